	.target	sm_90

	.elftype	@"ET_EXEC"


//--------------------- .note.nv.tkinfo           --------------------------
	.section	.note.nv.tkinfo,"",@"SHT_NOTE"
	.sectionflags	@"SHF_NOTE_NV_TKINFO"
	.tkinfo
        /*0018*/ 	.word	0x00000002
        /*0030*/ 	.string	""
        /*0030*/ 	.string	"ptxas"
        /*0030*/ 	.string	"Cuda compilation tools, release 13.0, V13.0.88"
        /*0030*/ 	.string	"Build cuda_13.0.r13.0/compiler.36424714_0"
        /*0030*/ 	.string	"-arch sm_90 -m 64 "



//--------------------- .note.nv.cuinfo           --------------------------
	.section	.note.nv.cuinfo,"",@"SHT_NOTE"
	.sectionflags	@"SHF_NOTE_NV_CUINFO"
        /*0018*/ 	.short	0x0002
        /*001a*/ 	.short	0x005a
        /*001c*/ 	.short	0x0082
	.zero		2


//--------------------- .nv.info                  --------------------------
	.section	.nv.info,"",@"SHT_CUDA_INFO"
	.align	4


	//----- nvinfo : EIATTR_REGCOUNT
	.align		4
        /*0000*/ 	.byte	0x04, 0x2f
        /*0002*/ 	.short	(.L_1 - .L_0)
	.align		4
.L_0:
        /*0004*/ 	.word	index@(_ZN10layer_norm13ln_bwd_kernelINS_13Kernel_traitsIffffjLj768ELj1ELj4ELj1ELj16ENS_18Kernel_traits_baseILj768EffffjLj128EEEEEEEvNS_9BwdParamsE)
        /*0008*/ 	.word	0x000000a8


	//----- nvinfo : EIATTR_FRAME_SIZE
	.align		4
.L_1:
        /*000c*/ 	.byte	0x04, 0x11
        /*000e*/ 	.short	(.L_3 - .L_2)
	.align		4
.L_2:
        /*0010*/ 	.word	index@(_ZN10layer_norm13ln_bwd_kernelINS_13Kernel_traitsIffffjLj768ELj1ELj4ELj1ELj16ENS_18Kernel_traits_baseILj768EffffjLj128EEEEEEEvNS_9BwdParamsE)
        /*0014*/ 	.word	0x00000000


	//----- nvinfo : EIATTR_REGCOUNT
	.align		4
.L_3:
        /*0018*/ 	.byte	0x04, 0x2f
        /*001a*/ 	.short	(.L_5 - .L_4)
	.align		4
.L_4:
        /*001c*/ 	.word	index@(_ZN10layer_norm22ln_bwd_finalize_kernelINS_22Kernel_traits_finalizeILj768EffffjLj1024ELj4ENS_18Kernel_traits_baseILj768EffffjLj1024EEEEEEEvNS_9BwdParamsE)
        /*0020*/ 	.word	0x0000001e


	//----- nvinfo : EIATTR_FRAME_SIZE
	.align		4
.L_5:
        /*0024*/ 	.byte	0x04, 0x11
        /*0026*/ 	.short	(.L_7 - .L_6)
	.align		4
.L_6:
        /*0028*/ 	.word	index@(_ZN10layer_norm22ln_bwd_finalize_kernelINS_22Kernel_traits_finalizeILj768EffffjLj1024ELj4ENS_18Kernel_traits_baseILj768EffffjLj1024EEEEEEEvNS_9BwdParamsE)
        /*002c*/ 	.word	0x00000000


	//----- nvinfo : EIATTR_REGCOUNT
	.align		4
.L_7:
        /*0030*/ 	.byte	0x04, 0x2f
        /*0032*/ 	.short	(.L_9 - .L_8)
	.align		4
.L_8:
        /*0034*/ 	.word	index@(_ZN10layer_norm13ln_bwd_kernelINS_13Kernel_traitsI6__halfS2_S2_fjLj768ELj1ELj4ELj1ELj16ENS_18Kernel_traits_baseILj768ES2_S2_S2_fjLj128EEEEEEEvNS_9BwdParamsE)
        /*0038*/ 	.word	0x0000009c


	//----- nvinfo : EIATTR_FRAME_SIZE
	.align		4
.L_9:
        /*003c*/ 	.byte	0x04, 0x11
        /*003e*/ 	.short	(.L_11 - .L_10)
	.align		4
.L_10:
        /*0040*/ 	.word	index@(_ZN10layer_norm13ln_bwd_kernelINS_13Kernel_traitsI6__halfS2_S2_fjLj768ELj1ELj4ELj1ELj16ENS_18Kernel_traits_baseILj768ES2_S2_S2_fjLj128EEEEEEEvNS_9BwdParamsE)
        /*0044*/ 	.word	0x00000000


	//----- nvinfo : EIATTR_REGCOUNT
	.align		4
.L_11:
        /*0048*/ 	.byte	0x04, 0x2f
        /*004a*/ 	.short	(.L_13 - .L_12)
	.align		4
.L_12:
        /*004c*/ 	.word	index@(_ZN10layer_norm22ln_bwd_finalize_kernelINS_22Kernel_traits_finalizeILj768E6__halfS2_S2_fjLj1024ELj4ENS_18Kernel_traits_baseILj768ES2_S2_S2_fjLj1024EEEEEEEvNS_9BwdParamsE)
        /*0050*/ 	.word	0x0000001e


	//----- nvinfo : EIATTR_FRAME_SIZE
	.align		4
.L_13:
        /*0054*/ 	.byte	0x04, 0x11
        /*0056*/ 	.short	(.L_15 - .L_14)
	.align		4
.L_14:
        /*0058*/ 	.word	index@(_ZN10layer_norm22ln_bwd_finalize_kernelINS_22Kernel_traits_finalizeILj768E6__halfS2_S2_fjLj1024ELj4ENS_18Kernel_traits_baseILj768ES2_S2_S2_fjLj1024EEEEEEEvNS_9BwdParamsE)
        /*005c*/ 	.word	0x00000000


	//----- nvinfo : EIATTR_REGCOUNT
	.align		4
.L_15:
        /*0060*/ 	.byte	0x04, 0x2f
        /*0062*/ 	.short	(.L_17 - .L_16)
	.align		4
.L_16:
        /*0064*/ 	.word	index@(_ZN10layer_norm13ln_bwd_kernelINS_13Kernel_traitsI6__halffS2_fjLj768ELj1ELj4ELj1ELj16ENS_18Kernel_traits_baseILj768ES2_fS2_fjLj128EEEEEEEvNS_9BwdParamsE)
        /*0068*/ 	.word	0x000000a8


	//----- nvinfo : EIATTR_FRAME_SIZE
	.align		4
.L_17:
        /*006c*/ 	.byte	0x04, 0x11
        /*006e*/ 	.short	(.L_19 - .L_18)
	.align		4
.L_18:
        /*0070*/ 	.word	index@(_ZN10layer_norm13ln_bwd_kernelINS_13Kernel_traitsI6__halffS2_fjLj768ELj1ELj4ELj1ELj16ENS_18Kernel_traits_baseILj768ES2_fS2_fjLj128EEEEEEEvNS_9BwdParamsE)
        /*0074*/ 	.word	0x00000000


	//----- nvinfo : EIATTR_REGCOUNT
	.align		4
.L_19:
        /*0078*/ 	.byte	0x04, 0x2f
        /*007a*/ 	.short	(.L_21 - .L_20)
	.align		4
.L_20:
        /*007c*/ 	.word	index@(_ZN10layer_norm22ln_bwd_finalize_kernelINS_22Kernel_traits_finalizeILj768E6__halffS2_fjLj1024ELj4ENS_18Kernel_traits_baseILj768ES2_fS2_fjLj1024EEEEEEEvNS_9BwdParamsE)
        /*0080*/ 	.word	0x0000001e


	//----- nvinfo : EIATTR_FRAME_SIZE
	.align		4
.L_21:
        /*0084*/ 	.byte	0x04, 0x11
        /*0086*/ 	.short	(.L_23 - .L_22)
	.align		4
.L_22:
        /*0088*/ 	.word	index@(_ZN10layer_norm22ln_bwd_finalize_kernelINS_22Kernel_traits_finalizeILj768E6__halffS2_fjLj1024ELj4ENS_18Kernel_traits_baseILj768ES2_fS2_fjLj1024EEEEEEEvNS_9BwdParamsE)
        /*008c*/ 	.word	0x00000000


	//----- nvinfo : EIATTR_REGCOUNT
	.align		4
.L_23:
        /*0090*/ 	.byte	0x04, 0x2f
        /*0092*/ 	.short	(.L_25 - .L_24)
	.align		4
.L_24:
        /*0094*/ 	.word	index@(_ZN10layer_norm13ln_bwd_kernelINS_13Kernel_traitsI13__nv_bfloat16S2_S2_fjLj768ELj1ELj4ELj1ELj16ENS_18Kernel_traits_baseILj768ES2_S2_S2_fjLj128EEEEEEEvNS_9BwdParamsE)
        /*0098*/ 	.word	0x0000009a


	//----- nvinfo : EIATTR_FRAME_SIZE
	.align		4
.L_25:
        /*009c*/ 	.byte	0x04, 0x11
        /*009e*/ 	.short	(.L_27 - .L_26)
	.align		4
.L_26:
        /*00a0*/ 	.word	index@(_ZN10layer_norm13ln_bwd_kernelINS_13Kernel_traitsI13__nv_bfloat16S2_S2_fjLj768ELj1ELj4ELj1ELj16ENS_18Kernel_traits_baseILj768ES2_S2_S2_fjLj128EEEEEEEvNS_9BwdParamsE)
        /*00a4*/ 	.word	0x00000000


	//----- nvinfo : EIATTR_REGCOUNT
	.align		4
.L_27:
        /*00a8*/ 	.byte	0x04, 0x2f
        /*00aa*/ 	.short	(.L_29 - .L_28)
	.align		4
.L_28:
        /*00ac*/ 	.word	index@(_ZN10layer_norm22ln_bwd_finalize_kernelINS_22Kernel_traits_finalizeILj768E13__nv_bfloat16S2_S2_fjLj1024ELj4ENS_18Kernel_traits_baseILj768ES2_S2_S2_fjLj1024EEEEEEEvNS_9BwdParamsE)
        /*00b0*/ 	.word	0x0000001e


	//----- nvinfo : EIATTR_FRAME_SIZE
	.align		4
.L_29:
        /*00b4*/ 	.byte	0x04, 0x11
        /*00b6*/ 	.short	(.L_31 - .L_30)
	.align		4
.L_30:
        /*00b8*/ 	.word	index@(_ZN10layer_norm22ln_bwd_finalize_kernelINS_22Kernel_traits_finalizeILj768E13__nv_bfloat16S2_S2_fjLj1024ELj4ENS_18Kernel_traits_baseILj768ES2_S2_S2_fjLj1024EEEEEEEvNS_9BwdParamsE)
        /*00bc*/ 	.word	0x00000000


	//----- nvinfo : EIATTR_REGCOUNT
	.align		4
.L_31:
        /*00c0*/ 	.byte	0x04, 0x2f
        /*00c2*/ 	.short	(.L_33 - .L_32)
	.align		4
.L_32:
        /*00c4*/ 	.word	index@(_ZN10layer_norm13ln_bwd_kernelINS_13Kernel_traitsI13__nv_bfloat16fS2_fjLj768ELj1ELj4ELj1ELj16ENS_18Kernel_traits_baseILj768ES2_fS2_fjLj128EEEEEEEvNS_9BwdParamsE)
        /*00c8*/ 	.word	0x000000a8


	//----- nvinfo : EIATTR_FRAME_SIZE
	.align		4
.L_33:
        /*00cc*/ 	.byte	0x04, 0x11
        /*00ce*/ 	.short	(.L_35 - .L_34)
	.align		4
.L_34:
        /*00d0*/ 	.word	index@(_ZN10layer_norm13ln_bwd_kernelINS_13Kernel_traitsI13__nv_bfloat16fS2_fjLj768ELj1ELj4ELj1ELj16ENS_18Kernel_traits_baseILj768ES2_fS2_fjLj128EEEEEEEvNS_9BwdParamsE)
        /*00d4*/ 	.word	0x00000000


	//----- nvinfo : EIATTR_REGCOUNT
	.align		4
.L_35:
        /*00d8*/ 	.byte	0x04, 0x2f
        /*00da*/ 	.short	(.L_37 - .L_36)
	.align		4
.L_36:
        /*00dc*/ 	.word	index@(_ZN10layer_norm22ln_bwd_finalize_kernelINS_22Kernel_traits_finalizeILj768E13__nv_bfloat16fS2_fjLj1024ELj4ENS_18Kernel_traits_baseILj768ES2_fS2_fjLj1024EEEEEEEvNS_9BwdParamsE)
        /*00e0*/ 	.word	0x0000001e


	//----- nvinfo : EIATTR_FRAME_SIZE
	.align		4
.L_37:
        /*00e4*/ 	.byte	0x04, 0x11
        /*00e6*/ 	.short	(.L_39 - .L_38)
	.align		4
.L_38:
        /*00e8*/ 	.word	index@(_ZN10layer_norm22ln_bwd_finalize_kernelINS_22Kernel_traits_finalizeILj768E13__nv_bfloat16fS2_fjLj1024ELj4ENS_18Kernel_traits_baseILj768ES2_fS2_fjLj1024EEEEEEEvNS_9BwdParamsE)
        /*00ec*/ 	.word	0x00000000


	//----- nvinfo : EIATTR_REGCOUNT
	.align		4
.L_39:
        /*00f0*/ 	.byte	0x04, 0x2f
        /*00f2*/ 	.short	(.L_41 - .L_40)
	.align		4
.L_40:
        /*00f4*/ 	.word	index@(_ZN10layer_norm13ln_bwd_kernelINS_13Kernel_traitsIffffjLj1024ELj1ELj4ELj1ELj16ENS_18Kernel_traits_baseILj1024EffffjLj128EEEEEEEvNS_9BwdParamsE)
        /*00f8*/ 	.word	0x000000fe


	//----- nvinfo : EIATTR_FRAME_SIZE
	.align		4
.L_41:
        /*00fc*/ 	.byte	0x04, 0x11
        /*00fe*/ 	.short	(.L_43 - .L_42)
	.align		4
.L_42:
        /*0100*/ 	.word	index@(_ZN10layer_norm13ln_bwd_kernelINS_13Kernel_traitsIffffjLj1024ELj1ELj4ELj1ELj16ENS_18Kernel_traits_baseILj1024EffffjLj128EEEEEEEvNS_9BwdParamsE)
        /*0104*/ 	.word	0x00000000


	//----- nvinfo : EIATTR_REGCOUNT
	.align		4
.L_43:
        /*0108*/ 	.byte	0x04, 0x2f
        /*010a*/ 	.short	(.L_45 - .L_44)
	.align		4
.L_44:
        /*010c*/ 	.word	index@(_ZN10layer_norm22ln_bwd_finalize_kernelINS_22Kernel_traits_finalizeILj1024EffffjLj1024ELj4ENS_18Kernel_traits_baseILj1024EffffjLj1024EEEEEEEvNS_9BwdParamsE)
        /*0110*/ 	.word	0x0000001e


	//----- nvinfo : EIATTR_FRAME_SIZE
	.align		4
.L_45:
        /*0114*/ 	.byte	0x04, 0x11
        /*0116*/ 	.short	(.L_47 - .L_46)
	.align		4
.L_46:
        /*0118*/ 	.word	index@(_ZN10layer_norm22ln_bwd_finalize_kernelINS_22Kernel_traits_finalizeILj1024EffffjLj1024ELj4ENS_18Kernel_traits_baseILj1024EffffjLj1024EEEEEEEvNS_9BwdParamsE)
        /*011c*/ 	.word	0x00000000


	//----- nvinfo : EIATTR_REGCOUNT
	.align		4
.L_47:
        /*0120*/ 	.byte	0x04, 0x2f
        /*0122*/ 	.short	(.L_49 - .L_48)
	.align		4
.L_48:
        /*0124*/ 	.word	index@(_ZN10layer_norm13ln_bwd_kernelINS_13Kernel_traitsI6__halfS2_S2_fjLj1024ELj1ELj4ELj1ELj16ENS_18Kernel_traits_baseILj1024ES2_S2_S2_fjLj128EEEEEEEvNS_9BwdParamsE)
        /*0128*/ 	.word	0x000000d0


	//----- nvinfo : EIATTR_FRAME_SIZE
	.align		4
.L_49:
        /*012c*/ 	.byte	0x04, 0x11
        /*012e*/ 	.short	(.L_51 - .L_50)
	.align		4
.L_50:
        /*0130*/ 	.word	index@(_ZN10layer_norm13ln_bwd_kernelINS_13Kernel_traitsI6__halfS2_S2_fjLj1024ELj1ELj4ELj1ELj16ENS_18Kernel_traits_baseILj1024ES2_S2_S2_fjLj128EEEEEEEvNS_9BwdParamsE)
        /*0134*/ 	.word	0x00000000


	//----- nvinfo : EIATTR_REGCOUNT
	.align		4
.L_51:
        /*0138*/ 	.byte	0x04, 0x2f
        /*013a*/ 	.short	(.L_53 - .L_52)
	.align		4
.L_52:
        /*013c*/ 	.word	index@(_ZN10layer_norm22ln_bwd_finalize_kernelINS_22Kernel_traits_finalizeILj1024E6__halfS2_S2_fjLj1024ELj4ENS_18Kernel_traits_baseILj1024ES2_S2_S2_fjLj1024EEEEEEEvNS_9BwdParamsE)
        /*0140*/ 	.word	0x0000001e


	//----- nvinfo : EIATTR_FRAME_SIZE
	.align		4
.L_53:
        /*0144*/ 	.byte	0x04, 0x11
        /*0146*/ 	.short	(.L_55 - .L_54)
	.align		4
.L_54:
        /*0148*/ 	.word	index@(_ZN10layer_norm22ln_bwd_finalize_kernelINS_22Kernel_traits_finalizeILj1024E6__halfS2_S2_fjLj1024ELj4ENS_18Kernel_traits_baseILj1024ES2_S2_S2_fjLj1024EEEEEEEvNS_9BwdParamsE)
        /*014c*/ 	.word	0x00000000


	//----- nvinfo : EIATTR_REGCOUNT
	.align		4
.L_55:
        /*0150*/ 	.byte	0x04, 0x2f
        /*0152*/ 	.short	(.L_57 - .L_56)
	.align		4
.L_56:
        /*0154*/ 	.word	index@(_ZN10layer_norm13ln_bwd_kernelINS_13Kernel_traitsI6__halffS2_fjLj1024ELj1ELj4ELj1ELj16ENS_18Kernel_traits_baseILj1024ES2_fS2_fjLj128EEEEEEEvNS_9BwdParamsE)
        /*0158*/ 	.word	0x000000fe


	//----- nvinfo : EIATTR_FRAME_SIZE
	.align		4
.L_57:
        /*015c*/ 	.byte	0x04, 0x11
        /*015e*/ 	.short	(.L_59 - .L_58)
	.align		4
.L_58:
        /*0160*/ 	.word	index@(_ZN10layer_norm13ln_bwd_kernelINS_13Kernel_traitsI6__halffS2_fjLj1024ELj1ELj4ELj1ELj16ENS_18Kernel_traits_baseILj1024ES2_fS2_fjLj128EEEEEEEvNS_9BwdParamsE)
        /*0164*/ 	.word	0x00000000


	//----- nvinfo : EIATTR_REGCOUNT
	.align		4
.L_59:
        /*0168*/ 	.byte	0x04, 0x2f
        /*016a*/ 	.short	(.L_61 - .L_60)
	.align		4
.L_60:
        /*016c*/ 	.word	index@(_ZN10layer_norm22ln_bwd_finalize_kernelINS_22Kernel_traits_finalizeILj1024E6__halffS2_fjLj1024ELj4ENS_18Kernel_traits_baseILj1024ES2_fS2_fjLj1024EEEEEEEvNS_9BwdParamsE)
        /*0170*/ 	.word	0x0000001e


	//----- nvinfo : EIATTR_FRAME_SIZE
	.align		4
.L_61:
        /*0174*/ 	.byte	0x04, 0x11
        /*0176*/ 	.short	(.L_63 - .L_62)
	.align		4
.L_62:
        /*0178*/ 	.word	index@(_ZN10layer_norm22ln_bwd_finalize_kernelINS_22Kernel_traits_finalizeILj1024E6__halffS2_fjLj1024ELj4ENS_18Kernel_traits_baseILj1024ES2_fS2_fjLj1024EEEEEEEvNS_9BwdParamsE)
        /*017c*/ 	.word	0x00000000


	//----- nvinfo : EIATTR_REGCOUNT
	.align		4
.L_63:
        /*0180*/ 	.byte	0x04, 0x2f
        /*0182*/ 	.short	(.L_65 - .L_64)
	.align		4
.L_64:
        /*0184*/ 	.word	index@(_ZN10layer_norm13ln_bwd_kernelINS_13Kernel_traitsI13__nv_bfloat16S2_S2_fjLj1024ELj1ELj4ELj1ELj16ENS_18Kernel_traits_baseILj1024ES2_S2_S2_fjLj128EEEEEEEvNS_9BwdParamsE)
        /*0188*/ 	.word	0x000000ca


	//----- nvinfo : EIATTR_FRAME_SIZE
	.align		4
.L_65:
        /*018c*/ 	.byte	0x04, 0x11
        /*018e*/ 	.short	(.L_67 - .L_66)
	.align		4
.L_66:
        /*0190*/ 	.word	index@(_ZN10layer_norm13ln_bwd_kernelINS_13Kernel_traitsI13__nv_bfloat16S2_S2_fjLj1024ELj1ELj4ELj1ELj16ENS_18Kernel_traits_baseILj1024ES2_S2_S2_fjLj128EEEEEEEvNS_9BwdParamsE)
        /*0194*/ 	.word	0x00000000


	//----- nvinfo : EIATTR_REGCOUNT
	.align		4
.L_67:
        /*0198*/ 	.byte	0x04, 0x2f
        /*019a*/ 	.short	(.L_69 - .L_68)
	.align		4
.L_68:
        /*019c*/ 	.word	index@(_ZN10layer_norm22ln_bwd_finalize_kernelINS_22Kernel_traits_finalizeILj1024E13__nv_bfloat16S2_S2_fjLj1024ELj4ENS_18Kernel_traits_baseILj1024ES2_S2_S2_fjLj1024EEEEEEEvNS_9BwdParamsE)
        /*01a0*/ 	.word	0x0000001e


	//----- nvinfo : EIATTR_FRAME_SIZE
	.align		4
.L_69:
        /*01a4*/ 	.byte	0x04, 0x11
        /*01a6*/ 	.short	(.L_71 - .L_70)
	.align		4
.L_70:
        /*01a8*/ 	.word	index@(_ZN10layer_norm22ln_bwd_finalize_kernelINS_22Kernel_traits_finalizeILj1024E13__nv_bfloat16S2_S2_fjLj1024ELj4ENS_18Kernel_traits_baseILj1024ES2_S2_S2_fjLj1024EEEEEEEvNS_9BwdParamsE)
        /*01ac*/ 	.word	0x00000000


	//----- nvinfo : EIATTR_REGCOUNT
	.align		4
.L_71:
        /*01b0*/ 	.byte	0x04, 0x2f
        /*01b2*/ 	.short	(.L_73 - .L_72)
	.align		4
.L_72:
        /*01b4*/ 	.word	index@(_ZN10layer_norm13ln_bwd_kernelINS_13Kernel_traitsI13__nv_bfloat16fS2_fjLj1024ELj1ELj4ELj1ELj16ENS_18Kernel_traits_baseILj1024ES2_fS2_fjLj128EEEEEEEvNS_9BwdParamsE)
        /*01b8*/ 	.word	0x000000fe


	//----- nvinfo : EIATTR_FRAME_SIZE
	.align		4
.L_73:
        /*01bc*/ 	.byte	0x04, 0x11
        /*01be*/ 	.short	(.L_75 - .L_74)
	.align		4
.L_74:
        /*01c0*/ 	.word	index@(_ZN10layer_norm13ln_bwd_kernelINS_13Kernel_traitsI13__nv_bfloat16fS2_fjLj1024ELj1ELj4ELj1ELj16ENS_18Kernel_traits_baseILj1024ES2_fS2_fjLj128EEEEEEEvNS_9BwdParamsE)
        /*01c4*/ 	.word	0x00000000


	//----- nvinfo : EIATTR_REGCOUNT
	.align		4
.L_75:
        /*01c8*/ 	.byte	0x04, 0x2f
        /*01ca*/ 	.short	(.L_77 - .L_76)
	.align		4
.L_76:
        /*01cc*/ 	.word	index@(_ZN10layer_norm22ln_bwd_finalize_kernelINS_22Kernel_traits_finalizeILj1024E13__nv_bfloat16fS2_fjLj1024ELj4ENS_18Kernel_traits_baseILj1024ES2_fS2_fjLj1024EEEEEEEvNS_9BwdParamsE)
        /*01d0*/ 	.word	0x0000001e


	//----- nvinfo : EIATTR_FRAME_SIZE
	.align		4
.L_77:
        /*01d4*/ 	.byte	0x04, 0x11
        /*01d6*/ 	.short	(.L_79 - .L_78)
	.align		4
.L_78:
        /*01d8*/ 	.word	index@(_ZN10layer_norm22ln_bwd_finalize_kernelINS_22Kernel_traits_finalizeILj1024E13__nv_bfloat16fS2_fjLj1024ELj4ENS_18Kernel_traits_baseILj1024ES2_fS2_fjLj1024EEEEEEEvNS_9BwdParamsE)
        /*01dc*/ 	.word	0x00000000


	//----- nvinfo : EIATTR_REGCOUNT
	.align		4
.L_79:
        /*01e0*/ 	.byte	0x04, 0x2f
        /*01e2*/ 	.short	(.L_81 - .L_80)
	.align		4
.L_80:
        /*01e4*/ 	.word	index@(_ZN10layer_norm13ln_bwd_kernelINS_13Kernel_traitsIffffjLj1536ELj1ELj1ELj4ELj16ENS_18Kernel_traits_baseILj1536EffffjLj128EEEEEEEvNS_9BwdParamsE)
        /*01e8*/ 	.word	0x00000060


	//----- nvinfo : EIATTR_FRAME_SIZE
	.align		4
.L_81:
        /*01ec*/ 	.byte	0x04, 0x11
        /*01ee*/ 	.short	(.L_83 - .L_82)
	.align		4
.L_82:
        /*01f0*/ 	.word	index@(_ZN10layer_norm13ln_bwd_kernelINS_13Kernel_traitsIffffjLj1536ELj1ELj1ELj4ELj16ENS_18Kernel_traits_baseILj1536EffffjLj128EEEEEEEvNS_9BwdParamsE)
        /*01f4*/ 	.word	0x00000000


	//----- nvinfo : EIATTR_REGCOUNT
	.align		4
.L_83:
        /*01f8*/ 	.byte	0x04, 0x2f
        /*01fa*/ 	.short	(.L_85 - .L_84)
	.align		4
.L_84:
        /*01fc*/ 	.word	index@(_ZN10layer_norm22ln_bwd_finalize_kernelINS_22Kernel_traits_finalizeILj1536EffffjLj1024ELj4ENS_18Kernel_traits_baseILj1536EffffjLj1024EEEEEEEvNS_9BwdParamsE)
        /*0200*/ 	.word	0x0000001e


	//----- nvinfo : EIATTR_FRAME_SIZE
	.align		4
.L_85:
        /*0204*/ 	.byte	0x04, 0x11
        /*0206*/ 	.short	(.L_87 - .L_86)
	.align		4
.L_86:
        /*0208*/ 	.word	index@(_ZN10layer_norm22ln_bwd_finalize_kernelINS_22Kernel_traits_finalizeILj1536EffffjLj1024ELj4ENS_18Kernel_traits_baseILj1536EffffjLj1024EEEEEEEvNS_9BwdParamsE)
        /*020c*/ 	.word	0x00000000


	//----- nvinfo : EIATTR_REGCOUNT
	.align		4
.L_87:
        /*0210*/ 	.byte	0x04, 0x2f
        /*0212*/ 	.short	(.L_89 - .L_88)
	.align		4
.L_88:
        /*0214*/ 	.word	index@(_ZN10layer_norm13ln_bwd_kernelINS_13Kernel_traitsI6__halfS2_S2_fjLj1536ELj1ELj1ELj4ELj8ENS_18Kernel_traits_baseILj1536ES2_S2_S2_fjLj128EEEEEEEvNS_9BwdParamsE)
        /*0218*/ 	.word	0x00000060


	//----- nvinfo : EIATTR_FRAME_SIZE
	.align		4
.L_89:
        /*021c*/ 	.byte	0x04, 0x11
        /*021e*/ 	.short	(.L_91 - .L_90)
	.align		4
.L_90:
        /*0220*/ 	.word	index@(_ZN10layer_norm13ln_bwd_kernelINS_13Kernel_traitsI6__halfS2_S2_fjLj1536ELj1ELj1ELj4ELj8ENS_18Kernel_traits_baseILj1536ES2_S2_S2_fjLj128EEEEEEEvNS_9BwdParamsE)
        /*0224*/ 	.word	0x00000000


	//----- nvinfo : EIATTR_REGCOUNT
	.align		4
.L_91:
        /*0228*/ 	.byte	0x04, 0x2f
        /*022a*/ 	.short	(.L_93 - .L_92)
	.align		4
.L_92:
        /*022c*/ 	.word	index@(_ZN10layer_norm22ln_bwd_finalize_kernelINS_22Kernel_traits_finalizeILj1536E6__halfS2_S2_fjLj1024ELj4ENS_18Kernel_traits_baseILj1536ES2_S2_S2_fjLj1024EEEEEEEvNS_9BwdParamsE)
        /*0230*/ 	.word	0x0000001e


	//----- nvinfo : EIATTR_FRAME_SIZE
	.align		4
.L_93:
        /*0234*/ 	.byte	0x04, 0x11
        /*0236*/ 	.short	(.L_95 - .L_94)
	.align		4
.L_94:
        /*0238*/ 	.word	index@(_ZN10layer_norm22ln_bwd_finalize_kernelINS_22Kernel_traits_finalizeILj1536E6__halfS2_S2_fjLj1024ELj4ENS_18Kernel_traits_baseILj1536ES2_S2_S2_fjLj1024EEEEEEEvNS_9BwdParamsE)
        /*023c*/ 	.word	0x00000000


	//----- nvinfo : EIATTR_REGCOUNT
	.align		4
.L_95:
        /*0240*/ 	.byte	0x04, 0x2f
        /*0242*/ 	.short	(.L_97 - .L_96)
	.align		4
.L_96:
        /*0244*/ 	.word	index@(_ZN10layer_norm13ln_bwd_kernelINS_13Kernel_traitsI6__halffS2_fjLj1536ELj1ELj1ELj4ELj16ENS_18Kernel_traits_baseILj1536ES2_fS2_fjLj128EEEEEEEvNS_9BwdParamsE)
        /*0248*/ 	.word	0x00000060


	//----- nvinfo : EIATTR_FRAME_SIZE
	.align		4
.L_97:
        /*024c*/ 	.byte	0x04, 0x11
        /*024e*/ 	.short	(.L_99 - .L_98)
	.align		4
.L_98:
        /*0250*/ 	.word	index@(_ZN10layer_norm13ln_bwd_kernelINS_13Kernel_traitsI6__halffS2_fjLj1536ELj1ELj1ELj4ELj16ENS_18Kernel_traits_baseILj1536ES2_fS2_fjLj128EEEEEEEvNS_9BwdParamsE)
        /*0254*/ 	.word	0x00000000


	//----- nvinfo : EIATTR_REGCOUNT
	.align		4
.L_99:
        /*0258*/ 	.byte	0x04, 0x2f
        /*025a*/ 	.short	(.L_101 - .L_100)
	.align		4
.L_100:
        /*025c*/ 	.word	index@(_ZN10layer_norm22ln_bwd_finalize_kernelINS_22Kernel_traits_finalizeILj1536E6__halffS2_fjLj1024ELj4ENS_18Kernel_traits_baseILj1536ES2_fS2_fjLj1024EEEEEEEvNS_9BwdParamsE)
        /*0260*/ 	.word	0x0000001e


	//----- nvinfo : EIATTR_FRAME_SIZE
	.align		4
.L_101:
        /*0264*/ 	.byte	0x04, 0x11
        /*0266*/ 	.short	(.L_103 - .L_102)
	.align		4
.L_102:
        /*0268*/ 	.word	index@(_ZN10layer_norm22ln_bwd_finalize_kernelINS_22Kernel_traits_finalizeILj1536E6__halffS2_fjLj1024ELj4ENS_18Kernel_traits_baseILj1536ES2_fS2_fjLj1024EEEEEEEvNS_9BwdParamsE)
        /*026c*/ 	.word	0x00000000


	//----- nvinfo : EIATTR_REGCOUNT
	.align		4
.L_103:
        /*0270*/ 	.byte	0x04, 0x2f
        /*0272*/ 	.short	(.L_105 - .L_104)
	.align		4
.L_104:
        /*0274*/ 	.word	index@(_ZN10layer_norm13ln_bwd_kernelINS_13Kernel_traitsI13__nv_bfloat16S2_S2_fjLj1536ELj1ELj1ELj4ELj8ENS_18Kernel_traits_baseILj1536ES2_S2_S2_fjLj128EEEEEEEvNS_9BwdParamsE)
        /*0278*/ 	.word	0x00000060


	//----- nvinfo : EIATTR_FRAME_SIZE
	.align		4
.L_105:
        /*027c*/ 	.byte	0x04, 0x11
        /*027e*/ 	.short	(.L_107 - .L_106)
	.align		4
.L_106:
        /*0280*/ 	.word	index@(_ZN10layer_norm13ln_bwd_kernelINS_13Kernel_traitsI13__nv_bfloat16S2_S2_fjLj1536ELj1ELj1ELj4ELj8ENS_18Kernel_traits_baseILj1536ES2_S2_S2_fjLj128EEEEEEEvNS_9BwdParamsE)
        /*0284*/ 	.word	0x00000000


	//----- nvinfo : EIATTR_REGCOUNT
	.align		4
.L_107:
        /*0288*/ 	.byte	0x04, 0x2f
        /*028a*/ 	.short	(.L_109 - .L_108)
	.align		4
.L_108:
        /*028c*/ 	.word	index@(_ZN10layer_norm22ln_bwd_finalize_kernelINS_22Kernel_traits_finalizeILj1536E13__nv_bfloat16S2_S2_fjLj1024ELj4ENS_18Kernel_traits_baseILj1536ES2_S2_S2_fjLj1024EEEEEEEvNS_9BwdParamsE)
        /*0290*/ 	.word	0x0000001e


	//----- nvinfo : EIATTR_FRAME_SIZE
	.align		4
.L_109:
        /*0294*/ 	.byte	0x04, 0x11
        /*0296*/ 	.short	(.L_111 - .L_110)
	.align		4
.L_110:
        /*0298*/ 	.word	index@(_ZN10layer_norm22ln_bwd_finalize_kernelINS_22Kernel_traits_finalizeILj1536E13__nv_bfloat16S2_S2_fjLj1024ELj4ENS_18Kernel_traits_baseILj1536ES2_S2_S2_fjLj1024EEEEEEEvNS_9BwdParamsE)
        /*029c*/ 	.word	0x00000000


	//----- nvinfo : EIATTR_REGCOUNT
	.align		4
.L_111:
        /*02a0*/ 	.byte	0x04, 0x2f
        /*02a2*/ 	.short	(.L_113 - .L_112)
	.align		4
.L_112:
        /*02a4*/ 	.word	index@(_ZN10layer_norm13ln_bwd_kernelINS_13Kernel_traitsI13__nv_bfloat16fS2_fjLj1536ELj1ELj1ELj4ELj16ENS_18Kernel_traits_baseILj1536ES2_fS2_fjLj128EEEEEEEvNS_9BwdParamsE)
        /*02a8*/ 	.word	0x00000060


	//----- nvinfo : EIATTR_FRAME_SIZE
	.align		4
.L_113:
        /*02ac*/ 	.byte	0x04, 0x11
        /*02ae*/ 	.short	(.L_115 - .L_114)
	.align		4
.L_114:
        /*02b0*/ 	.word	index@(_ZN10layer_norm13ln_bwd_kernelINS_13Kernel_traitsI13__nv_bfloat16fS2_fjLj1536ELj1ELj1ELj4ELj16ENS_18Kernel_traits_baseILj1536ES2_fS2_fjLj128EEEEEEEvNS_9BwdParamsE)
        /*02b4*/ 	.word	0x00000000


	//----- nvinfo : EIATTR_REGCOUNT
	.align		4
.L_115:
        /*02b8*/ 	.byte	0x04, 0x2f
        /*02ba*/ 	.short	(.L_117 - .L_116)
	.align		4
.L_116:
        /*02bc*/ 	.word	index@(_ZN10layer_norm22ln_bwd_finalize_kernelINS_22Kernel_traits_finalizeILj1536E13__nv_bfloat16fS2_fjLj1024ELj4ENS_18Kernel_traits_baseILj1536ES2_fS2_fjLj1024EEEEEEEvNS_9BwdParamsE)
        /*02c0*/ 	.word	0x0000001e


	//----- nvinfo : EIATTR_FRAME_SIZE
	.align		4
.L_117:
        /*02c4*/ 	.byte	0x04, 0x11
        /*02c6*/ 	.short	(.L_119 - .L_118)
	.align		4
.L_118:
        /*02c8*/ 	.word	index@(_ZN10layer_norm22ln_bwd_finalize_kernelINS_22Kernel_traits_finalizeILj1536E13__nv_bfloat16fS2_fjLj1024ELj4ENS_18Kernel_traits_baseILj1536ES2_fS2_fjLj1024EEEEEEEvNS_9BwdParamsE)
        /*02cc*/ 	.word	0x00000000


	//----- nvinfo : EIATTR_REGCOUNT
	.align		4
.L_119:
        /*02d0*/ 	.byte	0x04, 0x2f
        /*02d2*/ 	.short	(.L_121 - .L_120)
	.align		4
.L_120:
        /*02d4*/ 	.word	index@(_ZN10layer_norm13ln_bwd_kernelINS_13Kernel_traitsIffffjLj2048ELj1ELj1ELj4ELj16ENS_18Kernel_traits_baseILj2048EffffjLj128EEEEEEEvNS_9BwdParamsE)
        /*02d8*/ 	.word	0x0000007e


	//----- nvinfo : EIATTR_FRAME_SIZE
	.align		4
.L_121:
        /*02dc*/ 	.byte	0x04, 0x11
        /*02de*/ 	.short	(.L_123 - .L_122)
	.align		4
.L_122:
        /*02e0*/ 	.word	index@(_ZN10layer_norm13ln_bwd_kernelINS_13Kernel_traitsIffffjLj2048ELj1ELj1ELj4ELj16ENS_18Kernel_traits_baseILj2048EffffjLj128EEEEEEEvNS_9BwdParamsE)
        /*02e4*/ 	.word	0x00000000


	//----- nvinfo : EIATTR_REGCOUNT
	.align		4
.L_123:
        /*02e8*/ 	.byte	0x04, 0x2f
        /*02ea*/ 	.short	(.L_125 - .L_124)
	.align		4
.L_124:
        /*02ec*/ 	.word	index@(_ZN10layer_norm22ln_bwd_finalize_kernelINS_22Kernel_traits_finalizeILj2048EffffjLj1024ELj4ENS_18Kernel_traits_baseILj2048EffffjLj1024EEEEEEEvNS_9BwdParamsE)
        /*02f0*/ 	.word	0x0000001e


	//----- nvinfo : EIATTR_FRAME_SIZE
	.align		4
.L_125:
        /*02f4*/ 	.byte	0x04, 0x11
        /*02f6*/ 	.short	(.L_127 - .L_126)
	.align		4
.L_126:
        /*02f8*/ 	.word	index@(_ZN10layer_norm22ln_bwd_finalize_kernelINS_22Kernel_traits_finalizeILj2048EffffjLj1024ELj4ENS_18Kernel_traits_baseILj2048EffffjLj1024EEEEEEEvNS_9BwdParamsE)
        /*02fc*/ 	.word	0x00000000


	//----- nvinfo : EIATTR_REGCOUNT
	.align		4
.L_127:
        /*0300*/ 	.byte	0x04, 0x2f
        /*0302*/ 	.short	(.L_129 - .L_128)
	.align		4
.L_128:
        /*0304*/ 	.word	index@(_ZN10layer_norm13ln_bwd_kernelINS_13Kernel_traitsI6__halfS2_S2_fjLj2048ELj1ELj1ELj4ELj16ENS_18Kernel_traits_baseILj2048ES2_S2_S2_fjLj128EEEEEEEvNS_9BwdParamsE)
        /*0308*/ 	.word	0x00000080


	//----- nvinfo : EIATTR_FRAME_SIZE
	.align		4
.L_129:
        /*030c*/ 	.byte	0x04, 0x11
        /*030e*/ 	.short	(.L_131 - .L_130)
	.align		4
.L_130:
        /*0310*/ 	.word	index@(_ZN10layer_norm13ln_bwd_kernelINS_13Kernel_traitsI6__halfS2_S2_fjLj2048ELj1ELj1ELj4ELj16ENS_18Kernel_traits_baseILj2048ES2_S2_S2_fjLj128EEEEEEEvNS_9BwdParamsE)
        /*0314*/ 	.word	0x00000000


	//----- nvinfo : EIATTR_REGCOUNT
	.align		4
.L_131:
        /*0318*/ 	.byte	0x04, 0x2f
        /*031a*/ 	.short	(.L_133 - .L_132)
	.align		4
.L_132:
        /*031c*/ 	.word	index@(_ZN10layer_norm22ln_bwd_finalize_kernelINS_22Kernel_traits_finalizeILj2048E6__halfS2_S2_fjLj1024ELj4ENS_18Kernel_traits_baseILj2048ES2_S2_S2_fjLj1024EEEEEEEvNS_9BwdParamsE)
        /*0320*/ 	.word	0x0000001e


	//----- nvinfo : EIATTR_FRAME_SIZE
	.align		4
.L_133:
        /*0324*/ 	.byte	0x04, 0x11
        /*0326*/ 	.short	(.L_135 - .L_134)
	.align		4
.L_134:
        /*0328*/ 	.word	index@(_ZN10layer_norm22ln_bwd_finalize_kernelINS_22Kernel_traits_finalizeILj2048E6__halfS2_S2_fjLj1024ELj4ENS_18Kernel_traits_baseILj2048ES2_S2_S2_fjLj1024EEEEEEEvNS_9BwdParamsE)
        /*032c*/ 	.word	0x00000000


	//----- nvinfo : EIATTR_REGCOUNT
	.align		4
.L_135:
        /*0330*/ 	.byte	0x04, 0x2f
        /*0332*/ 	.short	(.L_137 - .L_136)
	.align		4
.L_136:
        /*0334*/ 	.word	index@(_ZN10layer_norm13ln_bwd_kernelINS_13Kernel_traitsI6__halffS2_fjLj2048ELj1ELj1ELj4ELj16ENS_18Kernel_traits_baseILj2048ES2_fS2_fjLj128EEEEEEEvNS_9BwdParamsE)
        /*0338*/ 	.word	0x00000080


	//----- nvinfo : EIATTR_FRAME_SIZE
	.align		4
.L_137:
        /*033c*/ 	.byte	0x04, 0x11
        /*033e*/ 	.short	(.L_139 - .L_138)
	.align		4
.L_138:
        /*0340*/ 	.word	index@(_ZN10layer_norm13ln_bwd_kernelINS_13Kernel_traitsI6__halffS2_fjLj2048ELj1ELj1ELj4ELj16ENS_18Kernel_traits_baseILj2048ES2_fS2_fjLj128EEEEEEEvNS_9BwdParamsE)
        /*0344*/ 	.word	0x00000000


	//----- nvinfo : EIATTR_REGCOUNT
	.align		4
.L_139:
        /*0348*/ 	.byte	0x04, 0x2f
        /*034a*/ 	.short	(.L_141 - .L_140)
	.align		4
.L_140:
        /*034c*/ 	.word	index@(_ZN10layer_norm22ln_bwd_finalize_kernelINS_22Kernel_traits_finalizeILj2048E6__halffS2_fjLj1024ELj4ENS_18Kernel_traits_baseILj2048ES2_fS2_fjLj1024EEEEEEEvNS_9BwdParamsE)
        /*0350*/ 	.word	0x0000001e


	//----- nvinfo : EIATTR_FRAME_SIZE
	.align		4
.L_141:
        /*0354*/ 	.byte	0x04, 0x11
        /*0356*/ 	.short	(.L_143 - .L_142)
	.align		4
.L_142:
        /*0358*/ 	.word	index@(_ZN10layer_norm22ln_bwd_finalize_kernelINS_22Kernel_traits_finalizeILj2048E6__halffS2_fjLj1024ELj4ENS_18Kernel_traits_baseILj2048ES2_fS2_fjLj1024EEEEEEEvNS_9BwdParamsE)
        /*035c*/ 	.word	0x00000000


	//----- nvinfo : EIATTR_REGCOUNT
	.align		4
.L_143:
        /*0360*/ 	.byte	0x04, 0x2f
        /*0362*/ 	.short	(.L_145 - .L_144)
	.align		4
.L_144:
        /*0364*/ 	.word	index@(_ZN10layer_norm13ln_bwd_kernelINS_13Kernel_traitsI13__nv_bfloat16S2_S2_fjLj2048ELj1ELj1ELj4ELj16ENS_18Kernel_traits_baseILj2048ES2_S2_S2_fjLj128EEEEEEEvNS_9BwdParamsE)
        /*0368*/ 	.word	0x00000080


	//----- nvinfo : EIATTR_FRAME_SIZE
	.align		4
.L_145:
        /*036c*/ 	.byte	0x04, 0x11
        /*036e*/ 	.short	(.L_147 - .L_146)
	.align		4
.L_146:
        /*0370*/ 	.word	index@(_ZN10layer_norm13ln_bwd_kernelINS_13Kernel_traitsI13__nv_bfloat16S2_S2_fjLj2048ELj1ELj1ELj4ELj16ENS_18Kernel_traits_baseILj2048ES2_S2_S2_fjLj128EEEEEEEvNS_9BwdParamsE)
        /*0374*/ 	.word	0x00000000


	//----- nvinfo : EIATTR_REGCOUNT
	.align		4
.L_147:
        /*0378*/ 	.byte	0x04, 0x2f
        /*037a*/ 	.short	(.L_149 - .L_148)
	.align		4
.L_148:
        /*037c*/ 	.word	index@(_ZN10layer_norm22ln_bwd_finalize_kernelINS_22Kernel_traits_finalizeILj2048E13__nv_bfloat16S2_S2_fjLj1024ELj4ENS_18Kernel_traits_baseILj2048ES2_S2_S2_fjLj1024EEEEEEEvNS_9BwdParamsE)
        /*0380*/ 	.word	0x0000001e


	//----- nvinfo : EIATTR_FRAME_SIZE
	.align		4
.L_149:
        /*0384*/ 	.byte	0x04, 0x11
        /*0386*/ 	.short	(.L_151 - .L_150)
	.align		4
.L_150:
        /*0388*/ 	.word	index@(_ZN10layer_norm22ln_bwd_finalize_kernelINS_22Kernel_traits_finalizeILj2048E13__nv_bfloat16S2_S2_fjLj1024ELj4ENS_18Kernel_traits_baseILj2048ES2_S2_S2_fjLj1024EEEEEEEvNS_9BwdParamsE)
        /*038c*/ 	.word	0x00000000


	//----- nvinfo : EIATTR_REGCOUNT
	.align		4
.L_151:
        /*0390*/ 	.byte	0x04, 0x2f
        /*0392*/ 	.short	(.L_153 - .L_152)
	.align		4
.L_152:
        /*0394*/ 	.word	index@(_ZN10layer_norm13ln_bwd_kernelINS_13Kernel_traitsI13__nv_bfloat16fS2_fjLj2048ELj1ELj1ELj4ELj16ENS_18Kernel_traits_baseILj2048ES2_fS2_fjLj128EEEEEEEvNS_9BwdParamsE)
        /*0398*/ 	.word	0x00000080


	//----- nvinfo : EIATTR_FRAME_SIZE
	.align		4
.L_153:
        /*039c*/ 	.byte	0x04, 0x11
        /*039e*/ 	.short	(.L_155 - .L_154)
	.align		4
.L_154:
        /*03a0*/ 	.word	index@(_ZN10layer_norm13ln_bwd_kernelINS_13Kernel_traitsI13__nv_bfloat16fS2_fjLj2048ELj1ELj1ELj4ELj16ENS_18Kernel_traits_baseILj2048ES2_fS2_fjLj128EEEEEEEvNS_9BwdParamsE)
        /*03a4*/ 	.word	0x00000000


	//----- nvinfo : EIATTR_REGCOUNT
	.align		4
.L_155:
        /*03a8*/ 	.byte	0x04, 0x2f
        /*03aa*/ 	.short	(.L_157 - .L_156)
	.align		4
.L_156:
        /*03ac*/ 	.word	index@(_ZN10layer_norm22ln_bwd_finalize_kernelINS_22Kernel_traits_finalizeILj2048E13__nv_bfloat16fS2_fjLj1024ELj4ENS_18Kernel_traits_baseILj2048ES2_fS2_fjLj1024EEEEEEEvNS_9BwdParamsE)
        /*03b0*/ 	.word	0x0000001e


	//----- nvinfo : EIATTR_FRAME_SIZE
	.align		4
.L_157:
        /*03b4*/ 	.byte	0x04, 0x11
        /*03b6*/ 	.short	(.L_159 - .L_158)
	.align		4
.L_158:
        /*03b8*/ 	.word	index@(_ZN10layer_norm22ln_bwd_finalize_kernelINS_22Kernel_traits_finalizeILj2048E13__nv_bfloat16fS2_fjLj1024ELj4ENS_18Kernel_traits_baseILj2048ES2_fS2_fjLj1024EEEEEEEvNS_9BwdParamsE)
        /*03bc*/ 	.word	0x00000000


	//----- nvinfo : EIATTR_REGCOUNT
	.align		4
.L_159:
        /*03c0*/ 	.byte	0x04, 0x2f
        /*03c2*/ 	.short	(.L_161 - .L_160)
	.align		4
.L_160:
        /*03c4*/ 	.word	index@(_ZN10layer_norm13ln_bwd_kernelINS_13Kernel_traitsIffffjLj2304ELj1ELj1ELj4ELj8ENS_18Kernel_traits_baseILj2304EffffjLj128EEEEEEEvNS_9BwdParamsE)
        /*03c8*/ 	.word	0x00000080


	//----- nvinfo : EIATTR_FRAME_SIZE
	.align		4
.L_161:
        /*03cc*/ 	.byte	0x04, 0x11
        /*03ce*/ 	.short	(.L_163 - .L_162)
	.align		4
.L_162:
        /*03d0*/ 	.word	index@(_ZN10layer_norm13ln_bwd_kernelINS_13Kernel_traitsIffffjLj2304ELj1ELj1ELj4ELj8ENS_18Kernel_traits_baseILj2304EffffjLj128EEEEEEEvNS_9BwdParamsE)
        /*03d4*/ 	.word	0x00000000


	//----- nvinfo : EIATTR_REGCOUNT
	.align		4
.L_163:
        /*03d8*/ 	.byte	0x04, 0x2f
        /*03da*/ 	.short	(.L_165 - .L_164)
	.align		4
.L_164:
        /*03dc*/ 	.word	index@(_ZN10layer_norm22ln_bwd_finalize_kernelINS_22Kernel_traits_finalizeILj2304EffffjLj1024ELj4ENS_18Kernel_traits_baseILj2304EffffjLj1024EEEEEEEvNS_9BwdParamsE)
        /*03e0*/ 	.word	0x0000001e


	//----- nvinfo : EIATTR_FRAME_SIZE
	.align		4
.L_165:
        /*03e4*/ 	.byte	0x04, 0x11
        /*03e6*/ 	.short	(.L_167 - .L_166)
	.align		4
.L_166:
        /*03e8*/ 	.word	index@(_ZN10layer_norm22ln_bwd_finalize_kernelINS_22Kernel_traits_finalizeILj2304EffffjLj1024ELj4ENS_18Kernel_traits_baseILj2304EffffjLj1024EEEEEEEvNS_9BwdParamsE)
        /*03ec*/ 	.word	0x00000000


	//----- nvinfo : EIATTR_REGCOUNT
	.align		4
.L_167:
        /*03f0*/ 	.byte	0x04, 0x2f
        /*03f2*/ 	.short	(.L_169 - .L_168)
	.align		4
.L_168:
        /*03f4*/ 	.word	index@(_ZN10layer_norm13ln_bwd_kernelINS_13Kernel_traitsI6__halfS2_S2_fjLj2304ELj1ELj1ELj4ELj4ENS_18Kernel_traits_baseILj2304ES2_S2_S2_fjLj128EEEEEEEvNS_9BwdParamsE)
        /*03f8*/ 	.word	0x00000080


	//----- nvinfo : EIATTR_FRAME_SIZE
	.align		4
.L_169:
        /*03fc*/ 	.byte	0x04, 0x11
        /*03fe*/ 	.short	(.L_171 - .L_170)
	.align		4
.L_170:
        /*0400*/ 	.word	index@(_ZN10layer_norm13ln_bwd_kernelINS_13Kernel_traitsI6__halfS2_S2_fjLj2304ELj1ELj1ELj4ELj4ENS_18Kernel_traits_baseILj2304ES2_S2_S2_fjLj128EEEEEEEvNS_9BwdParamsE)
        /*0404*/ 	.word	0x00000000


	//----- nvinfo : EIATTR_REGCOUNT
	.align		4
.L_171:
        /*0408*/ 	.byte	0x04, 0x2f
        /*040a*/ 	.short	(.L_173 - .L_172)
	.align		4
.L_172:
        /*040c*/ 	.word	index@(_ZN10layer_norm22ln_bwd_finalize_kernelINS_22Kernel_traits_finalizeILj2304E6__halfS2_S2_fjLj1024ELj4ENS_18Kernel_traits_baseILj2304ES2_S2_S2_fjLj1024EEEEEEEvNS_9BwdParamsE)
        /*0410*/ 	.word	0x0000001e


	//----- nvinfo : EIATTR_FRAME_SIZE
	.align		4
.L_173:
        /*0414*/ 	.byte	0x04, 0x11
        /*0416*/ 	.short	(.L_175 - .L_174)
	.align		4
.L_174:
        /*0418*/ 	.word	index@(_ZN10layer_norm22ln_bwd_finalize_kernelINS_22Kernel_traits_finalizeILj2304E6__halfS2_S2_fjLj1024ELj4ENS_18Kernel_traits_baseILj2304ES2_S2_S2_fjLj1024EEEEEEEvNS_9BwdParamsE)
        /*041c*/ 	.word	0x00000000


	//----- nvinfo : EIATTR_REGCOUNT
	.align		4
.L_175:
        /*0420*/ 	.byte	0x04, 0x2f
        /*0422*/ 	.short	(.L_177 - .L_176)
	.align		4
.L_176:
        /*0424*/ 	.word	index@(_ZN10layer_norm13ln_bwd_kernelINS_13Kernel_traitsI6__halffS2_fjLj2304ELj1ELj1ELj4ELj8ENS_18Kernel_traits_baseILj2304ES2_fS2_fjLj128EEEEEEEvNS_9BwdParamsE)
        /*0428*/ 	.word	0x0000008e


	//----- nvinfo : EIATTR_FRAME_SIZE
	.align		4
.L_177:
        /*042c*/ 	.byte	0x04, 0x11
        /*042e*/ 	.short	(.L_179 - .L_178)
	.align		4
.L_178:
        /*0430*/ 	.word	index@(_ZN10layer_norm13ln_bwd_kernelINS_13Kernel_traitsI6__halffS2_fjLj2304ELj1ELj1ELj4ELj8ENS_18Kernel_traits_baseILj2304ES2_fS2_fjLj128EEEEEEEvNS_9BwdParamsE)
        /*0434*/ 	.word	0x00000000


	//----- nvinfo : EIATTR_REGCOUNT
	.align		4
.L_179:
        /*0438*/ 	.byte	0x04, 0x2f
        /*043a*/ 	.short	(.L_181 - .L_180)
	.align		4
.L_180:
        /*043c*/ 	.word	index@(_ZN10layer_norm22ln_bwd_finalize_kernelINS_22Kernel_traits_finalizeILj2304E6__halffS2_fjLj1024ELj4ENS_18Kernel_traits_baseILj2304ES2_fS2_fjLj1024EEEEEEEvNS_9BwdParamsE)
        /*0440*/ 	.word	0x0000001e


	//----- nvinfo : EIATTR_FRAME_SIZE
	.align		4
.L_181:
        /*0444*/ 	.byte	0x04, 0x11
        /*0446*/ 	.short	(.L_183 - .L_182)
	.align		4
.L_182:
        /*0448*/ 	.word	index@(_ZN10layer_norm22ln_bwd_finalize_kernelINS_22Kernel_traits_finalizeILj2304E6__halffS2_fjLj1024ELj4ENS_18Kernel_traits_baseILj2304ES2_fS2_fjLj1024EEEEEEEvNS_9BwdParamsE)
        /*044c*/ 	.word	0x00000000


	//----- nvinfo : EIATTR_REGCOUNT
	.align		4
.L_183:
        /*0450*/ 	.byte	0x04, 0x2f
        /*0452*/ 	.short	(.L_185 - .L_184)
	.align		4
.L_184:
        /*0454*/ 	.word	index@(_ZN10layer_norm13ln_bwd_kernelINS_13Kernel_traitsI13__nv_bfloat16S2_S2_fjLj2304ELj1ELj1ELj4ELj4ENS_18Kernel_traits_baseILj2304ES2_S2_S2_fjLj128EEEEEEEvNS_9BwdParamsE)
        /*0458*/ 	.word	0x00000080


	//----- nvinfo : EIATTR_FRAME_SIZE
	.align		4
.L_185:
        /*045c*/ 	.byte	0x04, 0x11
        /*045e*/ 	.short	(.L_187 - .L_186)
	.align		4
.L_186:
        /*0460*/ 	.word	index@(_ZN10layer_norm13ln_bwd_kernelINS_13Kernel_traitsI13__nv_bfloat16S2_S2_fjLj2304ELj1ELj1ELj4ELj4ENS_18Kernel_traits_baseILj2304ES2_S2_S2_fjLj128EEEEEEEvNS_9BwdParamsE)
        /*0464*/ 	.word	0x00000000


	//----- nvinfo : EIATTR_REGCOUNT
	.align		4
.L_187:
        /*0468*/ 	.byte	0x04, 0x2f
        /*046a*/ 	.short	(.L_189 - .L_188)
	.align		4
.L_188:
        /*046c*/ 	.word	index@(_ZN10layer_norm22ln_bwd_finalize_kernelINS_22Kernel_traits_finalizeILj2304E13__nv_bfloat16S2_S2_fjLj1024ELj4ENS_18Kernel_traits_baseILj2304ES2_S2_S2_fjLj1024EEEEEEEvNS_9BwdParamsE)
        /*0470*/ 	.word	0x0000001e


	//----- nvinfo : EIATTR_FRAME_SIZE
	.align		4
.L_189:
        /*0474*/ 	.byte	0x04, 0x11
        /*0476*/ 	.short	(.L_191 - .L_190)
	.align		4
.L_190:
        /*0478*/ 	.word	index@(_ZN10layer_norm22ln_bwd_finalize_kernelINS_22Kernel_traits_finalizeILj2304E13__nv_bfloat16S2_S2_fjLj1024ELj4ENS_18Kernel_traits_baseILj2304ES2_S2_S2_fjLj1024EEEEEEEvNS_9BwdParamsE)
        /*047c*/ 	.word	0x00000000


	//----- nvinfo : EIATTR_REGCOUNT
	.align		4
.L_191:
        /*0480*/ 	.byte	0x04, 0x2f
        /*0482*/ 	.short	(.L_193 - .L_192)
	.align		4
.L_192:
        /*0484*/ 	.word	index@(_ZN10layer_norm13ln_bwd_kernelINS_13Kernel_traitsI13__nv_bfloat16fS2_fjLj2304ELj1ELj1ELj4ELj8ENS_18Kernel_traits_baseILj2304ES2_fS2_fjLj128EEEEEEEvNS_9BwdParamsE)
        /*0488*/ 	.word	0x00000080


	//----- nvinfo : EIATTR_FRAME_SIZE
	.align		4
.L_193:
        /*048c*/ 	.byte	0x04, 0x11
        /*048e*/ 	.short	(.L_195 - .L_194)
	.align		4
.L_194:
        /*0490*/ 	.word	index@(_ZN10layer_norm13ln_bwd_kernelINS_13Kernel_traitsI13__nv_bfloat16fS2_fjLj2304ELj1ELj1ELj4ELj8ENS_18Kernel_traits_baseILj2304ES2_fS2_fjLj128EEEEEEEvNS_9BwdParamsE)
        /*0494*/ 	.word	0x00000000


	//----- nvinfo : EIATTR_REGCOUNT
	.align		4
.L_195:
        /*0498*/ 	.byte	0x04, 0x2f
        /*049a*/ 	.short	(.L_197 - .L_196)
	.align		4
.L_196:
        /*049c*/ 	.word	index@(_ZN10layer_norm22ln_bwd_finalize_kernelINS_22Kernel_traits_finalizeILj2304E13__nv_bfloat16fS2_fjLj1024ELj4ENS_18Kernel_traits_baseILj2304ES2_fS2_fjLj1024EEEEEEEvNS_9BwdParamsE)
        /*04a0*/ 	.word	0x0000001e


	//----- nvinfo : EIATTR_FRAME_SIZE
	.align		4
.L_197:
        /*04a4*/ 	.byte	0x04, 0x11
        /*04a6*/ 	.short	(.L_199 - .L_198)
	.align		4
.L_198:
        /*04a8*/ 	.word	index@(_ZN10layer_norm22ln_bwd_finalize_kernelINS_22Kernel_traits_finalizeILj2304E13__nv_bfloat16fS2_fjLj1024ELj4ENS_18Kernel_traits_baseILj2304ES2_fS2_fjLj1024EEEEEEEvNS_9BwdParamsE)
        /*04ac*/ 	.word	0x00000000


	//----- nvinfo : EIATTR_REGCOUNT
	.align		4
.L_199:
        /*04b0*/ 	.byte	0x04, 0x2f
        /*04b2*/ 	.short	(.L_201 - .L_200)
	.align		4
.L_200:
        /*04b4*/ 	.word	index@(_ZN10layer_norm13ln_bwd_kernelINS_13Kernel_traitsIffffjLj3072ELj1ELj1ELj4ELj16ENS_18Kernel_traits_baseILj3072EffffjLj128EEEEEEEvNS_9BwdParamsE)
        /*04b8*/ 	.word	0x000000a8


	//----- nvinfo : EIATTR_FRAME_SIZE
	.align		4
.L_201:
        /*04bc*/ 	.byte	0x04, 0x11
        /*04be*/ 	.short	(.L_203 - .L_202)
	.align		4
.L_202:
        /*04c0*/ 	.word	index@(_ZN10layer_norm13ln_bwd_kernelINS_13Kernel_traitsIffffjLj3072ELj1ELj1ELj4ELj16ENS_18Kernel_traits_baseILj3072EffffjLj128EEEEEEEvNS_9BwdParamsE)
        /*04c4*/ 	.word	0x00000000


	//----- nvinfo : EIATTR_REGCOUNT
	.align		4
.L_203:
        /*04c8*/ 	.byte	0x04, 0x2f
        /*04ca*/ 	.short	(.L_205 - .L_204)
	.align		4
.L_204:
        /*04cc*/ 	.word	index@(_ZN10layer_norm22ln_bwd_finalize_kernelINS_22Kernel_traits_finalizeILj3072EffffjLj1024ELj4ENS_18Kernel_traits_baseILj3072EffffjLj1024EEEEEEEvNS_9BwdParamsE)
        /*04d0*/ 	.word	0x0000001e


	//----- nvinfo : EIATTR_FRAME_SIZE
	.align		4
.L_205:
        /*04d4*/ 	.byte	0x04, 0x11
        /*04d6*/ 	.short	(.L_207 - .L_206)
	.align		4
.L_206:
        /*04d8*/ 	.word	index@(_ZN10layer_norm22ln_bwd_finalize_kernelINS_22Kernel_traits_finalizeILj3072EffffjLj1024ELj4ENS_18Kernel_traits_baseILj3072EffffjLj1024EEEEEEEvNS_9BwdParamsE)
        /*04dc*/ 	.word	0x00000000


	//----- nvinfo : EIATTR_REGCOUNT
	.align		4
.L_207:
        /*04e0*/ 	.byte	0x04, 0x2f
        /*04e2*/ 	.short	(.L_209 - .L_208)
	.align		4
.L_208:
        /*04e4*/ 	.word	index@(_ZN10layer_norm13ln_bwd_kernelINS_13Kernel_traitsI6__halfS2_S2_fjLj3072ELj1ELj1ELj4ELj16ENS_18Kernel_traits_baseILj3072ES2_S2_S2_fjLj128EEEEEEEvNS_9BwdParamsE)
        /*04e8*/ 	.word	0x000000a8


	//----- nvinfo : EIATTR_FRAME_SIZE
	.align		4
.L_209:
        /*04ec*/ 	.byte	0x04, 0x11
        /*04ee*/ 	.short	(.L_211 - .L_210)
	.align		4
.L_210:
        /*04f0*/ 	.word	index@(_ZN10layer_norm13ln_bwd_kernelINS_13Kernel_traitsI6__halfS2_S2_fjLj3072ELj1ELj1ELj4ELj16ENS_18Kernel_traits_baseILj3072ES2_S2_S2_fjLj128EEEEEEEvNS_9BwdParamsE)
        /*04f4*/ 	.word	0x00000000


	//----- nvinfo : EIATTR_REGCOUNT
	.align		4
.L_211:
        /*04f8*/ 	.byte	0x04, 0x2f
        /*04fa*/ 	.short	(.L_213 - .L_212)
	.align		4
.L_212:
        /*04fc*/ 	.word	index@(_ZN10layer_norm22ln_bwd_finalize_kernelINS_22Kernel_traits_finalizeILj3072E6__halfS2_S2_fjLj1024ELj4ENS_18Kernel_traits_baseILj3072ES2_S2_S2_fjLj1024EEEEEEEvNS_9BwdParamsE)
        /*0500*/ 	.word	0x0000001e


	//----- nvinfo : EIATTR_FRAME_SIZE
	.align		4
.L_213:
        /*0504*/ 	.byte	0x04, 0x11
        /*0506*/ 	.short	(.L_215 - .L_214)
	.align		4
.L_214:
        /*0508*/ 	.word	index@(_ZN10layer_norm22ln_bwd_finalize_kernelINS_22Kernel_traits_finalizeILj3072E6__halfS2_S2_fjLj1024ELj4ENS_18Kernel_traits_baseILj3072ES2_S2_S2_fjLj1024EEEEEEEvNS_9BwdParamsE)
        /*050c*/ 	.word	0x00000000


	//----- nvinfo : EIATTR_REGCOUNT
	.align		4
.L_215:
        /*0510*/ 	.byte	0x04, 0x2f
        /*0512*/ 	.short	(.L_217 - .L_216)
	.align		4
.L_216:
        /*0514*/ 	.word	index@(_ZN10layer_norm13ln_bwd_kernelINS_13Kernel_traitsI6__halffS2_fjLj3072ELj1ELj1ELj4ELj16ENS_18Kernel_traits_baseILj3072ES2_fS2_fjLj128EEEEEEEvNS_9BwdParamsE)
        /*0518*/ 	.word	0x000000a8


	//----- nvinfo : EIATTR_FRAME_SIZE
	.align		4
.L_217:
        /*051c*/ 	.byte	0x04, 0x11
        /*051e*/ 	.short	(.L_219 - .L_218)
	.align		4
.L_218:
        /*0520*/ 	.word	index@(_ZN10layer_norm13ln_bwd_kernelINS_13Kernel_traitsI6__halffS2_fjLj3072ELj1ELj1ELj4ELj16ENS_18Kernel_traits_baseILj3072ES2_fS2_fjLj128EEEEEEEvNS_9BwdParamsE)
        /*0524*/ 	.word	0x00000000


	//----- nvinfo : EIATTR_REGCOUNT
	.align		4
.L_219:
        /*0528*/ 	.byte	0x04, 0x2f
        /*052a*/ 	.short	(.L_221 - .L_220)
	.align		4
.L_220:
        /*052c*/ 	.word	index@(_ZN10layer_norm22ln_bwd_finalize_kernelINS_22Kernel_traits_finalizeILj3072E6__halffS2_fjLj1024ELj4ENS_18Kernel_traits_baseILj3072ES2_fS2_fjLj1024EEEEEEEvNS_9BwdParamsE)
        /*0530*/ 	.word	0x0000001e


	//----- nvinfo : EIATTR_FRAME_SIZE
	.align		4
.L_221:
        /*0534*/ 	.byte	0x04, 0x11
        /*0536*/ 	.short	(.L_223 - .L_222)
	.align		4
.L_222:
        /*0538*/ 	.word	index@(_ZN10layer_norm22ln_bwd_finalize_kernelINS_22Kernel_traits_finalizeILj3072E6__halffS2_fjLj1024ELj4ENS_18Kernel_traits_baseILj3072ES2_fS2_fjLj1024EEEEEEEvNS_9BwdParamsE)
        /*053c*/ 	.word	0x00000000


	//----- nvinfo : EIATTR_REGCOUNT
	.align		4
.L_223:
        /*0540*/ 	.byte	0x04, 0x2f
        /*0542*/ 	.short	(.L_225 - .L_224)
	.align		4
.L_224:
        /*0544*/ 	.word	index@(_ZN10layer_norm13ln_bwd_kernelINS_13Kernel_traitsI13__nv_bfloat16S2_S2_fjLj3072ELj1ELj1ELj4ELj16ENS_18Kernel_traits_baseILj3072ES2_S2_S2_fjLj128EEEEEEEvNS_9BwdParamsE)
        /*0548*/ 	.word	0x000000a8


	//----- nvinfo : EIATTR_FRAME_SIZE
	.align		4
.L_225:
        /*054c*/ 	.byte	0x04, 0x11
        /*054e*/ 	.short	(.L_227 - .L_226)
	.align		4
.L_226:
        /*0550*/ 	.word	index@(_ZN10layer_norm13ln_bwd_kernelINS_13Kernel_traitsI13__nv_bfloat16S2_S2_fjLj3072ELj1ELj1ELj4ELj16ENS_18Kernel_traits_baseILj3072ES2_S2_S2_fjLj128EEEEEEEvNS_9BwdParamsE)
        /*0554*/ 	.word	0x00000000


	//----- nvinfo : EIATTR_REGCOUNT
	.align		4
.L_227:
        /*0558*/ 	.byte	0x04, 0x2f
        /*055a*/ 	.short	(.L_229 - .L_228)
	.align		4
.L_228:
        /*055c*/ 	.word	index@(_ZN10layer_norm22ln_bwd_finalize_kernelINS_22Kernel_traits_finalizeILj3072E13__nv_bfloat16S2_S2_fjLj1024ELj4ENS_18Kernel_traits_baseILj3072ES2_S2_S2_fjLj1024EEEEEEEvNS_9BwdParamsE)
        /*0560*/ 	.word	0x0000001e


	//----- nvinfo : EIATTR_FRAME_SIZE
	.align		4
.L_229:
        /*0564*/ 	.byte	0x04, 0x11
        /*0566*/ 	.short	(.L_231 - .L_230)
	.align		4
.L_230:
        /*0568*/ 	.word	index@(_ZN10layer_norm22ln_bwd_finalize_kernelINS_22Kernel_traits_finalizeILj3072E13__nv_bfloat16S2_S2_fjLj1024ELj4ENS_18Kernel_traits_baseILj3072ES2_S2_S2_fjLj1024EEEEEEEvNS_9BwdParamsE)
        /*056c*/ 	.word	0x00000000


	//----- nvinfo : EIATTR_REGCOUNT
	.align		4
.L_231:
        /*0570*/ 	.byte	0x04, 0x2f
        /*0572*/ 	.short	(.L_233 - .L_232)
	.align		4
.L_232:
        /*0574*/ 	.word	index@(_ZN10layer_norm13ln_bwd_kernelINS_13Kernel_traitsI13__nv_bfloat16fS2_fjLj3072ELj1ELj1ELj4ELj16ENS_18Kernel_traits_baseILj3072ES2_fS2_fjLj128EEEEEEEvNS_9BwdParamsE)
        /*0578*/ 	.word	0x000000a8


	//----- nvinfo : EIATTR_FRAME_SIZE
	.align		4
.L_233:
        /*057c*/ 	.byte	0x04, 0x11
        /*057e*/ 	.short	(.L_235 - .L_234)
	.align		4
.L_234:
        /*0580*/ 	.word	index@(_ZN10layer_norm13ln_bwd_kernelINS_13Kernel_traitsI13__nv_bfloat16fS2_fjLj3072ELj1ELj1ELj4ELj16ENS_18Kernel_traits_baseILj3072ES2_fS2_fjLj128EEEEEEEvNS_9BwdParamsE)
        /*0584*/ 	.word	0x00000000


	//----- nvinfo : EIATTR_REGCOUNT
	.align		4
.L_235:
        /*0588*/ 	.byte	0x04, 0x2f
        /*058a*/ 	.short	(.L_237 - .L_236)
	.align		4
.L_236:
        /*058c*/ 	.word	index@(_ZN10layer_norm22ln_bwd_finalize_kernelINS_22Kernel_traits_finalizeILj3072E13__nv_bfloat16fS2_fjLj1024ELj4ENS_18Kernel_traits_baseILj3072ES2_fS2_fjLj1024EEEEEEEvNS_9BwdParamsE)
        /*0590*/ 	.word	0x0000001e


	//----- nvinfo : EIATTR_FRAME_SIZE
	.align		4
.L_237:
        /*0594*/ 	.byte	0x04, 0x11
        /*0596*/ 	.short	(.L_239 - .L_238)
	.align		4
.L_238:
        /*0598*/ 	.word	index@(_ZN10layer_norm22ln_bwd_finalize_kernelINS_22Kernel_traits_finalizeILj3072E13__nv_bfloat16fS2_fjLj1024ELj4ENS_18Kernel_traits_baseILj3072ES2_fS2_fjLj1024EEEEEEEvNS_9BwdParamsE)
        /*059c*/ 	.word	0x00000000


	//----- nvinfo : EIATTR_REGCOUNT
	.align		4
.L_239:
        /*05a0*/ 	.byte	0x04, 0x2f
        /*05a2*/ 	.short	(.L_241 - .L_240)
	.align		4
.L_240:
        /*05a4*/ 	.word	index@(_ZN10layer_norm13ln_bwd_kernelINS_13Kernel_traitsIffffjLj3840ELj1ELj1ELj4ELj8ENS_18Kernel_traits_baseILj3840EffffjLj128EEEEEEEvNS_9BwdParamsE)
        /*05a8*/ 	.word	0x000000f8


	//----- nvinfo : EIATTR_FRAME_SIZE
	.align		4
.L_241:
        /*05ac*/ 	.byte	0x04, 0x11
        /*05ae*/ 	.short	(.L_243 - .L_242)
	.align		4
.L_242:
        /*05b0*/ 	.word	index@(_ZN10layer_norm13ln_bwd_kernelINS_13Kernel_traitsIffffjLj3840ELj1ELj1ELj4ELj8ENS_18Kernel_traits_baseILj3840EffffjLj128EEEEEEEvNS_9BwdParamsE)
        /*05b4*/ 	.word	0x00000000


	//----- nvinfo : EIATTR_REGCOUNT
	.align		4
.L_243:
        /*05b8*/ 	.byte	0x04, 0x2f
        /*05ba*/ 	.short	(.L_245 - .L_244)
	.align		4
.L_244:
        /*05bc*/ 	.word	index@(_ZN10layer_norm22ln_bwd_finalize_kernelINS_22Kernel_traits_finalizeILj3840EffffjLj1024ELj4ENS_18Kernel_traits_baseILj3840EffffjLj1024EEEEEEEvNS_9BwdParamsE)
        /*05c0*/ 	.word	0x0000001e


	//----- nvinfo : EIATTR_FRAME_SIZE
	.align		4
.L_245:
        /*05c4*/ 	.byte	0x04, 0x11
        /*05c6*/ 	.short	(.L_247 - .L_246)
	.align		4
.L_246:
        /*05c8*/ 	.word	index@(_ZN10layer_norm22ln_bwd_finalize_kernelINS_22Kernel_traits_finalizeILj3840EffffjLj1024ELj4ENS_18Kernel_traits_baseILj3840EffffjLj1024EEEEEEEvNS_9BwdParamsE)
        /*05cc*/ 	.word	0x00000000


	//----- nvinfo : EIATTR_REGCOUNT
	.align		4
.L_247:
        /*05d0*/ 	.byte	0x04, 0x2f
        /*05d2*/ 	.short	(.L_249 - .L_248)
	.align		4
.L_248:
        /*05d4*/ 	.word	index@(_ZN10layer_norm13ln_bwd_kernelINS_13Kernel_traitsI6__halfS2_S2_fjLj3840ELj1ELj1ELj4ELj4ENS_18Kernel_traits_baseILj3840ES2_S2_S2_fjLj128EEEEEEEvNS_9BwdParamsE)
        /*05d8*/ 	.word	0x000000ea


	//----- nvinfo : EIATTR_FRAME_SIZE
	.align		4
.L_249:
        /*05dc*/ 	.byte	0x04, 0x11
        /*05de*/ 	.short	(.L_251 - .L_250)
	.align		4
.L_250:
        /*05e0*/ 	.word	index@(_ZN10layer_norm13ln_bwd_kernelINS_13Kernel_traitsI6__halfS2_S2_fjLj3840ELj1ELj1ELj4ELj4ENS_18Kernel_traits_baseILj3840ES2_S2_S2_fjLj128EEEEEEEvNS_9BwdParamsE)
        /*05e4*/ 	.word	0x00000000


	//----- nvinfo : EIATTR_REGCOUNT
	.align		4
.L_251:
        /*05e8*/ 	.byte	0x04, 0x2f
        /*05ea*/ 	.short	(.L_253 - .L_252)
	.align		4
.L_252:
        /*05ec*/ 	.word	index@(_ZN10layer_norm22ln_bwd_finalize_kernelINS_22Kernel_traits_finalizeILj3840E6__halfS2_S2_fjLj1024ELj4ENS_18Kernel_traits_baseILj3840ES2_S2_S2_fjLj1024EEEEEEEvNS_9BwdParamsE)
        /*05f0*/ 	.word	0x0000001e


	//----- nvinfo : EIATTR_FRAME_SIZE
	.align		4
.L_253:
        /*05f4*/ 	.byte	0x04, 0x11
        /*05f6*/ 	.short	(.L_255 - .L_254)
	.align		4
.L_254:
        /*05f8*/ 	.word	index@(_ZN10layer_norm22ln_bwd_finalize_kernelINS_22Kernel_traits_finalizeILj3840E6__halfS2_S2_fjLj1024ELj4ENS_18Kernel_traits_baseILj3840ES2_S2_S2_fjLj1024EEEEEEEvNS_9BwdParamsE)
        /*05fc*/ 	.word	0x00000000


	//----- nvinfo : EIATTR_REGCOUNT
	.align		4
.L_255:
        /*0600*/ 	.byte	0x04, 0x2f
        /*0602*/ 	.short	(.L_257 - .L_256)
	.align		4
.L_256:
        /*0604*/ 	.word	index@(_ZN10layer_norm13ln_bwd_kernelINS_13Kernel_traitsI6__halffS2_fjLj3840ELj1ELj1ELj4ELj8ENS_18Kernel_traits_baseILj3840ES2_fS2_fjLj128EEEEEEEvNS_9BwdParamsE)
        /*0608*/ 	.word	0x000000ea


	//----- nvinfo : EIATTR_FRAME_SIZE
	.align		4
.L_257:
        /*060c*/ 	.byte	0x04, 0x11
        /*060e*/ 	.short	(.L_259 - .L_258)
	.align		4
.L_258:
        /*0610*/ 	.word	index@(_ZN10layer_norm13ln_bwd_kernelINS_13Kernel_traitsI6__halffS2_fjLj3840ELj1ELj1ELj4ELj8ENS_18Kernel_traits_baseILj3840ES2_fS2_fjLj128EEEEEEEvNS_9BwdParamsE)
        /*0614*/ 	.word	0x00000000


	//----- nvinfo : EIATTR_REGCOUNT
	.align		4
.L_259:
        /*0618*/ 	.byte	0x04, 0x2f
        /*061a*/ 	.short	(.L_261 - .L_260)
	.align		4
.L_260:
        /*061c*/ 	.word	index@(_ZN10layer_norm22ln_bwd_finalize_kernelINS_22Kernel_traits_finalizeILj3840E6__halffS2_fjLj1024ELj4ENS_18Kernel_traits_baseILj3840ES2_fS2_fjLj1024EEEEEEEvNS_9BwdParamsE)
        /*0620*/ 	.word	0x0000001e


	//----- nvinfo : EIATTR_FRAME_SIZE
	.align		4
.L_261:
        /*0624*/ 	.byte	0x04, 0x11
        /*0626*/ 	.short	(.L_263 - .L_262)
	.align		4
.L_262:
        /*0628*/ 	.word	index@(_ZN10layer_norm22ln_bwd_finalize_kernelINS_22Kernel_traits_finalizeILj3840E6__halffS2_fjLj1024ELj4ENS_18Kernel_traits_baseILj3840ES2_fS2_fjLj1024EEEEEEEvNS_9BwdParamsE)
        /*062c*/ 	.word	0x00000000


	//----- nvinfo : EIATTR_REGCOUNT
	.align		4
.L_263:
        /*0630*/ 	.byte	0x04, 0x2f
        /*0632*/ 	.short	(.L_265 - .L_264)
	.align		4
.L_264:
        /*0634*/ 	.word	index@(_ZN10layer_norm13ln_bwd_kernelINS_13Kernel_traitsI13__nv_bfloat16S2_S2_fjLj3840ELj1ELj1ELj4ELj4ENS_18Kernel_traits_baseILj3840ES2_S2_S2_fjLj128EEEEEEEvNS_9BwdParamsE)
        /*0638*/ 	.word	0x000000e6


	//----- nvinfo : EIATTR_FRAME_SIZE
	.align		4
.L_265:
        /*063c*/ 	.byte	0x04, 0x11
        /*063e*/ 	.short	(.L_267 - .L_266)
	.align		4
.L_266:
        /*0640*/ 	.word	index@(_ZN10layer_norm13ln_bwd_kernelINS_13Kernel_traitsI13__nv_bfloat16S2_S2_fjLj3840ELj1ELj1ELj4ELj4ENS_18Kernel_traits_baseILj3840ES2_S2_S2_fjLj128EEEEEEEvNS_9BwdParamsE)
        /*0644*/ 	.word	0x00000000


	//----- nvinfo : EIATTR_REGCOUNT
	.align		4
.L_267:
        /*0648*/ 	.byte	0x04, 0x2f
        /*064a*/ 	.short	(.L_269 - .L_268)
	.align		4
.L_268:
        /*064c*/ 	.word	index@(_ZN10layer_norm22ln_bwd_finalize_kernelINS_22Kernel_traits_finalizeILj3840E13__nv_bfloat16S2_S2_fjLj1024ELj4ENS_18Kernel_traits_baseILj3840ES2_S2_S2_fjLj1024EEEEEEEvNS_9BwdParamsE)
        /*0650*/ 	.word	0x0000001e


	//----- nvinfo : EIATTR_FRAME_SIZE
	.align		4
.L_269:
        /*0654*/ 	.byte	0x04, 0x11
        /*0656*/ 	.short	(.L_271 - .L_270)
	.align		4
.L_270:
        /*0658*/ 	.word	index@(_ZN10layer_norm22ln_bwd_finalize_kernelINS_22Kernel_traits_finalizeILj3840E13__nv_bfloat16S2_S2_fjLj1024ELj4ENS_18Kernel_traits_baseILj3840ES2_S2_S2_fjLj1024EEEEEEEvNS_9BwdParamsE)
        /*065c*/ 	.word	0x00000000


	//----- nvinfo : EIATTR_REGCOUNT
	.align		4
.L_271:
        /*0660*/ 	.byte	0x04, 0x2f
        /*0662*/ 	.short	(.L_273 - .L_272)
	.align		4
.L_272:
        /*0664*/ 	.word	index@(_ZN10layer_norm13ln_bwd_kernelINS_13Kernel_traitsI13__nv_bfloat16fS2_fjLj3840ELj1ELj1ELj4ELj8ENS_18Kernel_traits_baseILj3840ES2_fS2_fjLj128EEEEEEEvNS_9BwdParamsE)
        /*0668*/ 	.word	0x000000e8


	//----- nvinfo : EIATTR_FRAME_SIZE
	.align		4
.L_273:
        /*066c*/ 	.byte	0x04, 0x11
        /*066e*/ 	.short	(.L_275 - .L_274)
	.align		4
.L_274:
        /*0670*/ 	.word	index@(_ZN10layer_norm13ln_bwd_kernelINS_13Kernel_traitsI13__nv_bfloat16fS2_fjLj3840ELj1ELj1ELj4ELj8ENS_18Kernel_traits_baseILj3840ES2_fS2_fjLj128EEEEEEEvNS_9BwdParamsE)
        /*0674*/ 	.word	0x00000000


	//----- nvinfo : EIATTR_REGCOUNT
	.align		4
.L_275:
        /*0678*/ 	.byte	0x04, 0x2f
        /*067a*/ 	.short	(.L_277 - .L_276)
	.align		4
.L_276:
        /*067c*/ 	.word	index@(_ZN10layer_norm22ln_bwd_finalize_kernelINS_22Kernel_traits_finalizeILj3840E13__nv_bfloat16fS2_fjLj1024ELj4ENS_18Kernel_traits_baseILj3840ES2_fS2_fjLj1024EEEEEEEvNS_9BwdParamsE)
        /*0680*/ 	.word	0x0000001e


	//----- nvinfo : EIATTR_FRAME_SIZE
	.align		4
.L_277:
        /*0684*/ 	.byte	0x04, 0x11
        /*0686*/ 	.short	(.L_279 - .L_278)
	.align		4
.L_278:
        /*0688*/ 	.word	index@(_ZN10layer_norm22ln_bwd_finalize_kernelINS_22Kernel_traits_finalizeILj3840E13__nv_bfloat16fS2_fjLj1024ELj4ENS_18Kernel_traits_baseILj3840ES2_fS2_fjLj1024EEEEEEEvNS_9BwdParamsE)
        /*068c*/ 	.word	0x00000000


	//----- nvinfo : EIATTR_REGCOUNT
	.align		4
.L_279:
        /*0690*/ 	.byte	0x04, 0x2f
        /*0692*/ 	.short	(.L_281 - .L_280)
	.align		4
.L_280:
        /*0694*/ 	.word	index@(_ZN10layer_norm13ln_bwd_kernelINS_13Kernel_traitsIffffjLj4096ELj1ELj1ELj4ELj16ENS_18Kernel_traits_baseILj4096EffffjLj128EEEEEEEvNS_9BwdParamsE)
        /*0698*/ 	.word	0x000000fe


	//----- nvinfo : EIATTR_FRAME_SIZE
	.align		4
.L_281:
        /*069c*/ 	.byte	0x04, 0x11
        /*069e*/ 	.short	(.L_283 - .L_282)
	.align		4
.L_282:
        /*06a0*/ 	.word	index@(_ZN10layer_norm13ln_bwd_kernelINS_13Kernel_traitsIffffjLj4096ELj1ELj1ELj4ELj16ENS_18Kernel_traits_baseILj4096EffffjLj128EEEEEEEvNS_9BwdParamsE)
        /*06a4*/ 	.word	0x00000000


	//----- nvinfo : EIATTR_REGCOUNT
	.align		4
.L_283:
        /*06a8*/ 	.byte	0x04, 0x2f
        /*06aa*/ 	.short	(.L_285 - .L_284)
	.align		4
.L_284:
        /*06ac*/ 	.word	index@(_ZN10layer_norm22ln_bwd_finalize_kernelINS_22Kernel_traits_finalizeILj4096EffffjLj1024ELj4ENS_18Kernel_traits_baseILj4096EffffjLj1024EEEEEEEvNS_9BwdParamsE)
        /*06b0*/ 	.word	0x0000001e


	//----- nvinfo : EIATTR_FRAME_SIZE
	.align		4
.L_285:
        /*06b4*/ 	.byte	0x04, 0x11
        /*06b6*/ 	.short	(.L_287 - .L_286)
	.align		4
.L_286:
        /*06b8*/ 	.word	index@(_ZN10layer_norm22ln_bwd_finalize_kernelINS_22Kernel_traits_finalizeILj4096EffffjLj1024ELj4ENS_18Kernel_traits_baseILj4096EffffjLj1024EEEEEEEvNS_9BwdParamsE)
        /*06bc*/ 	.word	0x00000000


	//----- nvinfo : EIATTR_REGCOUNT
	.align		4
.L_287:
        /*06c0*/ 	.byte	0x04, 0x2f
        /*06c2*/ 	.short	(.L_289 - .L_288)
	.align		4
.L_288:
        /*06c4*/ 	.word	index@(_ZN10layer_norm13ln_bwd_kernelINS_13Kernel_traitsI6__halfS2_S2_fjLj4096ELj1ELj1ELj4ELj16ENS_18Kernel_traits_baseILj4096ES2_S2_S2_fjLj128EEEEEEEvNS_9BwdParamsE)
        /*06c8*/ 	.word	0x000000cf


	//----- nvinfo : EIATTR_FRAME_SIZE
	.align		4
.L_289:
        /*06cc*/ 	.byte	0x04, 0x11
        /*06ce*/ 	.short	(.L_291 - .L_290)
	.align		4
.L_290:
        /*06d0*/ 	.word	index@(_ZN10layer_norm13ln_bwd_kernelINS_13Kernel_traitsI6__halfS2_S2_fjLj4096ELj1ELj1ELj4ELj16ENS_18Kernel_traits_baseILj4096ES2_S2_S2_fjLj128EEEEEEEvNS_9BwdParamsE)
        /*06d4*/ 	.word	0x00000000


	//----- nvinfo : EIATTR_REGCOUNT
	.align		4
.L_291:
        /*06d8*/ 	.byte	0x04, 0x2f
        /*06da*/ 	.short	(.L_293 - .L_292)
	.align		4
.L_292:
        /*06dc*/ 	.word	index@(_ZN10layer_norm22ln_bwd_finalize_kernelINS_22Kernel_traits_finalizeILj4096E6__halfS2_S2_fjLj1024ELj4ENS_18Kernel_traits_baseILj4096ES2_S2_S2_fjLj1024EEEEEEEvNS_9BwdParamsE)
        /*06e0*/ 	.word	0x0000001e


	//----- nvinfo : EIATTR_FRAME_SIZE
	.align		4
.L_293:
        /*06e4*/ 	.byte	0x04, 0x11
        /*06e6*/ 	.short	(.L_295 - .L_294)
	.align		4
.L_294:
        /*06e8*/ 	.word	index@(_ZN10layer_norm22ln_bwd_finalize_kernelINS_22Kernel_traits_finalizeILj4096E6__halfS2_S2_fjLj1024ELj4ENS_18Kernel_traits_baseILj4096ES2_S2_S2_fjLj1024EEEEEEEvNS_9BwdParamsE)
        /*06ec*/ 	.word	0x00000000


	//----- nvinfo : EIATTR_REGCOUNT
	.align		4
.L_295:
        /*06f0*/ 	.byte	0x04, 0x2f
        /*06f2*/ 	.short	(.L_297 - .L_296)
	.align		4
.L_296:
        /*06f4*/ 	.word	index@(_ZN10layer_norm13ln_bwd_kernelINS_13Kernel_traitsI6__halffS2_fjLj4096ELj1ELj1ELj4ELj16ENS_18Kernel_traits_baseILj4096ES2_fS2_fjLj128EEEEEEEvNS_9BwdParamsE)
        /*06f8*/ 	.word	0x000000fe


	//----- nvinfo : EIATTR_FRAME_SIZE
	.align		4
.L_297:
        /*06fc*/ 	.byte	0x04, 0x11
        /*06fe*/ 	.short	(.L_299 - .L_298)
	.align		4
.L_298:
        /*0700*/ 	.word	index@(_ZN10layer_norm13ln_bwd_kernelINS_13Kernel_traitsI6__halffS2_fjLj4096ELj1ELj1ELj4ELj16ENS_18Kernel_traits_baseILj4096ES2_fS2_fjLj128EEEEEEEvNS_9BwdParamsE)
        /*0704*/ 	.word	0x00000000


	//----- nvinfo : EIATTR_REGCOUNT
	.align		4
.L_299:
        /*0708*/ 	.byte	0x04, 0x2f
        /*070a*/ 	.short	(.L_301 - .L_300)
	.align		4
.L_300:
        /*070c*/ 	.word	index@(_ZN10layer_norm22ln_bwd_finalize_kernelINS_22Kernel_traits_finalizeILj4096E6__halffS2_fjLj1024ELj4ENS_18Kernel_traits_baseILj4096ES2_fS2_fjLj1024EEEEEEEvNS_9BwdParamsE)
        /*0710*/ 	.word	0x0000001e


	//----- nvinfo : EIATTR_FRAME_SIZE
	.align		4
.L_301:
        /*0714*/ 	.byte	0x04, 0x11
        /*0716*/ 	.short	(.L_303 - .L_302)
	.align		4
.L_302:
        /*0718*/ 	.word	index@(_ZN10layer_norm22ln_bwd_finalize_kernelINS_22Kernel_traits_finalizeILj4096E6__halffS2_fjLj1024ELj4ENS_18Kernel_traits_baseILj4096ES2_fS2_fjLj1024EEEEEEEvNS_9BwdParamsE)
        /*071c*/ 	.word	0x00000000


	//----- nvinfo : EIATTR_REGCOUNT
	.align		4
.L_303:
        /*0720*/ 	.byte	0x04, 0x2f
        /*0722*/ 	.short	(.L_305 - .L_304)
	.align		4
.L_304:
        /*0724*/ 	.word	index@(_ZN10layer_norm13ln_bwd_kernelINS_13Kernel_traitsI13__nv_bfloat16S2_S2_fjLj4096ELj1ELj1ELj4ELj16ENS_18Kernel_traits_baseILj4096ES2_S2_S2_fjLj128EEEEEEEvNS_9BwdParamsE)
        /*0728*/ 	.word	0x000000cc


	//----- nvinfo : EIATTR_FRAME_SIZE
	.align		4
.L_305:
        /*072c*/ 	.byte	0x04, 0x11
        /*072e*/ 	.short	(.L_307 - .L_306)
	.align		4
.L_306:
        /*0730*/ 	.word	index@(_ZN10layer_norm13ln_bwd_kernelINS_13Kernel_traitsI13__nv_bfloat16S2_S2_fjLj4096ELj1ELj1ELj4ELj16ENS_18Kernel_traits_baseILj4096ES2_S2_S2_fjLj128EEEEEEEvNS_9BwdParamsE)
        /*0734*/ 	.word	0x00000000


	//----- nvinfo : EIATTR_REGCOUNT
	.align		4
.L_307:
        /*0738*/ 	.byte	0x04, 0x2f
        /*073a*/ 	.short	(.L_309 - .L_308)
	.align		4
.L_308:
        /*073c*/ 	.word	index@(_ZN10layer_norm22ln_bwd_finalize_kernelINS_22Kernel_traits_finalizeILj4096E13__nv_bfloat16S2_S2_fjLj1024ELj4ENS_18Kernel_traits_baseILj4096ES2_S2_S2_fjLj1024EEEEEEEvNS_9BwdParamsE)
        /*0740*/ 	.word	0x0000001e


	//----- nvinfo : EIATTR_FRAME_SIZE
	.align		4
.L_309:
        /*0744*/ 	.byte	0x04, 0x11
        /*0746*/ 	.short	(.L_311 - .L_310)
	.align		4
.L_310:
        /*0748*/ 	.word	index@(_ZN10layer_norm22ln_bwd_finalize_kernelINS_22Kernel_traits_finalizeILj4096E13__nv_bfloat16S2_S2_fjLj1024ELj4ENS_18Kernel_traits_baseILj4096ES2_S2_S2_fjLj1024EEEEEEEvNS_9BwdParamsE)
        /*074c*/ 	.word	0x00000000


	//----- nvinfo : EIATTR_REGCOUNT
	.align		4
.L_311:
        /*0750*/ 	.byte	0x04, 0x2f
        /*0752*/ 	.short	(.L_313 - .L_312)
	.align		4
.L_312:
        /*0754*/ 	.word	index@(_ZN10layer_norm13ln_bwd_kernelINS_13Kernel_traitsI13__nv_bfloat16fS2_fjLj4096ELj1ELj1ELj4ELj16ENS_18Kernel_traits_baseILj4096ES2_fS2_fjLj128EEEEEEEvNS_9BwdParamsE)
        /*0758*/ 	.word	0x000000fe


	//----- nvinfo : EIATTR_FRAME_SIZE
	.align		4
.L_313:
        /*075c*/ 	.byte	0x04, 0x11
        /*075e*/ 	.short	(.L_315 - .L_314)
	.align		4
.L_314:
        /*0760*/ 	.word	index@(_ZN10layer_norm13ln_bwd_kernelINS_13Kernel_traitsI13__nv_bfloat16fS2_fjLj4096ELj1ELj1ELj4ELj16ENS_18Kernel_traits_baseILj4096ES2_fS2_fjLj128EEEEEEEvNS_9BwdParamsE)
        /*0764*/ 	.word	0x00000000


	//----- nvinfo : EIATTR_REGCOUNT
	.align		4
.L_315:
        /*0768*/ 	.byte	0x04, 0x2f
        /*076a*/ 	.short	(.L_317 - .L_316)
	.align		4
.L_316:
        /*076c*/ 	.word	index@(_ZN10layer_norm22ln_bwd_finalize_kernelINS_22Kernel_traits_finalizeILj4096E13__nv_bfloat16fS2_fjLj1024ELj4ENS_18Kernel_traits_baseILj4096ES2_fS2_fjLj1024EEEEEEEvNS_9BwdParamsE)
        /*0770*/ 	.word	0x0000001e


	//----- nvinfo : EIATTR_FRAME_SIZE
	.align		4
.L_317:
        /*0774*/ 	.byte	0x04, 0x11
        /*0776*/ 	.short	(.L_319 - .L_318)
	.align		4
.L_318:
        /*0778*/ 	.word	index@(_ZN10layer_norm22ln_bwd_finalize_kernelINS_22Kernel_traits_finalizeILj4096E13__nv_bfloat16fS2_fjLj1024ELj4ENS_18Kernel_traits_baseILj4096ES2_fS2_fjLj1024EEEEEEEvNS_9BwdParamsE)
        /*077c*/ 	.word	0x00000000


	//----- nvinfo : EIATTR_REGCOUNT
	.align		4
.L_319:
        /*0780*/ 	.byte	0x04, 0x2f
        /*0782*/ 	.short	(.L_321 - .L_320)
	.align		4
.L_320:
        /*0784*/ 	.word	index@(_ZN10layer_norm13ln_bwd_kernelINS_13Kernel_traitsIffffjLj5120ELj1ELj1ELj4ELj16ENS_18Kernel_traits_baseILj5120EffffjLj128EEEEEEEvNS_9BwdParamsE)
        /*0788*/ 	.word	0x000000ff


	//----- nvinfo : EIATTR_FRAME_SIZE
	.align		4
.L_321:
        /*078c*/ 	.byte	0x04, 0x11
        /*078e*/ 	.short	(.L_323 - .L_322)
	.align		4
.L_322:
        /*0790*/ 	.word	index@(_ZN10layer_norm13ln_bwd_kernelINS_13Kernel_traitsIffffjLj5120ELj1ELj1ELj4ELj16ENS_18Kernel_traits_baseILj5120EffffjLj128EEEEEEEvNS_9BwdParamsE)
        /*0794*/ 	.word	0x00000008


	//----- nvinfo : EIATTR_REGCOUNT
	.align		4
.L_323:
        /*0798*/ 	.byte	0x04, 0x2f
        /*079a*/ 	.short	(.L_325 - .L_324)
	.align		4
.L_324:
        /*079c*/ 	.word	index@(_ZN10layer_norm22ln_bwd_finalize_kernelINS_22Kernel_traits_finalizeILj5120EffffjLj1024ELj4ENS_18Kernel_traits_baseILj5120EffffjLj1024EEEEEEEvNS_9BwdParamsE)
        /*07a0*/ 	.word	0x0000001e


	//----- nvinfo : EIATTR_FRAME_SIZE
	.align		4
.L_325:
        /*07a4*/ 	.byte	0x04, 0x11
        /*07a6*/ 	.short	(.L_327 - .L_326)
	.align		4
.L_326:
        /*07a8*/ 	.word	index@(_ZN10layer_norm22ln_bwd_finalize_kernelINS_22Kernel_traits_finalizeILj5120EffffjLj1024ELj4ENS_18Kernel_traits_baseILj5120EffffjLj1024EEEEEEEvNS_9BwdParamsE)
        /*07ac*/ 	.word	0x00000000


	//----- nvinfo : EIATTR_REGCOUNT
	.align		4
.L_327:
        /*07b0*/ 	.byte	0x04, 0x2f
        /*07b2*/ 	.short	(.L_329 - .L_328)
	.align		4
.L_328:
        /*07b4*/ 	.word	index@(_ZN10layer_norm13ln_bwd_kernelINS_13Kernel_traitsI6__halfS2_S2_fjLj5120ELj1ELj1ELj4ELj16ENS_18Kernel_traits_baseILj5120ES2_S2_S2_fjLj128EEEEEEEvNS_9BwdParamsE)
        /*07b8*/ 	.word	0x000000f7


	//----- nvinfo : EIATTR_FRAME_SIZE
	.align		4
.L_329:
        /*07bc*/ 	.byte	0x04, 0x11
        /*07be*/ 	.short	(.L_331 - .L_330)
	.align		4
.L_330:
        /*07c0*/ 	.word	index@(_ZN10layer_norm13ln_bwd_kernelINS_13Kernel_traitsI6__halfS2_S2_fjLj5120ELj1ELj1ELj4ELj16ENS_18Kernel_traits_baseILj5120ES2_S2_S2_fjLj128EEEEEEEvNS_9BwdParamsE)
        /*07c4*/ 	.word	0x00000000


	//----- nvinfo : EIATTR_REGCOUNT
	.align		4
.L_331:
        /*07c8*/ 	.byte	0x04, 0x2f
        /*07ca*/ 	.short	(.L_333 - .L_332)
	.align		4
.L_332:
        /*07cc*/ 	.word	index@(_ZN10layer_norm22ln_bwd_finalize_kernelINS_22Kernel_traits_finalizeILj5120E6__halfS2_S2_fjLj1024ELj4ENS_18Kernel_traits_baseILj5120ES2_S2_S2_fjLj1024EEEEEEEvNS_9BwdParamsE)
        /*07d0*/ 	.word	0x0000001e


	//----- nvinfo : EIATTR_FRAME_SIZE
	.align		4
.L_333:
        /*07d4*/ 	.byte	0x04, 0x11
        /*07d6*/ 	.short	(.L_335 - .L_334)
	.align		4
.L_334:
        /*07d8*/ 	.word	index@(_ZN10layer_norm22ln_bwd_finalize_kernelINS_22Kernel_traits_finalizeILj5120E6__halfS2_S2_fjLj1024ELj4ENS_18Kernel_traits_baseILj5120ES2_S2_S2_fjLj1024EEEEEEEvNS_9BwdParamsE)
        /*07dc*/ 	.word	0x00000000


	//----- nvinfo : EIATTR_REGCOUNT
	.align		4
.L_335:
        /*07e0*/ 	.byte	0x04, 0x2f
        /*07e2*/ 	.short	(.L_337 - .L_336)
	.align		4
.L_336:
        /*07e4*/ 	.word	index@(_ZN10layer_norm13ln_bwd_kernelINS_13Kernel_traitsI6__halffS2_fjLj5120ELj1ELj1ELj4ELj16ENS_18Kernel_traits_baseILj5120ES2_fS2_fjLj128EEEEEEEvNS_9BwdParamsE)
        /*07e8*/ 	.word	0x000000ff


	//----- nvinfo : EIATTR_FRAME_SIZE
	.align		4
.L_337:
        /*07ec*/ 	.byte	0x04, 0x11
        /*07ee*/ 	.short	(.L_339 - .L_338)
	.align		4
.L_338:
        /*07f0*/ 	.word	index@(_ZN10layer_norm13ln_bwd_kernelINS_13Kernel_traitsI6__halffS2_fjLj5120ELj1ELj1ELj4ELj16ENS_18Kernel_traits_baseILj5120ES2_fS2_fjLj128EEEEEEEvNS_9BwdParamsE)
        /*07f4*/ 	.word	0x00000008


	//----- nvinfo : EIATTR_REGCOUNT
	.align		4
.L_339:
        /*07f8*/ 	.byte	0x04, 0x2f
        /*07fa*/ 	.short	(.L_341 - .L_340)
	.align		4
.L_340:
        /*07fc*/ 	.word	index@(_ZN10layer_norm22ln_bwd_finalize_kernelINS_22Kernel_traits_finalizeILj5120E6__halffS2_fjLj1024ELj4ENS_18Kernel_traits_baseILj5120ES2_fS2_fjLj1024EEEEEEEvNS_9BwdParamsE)
        /*0800*/ 	.word	0x0000001e


	//----- nvinfo : EIATTR_FRAME_SIZE
	.align		4
.L_341:
        /*0804*/ 	.byte	0x04, 0x11
        /*0806*/ 	.short	(.L_343 - .L_342)
	.align		4
.L_342:
        /*0808*/ 	.word	index@(_ZN10layer_norm22ln_bwd_finalize_kernelINS_22Kernel_traits_finalizeILj5120E6__halffS2_fjLj1024ELj4ENS_18Kernel_traits_baseILj5120ES2_fS2_fjLj1024EEEEEEEvNS_9BwdParamsE)
        /*080c*/ 	.word	0x00000000


	//----- nvinfo : EIATTR_REGCOUNT
	.align		4
.L_343:
        /*0810*/ 	.byte	0x04, 0x2f
        /*0812*/ 	.short	(.L_345 - .L_344)
	.align		4
.L_344:
        /*0814*/ 	.word	index@(_ZN10layer_norm13ln_bwd_kernelINS_13Kernel_traitsI13__nv_bfloat16S2_S2_fjLj5120ELj1ELj1ELj4ELj16ENS_18Kernel_traits_baseILj5120ES2_S2_S2_fjLj128EEEEEEEvNS_9BwdParamsE)
        /*0818*/ 	.word	0x000000f7


	//----- nvinfo : EIATTR_FRAME_SIZE
	.align		4
.L_345:
        /*081c*/ 	.byte	0x04, 0x11
        /*081e*/ 	.short	(.L_347 - .L_346)
	.align		4
.L_346:
        /*0820*/ 	.word	index@(_ZN10layer_norm13ln_bwd_kernelINS_13Kernel_traitsI13__nv_bfloat16S2_S2_fjLj5120ELj1ELj1ELj4ELj16ENS_18Kernel_traits_baseILj5120ES2_S2_S2_fjLj128EEEEEEEvNS_9BwdParamsE)
        /*0824*/ 	.word	0x00000000


	//----- nvinfo : EIATTR_REGCOUNT
	.align		4
.L_347:
        /*0828*/ 	.byte	0x04, 0x2f
        /*082a*/ 	.short	(.L_349 - .L_348)
	.align		4
.L_348:
        /*082c*/ 	.word	index@(_ZN10layer_norm22ln_bwd_finalize_kernelINS_22Kernel_traits_finalizeILj5120E13__nv_bfloat16S2_S2_fjLj1024ELj4ENS_18Kernel_traits_baseILj5120ES2_S2_S2_fjLj1024EEEEEEEvNS_9BwdParamsE)
        /*0830*/ 	.word	0x0000001e


	//----- nvinfo : EIATTR_FRAME_SIZE
	.align		4
.L_349:
        /*0834*/ 	.byte	0x04, 0x11
        /*0836*/ 	.short	(.L_351 - .L_350)
	.align		4
.L_350:
        /*0838*/ 	.word	index@(_ZN10layer_norm22ln_bwd_finalize_kernelINS_22Kernel_traits_finalizeILj5120E13__nv_bfloat16S2_S2_fjLj1024ELj4ENS_18Kernel_traits_baseILj5120ES2_S2_S2_fjLj1024EEEEEEEvNS_9BwdParamsE)
        /*083c*/ 	.word	0x00000000


	//----- nvinfo : EIATTR_REGCOUNT
	.align		4
.L_351:
        /*0840*/ 	.byte	0x04, 0x2f
        /*0842*/ 	.short	(.L_353 - .L_352)
	.align		4
.L_352:
        /*0844*/ 	.word	index@(_ZN10layer_norm13ln_bwd_kernelINS_13Kernel_traitsI13__nv_bfloat16fS2_fjLj5120ELj1ELj1ELj4ELj16ENS_18Kernel_traits_baseILj5120ES2_fS2_fjLj128EEEEEEEvNS_9BwdParamsE)
        /*0848*/ 	.word	0x000000ff


	//----- nvinfo : EIATTR_FRAME_SIZE
	.align		4
.L_353:
        /*084c*/ 	.byte	0x04, 0x11
        /*084e*/ 	.short	(.L_355 - .L_354)
	.align		4
.L_354:
        /*0850*/ 	.word	index@(_ZN10layer_norm13ln_bwd_kernelINS_13Kernel_traitsI13__nv_bfloat16fS2_fjLj5120ELj1ELj1ELj4ELj16ENS_18Kernel_traits_baseILj5120ES2_fS2_fjLj128EEEEEEEvNS_9BwdParamsE)
        /*0854*/ 	.word	0x00000008


	//----- nvinfo : EIATTR_REGCOUNT
	.align		4
.L_355:
        /*0858*/ 	.byte	0x04, 0x2f
        /*085a*/ 	.short	(.L_357 - .L_356)
	.align		4
.L_356:
        /*085c*/ 	.word	index@(_ZN10layer_norm22ln_bwd_finalize_kernelINS_22Kernel_traits_finalizeILj5120E13__nv_bfloat16fS2_fjLj1024ELj4ENS_18Kernel_traits_baseILj5120ES2_fS2_fjLj1024EEEEEEEvNS_9BwdParamsE)
        /*0860*/ 	.word	0x0000001e


	//----- nvinfo : EIATTR_FRAME_SIZE
	.align		4
.L_357:
        /*0864*/ 	.byte	0x04, 0x11
        /*0866*/ 	.short	(.L_359 - .L_358)
	.align		4
.L_358:
        /*0868*/ 	.word	index@(_ZN10layer_norm22ln_bwd_finalize_kernelINS_22Kernel_traits_finalizeILj5120E13__nv_bfloat16fS2_fjLj1024ELj4ENS_18Kernel_traits_baseILj5120ES2_fS2_fjLj1024EEEEEEEvNS_9BwdParamsE)
        /*086c*/ 	.word	0x00000000


	//----- nvinfo : EIATTR_REGCOUNT
	.align		4
.L_359:
        /*0870*/ 	.byte	0x04, 0x2f
        /*0872*/ 	.short	(.L_361 - .L_360)
	.align		4
.L_360:
        /*0874*/ 	.word	index@(_ZN10layer_norm13ln_bwd_kernelINS_13Kernel_traitsIffffjLj6144ELj1ELj1ELj8ELj16ENS_18Kernel_traits_baseILj6144EffffjLj256EEEEEEEvNS_9BwdParamsE)
        /*0878*/ 	.word	0x000000b6


	//----- nvinfo : EIATTR_FRAME_SIZE
	.align		4
.L_361:
        /*087c*/ 	.byte	0x04, 0x11
        /*087e*/ 	.short	(.L_363 - .L_362)
	.align		4
.L_362:
        /*0880*/ 	.word	index@(_ZN10layer_norm13ln_bwd_kernelINS_13Kernel_traitsIffffjLj6144ELj1ELj1ELj8ELj16ENS_18Kernel_traits_baseILj6144EffffjLj256EEEEEEEvNS_9BwdParamsE)
        /*0884*/ 	.word	0x00000000


	//----- nvinfo : EIATTR_REGCOUNT
	.align		4
.L_363:
        /*0888*/ 	.byte	0x04, 0x2f
        /*088a*/ 	.short	(.L_365 - .L_364)
	.align		4
.L_364:
        /*088c*/ 	.word	index@(_ZN10layer_norm22ln_bwd_finalize_kernelINS_22Kernel_traits_finalizeILj6144EffffjLj1024ELj4ENS_18Kernel_traits_baseILj6144EffffjLj1024EEEEEEEvNS_9BwdParamsE)
        /*0890*/ 	.word	0x0000001e


	//----- nvinfo : EIATTR_FRAME_SIZE
	.align		4
.L_365:
        /*0894*/ 	.byte	0x04, 0x11
        /*0896*/ 	.short	(.L_367 - .L_366)
	.align		4
.L_366:
        /*0898*/ 	.word	index@(_ZN10layer_norm22ln_bwd_finalize_kernelINS_22Kernel_traits_finalizeILj6144EffffjLj1024ELj4ENS_18Kernel_traits_baseILj6144EffffjLj1024EEEEEEEvNS_9BwdParamsE)
        /*089c*/ 	.word	0x00000000


	//----- nvinfo : EIATTR_REGCOUNT
	.align		4
.L_367:
        /*08a0*/ 	.byte	0x04, 0x2f
        /*08a2*/ 	.short	(.L_369 - .L_368)
	.align		4
.L_368:
        /*08a4*/ 	.word	index@(_ZN10layer_norm13ln_bwd_kernelINS_13Kernel_traitsI6__halfS2_S2_fjLj6144ELj1ELj1ELj8ELj16ENS_18Kernel_traits_baseILj6144ES2_S2_S2_fjLj256EEEEEEEvNS_9BwdParamsE)
        /*08a8*/ 	.word	0x000000ac


	//----- nvinfo : EIATTR_FRAME_SIZE
	.align		4
.L_369:
        /*08ac*/ 	.byte	0x04, 0x11
        /*08ae*/ 	.short	(.L_371 - .L_370)
	.align		4
.L_370:
        /*08b0*/ 	.word	index@(_ZN10layer_norm13ln_bwd_kernelINS_13Kernel_traitsI6__halfS2_S2_fjLj6144ELj1ELj1ELj8ELj16ENS_18Kernel_traits_baseILj6144ES2_S2_S2_fjLj256EEEEEEEvNS_9BwdParamsE)
        /*08b4*/ 	.word	0x00000000


	//----- nvinfo : EIATTR_REGCOUNT
	.align		4
.L_371:
        /*08b8*/ 	.byte	0x04, 0x2f
        /*08ba*/ 	.short	(.L_373 - .L_372)
	.align		4
.L_372:
        /*08bc*/ 	.word	index@(_ZN10layer_norm22ln_bwd_finalize_kernelINS_22Kernel_traits_finalizeILj6144E6__halfS2_S2_fjLj1024ELj4ENS_18Kernel_traits_baseILj6144ES2_S2_S2_fjLj1024EEEEEEEvNS_9BwdParamsE)
        /*08c0*/ 	.word	0x0000001e


	//----- nvinfo : EIATTR_FRAME_SIZE
	.align		4
.L_373:
        /*08c4*/ 	.byte	0x04, 0x11
        /*08c6*/ 	.short	(.L_375 - .L_374)
	.align		4
.L_374:
        /*08c8*/ 	.word	index@(_ZN10layer_norm22ln_bwd_finalize_kernelINS_22Kernel_traits_finalizeILj6144E6__halfS2_S2_fjLj1024ELj4ENS_18Kernel_traits_baseILj6144ES2_S2_S2_fjLj1024EEEEEEEvNS_9BwdParamsE)
        /*08cc*/ 	.word	0x00000000


	//----- nvinfo : EIATTR_REGCOUNT
	.align		4
.L_375:
        /*08d0*/ 	.byte	0x04, 0x2f
        /*08d2*/ 	.short	(.L_377 - .L_376)
	.align		4
.L_376:
        /*08d4*/ 	.word	index@(_ZN10layer_norm13ln_bwd_kernelINS_13Kernel_traitsI6__halffS2_fjLj6144ELj1ELj1ELj8ELj16ENS_18Kernel_traits_baseILj6144ES2_fS2_fjLj256EEEEEEEvNS_9BwdParamsE)
        /*08d8*/ 	.word	0x000000b0


	//----- nvinfo : EIATTR_FRAME_SIZE
	.align		4
.L_377:
        /*08dc*/ 	.byte	0x04, 0x11
        /*08de*/ 	.short	(.L_379 - .L_378)
	.align		4
.L_378:
        /*08e0*/ 	.word	index@(_ZN10layer_norm13ln_bwd_kernelINS_13Kernel_traitsI6__halffS2_fjLj6144ELj1ELj1ELj8ELj16ENS_18Kernel_traits_baseILj6144ES2_fS2_fjLj256EEEEEEEvNS_9BwdParamsE)
        /*08e4*/ 	.word	0x00000000


	//----- nvinfo : EIATTR_REGCOUNT
	.align		4
.L_379:
        /*08e8*/ 	.byte	0x04, 0x2f
        /*08ea*/ 	.short	(.L_381 - .L_380)
	.align		4
.L_380:
        /*08ec*/ 	.word	index@(_ZN10layer_norm22ln_bwd_finalize_kernelINS_22Kernel_traits_finalizeILj6144E6__halffS2_fjLj1024ELj4ENS_18Kernel_traits_baseILj6144ES2_fS2_fjLj1024EEEEEEEvNS_9BwdParamsE)
        /*08f0*/ 	.word	0x0000001e


	//----- nvinfo : EIATTR_FRAME_SIZE
	.align		4
.L_381:
        /*08f4*/ 	.byte	0x04, 0x11
        /*08f6*/ 	.short	(.L_383 - .L_382)
	.align		4
.L_382:
        /*08f8*/ 	.word	index@(_ZN10layer_norm22ln_bwd_finalize_kernelINS_22Kernel_traits_finalizeILj6144E6__halffS2_fjLj1024ELj4ENS_18Kernel_traits_baseILj6144ES2_fS2_fjLj1024EEEEEEEvNS_9BwdParamsE)
        /*08fc*/ 	.word	0x00000000


	//----- nvinfo : EIATTR_REGCOUNT
	.align		4
.L_383:
        /*0900*/ 	.byte	0x04, 0x2f
        /*0902*/ 	.short	(.L_385 - .L_384)
	.align		4
.L_384:
        /*0904*/ 	.word	index@(_ZN10layer_norm13ln_bwd_kernelINS_13Kernel_traitsI13__nv_bfloat16S2_S2_fjLj6144ELj1ELj1ELj8ELj16ENS_18Kernel_traits_baseILj6144ES2_S2_S2_fjLj256EEEEEEEvNS_9BwdParamsE)
        /*0908*/ 	.word	0x000000ac


	//----- nvinfo : EIATTR_FRAME_SIZE
	.align		4
.L_385:
        /*090c*/ 	.byte	0x04, 0x11
        /*090e*/ 	.short	(.L_387 - .L_386)
	.align		4
.L_386:
        /*0910*/ 	.word	index@(_ZN10layer_norm13ln_bwd_kernelINS_13Kernel_traitsI13__nv_bfloat16S2_S2_fjLj6144ELj1ELj1ELj8ELj16ENS_18Kernel_traits_baseILj6144ES2_S2_S2_fjLj256EEEEEEEvNS_9BwdParamsE)
        /*0914*/ 	.word	0x00000000


	//----- nvinfo : EIATTR_REGCOUNT
	.align		4
.L_387:
        /*0918*/ 	.byte	0x04, 0x2f
        /*091a*/ 	.short	(.L_389 - .L_388)
	.align		4
.L_388:
        /*091c*/ 	.word	index@(_ZN10layer_norm22ln_bwd_finalize_kernelINS_22Kernel_traits_finalizeILj6144E13__nv_bfloat16S2_S2_fjLj1024ELj4ENS_18Kernel_traits_baseILj6144ES2_S2_S2_fjLj1024EEEEEEEvNS_9BwdParamsE)
        /*0920*/ 	.word	0x0000001e


	//----- nvinfo : EIATTR_FRAME_SIZE
	.align		4
.L_389:
        /*0924*/ 	.byte	0x04, 0x11
        /*0926*/ 	.short	(.L_391 - .L_390)
	.align		4
.L_390:
        /*0928*/ 	.word	index@(_ZN10layer_norm22ln_bwd_finalize_kernelINS_22Kernel_traits_finalizeILj6144E13__nv_bfloat16S2_S2_fjLj1024ELj4ENS_18Kernel_traits_baseILj6144ES2_S2_S2_fjLj1024EEEEEEEvNS_9BwdParamsE)
        /*092c*/ 	.word	0x00000000


	//----- nvinfo : EIATTR_REGCOUNT
	.align		4
.L_391:
        /*0930*/ 	.byte	0x04, 0x2f
        /*0932*/ 	.short	(.L_393 - .L_392)
	.align		4
.L_392:
        /*0934*/ 	.word	index@(_ZN10layer_norm13ln_bwd_kernelINS_13Kernel_traitsI13__nv_bfloat16fS2_fjLj6144ELj1ELj1ELj8ELj16ENS_18Kernel_traits_baseILj6144ES2_fS2_fjLj256EEEEEEEvNS_9BwdParamsE)
        /*0938*/ 	.word	0x000000b0


	//----- nvinfo : EIATTR_FRAME_SIZE
	.align		4
.L_393:
        /*093c*/ 	.byte	0x04, 0x11
        /*093e*/ 	.short	(.L_395 - .L_394)
	.align		4
.L_394:
        /*0940*/ 	.word	index@(_ZN10layer_norm13ln_bwd_kernelINS_13Kernel_traitsI13__nv_bfloat16fS2_fjLj6144ELj1ELj1ELj8ELj16ENS_18Kernel_traits_baseILj6144ES2_fS2_fjLj256EEEEEEEvNS_9BwdParamsE)
        /*0944*/ 	.word	0x00000000


	//----- nvinfo : EIATTR_REGCOUNT
	.align		4
.L_395:
        /*0948*/ 	.byte	0x04, 0x2f
        /*094a*/ 	.short	(.L_397 - .L_396)
	.align		4
.L_396:
        /*094c*/ 	.word	index@(_ZN10layer_norm22ln_bwd_finalize_kernelINS_22Kernel_traits_finalizeILj6144E13__nv_bfloat16fS2_fjLj1024ELj4ENS_18Kernel_traits_baseILj6144ES2_fS2_fjLj1024EEEEEEEvNS_9BwdParamsE)
        /*0950*/ 	.word	0x0000001e


	//----- nvinfo : EIATTR_FRAME_SIZE
	.align		4
.L_397:
        /*0954*/ 	.byte	0x04, 0x11
        /*0956*/ 	.short	(.L_399 - .L_398)
	.align		4
.L_398:
        /*0958*/ 	.word	index@(_ZN10layer_norm22ln_bwd_finalize_kernelINS_22Kernel_traits_finalizeILj6144E13__nv_bfloat16fS2_fjLj1024ELj4ENS_18Kernel_traits_baseILj6144ES2_fS2_fjLj1024EEEEEEEvNS_9BwdParamsE)
        /*095c*/ 	.word	0x00000000


	//----- nvinfo : EIATTR_REGCOUNT
	.align		4
.L_399:
        /*0960*/ 	.byte	0x04, 0x2f
        /*0962*/ 	.short	(.L_401 - .L_400)
	.align		4
.L_400:
        /*0964*/ 	.word	index@(_ZN10layer_norm13ln_bwd_kernelINS_13Kernel_traitsIffffjLj8192ELj2ELj1ELj4ELj16ENS_18Kernel_traits_baseILj8192EffffjLj128EEEEEEEvNS_9BwdParamsE)
        /*0968*/ 	.word	0x000000fe


	//----- nvinfo : EIATTR_FRAME_SIZE
	.align		4
.L_401:
        /*096c*/ 	.byte	0x04, 0x11
        /*096e*/ 	.short	(.L_403 - .L_402)
	.align		4
.L_402:
        /*0970*/ 	.word	index@(_ZN10layer_norm13ln_bwd_kernelINS_13Kernel_traitsIffffjLj8192ELj2ELj1ELj4ELj16ENS_18Kernel_traits_baseILj8192EffffjLj128EEEEEEEvNS_9BwdParamsE)
        /*0974*/ 	.word	0x00000000


	//----- nvinfo : EIATTR_REGCOUNT
	.align		4
.L_403:
        /*0978*/ 	.byte	0x04, 0x2f
        /*097a*/ 	.short	(.L_405 - .L_404)
	.align		4
.L_404:
        /*097c*/ 	.word	index@(_ZN10layer_norm22ln_bwd_finalize_kernelINS_22Kernel_traits_finalizeILj8192EffffjLj1024ELj4ENS_18Kernel_traits_baseILj8192EffffjLj1024EEEEEEEvNS_9BwdParamsE)
        /*0980*/ 	.word	0x0000001e


	//----- nvinfo : EIATTR_FRAME_SIZE
	.align		4
.L_405:
        /*0984*/ 	.byte	0x04, 0x11
        /*0986*/ 	.short	(.L_407 - .L_406)
	.align		4
.L_406:
        /*0988*/ 	.word	index@(_ZN10layer_norm22ln_bwd_finalize_kernelINS_22Kernel_traits_finalizeILj8192EffffjLj1024ELj4ENS_18Kernel_traits_baseILj8192EffffjLj1024EEEEEEEvNS_9BwdParamsE)
        /*098c*/ 	.word	0x00000000


	//----- nvinfo : EIATTR_REGCOUNT
	.align		4
.L_407:
        /*0990*/ 	.byte	0x04, 0x2f
        /*0992*/ 	.short	(.L_409 - .L_408)
	.align		4
.L_408:
        /*0994*/ 	.word	index@(_ZN10layer_norm13ln_bwd_kernelINS_13Kernel_traitsI6__halfS2_S2_fjLj8192ELj2ELj1ELj4ELj16ENS_18Kernel_traits_baseILj8192ES2_S2_S2_fjLj128EEEEEEEvNS_9BwdParamsE)
        /*0998*/ 	.word	0x000000cf


	//----- nvinfo : EIATTR_FRAME_SIZE
	.align		4
.L_409:
        /*099c*/ 	.byte	0x04, 0x11
        /*099e*/ 	.short	(.L_411 - .L_410)
	.align		4
.L_410:
        /*09a0*/ 	.word	index@(_ZN10layer_norm13ln_bwd_kernelINS_13Kernel_traitsI6__halfS2_S2_fjLj8192ELj2ELj1ELj4ELj16ENS_18Kernel_traits_baseILj8192ES2_S2_S2_fjLj128EEEEEEEvNS_9BwdParamsE)
        /*09a4*/ 	.word	0x00000000


	//----- nvinfo : EIATTR_REGCOUNT
	.align		4
.L_411:
        /*09a8*/ 	.byte	0x04, 0x2f
        /*09aa*/ 	.short	(.L_413 - .L_412)
	.align		4
.L_412:
        /*09ac*/ 	.word	index@(_ZN10layer_norm22ln_bwd_finalize_kernelINS_22Kernel_traits_finalizeILj8192E6__halfS2_S2_fjLj1024ELj4ENS_18Kernel_traits_baseILj8192ES2_S2_S2_fjLj1024EEEEEEEvNS_9BwdParamsE)
        /*09b0*/ 	.word	0x0000001e


	//----- nvinfo : EIATTR_FRAME_SIZE
	.align		4
.L_413:
        /*09b4*/ 	.byte	0x04, 0x11
        /*09b6*/ 	.short	(.L_415 - .L_414)
	.align		4
.L_414:
        /*09b8*/ 	.word	index@(_ZN10layer_norm22ln_bwd_finalize_kernelINS_22Kernel_traits_finalizeILj8192E6__halfS2_S2_fjLj1024ELj4ENS_18Kernel_traits_baseILj8192ES2_S2_S2_fjLj1024EEEEEEEvNS_9BwdParamsE)
        /*09bc*/ 	.word	0x00000000


	//----- nvinfo : EIATTR_REGCOUNT
	.align		4
.L_415:
        /*09c0*/ 	.byte	0x04, 0x2f
        /*09c2*/ 	.short	(.L_417 - .L_416)
	.align		4
.L_416:
        /*09c4*/ 	.word	index@(_ZN10layer_norm13ln_bwd_kernelINS_13Kernel_traitsI6__halffS2_fjLj8192ELj2ELj1ELj4ELj16ENS_18Kernel_traits_baseILj8192ES2_fS2_fjLj128EEEEEEEvNS_9BwdParamsE)
        /*09c8*/ 	.word	0x000000fe


	//----- nvinfo : EIATTR_FRAME_SIZE
	.align		4
.L_417:
        /*09cc*/ 	.byte	0x04, 0x11
        /*09ce*/ 	.short	(.L_419 - .L_418)
	.align		4
.L_418:
        /*09d0*/ 	.word	index@(_ZN10layer_norm13ln_bwd_kernelINS_13Kernel_traitsI6__halffS2_fjLj8192ELj2ELj1ELj4ELj16ENS_18Kernel_traits_baseILj8192ES2_fS2_fjLj128EEEEEEEvNS_9BwdParamsE)
        /*09d4*/ 	.word	0x00000000


	//----- nvinfo : EIATTR_REGCOUNT
	.align		4
.L_419:
        /*09d8*/ 	.byte	0x04, 0x2f
        /*09da*/ 	.short	(.L_421 - .L_420)
	.align		4
.L_420:
        /*09dc*/ 	.word	index@(_ZN10layer_norm22ln_bwd_finalize_kernelINS_22Kernel_traits_finalizeILj8192E6__halffS2_fjLj1024ELj4ENS_18Kernel_traits_baseILj8192ES2_fS2_fjLj1024EEEEEEEvNS_9BwdParamsE)
        /*09e0*/ 	.word	0x0000001e


	//----- nvinfo : EIATTR_FRAME_SIZE
	.align		4
.L_421:
        /*09e4*/ 	.byte	0x04, 0x11
        /*09e6*/ 	.short	(.L_423 - .L_422)
	.align		4
.L_422:
        /*09e8*/ 	.word	index@(_ZN10layer_norm22ln_bwd_finalize_kernelINS_22Kernel_traits_finalizeILj8192E6__halffS2_fjLj1024ELj4ENS_18Kernel_traits_baseILj8192ES2_fS2_fjLj1024EEEEEEEvNS_9BwdParamsE)
        /*09ec*/ 	.word	0x00000000


	//----- nvinfo : EIATTR_REGCOUNT
	.align		4
.L_423:
        /*09f0*/ 	.byte	0x04, 0x2f
        /*09f2*/ 	.short	(.L_425 - .L_424)
	.align		4
.L_424:
        /*09f4*/ 	.word	index@(_ZN10layer_norm13ln_bwd_kernelINS_13Kernel_traitsI13__nv_bfloat16S2_S2_fjLj8192ELj2ELj1ELj4ELj16ENS_18Kernel_traits_baseILj8192ES2_S2_S2_fjLj128EEEEEEEvNS_9BwdParamsE)
        /*09f8*/ 	.word	0x000000cc


	//----- nvinfo : EIATTR_FRAME_SIZE
	.align		4
.L_425:
        /*09fc*/ 	.byte	0x04, 0x11
        /*09fe*/ 	.short	(.L_427 - .L_426)
	.align		4
.L_426:
        /*0a00*/ 	.word	index@(_ZN10layer_norm13ln_bwd_kernelINS_13Kernel_traitsI13__nv_bfloat16S2_S2_fjLj8192ELj2ELj1ELj4ELj16ENS_18Kernel_traits_baseILj8192ES2_S2_S2_fjLj128EEEEEEEvNS_9BwdParamsE)
        /*0a04*/ 	.word	0x00000000


	//----- nvinfo : EIATTR_REGCOUNT
	.align		4
.L_427:
        /*0a08*/ 	.byte	0x04, 0x2f
        /*0a0a*/ 	.short	(.L_429 - .L_428)
	.align		4
.L_428:
        /*0a0c*/ 	.word	index@(_ZN10layer_norm22ln_bwd_finalize_kernelINS_22Kernel_traits_finalizeILj8192E13__nv_bfloat16S2_S2_fjLj1024ELj4ENS_18Kernel_traits_baseILj8192ES2_S2_S2_fjLj1024EEEEEEEvNS_9BwdParamsE)
        /*0a10*/ 	.word	0x0000001e


	//----- nvinfo : EIATTR_FRAME_SIZE
	.align		4
.L_429:
        /*0a14*/ 	.byte	0x04, 0x11
        /*0a16*/ 	.short	(.L_431 - .L_430)
	.align		4
.L_430:
        /*0a18*/ 	.word	index@(_ZN10layer_norm22ln_bwd_finalize_kernelINS_22Kernel_traits_finalizeILj8192E13__nv_bfloat16S2_S2_fjLj1024ELj4ENS_18Kernel_traits_baseILj8192ES2_S2_S2_fjLj1024EEEEEEEvNS_9BwdParamsE)
        /*0a1c*/ 	.word	0x00000000


	//----- nvinfo : EIATTR_REGCOUNT
	.align		4
.L_431:
        /*0a20*/ 	.byte	0x04, 0x2f
        /*0a22*/ 	.short	(.L_433 - .L_432)
	.align		4
.L_432:
        /*0a24*/ 	.word	index@(_ZN10layer_norm13ln_bwd_kernelINS_13Kernel_traitsI13__nv_bfloat16fS2_fjLj8192ELj2ELj1ELj4ELj16ENS_18Kernel_traits_baseILj8192ES2_fS2_fjLj128EEEEEEEvNS_9BwdParamsE)
        /*0a28*/ 	.word	0x000000fe


	//----- nvinfo : EIATTR_FRAME_SIZE
	.align		4
.L_433:
        /*0a2c*/ 	.byte	0x04, 0x11
        /*0a2e*/ 	.short	(.L_435 - .L_434)
	.align		4
.L_434:
        /*0a30*/ 	.word	index@(_ZN10layer_norm13ln_bwd_kernelINS_13Kernel_traitsI13__nv_bfloat16fS2_fjLj8192ELj2ELj1ELj4ELj16ENS_18Kernel_traits_baseILj8192ES2_fS2_fjLj128EEEEEEEvNS_9BwdParamsE)
        /*0a34*/ 	.word	0x00000000


	//----- nvinfo : EIATTR_REGCOUNT
	.align		4
.L_435:
        /*0a38*/ 	.byte	0x04, 0x2f
        /*0a3a*/ 	.short	(.L_437 - .L_436)
	.align		4
.L_436:
        /*0a3c*/ 	.word	index@(_ZN10layer_norm22ln_bwd_finalize_kernelINS_22Kernel_traits_finalizeILj8192E13__nv_bfloat16fS2_fjLj1024ELj4ENS_18Kernel_traits_baseILj8192ES2_fS2_fjLj1024EEEEEEEvNS_9BwdParamsE)
        /*0a40*/ 	.word	0x0000001e


	//----- nvinfo : EIATTR_FRAME_SIZE
	.align		4
.L_437:
        /*0a44*/ 	.byte	0x04, 0x11
        /*0a46*/ 	.short	(.L_439 - .L_438)
	.align		4
.L_438:
        /*0a48*/ 	.word	index@(_ZN10layer_norm22ln_bwd_finalize_kernelINS_22Kernel_traits_finalizeILj8192E13__nv_bfloat16fS2_fjLj1024ELj4ENS_18Kernel_traits_baseILj8192ES2_fS2_fjLj1024EEEEEEEvNS_9BwdParamsE)
        /*0a4c*/ 	.word	0x00000000


	//----- nvinfo : EIATTR_REGCOUNT
	.align		4
.L_439:
        /*0a50*/ 	.byte	0x04, 0x2f
        /*0a52*/ 	.short	(.L_441 - .L_440)
	.align		4
.L_440:
        /*0a54*/ 	.word	index@(_ZN10layer_norm13ln_bwd_kernelINS_13Kernel_traitsIffffjLj10240ELj2ELj1ELj4ELj16ENS_18Kernel_traits_baseILj10240EffffjLj128EEEEEEEvNS_9BwdParamsE)
        /*0a58*/ 	.word	0x000000ff


	//----- nvinfo : EIATTR_FRAME_SIZE
	.align		4
.L_441:
        /*0a5c*/ 	.byte	0x04, 0x11
        /*0a5e*/ 	.short	(.L_443 - .L_442)
	.align		4
.L_442:
        /*0a60*/ 	.word	index@(_ZN10layer_norm13ln_bwd_kernelINS_13Kernel_traitsIffffjLj10240ELj2ELj1ELj4ELj16ENS_18Kernel_traits_baseILj10240EffffjLj128EEEEEEEvNS_9BwdParamsE)
        /*0a64*/ 	.word	0x00000010


	//----- nvinfo : EIATTR_REGCOUNT
	.align		4
.L_443:
        /*0a68*/ 	.byte	0x04, 0x2f
        /*0a6a*/ 	.short	(.L_445 - .L_444)
	.align		4
.L_444:
        /*0a6c*/ 	.word	index@(_ZN10layer_norm22ln_bwd_finalize_kernelINS_22Kernel_traits_finalizeILj10240EffffjLj1024ELj4ENS_18Kernel_traits_baseILj10240EffffjLj1024EEEEEEEvNS_9BwdParamsE)
        /*0a70*/ 	.word	0x0000001e


	//----- nvinfo : EIATTR_FRAME_SIZE
	.align		4
.L_445:
        /*0a74*/ 	.byte	0x04, 0x11
        /*0a76*/ 	.short	(.L_447 - .L_446)
	.align		4
.L_446:
        /*0a78*/ 	.word	index@(_ZN10layer_norm22ln_bwd_finalize_kernelINS_22Kernel_traits_finalizeILj10240EffffjLj1024ELj4ENS_18Kernel_traits_baseILj10240EffffjLj1024EEEEEEEvNS_9BwdParamsE)
        /*0a7c*/ 	.word	0x00000000


	//----- nvinfo : EIATTR_REGCOUNT
	.align		4
.L_447:
        /*0a80*/ 	.byte	0x04, 0x2f
        /*0a82*/ 	.short	(.L_449 - .L_448)
	.align		4
.L_448:
        /*0a84*/ 	.word	index@(_ZN10layer_norm13ln_bwd_kernelINS_13Kernel_traitsI6__halfS2_S2_fjLj10240ELj2ELj1ELj4ELj16ENS_18Kernel_traits_baseILj10240ES2_S2_S2_fjLj128EEEEEEEvNS_9BwdParamsE)
        /*0a88*/ 	.word	0x000000f8


	//----- nvinfo : EIATTR_FRAME_SIZE
	.align		4
.L_449:
        /*0a8c*/ 	.byte	0x04, 0x11
        /*0a8e*/ 	.short	(.L_451 - .L_450)
	.align		4
.L_450:
        /*0a90*/ 	.word	index@(_ZN10layer_norm13ln_bwd_kernelINS_13Kernel_traitsI6__halfS2_S2_fjLj10240ELj2ELj1ELj4ELj16ENS_18Kernel_traits_baseILj10240ES2_S2_S2_fjLj128EEEEEEEvNS_9BwdParamsE)
        /*0a94*/ 	.word	0x00000000


	//----- nvinfo : EIATTR_REGCOUNT
	.align		4
.L_451:
        /*0a98*/ 	.byte	0x04, 0x2f
        /*0a9a*/ 	.short	(.L_453 - .L_452)
	.align		4
.L_452:
        /*0a9c*/ 	.word	index@(_ZN10layer_norm22ln_bwd_finalize_kernelINS_22Kernel_traits_finalizeILj10240E6__halfS2_S2_fjLj1024ELj4ENS_18Kernel_traits_baseILj10240ES2_S2_S2_fjLj1024EEEEEEEvNS_9BwdParamsE)
        /*0aa0*/ 	.word	0x0000001e


	//----- nvinfo : EIATTR_FRAME_SIZE
	.align		4
.L_453:
        /*0aa4*/ 	.byte	0x04, 0x11
        /*0aa6*/ 	.short	(.L_455 - .L_454)
	.align		4
.L_454:
        /*0aa8*/ 	.word	index@(_ZN10layer_norm22ln_bwd_finalize_kernelINS_22Kernel_traits_finalizeILj10240E6__halfS2_S2_fjLj1024ELj4ENS_18Kernel_traits_baseILj10240ES2_S2_S2_fjLj1024EEEEEEEvNS_9BwdParamsE)
        /*0aac*/ 	.word	0x00000000


	//----- nvinfo : EIATTR_REGCOUNT
	.align		4
.L_455:
        /*0ab0*/ 	.byte	0x04, 0x2f
        /*0ab2*/ 	.short	(.L_457 - .L_456)
	.align		4
.L_456:
        /*0ab4*/ 	.word	index@(_ZN10layer_norm13ln_bwd_kernelINS_13Kernel_traitsI6__halffS2_fjLj10240ELj2ELj1ELj4ELj16ENS_18Kernel_traits_baseILj10240ES2_fS2_fjLj128EEEEEEEvNS_9BwdParamsE)
        /*0ab8*/ 	.word	0x000000ff


	//----- nvinfo : EIATTR_FRAME_SIZE
	.align		4
.L_457:
        /*0abc*/ 	.byte	0x04, 0x11
        /*0abe*/ 	.short	(.L_459 - .L_458)
	.align		4
.L_458:
        /*0ac0*/ 	.word	index@(_ZN10layer_norm13ln_bwd_kernelINS_13Kernel_traitsI6__halffS2_fjLj10240ELj2ELj1ELj4ELj16ENS_18Kernel_traits_baseILj10240ES2_fS2_fjLj128EEEEEEEvNS_9BwdParamsE)
        /*0ac4*/ 	.word	0x00000008


	//----- nvinfo : EIATTR_REGCOUNT
	.align		4
.L_459:
        /*0ac8*/ 	.byte	0x04, 0x2f
        /*0aca*/ 	.short	(.L_461 - .L_460)
	.align		4
.L_460:
        /*0acc*/ 	.word	index@(_ZN10layer_norm22ln_bwd_finalize_kernelINS_22Kernel_traits_finalizeILj10240E6__halffS2_fjLj1024ELj4ENS_18Kernel_traits_baseILj10240ES2_fS2_fjLj1024EEEEEEEvNS_9BwdParamsE)
        /*0ad0*/ 	.word	0x0000001e


	//----- nvinfo : EIATTR_FRAME_SIZE
	.align		4
.L_461:
        /*0ad4*/ 	.byte	0x04, 0x11
        /*0ad6*/ 	.short	(.L_463 - .L_462)
	.align		4
.L_462:
        /*0ad8*/ 	.word	index@(_ZN10layer_norm22ln_bwd_finalize_kernelINS_22Kernel_traits_finalizeILj10240E6__halffS2_fjLj1024ELj4ENS_18Kernel_traits_baseILj10240ES2_fS2_fjLj1024EEEEEEEvNS_9BwdParamsE)
        /*0adc*/ 	.word	0x00000000


	//----- nvinfo : EIATTR_REGCOUNT
	.align		4
.L_463:
        /*0ae0*/ 	.byte	0x04, 0x2f
        /*0ae2*/ 	.short	(.L_465 - .L_464)
	.align		4
.L_464:
        /*0ae4*/ 	.word	index@(_ZN10layer_norm13ln_bwd_kernelINS_13Kernel_traitsI13__nv_bfloat16S2_S2_fjLj10240ELj2ELj1ELj4ELj16ENS_18Kernel_traits_baseILj10240ES2_S2_S2_fjLj128EEEEEEEvNS_9BwdParamsE)
        /*0ae8*/ 	.word	0x000000f8


	//----- nvinfo : EIATTR_FRAME_SIZE
	.align		4
.L_465:
        /*0aec*/ 	.byte	0x04, 0x11
        /*0aee*/ 	.short	(.L_467 - .L_466)
	.align		4
.L_466:
        /*0af0*/ 	.word	index@(_ZN10layer_norm13ln_bwd_kernelINS_13Kernel_traitsI13__nv_bfloat16S2_S2_fjLj10240ELj2ELj1ELj4ELj16ENS_18Kernel_traits_baseILj10240ES2_S2_S2_fjLj128EEEEEEEvNS_9BwdParamsE)
        /*0af4*/ 	.word	0x00000000


	//----- nvinfo : EIATTR_REGCOUNT
	.align		4
.L_467:
        /*0af8*/ 	.byte	0x04, 0x2f
        /*0afa*/ 	.short	(.L_469 - .L_468)
	.align		4
.L_468:
        /*0afc*/ 	.word	index@(_ZN10layer_norm22ln_bwd_finalize_kernelINS_22Kernel_traits_finalizeILj10240E13__nv_bfloat16S2_S2_fjLj1024ELj4ENS_18Kernel_traits_baseILj10240ES2_S2_S2_fjLj1024EEEEEEEvNS_9BwdParamsE)
        /*0b00*/ 	.word	0x0000001e


	//----- nvinfo : EIATTR_FRAME_SIZE
	.align		4
.L_469:
        /*0b04*/ 	.byte	0x04, 0x11
        /*0b06*/ 	.short	(.L_471 - .L_470)
	.align		4
.L_470:
        /*0b08*/ 	.word	index@(_ZN10layer_norm22ln_bwd_finalize_kernelINS_22Kernel_traits_finalizeILj10240E13__nv_bfloat16S2_S2_fjLj1024ELj4ENS_18Kernel_traits_baseILj10240ES2_S2_S2_fjLj1024EEEEEEEvNS_9BwdParamsE)
        /*0b0c*/ 	.word	0x00000000


	//----- nvinfo : EIATTR_REGCOUNT
	.align		4
.L_471:
        /*0b10*/ 	.byte	0x04, 0x2f
        /*0b12*/ 	.short	(.L_473 - .L_472)
	.align		4
.L_472:
        /*0b14*/ 	.word	index@(_ZN10layer_norm13ln_bwd_kernelINS_13Kernel_traitsI13__nv_bfloat16fS2_fjLj10240ELj2ELj1ELj4ELj16ENS_18Kernel_traits_baseILj10240ES2_fS2_fjLj128EEEEEEEvNS_9BwdParamsE)
        /*0b18*/ 	.word	0x000000ff


	//----- nvinfo : EIATTR_FRAME_SIZE
	.align		4
.L_473:
        /*0b1c*/ 	.byte	0x04, 0x11
        /*0b1e*/ 	.short	(.L_475 - .L_474)
	.align		4
.L_474:
        /*0b20*/ 	.word	index@(_ZN10layer_norm13ln_bwd_kernelINS_13Kernel_traitsI13__nv_bfloat16fS2_fjLj10240ELj2ELj1ELj4ELj16ENS_18Kernel_traits_baseILj10240ES2_fS2_fjLj128EEEEEEEvNS_9BwdParamsE)
        /*0b24*/ 	.word	0x00000008


	//----- nvinfo : EIATTR_REGCOUNT
	.align		4
.L_475:
        /*0b28*/ 	.byte	0x04, 0x2f
        /*0b2a*/ 	.short	(.L_477 - .L_476)
	.align		4
.L_476:
        /*0b2c*/ 	.word	index@(_ZN10layer_norm22ln_bwd_finalize_kernelINS_22Kernel_traits_finalizeILj10240E13__nv_bfloat16fS2_fjLj1024ELj4ENS_18Kernel_traits_baseILj10240ES2_fS2_fjLj1024EEEEEEEvNS_9BwdParamsE)
        /*0b30*/ 	.word	0x0000001e


	//----- nvinfo : EIATTR_FRAME_SIZE
	.align		4
.L_477:
        /*0b34*/ 	.byte	0x04, 0x11
        /*0b36*/ 	.short	(.L_479 - .L_478)
	.align		4
.L_478:
        /*0b38*/ 	.word	index@(_ZN10layer_norm22ln_bwd_finalize_kernelINS_22Kernel_traits_finalizeILj10240E13__nv_bfloat16fS2_fjLj1024ELj4ENS_18Kernel_traits_baseILj10240ES2_fS2_fjLj1024EEEEEEEvNS_9BwdParamsE)
        /*0b3c*/ 	.word	0x00000000


	//----- nvinfo : EIATTR_REGCOUNT
	.align		4
.L_479:
        /*0b40*/ 	.byte	0x04, 0x2f
        /*0b42*/ 	.short	(.L_481 - .L_480)
	.align		4
.L_480:
        /*0b44*/ 	.word	index@(_ZN10layer_norm13ln_bwd_kernelINS_13Kernel_traitsIffffjLj12288ELj4ELj1ELj4ELj16ENS_18Kernel_traits_baseILj12288EffffjLj128EEEEEEEvNS_9BwdParamsE)
        /*0b48*/ 	.word	0x000000dd


	//----- nvinfo : EIATTR_FRAME_SIZE
	.align		4
.L_481:
        /*0b4c*/ 	.byte	0x04, 0x11
        /*0b4e*/ 	.short	(.L_483 - .L_482)
	.align		4
.L_482:
        /*0b50*/ 	.word	index@(_ZN10layer_norm13ln_bwd_kernelINS_13Kernel_traitsIffffjLj12288ELj4ELj1ELj4ELj16ENS_18Kernel_traits_baseILj12288EffffjLj128EEEEEEEvNS_9BwdParamsE)
        /*0b54*/ 	.word	0x00000000


	//----- nvinfo : EIATTR_REGCOUNT
	.align		4
.L_483:
        /*0b58*/ 	.byte	0x04, 0x2f
        /*0b5a*/ 	.short	(.L_485 - .L_484)
	.align		4
.L_484:
        /*0b5c*/ 	.word	index@(_ZN10layer_norm22ln_bwd_finalize_kernelINS_22Kernel_traits_finalizeILj12288EffffjLj1024ELj4ENS_18Kernel_traits_baseILj12288EffffjLj1024EEEEEEEvNS_9BwdParamsE)
        /*0b60*/ 	.word	0x0000001e


	//----- nvinfo : EIATTR_FRAME_SIZE
	.align		4
.L_485:
        /*0b64*/ 	.byte	0x04, 0x11
        /*0b66*/ 	.short	(.L_487 - .L_486)
	.align		4
.L_486:
        /*0b68*/ 	.word	index@(_ZN10layer_norm22ln_bwd_finalize_kernelINS_22Kernel_traits_finalizeILj12288EffffjLj1024ELj4ENS_18Kernel_traits_baseILj12288EffffjLj1024EEEEEEEvNS_9BwdParamsE)
        /*0b6c*/ 	.word	0x00000000


	//----- nvinfo : EIATTR_REGCOUNT
	.align		4
.L_487:
        /*0b70*/ 	.byte	0x04, 0x2f
        /*0b72*/ 	.short	(.L_489 - .L_488)
	.align		4
.L_488:
        /*0b74*/ 	.word	index@(_ZN10layer_norm13ln_bwd_kernelINS_13Kernel_traitsI6__halfS2_S2_fjLj12288ELj4ELj1ELj4ELj16ENS_18Kernel_traits_baseILj12288ES2_S2_S2_fjLj128EEEEEEEvNS_9BwdParamsE)
        /*0b78*/ 	.word	0x000000c0


	//----- nvinfo : EIATTR_FRAME_SIZE
	.align		4
.L_489:
        /*0b7c*/ 	.byte	0x04, 0x11
        /*0b7e*/ 	.short	(.L_491 - .L_490)
	.align		4
.L_490:
        /*0b80*/ 	.word	index@(_ZN10layer_norm13ln_bwd_kernelINS_13Kernel_traitsI6__halfS2_S2_fjLj12288ELj4ELj1ELj4ELj16ENS_18Kernel_traits_baseILj12288ES2_S2_S2_fjLj128EEEEEEEvNS_9BwdParamsE)
        /*0b84*/ 	.word	0x00000000


	//----- nvinfo : EIATTR_REGCOUNT
	.align		4
.L_491:
        /*0b88*/ 	.byte	0x04, 0x2f
        /*0b8a*/ 	.short	(.L_493 - .L_492)
	.align		4
.L_492:
        /*0b8c*/ 	.word	index@(_ZN10layer_norm22ln_bwd_finalize_kernelINS_22Kernel_traits_finalizeILj12288E6__halfS2_S2_fjLj1024ELj4ENS_18Kernel_traits_baseILj12288ES2_S2_S2_fjLj1024EEEEEEEvNS_9BwdParamsE)
        /*0b90*/ 	.word	0x0000001e


	//----- nvinfo : EIATTR_FRAME_SIZE
	.align		4
.L_493:
        /*0b94*/ 	.byte	0x04, 0x11
        /*0b96*/ 	.short	(.L_495 - .L_494)
	.align		4
.L_494:
        /*0b98*/ 	.word	index@(_ZN10layer_norm22ln_bwd_finalize_kernelINS_22Kernel_traits_finalizeILj12288E6__halfS2_S2_fjLj1024ELj4ENS_18Kernel_traits_baseILj12288ES2_S2_S2_fjLj1024EEEEEEEvNS_9BwdParamsE)
        /*0b9c*/ 	.word	0x00000000


	//----- nvinfo : EIATTR_REGCOUNT
	.align		4
.L_495:
        /*0ba0*/ 	.byte	0x04, 0x2f
        /*0ba2*/ 	.short	(.L_497 - .L_496)
	.align		4
.L_496:
        /*0ba4*/ 	.word	index@(_ZN10layer_norm13ln_bwd_kernelINS_13Kernel_traitsI6__halffS2_fjLj12288ELj4ELj1ELj4ELj16ENS_18Kernel_traits_baseILj12288ES2_fS2_fjLj128EEEEEEEvNS_9BwdParamsE)
        /*0ba8*/ 	.word	0x000000a8


	//----- nvinfo : EIATTR_FRAME_SIZE
	.align		4
.L_497:
        /*0bac*/ 	.byte	0x04, 0x11
        /*0bae*/ 	.short	(.L_499 - .L_498)
	.align		4
.L_498:
        /*0bb0*/ 	.word	index@(_ZN10layer_norm13ln_bwd_kernelINS_13Kernel_traitsI6__halffS2_fjLj12288ELj4ELj1ELj4ELj16ENS_18Kernel_traits_baseILj12288ES2_fS2_fjLj128EEEEEEEvNS_9BwdParamsE)
        /*0bb4*/ 	.word	0x00000000


	//----- nvinfo : EIATTR_REGCOUNT
	.align		4
.L_499:
        /*0bb8*/ 	.byte	0x04, 0x2f
        /*0bba*/ 	.short	(.L_501 - .L_500)
	.align		4
.L_500:
        /*0bbc*/ 	.word	index@(_ZN10layer_norm22ln_bwd_finalize_kernelINS_22Kernel_traits_finalizeILj12288E6__halffS2_fjLj1024ELj4ENS_18Kernel_traits_baseILj12288ES2_fS2_fjLj1024EEEEEEEvNS_9BwdParamsE)
        /*0bc0*/ 	.word	0x0000001e


	//----- nvinfo : EIATTR_FRAME_SIZE
	.align		4
.L_501:
        /*0bc4*/ 	.byte	0x04, 0x11
        /*0bc6*/ 	.short	(.L_503 - .L_502)
	.align		4
.L_502:
        /*0bc8*/ 	.word	index@(_ZN10layer_norm22ln_bwd_finalize_kernelINS_22Kernel_traits_finalizeILj12288E6__halffS2_fjLj1024ELj4ENS_18Kernel_traits_baseILj12288ES2_fS2_fjLj1024EEEEEEEvNS_9BwdParamsE)
        /*0bcc*/ 	.word	0x00000000


	//----- nvinfo : EIATTR_REGCOUNT
	.align		4
.L_503:
        /*0bd0*/ 	.byte	0x04, 0x2f
        /*0bd2*/ 	.short	(.L_505 - .L_504)
	.align		4
.L_504:
        /*0bd4*/ 	.word	index@(_ZN10layer_norm13ln_bwd_kernelINS_13Kernel_traitsI13__nv_bfloat16S2_S2_fjLj12288ELj4ELj1ELj4ELj16ENS_18Kernel_traits_baseILj12288ES2_S2_S2_fjLj128EEEEEEEvNS_9BwdParamsE)
        /*0bd8*/ 	.word	0x000000d2


	//----- nvinfo : EIATTR_FRAME_SIZE
	.align		4
.L_505:
        /*0bdc*/ 	.byte	0x04, 0x11
        /*0bde*/ 	.short	(.L_507 - .L_506)
	.align		4
.L_506:
        /*0be0*/ 	.word	index@(_ZN10layer_norm13ln_bwd_kernelINS_13Kernel_traitsI13__nv_bfloat16S2_S2_fjLj12288ELj4ELj1ELj4ELj16ENS_18Kernel_traits_baseILj12288ES2_S2_S2_fjLj128EEEEEEEvNS_9BwdParamsE)
        /*0be4*/ 	.word	0x00000000


	//----- nvinfo : EIATTR_REGCOUNT
	.align		4
.L_507:
        /*0be8*/ 	.byte	0x04, 0x2f
        /*0bea*/ 	.short	(.L_509 - .L_508)
	.align		4
.L_508:
        /*0bec*/ 	.word	index@(_ZN10layer_norm22ln_bwd_finalize_kernelINS_22Kernel_traits_finalizeILj12288E13__nv_bfloat16S2_S2_fjLj1024ELj4ENS_18Kernel_traits_baseILj12288ES2_S2_S2_fjLj1024EEEEEEEvNS_9BwdParamsE)
        /*0bf0*/ 	.word	0x0000001e


	//----- nvinfo : EIATTR_FRAME_SIZE
	.align		4
.L_509:
        /*0bf4*/ 	.byte	0x04, 0x11
        /*0bf6*/ 	.short	(.L_511 - .L_510)
	.align		4
.L_510:
        /*0bf8*/ 	.word	index@(_ZN10layer_norm22ln_bwd_finalize_kernelINS_22Kernel_traits_finalizeILj12288E13__nv_bfloat16S2_S2_fjLj1024ELj4ENS_18Kernel_traits_baseILj12288ES2_S2_S2_fjLj1024EEEEEEEvNS_9BwdParamsE)
        /*0bfc*/ 	.word	0x00000000


	//----- nvinfo : EIATTR_REGCOUNT
	.align		4
.L_511:
        /*0c00*/ 	.byte	0x04, 0x2f
        /*0c02*/ 	.short	(.L_513 - .L_512)
	.align		4
.L_512:
        /*0c04*/ 	.word	index@(_ZN10layer_norm13ln_bwd_kernelINS_13Kernel_traitsI13__nv_bfloat16fS2_fjLj12288ELj4ELj1ELj4ELj16ENS_18Kernel_traits_baseILj12288ES2_fS2_fjLj128EEEEEEEvNS_9BwdParamsE)
        /*0c08*/ 	.word	0x000000a8


	//----- nvinfo : EIATTR_FRAME_SIZE
	.align		4
.L_513:
        /*0c0c*/ 	.byte	0x04, 0x11
        /*0c0e*/ 	.short	(.L_515 - .L_514)
	.align		4
.L_514:
        /*0c10*/ 	.word	index@(_ZN10layer_norm13ln_bwd_kernelINS_13Kernel_traitsI13__nv_bfloat16fS2_fjLj12288ELj4ELj1ELj4ELj16ENS_18Kernel_traits_baseILj12288ES2_fS2_fjLj128EEEEEEEvNS_9BwdParamsE)
        /*0c14*/ 	.word	0x00000000


	//----- nvinfo : EIATTR_REGCOUNT
	.align		4
.L_515:
        /*0c18*/ 	.byte	0x04, 0x2f
        /*0c1a*/ 	.short	(.L_517 - .L_516)
	.align		4
.L_516:
        /*0c1c*/ 	.word	index@(_ZN10layer_norm22ln_bwd_finalize_kernelINS_22Kernel_traits_finalizeILj12288E13__nv_bfloat16fS2_fjLj1024ELj4ENS_18Kernel_traits_baseILj12288ES2_fS2_fjLj1024EEEEEEEvNS_9BwdParamsE)
        /*0c20*/ 	.word	0x0000001e


	//----- nvinfo : EIATTR_FRAME_SIZE
	.align		4
.L_517:
        /*0c24*/ 	.byte	0x04, 0x11
        /*0c26*/ 	.short	(.L_519 - .L_518)
	.align		4
.L_518:
        /*0c28*/ 	.word	index@(_ZN10layer_norm22ln_bwd_finalize_kernelINS_22Kernel_traits_finalizeILj12288E13__nv_bfloat16fS2_fjLj1024ELj4ENS_18Kernel_traits_baseILj12288ES2_fS2_fjLj1024EEEEEEEvNS_9BwdParamsE)
        /*0c2c*/ 	.word	0x00000000


	//----- nvinfo : EIATTR_REGCOUNT
	.align		4
.L_519:
        /*0c30*/ 	.byte	0x04, 0x2f
        /*0c32*/ 	.short	(.L_521 - .L_520)
	.align		4
.L_520:
        /*0c34*/ 	.word	index@(_ZN10layer_norm13ln_bwd_kernelINS_13Kernel_traitsIffffjLj12800ELj5ELj1ELj4ELj16ENS_18Kernel_traits_baseILj12800EffffjLj128EEEEEEEvNS_9BwdParamsE)
        /*0c38*/ 	.word	0x000000a7


	//----- nvinfo : EIATTR_FRAME_SIZE
	.align		4
.L_521:
        /*0c3c*/ 	.byte	0x04, 0x11
        /*0c3e*/ 	.short	(.L_523 - .L_522)
	.align		4
.L_522:
        /*0c40*/ 	.word	index@(_ZN10layer_norm13ln_bwd_kernelINS_13Kernel_traitsIffffjLj12800ELj5ELj1ELj4ELj16ENS_18Kernel_traits_baseILj12800EffffjLj128EEEEEEEvNS_9BwdParamsE)
        /*0c44*/ 	.word	0x00000000


	//----- nvinfo : EIATTR_REGCOUNT
	.align		4
.L_523:
        /*0c48*/ 	.byte	0x04, 0x2f
        /*0c4a*/ 	.short	(.L_525 - .L_524)
	.align		4
.L_524:
        /*0c4c*/ 	.word	index@(_ZN10layer_norm22ln_bwd_finalize_kernelINS_22Kernel_traits_finalizeILj12800EffffjLj1024ELj4ENS_18Kernel_traits_baseILj12800EffffjLj1024EEEEEEEvNS_9BwdParamsE)
        /*0c50*/ 	.word	0x0000001e


	//----- nvinfo : EIATTR_FRAME_SIZE
	.align		4
.L_525:
        /*0c54*/ 	.byte	0x04, 0x11
        /*0c56*/ 	.short	(.L_527 - .L_526)
	.align		4
.L_526:
        /*0c58*/ 	.word	index@(_ZN10layer_norm22ln_bwd_finalize_kernelINS_22Kernel_traits_finalizeILj12800EffffjLj1024ELj4ENS_18Kernel_traits_baseILj12800EffffjLj1024EEEEEEEvNS_9BwdParamsE)
        /*0c5c*/ 	.word	0x00000000


	//----- nvinfo : EIATTR_REGCOUNT
	.align		4
.L_527:
        /*0c60*/ 	.byte	0x04, 0x2f
        /*0c62*/ 	.short	(.L_529 - .L_528)
	.align		4
.L_528:
        /*0c64*/ 	.word	index@(_ZN10layer_norm13ln_bwd_kernelINS_13Kernel_traitsI6__halfS2_S2_fjLj12800ELj5ELj1ELj4ELj8ENS_18Kernel_traits_baseILj12800ES2_S2_S2_fjLj128EEEEEEEvNS_9BwdParamsE)
        /*0c68*/ 	.word	0x0000009b


	//----- nvinfo : EIATTR_FRAME_SIZE
	.align		4
.L_529:
        /*0c6c*/ 	.byte	0x04, 0x11
        /*0c6e*/ 	.short	(.L_531 - .L_530)
	.align		4
.L_530:
        /*0c70*/ 	.word	index@(_ZN10layer_norm13ln_bwd_kernelINS_13Kernel_traitsI6__halfS2_S2_fjLj12800ELj5ELj1ELj4ELj8ENS_18Kernel_traits_baseILj12800ES2_S2_S2_fjLj128EEEEEEEvNS_9BwdParamsE)
        /*0c74*/ 	.word	0x00000000


	//----- nvinfo : EIATTR_REGCOUNT
	.align		4
.L_531:
        /*0c78*/ 	.byte	0x04, 0x2f
        /*0c7a*/ 	.short	(.L_533 - .L_532)
	.align		4
.L_532:
        /*0c7c*/ 	.word	index@(_ZN10layer_norm22ln_bwd_finalize_kernelINS_22Kernel_traits_finalizeILj12800E6__halfS2_S2_fjLj1024ELj4ENS_18Kernel_traits_baseILj12800ES2_S2_S2_fjLj1024EEEEEEEvNS_9BwdParamsE)
        /*0c80*/ 	.word	0x0000001e


	//----- nvinfo : EIATTR_FRAME_SIZE
	.align		4
.L_533:
        /*0c84*/ 	.byte	0x04, 0x11
        /*0c86*/ 	.short	(.L_535 - .L_534)
	.align		4
.L_534:
        /*0c88*/ 	.word	index@(_ZN10layer_norm22ln_bwd_finalize_kernelINS_22Kernel_traits_finalizeILj12800E6__halfS2_S2_fjLj1024ELj4ENS_18Kernel_traits_baseILj12800ES2_S2_S2_fjLj1024EEEEEEEvNS_9BwdParamsE)
        /*0c8c*/ 	.word	0x00000000


	//----- nvinfo : EIATTR_REGCOUNT
	.align		4
.L_535:
        /*0c90*/ 	.byte	0x04, 0x2f
        /*0c92*/ 	.short	(.L_537 - .L_536)
	.align		4
.L_536:
        /*0c94*/ 	.word	index@(_ZN10layer_norm13ln_bwd_kernelINS_13Kernel_traitsI6__halffS2_fjLj12800ELj5ELj1ELj4ELj16ENS_18Kernel_traits_baseILj12800ES2_fS2_fjLj128EEEEEEEvNS_9BwdParamsE)
        /*0c98*/ 	.word	0x000000a3


	//----- nvinfo : EIATTR_FRAME_SIZE
	.align		4
.L_537:
        /*0c9c*/ 	.byte	0x04, 0x11
        /*0c9e*/ 	.short	(.L_539 - .L_538)
	.align		4
.L_538:
        /*0ca0*/ 	.word	index@(_ZN10layer_norm13ln_bwd_kernelINS_13Kernel_traitsI6__halffS2_fjLj12800ELj5ELj1ELj4ELj16ENS_18Kernel_traits_baseILj12800ES2_fS2_fjLj128EEEEEEEvNS_9BwdParamsE)
        /*0ca4*/ 	.word	0x00000000


	//----- nvinfo : EIATTR_REGCOUNT
	.align		4
.L_539:
        /*0ca8*/ 	.byte	0x04, 0x2f
        /*0caa*/ 	.short	(.L_541 - .L_540)
	.align		4
.L_540:
        /*0cac*/ 	.word	index@(_ZN10layer_norm22ln_bwd_finalize_kernelINS_22Kernel_traits_finalizeILj12800E6__halffS2_fjLj1024ELj4ENS_18Kernel_traits_baseILj12800ES2_fS2_fjLj1024EEEEEEEvNS_9BwdParamsE)
        /*0cb0*/ 	.word	0x0000001e


	//----- nvinfo : EIATTR_FRAME_SIZE
	.align		4
.L_541:
        /*0cb4*/ 	.byte	0x04, 0x11
        /*0cb6*/ 	.short	(.L_543 - .L_542)
	.align		4
.L_542:
        /*0cb8*/ 	.word	index@(_ZN10layer_norm22ln_bwd_finalize_kernelINS_22Kernel_traits_finalizeILj12800E6__halffS2_fjLj1024ELj4ENS_18Kernel_traits_baseILj12800ES2_fS2_fjLj1024EEEEEEEvNS_9BwdParamsE)
        /*0cbc*/ 	.word	0x00000000


	//----- nvinfo : EIATTR_REGCOUNT
	.align		4
.L_543:
        /*0cc0*/ 	.byte	0x04, 0x2f
        /*0cc2*/ 	.short	(.L_545 - .L_544)
	.align		4
.L_544:
        /*0cc4*/ 	.word	index@(_ZN10layer_norm13ln_bwd_kernelINS_13Kernel_traitsI13__nv_bfloat16S2_S2_fjLj12800ELj5ELj1ELj4ELj8ENS_18Kernel_traits_baseILj12800ES2_S2_S2_fjLj128EEEEEEEvNS_9BwdParamsE)
        /*0cc8*/ 	.word	0x0000009b


	//----- nvinfo : EIATTR_FRAME_SIZE
	.align		4
.L_545:
        /*0ccc*/ 	.byte	0x04, 0x11
        /*0cce*/ 	.short	(.L_547 - .L_546)
	.align		4
.L_546:
        /*0cd0*/ 	.word	index@(_ZN10layer_norm13ln_bwd_kernelINS_13Kernel_traitsI13__nv_bfloat16S2_S2_fjLj12800ELj5ELj1ELj4ELj8ENS_18Kernel_traits_baseILj12800ES2_S2_S2_fjLj128EEEEEEEvNS_9BwdParamsE)
        /*0cd4*/ 	.word	0x00000000


	//----- nvinfo : EIATTR_REGCOUNT
	.align		4
.L_547:
        /*0cd8*/ 	.byte	0x04, 0x2f
        /*0cda*/ 	.short	(.L_549 - .L_548)
	.align		4
.L_548:
        /*0cdc*/ 	.word	index@(_ZN10layer_norm22ln_bwd_finalize_kernelINS_22Kernel_traits_finalizeILj12800E13__nv_bfloat16S2_S2_fjLj1024ELj4ENS_18Kernel_traits_baseILj12800ES2_S2_S2_fjLj1024EEEEEEEvNS_9BwdParamsE)
        /*0ce0*/ 	.word	0x0000001e


	//----- nvinfo : EIATTR_FRAME_SIZE
	.align		4
.L_549:
        /*0ce4*/ 	.byte	0x04, 0x11
        /*0ce6*/ 	.short	(.L_551 - .L_550)
	.align		4
.L_550:
        /*0ce8*/ 	.word	index@(_ZN10layer_norm22ln_bwd_finalize_kernelINS_22Kernel_traits_finalizeILj12800E13__nv_bfloat16S2_S2_fjLj1024ELj4ENS_18Kernel_traits_baseILj12800ES2_S2_S2_fjLj1024EEEEEEEvNS_9BwdParamsE)
        /*0cec*/ 	.word	0x00000000


	//----- nvinfo : EIATTR_REGCOUNT
	.align		4
.L_551:
        /*0cf0*/ 	.byte	0x04, 0x2f
        /*0cf2*/ 	.short	(.L_553 - .L_552)
	.align		4
.L_552:
        /*0cf4*/ 	.word	index@(_ZN10layer_norm13ln_bwd_kernelINS_13Kernel_traitsI13__nv_bfloat16fS2_fjLj12800ELj5ELj1ELj4ELj16ENS_18Kernel_traits_baseILj12800ES2_fS2_fjLj128EEEEEEEvNS_9BwdParamsE)
        /*0cf8*/ 	.word	0x000000a3


	//----- nvinfo : EIATTR_FRAME_SIZE
	.align		4
.L_553:
        /*0cfc*/ 	.byte	0x04, 0x11
        /*0cfe*/ 	.short	(.L_555 - .L_554)
	.align		4
.L_554:
        /*0d00*/ 	.word	index@(_ZN10layer_norm13ln_bwd_kernelINS_13Kernel_traitsI13__nv_bfloat16fS2_fjLj12800ELj5ELj1ELj4ELj16ENS_18Kernel_traits_baseILj12800ES2_fS2_fjLj128EEEEEEEvNS_9BwdParamsE)
        /*0d04*/ 	.word	0x00000000


	//----- nvinfo : EIATTR_REGCOUNT
	.align		4
.L_555:
        /*0d08*/ 	.byte	0x04, 0x2f
        /*0d0a*/ 	.short	(.L_557 - .L_556)
	.align		4
.L_556:
        /*0d0c*/ 	.word	index@(_ZN10layer_norm22ln_bwd_finalize_kernelINS_22Kernel_traits_finalizeILj12800E13__nv_bfloat16fS2_fjLj1024ELj4ENS_18Kernel_traits_baseILj12800ES2_fS2_fjLj1024EEEEEEEvNS_9BwdParamsE)
        /*0d10*/ 	.word	0x0000001e


	//----- nvinfo : EIATTR_FRAME_SIZE
	.align		4
.L_557:
        /*0d14*/ 	.byte	0x04, 0x11
        /*0d16*/ 	.short	(.L_559 - .L_558)
	.align		4
.L_558:
        /*0d18*/ 	.word	index@(_ZN10layer_norm22ln_bwd_finalize_kernelINS_22Kernel_traits_finalizeILj12800E13__nv_bfloat16fS2_fjLj1024ELj4ENS_18Kernel_traits_baseILj12800ES2_fS2_fjLj1024EEEEEEEvNS_9BwdParamsE)
        /*0d1c*/ 	.word	0x00000000


	//----- nvinfo : EIATTR_REGCOUNT
	.align		4
.L_559:
        /*0d20*/ 	.byte	0x04, 0x2f
        /*0d22*/ 	.short	(.L_561 - .L_560)
	.align		4
.L_560:
        /*0d24*/ 	.word	index@(_ZN10layer_norm13ln_bwd_kernelINS_13Kernel_traitsIffffjLj14336ELj4ELj1ELj4ELj8ENS_18Kernel_traits_baseILj14336EffffjLj128EEEEEEEvNS_9BwdParamsE)
        /*0d28*/ 	.word	0x000000e6


	//----- nvinfo : EIATTR_FRAME_SIZE
	.align		4
.L_561:
        /*0d2c*/ 	.byte	0x04, 0x11
        /*0d2e*/ 	.short	(.L_563 - .L_562)
	.align		4
.L_562:
        /*0d30*/ 	.word	index@(_ZN10layer_norm13ln_bwd_kernelINS_13Kernel_traitsIffffjLj14336ELj4ELj1ELj4ELj8ENS_18Kernel_traits_baseILj14336EffffjLj128EEEEEEEvNS_9BwdParamsE)
        /*0d34*/ 	.word	0x00000000


	//----- nvinfo : EIATTR_REGCOUNT
	.align		4
.L_563:
        /*0d38*/ 	.byte	0x04, 0x2f
        /*0d3a*/ 	.short	(.L_565 - .L_564)
	.align		4
.L_564:
        /*0d3c*/ 	.word	index@(_ZN10layer_norm22ln_bwd_finalize_kernelINS_22Kernel_traits_finalizeILj14336EffffjLj1024ELj4ENS_18Kernel_traits_baseILj14336EffffjLj1024EEEEEEEvNS_9BwdParamsE)
        /*0d40*/ 	.word	0x0000001e


	//----- nvinfo : EIATTR_FRAME_SIZE
	.align		4
.L_565:
        /*0d44*/ 	.byte	0x04, 0x11
        /*0d46*/ 	.short	(.L_567 - .L_566)
	.align		4
.L_566:
        /*0d48*/ 	.word	index@(_ZN10layer_norm22ln_bwd_finalize_kernelINS_22Kernel_traits_finalizeILj14336EffffjLj1024ELj4ENS_18Kernel_traits_baseILj14336EffffjLj1024EEEEEEEvNS_9BwdParamsE)
        /*0d4c*/ 	.word	0x00000000


	//----- nvinfo : EIATTR_REGCOUNT
	.align		4
.L_567:
        /*0d50*/ 	.byte	0x04, 0x2f
        /*0d52*/ 	.short	(.L_569 - .L_568)
	.align		4
.L_568:
        /*0d54*/ 	.word	index@(_ZN10layer_norm13ln_bwd_kernelINS_13Kernel_traitsI6__halfS2_S2_fjLj14336ELj4ELj1ELj4ELj8ENS_18Kernel_traits_baseILj14336ES2_S2_S2_fjLj128EEEEEEEvNS_9BwdParamsE)
        /*0d58*/ 	.word	0x000000c4


	//----- nvinfo : EIATTR_FRAME_SIZE
	.align		4
.L_569:
        /*0d5c*/ 	.byte	0x04, 0x11
        /*0d5e*/ 	.short	(.L_571 - .L_570)
	.align		4
.L_570:
        /*0d60*/ 	.word	index@(_ZN10layer_norm13ln_bwd_kernelINS_13Kernel_traitsI6__halfS2_S2_fjLj14336ELj4ELj1ELj4ELj8ENS_18Kernel_traits_baseILj14336ES2_S2_S2_fjLj128EEEEEEEvNS_9BwdParamsE)
        /*0d64*/ 	.word	0x00000000


	//----- nvinfo : EIATTR_REGCOUNT
	.align		4
.L_571:
        /*0d68*/ 	.byte	0x04, 0x2f
        /*0d6a*/ 	.short	(.L_573 - .L_572)
	.align		4
.L_572:
        /*0d6c*/ 	.word	index@(_ZN10layer_norm22ln_bwd_finalize_kernelINS_22Kernel_traits_finalizeILj14336E6__halfS2_S2_fjLj1024ELj4ENS_18Kernel_traits_baseILj14336ES2_S2_S2_fjLj1024EEEEEEEvNS_9BwdParamsE)
        /*0d70*/ 	.word	0x0000001e


	//----- nvinfo : EIATTR_FRAME_SIZE
	.align		4
.L_573:
        /*0d74*/ 	.byte	0x04, 0x11
        /*0d76*/ 	.short	(.L_575 - .L_574)
	.align		4
.L_574:
        /*0d78*/ 	.word	index@(_ZN10layer_norm22ln_bwd_finalize_kernelINS_22Kernel_traits_finalizeILj14336E6__halfS2_S2_fjLj1024ELj4ENS_18Kernel_traits_baseILj14336ES2_S2_S2_fjLj1024EEEEEEEvNS_9BwdParamsE)
        /*0d7c*/ 	.word	0x00000000


	//----- nvinfo : EIATTR_REGCOUNT
	.align		4
.L_575:
        /*0d80*/ 	.byte	0x04, 0x2f
        /*0d82*/ 	.short	(.L_577 - .L_576)
	.align		4
.L_576:
        /*0d84*/ 	.word	index@(_ZN10layer_norm13ln_bwd_kernelINS_13Kernel_traitsI6__halffS2_fjLj14336ELj4ELj1ELj4ELj8ENS_18Kernel_traits_baseILj14336ES2_fS2_fjLj128EEEEEEEvNS_9BwdParamsE)
        /*0d88*/ 	.word	0x000000e2


	//----- nvinfo : EIATTR_FRAME_SIZE
	.align		4
.L_577:
        /*0d8c*/ 	.byte	0x04, 0x11
        /*0d8e*/ 	.short	(.L_579 - .L_578)
	.align		4
.L_578:
        /*0d90*/ 	.word	index@(_ZN10layer_norm13ln_bwd_kernelINS_13Kernel_traitsI6__halffS2_fjLj14336ELj4ELj1ELj4ELj8ENS_18Kernel_traits_baseILj14336ES2_fS2_fjLj128EEEEEEEvNS_9BwdParamsE)
        /*0d94*/ 	.word	0x00000000


	//----- nvinfo : EIATTR_REGCOUNT
	.align		4
.L_579:
        /*0d98*/ 	.byte	0x04, 0x2f
        /*0d9a*/ 	.short	(.L_581 - .L_580)
	.align		4
.L_580:
        /*0d9c*/ 	.word	index@(_ZN10layer_norm22ln_bwd_finalize_kernelINS_22Kernel_traits_finalizeILj14336E6__halffS2_fjLj1024ELj4ENS_18Kernel_traits_baseILj14336ES2_fS2_fjLj1024EEEEEEEvNS_9BwdParamsE)
        /*0da0*/ 	.word	0x0000001e


	//----- nvinfo : EIATTR_FRAME_SIZE
	.align		4
.L_581:
        /*0da4*/ 	.byte	0x04, 0x11
        /*0da6*/ 	.short	(.L_583 - .L_582)
	.align		4
.L_582:
        /*0da8*/ 	.word	index@(_ZN10layer_norm22ln_bwd_finalize_kernelINS_22Kernel_traits_finalizeILj14336E6__halffS2_fjLj1024ELj4ENS_18Kernel_traits_baseILj14336ES2_fS2_fjLj1024EEEEEEEvNS_9BwdParamsE)
        /*0dac*/ 	.word	0x00000000


	//----- nvinfo : EIATTR_REGCOUNT
	.align		4
.L_583:
        /*0db0*/ 	.byte	0x04, 0x2f
        /*0db2*/ 	.short	(.L_585 - .L_584)
	.align		4
.L_584:
        /*0db4*/ 	.word	index@(_ZN10layer_norm13ln_bwd_kernelINS_13Kernel_traitsI13__nv_bfloat16S2_S2_fjLj14336ELj4ELj1ELj4ELj8ENS_18Kernel_traits_baseILj14336ES2_S2_S2_fjLj128EEEEEEEvNS_9BwdParamsE)
        /*0db8*/ 	.word	0x000000c4


	//----- nvinfo : EIATTR_FRAME_SIZE
	.align		4
.L_585:
        /*0dbc*/ 	.byte	0x04, 0x11
        /*0dbe*/ 	.short	(.L_587 - .L_586)
	.align		4
.L_586:
        /*0dc0*/ 	.word	index@(_ZN10layer_norm13ln_bwd_kernelINS_13Kernel_traitsI13__nv_bfloat16S2_S2_fjLj14336ELj4ELj1ELj4ELj8ENS_18Kernel_traits_baseILj14336ES2_S2_S2_fjLj128EEEEEEEvNS_9BwdParamsE)
        /*0dc4*/ 	.word	0x00000000


	//----- nvinfo : EIATTR_REGCOUNT
	.align		4
.L_587:
        /*0dc8*/ 	.byte	0x04, 0x2f
        /*0dca*/ 	.short	(.L_589 - .L_588)
	.align		4
.L_588:
        /*0dcc*/ 	.word	index@(_ZN10layer_norm22ln_bwd_finalize_kernelINS_22Kernel_traits_finalizeILj14336E13__nv_bfloat16S2_S2_fjLj1024ELj4ENS_18Kernel_traits_baseILj14336ES2_S2_S2_fjLj1024EEEEEEEvNS_9BwdParamsE)
        /*0dd0*/ 	.word	0x0000001e


	//----- nvinfo : EIATTR_FRAME_SIZE
	.align		4
.L_589:
        /*0dd4*/ 	.byte	0x04, 0x11
        /*0dd6*/ 	.short	(.L_591 - .L_590)
	.align		4
.L_590:
        /*0dd8*/ 	.word	index@(_ZN10layer_norm22ln_bwd_finalize_kernelINS_22Kernel_traits_finalizeILj14336E13__nv_bfloat16S2_S2_fjLj1024ELj4ENS_18Kernel_traits_baseILj14336ES2_S2_S2_fjLj1024EEEEEEEvNS_9BwdParamsE)
        /*0ddc*/ 	.word	0x00000000


	//----- nvinfo : EIATTR_REGCOUNT
	.align		4
.L_591:
        /*0de0*/ 	.byte	0x04, 0x2f
        /*0de2*/ 	.short	(.L_593 - .L_592)
	.align		4
.L_592:
        /*0de4*/ 	.word	index@(_ZN10layer_norm13ln_bwd_kernelINS_13Kernel_traitsI13__nv_bfloat16fS2_fjLj14336ELj4ELj1ELj4ELj8ENS_18Kernel_traits_baseILj14336ES2_fS2_fjLj128EEEEEEEvNS_9BwdParamsE)
        /*0de8*/ 	.word	0x000000e0


	//----- nvinfo : EIATTR_FRAME_SIZE
	.align		4
.L_593:
        /*0dec*/ 	.byte	0x04, 0x11
        /*0dee*/ 	.short	(.L_595 - .L_594)
	.align		4
.L_594:
        /*0df0*/ 	.word	index@(_ZN10layer_norm13ln_bwd_kernelINS_13Kernel_traitsI13__nv_bfloat16fS2_fjLj14336ELj4ELj1ELj4ELj8ENS_18Kernel_traits_baseILj14336ES2_fS2_fjLj128EEEEEEEvNS_9BwdParamsE)
        /*0df4*/ 	.word	0x00000000


	//----- nvinfo : EIATTR_REGCOUNT
	.align		4
.L_595:
        /*0df8*/ 	.byte	0x04, 0x2f
        /*0dfa*/ 	.short	(.L_597 - .L_596)
	.align		4
.L_596:
        /*0dfc*/ 	.word	index@(_ZN10layer_norm22ln_bwd_finalize_kernelINS_22Kernel_traits_finalizeILj14336E13__nv_bfloat16fS2_fjLj1024ELj4ENS_18Kernel_traits_baseILj14336ES2_fS2_fjLj1024EEEEEEEvNS_9BwdParamsE)
        /*0e00*/ 	.word	0x0000001e


	//----- nvinfo : EIATTR_FRAME_SIZE
	.align		4
.L_597:
        /*0e04*/ 	.byte	0x04, 0x11
        /*0e06*/ 	.short	(.L_599 - .L_598)
	.align		4
.L_598:
        /*0e08*/ 	.word	index@(_ZN10layer_norm22ln_bwd_finalize_kernelINS_22Kernel_traits_finalizeILj14336E13__nv_bfloat16fS2_fjLj1024ELj4ENS_18Kernel_traits_baseILj14336ES2_fS2_fjLj1024EEEEEEEvNS_9BwdParamsE)
        /*0e0c*/ 	.word	0x00000000


	//----- nvinfo : EIATTR_REGCOUNT
	.align		4
.L_599:
        /*0e10*/ 	.byte	0x04, 0x2f
        /*0e12*/ 	.short	(.L_601 - .L_600)
	.align		4
.L_600:
        /*0e14*/ 	.word	index@(_ZN10layer_norm13ln_bwd_kernelINS_13Kernel_traitsIffffjLj15360ELj4ELj1ELj4ELj8ENS_18Kernel_traits_baseILj15360EffffjLj128EEEEEEEvNS_9BwdParamsE)
        /*0e18*/ 	.word	0x000000e5


	//----- nvinfo : EIATTR_FRAME_SIZE
	.align		4
.L_601:
        /*0e1c*/ 	.byte	0x04, 0x11
        /*0e1e*/ 	.short	(.L_603 - .L_602)
	.align		4
.L_602:
        /*0e20*/ 	.word	index@(_ZN10layer_norm13ln_bwd_kernelINS_13Kernel_traitsIffffjLj15360ELj4ELj1ELj4ELj8ENS_18Kernel_traits_baseILj15360EffffjLj128EEEEEEEvNS_9BwdParamsE)
        /*0e24*/ 	.word	0x00000000


	//----- nvinfo : EIATTR_REGCOUNT
	.align		4
.L_603:
        /*0e28*/ 	.byte	0x04, 0x2f
        /*0e2a*/ 	.short	(.L_605 - .L_604)
	.align		4
.L_604:
        /*0e2c*/ 	.word	index@(_ZN10layer_norm22ln_bwd_finalize_kernelINS_22Kernel_traits_finalizeILj15360EffffjLj1024ELj4ENS_18Kernel_traits_baseILj15360EffffjLj1024EEEEEEEvNS_9BwdParamsE)
        /*0e30*/ 	.word	0x0000001e


	//----- nvinfo : EIATTR_FRAME_SIZE
	.align		4
.L_605:
        /*0e34*/ 	.byte	0x04, 0x11
        /*0e36*/ 	.short	(.L_607 - .L_606)
	.align		4
.L_606:
        /*0e38*/ 	.word	index@(_ZN10layer_norm22ln_bwd_finalize_kernelINS_22Kernel_traits_finalizeILj15360EffffjLj1024ELj4ENS_18Kernel_traits_baseILj15360EffffjLj1024EEEEEEEvNS_9BwdParamsE)
        /*0e3c*/ 	.word	0x00000000


	//----- nvinfo : EIATTR_REGCOUNT
	.align		4
.L_607:
        /*0e40*/ 	.byte	0x04, 0x2f
        /*0e42*/ 	.short	(.L_609 - .L_608)
	.align		4
.L_608:
        /*0e44*/ 	.word	index@(_ZN10layer_norm13ln_bwd_kernelINS_13Kernel_traitsI6__halfS2_S2_fjLj15360ELj4ELj1ELj4ELj4ENS_18Kernel_traits_baseILj15360ES2_S2_S2_fjLj128EEEEEEEvNS_9BwdParamsE)
        /*0e48*/ 	.word	0x000000ea


	//----- nvinfo : EIATTR_FRAME_SIZE
	.align		4
.L_609:
        /*0e4c*/ 	.byte	0x04, 0x11
        /*0e4e*/ 	.short	(.L_611 - .L_610)
	.align		4
.L_610:
        /*0e50*/ 	.word	index@(_ZN10layer_norm13ln_bwd_kernelINS_13Kernel_traitsI6__halfS2_S2_fjLj15360ELj4ELj1ELj4ELj4ENS_18Kernel_traits_baseILj15360ES2_S2_S2_fjLj128EEEEEEEvNS_9BwdParamsE)
        /*0e54*/ 	.word	0x00000000


	//----- nvinfo : EIATTR_REGCOUNT
	.align		4
.L_611:
        /*0e58*/ 	.byte	0x04, 0x2f
        /*0e5a*/ 	.short	(.L_613 - .L_612)
	.align		4
.L_612:
        /*0e5c*/ 	.word	index@(_ZN10layer_norm22ln_bwd_finalize_kernelINS_22Kernel_traits_finalizeILj15360E6__halfS2_S2_fjLj1024ELj4ENS_18Kernel_traits_baseILj15360ES2_S2_S2_fjLj1024EEEEEEEvNS_9BwdParamsE)
        /*0e60*/ 	.word	0x0000001e


	//----- nvinfo : EIATTR_FRAME_SIZE
	.align		4
.L_613:
        /*0e64*/ 	.byte	0x04, 0x11
        /*0e66*/ 	.short	(.L_615 - .L_614)
	.align		4
.L_614:
        /*0e68*/ 	.word	index@(_ZN10layer_norm22ln_bwd_finalize_kernelINS_22Kernel_traits_finalizeILj15360E6__halfS2_S2_fjLj1024ELj4ENS_18Kernel_traits_baseILj15360ES2_S2_S2_fjLj1024EEEEEEEvNS_9BwdParamsE)
        /*0e6c*/ 	.word	0x00000000


	//----- nvinfo : EIATTR_REGCOUNT
	.align		4
.L_615:
        /*0e70*/ 	.byte	0x04, 0x2f
        /*0e72*/ 	.short	(.L_617 - .L_616)
	.align		4
.L_616:
        /*0e74*/ 	.word	index@(_ZN10layer_norm13ln_bwd_kernelINS_13Kernel_traitsI6__halffS2_fjLj15360ELj4ELj1ELj4ELj8ENS_18Kernel_traits_baseILj15360ES2_fS2_fjLj128EEEEEEEvNS_9BwdParamsE)
        /*0e78*/ 	.word	0x000000ee


	//----- nvinfo : EIATTR_FRAME_SIZE
	.align		4
.L_617:
        /*0e7c*/ 	.byte	0x04, 0x11
        /*0e7e*/ 	.short	(.L_619 - .L_618)
	.align		4
.L_618:
        /*0e80*/ 	.word	index@(_ZN10layer_norm13ln_bwd_kernelINS_13Kernel_traitsI6__halffS2_fjLj15360ELj4ELj1ELj4ELj8ENS_18Kernel_traits_baseILj15360ES2_fS2_fjLj128EEEEEEEvNS_9BwdParamsE)
        /*0e84*/ 	.word	0x00000000


	//----- nvinfo : EIATTR_REGCOUNT
	.align		4
.L_619:
        /*0e88*/ 	.byte	0x04, 0x2f
        /*0e8a*/ 	.short	(.L_621 - .L_620)
	.align		4
.L_620:
        /*0e8c*/ 	.word	index@(_ZN10layer_norm22ln_bwd_finalize_kernelINS_22Kernel_traits_finalizeILj15360E6__halffS2_fjLj1024ELj4ENS_18Kernel_traits_baseILj15360ES2_fS2_fjLj1024EEEEEEEvNS_9BwdParamsE)
        /*0e90*/ 	.word	0x0000001e


	//----- nvinfo : EIATTR_FRAME_SIZE
	.align		4
.L_621:
        /*0e94*/ 	.byte	0x04, 0x11
        /*0e96*/ 	.short	(.L_623 - .L_622)
	.align		4
.L_622:
        /*0e98*/ 	.word	index@(_ZN10layer_norm22ln_bwd_finalize_kernelINS_22Kernel_traits_finalizeILj15360E6__halffS2_fjLj1024ELj4ENS_18Kernel_traits_baseILj15360ES2_fS2_fjLj1024EEEEEEEvNS_9BwdParamsE)
        /*0e9c*/ 	.word	0x00000000


	//----- nvinfo : EIATTR_REGCOUNT
	.align		4
.L_623:
        /*0ea0*/ 	.byte	0x04, 0x2f
        /*0ea2*/ 	.short	(.L_625 - .L_624)
	.align		4
.L_624:
        /*0ea4*/ 	.word	index@(_ZN10layer_norm13ln_bwd_kernelINS_13Kernel_traitsI13__nv_bfloat16S2_S2_fjLj15360ELj4ELj1ELj4ELj4ENS_18Kernel_traits_baseILj15360ES2_S2_S2_fjLj128EEEEEEEvNS_9BwdParamsE)
        /*0ea8*/ 	.word	0x000000f0


	//----- nvinfo : EIATTR_FRAME_SIZE
	.align		4
.L_625:
        /*0eac*/ 	.byte	0x04, 0x11
        /*0eae*/ 	.short	(.L_627 - .L_626)
	.align		4
.L_626:
        /*0eb0*/ 	.word	index@(_ZN10layer_norm13ln_bwd_kernelINS_13Kernel_traitsI13__nv_bfloat16S2_S2_fjLj15360ELj4ELj1ELj4ELj4ENS_18Kernel_traits_baseILj15360ES2_S2_S2_fjLj128EEEEEEEvNS_9BwdParamsE)
        /*0eb4*/ 	.word	0x00000000


	//----- nvinfo : EIATTR_REGCOUNT
	.align		4
.L_627:
        /*0eb8*/ 	.byte	0x04, 0x2f
        /*0eba*/ 	.short	(.L_629 - .L_628)
	.align		4
.L_628:
        /*0ebc*/ 	.word	index@(_ZN10layer_norm22ln_bwd_finalize_kernelINS_22Kernel_traits_finalizeILj15360E13__nv_bfloat16S2_S2_fjLj1024ELj4ENS_18Kernel_traits_baseILj15360ES2_S2_S2_fjLj1024EEEEEEEvNS_9BwdParamsE)
        /*0ec0*/ 	.word	0x0000001e


	//----- nvinfo : EIATTR_FRAME_SIZE
	.align		4
.L_629:
        /*0ec4*/ 	.byte	0x04, 0x11
        /*0ec6*/ 	.short	(.L_631 - .L_630)
	.align		4
.L_630:
        /*0ec8*/ 	.word	index@(_ZN10layer_norm22ln_bwd_finalize_kernelINS_22Kernel_traits_finalizeILj15360E13__nv_bfloat16S2_S2_fjLj1024ELj4ENS_18Kernel_traits_baseILj15360ES2_S2_S2_fjLj1024EEEEEEEvNS_9BwdParamsE)
        /*0ecc*/ 	.word	0x00000000


	//----- nvinfo : EIATTR_REGCOUNT
	.align		4
.L_631:
        /*0ed0*/ 	.byte	0x04, 0x2f
        /*0ed2*/ 	.short	(.L_633 - .L_632)
	.align		4
.L_632:
        /*0ed4*/ 	.word	index@(_ZN10layer_norm13ln_bwd_kernelINS_13Kernel_traitsI13__nv_bfloat16fS2_fjLj15360ELj4ELj1ELj4ELj8ENS_18Kernel_traits_baseILj15360ES2_fS2_fjLj128EEEEEEEvNS_9BwdParamsE)
        /*0ed8*/ 	.word	0x000000f0


	//----- nvinfo : EIATTR_FRAME_SIZE
	.align		4
.L_633:
        /*0edc*/ 	.byte	0x04, 0x11
        /*0ede*/ 	.short	(.L_635 - .L_634)
	.align		4
.L_634:
        /*0ee0*/ 	.word	index@(_ZN10layer_norm13ln_bwd_kernelINS_13Kernel_traitsI13__nv_bfloat16fS2_fjLj15360ELj4ELj1ELj4ELj8ENS_18Kernel_traits_baseILj15360ES2_fS2_fjLj128EEEEEEEvNS_9BwdParamsE)
        /*0ee4*/ 	.word	0x00000000


	//----- nvinfo : EIATTR_REGCOUNT
	.align		4
.L_635:
        /*0ee8*/ 	.byte	0x04, 0x2f
        /*0eea*/ 	.short	(.L_637 - .L_636)
	.align		4
.L_636:
        /*0eec*/ 	.word	index@(_ZN10layer_norm22ln_bwd_finalize_kernelINS_22Kernel_traits_finalizeILj15360E13__nv_bfloat16fS2_fjLj1024ELj4ENS_18Kernel_traits_baseILj15360ES2_fS2_fjLj1024EEEEEEEvNS_9BwdParamsE)
        /*0ef0*/ 	.word	0x0000001e


	//----- nvinfo : EIATTR_FRAME_SIZE
	.align		4
.L_637:
        /*0ef4*/ 	.byte	0x04, 0x11
        /*0ef6*/ 	.short	(.L_639 - .L_638)
	.align		4
.L_638:
        /*0ef8*/ 	.word	index@(_ZN10layer_norm22ln_bwd_finalize_kernelINS_22Kernel_traits_finalizeILj15360E13__nv_bfloat16fS2_fjLj1024ELj4ENS_18Kernel_traits_baseILj15360ES2_fS2_fjLj1024EEEEEEEvNS_9BwdParamsE)
        /*0efc*/ 	.word	0x00000000


	//----- nvinfo : EIATTR_REGCOUNT
	.align		4
.L_639:
        /*0f00*/ 	.byte	0x04, 0x2f
        /*0f02*/ 	.short	(.L_641 - .L_640)
	.align		4
.L_640:
        /*0f04*/ 	.word	index@(_ZN10layer_norm13ln_bwd_kernelINS_13Kernel_traitsIffffjLj16384ELj4ELj1ELj4ELj16ENS_18Kernel_traits_baseILj16384EffffjLj128EEEEEEEvNS_9BwdParamsE)
        /*0f08*/ 	.word	0x000000fe


	//----- nvinfo : EIATTR_FRAME_SIZE
	.align		4
.L_641:
        /*0f0c*/ 	.byte	0x04, 0x11
        /*0f0e*/ 	.short	(.L_643 - .L_642)
	.align		4
.L_642:
        /*0f10*/ 	.word	index@(_ZN10layer_norm13ln_bwd_kernelINS_13Kernel_traitsIffffjLj16384ELj4ELj1ELj4ELj16ENS_18Kernel_traits_baseILj16384EffffjLj128EEEEEEEvNS_9BwdParamsE)
        /*0f14*/ 	.word	0x00000000


	//----- nvinfo : EIATTR_REGCOUNT
	.align		4
.L_643:
        /*0f18*/ 	.byte	0x04, 0x2f
        /*0f1a*/ 	.short	(.L_645 - .L_644)
	.align		4
.L_644:
        /*0f1c*/ 	.word	index@(_ZN10layer_norm22ln_bwd_finalize_kernelINS_22Kernel_traits_finalizeILj16384EffffjLj1024ELj4ENS_18Kernel_traits_baseILj16384EffffjLj1024EEEEEEEvNS_9BwdParamsE)
        /*0f20*/ 	.word	0x0000001e


	//----- nvinfo : EIATTR_FRAME_SIZE
	.align		4
.L_645:
        /*0f24*/ 	.byte	0x04, 0x11
        /*0f26*/ 	.short	(.L_647 - .L_646)
	.align		4
.L_646:
        /*0f28*/ 	.word	index@(_ZN10layer_norm22ln_bwd_finalize_kernelINS_22Kernel_traits_finalizeILj16384EffffjLj1024ELj4ENS_18Kernel_traits_baseILj16384EffffjLj1024EEEEEEEvNS_9BwdParamsE)
        /*0f2c*/ 	.word	0x00000000


	//----- nvinfo : EIATTR_REGCOUNT
	.align		4
.L_647:
        /*0f30*/ 	.byte	0x04, 0x2f
        /*0f32*/ 	.short	(.L_649 - .L_648)
	.align		4
.L_648:
        /*0f34*/ 	.word	index@(_ZN10layer_norm13ln_bwd_kernelINS_13Kernel_traitsI6__halfS2_S2_fjLj16384ELj4ELj1ELj4ELj16ENS_18Kernel_traits_baseILj16384ES2_S2_S2_fjLj128EEEEEEEvNS_9BwdParamsE)
        /*0f38*/ 	.word	0x000000cf


	//----- nvinfo : EIATTR_FRAME_SIZE
	.align		4
.L_649:
        /*0f3c*/ 	.byte	0x04, 0x11
        /*0f3e*/ 	.short	(.L_651 - .L_650)
	.align		4
.L_650:
        /*0f40*/ 	.word	index@(_ZN10layer_norm13ln_bwd_kernelINS_13Kernel_traitsI6__halfS2_S2_fjLj16384ELj4ELj1ELj4ELj16ENS_18Kernel_traits_baseILj16384ES2_S2_S2_fjLj128EEEEEEEvNS_9BwdParamsE)
        /*0f44*/ 	.word	0x00000000


	//----- nvinfo : EIATTR_REGCOUNT
	.align		4
.L_651:
        /*0f48*/ 	.byte	0x04, 0x2f
        /*0f4a*/ 	.short	(.L_653 - .L_652)
	.align		4
.L_652:
        /*0f4c*/ 	.word	index@(_ZN10layer_norm22ln_bwd_finalize_kernelINS_22Kernel_traits_finalizeILj16384E6__halfS2_S2_fjLj1024ELj4ENS_18Kernel_traits_baseILj16384ES2_S2_S2_fjLj1024EEEEEEEvNS_9BwdParamsE)
        /*0f50*/ 	.word	0x0000001e


	//----- nvinfo : EIATTR_FRAME_SIZE
	.align		4
.L_653:
        /*0f54*/ 	.byte	0x04, 0x11
        /*0f56*/ 	.short	(.L_655 - .L_654)
	.align		4
.L_654:
        /*0f58*/ 	.word	index@(_ZN10layer_norm22ln_bwd_finalize_kernelINS_22Kernel_traits_finalizeILj16384E6__halfS2_S2_fjLj1024ELj4ENS_18Kernel_traits_baseILj16384ES2_S2_S2_fjLj1024EEEEEEEvNS_9BwdParamsE)
        /*0f5c*/ 	.word	0x00000000


	//----- nvinfo : EIATTR_REGCOUNT
	.align		4
.L_655:
        /*0f60*/ 	.byte	0x04, 0x2f
        /*0f62*/ 	.short	(.L_657 - .L_656)
	.align		4
.L_656:
        /*0f64*/ 	.word	index@(_ZN10layer_norm13ln_bwd_kernelINS_13Kernel_traitsI6__halffS2_fjLj16384ELj4ELj1ELj4ELj16ENS_18Kernel_traits_baseILj16384ES2_fS2_fjLj128EEEEEEEvNS_9BwdParamsE)
        /*0f68*/ 	.word	0x000000fe


	//----- nvinfo : EIATTR_FRAME_SIZE
	.align		4
.L_657:
        /*0f6c*/ 	.byte	0x04, 0x11
        /*0f6e*/ 	.short	(.L_659 - .L_658)
	.align		4
.L_658:
        /*0f70*/ 	.word	index@(_ZN10layer_norm13ln_bwd_kernelINS_13Kernel_traitsI6__halffS2_fjLj16384ELj4ELj1ELj4ELj16ENS_18Kernel_traits_baseILj16384ES2_fS2_fjLj128EEEEEEEvNS_9BwdParamsE)
        /*0f74*/ 	.word	0x00000000


	//----- nvinfo : EIATTR_REGCOUNT
	.align		4
.L_659:
        /*0f78*/ 	.byte	0x04, 0x2f
        /*0f7a*/ 	.short	(.L_661 - .L_660)
	.align		4
.L_660:
        /*0f7c*/ 	.word	index@(_ZN10layer_norm22ln_bwd_finalize_kernelINS_22Kernel_traits_finalizeILj16384E6__halffS2_fjLj1024ELj4ENS_18Kernel_traits_baseILj16384ES2_fS2_fjLj1024EEEEEEEvNS_9BwdParamsE)
        /*0f80*/ 	.word	0x0000001e


	//----- nvinfo : EIATTR_FRAME_SIZE
	.align		4
.L_661:
        /*0f84*/ 	.byte	0x04, 0x11
        /*0f86*/ 	.short	(.L_663 - .L_662)
	.align		4
.L_662:
        /*0f88*/ 	.word	index@(_ZN10layer_norm22ln_bwd_finalize_kernelINS_22Kernel_traits_finalizeILj16384E6__halffS2_fjLj1024ELj4ENS_18Kernel_traits_baseILj16384ES2_fS2_fjLj1024EEEEEEEvNS_9BwdParamsE)
        /*0f8c*/ 	.word	0x00000000


	//----- nvinfo : EIATTR_REGCOUNT
	.align		4
.L_663:
        /*0f90*/ 	.byte	0x04, 0x2f
        /*0f92*/ 	.short	(.L_665 - .L_664)
	.align		4
.L_664:
        /*0f94*/ 	.word	index@(_ZN10layer_norm13ln_bwd_kernelINS_13Kernel_traitsI13__nv_bfloat16S2_S2_fjLj16384ELj4ELj1ELj4ELj16ENS_18Kernel_traits_baseILj16384ES2_S2_S2_fjLj128EEEEEEEvNS_9BwdParamsE)
        /*0f98*/ 	.word	0x000000cc


	//----- nvinfo : EIATTR_FRAME_SIZE
	.align		4
.L_665:
        /*0f9c*/ 	.byte	0x04, 0x11
        /*0f9e*/ 	.short	(.L_667 - .L_666)
	.align		4
.L_666:
        /*0fa0*/ 	.word	index@(_ZN10layer_norm13ln_bwd_kernelINS_13Kernel_traitsI13__nv_bfloat16S2_S2_fjLj16384ELj4ELj1ELj4ELj16ENS_18Kernel_traits_baseILj16384ES2_S2_S2_fjLj128EEEEEEEvNS_9BwdParamsE)
        /*0fa4*/ 	.word	0x00000000


	//----- nvinfo : EIATTR_REGCOUNT
	.align		4
.L_667:
        /*0fa8*/ 	.byte	0x04, 0x2f
        /*0faa*/ 	.short	(.L_669 - .L_668)
	.align		4
.L_668:
        /*0fac*/ 	.word	index@(_ZN10layer_norm22ln_bwd_finalize_kernelINS_22Kernel_traits_finalizeILj16384E13__nv_bfloat16S2_S2_fjLj1024ELj4ENS_18Kernel_traits_baseILj16384ES2_S2_S2_fjLj1024EEEEEEEvNS_9BwdParamsE)
        /*0fb0*/ 	.word	0x0000001e


	//----- nvinfo : EIATTR_FRAME_SIZE
	.align		4
.L_669:
        /*0fb4*/ 	.byte	0x04, 0x11
        /*0fb6*/ 	.short	(.L_671 - .L_670)
	.align		4
.L_670:
        /*0fb8*/ 	.word	index@(_ZN10layer_norm22ln_bwd_finalize_kernelINS_22Kernel_traits_finalizeILj16384E13__nv_bfloat16S2_S2_fjLj1024ELj4ENS_18Kernel_traits_baseILj16384ES2_S2_S2_fjLj1024EEEEEEEvNS_9BwdParamsE)
        /*0fbc*/ 	.word	0x00000000


	//----- nvinfo : EIATTR_REGCOUNT
	.align		4
.L_671:
        /*0fc0*/ 	.byte	0x04, 0x2f
        /*0fc2*/ 	.short	(.L_673 - .L_672)
	.align		4
.L_672:
        /*0fc4*/ 	.word	index@(_ZN10layer_norm13ln_bwd_kernelINS_13Kernel_traitsI13__nv_bfloat16fS2_fjLj16384ELj4ELj1ELj4ELj16ENS_18Kernel_traits_baseILj16384ES2_fS2_fjLj128EEEEEEEvNS_9BwdParamsE)
        /*0fc8*/ 	.word	0x000000fe


	//----- nvinfo : EIATTR_FRAME_SIZE
	.align		4
.L_673:
        /*0fcc*/ 	.byte	0x04, 0x11
        /*0fce*/ 	.short	(.L_675 - .L_674)
	.align		4
.L_674:
        /*0fd0*/ 	.word	index@(_ZN10layer_norm13ln_bwd_kernelINS_13Kernel_traitsI13__nv_bfloat16fS2_fjLj16384ELj4ELj1ELj4ELj16ENS_18Kernel_traits_baseILj16384ES2_fS2_fjLj128EEEEEEEvNS_9BwdParamsE)
        /*0fd4*/ 	.word	0x00000000


	//----- nvinfo : EIATTR_REGCOUNT
	.align		4
.L_675:
        /*0fd8*/ 	.byte	0x04, 0x2f
        /*0fda*/ 	.short	(.L_677 - .L_676)
	.align		4
.L_676:
        /*0fdc*/ 	.word	index@(_ZN10layer_norm22ln_bwd_finalize_kernelINS_22Kernel_traits_finalizeILj16384E13__nv_bfloat16fS2_fjLj1024ELj4ENS_18Kernel_traits_baseILj16384ES2_fS2_fjLj1024EEEEEEEvNS_9BwdParamsE)
        /*0fe0*/ 	.word	0x0000001e


	//----- nvinfo : EIATTR_FRAME_SIZE
	.align		4
.L_677:
        /*0fe4*/ 	.byte	0x04, 0x11
        /*0fe6*/ 	.short	(.L_679 - .L_678)
	.align		4
.L_678:
        /*0fe8*/ 	.word	index@(_ZN10layer_norm22ln_bwd_finalize_kernelINS_22Kernel_traits_finalizeILj16384E13__nv_bfloat16fS2_fjLj1024ELj4ENS_18Kernel_traits_baseILj16384ES2_fS2_fjLj1024EEEEEEEvNS_9BwdParamsE)
        /*0fec*/ 	.word	0x00000000


	//----- nvinfo : EIATTR_REGCOUNT
	.align		4
.L_679:
        /*0ff0*/ 	.byte	0x04, 0x2f
        /*0ff2*/ 	.short	(.L_681 - .L_680)
	.align		4
.L_680:
        /*0ff4*/ 	.word	index@(_ZN10layer_norm13ln_bwd_kernelINS_13Kernel_traitsIffffjLj18432ELj4ELj1ELj4ELj16ENS_18Kernel_traits_baseILj18432EffffjLj128EEEEEEEvNS_9BwdParamsE)
        /*0ff8*/ 	.word	0x000000fe


	//----- nvinfo : EIATTR_FRAME_SIZE
	.align		4
.L_681:
        /*0ffc*/ 	.byte	0x04, 0x11
        /*0ffe*/ 	.short	(.L_683 - .L_682)
	.align		4
.L_682:
        /*1000*/ 	.word	index@(_ZN10layer_norm13ln_bwd_kernelINS_13Kernel_traitsIffffjLj18432ELj4ELj1ELj4ELj16ENS_18Kernel_traits_baseILj18432EffffjLj128EEEEEEEvNS_9BwdParamsE)
        /*1004*/ 	.word	0x00000000


	//----- nvinfo : EIATTR_REGCOUNT
	.align		4
.L_683:
        /*1008*/ 	.byte	0x04, 0x2f
        /*100a*/ 	.short	(.L_685 - .L_684)
	.align		4
.L_684:
        /*100c*/ 	.word	index@(_ZN10layer_norm22ln_bwd_finalize_kernelINS_22Kernel_traits_finalizeILj18432EffffjLj1024ELj4ENS_18Kernel_traits_baseILj18432EffffjLj1024EEEEEEEvNS_9BwdParamsE)
        /*1010*/ 	.word	0x0000001e


	//----- nvinfo : EIATTR_FRAME_SIZE
	.align		4
.L_685:
        /*1014*/ 	.byte	0x04, 0x11
        /*1016*/ 	.short	(.L_687 - .L_686)
	.align		4
.L_686:
        /*1018*/ 	.word	index@(_ZN10layer_norm22ln_bwd_finalize_kernelINS_22Kernel_traits_finalizeILj18432EffffjLj1024ELj4ENS_18Kernel_traits_baseILj18432EffffjLj1024EEEEEEEvNS_9BwdParamsE)
        /*101c*/ 	.word	0x00000000


	//----- nvinfo : EIATTR_REGCOUNT
	.align		4
.L_687:
        /*1020*/ 	.byte	0x04, 0x2f
        /*1022*/ 	.short	(.L_689 - .L_688)
	.align		4
.L_688:
        /*1024*/ 	.word	index@(_ZN10layer_norm13ln_bwd_kernelINS_13Kernel_traitsI6__halfS2_S2_fjLj18432ELj4ELj1ELj4ELj8ENS_18Kernel_traits_baseILj18432ES2_S2_S2_fjLj128EEEEEEEvNS_9BwdParamsE)
        /*1028*/ 	.word	0x000000f4


	//----- nvinfo : EIATTR_FRAME_SIZE
	.align		4
.L_689:
        /*102c*/ 	.byte	0x04, 0x11
        /*102e*/ 	.short	(.L_691 - .L_690)
	.align		4
.L_690:
        /*1030*/ 	.word	index@(_ZN10layer_norm13ln_bwd_kernelINS_13Kernel_traitsI6__halfS2_S2_fjLj18432ELj4ELj1ELj4ELj8ENS_18Kernel_traits_baseILj18432ES2_S2_S2_fjLj128EEEEEEEvNS_9BwdParamsE)
        /*1034*/ 	.word	0x00000000


	//----- nvinfo : EIATTR_REGCOUNT
	.align		4
.L_691:
        /*1038*/ 	.byte	0x04, 0x2f
        /*103a*/ 	.short	(.L_693 - .L_692)
	.align		4
.L_692:
        /*103c*/ 	.word	index@(_ZN10layer_norm22ln_bwd_finalize_kernelINS_22Kernel_traits_finalizeILj18432E6__halfS2_S2_fjLj1024ELj4ENS_18Kernel_traits_baseILj18432ES2_S2_S2_fjLj1024EEEEEEEvNS_9BwdParamsE)
        /*1040*/ 	.word	0x0000001e


	//----- nvinfo : EIATTR_FRAME_SIZE
	.align		4
.L_693:
        /*1044*/ 	.byte	0x04, 0x11
        /*1046*/ 	.short	(.L_695 - .L_694)
	.align		4
.L_694:
        /*1048*/ 	.word	index@(_ZN10layer_norm22ln_bwd_finalize_kernelINS_22Kernel_traits_finalizeILj18432E6__halfS2_S2_fjLj1024ELj4ENS_18Kernel_traits_baseILj18432ES2_S2_S2_fjLj1024EEEEEEEvNS_9BwdParamsE)
        /*104c*/ 	.word	0x00000000


	//----- nvinfo : EIATTR_REGCOUNT
	.align		4
.L_695:
        /*1050*/ 	.byte	0x04, 0x2f
        /*1052*/ 	.short	(.L_697 - .L_696)
	.align		4
.L_696:
        /*1054*/ 	.word	index@(_ZN10layer_norm13ln_bwd_kernelINS_13Kernel_traitsI6__halffS2_fjLj18432ELj4ELj1ELj4ELj16ENS_18Kernel_traits_baseILj18432ES2_fS2_fjLj128EEEEEEEvNS_9BwdParamsE)
        /*1058*/ 	.word	0x000000fe


	//----- nvinfo : EIATTR_FRAME_SIZE
	.align		4
.L_697:
        /*105c*/ 	.byte	0x04, 0x11
        /*105e*/ 	.short	(.L_699 - .L_698)
	.align		4
.L_698:
        /*1060*/ 	.word	index@(_ZN10layer_norm13ln_bwd_kernelINS_13Kernel_traitsI6__halffS2_fjLj18432ELj4ELj1ELj4ELj16ENS_18Kernel_traits_baseILj18432ES2_fS2_fjLj128EEEEEEEvNS_9BwdParamsE)
        /*1064*/ 	.word	0x00000000


	//----- nvinfo : EIATTR_REGCOUNT
	.align		4
.L_699:
        /*1068*/ 	.byte	0x04, 0x2f
        /*106a*/ 	.short	(.L_701 - .L_700)
	.align		4
.L_700:
        /*106c*/ 	.word	index@(_ZN10layer_norm22ln_bwd_finalize_kernelINS_22Kernel_traits_finalizeILj18432E6__halffS2_fjLj1024ELj4ENS_18Kernel_traits_baseILj18432ES2_fS2_fjLj1024EEEEEEEvNS_9BwdParamsE)
        /*1070*/ 	.word	0x0000001e


	//----- nvinfo : EIATTR_FRAME_SIZE
	.align		4
.L_701:
        /*1074*/ 	.byte	0x04, 0x11
        /*1076*/ 	.short	(.L_703 - .L_702)
	.align		4
.L_702:
        /*1078*/ 	.word	index@(_ZN10layer_norm22ln_bwd_finalize_kernelINS_22Kernel_traits_finalizeILj18432E6__halffS2_fjLj1024ELj4ENS_18Kernel_traits_baseILj18432ES2_fS2_fjLj1024EEEEEEEvNS_9BwdParamsE)
        /*107c*/ 	.word	0x00000000


	//----- nvinfo : EIATTR_REGCOUNT
	.align		4
.L_703:
        /*1080*/ 	.byte	0x04, 0x2f
        /*1082*/ 	.short	(.L_705 - .L_704)
	.align		4
.L_704:
        /*1084*/ 	.word	index@(_ZN10layer_norm13ln_bwd_kernelINS_13Kernel_traitsI13__nv_bfloat16S2_S2_fjLj18432ELj4ELj1ELj4ELj8ENS_18Kernel_traits_baseILj18432ES2_S2_S2_fjLj128EEEEEEEvNS_9BwdParamsE)
        /*1088*/ 	.word	0x000000f4


	//----- nvinfo : EIATTR_FRAME_SIZE
	.align		4
.L_705:
        /*108c*/ 	.byte	0x04, 0x11
        /*108e*/ 	.short	(.L_707 - .L_706)
	.align		4
.L_706:
        /*1090*/ 	.word	index@(_ZN10layer_norm13ln_bwd_kernelINS_13Kernel_traitsI13__nv_bfloat16S2_S2_fjLj18432ELj4ELj1ELj4ELj8ENS_18Kernel_traits_baseILj18432ES2_S2_S2_fjLj128EEEEEEEvNS_9BwdParamsE)
        /*1094*/ 	.word	0x00000000


	//----- nvinfo : EIATTR_REGCOUNT
	.align		4
.L_707:
        /*1098*/ 	.byte	0x04, 0x2f
        /*109a*/ 	.short	(.L_709 - .L_708)
	.align		4
.L_708:
        /*109c*/ 	.word	index@(_ZN10layer_norm22ln_bwd_finalize_kernelINS_22Kernel_traits_finalizeILj18432E13__nv_bfloat16S2_S2_fjLj1024ELj4ENS_18Kernel_traits_baseILj18432ES2_S2_S2_fjLj1024EEEEEEEvNS_9BwdParamsE)
        /*10a0*/ 	.word	0x0000001e


	//----- nvinfo : EIATTR_FRAME_SIZE
	.align		4
.L_709:
        /*10a4*/ 	.byte	0x04, 0x11
        /*10a6*/ 	.short	(.L_711 - .L_710)
	.align		4
.L_710:
        /*10a8*/ 	.word	index@(_ZN10layer_norm22ln_bwd_finalize_kernelINS_22Kernel_traits_finalizeILj18432E13__nv_bfloat16S2_S2_fjLj1024ELj4ENS_18Kernel_traits_baseILj18432ES2_S2_S2_fjLj1024EEEEEEEvNS_9BwdParamsE)
        /*10ac*/ 	.word	0x00000000


	//----- nvinfo : EIATTR_REGCOUNT
	.align		4
.L_711:
        /*10b0*/ 	.byte	0x04, 0x2f
        /*10b2*/ 	.short	(.L_713 - .L_712)
	.align		4
.L_712:
        /*10b4*/ 	.word	index@(_ZN10layer_norm13ln_bwd_kernelINS_13Kernel_traitsI13__nv_bfloat16fS2_fjLj18432ELj4ELj1ELj4ELj16ENS_18Kernel_traits_baseILj18432ES2_fS2_fjLj128EEEEEEEvNS_9BwdParamsE)
        /*10b8*/ 	.word	0x000000fe


	//----- nvinfo : EIATTR_FRAME_SIZE
	.align		4
.L_713:
        /*10bc*/ 	.byte	0x04, 0x11
        /*10be*/ 	.short	(.L_715 - .L_714)
	.align		4
.L_714:
        /*10c0*/ 	.word	index@(_ZN10layer_norm13ln_bwd_kernelINS_13Kernel_traitsI13__nv_bfloat16fS2_fjLj18432ELj4ELj1ELj4ELj16ENS_18Kernel_traits_baseILj18432ES2_fS2_fjLj128EEEEEEEvNS_9BwdParamsE)
        /*10c4*/ 	.word	0x00000000


	//----- nvinfo : EIATTR_REGCOUNT
	.align		4
.L_715:
        /*10c8*/ 	.byte	0x04, 0x2f
        /*10ca*/ 	.short	(.L_717 - .L_716)
	.align		4
.L_716:
        /*10cc*/ 	.word	index@(_ZN10layer_norm22ln_bwd_finalize_kernelINS_22Kernel_traits_finalizeILj18432E13__nv_bfloat16fS2_fjLj1024ELj4ENS_18Kernel_traits_baseILj18432ES2_fS2_fjLj1024EEEEEEEvNS_9BwdParamsE)
        /*10d0*/ 	.word	0x0000001e


	//----- nvinfo : EIATTR_FRAME_SIZE
	.align		4
.L_717:
        /*10d4*/ 	.byte	0x04, 0x11
        /*10d6*/ 	.short	(.L_719 - .L_718)
	.align		4
.L_718:
        /*10d8*/ 	.word	index@(_ZN10layer_norm22ln_bwd_finalize_kernelINS_22Kernel_traits_finalizeILj18432E13__nv_bfloat16fS2_fjLj1024ELj4ENS_18Kernel_traits_baseILj18432ES2_fS2_fjLj1024EEEEEEEvNS_9BwdParamsE)
        /*10dc*/ 	.word	0x00000000


	//----- nvinfo : EIATTR_REGCOUNT
	.align		4
.L_719:
        /*10e0*/ 	.byte	0x04, 0x2f
        /*10e2*/ 	.short	(.L_721 - .L_720)
	.align		4
.L_720:
        /*10e4*/ 	.word	index@(_ZN10layer_norm13ln_bwd_kernelINS_13Kernel_traitsIffffjLj20480ELj4ELj1ELj4ELj16ENS_18Kernel_traits_baseILj20480EffffjLj128EEEEEEEvNS_9BwdParamsE)
        /*10e8*/ 	.word	0x000000ff


	//----- nvinfo : EIATTR_FRAME_SIZE
	.align		4
.L_721:
        /*10ec*/ 	.byte	0x04, 0x11
        /*10ee*/ 	.short	(.L_723 - .L_722)
	.align		4
.L_722:
        /*10f0*/ 	.word	index@(_ZN10layer_norm13ln_bwd_kernelINS_13Kernel_traitsIffffjLj20480ELj4ELj1ELj4ELj16ENS_18Kernel_traits_baseILj20480EffffjLj128EEEEEEEvNS_9BwdParamsE)
        /*10f4*/ 	.word	0x00000010


	//----- nvinfo : EIATTR_REGCOUNT
	.align		4
.L_723:
        /*10f8*/ 	.byte	0x04, 0x2f
        /*10fa*/ 	.short	(.L_725 - .L_724)
	.align		4
.L_724:
        /*10fc*/ 	.word	index@(_ZN10layer_norm22ln_bwd_finalize_kernelINS_22Kernel_traits_finalizeILj20480EffffjLj1024ELj4ENS_18Kernel_traits_baseILj20480EffffjLj1024EEEEEEEvNS_9BwdParamsE)
        /*1100*/ 	.word	0x0000001e


	//----- nvinfo : EIATTR_FRAME_SIZE
	.align		4
.L_725:
        /*1104*/ 	.byte	0x04, 0x11
        /*1106*/ 	.short	(.L_727 - .L_726)
	.align		4
.L_726:
        /*1108*/ 	.word	index@(_ZN10layer_norm22ln_bwd_finalize_kernelINS_22Kernel_traits_finalizeILj20480EffffjLj1024ELj4ENS_18Kernel_traits_baseILj20480EffffjLj1024EEEEEEEvNS_9BwdParamsE)
        /*110c*/ 	.word	0x00000000


	//----- nvinfo : EIATTR_REGCOUNT
	.align		4
.L_727:
        /*1110*/ 	.byte	0x04, 0x2f
        /*1112*/ 	.short	(.L_729 - .L_728)
	.align		4
.L_728:
        /*1114*/ 	.word	index@(_ZN10layer_norm13ln_bwd_kernelINS_13Kernel_traitsI6__halfS2_S2_fjLj20480ELj4ELj1ELj4ELj16ENS_18Kernel_traits_baseILj20480ES2_S2_S2_fjLj128EEEEEEEvNS_9BwdParamsE)
        /*1118*/ 	.word	0x000000f8


	//----- nvinfo : EIATTR_FRAME_SIZE
	.align		4
.L_729:
        /*111c*/ 	.byte	0x04, 0x11
        /*111e*/ 	.short	(.L_731 - .L_730)
	.align		4
.L_730:
        /*1120*/ 	.word	index@(_ZN10layer_norm13ln_bwd_kernelINS_13Kernel_traitsI6__halfS2_S2_fjLj20480ELj4ELj1ELj4ELj16ENS_18Kernel_traits_baseILj20480ES2_S2_S2_fjLj128EEEEEEEvNS_9BwdParamsE)
        /*1124*/ 	.word	0x00000000


	//----- nvinfo : EIATTR_REGCOUNT
	.align		4
.L_731:
        /*1128*/ 	.byte	0x04, 0x2f
        /*112a*/ 	.short	(.L_733 - .L_732)
	.align		4
.L_732:
        /*112c*/ 	.word	index@(_ZN10layer_norm22ln_bwd_finalize_kernelINS_22Kernel_traits_finalizeILj20480E6__halfS2_S2_fjLj1024ELj4ENS_18Kernel_traits_baseILj20480ES2_S2_S2_fjLj1024EEEEEEEvNS_9BwdParamsE)
        /*1130*/ 	.word	0x0000001e


	//----- nvinfo : EIATTR_FRAME_SIZE
	.align		4
.L_733:
        /*1134*/ 	.byte	0x04, 0x11
        /*1136*/ 	.short	(.L_735 - .L_734)
	.align		4
.L_734:
        /*1138*/ 	.word	index@(_ZN10layer_norm22ln_bwd_finalize_kernelINS_22Kernel_traits_finalizeILj20480E6__halfS2_S2_fjLj1024ELj4ENS_18Kernel_traits_baseILj20480ES2_S2_S2_fjLj1024EEEEEEEvNS_9BwdParamsE)
        /*113c*/ 	.word	0x00000000


	//----- nvinfo : EIATTR_REGCOUNT
	.align		4
.L_735:
        /*1140*/ 	.byte	0x04, 0x2f
        /*1142*/ 	.short	(.L_737 - .L_736)
	.align		4
.L_736:
        /*1144*/ 	.word	index@(_ZN10layer_norm13ln_bwd_kernelINS_13Kernel_traitsI6__halffS2_fjLj20480ELj4ELj1ELj4ELj16ENS_18Kernel_traits_baseILj20480ES2_fS2_fjLj128EEEEEEEvNS_9BwdParamsE)
        /*1148*/ 	.word	0x000000ff


	//----- nvinfo : EIATTR_FRAME_SIZE
	.align		4
.L_737:
        /*114c*/ 	.byte	0x04, 0x11
        /*114e*/ 	.short	(.L_739 - .L_738)
	.align		4
.L_738:
        /*1150*/ 	.word	index@(_ZN10layer_norm13ln_bwd_kernelINS_13Kernel_traitsI6__halffS2_fjLj20480ELj4ELj1ELj4ELj16ENS_18Kernel_traits_baseILj20480ES2_fS2_fjLj128EEEEEEEvNS_9BwdParamsE)
        /*1154*/ 	.word	0x00000008


	//----- nvinfo : EIATTR_REGCOUNT
	.align		4
.L_739:
        /*1158*/ 	.byte	0x04, 0x2f
        /*115a*/ 	.short	(.L_741 - .L_740)
	.align		4
.L_740:
        /*115c*/ 	.word	index@(_ZN10layer_norm22ln_bwd_finalize_kernelINS_22Kernel_traits_finalizeILj20480E6__halffS2_fjLj1024ELj4ENS_18Kernel_traits_baseILj20480ES2_fS2_fjLj1024EEEEEEEvNS_9BwdParamsE)
        /*1160*/ 	.word	0x0000001e


	//----- nvinfo : EIATTR_FRAME_SIZE
	.align		4
.L_741:
        /*1164*/ 	.byte	0x04, 0x11
        /*1166*/ 	.short	(.L_743 - .L_742)
	.align		4
.L_742:
        /*1168*/ 	.word	index@(_ZN10layer_norm22ln_bwd_finalize_kernelINS_22Kernel_traits_finalizeILj20480E6__halffS2_fjLj1024ELj4ENS_18Kernel_traits_baseILj20480ES2_fS2_fjLj1024EEEEEEEvNS_9BwdParamsE)
        /*116c*/ 	.word	0x00000000


	//----- nvinfo : EIATTR_REGCOUNT
	.align		4
.L_743:
        /*1170*/ 	.byte	0x04, 0x2f
        /*1172*/ 	.short	(.L_745 - .L_744)
	.align		4
.L_744:
        /*1174*/ 	.word	index@(_ZN10layer_norm13ln_bwd_kernelINS_13Kernel_traitsI13__nv_bfloat16S2_S2_fjLj20480ELj4ELj1ELj4ELj16ENS_18Kernel_traits_baseILj20480ES2_S2_S2_fjLj128EEEEEEEvNS_9BwdParamsE)
        /*1178*/ 	.word	0x000000f8


	//----- nvinfo : EIATTR_FRAME_SIZE
	.align		4
.L_745:
        /*117c*/ 	.byte	0x04, 0x11
        /*117e*/ 	.short	(.L_747 - .L_746)
	.align		4
.L_746:
        /*1180*/ 	.word	index@(_ZN10layer_norm13ln_bwd_kernelINS_13Kernel_traitsI13__nv_bfloat16S2_S2_fjLj20480ELj4ELj1ELj4ELj16ENS_18Kernel_traits_baseILj20480ES2_S2_S2_fjLj128EEEEEEEvNS_9BwdParamsE)
        /*1184*/ 	.word	0x00000000


	//----- nvinfo : EIATTR_REGCOUNT
	.align		4
.L_747:
        /*1188*/ 	.byte	0x04, 0x2f
        /*118a*/ 	.short	(.L_749 - .L_748)
	.align		4
.L_748:
        /*118c*/ 	.word	index@(_ZN10layer_norm22ln_bwd_finalize_kernelINS_22Kernel_traits_finalizeILj20480E13__nv_bfloat16S2_S2_fjLj1024ELj4ENS_18Kernel_traits_baseILj20480ES2_S2_S2_fjLj1024EEEEEEEvNS_9BwdParamsE)
        /*1190*/ 	.word	0x0000001e


	//----- nvinfo : EIATTR_FRAME_SIZE
	.align		4
.L_749:
        /*1194*/ 	.byte	0x04, 0x11
        /*1196*/ 	.short	(.L_751 - .L_750)
	.align		4
.L_750:
        /*1198*/ 	.word	index@(_ZN10layer_norm22ln_bwd_finalize_kernelINS_22Kernel_traits_finalizeILj20480E13__nv_bfloat16S2_S2_fjLj1024ELj4ENS_18Kernel_traits_baseILj20480ES2_S2_S2_fjLj1024EEEEEEEvNS_9BwdParamsE)
        /*119c*/ 	.word	0x00000000


	//----- nvinfo : EIATTR_REGCOUNT
	.align		4
.L_751:
        /*11a0*/ 	.byte	0x04, 0x2f
        /*11a2*/ 	.short	(.L_753 - .L_752)
	.align		4
.L_752:
        /*11a4*/ 	.word	index@(_ZN10layer_norm13ln_bwd_kernelINS_13Kernel_traitsI13__nv_bfloat16fS2_fjLj20480ELj4ELj1ELj4ELj16ENS_18Kernel_traits_baseILj20480ES2_fS2_fjLj128EEEEEEEvNS_9BwdParamsE)
        /*11a8*/ 	.word	0x000000ff


	//----- nvinfo : EIATTR_FRAME_SIZE
	.align		4
.L_753:
        /*11ac*/ 	.byte	0x04, 0x11
        /*11ae*/ 	.short	(.L_755 - .L_754)
	.align		4
.L_754:
        /*11b0*/ 	.word	index@(_ZN10layer_norm13ln_bwd_kernelINS_13Kernel_traitsI13__nv_bfloat16fS2_fjLj20480ELj4ELj1ELj4ELj16ENS_18Kernel_traits_baseILj20480ES2_fS2_fjLj128EEEEEEEvNS_9BwdParamsE)
        /*11b4*/ 	.word	0x00000008


	//----- nvinfo : EIATTR_REGCOUNT
	.align		4
.L_755:
        /*11b8*/ 	.byte	0x04, 0x2f
        /*11ba*/ 	.short	(.L_757 - .L_756)
	.align		4
.L_756:
        /*11bc*/ 	.word	index@(_ZN10layer_norm22ln_bwd_finalize_kernelINS_22Kernel_traits_finalizeILj20480E13__nv_bfloat16fS2_fjLj1024ELj4ENS_18Kernel_traits_baseILj20480ES2_fS2_fjLj1024EEEEEEEvNS_9BwdParamsE)
        /*11c0*/ 	.word	0x0000001e


	//----- nvinfo : EIATTR_FRAME_SIZE
	.align		4
.L_757:
        /*11c4*/ 	.byte	0x04, 0x11
        /*11c6*/ 	.short	(.L_759 - .L_758)
	.align		4
.L_758:
        /*11c8*/ 	.word	index@(_ZN10layer_norm22ln_bwd_finalize_kernelINS_22Kernel_traits_finalizeILj20480E13__nv_bfloat16fS2_fjLj1024ELj4ENS_18Kernel_traits_baseILj20480ES2_fS2_fjLj1024EEEEEEEvNS_9BwdParamsE)
        /*11cc*/ 	.word	0x00000000


	//----- nvinfo : EIATTR_REGCOUNT
	.align		4
.L_759:
        /*11d0*/ 	.byte	0x04, 0x2f
        /*11d2*/ 	.short	(.L_761 - .L_760)
	.align		4
.L_760:
        /*11d4*/ 	.word	index@(_ZN10layer_norm13ln_bwd_kernelINS_13Kernel_traitsIffffjLj24576ELj4ELj1ELj8ELj16ENS_18Kernel_traits_baseILj24576EffffjLj256EEEEEEEvNS_9BwdParamsE)
        /*11d8*/ 	.word	0x000000dd


	//----- nvinfo : EIATTR_FRAME_SIZE
	.align		4
.L_761:
        /*11dc*/ 	.byte	0x04, 0x11
        /*11de*/ 	.short	(.L_763 - .L_762)
	.align		4
.L_762:
        /*11e0*/ 	.word	index@(_ZN10layer_norm13ln_bwd_kernelINS_13Kernel_traitsIffffjLj24576ELj4ELj1ELj8ELj16ENS_18Kernel_traits_baseILj24576EffffjLj256EEEEEEEvNS_9BwdParamsE)
        /*11e4*/ 	.word	0x00000000


	//----- nvinfo : EIATTR_REGCOUNT
	.align		4
.L_763:
        /*11e8*/ 	.byte	0x04, 0x2f
        /*11ea*/ 	.short	(.L_765 - .L_764)
	.align		4
.L_764:
        /*11ec*/ 	.word	index@(_ZN10layer_norm22ln_bwd_finalize_kernelINS_22Kernel_traits_finalizeILj24576EffffjLj1024ELj4ENS_18Kernel_traits_baseILj24576EffffjLj1024EEEEEEEvNS_9BwdParamsE)
        /*11f0*/ 	.word	0x0000001e


	//----- nvinfo : EIATTR_FRAME_SIZE
	.align		4
.L_765:
        /*11f4*/ 	.byte	0x04, 0x11
        /*11f6*/ 	.short	(.L_767 - .L_766)
	.align		4
.L_766:
        /*11f8*/ 	.word	index@(_ZN10layer_norm22ln_bwd_finalize_kernelINS_22Kernel_traits_finalizeILj24576EffffjLj1024ELj4ENS_18Kernel_traits_baseILj24576EffffjLj1024EEEEEEEvNS_9BwdParamsE)
        /*11fc*/ 	.word	0x00000000


	//----- nvinfo : EIATTR_REGCOUNT
	.align		4
.L_767:
        /*1200*/ 	.byte	0x04, 0x2f
        /*1202*/ 	.short	(.L_769 - .L_768)
	.align		4
.L_768:
        /*1204*/ 	.word	index@(_ZN10layer_norm13ln_bwd_kernelINS_13Kernel_traitsI6__halfS2_S2_fjLj24576ELj4ELj1ELj8ELj16ENS_18Kernel_traits_baseILj24576ES2_S2_S2_fjLj256EEEEEEEvNS_9BwdParamsE)
        /*1208*/ 	.word	0x000000d4


	//----- nvinfo : EIATTR_FRAME_SIZE
	.align		4
.L_769:
        /*120c*/ 	.byte	0x04, 0x11
        /*120e*/ 	.short	(.L_771 - .L_770)
	.align		4
.L_770:
        /*1210*/ 	.word	index@(_ZN10layer_norm13ln_bwd_kernelINS_13Kernel_traitsI6__halfS2_S2_fjLj24576ELj4ELj1ELj8ELj16ENS_18Kernel_traits_baseILj24576ES2_S2_S2_fjLj256EEEEEEEvNS_9BwdParamsE)
        /*1214*/ 	.word	0x00000000


	//----- nvinfo : EIATTR_REGCOUNT
	.align		4
.L_771:
        /*1218*/ 	.byte	0x04, 0x2f
        /*121a*/ 	.short	(.L_773 - .L_772)
	.align		4
.L_772:
        /*121c*/ 	.word	index@(_ZN10layer_norm22ln_bwd_finalize_kernelINS_22Kernel_traits_finalizeILj24576E6__halfS2_S2_fjLj1024ELj4ENS_18Kernel_traits_baseILj24576ES2_S2_S2_fjLj1024EEEEEEEvNS_9BwdParamsE)
        /*1220*/ 	.word	0x0000001e


	//----- nvinfo : EIATTR_FRAME_SIZE
	.align		4
.L_773:
        /*1224*/ 	.byte	0x04, 0x11
        /*1226*/ 	.short	(.L_775 - .L_774)
	.align		4
.L_774:
        /*1228*/ 	.word	index@(_ZN10layer_norm22ln_bwd_finalize_kernelINS_22Kernel_traits_finalizeILj24576E6__halfS2_S2_fjLj1024ELj4ENS_18Kernel_traits_baseILj24576ES2_S2_S2_fjLj1024EEEEEEEvNS_9BwdParamsE)
        /*122c*/ 	.word	0x00000000


	//----- nvinfo : EIATTR_REGCOUNT
	.align		4
.L_775:
        /*1230*/ 	.byte	0x04, 0x2f
        /*1232*/ 	.short	(.L_777 - .L_776)
	.align		4
.L_776:
        /*1234*/ 	.word	index@(_ZN10layer_norm13ln_bwd_kernelINS_13Kernel_traitsI6__halffS2_fjLj24576ELj4ELj1ELj8ELj16ENS_18Kernel_traits_baseILj24576ES2_fS2_fjLj256EEEEEEEvNS_9BwdParamsE)
        /*1238*/ 	.word	0x000000d2


	//----- nvinfo : EIATTR_FRAME_SIZE
	.align		4
.L_777:
        /*123c*/ 	.byte	0x04, 0x11
        /*123e*/ 	.short	(.L_779 - .L_778)
	.align		4
.L_778:
        /*1240*/ 	.word	index@(_ZN10layer_norm13ln_bwd_kernelINS_13Kernel_traitsI6__halffS2_fjLj24576ELj4ELj1ELj8ELj16ENS_18Kernel_traits_baseILj24576ES2_fS2_fjLj256EEEEEEEvNS_9BwdParamsE)
        /*1244*/ 	.word	0x00000000


	//----- nvinfo : EIATTR_REGCOUNT
	.align		4
.L_779:
        /*1248*/ 	.byte	0x04, 0x2f
        /*124a*/ 	.short	(.L_781 - .L_780)
	.align		4
.L_780:
        /*124c*/ 	.word	index@(_ZN10layer_norm22ln_bwd_finalize_kernelINS_22Kernel_traits_finalizeILj24576E6__halffS2_fjLj1024ELj4ENS_18Kernel_traits_baseILj24576ES2_fS2_fjLj1024EEEEEEEvNS_9BwdParamsE)
        /*1250*/ 	.word	0x0000001e


	//----- nvinfo : EIATTR_FRAME_SIZE
	.align		4
.L_781:
        /*1254*/ 	.byte	0x04, 0x11
        /*1256*/ 	.short	(.L_783 - .L_782)
	.align		4
.L_782:
        /*1258*/ 	.word	index@(_ZN10layer_norm22ln_bwd_finalize_kernelINS_22Kernel_traits_finalizeILj24576E6__halffS2_fjLj1024ELj4ENS_18Kernel_traits_baseILj24576ES2_fS2_fjLj1024EEEEEEEvNS_9BwdParamsE)
        /*125c*/ 	.word	0x00000000


	//----- nvinfo : EIATTR_REGCOUNT
	.align		4
.L_783:
        /*1260*/ 	.byte	0x04, 0x2f
        /*1262*/ 	.short	(.L_785 - .L_784)
	.align		4
.L_784:
        /*1264*/ 	.word	index@(_ZN10layer_norm13ln_bwd_kernelINS_13Kernel_traitsI13__nv_bfloat16S2_S2_fjLj24576ELj4ELj1ELj8ELj16ENS_18Kernel_traits_baseILj24576ES2_S2_S2_fjLj256EEEEEEEvNS_9BwdParamsE)
        /*1268*/ 	.word	0x000000d4


	//----- nvinfo : EIATTR_FRAME_SIZE
	.align		4
.L_785:
        /*126c*/ 	.byte	0x04, 0x11
        /*126e*/ 	.short	(.L_787 - .L_786)
	.align		4
.L_786:
        /*1270*/ 	.word	index@(_ZN10layer_norm13ln_bwd_kernelINS_13Kernel_traitsI13__nv_bfloat16S2_S2_fjLj24576ELj4ELj1ELj8ELj16ENS_18Kernel_traits_baseILj24576ES2_S2_S2_fjLj256EEEEEEEvNS_9BwdParamsE)
        /*1274*/ 	.word	0x00000000


	//----- nvinfo : EIATTR_REGCOUNT
	.align		4
.L_787:
        /*1278*/ 	.byte	0x04, 0x2f
        /*127a*/ 	.short	(.L_789 - .L_788)
	.align		4
.L_788:
        /*127c*/ 	.word	index@(_ZN10layer_norm22ln_bwd_finalize_kernelINS_22Kernel_traits_finalizeILj24576E13__nv_bfloat16S2_S2_fjLj1024ELj4ENS_18Kernel_traits_baseILj24576ES2_S2_S2_fjLj1024EEEEEEEvNS_9BwdParamsE)
        /*1280*/ 	.word	0x0000001e


	//----- nvinfo : EIATTR_FRAME_SIZE
	.align		4
.L_789:
        /*1284*/ 	.byte	0x04, 0x11
        /*1286*/ 	.short	(.L_791 - .L_790)
	.align		4
.L_790:
        /*1288*/ 	.word	index@(_ZN10layer_norm22ln_bwd_finalize_kernelINS_22Kernel_traits_finalizeILj24576E13__nv_bfloat16S2_S2_fjLj1024ELj4ENS_18Kernel_traits_baseILj24576ES2_S2_S2_fjLj1024EEEEEEEvNS_9BwdParamsE)
        /*128c*/ 	.word	0x00000000


	//----- nvinfo : EIATTR_REGCOUNT
	.align		4
.L_791:
        /*1290*/ 	.byte	0x04, 0x2f
        /*1292*/ 	.short	(.L_793 - .L_792)
	.align		4
.L_792:
        /*1294*/ 	.word	index@(_ZN10layer_norm13ln_bwd_kernelINS_13Kernel_traitsI13__nv_bfloat16fS2_fjLj24576ELj4ELj1ELj8ELj16ENS_18Kernel_traits_baseILj24576ES2_fS2_fjLj256EEEEEEEvNS_9BwdParamsE)
        /*1298*/ 	.word	0x000000d2


	//----- nvinfo : EIATTR_FRAME_SIZE
	.align		4
.L_793:
        /*129c*/ 	.byte	0x04, 0x11
        /*129e*/ 	.short	(.L_795 - .L_794)
	.align		4
.L_794:
        /*12a0*/ 	.word	index@(_ZN10layer_norm13ln_bwd_kernelINS_13Kernel_traitsI13__nv_bfloat16fS2_fjLj24576ELj4ELj1ELj8ELj16ENS_18Kernel_traits_baseILj24576ES2_fS2_fjLj256EEEEEEEvNS_9BwdParamsE)
        /*12a4*/ 	.word	0x00000000


	//----- nvinfo : EIATTR_REGCOUNT
	.align		4
.L_795:
        /*12a8*/ 	.byte	0x04, 0x2f
        /*12aa*/ 	.short	(.L_797 - .L_796)
	.align		4
.L_796:
        /*12ac*/ 	.word	index@(_ZN10layer_norm22ln_bwd_finalize_kernelINS_22Kernel_traits_finalizeILj24576E13__nv_bfloat16fS2_fjLj1024ELj4ENS_18Kernel_traits_baseILj24576ES2_fS2_fjLj1024EEEEEEEvNS_9BwdParamsE)
        /*12b0*/ 	.word	0x0000001e


	//----- nvinfo : EIATTR_FRAME_SIZE
	.align		4
.L_797:
        /*12b4*/ 	.byte	0x04, 0x11
        /*12b6*/ 	.short	(.L_799 - .L_798)
	.align		4
.L_798:
        /*12b8*/ 	.word	index@(_ZN10layer_norm22ln_bwd_finalize_kernelINS_22Kernel_traits_finalizeILj24576E13__nv_bfloat16fS2_fjLj1024ELj4ENS_18Kernel_traits_baseILj24576ES2_fS2_fjLj1024EEEEEEEvNS_9BwdParamsE)
        /*12bc*/ 	.word	0x00000000


	//----- nvinfo : EIATTR_REGCOUNT
	.align		4
.L_799:
        /*12c0*/ 	.byte	0x04, 0x2f
        /*12c2*/ 	.short	(.L_801 - .L_800)
	.align		4
.L_800:
        /*12c4*/ 	.word	index@(_ZN10layer_norm13ln_bwd_kernelINS_13Kernel_traitsIffffjLj25600ELj5ELj1ELj4ELj16ENS_18Kernel_traits_baseILj25600EffffjLj128EEEEEEEvNS_9BwdParamsE)
        /*12c8*/ 	.word	0x000000ff


	//----- nvinfo : EIATTR_FRAME_SIZE
	.align		4
.L_801:
        /*12cc*/ 	.byte	0x04, 0x11
        /*12ce*/ 	.short	(.L_803 - .L_802)
	.align		4
.L_802:
        /*12d0*/ 	.word	index@(_ZN10layer_norm13ln_bwd_kernelINS_13Kernel_traitsIffffjLj25600ELj5ELj1ELj4ELj16ENS_18Kernel_traits_baseILj25600EffffjLj128EEEEEEEvNS_9BwdParamsE)
        /*12d4*/ 	.word	0x00000020


	//----- nvinfo : EIATTR_REGCOUNT
	.align		4
.L_803:
        /*12d8*/ 	.byte	0x04, 0x2f
        /*12da*/ 	.short	(.L_805 - .L_804)
	.align		4
.L_804:
        /*12dc*/ 	.word	index@(_ZN10layer_norm22ln_bwd_finalize_kernelINS_22Kernel_traits_finalizeILj25600EffffjLj1024ELj4ENS_18Kernel_traits_baseILj25600EffffjLj1024EEEEEEEvNS_9BwdParamsE)
        /*12e0*/ 	.word	0x0000001e


	//----- nvinfo : EIATTR_FRAME_SIZE
	.align		4
.L_805:
        /*12e4*/ 	.byte	0x04, 0x11
        /*12e6*/ 	.short	(.L_807 - .L_806)
	.align		4
.L_806:
        /*12e8*/ 	.word	index@(_ZN10layer_norm22ln_bwd_finalize_kernelINS_22Kernel_traits_finalizeILj25600EffffjLj1024ELj4ENS_18Kernel_traits_baseILj25600EffffjLj1024EEEEEEEvNS_9BwdParamsE)
        /*12ec*/ 	.word	0x00000000


	//----- nvinfo : EIATTR_REGCOUNT
	.align		4
.L_807:
        /*12f0*/ 	.byte	0x04, 0x2f
        /*12f2*/ 	.short	(.L_809 - .L_808)
	.align		4
.L_808:
        /*12f4*/ 	.word	index@(_ZN10layer_norm13ln_bwd_kernelINS_13Kernel_traitsI6__halfS2_S2_fjLj25600ELj5ELj1ELj4ELj16ENS_18Kernel_traits_baseILj25600ES2_S2_S2_fjLj128EEEEEEEvNS_9BwdParamsE)
        /*12f8*/ 	.word	0x000000ff


	//----- nvinfo : EIATTR_FRAME_SIZE
	.align		4
.L_809:
        /*12fc*/ 	.byte	0x04, 0x11
        /*12fe*/ 	.short	(.L_811 - .L_810)
	.align		4
.L_810:
        /*1300*/ 	.word	index@(_ZN10layer_norm13ln_bwd_kernelINS_13Kernel_traitsI6__halfS2_S2_fjLj25600ELj5ELj1ELj4ELj16ENS_18Kernel_traits_baseILj25600ES2_S2_S2_fjLj128EEEEEEEvNS_9BwdParamsE)
        /*1304*/ 	.word	0x00000000


	//----- nvinfo : EIATTR_REGCOUNT
	.align		4
.L_811:
        /*1308*/ 	.byte	0x04, 0x2f
        /*130a*/ 	.short	(.L_813 - .L_812)
	.align		4
.L_812:
        /*130c*/ 	.word	index@(_ZN10layer_norm22ln_bwd_finalize_kernelINS_22Kernel_traits_finalizeILj25600E6__halfS2_S2_fjLj1024ELj4ENS_18Kernel_traits_baseILj25600ES2_S2_S2_fjLj1024EEEEEEEvNS_9BwdParamsE)
        /*1310*/ 	.word	0x0000001e


	//----- nvinfo : EIATTR_FRAME_SIZE
	.align		4
.L_813:
        /*1314*/ 	.byte	0x04, 0x11
        /*1316*/ 	.short	(.L_815 - .L_814)
	.align		4
.L_814:
        /*1318*/ 	.word	index@(_ZN10layer_norm22ln_bwd_finalize_kernelINS_22Kernel_traits_finalizeILj25600E6__halfS2_S2_fjLj1024ELj4ENS_18Kernel_traits_baseILj25600ES2_S2_S2_fjLj1024EEEEEEEvNS_9BwdParamsE)
        /*131c*/ 	.word	0x00000000


	//----- nvinfo : EIATTR_REGCOUNT
	.align		4
.L_815:
        /*1320*/ 	.byte	0x04, 0x2f
        /*1322*/ 	.short	(.L_817 - .L_816)
	.align		4
.L_816:
        /*1324*/ 	.word	index@(_ZN10layer_norm13ln_bwd_kernelINS_13Kernel_traitsI6__halffS2_fjLj25600ELj5ELj1ELj4ELj16ENS_18Kernel_traits_baseILj25600ES2_fS2_fjLj128EEEEEEEvNS_9BwdParamsE)
        /*1328*/ 	.word	0x000000ff


	//----- nvinfo : EIATTR_FRAME_SIZE
	.align		4
.L_817:
        /*132c*/ 	.byte	0x04, 0x11
        /*132e*/ 	.short	(.L_819 - .L_818)
	.align		4
.L_818:
        /*1330*/ 	.word	index@(_ZN10layer_norm13ln_bwd_kernelINS_13Kernel_traitsI6__halffS2_fjLj25600ELj5ELj1ELj4ELj16ENS_18Kernel_traits_baseILj25600ES2_fS2_fjLj128EEEEEEEvNS_9BwdParamsE)
        /*1334*/ 	.word	0x00000010


	//----- nvinfo : EIATTR_REGCOUNT
	.align		4
.L_819:
        /*1338*/ 	.byte	0x04, 0x2f
        /*133a*/ 	.short	(.L_821 - .L_820)
	.align		4
.L_820:
        /*133c*/ 	.word	index@(_ZN10layer_norm22ln_bwd_finalize_kernelINS_22Kernel_traits_finalizeILj25600E6__halffS2_fjLj1024ELj4ENS_18Kernel_traits_baseILj25600ES2_fS2_fjLj1024EEEEEEEvNS_9BwdParamsE)
        /*1340*/ 	.word	0x0000001e


	//----- nvinfo : EIATTR_FRAME_SIZE
	.align		4
.L_821:
        /*1344*/ 	.byte	0x04, 0x11
        /*1346*/ 	.short	(.L_823 - .L_822)
	.align		4
.L_822:
        /*1348*/ 	.word	index@(_ZN10layer_norm22ln_bwd_finalize_kernelINS_22Kernel_traits_finalizeILj25600E6__halffS2_fjLj1024ELj4ENS_18Kernel_traits_baseILj25600ES2_fS2_fjLj1024EEEEEEEvNS_9BwdParamsE)
        /*134c*/ 	.word	0x00000000


	//----- nvinfo : EIATTR_REGCOUNT
	.align		4
.L_823:
        /*1350*/ 	.byte	0x04, 0x2f
        /*1352*/ 	.short	(.L_825 - .L_824)
	.align		4
.L_824:
        /*1354*/ 	.word	index@(_ZN10layer_norm13ln_bwd_kernelINS_13Kernel_traitsI13__nv_bfloat16S2_S2_fjLj25600ELj5ELj1ELj4ELj16ENS_18Kernel_traits_baseILj25600ES2_S2_S2_fjLj128EEEEEEEvNS_9BwdParamsE)
        /*1358*/ 	.word	0x000000ff


	//----- nvinfo : EIATTR_FRAME_SIZE
	.align		4
.L_825:
        /*135c*/ 	.byte	0x04, 0x11
        /*135e*/ 	.short	(.L_827 - .L_826)
	.align		4
.L_826:
        /*1360*/ 	.word	index@(_ZN10layer_norm13ln_bwd_kernelINS_13Kernel_traitsI13__nv_bfloat16S2_S2_fjLj25600ELj5ELj1ELj4ELj16ENS_18Kernel_traits_baseILj25600ES2_S2_S2_fjLj128EEEEEEEvNS_9BwdParamsE)
        /*1364*/ 	.word	0x00000000


	//----- nvinfo : EIATTR_REGCOUNT
	.align		4
.L_827:
        /*1368*/ 	.byte	0x04, 0x2f
        /*136a*/ 	.short	(.L_829 - .L_828)
	.align		4
.L_828:
        /*136c*/ 	.word	index@(_ZN10layer_norm22ln_bwd_finalize_kernelINS_22Kernel_traits_finalizeILj25600E13__nv_bfloat16S2_S2_fjLj1024ELj4ENS_18Kernel_traits_baseILj25600ES2_S2_S2_fjLj1024EEEEEEEvNS_9BwdParamsE)
        /*1370*/ 	.word	0x0000001e


	//----- nvinfo : EIATTR_FRAME_SIZE
	.align		4
.L_829:
        /*1374*/ 	.byte	0x04, 0x11
        /*1376*/ 	.short	(.L_831 - .L_830)
	.align		4
.L_830:
        /*1378*/ 	.word	index@(_ZN10layer_norm22ln_bwd_finalize_kernelINS_22Kernel_traits_finalizeILj25600E13__nv_bfloat16S2_S2_fjLj1024ELj4ENS_18Kernel_traits_baseILj25600ES2_S2_S2_fjLj1024EEEEEEEvNS_9BwdParamsE)
        /*137c*/ 	.word	0x00000000


	//----- nvinfo : EIATTR_REGCOUNT
	.align		4
.L_831:
        /*1380*/ 	.byte	0x04, 0x2f
        /*1382*/ 	.short	(.L_833 - .L_832)
	.align		4
.L_832:
        /*1384*/ 	.word	index@(_ZN10layer_norm13ln_bwd_kernelINS_13Kernel_traitsI13__nv_bfloat16fS2_fjLj25600ELj5ELj1ELj4ELj16ENS_18Kernel_traits_baseILj25600ES2_fS2_fjLj128EEEEEEEvNS_9BwdParamsE)
        /*1388*/ 	.word	0x000000ff


	//----- nvinfo : EIATTR_FRAME_SIZE
	.align		4
.L_833:
        /*138c*/ 	.byte	0x04, 0x11
        /*138e*/ 	.short	(.L_835 - .L_834)
	.align		4
.L_834:
        /*1390*/ 	.word	index@(_ZN10layer_norm13ln_bwd_kernelINS_13Kernel_traitsI13__nv_bfloat16fS2_fjLj25600ELj5ELj1ELj4ELj16ENS_18Kernel_traits_baseILj25600ES2_fS2_fjLj128EEEEEEEvNS_9BwdParamsE)
        /*1394*/ 	.word	0x00000010


	//----- nvinfo : EIATTR_REGCOUNT
	.align		4
.L_835:
        /*1398*/ 	.byte	0x04, 0x2f
        /*139a*/ 	.short	(.L_837 - .L_836)
	.align		4
.L_836:
        /*139c*/ 	.word	index@(_ZN10layer_norm22ln_bwd_finalize_kernelINS_22Kernel_traits_finalizeILj25600E13__nv_bfloat16fS2_fjLj1024ELj4ENS_18Kernel_traits_baseILj25600ES2_fS2_fjLj1024EEEEEEEvNS_9BwdParamsE)
        /*13a0*/ 	.word	0x0000001e


	//----- nvinfo : EIATTR_FRAME_SIZE
	.align		4
.L_837:
        /*13a4*/ 	.byte	0x04, 0x11
        /*13a6*/ 	.short	(.L_839 - .L_838)
	.align		4
.L_838:
        /*13a8*/ 	.word	index@(_ZN10layer_norm22ln_bwd_finalize_kernelINS_22Kernel_traits_finalizeILj25600E13__nv_bfloat16fS2_fjLj1024ELj4ENS_18Kernel_traits_baseILj25600ES2_fS2_fjLj1024EEEEEEEvNS_9BwdParamsE)
        /*13ac*/ 	.word	0x00000000


	//----- nvinfo : EIATTR_REGCOUNT
	.align		4
.L_839:
        /*13b0*/ 	.byte	0x04, 0x2f
        /*13b2*/ 	.short	(.L_841 - .L_840)
	.align		4
.L_840:
        /*13b4*/ 	.word	index@(_ZN10layer_norm13ln_bwd_kernelINS_13Kernel_traitsIffffjLj30720ELj4ELj1ELj8ELj8ENS_18Kernel_traits_baseILj30720EffffjLj256EEEEEEEvNS_9BwdParamsE)
        /*13b8*/ 	.word	0x000000e9


	//----- nvinfo : EIATTR_FRAME_SIZE
	.align		4
.L_841:
        /*13bc*/ 	.byte	0x04, 0x11
        /*13be*/ 	.short	(.L_843 - .L_842)
	.align		4
.L_842:
        /*13c0*/ 	.word	index@(_ZN10layer_norm13ln_bwd_kernelINS_13Kernel_traitsIffffjLj30720ELj4ELj1ELj8ELj8ENS_18Kernel_traits_baseILj30720EffffjLj256EEEEEEEvNS_9BwdParamsE)
        /*13c4*/ 	.word	0x00000000


	//----- nvinfo : EIATTR_REGCOUNT
	.align		4
.L_843:
        /*13c8*/ 	.byte	0x04, 0x2f
        /*13ca*/ 	.short	(.L_845 - .L_844)
	.align		4
.L_844:
        /*13cc*/ 	.word	index@(_ZN10layer_norm22ln_bwd_finalize_kernelINS_22Kernel_traits_finalizeILj30720EffffjLj1024ELj4ENS_18Kernel_traits_baseILj30720EffffjLj1024EEEEEEEvNS_9BwdParamsE)
        /*13d0*/ 	.word	0x0000001e


	//----- nvinfo : EIATTR_FRAME_SIZE
	.align		4
.L_845:
        /*13d4*/ 	.byte	0x04, 0x11
        /*13d6*/ 	.short	(.L_847 - .L_846)
	.align		4
.L_846:
        /*13d8*/ 	.word	index@(_ZN10layer_norm22ln_bwd_finalize_kernelINS_22Kernel_traits_finalizeILj30720EffffjLj1024ELj4ENS_18Kernel_traits_baseILj30720EffffjLj1024EEEEEEEvNS_9BwdParamsE)
        /*13dc*/ 	.word	0x00000000


	//----- nvinfo : EIATTR_REGCOUNT
	.align		4
.L_847:
        /*13e0*/ 	.byte	0x04, 0x2f
        /*13e2*/ 	.short	(.L_849 - .L_848)
	.align		4
.L_848:
        /*13e4*/ 	.word	index@(_ZN10layer_norm13ln_bwd_kernelINS_13Kernel_traitsI6__halfS2_S2_fjLj30720ELj4ELj1ELj8ELj4ENS_18Kernel_traits_baseILj30720ES2_S2_S2_fjLj256EEEEEEEvNS_9BwdParamsE)
        /*13e8*/ 	.word	0x000000f0


	//----- nvinfo : EIATTR_FRAME_SIZE
	.align		4
.L_849:
        /*13ec*/ 	.byte	0x04, 0x11
        /*13ee*/ 	.short	(.L_851 - .L_850)
	.align		4
.L_850:
        /*13f0*/ 	.word	index@(_ZN10layer_norm13ln_bwd_kernelINS_13Kernel_traitsI6__halfS2_S2_fjLj30720ELj4ELj1ELj8ELj4ENS_18Kernel_traits_baseILj30720ES2_S2_S2_fjLj256EEEEEEEvNS_9BwdParamsE)
        /*13f4*/ 	.word	0x00000000


	//----- nvinfo : EIATTR_REGCOUNT
	.align		4
.L_851:
        /*13f8*/ 	.byte	0x04, 0x2f
        /*13fa*/ 	.short	(.L_853 - .L_852)
	.align		4
.L_852:
        /*13fc*/ 	.word	index@(_ZN10layer_norm22ln_bwd_finalize_kernelINS_22Kernel_traits_finalizeILj30720E6__halfS2_S2_fjLj1024ELj4ENS_18Kernel_traits_baseILj30720ES2_S2_S2_fjLj1024EEEEEEEvNS_9BwdParamsE)
        /*1400*/ 	.word	0x0000001e


	//----- nvinfo : EIATTR_FRAME_SIZE
	.align		4
.L_853:
        /*1404*/ 	.byte	0x04, 0x11
        /*1406*/ 	.short	(.L_855 - .L_854)
	.align		4
.L_854:
        /*1408*/ 	.word	index@(_ZN10layer_norm22ln_bwd_finalize_kernelINS_22Kernel_traits_finalizeILj30720E6__halfS2_S2_fjLj1024ELj4ENS_18Kernel_traits_baseILj30720ES2_S2_S2_fjLj1024EEEEEEEvNS_9BwdParamsE)
        /*140c*/ 	.word	0x00000000


	//----- nvinfo : EIATTR_REGCOUNT
	.align		4
.L_855:
        /*1410*/ 	.byte	0x04, 0x2f
        /*1412*/ 	.short	(.L_857 - .L_856)
	.align		4
.L_856:
        /*1414*/ 	.word	index@(_ZN10layer_norm13ln_bwd_kernelINS_13Kernel_traitsI6__halffS2_fjLj30720ELj4ELj1ELj8ELj8ENS_18Kernel_traits_baseILj30720ES2_fS2_fjLj256EEEEEEEvNS_9BwdParamsE)
        /*1418*/ 	.word	0x000000f0


	//----- nvinfo : EIATTR_FRAME_SIZE
	.align		4
.L_857:
        /*141c*/ 	.byte	0x04, 0x11
        /*141e*/ 	.short	(.L_859 - .L_858)
	.align		4
.L_858:
        /*1420*/ 	.word	index@(_ZN10layer_norm13ln_bwd_kernelINS_13Kernel_traitsI6__halffS2_fjLj30720ELj4ELj1ELj8ELj8ENS_18Kernel_traits_baseILj30720ES2_fS2_fjLj256EEEEEEEvNS_9BwdParamsE)
        /*1424*/ 	.word	0x00000000


	//----- nvinfo : EIATTR_REGCOUNT
	.align		4
.L_859:
        /*1428*/ 	.byte	0x04, 0x2f
        /*142a*/ 	.short	(.L_861 - .L_860)
	.align		4
.L_860:
        /*142c*/ 	.word	index@(_ZN10layer_norm22ln_bwd_finalize_kernelINS_22Kernel_traits_finalizeILj30720E6__halffS2_fjLj1024ELj4ENS_18Kernel_traits_baseILj30720ES2_fS2_fjLj1024EEEEEEEvNS_9BwdParamsE)
        /*1430*/ 	.word	0x0000001e


	//----- nvinfo : EIATTR_FRAME_SIZE
	.align		4
.L_861:
        /*1434*/ 	.byte	0x04, 0x11
        /*1436*/ 	.short	(.L_863 - .L_862)
	.align		4
.L_862:
        /*1438*/ 	.word	index@(_ZN10layer_norm22ln_bwd_finalize_kernelINS_22Kernel_traits_finalizeILj30720E6__halffS2_fjLj1024ELj4ENS_18Kernel_traits_baseILj30720ES2_fS2_fjLj1024EEEEEEEvNS_9BwdParamsE)
        /*143c*/ 	.word	0x00000000


	//----- nvinfo : EIATTR_REGCOUNT
	.align		4
.L_863:
        /*1440*/ 	.byte	0x04, 0x2f
        /*1442*/ 	.short	(.L_865 - .L_864)
	.align		4
.L_864:
        /*1444*/ 	.word	index@(_ZN10layer_norm13ln_bwd_kernelINS_13Kernel_traitsI13__nv_bfloat16S2_S2_fjLj30720ELj4ELj1ELj8ELj4ENS_18Kernel_traits_baseILj30720ES2_S2_S2_fjLj256EEEEEEEvNS_9BwdParamsE)
        /*1448*/ 	.word	0x000000f2


	//----- nvinfo : EIATTR_FRAME_SIZE
	.align		4
.L_865:
        /*144c*/ 	.byte	0x04, 0x11
        /*144e*/ 	.short	(.L_867 - .L_866)
	.align		4
.L_866:
        /*1450*/ 	.word	index@(_ZN10layer_norm13ln_bwd_kernelINS_13Kernel_traitsI13__nv_bfloat16S2_S2_fjLj30720ELj4ELj1ELj8ELj4ENS_18Kernel_traits_baseILj30720ES2_S2_S2_fjLj256EEEEEEEvNS_9BwdParamsE)
        /*1454*/ 	.word	0x00000000


	//----- nvinfo : EIATTR_REGCOUNT
	.align		4
.L_867:
        /*1458*/ 	.byte	0x04, 0x2f
        /*145a*/ 	.short	(.L_869 - .L_868)
	.align		4
.L_868:
        /*145c*/ 	.word	index@(_ZN10layer_norm22ln_bwd_finalize_kernelINS_22Kernel_traits_finalizeILj30720E13__nv_bfloat16S2_S2_fjLj1024ELj4ENS_18Kernel_traits_baseILj30720ES2_S2_S2_fjLj1024EEEEEEEvNS_9BwdParamsE)
        /*1460*/ 	.word	0x0000001e


	//----- nvinfo : EIATTR_FRAME_SIZE
	.align		4
.L_869:
        /*1464*/ 	.byte	0x04, 0x11
        /*1466*/ 	.short	(.L_871 - .L_870)
	.align		4
.L_870:
        /*1468*/ 	.word	index@(_ZN10layer_norm22ln_bwd_finalize_kernelINS_22Kernel_traits_finalizeILj30720E13__nv_bfloat16S2_S2_fjLj1024ELj4ENS_18Kernel_traits_baseILj30720ES2_S2_S2_fjLj1024EEEEEEEvNS_9BwdParamsE)
        /*146c*/ 	.word	0x00000000


	//----- nvinfo : EIATTR_REGCOUNT
	.align		4
.L_871:
        /*1470*/ 	.byte	0x04, 0x2f
        /*1472*/ 	.short	(.L_873 - .L_872)
	.align		4
.L_872:
        /*1474*/ 	.word	index@(_ZN10layer_norm13ln_bwd_kernelINS_13Kernel_traitsI13__nv_bfloat16fS2_fjLj30720ELj4ELj1ELj8ELj8ENS_18Kernel_traits_baseILj30720ES2_fS2_fjLj256EEEEEEEvNS_9BwdParamsE)
        /*1478*/ 	.word	0x000000f2


	//----- nvinfo : EIATTR_FRAME_SIZE
	.align		4
.L_873:
        /*147c*/ 	.byte	0x04, 0x11
        /*147e*/ 	.short	(.L_875 - .L_874)
	.align		4
.L_874:
        /*1480*/ 	.word	index@(_ZN10layer_norm13ln_bwd_kernelINS_13Kernel_traitsI13__nv_bfloat16fS2_fjLj30720ELj4ELj1ELj8ELj8ENS_18Kernel_traits_baseILj30720ES2_fS2_fjLj256EEEEEEEvNS_9BwdParamsE)
        /*1484*/ 	.word	0x00000000


	//----- nvinfo : EIATTR_REGCOUNT
	.align		4
.L_875:
        /*1488*/ 	.byte	0x04, 0x2f
        /*148a*/ 	.short	(.L_877 - .L_876)
	.align		4
.L_876:
        /*148c*/ 	.word	index@(_ZN10layer_norm22ln_bwd_finalize_kernelINS_22Kernel_traits_finalizeILj30720E13__nv_bfloat16fS2_fjLj1024ELj4ENS_18Kernel_traits_baseILj30720ES2_fS2_fjLj1024EEEEEEEvNS_9BwdParamsE)
        /*1490*/ 	.word	0x0000001e


	//----- nvinfo : EIATTR_FRAME_SIZE
	.align		4
.L_877:
        /*1494*/ 	.byte	0x04, 0x11
        /*1496*/ 	.short	(.L_879 - .L_878)
	.align		4
.L_878:
        /*1498*/ 	.word	index@(_ZN10layer_norm22ln_bwd_finalize_kernelINS_22Kernel_traits_finalizeILj30720E13__nv_bfloat16fS2_fjLj1024ELj4ENS_18Kernel_traits_baseILj30720ES2_fS2_fjLj1024EEEEEEEvNS_9BwdParamsE)
        /*149c*/ 	.word	0x00000000


	//----- nvinfo : EIATTR_REGCOUNT
	.align		4
.L_879:
        /*14a0*/ 	.byte	0x04, 0x2f
        /*14a2*/ 	.short	(.L_881 - .L_880)
	.align		4
.L_880:
        /*14a4*/ 	.word	index@(_ZN10layer_norm13ln_bwd_kernelINS_13Kernel_traitsIffffjLj32768ELj4ELj1ELj8ELj16ENS_18Kernel_traits_baseILj32768EffffjLj256EEEEEEEvNS_9BwdParamsE)
        /*14a8*/ 	.word	0x000000fe


	//----- nvinfo : EIATTR_FRAME_SIZE
	.align		4
.L_881:
        /*14ac*/ 	.byte	0x04, 0x11
        /*14ae*/ 	.short	(.L_883 - .L_882)
	.align		4
.L_882:
        /*14b0*/ 	.word	index@(_ZN10layer_norm13ln_bwd_kernelINS_13Kernel_traitsIffffjLj32768ELj4ELj1ELj8ELj16ENS_18Kernel_traits_baseILj32768EffffjLj256EEEEEEEvNS_9BwdParamsE)
        /*14b4*/ 	.word	0x00000000


	//----- nvinfo : EIATTR_REGCOUNT
	.align		4
.L_883:
        /*14b8*/ 	.byte	0x04, 0x2f
        /*14ba*/ 	.short	(.L_885 - .L_884)
	.align		4
.L_884:
        /*14bc*/ 	.word	index@(_ZN10layer_norm22ln_bwd_finalize_kernelINS_22Kernel_traits_finalizeILj32768EffffjLj1024ELj4ENS_18Kernel_traits_baseILj32768EffffjLj1024EEEEEEEvNS_9BwdParamsE)
        /*14c0*/ 	.word	0x0000001e


	//----- nvinfo : EIATTR_FRAME_SIZE
	.align		4
.L_885:
        /*14c4*/ 	.byte	0x04, 0x11
        /*14c6*/ 	.short	(.L_887 - .L_886)
	.align		4
.L_886:
        /*14c8*/ 	.word	index@(_ZN10layer_norm22ln_bwd_finalize_kernelINS_22Kernel_traits_finalizeILj32768EffffjLj1024ELj4ENS_18Kernel_traits_baseILj32768EffffjLj1024EEEEEEEvNS_9BwdParamsE)
        /*14cc*/ 	.word	0x00000000


	//----- nvinfo : EIATTR_REGCOUNT
	.align		4
.L_887:
        /*14d0*/ 	.byte	0x04, 0x2f
        /*14d2*/ 	.short	(.L_889 - .L_888)
	.align		4
.L_888:
        /*14d4*/ 	.word	index@(_ZN10layer_norm13ln_bwd_kernelINS_13Kernel_traitsI6__halfS2_S2_fjLj32768ELj4ELj1ELj8ELj16ENS_18Kernel_traits_baseILj32768ES2_S2_S2_fjLj256EEEEEEEvNS_9BwdParamsE)
        /*14d8*/ 	.word	0x000000d5


	//----- nvinfo : EIATTR_FRAME_SIZE
	.align		4
.L_889:
        /*14dc*/ 	.byte	0x04, 0x11
        /*14de*/ 	.short	(.L_891 - .L_890)
	.align		4
.L_890:
        /*14e0*/ 	.word	index@(_ZN10layer_norm13ln_bwd_kernelINS_13Kernel_traitsI6__halfS2_S2_fjLj32768ELj4ELj1ELj8ELj16ENS_18Kernel_traits_baseILj32768ES2_S2_S2_fjLj256EEEEEEEvNS_9BwdParamsE)
        /*14e4*/ 	.word	0x00000000


	//----- nvinfo : EIATTR_REGCOUNT
	.align		4
.L_891:
        /*14e8*/ 	.byte	0x04, 0x2f
        /*14ea*/ 	.short	(.L_893 - .L_892)
	.align		4
.L_892:
        /*14ec*/ 	.word	index@(_ZN10layer_norm22ln_bwd_finalize_kernelINS_22Kernel_traits_finalizeILj32768E6__halfS2_S2_fjLj1024ELj4ENS_18Kernel_traits_baseILj32768ES2_S2_S2_fjLj1024EEEEEEEvNS_9BwdParamsE)
        /*14f0*/ 	.word	0x0000001e


	//----- nvinfo : EIATTR_FRAME_SIZE
	.align		4
.L_893:
        /*14f4*/ 	.byte	0x04, 0x11
        /*14f6*/ 	.short	(.L_895 - .L_894)
	.align		4
.L_894:
        /*14f8*/ 	.word	index@(_ZN10layer_norm22ln_bwd_finalize_kernelINS_22Kernel_traits_finalizeILj32768E6__halfS2_S2_fjLj1024ELj4ENS_18Kernel_traits_baseILj32768ES2_S2_S2_fjLj1024EEEEEEEvNS_9BwdParamsE)
        /*14fc*/ 	.word	0x00000000


	//----- nvinfo : EIATTR_REGCOUNT
	.align		4
.L_895:
        /*1500*/ 	.byte	0x04, 0x2f
        /*1502*/ 	.short	(.L_897 - .L_896)
	.align		4
.L_896:
        /*1504*/ 	.word	index@(_ZN10layer_norm13ln_bwd_kernelINS_13Kernel_traitsI6__halffS2_fjLj32768ELj4ELj1ELj8ELj16ENS_18Kernel_traits_baseILj32768ES2_fS2_fjLj256EEEEEEEvNS_9BwdParamsE)
        /*1508*/ 	.word	0x000000fe


	//----- nvinfo : EIATTR_FRAME_SIZE
	.align		4
.L_897:
        /*150c*/ 	.byte	0x04, 0x11
        /*150e*/ 	.short	(.L_899 - .L_898)
	.align		4
.L_898:
        /*1510*/ 	.word	index@(_ZN10layer_norm13ln_bwd_kernelINS_13Kernel_traitsI6__halffS2_fjLj32768ELj4ELj1ELj8ELj16ENS_18Kernel_traits_baseILj32768ES2_fS2_fjLj256EEEEEEEvNS_9BwdParamsE)
        /*1514*/ 	.word	0x00000000


	//----- nvinfo : EIATTR_REGCOUNT
	.align		4
.L_899:
        /*1518*/ 	.byte	0x04, 0x2f
        /*151a*/ 	.short	(.L_901 - .L_900)
	.align		4
.L_900:
        /*151c*/ 	.word	index@(_ZN10layer_norm22ln_bwd_finalize_kernelINS_22Kernel_traits_finalizeILj32768E6__halffS2_fjLj1024ELj4ENS_18Kernel_traits_baseILj32768ES2_fS2_fjLj1024EEEEEEEvNS_9BwdParamsE)
        /*1520*/ 	.word	0x0000001e


	//----- nvinfo : EIATTR_FRAME_SIZE
	.align		4
.L_901:
        /*1524*/ 	.byte	0x04, 0x11
        /*1526*/ 	.short	(.L_903 - .L_902)
	.align		4
.L_902:
        /*1528*/ 	.word	index@(_ZN10layer_norm22ln_bwd_finalize_kernelINS_22Kernel_traits_finalizeILj32768E6__halffS2_fjLj1024ELj4ENS_18Kernel_traits_baseILj32768ES2_fS2_fjLj1024EEEEEEEvNS_9BwdParamsE)
        /*152c*/ 	.word	0x00000000


	//----- nvinfo : EIATTR_REGCOUNT
	.align		4
.L_903:
        /*1530*/ 	.byte	0x04, 0x2f
        /*1532*/ 	.short	(.L_905 - .L_904)
	.align		4
.L_904:
        /*1534*/ 	.word	index@(_ZN10layer_norm13ln_bwd_kernelINS_13Kernel_traitsI13__nv_bfloat16S2_S2_fjLj32768ELj4ELj1ELj8ELj16ENS_18Kernel_traits_baseILj32768ES2_S2_S2_fjLj256EEEEEEEvNS_9BwdParamsE)
        /*1538*/ 	.word	0x000000d4


	//----- nvinfo : EIATTR_FRAME_SIZE
	.align		4
.L_905:
        /*153c*/ 	.byte	0x04, 0x11
        /*153e*/ 	.short	(.L_907 - .L_906)
	.align		4
.L_906:
        /*1540*/ 	.word	index@(_ZN10layer_norm13ln_bwd_kernelINS_13Kernel_traitsI13__nv_bfloat16S2_S2_fjLj32768ELj4ELj1ELj8ELj16ENS_18Kernel_traits_baseILj32768ES2_S2_S2_fjLj256EEEEEEEvNS_9BwdParamsE)
        /*1544*/ 	.word	0x00000000


	//----- nvinfo : EIATTR_REGCOUNT
	.align		4
.L_907:
        /*1548*/ 	.byte	0x04, 0x2f
        /*154a*/ 	.short	(.L_909 - .L_908)
	.align		4
.L_908:
        /*154c*/ 	.word	index@(_ZN10layer_norm22ln_bwd_finalize_kernelINS_22Kernel_traits_finalizeILj32768E13__nv_bfloat16S2_S2_fjLj1024ELj4ENS_18Kernel_traits_baseILj32768ES2_S2_S2_fjLj1024EEEEEEEvNS_9BwdParamsE)
        /*1550*/ 	.word	0x0000001e


	//----- nvinfo : EIATTR_FRAME_SIZE
	.align		4
.L_909:
        /*1554*/ 	.byte	0x04, 0x11
        /*1556*/ 	.short	(.L_911 - .L_910)
	.align		4
.L_910:
        /*1558*/ 	.word	index@(_ZN10layer_norm22ln_bwd_finalize_kernelINS_22Kernel_traits_finalizeILj32768E13__nv_bfloat16S2_S2_fjLj1024ELj4ENS_18Kernel_traits_baseILj32768ES2_S2_S2_fjLj1024EEEEEEEvNS_9BwdParamsE)
        /*155c*/ 	.word	0x00000000


	//----- nvinfo : EIATTR_REGCOUNT
	.align		4
.L_911:
        /*1560*/ 	.byte	0x04, 0x2f
        /*1562*/ 	.short	(.L_913 - .L_912)
	.align		4
.L_912:
        /*1564*/ 	.word	index@(_ZN10layer_norm13ln_bwd_kernelINS_13Kernel_traitsI13__nv_bfloat16fS2_fjLj32768ELj4ELj1ELj8ELj16ENS_18Kernel_traits_baseILj32768ES2_fS2_fjLj256EEEEEEEvNS_9BwdParamsE)
        /*1568*/ 	.word	0x000000fe


	//----- nvinfo : EIATTR_FRAME_SIZE
	.align		4
.L_913:
        /*156c*/ 	.byte	0x04, 0x11
        /*156e*/ 	.short	(.L_915 - .L_914)
	.align		4
.L_914:
        /*1570*/ 	.word	index@(_ZN10layer_norm13ln_bwd_kernelINS_13Kernel_traitsI13__nv_bfloat16fS2_fjLj32768ELj4ELj1ELj8ELj16ENS_18Kernel_traits_baseILj32768ES2_fS2_fjLj256EEEEEEEvNS_9BwdParamsE)
        /*1574*/ 	.word	0x00000000


	//----- nvinfo : EIATTR_REGCOUNT
	.align		4
.L_915:
        /*1578*/ 	.byte	0x04, 0x2f
        /*157a*/ 	.short	(.L_917 - .L_916)
	.align		4
.L_916:
        /*157c*/ 	.word	index@(_ZN10layer_norm22ln_bwd_finalize_kernelINS_22Kernel_traits_finalizeILj32768E13__nv_bfloat16fS2_fjLj1024ELj4ENS_18Kernel_traits_baseILj32768ES2_fS2_fjLj1024EEEEEEEvNS_9BwdParamsE)
        /*1580*/ 	.word	0x0000001e


	//----- nvinfo : EIATTR_FRAME_SIZE
	.align		4
.L_917:
        /*1584*/ 	.byte	0x04, 0x11
        /*1586*/ 	.short	(.L_919 - .L_918)
	.align		4
.L_918:
        /*1588*/ 	.word	index@(_ZN10layer_norm22ln_bwd_finalize_kernelINS_22Kernel_traits_finalizeILj32768E13__nv_bfloat16fS2_fjLj1024ELj4ENS_18Kernel_traits_baseILj32768ES2_fS2_fjLj1024EEEEEEEvNS_9BwdParamsE)
        /*158c*/ 	.word	0x00000000


	//----- nvinfo : EIATTR_REGCOUNT
	.align		4
.L_919:
        /*1590*/ 	.byte	0x04, 0x2f
        /*1592*/ 	.short	(.L_921 - .L_920)
	.align		4
.L_920:
        /*1594*/ 	.word	index@(_ZN10layer_norm13ln_bwd_kernelINS_13Kernel_traitsIffffjLj40960ELj4ELj1ELj8ELj16ENS_18Kernel_traits_baseILj40960EffffjLj256EEEEEEEvNS_9BwdParamsE)
        /*1598*/ 	.word	0x000000ff


	//----- nvinfo : EIATTR_FRAME_SIZE
	.align		4
.L_921:
        /*159c*/ 	.byte	0x04, 0x11
        /*159e*/ 	.short	(.L_923 - .L_922)
	.align		4
.L_922:
        /*15a0*/ 	.word	index@(_ZN10layer_norm13ln_bwd_kernelINS_13Kernel_traitsIffffjLj40960ELj4ELj1ELj8ELj16ENS_18Kernel_traits_baseILj40960EffffjLj256EEEEEEEvNS_9BwdParamsE)
        /*15a4*/ 	.word	0x00000010


	//----- nvinfo : EIATTR_REGCOUNT
	.align		4
.L_923:
        /*15a8*/ 	.byte	0x04, 0x2f
        /*15aa*/ 	.short	(.L_925 - .L_924)
	.align		4
.L_924:
        /*15ac*/ 	.word	index@(_ZN10layer_norm22ln_bwd_finalize_kernelINS_22Kernel_traits_finalizeILj40960EffffjLj1024ELj4ENS_18Kernel_traits_baseILj40960EffffjLj1024EEEEEEEvNS_9BwdParamsE)
        /*15b0*/ 	.word	0x0000001e


	//----- nvinfo : EIATTR_FRAME_SIZE
	.align		4
.L_925:
        /*15b4*/ 	.byte	0x04, 0x11
        /*15b6*/ 	.short	(.L_927 - .L_926)
	.align		4
.L_926:
        /*15b8*/ 	.word	index@(_ZN10layer_norm22ln_bwd_finalize_kernelINS_22Kernel_traits_finalizeILj40960EffffjLj1024ELj4ENS_18Kernel_traits_baseILj40960EffffjLj1024EEEEEEEvNS_9BwdParamsE)
        /*15bc*/ 	.word	0x00000000


	//----- nvinfo : EIATTR_REGCOUNT
	.align		4
.L_927:
        /*15c0*/ 	.byte	0x04, 0x2f
        /*15c2*/ 	.short	(.L_929 - .L_928)
	.align		4
.L_928:
        /*15c4*/ 	.word	index@(_ZN10layer_norm13ln_bwd_kernelINS_13Kernel_traitsI6__halfS2_S2_fjLj40960ELj4ELj1ELj8ELj16ENS_18Kernel_traits_baseILj40960ES2_S2_S2_fjLj256EEEEEEEvNS_9BwdParamsE)
        /*15c8*/ 	.word	0x000000fa


	//----- nvinfo : EIATTR_FRAME_SIZE
	.align		4
.L_929:
        /*15cc*/ 	.byte	0x04, 0x11
        /*15ce*/ 	.short	(.L_931 - .L_930)
	.align		4
.L_930:
        /*15d0*/ 	.word	index@(_ZN10layer_norm13ln_bwd_kernelINS_13Kernel_traitsI6__halfS2_S2_fjLj40960ELj4ELj1ELj8ELj16ENS_18Kernel_traits_baseILj40960ES2_S2_S2_fjLj256EEEEEEEvNS_9BwdParamsE)
        /*15d4*/ 	.word	0x00000000


	//----- nvinfo : EIATTR_REGCOUNT
	.align		4
.L_931:
        /*15d8*/ 	.byte	0x04, 0x2f
        /*15da*/ 	.short	(.L_933 - .L_932)
	.align		4
.L_932:
        /*15dc*/ 	.word	index@(_ZN10layer_norm22ln_bwd_finalize_kernelINS_22Kernel_traits_finalizeILj40960E6__halfS2_S2_fjLj1024ELj4ENS_18Kernel_traits_baseILj40960ES2_S2_S2_fjLj1024EEEEEEEvNS_9BwdParamsE)
        /*15e0*/ 	.word	0x0000001e


	//----- nvinfo : EIATTR_FRAME_SIZE
	.align		4
.L_933:
        /*15e4*/ 	.byte	0x04, 0x11
        /*15e6*/ 	.short	(.L_935 - .L_934)
	.align		4
.L_934:
        /*15e8*/ 	.word	index@(_ZN10layer_norm22ln_bwd_finalize_kernelINS_22Kernel_traits_finalizeILj40960E6__halfS2_S2_fjLj1024ELj4ENS_18Kernel_traits_baseILj40960ES2_S2_S2_fjLj1024EEEEEEEvNS_9BwdParamsE)
        /*15ec*/ 	.word	0x00000000


	//----- nvinfo : EIATTR_REGCOUNT
	.align		4
.L_935:
        /*15f0*/ 	.byte	0x04, 0x2f
        /*15f2*/ 	.short	(.L_937 - .L_936)
	.align		4
.L_936:
        /*15f4*/ 	.word	index@(_ZN10layer_norm13ln_bwd_kernelINS_13Kernel_traitsI6__halffS2_fjLj40960ELj4ELj1ELj8ELj16ENS_18Kernel_traits_baseILj40960ES2_fS2_fjLj256EEEEEEEvNS_9BwdParamsE)
        /*15f8*/ 	.word	0x000000ff


	//----- nvinfo : EIATTR_FRAME_SIZE
	.align		4
.L_937:
        /*15fc*/ 	.byte	0x04, 0x11
        /*15fe*/ 	.short	(.L_939 - .L_938)
	.align		4
.L_938:
        /*1600*/ 	.word	index@(_ZN10layer_norm13ln_bwd_kernelINS_13Kernel_traitsI6__halffS2_fjLj40960ELj4ELj1ELj8ELj16ENS_18Kernel_traits_baseILj40960ES2_fS2_fjLj256EEEEEEEvNS_9BwdParamsE)
        /*1604*/ 	.word	0x00000008


	//----- nvinfo : EIATTR_REGCOUNT
	.align		4
.L_939:
        /*1608*/ 	.byte	0x04, 0x2f
        /*160a*/ 	.short	(.L_941 - .L_940)
	.align		4
.L_940:
        /*160c*/ 	.word	index@(_ZN10layer_norm22ln_bwd_finalize_kernelINS_22Kernel_traits_finalizeILj40960E6__halffS2_fjLj1024ELj4ENS_18Kernel_traits_baseILj40960ES2_fS2_fjLj1024EEEEEEEvNS_9BwdParamsE)
        /*1610*/ 	.word	0x0000001e


	//----- nvinfo : EIATTR_FRAME_SIZE
	.align		4
.L_941:
        /*1614*/ 	.byte	0x04, 0x11
        /*1616*/ 	.short	(.L_943 - .L_942)
	.align		4
.L_942:
        /*1618*/ 	.word	index@(_ZN10layer_norm22ln_bwd_finalize_kernelINS_22Kernel_traits_finalizeILj40960E6__halffS2_fjLj1024ELj4ENS_18Kernel_traits_baseILj40960ES2_fS2_fjLj1024EEEEEEEvNS_9BwdParamsE)
        /*161c*/ 	.word	0x00000000


	//----- nvinfo : EIATTR_REGCOUNT
	.align		4
.L_943:
        /*1620*/ 	.byte	0x04, 0x2f
        /*1622*/ 	.short	(.L_945 - .L_944)
	.align		4
.L_944:
        /*1624*/ 	.word	index@(_ZN10layer_norm13ln_bwd_kernelINS_13Kernel_traitsI13__nv_bfloat16S2_S2_fjLj40960ELj4ELj1ELj8ELj16ENS_18Kernel_traits_baseILj40960ES2_S2_S2_fjLj256EEEEEEEvNS_9BwdParamsE)
        /*1628*/ 	.word	0x000000fa


	//----- nvinfo : EIATTR_FRAME_SIZE
	.align		4
.L_945:
        /*162c*/ 	.byte	0x04, 0x11
        /*162e*/ 	.short	(.L_947 - .L_946)
	.align		4
.L_946:
        /*1630*/ 	.word	index@(_ZN10layer_norm13ln_bwd_kernelINS_13Kernel_traitsI13__nv_bfloat16S2_S2_fjLj40960ELj4ELj1ELj8ELj16ENS_18Kernel_traits_baseILj40960ES2_S2_S2_fjLj256EEEEEEEvNS_9BwdParamsE)
        /*1634*/ 	.word	0x00000000


	//----- nvinfo : EIATTR_REGCOUNT
	.align		4
.L_947:
        /*1638*/ 	.byte	0x04, 0x2f
        /*163a*/ 	.short	(.L_949 - .L_948)
	.align		4
.L_948:
        /*163c*/ 	.word	index@(_ZN10layer_norm22ln_bwd_finalize_kernelINS_22Kernel_traits_finalizeILj40960E13__nv_bfloat16S2_S2_fjLj1024ELj4ENS_18Kernel_traits_baseILj40960ES2_S2_S2_fjLj1024EEEEEEEvNS_9BwdParamsE)
        /*1640*/ 	.word	0x0000001e


	//----- nvinfo : EIATTR_FRAME_SIZE
	.align		4
.L_949:
        /*1644*/ 	.byte	0x04, 0x11
        /*1646*/ 	.short	(.L_951 - .L_950)
	.align		4
.L_950:
        /*1648*/ 	.word	index@(_ZN10layer_norm22ln_bwd_finalize_kernelINS_22Kernel_traits_finalizeILj40960E13__nv_bfloat16S2_S2_fjLj1024ELj4ENS_18Kernel_traits_baseILj40960ES2_S2_S2_fjLj1024EEEEEEEvNS_9BwdParamsE)
        /*164c*/ 	.word	0x00000000


	//----- nvinfo : EIATTR_REGCOUNT
	.align		4
.L_951:
        /*1650*/ 	.byte	0x04, 0x2f
        /*1652*/ 	.short	(.L_953 - .L_952)
	.align		4
.L_952:
        /*1654*/ 	.word	index@(_ZN10layer_norm13ln_bwd_kernelINS_13Kernel_traitsI13__nv_bfloat16fS2_fjLj40960ELj4ELj1ELj8ELj16ENS_18Kernel_traits_baseILj40960ES2_fS2_fjLj256EEEEEEEvNS_9BwdParamsE)
        /*1658*/ 	.word	0x000000ff


	//----- nvinfo : EIATTR_FRAME_SIZE
	.align		4
.L_953:
        /*165c*/ 	.byte	0x04, 0x11
        /*165e*/ 	.short	(.L_955 - .L_954)
	.align		4
.L_954:
        /*1660*/ 	.word	index@(_ZN10layer_norm13ln_bwd_kernelINS_13Kernel_traitsI13__nv_bfloat16fS2_fjLj40960ELj4ELj1ELj8ELj16ENS_18Kernel_traits_baseILj40960ES2_fS2_fjLj256EEEEEEEvNS_9BwdParamsE)
        /*1664*/ 	.word	0x00000008


	//----- nvinfo : EIATTR_REGCOUNT
	.align		4
.L_955:
        /*1668*/ 	.byte	0x04, 0x2f
        /*166a*/ 	.short	(.L_957 - .L_956)
	.align		4
.L_956:
        /*166c*/ 	.word	index@(_ZN10layer_norm22ln_bwd_finalize_kernelINS_22Kernel_traits_finalizeILj40960E13__nv_bfloat16fS2_fjLj1024ELj4ENS_18Kernel_traits_baseILj40960ES2_fS2_fjLj1024EEEEEEEvNS_9BwdParamsE)
        /*1670*/ 	.word	0x0000001e


	//----- nvinfo : EIATTR_FRAME_SIZE
	.align		4
.L_957:
        /*1674*/ 	.byte	0x04, 0x11
        /*1676*/ 	.short	(.L_959 - .L_958)
	.align		4
.L_958:
        /*1678*/ 	.word	index@(_ZN10layer_norm22ln_bwd_finalize_kernelINS_22Kernel_traits_finalizeILj40960E13__nv_bfloat16fS2_fjLj1024ELj4ENS_18Kernel_traits_baseILj40960ES2_fS2_fjLj1024EEEEEEEvNS_9BwdParamsE)
        /*167c*/ 	.word	0x00000000


	//----- nvinfo : EIATTR_REGCOUNT
	.align		4
.L_959:
        /*1680*/ 	.byte	0x04, 0x2f
        /*1682*/ 	.short	(.L_961 - .L_960)
	.align		4
.L_960:
        /*1684*/ 	.word	index@(_ZN10layer_norm13ln_bwd_kernelINS_13Kernel_traitsIffffjLj49152ELj8ELj1ELj8ELj16ENS_18Kernel_traits_baseILj49152EffffjLj256EEEEEEEvNS_9BwdParamsE)
        /*1688*/ 	.word	0x000000dd


	//----- nvinfo : EIATTR_FRAME_SIZE
	.align		4
.L_961:
        /*168c*/ 	.byte	0x04, 0x11
        /*168e*/ 	.short	(.L_963 - .L_962)
	.align		4
.L_962:
        /*1690*/ 	.word	index@(_ZN10layer_norm13ln_bwd_kernelINS_13Kernel_traitsIffffjLj49152ELj8ELj1ELj8ELj16ENS_18Kernel_traits_baseILj49152EffffjLj256EEEEEEEvNS_9BwdParamsE)
        /*1694*/ 	.word	0x00000000


	//----- nvinfo : EIATTR_REGCOUNT
	.align		4
.L_963:
        /*1698*/ 	.byte	0x04, 0x2f
        /*169a*/ 	.short	(.L_965 - .L_964)
	.align		4
.L_964:
        /*169c*/ 	.word	index@(_ZN10layer_norm22ln_bwd_finalize_kernelINS_22Kernel_traits_finalizeILj49152EffffjLj1024ELj4ENS_18Kernel_traits_baseILj49152EffffjLj1024EEEEEEEvNS_9BwdParamsE)
        /*16a0*/ 	.word	0x0000001e


	//----- nvinfo : EIATTR_FRAME_SIZE
	.align		4
.L_965:
        /*16a4*/ 	.byte	0x04, 0x11
        /*16a6*/ 	.short	(.L_967 - .L_966)
	.align		4
.L_966:
        /*16a8*/ 	.word	index@(_ZN10layer_norm22ln_bwd_finalize_kernelINS_22Kernel_traits_finalizeILj49152EffffjLj1024ELj4ENS_18Kernel_traits_baseILj49152EffffjLj1024EEEEEEEvNS_9BwdParamsE)
        /*16ac*/ 	.word	0x00000000


	//----- nvinfo : EIATTR_REGCOUNT
	.align		4
.L_967:
        /*16b0*/ 	.byte	0x04, 0x2f
        /*16b2*/ 	.short	(.L_969 - .L_968)
	.align		4
.L_968:
        /*16b4*/ 	.word	index@(_ZN10layer_norm13ln_bwd_kernelINS_13Kernel_traitsI6__halfS2_S2_fjLj49152ELj8ELj1ELj8ELj16ENS_18Kernel_traits_baseILj49152ES2_S2_S2_fjLj256EEEEEEEvNS_9BwdParamsE)
        /*16b8*/ 	.word	0x000000d4


	//----- nvinfo : EIATTR_FRAME_SIZE
	.align		4
.L_969:
        /*16bc*/ 	.byte	0x04, 0x11
        /*16be*/ 	.short	(.L_971 - .L_970)
	.align		4
.L_970:
        /*16c0*/ 	.word	index@(_ZN10layer_norm13ln_bwd_kernelINS_13Kernel_traitsI6__halfS2_S2_fjLj49152ELj8ELj1ELj8ELj16ENS_18Kernel_traits_baseILj49152ES2_S2_S2_fjLj256EEEEEEEvNS_9BwdParamsE)
        /*16c4*/ 	.word	0x00000000


	//----- nvinfo : EIATTR_REGCOUNT
	.align		4
.L_971:
        /*16c8*/ 	.byte	0x04, 0x2f
        /*16ca*/ 	.short	(.L_973 - .L_972)
	.align		4
.L_972:
        /*16cc*/ 	.word	index@(_ZN10layer_norm22ln_bwd_finalize_kernelINS_22Kernel_traits_finalizeILj49152E6__halfS2_S2_fjLj1024ELj4ENS_18Kernel_traits_baseILj49152ES2_S2_S2_fjLj1024EEEEEEEvNS_9BwdParamsE)
        /*16d0*/ 	.word	0x0000001e


	//----- nvinfo : EIATTR_FRAME_SIZE
	.align		4
.L_973:
        /*16d4*/ 	.byte	0x04, 0x11
        /*16d6*/ 	.short	(.L_975 - .L_974)
	.align		4
.L_974:
        /*16d8*/ 	.word	index@(_ZN10layer_norm22ln_bwd_finalize_kernelINS_22Kernel_traits_finalizeILj49152E6__halfS2_S2_fjLj1024ELj4ENS_18Kernel_traits_baseILj49152ES2_S2_S2_fjLj1024EEEEEEEvNS_9BwdParamsE)
        /*16dc*/ 	.word	0x00000000


	//----- nvinfo : EIATTR_REGCOUNT
	.align		4
.L_975:
        /*16e0*/ 	.byte	0x04, 0x2f
        /*16e2*/ 	.short	(.L_977 - .L_976)
	.align		4
.L_976:
        /*16e4*/ 	.word	index@(_ZN10layer_norm13ln_bwd_kernelINS_13Kernel_traitsI6__halffS2_fjLj49152ELj8ELj1ELj8ELj16ENS_18Kernel_traits_baseILj49152ES2_fS2_fjLj256EEEEEEEvNS_9BwdParamsE)
        /*16e8*/ 	.word	0x000000d2


	//----- nvinfo : EIATTR_FRAME_SIZE
	.align		4
.L_977:
        /*16ec*/ 	.byte	0x04, 0x11
        /*16ee*/ 	.short	(.L_979 - .L_978)
	.align		4
.L_978:
        /*16f0*/ 	.word	index@(_ZN10layer_norm13ln_bwd_kernelINS_13Kernel_traitsI6__halffS2_fjLj49152ELj8ELj1ELj8ELj16ENS_18Kernel_traits_baseILj49152ES2_fS2_fjLj256EEEEEEEvNS_9BwdParamsE)
        /*16f4*/ 	.word	0x00000000


	//----- nvinfo : EIATTR_REGCOUNT
	.align		4
.L_979:
        /*16f8*/ 	.byte	0x04, 0x2f
        /*16fa*/ 	.short	(.L_981 - .L_980)
	.align		4
.L_980:
        /*16fc*/ 	.word	index@(_ZN10layer_norm22ln_bwd_finalize_kernelINS_22Kernel_traits_finalizeILj49152E6__halffS2_fjLj1024ELj4ENS_18Kernel_traits_baseILj49152ES2_fS2_fjLj1024EEEEEEEvNS_9BwdParamsE)
        /*1700*/ 	.word	0x0000001e


	//----- nvinfo : EIATTR_FRAME_SIZE
	.align		4
.L_981:
        /*1704*/ 	.byte	0x04, 0x11
        /*1706*/ 	.short	(.L_983 - .L_982)
	.align		4
.L_982:
        /*1708*/ 	.word	index@(_ZN10layer_norm22ln_bwd_finalize_kernelINS_22Kernel_traits_finalizeILj49152E6__halffS2_fjLj1024ELj4ENS_18Kernel_traits_baseILj49152ES2_fS2_fjLj1024EEEEEEEvNS_9BwdParamsE)
        /*170c*/ 	.word	0x00000000


	//----- nvinfo : EIATTR_REGCOUNT
	.align		4
.L_983:
        /*1710*/ 	.byte	0x04, 0x2f
        /*1712*/ 	.short	(.L_985 - .L_984)
	.align		4
.L_984:
        /*1714*/ 	.word	index@(_ZN10layer_norm13ln_bwd_kernelINS_13Kernel_traitsI13__nv_bfloat16S2_S2_fjLj49152ELj8ELj1ELj8ELj16ENS_18Kernel_traits_baseILj49152ES2_S2_S2_fjLj256EEEEEEEvNS_9BwdParamsE)
        /*1718*/ 	.word	0x000000d4


	//----- nvinfo : EIATTR_FRAME_SIZE
	.align		4
.L_985:
        /*171c*/ 	.byte	0x04, 0x11
        /*171e*/ 	.short	(.L_987 - .L_986)
	.align		4
.L_986:
        /*1720*/ 	.word	index@(_ZN10layer_norm13ln_bwd_kernelINS_13Kernel_traitsI13__nv_bfloat16S2_S2_fjLj49152ELj8ELj1ELj8ELj16ENS_18Kernel_traits_baseILj49152ES2_S2_S2_fjLj256EEEEEEEvNS_9BwdParamsE)
        /*1724*/ 	.word	0x00000000


	//----- nvinfo : EIATTR_REGCOUNT
	.align		4
.L_987:
        /*1728*/ 	.byte	0x04, 0x2f
        /*172a*/ 	.short	(.L_989 - .L_988)
	.align		4
.L_988:
        /*172c*/ 	.word	index@(_ZN10layer_norm22ln_bwd_finalize_kernelINS_22Kernel_traits_finalizeILj49152E13__nv_bfloat16S2_S2_fjLj1024ELj4ENS_18Kernel_traits_baseILj49152ES2_S2_S2_fjLj1024EEEEEEEvNS_9BwdParamsE)
        /*1730*/ 	.word	0x0000001e


	//----- nvinfo : EIATTR_FRAME_SIZE
	.align		4
.L_989:
        /*1734*/ 	.byte	0x04, 0x11
        /*1736*/ 	.short	(.L_991 - .L_990)
	.align		4
.L_990:
        /*1738*/ 	.word	index@(_ZN10layer_norm22ln_bwd_finalize_kernelINS_22Kernel_traits_finalizeILj49152E13__nv_bfloat16S2_S2_fjLj1024ELj4ENS_18Kernel_traits_baseILj49152ES2_S2_S2_fjLj1024EEEEEEEvNS_9BwdParamsE)
        /*173c*/ 	.word	0x00000000


	//----- nvinfo : EIATTR_REGCOUNT
	.align		4
.L_991:
        /*1740*/ 	.byte	0x04, 0x2f
        /*1742*/ 	.short	(.L_993 - .L_992)
	.align		4
.L_992:
        /*1744*/ 	.word	index@(_ZN10layer_norm13ln_bwd_kernelINS_13Kernel_traitsI13__nv_bfloat16fS2_fjLj49152ELj8ELj1ELj8ELj16ENS_18Kernel_traits_baseILj49152ES2_fS2_fjLj256EEEEEEEvNS_9BwdParamsE)
        /*1748*/ 	.word	0x000000d2


	//----- nvinfo : EIATTR_FRAME_SIZE
	.align		4
.L_993:
        /*174c*/ 	.byte	0x04, 0x11
        /*174e*/ 	.short	(.L_995 - .L_994)
	.align		4
.L_994:
        /*1750*/ 	.word	index@(_ZN10layer_norm13ln_bwd_kernelINS_13Kernel_traitsI13__nv_bfloat16fS2_fjLj49152ELj8ELj1ELj8ELj16ENS_18Kernel_traits_baseILj49152ES2_fS2_fjLj256EEEEEEEvNS_9BwdParamsE)
        /*1754*/ 	.word	0x00000000


	//----- nvinfo : EIATTR_REGCOUNT
	.align		4
.L_995:
        /*1758*/ 	.byte	0x04, 0x2f
        /*175a*/ 	.short	(.L_997 - .L_996)
	.align		4
.L_996:
        /*175c*/ 	.word	index@(_ZN10layer_norm22ln_bwd_finalize_kernelINS_22Kernel_traits_finalizeILj49152E13__nv_bfloat16fS2_fjLj1024ELj4ENS_18Kernel_traits_baseILj49152ES2_fS2_fjLj1024EEEEEEEvNS_9BwdParamsE)
        /*1760*/ 	.word	0x0000001e


	//----- nvinfo : EIATTR_FRAME_SIZE
	.align		4
.L_997:
        /*1764*/ 	.byte	0x04, 0x11
        /*1766*/ 	.short	(.L_999 - .L_998)
	.align		4
.L_998:
        /*1768*/ 	.word	index@(_ZN10layer_norm22ln_bwd_finalize_kernelINS_22Kernel_traits_finalizeILj49152E13__nv_bfloat16fS2_fjLj1024ELj4ENS_18Kernel_traits_baseILj49152ES2_fS2_fjLj1024EEEEEEEvNS_9BwdParamsE)
        /*176c*/ 	.word	0x00000000


	//----- nvinfo : EIATTR_REGCOUNT
	.align		4
.L_999:
        /*1770*/ 	.byte	0x04, 0x2f
        /*1772*/ 	.short	(.L_1001 - .L_1000)
	.align		4
.L_1000:
        /*1774*/ 	.word	index@(_ZN10layer_norm13ln_bwd_kernelINS_13Kernel_traitsIffffjLj65536ELj8ELj1ELj8ELj16ENS_18Kernel_traits_baseILj65536EffffjLj256EEEEEEEvNS_9BwdParamsE)
        /*1778*/ 	.word	0x000000fe


	//----- nvinfo : EIATTR_FRAME_SIZE
	.align		4
.L_1001:
        /*177c*/ 	.byte	0x04, 0x11
        /*177e*/ 	.short	(.L_1003 - .L_1002)
	.align		4
.L_1002:
        /*1780*/ 	.word	index@(_ZN10layer_norm13ln_bwd_kernelINS_13Kernel_traitsIffffjLj65536ELj8ELj1ELj8ELj16ENS_18Kernel_traits_baseILj65536EffffjLj256EEEEEEEvNS_9BwdParamsE)
        /*1784*/ 	.word	0x00000000


	//----- nvinfo : EIATTR_REGCOUNT
	.align		4
.L_1003:
        /*1788*/ 	.byte	0x04, 0x2f
        /*178a*/ 	.short	(.L_1005 - .L_1004)
	.align		4
.L_1004:
        /*178c*/ 	.word	index@(_ZN10layer_norm22ln_bwd_finalize_kernelINS_22Kernel_traits_finalizeILj65536EffffjLj1024ELj4ENS_18Kernel_traits_baseILj65536EffffjLj1024EEEEEEEvNS_9BwdParamsE)
        /*1790*/ 	.word	0x0000001e


	//----- nvinfo : EIATTR_FRAME_SIZE
	.align		4
.L_1005:
        /*1794*/ 	.byte	0x04, 0x11
        /*1796*/ 	.short	(.L_1007 - .L_1006)
	.align		4
.L_1006:
        /*1798*/ 	.word	index@(_ZN10layer_norm22ln_bwd_finalize_kernelINS_22Kernel_traits_finalizeILj65536EffffjLj1024ELj4ENS_18Kernel_traits_baseILj65536EffffjLj1024EEEEEEEvNS_9BwdParamsE)
        /*179c*/ 	.word	0x00000000


	//----- nvinfo : EIATTR_REGCOUNT
	.align		4
.L_1007:
        /*17a0*/ 	.byte	0x04, 0x2f
        /*17a2*/ 	.short	(.L_1009 - .L_1008)
	.align		4
.L_1008:
        /*17a4*/ 	.word	index@(_ZN10layer_norm13ln_bwd_kernelINS_13Kernel_traitsI6__halfS2_S2_fjLj65536ELj8ELj1ELj8ELj16ENS_18Kernel_traits_baseILj65536ES2_S2_S2_fjLj256EEEEEEEvNS_9BwdParamsE)
        /*17a8*/ 	.word	0x000000d5


	//----- nvinfo : EIATTR_FRAME_SIZE
	.align		4
.L_1009:
        /*17ac*/ 	.byte	0x04, 0x11
        /*17ae*/ 	.short	(.L_1011 - .L_1010)
	.align		4
.L_1010:
        /*17b0*/ 	.word	index@(_ZN10layer_norm13ln_bwd_kernelINS_13Kernel_traitsI6__halfS2_S2_fjLj65536ELj8ELj1ELj8ELj16ENS_18Kernel_traits_baseILj65536ES2_S2_S2_fjLj256EEEEEEEvNS_9BwdParamsE)
        /*17b4*/ 	.word	0x00000000


	//----- nvinfo : EIATTR_REGCOUNT
	.align		4
.L_1011:
        /*17b8*/ 	.byte	0x04, 0x2f
        /*17ba*/ 	.short	(.L_1013 - .L_1012)
	.align		4
.L_1012:
        /*17bc*/ 	.word	index@(_ZN10layer_norm22ln_bwd_finalize_kernelINS_22Kernel_traits_finalizeILj65536E6__halfS2_S2_fjLj1024ELj4ENS_18Kernel_traits_baseILj65536ES2_S2_S2_fjLj1024EEEEEEEvNS_9BwdParamsE)
        /*17c0*/ 	.word	0x0000001e


	//----- nvinfo : EIATTR_FRAME_SIZE
	.align		4
.L_1013:
        /*17c4*/ 	.byte	0x04, 0x11
        /*17c6*/ 	.short	(.L_1015 - .L_1014)
	.align		4
.L_1014:
        /*17c8*/ 	.word	index@(_ZN10layer_norm22ln_bwd_finalize_kernelINS_22Kernel_traits_finalizeILj65536E6__halfS2_S2_fjLj1024ELj4ENS_18Kernel_traits_baseILj65536ES2_S2_S2_fjLj1024EEEEEEEvNS_9BwdParamsE)
        /*17cc*/ 	.word	0x00000000


	//----- nvinfo : EIATTR_REGCOUNT
	.align		4
.L_1015:
        /*17d0*/ 	.byte	0x04, 0x2f
        /*17d2*/ 	.short	(.L_1017 - .L_1016)
	.align		4
.L_1016:
        /*17d4*/ 	.word	index@(_ZN10layer_norm13ln_bwd_kernelINS_13Kernel_traitsI6__halffS2_fjLj65536ELj8ELj1ELj8ELj16ENS_18Kernel_traits_baseILj65536ES2_fS2_fjLj256EEEEEEEvNS_9BwdParamsE)
        /*17d8*/ 	.word	0x000000fe


	//----- nvinfo : EIATTR_FRAME_SIZE
	.align		4
.L_1017:
        /*17dc*/ 	.byte	0x04, 0x11
        /*17de*/ 	.short	(.L_1019 - .L_1018)
	.align		4
.L_1018:
        /*17e0*/ 	.word	index@(_ZN10layer_norm13ln_bwd_kernelINS_13Kernel_traitsI6__halffS2_fjLj65536ELj8ELj1ELj8ELj16ENS_18Kernel_traits_baseILj65536ES2_fS2_fjLj256EEEEEEEvNS_9BwdParamsE)
        /*17e4*/ 	.word	0x00000000


	//----- nvinfo : EIATTR_REGCOUNT
	.align		4
.L_1019:
        /*17e8*/ 	.byte	0x04, 0x2f
        /*17ea*/ 	.short	(.L_1021 - .L_1020)
	.align		4
.L_1020:
        /*17ec*/ 	.word	index@(_ZN10layer_norm22ln_bwd_finalize_kernelINS_22Kernel_traits_finalizeILj65536E6__halffS2_fjLj1024ELj4ENS_18Kernel_traits_baseILj65536ES2_fS2_fjLj1024EEEEEEEvNS_9BwdParamsE)
        /*17f0*/ 	.word	0x0000001e


	//----- nvinfo : EIATTR_FRAME_SIZE
	.align		4
.L_1021:
        /*17f4*/ 	.byte	0x04, 0x11
        /*17f6*/ 	.short	(.L_1023 - .L_1022)
	.align		4
.L_1022:
        /*17f8*/ 	.word	index@(_ZN10layer_norm22ln_bwd_finalize_kernelINS_22Kernel_traits_finalizeILj65536E6__halffS2_fjLj1024ELj4ENS_18Kernel_traits_baseILj65536ES2_fS2_fjLj1024EEEEEEEvNS_9BwdParamsE)
        /*17fc*/ 	.word	0x00000000


	//----- nvinfo : EIATTR_REGCOUNT
	.align		4
.L_1023:
        /*1800*/ 	.byte	0x04, 0x2f
        /*1802*/ 	.short	(.L_1025 - .L_1024)
	.align		4
.L_1024:
        /*1804*/ 	.word	index@(_ZN10layer_norm13ln_bwd_kernelINS_13Kernel_traitsI13__nv_bfloat16S2_S2_fjLj65536ELj8ELj1ELj8ELj16ENS_18Kernel_traits_baseILj65536ES2_S2_S2_fjLj256EEEEEEEvNS_9BwdParamsE)
        /*1808*/ 	.word	0x000000d4


	//----- nvinfo : EIATTR_FRAME_SIZE
	.align		4
.L_1025:
        /*180c*/ 	.byte	0x04, 0x11
        /*180e*/ 	.short	(.L_1027 - .L_1026)
	.align		4
.L_1026:
        /*1810*/ 	.word	index@(_ZN10layer_norm13ln_bwd_kernelINS_13Kernel_traitsI13__nv_bfloat16S2_S2_fjLj65536ELj8ELj1ELj8ELj16ENS_18Kernel_traits_baseILj65536ES2_S2_S2_fjLj256EEEEEEEvNS_9BwdParamsE)
        /*1814*/ 	.word	0x00000000


	//----- nvinfo : EIATTR_REGCOUNT
	.align		4
.L_1027:
        /*1818*/ 	.byte	0x04, 0x2f
        /*181a*/ 	.short	(.L_1029 - .L_1028)
	.align		4
.L_1028:
        /*181c*/ 	.word	index@(_ZN10layer_norm22ln_bwd_finalize_kernelINS_22Kernel_traits_finalizeILj65536E13__nv_bfloat16S2_S2_fjLj1024ELj4ENS_18Kernel_traits_baseILj65536ES2_S2_S2_fjLj1024EEEEEEEvNS_9BwdParamsE)
        /*1820*/ 	.word	0x0000001e


	//----- nvinfo : EIATTR_FRAME_SIZE
	.align		4
.L_1029:
        /*1824*/ 	.byte	0x04, 0x11
        /*1826*/ 	.short	(.L_1031 - .L_1030)
	.align		4
.L_1030:
        /*1828*/ 	.word	index@(_ZN10layer_norm22ln_bwd_finalize_kernelINS_22Kernel_traits_finalizeILj65536E13__nv_bfloat16S2_S2_fjLj1024ELj4ENS_18Kernel_traits_baseILj65536ES2_S2_S2_fjLj1024EEEEEEEvNS_9BwdParamsE)
        /*182c*/ 	.word	0x00000000


	//----- nvinfo : EIATTR_REGCOUNT
	.align		4
.L_1031:
        /*1830*/ 	.byte	0x04, 0x2f
        /*1832*/ 	.short	(.L_1033 - .L_1032)
	.align		4
.L_1032:
        /*1834*/ 	.word	index@(_ZN10layer_norm13ln_bwd_kernelINS_13Kernel_traitsI13__nv_bfloat16fS2_fjLj65536ELj8ELj1ELj8ELj16ENS_18Kernel_traits_baseILj65536ES2_fS2_fjLj256EEEEEEEvNS_9BwdParamsE)
        /*1838*/ 	.word	0x000000fe


	//----- nvinfo : EIATTR_FRAME_SIZE
	.align		4
.L_1033:
        /*183c*/ 	.byte	0x04, 0x11
        /*183e*/ 	.short	(.L_1035 - .L_1034)
	.align		4
.L_1034:
        /*1840*/ 	.word	index@(_ZN10layer_norm13ln_bwd_kernelINS_13Kernel_traitsI13__nv_bfloat16fS2_fjLj65536ELj8ELj1ELj8ELj16ENS_18Kernel_traits_baseILj65536ES2_fS2_fjLj256EEEEEEEvNS_9BwdParamsE)
        /*1844*/ 	.word	0x00000000


	//----- nvinfo : EIATTR_REGCOUNT
	.align		4
.L_1035:
        /*1848*/ 	.byte	0x04, 0x2f
        /*184a*/ 	.short	(.L_1037 - .L_1036)
	.align		4
.L_1036:
        /*184c*/ 	.word	index@(_ZN10layer_norm22ln_bwd_finalize_kernelINS_22Kernel_traits_finalizeILj65536E13__nv_bfloat16fS2_fjLj1024ELj4ENS_18Kernel_traits_baseILj65536ES2_fS2_fjLj1024EEEEEEEvNS_9BwdParamsE)
        /*1850*/ 	.word	0x0000001e


	//----- nvinfo : EIATTR_FRAME_SIZE
	.align		4
.L_1037:
        /*1854*/ 	.byte	0x04, 0x11
        /*1856*/ 	.short	(.L_1039 - .L_1038)
	.align		4
.L_1038:
        /*1858*/ 	.word	index@(_ZN10layer_norm22ln_bwd_finalize_kernelINS_22Kernel_traits_finalizeILj65536E13__nv_bfloat16fS2_fjLj1024ELj4ENS_18Kernel_traits_baseILj65536ES2_fS2_fjLj1024EEEEEEEvNS_9BwdParamsE)
        /*185c*/ 	.word	0x00000000


	//----- nvinfo : EIATTR_MIN_STACK_SIZE
	.align		4
.L_1039:
        /*1860*/ 	.byte	0x04, 0x12
        /*1862*/ 	.short	(.L_1041 - .L_1040)
	.align		4
.L_1040:
        /*1864*/ 	.word	index@(_ZN10layer_norm22ln_bwd_finalize_kernelINS_22Kernel_traits_finalizeILj65536E13__nv_bfloat16fS2_fjLj1024ELj4ENS_18Kernel_traits_baseILj65536ES2_fS2_fjLj1024EEEEEEEvNS_9BwdParamsE)
        /*1868*/ 	.word	0x00000000


	//----- nvinfo : EIATTR_MIN_STACK_SIZE
	.align		4
.L_1041:
        /*186c*/ 	.byte	0x04, 0x12
        /*186e*/ 	.short	(.L_1043 - .L_1042)
	.align		4
.L_1042:
        /*1870*/ 	.word	index@(_ZN10layer_norm13ln_bwd_kernelINS_13Kernel_traitsI13__nv_bfloat16fS2_fjLj65536ELj8ELj1ELj8ELj16ENS_18Kernel_traits_baseILj65536ES2_fS2_fjLj256EEEEEEEvNS_9BwdParamsE)
        /*1874*/ 	.word	0x00000000


	//----- nvinfo : EIATTR_MIN_STACK_SIZE
	.align		4
.L_1043:
        /*1878*/ 	.byte	0x04, 0x12
        /*187a*/ 	.short	(.L_1045 - .L_1044)
	.align		4
.L_1044:
        /*187c*/ 	.word	index@(_ZN10layer_norm22ln_bwd_finalize_kernelINS_22Kernel_traits_finalizeILj65536E13__nv_bfloat16S2_S2_fjLj1024ELj4ENS_18Kernel_traits_baseILj65536ES2_S2_S2_fjLj1024EEEEEEEvNS_9BwdParamsE)
        /*1880*/ 	.word	0x00000000


	//----- nvinfo : EIATTR_MIN_STACK_SIZE
	.align		4
.L_1045:
        /*1884*/ 	.byte	0x04, 0x12
        /*1886*/ 	.short	(.L_1047 - .L_1046)
	.align		4
.L_1046:
        /*1888*/ 	.word	index@(_ZN10layer_norm13ln_bwd_kernelINS_13Kernel_traitsI13__nv_bfloat16S2_S2_fjLj65536ELj8ELj1ELj8ELj16ENS_18Kernel_traits_baseILj65536ES2_S2_S2_fjLj256EEEEEEEvNS_9BwdParamsE)
        /*188c*/ 	.word	0x00000000


	//----- nvinfo : EIATTR_MIN_STACK_SIZE
	.align		4
.L_1047:
        /*1890*/ 	.byte	0x04, 0x12
        /*1892*/ 	.short	(.L_1049 - .L_1048)
	.align		4
.L_1048:
        /*1894*/ 	.word	index@(_ZN10layer_norm22ln_bwd_finalize_kernelINS_22Kernel_traits_finalizeILj65536E6__halffS2_fjLj1024ELj4ENS_18Kernel_traits_baseILj65536ES2_fS2_fjLj1024EEEEEEEvNS_9BwdParamsE)
        /*1898*/ 	.word	0x00000000


	//----- nvinfo : EIATTR_MIN_STACK_SIZE
	.align		4
.L_1049:
        /*189c*/ 	.byte	0x04, 0x12
        /*189e*/ 	.short	(.L_1051 - .L_1050)
	.align		4
.L_1050:
        /*18a0*/ 	.word	index@(_ZN10layer_norm13ln_bwd_kernelINS_13Kernel_traitsI6__halffS2_fjLj65536ELj8ELj1ELj8ELj16ENS_18Kernel_traits_baseILj65536ES2_fS2_fjLj256EEEEEEEvNS_9BwdParamsE)
        /*18a4*/ 	.word	0x00000000


	//----- nvinfo : EIATTR_MIN_STACK_SIZE
	.align		4
.L_1051:
        /*18a8*/ 	.byte	0x04, 0x12
        /*18aa*/ 	.short	(.L_1053 - .L_1052)
	.align		4
.L_1052:
        /*18ac*/ 	.word	index@(_ZN10layer_norm22ln_bwd_finalize_kernelINS_22Kernel_traits_finalizeILj65536E6__halfS2_S2_fjLj1024ELj4ENS_18Kernel_traits_baseILj65536ES2_S2_S2_fjLj1024EEEEEEEvNS_9BwdParamsE)
        /*18b0*/ 	.word	0x00000000


	//----- nvinfo : EIATTR_MIN_STACK_SIZE
	.align		4
.L_1053:
        /*18b4*/ 	.byte	0x04, 0x12
        /*18b6*/ 	.short	(.L_1055 - .L_1054)
	.align		4
.L_1054:
        /*18b8*/ 	.word	index@(_ZN10layer_norm13ln_bwd_kernelINS_13Kernel_traitsI6__halfS2_S2_fjLj65536ELj8ELj1ELj8ELj16ENS_18Kernel_traits_baseILj65536ES2_S2_S2_fjLj256EEEEEEEvNS_9BwdParamsE)
        /*18bc*/ 	.word	0x00000000


	//----- nvinfo : EIATTR_MIN_STACK_SIZE
	.align		4
.L_1055:
        /*18c0*/ 	.byte	0x04, 0x12
        /*18c2*/ 	.short	(.L_1057 - .L_1056)
	.align		4
.L_1056:
        /*18c4*/ 	.word	index@(_ZN10layer_norm22ln_bwd_finalize_kernelINS_22Kernel_traits_finalizeILj65536EffffjLj1024ELj4ENS_18Kernel_traits_baseILj65536EffffjLj1024EEEEEEEvNS_9BwdParamsE)
        /*18c8*/ 	.word	0x00000000


	//----- nvinfo : EIATTR_MIN_STACK_SIZE
	.align		4
.L_1057:
        /*18cc*/ 	.byte	0x04, 0x12
        /*18ce*/ 	.short	(.L_1059 - .L_1058)
	.align		4
.L_1058:
        /*18d0*/ 	.word	index@(_ZN10layer_norm13ln_bwd_kernelINS_13Kernel_traitsIffffjLj65536ELj8ELj1ELj8ELj16ENS_18Kernel_traits_baseILj65536EffffjLj256EEEEEEEvNS_9BwdParamsE)
        /*18d4*/ 	.word	0x00000000


	//----- nvinfo : EIATTR_MIN_STACK_SIZE
	.align		4
.L_1059:
        /*18d8*/ 	.byte	0x04, 0x12
        /*18da*/ 	.short	(.L_1061 - .L_1060)
	.align		4
.L_1060:
        /*18dc*/ 	.word	index@(_ZN10layer_norm22ln_bwd_finalize_kernelINS_22Kernel_traits_finalizeILj49152E13__nv_bfloat16fS2_fjLj1024ELj4ENS_18Kernel_traits_baseILj49152ES2_fS2_fjLj1024EEEEEEEvNS_9BwdParamsE)
        /*18e0*/ 	.word	0x00000000


	//----- nvinfo : EIATTR_MIN_STACK_SIZE
	.align		4
.L_1061:
        /*18e4*/ 	.byte	0x04, 0x12
        /*18e6*/ 	.short	(.L_1063 - .L_1062)
	.align		4
.L_1062:
        /*18e8*/ 	.word	index@(_ZN10layer_norm13ln_bwd_kernelINS_13Kernel_traitsI13__nv_bfloat16fS2_fjLj49152ELj8ELj1ELj8ELj16ENS_18Kernel_traits_baseILj49152ES2_fS2_fjLj256EEEEEEEvNS_9BwdParamsE)
        /*18ec*/ 	.word	0x00000000


	//----- nvinfo : EIATTR_MIN_STACK_SIZE
	.align		4
.L_1063:
        /*18f0*/ 	.byte	0x04, 0x12
        /*18f2*/ 	.short	(.L_1065 - .L_1064)
	.align		4
.L_1064:
        /*18f4*/ 	.word	index@(_ZN10layer_norm22ln_bwd_finalize_kernelINS_22Kernel_traits_finalizeILj49152E13__nv_bfloat16S2_S2_fjLj1024ELj4ENS_18Kernel_traits_baseILj49152ES2_S2_S2_fjLj1024EEEEEEEvNS_9BwdParamsE)
        /*18f8*/ 	.word	0x00000000


	//----- nvinfo : EIATTR_MIN_STACK_SIZE
	.align		4
.L_1065:
        /*18fc*/ 	.byte	0x04, 0x12
        /*18fe*/ 	.short	(.L_1067 - .L_1066)
	.align		4
.L_1066:
        /*1900*/ 	.word	index@(_ZN10layer_norm13ln_bwd_kernelINS_13Kernel_traitsI13__nv_bfloat16S2_S2_fjLj49152ELj8ELj1ELj8ELj16ENS_18Kernel_traits_baseILj49152ES2_S2_S2_fjLj256EEEEEEEvNS_9BwdParamsE)
        /*1904*/ 	.word	0x00000000


	//----- nvinfo : EIATTR_MIN_STACK_SIZE
	.align		4
.L_1067:
        /*1908*/ 	.byte	0x04, 0x12
        /*190a*/ 	.short	(.L_1069 - .L_1068)
	.align		4
.L_1068:
        /*190c*/ 	.word	index@(_ZN10layer_norm22ln_bwd_finalize_kernelINS_22Kernel_traits_finalizeILj49152E6__halffS2_fjLj1024ELj4ENS_18Kernel_traits_baseILj49152ES2_fS2_fjLj1024EEEEEEEvNS_9BwdParamsE)
        /*1910*/ 	.word	0x00000000


	//----- nvinfo : EIATTR_MIN_STACK_SIZE
	.align		4
.L_1069:
        /*1914*/ 	.byte	0x04, 0x12
        /*1916*/ 	.short	(.L_1071 - .L_1070)
	.align		4
.L_1070:
        /*1918*/ 	.word	index@(_ZN10layer_norm13ln_bwd_kernelINS_13Kernel_traitsI6__halffS2_fjLj49152ELj8ELj1ELj8ELj16ENS_18Kernel_traits_baseILj49152ES2_fS2_fjLj256EEEEEEEvNS_9BwdParamsE)
        /*191c*/ 	.word	0x00000000


	//----- nvinfo : EIATTR_MIN_STACK_SIZE
	.align		4
.L_1071:
        /*1920*/ 	.byte	0x04, 0x12
        /*1922*/ 	.short	(.L_1073 - .L_1072)
	.align		4
.L_1072:
        /*1924*/ 	.word	index@(_ZN10layer_norm22ln_bwd_finalize_kernelINS_22Kernel_traits_finalizeILj49152E6__halfS2_S2_fjLj1024ELj4ENS_18Kernel_traits_baseILj49152ES2_S2_S2_fjLj1024EEEEEEEvNS_9BwdParamsE)
        /*1928*/ 	.word	0x00000000


	//----- nvinfo : EIATTR_MIN_STACK_SIZE
	.align		4
.L_1073:
        /*192c*/ 	.byte	0x04, 0x12
        /*192e*/ 	.short	(.L_1075 - .L_1074)
	.align		4
.L_1074:
        /*1930*/ 	.word	index@(_ZN10layer_norm13ln_bwd_kernelINS_13Kernel_traitsI6__halfS2_S2_fjLj49152ELj8ELj1ELj8ELj16ENS_18Kernel_traits_baseILj49152ES2_S2_S2_fjLj256EEEEEEEvNS_9BwdParamsE)
        /*1934*/ 	.word	0x00000000


	//----- nvinfo : EIATTR_MIN_STACK_SIZE
	.align		4
.L_1075:
        /*1938*/ 	.byte	0x04, 0x12
        /*193a*/ 	.short	(.L_1077 - .L_1076)
	.align		4
.L_1076:
        /*193c*/ 	.word	index@(_ZN10layer_norm22ln_bwd_finalize_kernelINS_22Kernel_traits_finalizeILj49152EffffjLj1024ELj4ENS_18Kernel_traits_baseILj49152EffffjLj1024EEEEEEEvNS_9BwdParamsE)
        /*1940*/ 	.word	0x00000000


	//----- nvinfo : EIATTR_MIN_STACK_SIZE
	.align		4
.L_1077:
        /*1944*/ 	.byte	0x04, 0x12
        /*1946*/ 	.short	(.L_1079 - .L_1078)
	.align		4
.L_1078:
        /*1948*/ 	.word	index@(_ZN10layer_norm13ln_bwd_kernelINS_13Kernel_traitsIffffjLj49152ELj8ELj1ELj8ELj16ENS_18Kernel_traits_baseILj49152EffffjLj256EEEEEEEvNS_9BwdParamsE)
        /*194c*/ 	.word	0x00000000


	//----- nvinfo : EIATTR_MIN_STACK_SIZE
	.align		4
.L_1079:
        /*1950*/ 	.byte	0x04, 0x12
        /*1952*/ 	.short	(.L_1081 - .L_1080)
	.align		4
.L_1080:
        /*1954*/ 	.word	index@(_ZN10layer_norm22ln_bwd_finalize_kernelINS_22Kernel_traits_finalizeILj40960E13__nv_bfloat16fS2_fjLj1024ELj4ENS_18Kernel_traits_baseILj40960ES2_fS2_fjLj1024EEEEEEEvNS_9BwdParamsE)
        /*1958*/ 	.word	0x00000000


	//----- nvinfo : EIATTR_MIN_STACK_SIZE
	.align		4
.L_1081:
        /*195c*/ 	.byte	0x04, 0x12
        /*195e*/ 	.short	(.L_1083 - .L_1082)
	.align		4
.L_1082:
        /*1960*/ 	.word	index@(_ZN10layer_norm13ln_bwd_kernelINS_13Kernel_traitsI13__nv_bfloat16fS2_fjLj40960ELj4ELj1ELj8ELj16ENS_18Kernel_traits_baseILj40960ES2_fS2_fjLj256EEEEEEEvNS_9BwdParamsE)
        /*1964*/ 	.word	0x00000008


	//----- nvinfo : EIATTR_MIN_STACK_SIZE
	.align		4
.L_1083:
        /*1968*/ 	.byte	0x04, 0x12
        /*196a*/ 	.short	(.L_1085 - .L_1084)
	.align		4
.L_1084:
        /*196c*/ 	.word	index@(_ZN10layer_norm22ln_bwd_finalize_kernelINS_22Kernel_traits_finalizeILj40960E13__nv_bfloat16S2_S2_fjLj1024ELj4ENS_18Kernel_traits_baseILj40960ES2_S2_S2_fjLj1024EEEEEEEvNS_9BwdParamsE)
        /*1970*/ 	.word	0x00000000


	//----- nvinfo : EIATTR_MIN_STACK_SIZE
	.align		4
.L_1085:
        /*1974*/ 	.byte	0x04, 0x12
        /*1976*/ 	.short	(.L_1087 - .L_1086)
	.align		4
.L_1086:
        /*1978*/ 	.word	index@(_ZN10layer_norm13ln_bwd_kernelINS_13Kernel_traitsI13__nv_bfloat16S2_S2_fjLj40960ELj4ELj1ELj8ELj16ENS_18Kernel_traits_baseILj40960ES2_S2_S2_fjLj256EEEEEEEvNS_9BwdParamsE)
        /*197c*/ 	.word	0x00000000


	//----- nvinfo : EIATTR_MIN_STACK_SIZE
	.align		4
.L_1087:
        /*1980*/ 	.byte	0x04, 0x12
        /*1982*/ 	.short	(.L_1089 - .L_1088)
	.align		4
.L_1088:
        /*1984*/ 	.word	index@(_ZN10layer_norm22ln_bwd_finalize_kernelINS_22Kernel_traits_finalizeILj40960E6__halffS2_fjLj1024ELj4ENS_18Kernel_traits_baseILj40960ES2_fS2_fjLj1024EEEEEEEvNS_9BwdParamsE)
        /*1988*/ 	.word	0x00000000


	//----- nvinfo : EIATTR_MIN_STACK_SIZE
	.align		4
.L_1089:
        /*198c*/ 	.byte	0x04, 0x12
        /*198e*/ 	.short	(.L_1091 - .L_1090)
	.align		4
.L_1090:
        /*1990*/ 	.word	index@(_ZN10layer_norm13ln_bwd_kernelINS_13Kernel_traitsI6__halffS2_fjLj40960ELj4ELj1ELj8ELj16ENS_18Kernel_traits_baseILj40960ES2_fS2_fjLj256EEEEEEEvNS_9BwdParamsE)
        /*1994*/ 	.word	0x00000008


	//----- nvinfo : EIATTR_MIN_STACK_SIZE
	.align		4
.L_1091:
        /*1998*/ 	.byte	0x04, 0x12
        /*199a*/ 	.short	(.L_1093 - .L_1092)
	.align		4
.L_1092:
        /*199c*/ 	.word	index@(_ZN10layer_norm22ln_bwd_finalize_kernelINS_22Kernel_traits_finalizeILj40960E6__halfS2_S2_fjLj1024ELj4ENS_18Kernel_traits_baseILj40960ES2_S2_S2_fjLj1024EEEEEEEvNS_9BwdParamsE)
        /*19a0*/ 	.word	0x00000000


	//----- nvinfo : EIATTR_MIN_STACK_SIZE
	.align		4
.L_1093:
        /*19a4*/ 	.byte	0x04, 0x12
        /*19a6*/ 	.short	(.L_1095 - .L_1094)
	.align		4
.L_1094:
        /*19a8*/ 	.word	index@(_ZN10layer_norm13ln_bwd_kernelINS_13Kernel_traitsI6__halfS2_S2_fjLj40960ELj4ELj1ELj8ELj16ENS_18Kernel_traits_baseILj40960ES2_S2_S2_fjLj256EEEEEEEvNS_9BwdParamsE)
        /*19ac*/ 	.word	0x00000000


	//----- nvinfo : EIATTR_MIN_STACK_SIZE
	.align		4
.L_1095:
        /*19b0*/ 	.byte	0x04, 0x12
        /*19b2*/ 	.short	(.L_1097 - .L_1096)
	.align		4
.L_1096:
        /*19b4*/ 	.word	index@(_ZN10layer_norm22ln_bwd_finalize_kernelINS_22Kernel_traits_finalizeILj40960EffffjLj1024ELj4ENS_18Kernel_traits_baseILj40960EffffjLj1024EEEEEEEvNS_9BwdParamsE)
        /*19b8*/ 	.word	0x00000000


	//----- nvinfo : EIATTR_MIN_STACK_SIZE
	.align		4
.L_1097:
        /*19bc*/ 	.byte	0x04, 0x12
        /*19be*/ 	.short	(.L_1099 - .L_1098)
	.align		4
.L_1098:
        /*19c0*/ 	.word	index@(_ZN10layer_norm13ln_bwd_kernelINS_13Kernel_traitsIffffjLj40960ELj4ELj1ELj8ELj16ENS_18Kernel_traits_baseILj40960EffffjLj256EEEEEEEvNS_9BwdParamsE)
        /*19c4*/ 	.word	0x00000010


	//----- nvinfo : EIATTR_MIN_STACK_SIZE
	.align		4
.L_1099:
        /*19c8*/ 	.byte	0x04, 0x12
        /*19ca*/ 	.short	(.L_1101 - .L_1100)
	.align		4
.L_1100:
        /*19cc*/ 	.word	index@(_ZN10layer_norm22ln_bwd_finalize_kernelINS_22Kernel_traits_finalizeILj32768E13__nv_bfloat16fS2_fjLj1024ELj4ENS_18Kernel_traits_baseILj32768ES2_fS2_fjLj1024EEEEEEEvNS_9BwdParamsE)
        /*19d0*/ 	.word	0x00000000


	//----- nvinfo : EIATTR_MIN_STACK_SIZE
	.align		4
.L_1101:
        /*19d4*/ 	.byte	0x04, 0x12
        /*19d6*/ 	.short	(.L_1103 - .L_1102)
	.align		4
.L_1102:
        /*19d8*/ 	.word	index@(_ZN10layer_norm13ln_bwd_kernelINS_13Kernel_traitsI13__nv_bfloat16fS2_fjLj32768ELj4ELj1ELj8ELj16ENS_18Kernel_traits_baseILj32768ES2_fS2_fjLj256EEEEEEEvNS_9BwdParamsE)
        /*19dc*/ 	.word	0x00000000


	//----- nvinfo : EIATTR_MIN_STACK_SIZE
	.align		4
.L_1103:
        /*19e0*/ 	.byte	0x04, 0x12
        /*19e2*/ 	.short	(.L_1105 - .L_1104)
	.align		4
.L_1104:
        /*19e4*/ 	.word	index@(_ZN10layer_norm22ln_bwd_finalize_kernelINS_22Kernel_traits_finalizeILj32768E13__nv_bfloat16S2_S2_fjLj1024ELj4ENS_18Kernel_traits_baseILj32768ES2_S2_S2_fjLj1024EEEEEEEvNS_9BwdParamsE)
        /*19e8*/ 	.word	0x00000000


	//----- nvinfo : EIATTR_MIN_STACK_SIZE
	.align		4
.L_1105:
        /*19ec*/ 	.byte	0x04, 0x12
        /*19ee*/ 	.short	(.L_1107 - .L_1106)
	.align		4
.L_1106:
        /*19f0*/ 	.word	index@(_ZN10layer_norm13ln_bwd_kernelINS_13Kernel_traitsI13__nv_bfloat16S2_S2_fjLj32768ELj4ELj1ELj8ELj16ENS_18Kernel_traits_baseILj32768ES2_S2_S2_fjLj256EEEEEEEvNS_9BwdParamsE)
        /*19f4*/ 	.word	0x00000000


	//----- nvinfo : EIATTR_MIN_STACK_SIZE
	.align		4
.L_1107:
        /*19f8*/ 	.byte	0x04, 0x12
        /*19fa*/ 	.short	(.L_1109 - .L_1108)
	.align		4
.L_1108:
        /*19fc*/ 	.word	index@(_ZN10layer_norm22ln_bwd_finalize_kernelINS_22Kernel_traits_finalizeILj32768E6__halffS2_fjLj1024ELj4ENS_18Kernel_traits_baseILj32768ES2_fS2_fjLj1024EEEEEEEvNS_9BwdParamsE)
        /*1a00*/ 	.word	0x00000000


	//----- nvinfo : EIATTR_MIN_STACK_SIZE
	.align		4
.L_1109:
        /*1a04*/ 	.byte	0x04, 0x12
        /*1a06*/ 	.short	(.L_1111 - .L_1110)
	.align		4
.L_1110:
        /*1a08*/ 	.word	index@(_ZN10layer_norm13ln_bwd_kernelINS_13Kernel_traitsI6__halffS2_fjLj32768ELj4ELj1ELj8ELj16ENS_18Kernel_traits_baseILj32768ES2_fS2_fjLj256EEEEEEEvNS_9BwdParamsE)
        /*1a0c*/ 	.word	0x00000000


	//----- nvinfo : EIATTR_MIN_STACK_SIZE
	.align		4
.L_1111:
        /*1a10*/ 	.byte	0x04, 0x12
        /*1a12*/ 	.short	(.L_1113 - .L_1112)
	.align		4
.L_1112:
        /*1a14*/ 	.word	index@(_ZN10layer_norm22ln_bwd_finalize_kernelINS_22Kernel_traits_finalizeILj32768E6__halfS2_S2_fjLj1024ELj4ENS_18Kernel_traits_baseILj32768ES2_S2_S2_fjLj1024EEEEEEEvNS_9BwdParamsE)
        /*1a18*/ 	.word	0x00000000


	//----- nvinfo : EIATTR_MIN_STACK_SIZE
	.align		4
.L_1113:
        /*1a1c*/ 	.byte	0x04, 0x12
        /*1a1e*/ 	.short	(.L_1115 - .L_1114)
	.align		4
.L_1114:
        /*1a20*/ 	.word	index@(_ZN10layer_norm13ln_bwd_kernelINS_13Kernel_traitsI6__halfS2_S2_fjLj32768ELj4ELj1ELj8ELj16ENS_18Kernel_traits_baseILj32768ES2_S2_S2_fjLj256EEEEEEEvNS_9BwdParamsE)
        /*1a24*/ 	.word	0x00000000


	//----- nvinfo : EIATTR_MIN_STACK_SIZE
	.align		4
.L_1115:
        /*1a28*/ 	.byte	0x04, 0x12
        /*1a2a*/ 	.short	(.L_1117 - .L_1116)
	.align		4
.L_1116:
        /*1a2c*/ 	.word	index@(_ZN10layer_norm22ln_bwd_finalize_kernelINS_22Kernel_traits_finalizeILj32768EffffjLj1024ELj4ENS_18Kernel_traits_baseILj32768EffffjLj1024EEEEEEEvNS_9BwdParamsE)
        /*1a30*/ 	.word	0x00000000


	//----- nvinfo : EIATTR_MIN_STACK_SIZE
	.align		4
.L_1117:
        /*1a34*/ 	.byte	0x04, 0x12
        /*1a36*/ 	.short	(.L_1119 - .L_1118)
	.align		4
.L_1118:
        /*1a38*/ 	.word	index@(_ZN10layer_norm13ln_bwd_kernelINS_13Kernel_traitsIffffjLj32768ELj4ELj1ELj8ELj16ENS_18Kernel_traits_baseILj32768EffffjLj256EEEEEEEvNS_9BwdParamsE)
        /*1a3c*/ 	.word	0x00000000


	//----- nvinfo : EIATTR_MIN_STACK_SIZE
	.align		4
.L_1119:
        /*1a40*/ 	.byte	0x04, 0x12
        /*1a42*/ 	.short	(.L_1121 - .L_1120)
	.align		4
.L_1120:
        /*1a44*/ 	.word	index@(_ZN10layer_norm22ln_bwd_finalize_kernelINS_22Kernel_traits_finalizeILj30720E13__nv_bfloat16fS2_fjLj1024ELj4ENS_18Kernel_traits_baseILj30720ES2_fS2_fjLj1024EEEEEEEvNS_9BwdParamsE)
        /*1a48*/ 	.word	0x00000000


	//----- nvinfo : EIATTR_MIN_STACK_SIZE
	.align		4
.L_1121:
        /*1a4c*/ 	.byte	0x04, 0x12
        /*1a4e*/ 	.short	(.L_1123 - .L_1122)
	.align		4
.L_1122:
        /*1a50*/ 	.word	index@(_ZN10layer_norm13ln_bwd_kernelINS_13Kernel_traitsI13__nv_bfloat16fS2_fjLj30720ELj4ELj1ELj8ELj8ENS_18Kernel_traits_baseILj30720ES2_fS2_fjLj256EEEEEEEvNS_9BwdParamsE)
        /*1a54*/ 	.word	0x00000000


	//----- nvinfo : EIATTR_MIN_STACK_SIZE
	.align		4
.L_1123:
        /*1a58*/ 	.byte	0x04, 0x12
        /*1a5a*/ 	.short	(.L_1125 - .L_1124)
	.align		4
.L_1124:
        /*1a5c*/ 	.word	index@(_ZN10layer_norm22ln_bwd_finalize_kernelINS_22Kernel_traits_finalizeILj30720E13__nv_bfloat16S2_S2_fjLj1024ELj4ENS_18Kernel_traits_baseILj30720ES2_S2_S2_fjLj1024EEEEEEEvNS_9BwdParamsE)
        /*1a60*/ 	.word	0x00000000


	//----- nvinfo : EIATTR_MIN_STACK_SIZE
	.align		4
.L_1125:
        /*1a64*/ 	.byte	0x04, 0x12
        /*1a66*/ 	.short	(.L_1127 - .L_1126)
	.align		4
.L_1126:
        /*1a68*/ 	.word	index@(_ZN10layer_norm13ln_bwd_kernelINS_13Kernel_traitsI13__nv_bfloat16S2_S2_fjLj30720ELj4ELj1ELj8ELj4ENS_18Kernel_traits_baseILj30720ES2_S2_S2_fjLj256EEEEEEEvNS_9BwdParamsE)
        /*1a6c*/ 	.word	0x00000000


	//----- nvinfo : EIATTR_MIN_STACK_SIZE
	.align		4
.L_1127:
        /*1a70*/ 	.byte	0x04, 0x12
        /*1a72*/ 	.short	(.L_1129 - .L_1128)
	.align		4
.L_1128:
        /*1a74*/ 	.word	index@(_ZN10layer_norm22ln_bwd_finalize_kernelINS_22Kernel_traits_finalizeILj30720E6__halffS2_fjLj1024ELj4ENS_18Kernel_traits_baseILj30720ES2_fS2_fjLj1024EEEEEEEvNS_9BwdParamsE)
        /*1a78*/ 	.word	0x00000000


	//----- nvinfo : EIATTR_MIN_STACK_SIZE
	.align		4
.L_1129:
        /*1a7c*/ 	.byte	0x04, 0x12
        /*1a7e*/ 	.short	(.L_1131 - .L_1130)
	.align		4
.L_1130:
        /*1a80*/ 	.word	index@(_ZN10layer_norm13ln_bwd_kernelINS_13Kernel_traitsI6__halffS2_fjLj30720ELj4ELj1ELj8ELj8ENS_18Kernel_traits_baseILj30720ES2_fS2_fjLj256EEEEEEEvNS_9BwdParamsE)
        /*1a84*/ 	.word	0x00000000


	//----- nvinfo : EIATTR_MIN_STACK_SIZE
	.align		4
.L_1131:
        /*1a88*/ 	.byte	0x04, 0x12
        /*1a8a*/ 	.short	(.L_1133 - .L_1132)
	.align		4
.L_1132:
        /*1a8c*/ 	.word	index@(_ZN10layer_norm22ln_bwd_finalize_kernelINS_22Kernel_traits_finalizeILj30720E6__halfS2_S2_fjLj1024ELj4ENS_18Kernel_traits_baseILj30720ES2_S2_S2_fjLj1024EEEEEEEvNS_9BwdParamsE)
        /*1a90*/ 	.word	0x00000000


	//----- nvinfo : EIATTR_MIN_STACK_SIZE
	.align		4
.L_1133:
        /*1a94*/ 	.byte	0x04, 0x12
        /*1a96*/ 	.short	(.L_1135 - .L_1134)
	.align		4
.L_1134:
        /*1a98*/ 	.word	index@(_ZN10layer_norm13ln_bwd_kernelINS_13Kernel_traitsI6__halfS2_S2_fjLj30720ELj4ELj1ELj8ELj4ENS_18Kernel_traits_baseILj30720ES2_S2_S2_fjLj256EEEEEEEvNS_9BwdParamsE)
        /*1a9c*/ 	.word	0x00000000


	//----- nvinfo : EIATTR_MIN_STACK_SIZE
	.align		4
.L_1135:
        /*1aa0*/ 	.byte	0x04, 0x12
        /*1aa2*/ 	.short	(.L_1137 - .L_1136)
	.align		4
.L_1136:
        /*1aa4*/ 	.word	index@(_ZN10layer_norm22ln_bwd_finalize_kernelINS_22Kernel_traits_finalizeILj30720EffffjLj1024ELj4ENS_18Kernel_traits_baseILj30720EffffjLj1024EEEEEEEvNS_9BwdParamsE)
        /*1aa8*/ 	.word	0x00000000


	//----- nvinfo : EIATTR_MIN_STACK_SIZE
	.align		4
.L_1137:
        /*1aac*/ 	.byte	0x04, 0x12
        /*1aae*/ 	.short	(.L_1139 - .L_1138)
	.align		4
.L_1138:
        /*1ab0*/ 	.word	index@(_ZN10layer_norm13ln_bwd_kernelINS_13Kernel_traitsIffffjLj30720ELj4ELj1ELj8ELj8ENS_18Kernel_traits_baseILj30720EffffjLj256EEEEEEEvNS_9BwdParamsE)
        /*1ab4*/ 	.word	0x00000000


	//----- nvinfo : EIATTR_MIN_STACK_SIZE
	.align		4
.L_1139:
        /*1ab8*/ 	.byte	0x04, 0x12
        /*1aba*/ 	.short	(.L_1141 - .L_1140)
	.align		4
.L_1140:
        /*1abc*/ 	.word	index@(_ZN10layer_norm22ln_bwd_finalize_kernelINS_22Kernel_traits_finalizeILj25600E13__nv_bfloat16fS2_fjLj1024ELj4ENS_18Kernel_traits_baseILj25600ES2_fS2_fjLj1024EEEEEEEvNS_9BwdParamsE)
        /*1ac0*/ 	.word	0x00000000


	//----- nvinfo : EIATTR_MIN_STACK_SIZE
	.align		4
.L_1141:
        /*1ac4*/ 	.byte	0x04, 0x12
        /*1ac6*/ 	.short	(.L_1143 - .L_1142)
	.align		4
.L_1142:
        /*1ac8*/ 	.word	index@(_ZN10layer_norm13ln_bwd_kernelINS_13Kernel_traitsI13__nv_bfloat16fS2_fjLj25600ELj5ELj1ELj4ELj16ENS_18Kernel_traits_baseILj25600ES2_fS2_fjLj128EEEEEEEvNS_9BwdParamsE)
        /*1acc*/ 	.word	0x00000010


	//----- nvinfo : EIATTR_MIN_STACK_SIZE
	.align		4
.L_1143:
        /*1ad0*/ 	.byte	0x04, 0x12
        /*1ad2*/ 	.short	(.L_1145 - .L_1144)
	.align		4
.L_1144:
        /*1ad4*/ 	.word	index@(_ZN10layer_norm22ln_bwd_finalize_kernelINS_22Kernel_traits_finalizeILj25600E13__nv_bfloat16S2_S2_fjLj1024ELj4ENS_18Kernel_traits_baseILj25600ES2_S2_S2_fjLj1024EEEEEEEvNS_9BwdParamsE)
        /*1ad8*/ 	.word	0x00000000


	//----- nvinfo : EIATTR_MIN_STACK_SIZE
	.align		4
.L_1145:
        /*1adc*/ 	.byte	0x04, 0x12
        /*1ade*/ 	.short	(.L_1147 - .L_1146)
	.align		4
.L_1146:
        /*1ae0*/ 	.word	index@(_ZN10layer_norm13ln_bwd_kernelINS_13Kernel_traitsI13__nv_bfloat16S2_S2_fjLj25600ELj5ELj1ELj4ELj16ENS_18Kernel_traits_baseILj25600ES2_S2_S2_fjLj128EEEEEEEvNS_9BwdParamsE)
        /*1ae4*/ 	.word	0x00000000


	//----- nvinfo : EIATTR_MIN_STACK_SIZE
	.align		4
.L_1147:
        /*1ae8*/ 	.byte	0x04, 0x12
        /*1aea*/ 	.short	(.L_1149 - .L_1148)
	.align		4
.L_1148:
        /*1aec*/ 	.word	index@(_ZN10layer_norm22ln_bwd_finalize_kernelINS_22Kernel_traits_finalizeILj25600E6__halffS2_fjLj1024ELj4ENS_18Kernel_traits_baseILj25600ES2_fS2_fjLj1024EEEEEEEvNS_9BwdParamsE)
        /*1af0*/ 	.word	0x00000000


	//----- nvinfo : EIATTR_MIN_STACK_SIZE
	.align		4
.L_1149:
        /*1af4*/ 	.byte	0x04, 0x12
        /*1af6*/ 	.short	(.L_1151 - .L_1150)
	.align		4
.L_1150:
        /*1af8*/ 	.word	index@(_ZN10layer_norm13ln_bwd_kernelINS_13Kernel_traitsI6__halffS2_fjLj25600ELj5ELj1ELj4ELj16ENS_18Kernel_traits_baseILj25600ES2_fS2_fjLj128EEEEEEEvNS_9BwdParamsE)
        /*1afc*/ 	.word	0x00000010


	//----- nvinfo : EIATTR_MIN_STACK_SIZE
	.align		4
.L_1151:
        /*1b00*/ 	.byte	0x04, 0x12
        /*1b02*/ 	.short	(.L_1153 - .L_1152)
	.align		4
.L_1152:
        /*1b04*/ 	.word	index@(_ZN10layer_norm22ln_bwd_finalize_kernelINS_22Kernel_traits_finalizeILj25600E6__halfS2_S2_fjLj1024ELj4ENS_18Kernel_traits_baseILj25600ES2_S2_S2_fjLj1024EEEEEEEvNS_9BwdParamsE)
        /*1b08*/ 	.word	0x00000000


	//----- nvinfo : EIATTR_MIN_STACK_SIZE
	.align		4
.L_1153:
        /*1b0c*/ 	.byte	0x04, 0x12
        /*1b0e*/ 	.short	(.L_1155 - .L_1154)
	.align		4
.L_1154:
        /*1b10*/ 	.word	index@(_ZN10layer_norm13ln_bwd_kernelINS_13Kernel_traitsI6__halfS2_S2_fjLj25600ELj5ELj1ELj4ELj16ENS_18Kernel_traits_baseILj25600ES2_S2_S2_fjLj128EEEEEEEvNS_9BwdParamsE)
        /*1b14*/ 	.word	0x00000000


	//----- nvinfo : EIATTR_MIN_STACK_SIZE
	.align		4
.L_1155:
        /*1b18*/ 	.byte	0x04, 0x12
        /*1b1a*/ 	.short	(.L_1157 - .L_1156)
	.align		4
.L_1156:
        /*1b1c*/ 	.word	index@(_ZN10layer_norm22ln_bwd_finalize_kernelINS_22Kernel_traits_finalizeILj25600EffffjLj1024ELj4ENS_18Kernel_traits_baseILj25600EffffjLj1024EEEEEEEvNS_9BwdParamsE)
        /*1b20*/ 	.word	0x00000000


	//----- nvinfo : EIATTR_MIN_STACK_SIZE
	.align		4
.L_1157:
        /*1b24*/ 	.byte	0x04, 0x12
        /*1b26*/ 	.short	(.L_1159 - .L_1158)
	.align		4
.L_1158:
        /*1b28*/ 	.word	index@(_ZN10layer_norm13ln_bwd_kernelINS_13Kernel_traitsIffffjLj25600ELj5ELj1ELj4ELj16ENS_18Kernel_traits_baseILj25600EffffjLj128EEEEEEEvNS_9BwdParamsE)
        /*1b2c*/ 	.word	0x00000020


	//----- nvinfo : EIATTR_MIN_STACK_SIZE
	.align		4
.L_1159:
        /*1b30*/ 	.byte	0x04, 0x12
        /*1b32*/ 	.short	(.L_1161 - .L_1160)
	.align		4
.L_1160:
        /*1b34*/ 	.word	index@(_ZN10layer_norm22ln_bwd_finalize_kernelINS_22Kernel_traits_finalizeILj24576E13__nv_bfloat16fS2_fjLj1024ELj4ENS_18Kernel_traits_baseILj24576ES2_fS2_fjLj1024EEEEEEEvNS_9BwdParamsE)
        /*1b38*/ 	.word	0x00000000


	//----- nvinfo : EIATTR_MIN_STACK_SIZE
	.align		4
.L_1161:
        /*1b3c*/ 	.byte	0x04, 0x12
        /*1b3e*/ 	.short	(.L_1163 - .L_1162)
	.align		4
.L_1162:
        /*1b40*/ 	.word	index@(_ZN10layer_norm13ln_bwd_kernelINS_13Kernel_traitsI13__nv_bfloat16fS2_fjLj24576ELj4ELj1ELj8ELj16ENS_18Kernel_traits_baseILj24576ES2_fS2_fjLj256EEEEEEEvNS_9BwdParamsE)
        /*1b44*/ 	.word	0x00000000


	//----- nvinfo : EIATTR_MIN_STACK_SIZE
	.align		4
.L_1163:
        /*1b48*/ 	.byte	0x04, 0x12
        /*1b4a*/ 	.short	(.L_1165 - .L_1164)
	.align		4
.L_1164:
        /*1b4c*/ 	.word	index@(_ZN10layer_norm22ln_bwd_finalize_kernelINS_22Kernel_traits_finalizeILj24576E13__nv_bfloat16S2_S2_fjLj1024ELj4ENS_18Kernel_traits_baseILj24576ES2_S2_S2_fjLj1024EEEEEEEvNS_9BwdParamsE)
        /*1b50*/ 	.word	0x00000000


	//----- nvinfo : EIATTR_MIN_STACK_SIZE
	.align		4
.L_1165:
        /*1b54*/ 	.byte	0x04, 0x12
        /*1b56*/ 	.short	(.L_1167 - .L_1166)
	.align		4
.L_1166:
        /*1b58*/ 	.word	index@(_ZN10layer_norm13ln_bwd_kernelINS_13Kernel_traitsI13__nv_bfloat16S2_S2_fjLj24576ELj4ELj1ELj8ELj16ENS_18Kernel_traits_baseILj24576ES2_S2_S2_fjLj256EEEEEEEvNS_9BwdParamsE)
        /*1b5c*/ 	.word	0x00000000


	//----- nvinfo : EIATTR_MIN_STACK_SIZE
	.align		4
.L_1167:
        /*1b60*/ 	.byte	0x04, 0x12
        /*1b62*/ 	.short	(.L_1169 - .L_1168)
	.align		4
.L_1168:
        /*1b64*/ 	.word	index@(_ZN10layer_norm22ln_bwd_finalize_kernelINS_22Kernel_traits_finalizeILj24576E6__halffS2_fjLj1024ELj4ENS_18Kernel_traits_baseILj24576ES2_fS2_fjLj1024EEEEEEEvNS_9BwdParamsE)
        /*1b68*/ 	.word	0x00000000


	//----- nvinfo : EIATTR_MIN_STACK_SIZE
	.align		4
.L_1169:
        /*1b6c*/ 	.byte	0x04, 0x12
        /*1b6e*/ 	.short	(.L_1171 - .L_1170)
	.align		4
.L_1170:
        /*1b70*/ 	.word	index@(_ZN10layer_norm13ln_bwd_kernelINS_13Kernel_traitsI6__halffS2_fjLj24576ELj4ELj1ELj8ELj16ENS_18Kernel_traits_baseILj24576ES2_fS2_fjLj256EEEEEEEvNS_9BwdParamsE)
        /*1b74*/ 	.word	0x00000000


	//----- nvinfo : EIATTR_MIN_STACK_SIZE
	.align		4
.L_1171:
        /*1b78*/ 	.byte	0x04, 0x12
        /*1b7a*/ 	.short	(.L_1173 - .L_1172)
	.align		4
.L_1172:
        /*1b7c*/ 	.word	index@(_ZN10layer_norm22ln_bwd_finalize_kernelINS_22Kernel_traits_finalizeILj24576E6__halfS2_S2_fjLj1024ELj4ENS_18Kernel_traits_baseILj24576ES2_S2_S2_fjLj1024EEEEEEEvNS_9BwdParamsE)
        /*1b80*/ 	.word	0x00000000


	//----- nvinfo : EIATTR_MIN_STACK_SIZE
	.align		4
.L_1173:
        /*1b84*/ 	.byte	0x04, 0x12
        /*1b86*/ 	.short	(.L_1175 - .L_1174)
	.align		4
.L_1174:
        /*1b88*/ 	.word	index@(_ZN10layer_norm13ln_bwd_kernelINS_13Kernel_traitsI6__halfS2_S2_fjLj24576ELj4ELj1ELj8ELj16ENS_18Kernel_traits_baseILj24576ES2_S2_S2_fjLj256EEEEEEEvNS_9BwdParamsE)
        /*1b8c*/ 	.word	0x00000000


	//----- nvinfo : EIATTR_MIN_STACK_SIZE
	.align		4
.L_1175:
        /*1b90*/ 	.byte	0x04, 0x12
        /*1b92*/ 	.short	(.L_1177 - .L_1176)
	.align		4
.L_1176:
        /*1b94*/ 	.word	index@(_ZN10layer_norm22ln_bwd_finalize_kernelINS_22Kernel_traits_finalizeILj24576EffffjLj1024ELj4ENS_18Kernel_traits_baseILj24576EffffjLj1024EEEEEEEvNS_9BwdParamsE)
        /*1b98*/ 	.word	0x00000000


	//----- nvinfo : EIATTR_MIN_STACK_SIZE
	.align		4
.L_1177:
        /*1b9c*/ 	.byte	0x04, 0x12
        /*1b9e*/ 	.short	(.L_1179 - .L_1178)
	.align		4
.L_1178:
        /*1ba0*/ 	.word	index@(_ZN10layer_norm13ln_bwd_kernelINS_13Kernel_traitsIffffjLj24576ELj4ELj1ELj8ELj16ENS_18Kernel_traits_baseILj24576EffffjLj256EEEEEEEvNS_9BwdParamsE)
        /*1ba4*/ 	.word	0x00000000


	//----- nvinfo : EIATTR_MIN_STACK_SIZE
	.align		4
.L_1179:
        /*1ba8*/ 	.byte	0x04, 0x12
        /*1baa*/ 	.short	(.L_1181 - .L_1180)
	.align		4
.L_1180:
        /*1bac*/ 	.word	index@(_ZN10layer_norm22ln_bwd_finalize_kernelINS_22Kernel_traits_finalizeILj20480E13__nv_bfloat16fS2_fjLj1024ELj4ENS_18Kernel_traits_baseILj20480ES2_fS2_fjLj1024EEEEEEEvNS_9BwdParamsE)
        /*1bb0*/ 	.word	0x00000000


	//----- nvinfo : EIATTR_MIN_STACK_SIZE
	.align		4
.L_1181:
        /*1bb4*/ 	.byte	0x04, 0x12
        /*1bb6*/ 	.short	(.L_1183 - .L_1182)
	.align		4
.L_1182:
        /*1bb8*/ 	.word	index@(_ZN10layer_norm13ln_bwd_kernelINS_13Kernel_traitsI13__nv_bfloat16fS2_fjLj20480ELj4ELj1ELj4ELj16ENS_18Kernel_traits_baseILj20480ES2_fS2_fjLj128EEEEEEEvNS_9BwdParamsE)
        /*1bbc*/ 	.word	0x00000008


	//----- nvinfo : EIATTR_MIN_STACK_SIZE
	.align		4
.L_1183:
        /*1bc0*/ 	.byte	0x04, 0x12
        /*1bc2*/ 	.short	(.L_1185 - .L_1184)
	.align		4
.L_1184:
        /*1bc4*/ 	.word	index@(_ZN10layer_norm22ln_bwd_finalize_kernelINS_22Kernel_traits_finalizeILj20480E13__nv_bfloat16S2_S2_fjLj1024ELj4ENS_18Kernel_traits_baseILj20480ES2_S2_S2_fjLj1024EEEEEEEvNS_9BwdParamsE)
        /*1bc8*/ 	.word	0x00000000


	//----- nvinfo : EIATTR_MIN_STACK_SIZE
	.align		4
.L_1185:
        /*1bcc*/ 	.byte	0x04, 0x12
        /*1bce*/ 	.short	(.L_1187 - .L_1186)
	.align		4
.L_1186:
        /*1bd0*/ 	.word	index@(_ZN10layer_norm13ln_bwd_kernelINS_13Kernel_traitsI13__nv_bfloat16S2_S2_fjLj20480ELj4ELj1ELj4ELj16ENS_18Kernel_traits_baseILj20480ES2_S2_S2_fjLj128EEEEEEEvNS_9BwdParamsE)
        /*1bd4*/ 	.word	0x00000000


	//----- nvinfo : EIATTR_MIN_STACK_SIZE
	.align		4
.L_1187:
        /*1bd8*/ 	.byte	0x04, 0x12
        /*1bda*/ 	.short	(.L_1189 - .L_1188)
	.align		4
.L_1188:
        /*1bdc*/ 	.word	index@(_ZN10layer_norm22ln_bwd_finalize_kernelINS_22Kernel_traits_finalizeILj20480E6__halffS2_fjLj1024ELj4ENS_18Kernel_traits_baseILj20480ES2_fS2_fjLj1024EEEEEEEvNS_9BwdParamsE)
        /*1be0*/ 	.word	0x00000000


	//----- nvinfo : EIATTR_MIN_STACK_SIZE
	.align		4
.L_1189:
        /*1be4*/ 	.byte	0x04, 0x12
        /*1be6*/ 	.short	(.L_1191 - .L_1190)
	.align		4
.L_1190:
        /*1be8*/ 	.word	index@(_ZN10layer_norm13ln_bwd_kernelINS_13Kernel_traitsI6__halffS2_fjLj20480ELj4ELj1ELj4ELj16ENS_18Kernel_traits_baseILj20480ES2_fS2_fjLj128EEEEEEEvNS_9BwdParamsE)
        /*1bec*/ 	.word	0x00000008


	//----- nvinfo : EIATTR_MIN_STACK_SIZE
	.align		4
.L_1191:
        /*1bf0*/ 	.byte	0x04, 0x12
        /*1bf2*/ 	.short	(.L_1193 - .L_1192)
	.align		4
.L_1192:
        /*1bf4*/ 	.word	index@(_ZN10layer_norm22ln_bwd_finalize_kernelINS_22Kernel_traits_finalizeILj20480E6__halfS2_S2_fjLj1024ELj4ENS_18Kernel_traits_baseILj20480ES2_S2_S2_fjLj1024EEEEEEEvNS_9BwdParamsE)
        /*1bf8*/ 	.word	0x00000000


	//----- nvinfo : EIATTR_MIN_STACK_SIZE
	.align		4
.L_1193:
        /*1bfc*/ 	.byte	0x04, 0x12
        /*1bfe*/ 	.short	(.L_1195 - .L_1194)
	.align		4
.L_1194:
        /*1c00*/ 	.word	index@(_ZN10layer_norm13ln_bwd_kernelINS_13Kernel_traitsI6__halfS2_S2_fjLj20480ELj4ELj1ELj4ELj16ENS_18Kernel_traits_baseILj20480ES2_S2_S2_fjLj128EEEEEEEvNS_9BwdParamsE)
        /*1c04*/ 	.word	0x00000000


	//----- nvinfo : EIATTR_MIN_STACK_SIZE
	.align		4
.L_1195:
        /*1c08*/ 	.byte	0x04, 0x12
        /*1c0a*/ 	.short	(.L_1197 - .L_1196)
	.align		4
.L_1196:
        /*1c0c*/ 	.word	index@(_ZN10layer_norm22ln_bwd_finalize_kernelINS_22Kernel_traits_finalizeILj20480EffffjLj1024ELj4ENS_18Kernel_traits_baseILj20480EffffjLj1024EEEEEEEvNS_9BwdParamsE)
        /*1c10*/ 	.word	0x00000000


	//----- nvinfo : EIATTR_MIN_STACK_SIZE
	.align		4
.L_1197:
        /*1c14*/ 	.byte	0x04, 0x12
        /*1c16*/ 	.short	(.L_1199 - .L_1198)
	.align		4
.L_1198:
        /*1c18*/ 	.word	index@(_ZN10layer_norm13ln_bwd_kernelINS_13Kernel_traitsIffffjLj20480ELj4ELj1ELj4ELj16ENS_18Kernel_traits_baseILj20480EffffjLj128EEEEEEEvNS_9BwdParamsE)
        /*1c1c*/ 	.word	0x00000010


	//----- nvinfo : EIATTR_MIN_STACK_SIZE
	.align		4
.L_1199:
        /*1c20*/ 	.byte	0x04, 0x12
        /*1c22*/ 	.short	(.L_1201 - .L_1200)
	.align		4
.L_1200:
        /*1c24*/ 	.word	index@(_ZN10layer_norm22ln_bwd_finalize_kernelINS_22Kernel_traits_finalizeILj18432E13__nv_bfloat16fS2_fjLj1024ELj4ENS_18Kernel_traits_baseILj18432ES2_fS2_fjLj1024EEEEEEEvNS_9BwdParamsE)
        /*1c28*/ 	.word	0x00000000


	//----- nvinfo : EIATTR_MIN_STACK_SIZE
	.align		4
.L_1201:
        /*1c2c*/ 	.byte	0x04, 0x12
        /*1c2e*/ 	.short	(.L_1203 - .L_1202)
	.align		4
.L_1202:
        /*1c30*/ 	.word	index@(_ZN10layer_norm13ln_bwd_kernelINS_13Kernel_traitsI13__nv_bfloat16fS2_fjLj18432ELj4ELj1ELj4ELj16ENS_18Kernel_traits_baseILj18432ES2_fS2_fjLj128EEEEEEEvNS_9BwdParamsE)
        /*1c34*/ 	.word	0x00000000


	//----- nvinfo : EIATTR_MIN_STACK_SIZE
	.align		4
.L_1203:
        /*1c38*/ 	.byte	0x04, 0x12
        /*1c3a*/ 	.short	(.L_1205 - .L_1204)
	.align		4
.L_1204:
        /*1c3c*/ 	.word	index@(_ZN10layer_norm22ln_bwd_finalize_kernelINS_22Kernel_traits_finalizeILj18432E13__nv_bfloat16S2_S2_fjLj1024ELj4ENS_18Kernel_traits_baseILj18432ES2_S2_S2_fjLj1024EEEEEEEvNS_9BwdParamsE)
        /*1c40*/ 	.word	0x00000000


	//----- nvinfo : EIATTR_MIN_STACK_SIZE
	.align		4
.L_1205:
        /*1c44*/ 	.byte	0x04, 0x12
        /*1c46*/ 	.short	(.L_1207 - .L_1206)
	.align		4
.L_1206:
        /*1c48*/ 	.word	index@(_ZN10layer_norm13ln_bwd_kernelINS_13Kernel_traitsI13__nv_bfloat16S2_S2_fjLj18432ELj4ELj1ELj4ELj8ENS_18Kernel_traits_baseILj18432ES2_S2_S2_fjLj128EEEEEEEvNS_9BwdParamsE)
        /*1c4c*/ 	.word	0x00000000


	//----- nvinfo : EIATTR_MIN_STACK_SIZE
	.align		4
.L_1207:
        /*1c50*/ 	.byte	0x04, 0x12
        /*1c52*/ 	.short	(.L_1209 - .L_1208)
	.align		4
.L_1208:
        /*1c54*/ 	.word	index@(_ZN10layer_norm22ln_bwd_finalize_kernelINS_22Kernel_traits_finalizeILj18432E6__halffS2_fjLj1024ELj4ENS_18Kernel_traits_baseILj18432ES2_fS2_fjLj1024EEEEEEEvNS_9BwdParamsE)
        /*1c58*/ 	.word	0x00000000


	//----- nvinfo : EIATTR_MIN_STACK_SIZE
	.align		4
.L_1209:
        /*1c5c*/ 	.byte	0x04, 0x12
        /*1c5e*/ 	.short	(.L_1211 - .L_1210)
	.align		4
.L_1210:
        /*1c60*/ 	.word	index@(_ZN10layer_norm13ln_bwd_kernelINS_13Kernel_traitsI6__halffS2_fjLj18432ELj4ELj1ELj4ELj16ENS_18Kernel_traits_baseILj18432ES2_fS2_fjLj128EEEEEEEvNS_9BwdParamsE)
        /*1c64*/ 	.word	0x00000000


	//----- nvinfo : EIATTR_MIN_STACK_SIZE
	.align		4
.L_1211:
        /*1c68*/ 	.byte	0x04, 0x12
        /*1c6a*/ 	.short	(.L_1213 - .L_1212)
	.align		4
.L_1212:
        /*1c6c*/ 	.word	index@(_ZN10layer_norm22ln_bwd_finalize_kernelINS_22Kernel_traits_finalizeILj18432E6__halfS2_S2_fjLj1024ELj4ENS_18Kernel_traits_baseILj18432ES2_S2_S2_fjLj1024EEEEEEEvNS_9BwdParamsE)
        /*1c70*/ 	.word	0x00000000


	//----- nvinfo : EIATTR_MIN_STACK_SIZE
	.align		4
.L_1213:
        /*1c74*/ 	.byte	0x04, 0x12
        /*1c76*/ 	.short	(.L_1215 - .L_1214)
	.align		4
.L_1214:
        /*1c78*/ 	.word	index@(_ZN10layer_norm13ln_bwd_kernelINS_13Kernel_traitsI6__halfS2_S2_fjLj18432ELj4ELj1ELj4ELj8ENS_18Kernel_traits_baseILj18432ES2_S2_S2_fjLj128EEEEEEEvNS_9BwdParamsE)
        /*1c7c*/ 	.word	0x00000000


	//----- nvinfo : EIATTR_MIN_STACK_SIZE
	.align		4
.L_1215:
        /*1c80*/ 	.byte	0x04, 0x12
        /*1c82*/ 	.short	(.L_1217 - .L_1216)
	.align		4
.L_1216:
        /*1c84*/ 	.word	index@(_ZN10layer_norm22ln_bwd_finalize_kernelINS_22Kernel_traits_finalizeILj18432EffffjLj1024ELj4ENS_18Kernel_traits_baseILj18432EffffjLj1024EEEEEEEvNS_9BwdParamsE)
        /*1c88*/ 	.word	0x00000000


	//----- nvinfo : EIATTR_MIN_STACK_SIZE
	.align		4
.L_1217:
        /*1c8c*/ 	.byte	0x04, 0x12
        /*1c8e*/ 	.short	(.L_1219 - .L_1218)
	.align		4
.L_1218:
        /*1c90*/ 	.word	index@(_ZN10layer_norm13ln_bwd_kernelINS_13Kernel_traitsIffffjLj18432ELj4ELj1ELj4ELj16ENS_18Kernel_traits_baseILj18432EffffjLj128EEEEEEEvNS_9BwdParamsE)
        /*1c94*/ 	.word	0x00000000


	//----- nvinfo : EIATTR_MIN_STACK_SIZE
	.align		4
.L_1219:
        /*1c98*/ 	.byte	0x04, 0x12
        /*1c9a*/ 	.short	(.L_1221 - .L_1220)
	.align		4
.L_1220:
        /*1c9c*/ 	.word	index@(_ZN10layer_norm22ln_bwd_finalize_kernelINS_22Kernel_traits_finalizeILj16384E13__nv_bfloat16fS2_fjLj1024ELj4ENS_18Kernel_traits_baseILj16384ES2_fS2_fjLj1024EEEEEEEvNS_9BwdParamsE)
        /*1ca0*/ 	.word	0x00000000


	//----- nvinfo : EIATTR_MIN_STACK_SIZE
	.align		4
.L_1221:
        /*1ca4*/ 	.byte	0x04, 0x12
        /*1ca6*/ 	.short	(.L_1223 - .L_1222)
	.align		4
.L_1222:
        /*1ca8*/ 	.word	index@(_ZN10layer_norm13ln_bwd_kernelINS_13Kernel_traitsI13__nv_bfloat16fS2_fjLj16384ELj4ELj1ELj4ELj16ENS_18Kernel_traits_baseILj16384ES2_fS2_fjLj128EEEEEEEvNS_9BwdParamsE)
        /*1cac*/ 	.word	0x00000000


	//----- nvinfo : EIATTR_MIN_STACK_SIZE
	.align		4
.L_1223:
        /*1cb0*/ 	.byte	0x04, 0x12
        /*1cb2*/ 	.short	(.L_1225 - .L_1224)
	.align		4
.L_1224:
        /*1cb4*/ 	.word	index@(_ZN10layer_norm22ln_bwd_finalize_kernelINS_22Kernel_traits_finalizeILj16384E13__nv_bfloat16S2_S2_fjLj1024ELj4ENS_18Kernel_traits_baseILj16384ES2_S2_S2_fjLj1024EEEEEEEvNS_9BwdParamsE)
        /*1cb8*/ 	.word	0x00000000


	//----- nvinfo : EIATTR_MIN_STACK_SIZE
	.align		4
.L_1225:
        /*1cbc*/ 	.byte	0x04, 0x12
        /*1cbe*/ 	.short	(.L_1227 - .L_1226)
	.align		4
.L_1226:
        /*1cc0*/ 	.word	index@(_ZN10layer_norm13ln_bwd_kernelINS_13Kernel_traitsI13__nv_bfloat16S2_S2_fjLj16384ELj4ELj1ELj4ELj16ENS_18Kernel_traits_baseILj16384ES2_S2_S2_fjLj128EEEEEEEvNS_9BwdParamsE)
        /*1cc4*/ 	.word	0x00000000


	//----- nvinfo : EIATTR_MIN_STACK_SIZE
	.align		4
.L_1227:
        /*1cc8*/ 	.byte	0x04, 0x12
        /*1cca*/ 	.short	(.L_1229 - .L_1228)
	.align		4
.L_1228:
        /*1ccc*/ 	.word	index@(_ZN10layer_norm22ln_bwd_finalize_kernelINS_22Kernel_traits_finalizeILj16384E6__halffS2_fjLj1024ELj4ENS_18Kernel_traits_baseILj16384ES2_fS2_fjLj1024EEEEEEEvNS_9BwdParamsE)
        /*1cd0*/ 	.word	0x00000000


	//----- nvinfo : EIATTR_MIN_STACK_SIZE
	.align		4
.L_1229:
        /*1cd4*/ 	.byte	0x04, 0x12
        /*1cd6*/ 	.short	(.L_1231 - .L_1230)
	.align		4
.L_1230:
        /*1cd8*/ 	.word	index@(_ZN10layer_norm13ln_bwd_kernelINS_13Kernel_traitsI6__halffS2_fjLj16384ELj4ELj1ELj4ELj16ENS_18Kernel_traits_baseILj16384ES2_fS2_fjLj128EEEEEEEvNS_9BwdParamsE)
        /*1cdc*/ 	.word	0x00000000


	//----- nvinfo : EIATTR_MIN_STACK_SIZE
	.align		4
.L_1231:
        /*1ce0*/ 	.byte	0x04, 0x12
        /*1ce2*/ 	.short	(.L_1233 - .L_1232)
	.align		4
.L_1232:
        /*1ce4*/ 	.word	index@(_ZN10layer_norm22ln_bwd_finalize_kernelINS_22Kernel_traits_finalizeILj16384E6__halfS2_S2_fjLj1024ELj4ENS_18Kernel_traits_baseILj16384ES2_S2_S2_fjLj1024EEEEEEEvNS_9BwdParamsE)
        /*1ce8*/ 	.word	0x00000000


	//----- nvinfo : EIATTR_MIN_STACK_SIZE
	.align		4
.L_1233:
        /*1cec*/ 	.byte	0x04, 0x12
        /*1cee*/ 	.short	(.L_1235 - .L_1234)
	.align		4
.L_1234:
        /*1cf0*/ 	.word	index@(_ZN10layer_norm13ln_bwd_kernelINS_13Kernel_traitsI6__halfS2_S2_fjLj16384ELj4ELj1ELj4ELj16ENS_18Kernel_traits_baseILj16384ES2_S2_S2_fjLj128EEEEEEEvNS_9BwdParamsE)
        /*1cf4*/ 	.word	0x00000000


	//----- nvinfo : EIATTR_MIN_STACK_SIZE
	.align		4
.L_1235:
        /*1cf8*/ 	.byte	0x04, 0x12
        /*1cfa*/ 	.short	(.L_1237 - .L_1236)
	.align		4
.L_1236:
        /*1cfc*/ 	.word	index@(_ZN10layer_norm22ln_bwd_finalize_kernelINS_22Kernel_traits_finalizeILj16384EffffjLj1024ELj4ENS_18Kernel_traits_baseILj16384EffffjLj1024EEEEEEEvNS_9BwdParamsE)
        /*1d00*/ 	.word	0x00000000


	//----- nvinfo : EIATTR_MIN_STACK_SIZE
	.align		4
.L_1237:
        /*1d04*/ 	.byte	0x04, 0x12
        /*1d06*/ 	.short	(.L_1239 - .L_1238)
	.align		4
.L_1238:
        /*1d08*/ 	.word	index@(_ZN10layer_norm13ln_bwd_kernelINS_13Kernel_traitsIffffjLj16384ELj4ELj1ELj4ELj16ENS_18Kernel_traits_baseILj16384EffffjLj128EEEEEEEvNS_9BwdParamsE)
        /*1d0c*/ 	.word	0x00000000


	//----- nvinfo : EIATTR_MIN_STACK_SIZE
	.align		4
.L_1239:
        /*1d10*/ 	.byte	0x04, 0x12
        /*1d12*/ 	.short	(.L_1241 - .L_1240)
	.align		4
.L_1240:
        /*1d14*/ 	.word	index@(_ZN10layer_norm22ln_bwd_finalize_kernelINS_22Kernel_traits_finalizeILj15360E13__nv_bfloat16fS2_fjLj1024ELj4ENS_18Kernel_traits_baseILj15360ES2_fS2_fjLj1024EEEEEEEvNS_9BwdParamsE)
        /*1d18*/ 	.word	0x00000000


	//----- nvinfo : EIATTR_MIN_STACK_SIZE
	.align		4
.L_1241:
        /*1d1c*/ 	.byte	0x04, 0x12
        /*1d1e*/ 	.short	(.L_1243 - .L_1242)
	.align		4
.L_1242:
        /*1d20*/ 	.word	index@(_ZN10layer_norm13ln_bwd_kernelINS_13Kernel_traitsI13__nv_bfloat16fS2_fjLj15360ELj4ELj1ELj4ELj8ENS_18Kernel_traits_baseILj15360ES2_fS2_fjLj128EEEEEEEvNS_9BwdParamsE)
        /*1d24*/ 	.word	0x00000000


	//----- nvinfo : EIATTR_MIN_STACK_SIZE
	.align		4
.L_1243:
        /*1d28*/ 	.byte	0x04, 0x12
        /*1d2a*/ 	.short	(.L_1245 - .L_1244)
	.align		4
.L_1244:
        /*1d2c*/ 	.word	index@(_ZN10layer_norm22ln_bwd_finalize_kernelINS_22Kernel_traits_finalizeILj15360E13__nv_bfloat16S2_S2_fjLj1024ELj4ENS_18Kernel_traits_baseILj15360ES2_S2_S2_fjLj1024EEEEEEEvNS_9BwdParamsE)
        /*1d30*/ 	.word	0x00000000


	//----- nvinfo : EIATTR_MIN_STACK_SIZE
	.align		4
.L_1245:
        /*1d34*/ 	.byte	0x04, 0x12
        /*1d36*/ 	.short	(.L_1247 - .L_1246)
	.align		4
.L_1246:
        /*1d38*/ 	.word	index@(_ZN10layer_norm13ln_bwd_kernelINS_13Kernel_traitsI13__nv_bfloat16S2_S2_fjLj15360ELj4ELj1ELj4ELj4ENS_18Kernel_traits_baseILj15360ES2_S2_S2_fjLj128EEEEEEEvNS_9BwdParamsE)
        /*1d3c*/ 	.word	0x00000000


	//----- nvinfo : EIATTR_MIN_STACK_SIZE
	.align		4
.L_1247:
        /*1d40*/ 	.byte	0x04, 0x12
        /*1d42*/ 	.short	(.L_1249 - .L_1248)
	.align		4
.L_1248:
        /*1d44*/ 	.word	index@(_ZN10layer_norm22ln_bwd_finalize_kernelINS_22Kernel_traits_finalizeILj15360E6__halffS2_fjLj1024ELj4ENS_18Kernel_traits_baseILj15360ES2_fS2_fjLj1024EEEEEEEvNS_9BwdParamsE)
        /*1d48*/ 	.word	0x00000000


	//----- nvinfo : EIATTR_MIN_STACK_SIZE
	.align		4
.L_1249:
        /*1d4c*/ 	.byte	0x04, 0x12
        /*1d4e*/ 	.short	(.L_1251 - .L_1250)
	.align		4
.L_1250:
        /*1d50*/ 	.word	index@(_ZN10layer_norm13ln_bwd_kernelINS_13Kernel_traitsI6__halffS2_fjLj15360ELj4ELj1ELj4ELj8ENS_18Kernel_traits_baseILj15360ES2_fS2_fjLj128EEEEEEEvNS_9BwdParamsE)
        /*1d54*/ 	.word	0x00000000


	//----- nvinfo : EIATTR_MIN_STACK_SIZE
	.align		4
.L_1251:
        /*1d58*/ 	.byte	0x04, 0x12
        /*1d5a*/ 	.short	(.L_1253 - .L_1252)
	.align		4
.L_1252:
        /*1d5c*/ 	.word	index@(_ZN10layer_norm22ln_bwd_finalize_kernelINS_22Kernel_traits_finalizeILj15360E6__halfS2_S2_fjLj1024ELj4ENS_18Kernel_traits_baseILj15360ES2_S2_S2_fjLj1024EEEEEEEvNS_9BwdParamsE)
        /*1d60*/ 	.word	0x00000000


	//----- nvinfo : EIATTR_MIN_STACK_SIZE
	.align		4
.L_1253:
        /*1d64*/ 	.byte	0x04, 0x12
        /*1d66*/ 	.short	(.L_1255 - .L_1254)
	.align		4
.L_1254:
        /*1d68*/ 	.word	index@(_ZN10layer_norm13ln_bwd_kernelINS_13Kernel_traitsI6__halfS2_S2_fjLj15360ELj4ELj1ELj4ELj4ENS_18Kernel_traits_baseILj15360ES2_S2_S2_fjLj128EEEEEEEvNS_9BwdParamsE)
        /*1d6c*/ 	.word	0x00000000


	//----- nvinfo : EIATTR_MIN_STACK_SIZE
	.align		4
.L_1255:
        /*1d70*/ 	.byte	0x04, 0x12
        /*1d72*/ 	.short	(.L_1257 - .L_1256)
	.align		4
.L_1256:
        /*1d74*/ 	.word	index@(_ZN10layer_norm22ln_bwd_finalize_kernelINS_22Kernel_traits_finalizeILj15360EffffjLj1024ELj4ENS_18Kernel_traits_baseILj15360EffffjLj1024EEEEEEEvNS_9BwdParamsE)
        /*1d78*/ 	.word	0x00000000


	//----- nvinfo : EIATTR_MIN_STACK_SIZE
	.align		4
.L_1257:
        /*1d7c*/ 	.byte	0x04, 0x12
        /*1d7e*/ 	.short	(.L_1259 - .L_1258)
	.align		4
.L_1258:
        /*1d80*/ 	.word	index@(_ZN10layer_norm13ln_bwd_kernelINS_13Kernel_traitsIffffjLj15360ELj4ELj1ELj4ELj8ENS_18Kernel_traits_baseILj15360EffffjLj128EEEEEEEvNS_9BwdParamsE)
        /*1d84*/ 	.word	0x00000000


	//----- nvinfo : EIATTR_MIN_STACK_SIZE
	.align		4
.L_1259:
        /*1d88*/ 	.byte	0x04, 0x12
        /*1d8a*/ 	.short	(.L_1261 - .L_1260)
	.align		4
.L_1260:
        /*1d8c*/ 	.word	index@(_ZN10layer_norm22ln_bwd_finalize_kernelINS_22Kernel_traits_finalizeILj14336E13__nv_bfloat16fS2_fjLj1024ELj4ENS_18Kernel_traits_baseILj14336ES2_fS2_fjLj1024EEEEEEEvNS_9BwdParamsE)
        /*1d90*/ 	.word	0x00000000


	//----- nvinfo : EIATTR_MIN_STACK_SIZE
	.align		4
.L_1261:
        /*1d94*/ 	.byte	0x04, 0x12
        /*1d96*/ 	.short	(.L_1263 - .L_1262)
	.align		4
.L_1262:
        /*1d98*/ 	.word	index@(_ZN10layer_norm13ln_bwd_kernelINS_13Kernel_traitsI13__nv_bfloat16fS2_fjLj14336ELj4ELj1ELj4ELj8ENS_18Kernel_traits_baseILj14336ES2_fS2_fjLj128EEEEEEEvNS_9BwdParamsE)
        /*1d9c*/ 	.word	0x00000000


	//----- nvinfo : EIATTR_MIN_STACK_SIZE
	.align		4
.L_1263:
        /*1da0*/ 	.byte	0x04, 0x12
        /*1da2*/ 	.short	(.L_1265 - .L_1264)
	.align		4
.L_1264:
        /*1da4*/ 	.word	index@(_ZN10layer_norm22ln_bwd_finalize_kernelINS_22Kernel_traits_finalizeILj14336E13__nv_bfloat16S2_S2_fjLj1024ELj4ENS_18Kernel_traits_baseILj14336ES2_S2_S2_fjLj1024EEEEEEEvNS_9BwdParamsE)
        /*1da8*/ 	.word	0x00000000


	//----- nvinfo : EIATTR_MIN_STACK_SIZE
	.align		4
.L_1265:
        /*1dac*/ 	.byte	0x04, 0x12
        /*1dae*/ 	.short	(.L_1267 - .L_1266)
	.align		4
.L_1266:
        /*1db0*/ 	.word	index@(_ZN10layer_norm13ln_bwd_kernelINS_13Kernel_traitsI13__nv_bfloat16S2_S2_fjLj14336ELj4ELj1ELj4ELj8ENS_18Kernel_traits_baseILj14336ES2_S2_S2_fjLj128EEEEEEEvNS_9BwdParamsE)
        /*1db4*/ 	.word	0x00000000


	//----- nvinfo : EIATTR_MIN_STACK_SIZE
	.align		4
.L_1267:
        /*1db8*/ 	.byte	0x04, 0x12
        /*1dba*/ 	.short	(.L_1269 - .L_1268)
	.align		4
.L_1268:
        /*1dbc*/ 	.word	index@(_ZN10layer_norm22ln_bwd_finalize_kernelINS_22Kernel_traits_finalizeILj14336E6__halffS2_fjLj1024ELj4ENS_18Kernel_traits_baseILj14336ES2_fS2_fjLj1024EEEEEEEvNS_9BwdParamsE)
        /*1dc0*/ 	.word	0x00000000


	//----- nvinfo : EIATTR_MIN_STACK_SIZE
	.align		4
.L_1269:
        /*1dc4*/ 	.byte	0x04, 0x12
        /*1dc6*/ 	.short	(.L_1271 - .L_1270)
	.align		4
.L_1270:
        /*1dc8*/ 	.word	index@(_ZN10layer_norm13ln_bwd_kernelINS_13Kernel_traitsI6__halffS2_fjLj14336ELj4ELj1ELj4ELj8ENS_18Kernel_traits_baseILj14336ES2_fS2_fjLj128EEEEEEEvNS_9BwdParamsE)
        /*1dcc*/ 	.word	0x00000000


	//----- nvinfo : EIATTR_MIN_STACK_SIZE
	.align		4
.L_1271:
        /*1dd0*/ 	.byte	0x04, 0x12
        /*1dd2*/ 	.short	(.L_1273 - .L_1272)
	.align		4
.L_1272:
        /*1dd4*/ 	.word	index@(_ZN10layer_norm22ln_bwd_finalize_kernelINS_22Kernel_traits_finalizeILj14336E6__halfS2_S2_fjLj1024ELj4ENS_18Kernel_traits_baseILj14336ES2_S2_S2_fjLj1024EEEEEEEvNS_9BwdParamsE)
        /*1dd8*/ 	.word	0x00000000


	//----- nvinfo : EIATTR_MIN_STACK_SIZE
	.align		4
.L_1273:
        /*1ddc*/ 	.byte	0x04, 0x12
        /*1dde*/ 	.short	(.L_1275 - .L_1274)
	.align		4
.L_1274:
        /*1de0*/ 	.word	index@(_ZN10layer_norm13ln_bwd_kernelINS_13Kernel_traitsI6__halfS2_S2_fjLj14336ELj4ELj1ELj4ELj8ENS_18Kernel_traits_baseILj14336ES2_S2_S2_fjLj128EEEEEEEvNS_9BwdParamsE)
        /*1de4*/ 	.word	0x00000000


	//----- nvinfo : EIATTR_MIN_STACK_SIZE
	.align		4
.L_1275:
        /*1de8*/ 	.byte	0x04, 0x12
        /*1dea*/ 	.short	(.L_1277 - .L_1276)
	.align		4
.L_1276:
        /*1dec*/ 	.word	index@(_ZN10layer_norm22ln_bwd_finalize_kernelINS_22Kernel_traits_finalizeILj14336EffffjLj1024ELj4ENS_18Kernel_traits_baseILj14336EffffjLj1024EEEEEEEvNS_9BwdParamsE)
        /*1df0*/ 	.word	0x00000000


	//----- nvinfo : EIATTR_MIN_STACK_SIZE
	.align		4
.L_1277:
        /*1df4*/ 	.byte	0x04, 0x12
        /*1df6*/ 	.short	(.L_1279 - .L_1278)
	.align		4
.L_1278:
        /*1df8*/ 	.word	index@(_ZN10layer_norm13ln_bwd_kernelINS_13Kernel_traitsIffffjLj14336ELj4ELj1ELj4ELj8ENS_18Kernel_traits_baseILj14336EffffjLj128EEEEEEEvNS_9BwdParamsE)
        /*1dfc*/ 	.word	0x00000000


	//----- nvinfo : EIATTR_MIN_STACK_SIZE
	.align		4
.L_1279:
        /*1e00*/ 	.byte	0x04, 0x12
        /*1e02*/ 	.short	(.L_1281 - .L_1280)
	.align		4
.L_1280:
        /*1e04*/ 	.word	index@(_ZN10layer_norm22ln_bwd_finalize_kernelINS_22Kernel_traits_finalizeILj12800E13__nv_bfloat16fS2_fjLj1024ELj4ENS_18Kernel_traits_baseILj12800ES2_fS2_fjLj1024EEEEEEEvNS_9BwdParamsE)
        /*1e08*/ 	.word	0x00000000


	//----- nvinfo : EIATTR_MIN_STACK_SIZE
	.align		4
.L_1281:
        /*1e0c*/ 	.byte	0x04, 0x12
        /*1e0e*/ 	.short	(.L_1283 - .L_1282)
	.align		4
.L_1282:
        /*1e10*/ 	.word	index@(_ZN10layer_norm13ln_bwd_kernelINS_13Kernel_traitsI13__nv_bfloat16fS2_fjLj12800ELj5ELj1ELj4ELj16ENS_18Kernel_traits_baseILj12800ES2_fS2_fjLj128EEEEEEEvNS_9BwdParamsE)
        /*1e14*/ 	.word	0x00000000


	//----- nvinfo : EIATTR_MIN_STACK_SIZE
	.align		4
.L_1283:
        /*1e18*/ 	.byte	0x04, 0x12
        /*1e1a*/ 	.short	(.L_1285 - .L_1284)
	.align		4
.L_1284:
        /*1e1c*/ 	.word	index@(_ZN10layer_norm22ln_bwd_finalize_kernelINS_22Kernel_traits_finalizeILj12800E13__nv_bfloat16S2_S2_fjLj1024ELj4ENS_18Kernel_traits_baseILj12800ES2_S2_S2_fjLj1024EEEEEEEvNS_9BwdParamsE)
        /*1e20*/ 	.word	0x00000000


	//----- nvinfo : EIATTR_MIN_STACK_SIZE
	.align		4
.L_1285:
        /*1e24*/ 	.byte	0x04, 0x12
        /*1e26*/ 	.short	(.L_1287 - .L_1286)
	.align		4
.L_1286:
        /*1e28*/ 	.word	index@(_ZN10layer_norm13ln_bwd_kernelINS_13Kernel_traitsI13__nv_bfloat16S2_S2_fjLj12800ELj5ELj1ELj4ELj8ENS_18Kernel_traits_baseILj12800ES2_S2_S2_fjLj128EEEEEEEvNS_9BwdParamsE)
        /*1e2c*/ 	.word	0x00000000


	//----- nvinfo : EIATTR_MIN_STACK_SIZE
	.align		4
.L_1287:
        /*1e30*/ 	.byte	0x04, 0x12
        /*1e32*/ 	.short	(.L_1289 - .L_1288)
	.align		4
.L_1288:
        /*1e34*/ 	.word	index@(_ZN10layer_norm22ln_bwd_finalize_kernelINS_22Kernel_traits_finalizeILj12800E6__halffS2_fjLj1024ELj4ENS_18Kernel_traits_baseILj12800ES2_fS2_fjLj1024EEEEEEEvNS_9BwdParamsE)
        /*1e38*/ 	.word	0x00000000


	//----- nvinfo : EIATTR_MIN_STACK_SIZE
	.align		4
.L_1289:
        /*1e3c*/ 	.byte	0x04, 0x12
        /*1e3e*/ 	.short	(.L_1291 - .L_1290)
	.align		4
.L_1290:
        /*1e40*/ 	.word	index@(_ZN10layer_norm13ln_bwd_kernelINS_13Kernel_traitsI6__halffS2_fjLj12800ELj5ELj1ELj4ELj16ENS_18Kernel_traits_baseILj12800ES2_fS2_fjLj128EEEEEEEvNS_9BwdParamsE)
        /*1e44*/ 	.word	0x00000000


	//----- nvinfo : EIATTR_MIN_STACK_SIZE
	.align		4
.L_1291:
        /*1e48*/ 	.byte	0x04, 0x12
        /*1e4a*/ 	.short	(.L_1293 - .L_1292)
	.align		4
.L_1292:
        /*1e4c*/ 	.word	index@(_ZN10layer_norm22ln_bwd_finalize_kernelINS_22Kernel_traits_finalizeILj12800E6__halfS2_S2_fjLj1024ELj4ENS_18Kernel_traits_baseILj12800ES2_S2_S2_fjLj1024EEEEEEEvNS_9BwdParamsE)
        /*1e50*/ 	.word	0x00000000


	//----- nvinfo : EIATTR_MIN_STACK_SIZE
	.align		4
.L_1293:
        /*1e54*/ 	.byte	0x04, 0x12
        /*1e56*/ 	.short	(.L_1295 - .L_1294)
	.align		4
.L_1294:
        /*1e58*/ 	.word	index@(_ZN10layer_norm13ln_bwd_kernelINS_13Kernel_traitsI6__halfS2_S2_fjLj12800ELj5ELj1ELj4ELj8ENS_18Kernel_traits_baseILj12800ES2_S2_S2_fjLj128EEEEEEEvNS_9BwdParamsE)
        /*1e5c*/ 	.word	0x00000000


	//----- nvinfo : EIATTR_MIN_STACK_SIZE
	.align		4
.L_1295:
        /*1e60*/ 	.byte	0x04, 0x12
        /*1e62*/ 	.short	(.L_1297 - .L_1296)
	.align		4
.L_1296:
        /*1e64*/ 	.word	index@(_ZN10layer_norm22ln_bwd_finalize_kernelINS_22Kernel_traits_finalizeILj12800EffffjLj1024ELj4ENS_18Kernel_traits_baseILj12800EffffjLj1024EEEEEEEvNS_9BwdParamsE)
        /*1e68*/ 	.word	0x00000000


	//----- nvinfo : EIATTR_MIN_STACK_SIZE
	.align		4
.L_1297:
        /*1e6c*/ 	.byte	0x04, 0x12
        /*1e6e*/ 	.short	(.L_1299 - .L_1298)
	.align		4
.L_1298:
        /*1e70*/ 	.word	index@(_ZN10layer_norm13ln_bwd_kernelINS_13Kernel_traitsIffffjLj12800ELj5ELj1ELj4ELj16ENS_18Kernel_traits_baseILj12800EffffjLj128EEEEEEEvNS_9BwdParamsE)
        /*1e74*/ 	.word	0x00000000


	//----- nvinfo : EIATTR_MIN_STACK_SIZE
	.align		4
.L_1299:
        /*1e78*/ 	.byte	0x04, 0x12
        /*1e7a*/ 	.short	(.L_1301 - .L_1300)
	.align		4
.L_1300:
        /*1e7c*/ 	.word	index@(_ZN10layer_norm22ln_bwd_finalize_kernelINS_22Kernel_traits_finalizeILj12288E13__nv_bfloat16fS2_fjLj1024ELj4ENS_18Kernel_traits_baseILj12288ES2_fS2_fjLj1024EEEEEEEvNS_9BwdParamsE)
        /*1e80*/ 	.word	0x00000000


	//----- nvinfo : EIATTR_MIN_STACK_SIZE
	.align		4
.L_1301:
        /*1e84*/ 	.byte	0x04, 0x12
        /*1e86*/ 	.short	(.L_1303 - .L_1302)
	.align		4
.L_1302:
        /*1e88*/ 	.word	index@(_ZN10layer_norm13ln_bwd_kernelINS_13Kernel_traitsI13__nv_bfloat16fS2_fjLj12288ELj4ELj1ELj4ELj16ENS_18Kernel_traits_baseILj12288ES2_fS2_fjLj128EEEEEEEvNS_9BwdParamsE)
        /*1e8c*/ 	.word	0x00000000


	//----- nvinfo : EIATTR_MIN_STACK_SIZE
	.align		4
.L_1303:
        /*1e90*/ 	.byte	0x04, 0x12
        /*1e92*/ 	.short	(.L_1305 - .L_1304)
	.align		4
.L_1304:
        /*1e94*/ 	.word	index@(_ZN10layer_norm22ln_bwd_finalize_kernelINS_22Kernel_traits_finalizeILj12288E13__nv_bfloat16S2_S2_fjLj1024ELj4ENS_18Kernel_traits_baseILj12288ES2_S2_S2_fjLj1024EEEEEEEvNS_9BwdParamsE)
        /*1e98*/ 	.word	0x00000000


	//----- nvinfo : EIATTR_MIN_STACK_SIZE
	.align		4
.L_1305:
        /*1e9c*/ 	.byte	0x04, 0x12
        /*1e9e*/ 	.short	(.L_1307 - .L_1306)
	.align		4
.L_1306:
        /*1ea0*/ 	.word	index@(_ZN10layer_norm13ln_bwd_kernelINS_13Kernel_traitsI13__nv_bfloat16S2_S2_fjLj12288ELj4ELj1ELj4ELj16ENS_18Kernel_traits_baseILj12288ES2_S2_S2_fjLj128EEEEEEEvNS_9BwdParamsE)
        /*1ea4*/ 	.word	0x00000000


	//----- nvinfo : EIATTR_MIN_STACK_SIZE
	.align		4
.L_1307:
        /*1ea8*/ 	.byte	0x04, 0x12
        /*1eaa*/ 	.short	(.L_1309 - .L_1308)
	.align		4
.L_1308:
        /*1eac*/ 	.word	index@(_ZN10layer_norm22ln_bwd_finalize_kernelINS_22Kernel_traits_finalizeILj12288E6__halffS2_fjLj1024ELj4ENS_18Kernel_traits_baseILj12288ES2_fS2_fjLj1024EEEEEEEvNS_9BwdParamsE)
        /*1eb0*/ 	.word	0x00000000


	//----- nvinfo : EIATTR_MIN_STACK_SIZE
	.align		4
.L_1309:
        /*1eb4*/ 	.byte	0x04, 0x12
        /*1eb6*/ 	.short	(.L_1311 - .L_1310)
	.align		4
.L_1310:
        /*1eb8*/ 	.word	index@(_ZN10layer_norm13ln_bwd_kernelINS_13Kernel_traitsI6__halffS2_fjLj12288ELj4ELj1ELj4ELj16ENS_18Kernel_traits_baseILj12288ES2_fS2_fjLj128EEEEEEEvNS_9BwdParamsE)
        /*1ebc*/ 	.word	0x00000000


	//----- nvinfo : EIATTR_MIN_STACK_SIZE
	.align		4
.L_1311:
        /*1ec0*/ 	.byte	0x04, 0x12
        /*1ec2*/ 	.short	(.L_1313 - .L_1312)
	.align		4
.L_1312:
        /*1ec4*/ 	.word	index@(_ZN10layer_norm22ln_bwd_finalize_kernelINS_22Kernel_traits_finalizeILj12288E6__halfS2_S2_fjLj1024ELj4ENS_18Kernel_traits_baseILj12288ES2_S2_S2_fjLj1024EEEEEEEvNS_9BwdParamsE)
        /*1ec8*/ 	.word	0x00000000


	//----- nvinfo : EIATTR_MIN_STACK_SIZE
	.align		4
.L_1313:
        /*1ecc*/ 	.byte	0x04, 0x12
        /*1ece*/ 	.short	(.L_1315 - .L_1314)
	.align		4
.L_1314:
        /*1ed0*/ 	.word	index@(_ZN10layer_norm13ln_bwd_kernelINS_13Kernel_traitsI6__halfS2_S2_fjLj12288ELj4ELj1ELj4ELj16ENS_18Kernel_traits_baseILj12288ES2_S2_S2_fjLj128EEEEEEEvNS_9BwdParamsE)
        /*1ed4*/ 	.word	0x00000000


	//----- nvinfo : EIATTR_MIN_STACK_SIZE
	.align		4
.L_1315:
        /*1ed8*/ 	.byte	0x04, 0x12
        /*1eda*/ 	.short	(.L_1317 - .L_1316)
	.align		4
.L_1316:
        /*1edc*/ 	.word	index@(_ZN10layer_norm22ln_bwd_finalize_kernelINS_22Kernel_traits_finalizeILj12288EffffjLj1024ELj4ENS_18Kernel_traits_baseILj12288EffffjLj1024EEEEEEEvNS_9BwdParamsE)
        /*1ee0*/ 	.word	0x00000000


	//----- nvinfo : EIATTR_MIN_STACK_SIZE
	.align		4
.L_1317:
        /*1ee4*/ 	.byte	0x04, 0x12
        /*1ee6*/ 	.short	(.L_1319 - .L_1318)
	.align		4
.L_1318:
        /*1ee8*/ 	.word	index@(_ZN10layer_norm13ln_bwd_kernelINS_13Kernel_traitsIffffjLj12288ELj4ELj1ELj4ELj16ENS_18Kernel_traits_baseILj12288EffffjLj128EEEEEEEvNS_9BwdParamsE)
        /*1eec*/ 	.word	0x00000000


	//----- nvinfo : EIATTR_MIN_STACK_SIZE
	.align		4
.L_1319:
        /*1ef0*/ 	.byte	0x04, 0x12
        /*1ef2*/ 	.short	(.L_1321 - .L_1320)
	.align		4
.L_1320:
        /*1ef4*/ 	.word	index@(_ZN10layer_norm22ln_bwd_finalize_kernelINS_22Kernel_traits_finalizeILj10240E13__nv_bfloat16fS2_fjLj1024ELj4ENS_18Kernel_traits_baseILj10240ES2_fS2_fjLj1024EEEEEEEvNS_9BwdParamsE)
        /*1ef8*/ 	.word	0x00000000


	//----- nvinfo : EIATTR_MIN_STACK_SIZE
	.align		4
.L_1321:
        /*1efc*/ 	.byte	0x04, 0x12
        /*1efe*/ 	.short	(.L_1323 - .L_1322)
	.align		4
.L_1322:
        /*1f00*/ 	.word	index@(_ZN10layer_norm13ln_bwd_kernelINS_13Kernel_traitsI13__nv_bfloat16fS2_fjLj10240ELj2ELj1ELj4ELj16ENS_18Kernel_traits_baseILj10240ES2_fS2_fjLj128EEEEEEEvNS_9BwdParamsE)
        /*1f04*/ 	.word	0x00000008


	//----- nvinfo : EIATTR_MIN_STACK_SIZE
	.align		4
.L_1323:
        /*1f08*/ 	.byte	0x04, 0x12
        /*1f0a*/ 	.short	(.L_1325 - .L_1324)
	.align		4
.L_1324:
        /*1f0c*/ 	.word	index@(_ZN10layer_norm22ln_bwd_finalize_kernelINS_22Kernel_traits_finalizeILj10240E13__nv_bfloat16S2_S2_fjLj1024ELj4ENS_18Kernel_traits_baseILj10240ES2_S2_S2_fjLj1024EEEEEEEvNS_9BwdParamsE)
        /*1f10*/ 	.word	0x00000000


	//----- nvinfo : EIATTR_MIN_STACK_SIZE
	.align		4
.L_1325:
        /*1f14*/ 	.byte	0x04, 0x12
        /*1f16*/ 	.short	(.L_1327 - .L_1326)
	.align		4
.L_1326:
        /*1f18*/ 	.word	index@(_ZN10layer_norm13ln_bwd_kernelINS_13Kernel_traitsI13__nv_bfloat16S2_S2_fjLj10240ELj2ELj1ELj4ELj16ENS_18Kernel_traits_baseILj10240ES2_S2_S2_fjLj128EEEEEEEvNS_9BwdParamsE)
        /*1f1c*/ 	.word	0x00000000


	//----- nvinfo : EIATTR_MIN_STACK_SIZE
	.align		4
.L_1327:
        /*1f20*/ 	.byte	0x04, 0x12
        /*1f22*/ 	.short	(.L_1329 - .L_1328)
	.align		4
.L_1328:
        /*1f24*/ 	.word	index@(_ZN10layer_norm22ln_bwd_finalize_kernelINS_22Kernel_traits_finalizeILj10240E6__halffS2_fjLj1024ELj4ENS_18Kernel_traits_baseILj10240ES2_fS2_fjLj1024EEEEEEEvNS_9BwdParamsE)
        /*1f28*/ 	.word	0x00000000


	//----- nvinfo : EIATTR_MIN_STACK_SIZE
	.align		4
.L_1329:
        /*1f2c*/ 	.byte	0x04, 0x12
        /*1f2e*/ 	.short	(.L_1331 - .L_1330)
	.align		4
.L_1330:
        /*1f30*/ 	.word	index@(_ZN10layer_norm13ln_bwd_kernelINS_13Kernel_traitsI6__halffS2_fjLj10240ELj2ELj1ELj4ELj16ENS_18Kernel_traits_baseILj10240ES2_fS2_fjLj128EEEEEEEvNS_9BwdParamsE)
        /*1f34*/ 	.word	0x00000008


	//----- nvinfo : EIATTR_MIN_STACK_SIZE
	.align		4
.L_1331:
        /*1f38*/ 	.byte	0x04, 0x12
        /*1f3a*/ 	.short	(.L_1333 - .L_1332)
	.align		4
.L_1332:
        /*1f3c*/ 	.word	index@(_ZN10layer_norm22ln_bwd_finalize_kernelINS_22Kernel_traits_finalizeILj10240E6__halfS2_S2_fjLj1024ELj4ENS_18Kernel_traits_baseILj10240ES2_S2_S2_fjLj1024EEEEEEEvNS_9BwdParamsE)
        /*1f40*/ 	.word	0x00000000


	//----- nvinfo : EIATTR_MIN_STACK_SIZE
	.align		4
.L_1333:
        /*1f44*/ 	.byte	0x04, 0x12
        /*1f46*/ 	.short	(.L_1335 - .L_1334)
	.align		4
.L_1334:
        /*1f48*/ 	.word	index@(_ZN10layer_norm13ln_bwd_kernelINS_13Kernel_traitsI6__halfS2_S2_fjLj10240ELj2ELj1ELj4ELj16ENS_18Kernel_traits_baseILj10240ES2_S2_S2_fjLj128EEEEEEEvNS_9BwdParamsE)
        /*1f4c*/ 	.word	0x00000000


	//----- nvinfo : EIATTR_MIN_STACK_SIZE
	.align		4
.L_1335:
        /*1f50*/ 	.byte	0x04, 0x12
        /*1f52*/ 	.short	(.L_1337 - .L_1336)
	.align		4
.L_1336:
        /*1f54*/ 	.word	index@(_ZN10layer_norm22ln_bwd_finalize_kernelINS_22Kernel_traits_finalizeILj10240EffffjLj1024ELj4ENS_18Kernel_traits_baseILj10240EffffjLj1024EEEEEEEvNS_9BwdParamsE)
        /*1f58*/ 	.word	0x00000000


	//----- nvinfo : EIATTR_MIN_STACK_SIZE
	.align		4
.L_1337:
        /*1f5c*/ 	.byte	0x04, 0x12
        /*1f5e*/ 	.short	(.L_1339 - .L_1338)
	.align		4
.L_1338:
        /*1f60*/ 	.word	index@(_ZN10layer_norm13ln_bwd_kernelINS_13Kernel_traitsIffffjLj10240ELj2ELj1ELj4ELj16ENS_18Kernel_traits_baseILj10240EffffjLj128EEEEEEEvNS_9BwdParamsE)
        /*1f64*/ 	.word	0x00000010


	//----- nvinfo : EIATTR_MIN_STACK_SIZE
	.align		4
.L_1339:
        /*1f68*/ 	.byte	0x04, 0x12
        /*1f6a*/ 	.short	(.L_1341 - .L_1340)
	.align		4
.L_1340:
        /*1f6c*/ 	.word	index@(_ZN10layer_norm22ln_bwd_finalize_kernelINS_22Kernel_traits_finalizeILj8192E13__nv_bfloat16fS2_fjLj1024ELj4ENS_18Kernel_traits_baseILj8192ES2_fS2_fjLj1024EEEEEEEvNS_9BwdParamsE)
        /*1f70*/ 	.word	0x00000000


	//----- nvinfo : EIATTR_MIN_STACK_SIZE
	.align		4
.L_1341:
        /*1f74*/ 	.byte	0x04, 0x12
        /*1f76*/ 	.short	(.L_1343 - .L_1342)
	.align		4
.L_1342:
        /*1f78*/ 	.word	index@(_ZN10layer_norm13ln_bwd_kernelINS_13Kernel_traitsI13__nv_bfloat16fS2_fjLj8192ELj2ELj1ELj4ELj16ENS_18Kernel_traits_baseILj8192ES2_fS2_fjLj128EEEEEEEvNS_9BwdParamsE)
        /*1f7c*/ 	.word	0x00000000


	//----- nvinfo : EIATTR_MIN_STACK_SIZE
	.align		4
.L_1343:
        /*1f80*/ 	.byte	0x04, 0x12
        /*1f82*/ 	.short	(.L_1345 - .L_1344)
	.align		4
.L_1344:
        /*1f84*/ 	.word	index@(_ZN10layer_norm22ln_bwd_finalize_kernelINS_22Kernel_traits_finalizeILj8192E13__nv_bfloat16S2_S2_fjLj1024ELj4ENS_18Kernel_traits_baseILj8192ES2_S2_S2_fjLj1024EEEEEEEvNS_9BwdParamsE)
        /*1f88*/ 	.word	0x00000000


	//----- nvinfo : EIATTR_MIN_STACK_SIZE
	.align		4
.L_1345:
        /*1f8c*/ 	.byte	0x04, 0x12
        /*1f8e*/ 	.short	(.L_1347 - .L_1346)
	.align		4
.L_1346:
        /*1f90*/ 	.word	index@(_ZN10layer_norm13ln_bwd_kernelINS_13Kernel_traitsI13__nv_bfloat16S2_S2_fjLj8192ELj2ELj1ELj4ELj16ENS_18Kernel_traits_baseILj8192ES2_S2_S2_fjLj128EEEEEEEvNS_9BwdParamsE)
        /*1f94*/ 	.word	0x00000000


	//----- nvinfo : EIATTR_MIN_STACK_SIZE
	.align		4
.L_1347:
        /*1f98*/ 	.byte	0x04, 0x12
        /*1f9a*/ 	.short	(.L_1349 - .L_1348)
	.align		4
.L_1348:
        /*1f9c*/ 	.word	index@(_ZN10layer_norm22ln_bwd_finalize_kernelINS_22Kernel_traits_finalizeILj8192E6__halffS2_fjLj1024ELj4ENS_18Kernel_traits_baseILj8192ES2_fS2_fjLj1024EEEEEEEvNS_9BwdParamsE)
        /*1fa0*/ 	.word	0x00000000


	//----- nvinfo : EIATTR_MIN_STACK_SIZE
	.align		4
.L_1349:
        /*1fa4*/ 	.byte	0x04, 0x12
        /*1fa6*/ 	.short	(.L_1351 - .L_1350)
	.align		4
.L_1350:
        /*1fa8*/ 	.word	index@(_ZN10layer_norm13ln_bwd_kernelINS_13Kernel_traitsI6__halffS2_fjLj8192ELj2ELj1ELj4ELj16ENS_18Kernel_traits_baseILj8192ES2_fS2_fjLj128EEEEEEEvNS_9BwdParamsE)
        /*1fac*/ 	.word	0x00000000


	//----- nvinfo : EIATTR_MIN_STACK_SIZE
	.align		4
.L_1351:
        /*1fb0*/ 	.byte	0x04, 0x12
        /*1fb2*/ 	.short	(.L_1353 - .L_1352)
	.align		4
.L_1352:
        /*1fb4*/ 	.word	index@(_ZN10layer_norm22ln_bwd_finalize_kernelINS_22Kernel_traits_finalizeILj8192E6__halfS2_S2_fjLj1024ELj4ENS_18Kernel_traits_baseILj8192ES2_S2_S2_fjLj1024EEEEEEEvNS_9BwdParamsE)
        /*1fb8*/ 	.word	0x00000000


	//----- nvinfo : EIATTR_MIN_STACK_SIZE
	.align		4
.L_1353:
        /*1fbc*/ 	.byte	0x04, 0x12
        /*1fbe*/ 	.short	(.L_1355 - .L_1354)
	.align		4
.L_1354:
        /*1fc0*/ 	.word	index@(_ZN10layer_norm13ln_bwd_kernelINS_13Kernel_traitsI6__halfS2_S2_fjLj8192ELj2ELj1ELj4ELj16ENS_18Kernel_traits_baseILj8192ES2_S2_S2_fjLj128EEEEEEEvNS_9BwdParamsE)
        /*1fc4*/ 	.word	0x00000000


	//----- nvinfo : EIATTR_MIN_STACK_SIZE
	.align		4
.L_1355:
        /*1fc8*/ 	.byte	0x04, 0x12
        /*1fca*/ 	.short	(.L_1357 - .L_1356)
	.align		4
.L_1356:
        /*1fcc*/ 	.word	index@(_ZN10layer_norm22ln_bwd_finalize_kernelINS_22Kernel_traits_finalizeILj8192EffffjLj1024ELj4ENS_18Kernel_traits_baseILj8192EffffjLj1024EEEEEEEvNS_9BwdParamsE)
        /*1fd0*/ 	.word	0x00000000


	//----- nvinfo : EIATTR_MIN_STACK_SIZE
	.align		4
.L_1357:
        /*1fd4*/ 	.byte	0x04, 0x12
        /*1fd6*/ 	.short	(.L_1359 - .L_1358)
	.align		4
.L_1358:
        /*1fd8*/ 	.word	index@(_ZN10layer_norm13ln_bwd_kernelINS_13Kernel_traitsIffffjLj8192ELj2ELj1ELj4ELj16ENS_18Kernel_traits_baseILj8192EffffjLj128EEEEEEEvNS_9BwdParamsE)
        /*1fdc*/ 	.word	0x00000000


	//----- nvinfo : EIATTR_MIN_STACK_SIZE
	.align		4
.L_1359:
        /*1fe0*/ 	.byte	0x04, 0x12
        /*1fe2*/ 	.short	(.L_1361 - .L_1360)
	.align		4
.L_1360:
        /*1fe4*/ 	.word	index@(_ZN10layer_norm22ln_bwd_finalize_kernelINS_22Kernel_traits_finalizeILj6144E13__nv_bfloat16fS2_fjLj1024ELj4ENS_18Kernel_traits_baseILj6144ES2_fS2_fjLj1024EEEEEEEvNS_9BwdParamsE)
        /*1fe8*/ 	.word	0x00000000


	//----- nvinfo : EIATTR_MIN_STACK_SIZE
	.align		4
.L_1361:
        /*1fec*/ 	.byte	0x04, 0x12
        /*1fee*/ 	.short	(.L_1363 - .L_1362)
	.align		4
.L_1362:
        /*1ff0*/ 	.word	index@(_ZN10layer_norm13ln_bwd_kernelINS_13Kernel_traitsI13__nv_bfloat16fS2_fjLj6144ELj1ELj1ELj8ELj16ENS_18Kernel_traits_baseILj6144ES2_fS2_fjLj256EEEEEEEvNS_9BwdParamsE)
        /*1ff4*/ 	.word	0x00000000


	//----- nvinfo : EIATTR_MIN_STACK_SIZE
	.align		4
.L_1363:
        /*1ff8*/ 	.byte	0x04, 0x12
        /*1ffa*/ 	.short	(.L_1365 - .L_1364)
	.align		4
.L_1364:
        /*1ffc*/ 	.word	index@(_ZN10layer_norm22ln_bwd_finalize_kernelINS_22Kernel_traits_finalizeILj6144E13__nv_bfloat16S2_S2_fjLj1024ELj4ENS_18Kernel_traits_baseILj6144ES2_S2_S2_fjLj1024EEEEEEEvNS_9BwdParamsE)
        /*2000*/ 	.word	0x00000000


	//----- nvinfo : EIATTR_MIN_STACK_SIZE
	.align		4
.L_1365:
        /*2004*/ 	.byte	0x04, 0x12
        /*2006*/ 	.short	(.L_1367 - .L_1366)
	.align		4
.L_1366:
        /*2008*/ 	.word	index@(_ZN10layer_norm13ln_bwd_kernelINS_13Kernel_traitsI13__nv_bfloat16S2_S2_fjLj6144ELj1ELj1ELj8ELj16ENS_18Kernel_traits_baseILj6144ES2_S2_S2_fjLj256EEEEEEEvNS_9BwdParamsE)
        /*200c*/ 	.word	0x00000000


	//----- nvinfo : EIATTR_MIN_STACK_SIZE
	.align		4
.L_1367:
        /*2010*/ 	.byte	0x04, 0x12
        /*2012*/ 	.short	(.L_1369 - .L_1368)
	.align		4
.L_1368:
        /*2014*/ 	.word	index@(_ZN10layer_norm22ln_bwd_finalize_kernelINS_22Kernel_traits_finalizeILj6144E6__halffS2_fjLj1024ELj4ENS_18Kernel_traits_baseILj6144ES2_fS2_fjLj1024EEEEEEEvNS_9BwdParamsE)
        /*2018*/ 	.word	0x00000000


	//----- nvinfo : EIATTR_MIN_STACK_SIZE
	.align		4
.L_1369:
        /*201c*/ 	.byte	0x04, 0x12
        /*201e*/ 	.short	(.L_1371 - .L_1370)
	.align		4
.L_1370:
        /*2020*/ 	.word	index@(_ZN10layer_norm13ln_bwd_kernelINS_13Kernel_traitsI6__halffS2_fjLj6144ELj1ELj1ELj8ELj16ENS_18Kernel_traits_baseILj6144ES2_fS2_fjLj256EEEEEEEvNS_9BwdParamsE)
        /*2024*/ 	.word	0x00000000


	//----- nvinfo : EIATTR_MIN_STACK_SIZE
	.align		4
.L_1371:
        /*2028*/ 	.byte	0x04, 0x12
        /*202a*/ 	.short	(.L_1373 - .L_1372)
	.align		4
.L_1372:
        /*202c*/ 	.word	index@(_ZN10layer_norm22ln_bwd_finalize_kernelINS_22Kernel_traits_finalizeILj6144E6__halfS2_S2_fjLj1024ELj4ENS_18Kernel_traits_baseILj6144ES2_S2_S2_fjLj1024EEEEEEEvNS_9BwdParamsE)
        /*2030*/ 	.word	0x00000000


	//----- nvinfo : EIATTR_MIN_STACK_SIZE
	.align		4
.L_1373:
        /*2034*/ 	.byte	0x04, 0x12
        /*2036*/ 	.short	(.L_1375 - .L_1374)
	.align		4
.L_1374:
        /*2038*/ 	.word	index@(_ZN10layer_norm13ln_bwd_kernelINS_13Kernel_traitsI6__halfS2_S2_fjLj6144ELj1ELj1ELj8ELj16ENS_18Kernel_traits_baseILj6144ES2_S2_S2_fjLj256EEEEEEEvNS_9BwdParamsE)
        /*203c*/ 	.word	0x00000000


	//----- nvinfo : EIATTR_MIN_STACK_SIZE
	.align		4
.L_1375:
        /*2040*/ 	.byte	0x04, 0x12
        /*2042*/ 	.short	(.L_1377 - .L_1376)
	.align		4
.L_1376:
        /*2044*/ 	.word	index@(_ZN10layer_norm22ln_bwd_finalize_kernelINS_22Kernel_traits_finalizeILj6144EffffjLj1024ELj4ENS_18Kernel_traits_baseILj6144EffffjLj1024EEEEEEEvNS_9BwdParamsE)
        /*2048*/ 	.word	0x00000000


	//----- nvinfo : EIATTR_MIN_STACK_SIZE
	.align		4
.L_1377:
        /*204c*/ 	.byte	0x04, 0x12
        /*204e*/ 	.short	(.L_1379 - .L_1378)
	.align		4
.L_1378:
        /*2050*/ 	.word	index@(_ZN10layer_norm13ln_bwd_kernelINS_13Kernel_traitsIffffjLj6144ELj1ELj1ELj8ELj16ENS_18Kernel_traits_baseILj6144EffffjLj256EEEEEEEvNS_9BwdParamsE)
        /*2054*/ 	.word	0x00000000


	//----- nvinfo : EIATTR_MIN_STACK_SIZE
	.align		4
.L_1379:
        /*2058*/ 	.byte	0x04, 0x12
        /*205a*/ 	.short	(.L_1381 - .L_1380)
	.align		4
.L_1380:
        /*205c*/ 	.word	index@(_ZN10layer_norm22ln_bwd_finalize_kernelINS_22Kernel_traits_finalizeILj5120E13__nv_bfloat16fS2_fjLj1024ELj4ENS_18Kernel_traits_baseILj5120ES2_fS2_fjLj1024EEEEEEEvNS_9BwdParamsE)
        /*2060*/ 	.word	0x00000000


	//----- nvinfo : EIATTR_MIN_STACK_SIZE
	.align		4
.L_1381:
        /*2064*/ 	.byte	0x04, 0x12
        /*2066*/ 	.short	(.L_1383 - .L_1382)
	.align		4
.L_1382:
        /*2068*/ 	.word	index@(_ZN10layer_norm13ln_bwd_kernelINS_13Kernel_traitsI13__nv_bfloat16fS2_fjLj5120ELj1ELj1ELj4ELj16ENS_18Kernel_traits_baseILj5120ES2_fS2_fjLj128EEEEEEEvNS_9BwdParamsE)
        /*206c*/ 	.word	0x00000008


	//----- nvinfo : EIATTR_MIN_STACK_SIZE
	.align		4
.L_1383:
        /*2070*/ 	.byte	0x04, 0x12
        /*2072*/ 	.short	(.L_1385 - .L_1384)
	.align		4
.L_1384:
        /*2074*/ 	.word	index@(_ZN10layer_norm22ln_bwd_finalize_kernelINS_22Kernel_traits_finalizeILj5120E13__nv_bfloat16S2_S2_fjLj1024ELj4ENS_18Kernel_traits_baseILj5120ES2_S2_S2_fjLj1024EEEEEEEvNS_9BwdParamsE)
        /*2078*/ 	.word	0x00000000


	//----- nvinfo : EIATTR_MIN_STACK_SIZE
	.align		4
.L_1385:
        /*207c*/ 	.byte	0x04, 0x12
        /*207e*/ 	.short	(.L_1387 - .L_1386)
	.align		4
.L_1386:
        /*2080*/ 	.word	index@(_ZN10layer_norm13ln_bwd_kernelINS_13Kernel_traitsI13__nv_bfloat16S2_S2_fjLj5120ELj1ELj1ELj4ELj16ENS_18Kernel_traits_baseILj5120ES2_S2_S2_fjLj128EEEEEEEvNS_9BwdParamsE)
        /*2084*/ 	.word	0x00000000


	//----- nvinfo : EIATTR_MIN_STACK_SIZE
	.align		4
.L_1387:
        /*2088*/ 	.byte	0x04, 0x12
        /*208a*/ 	.short	(.L_1389 - .L_1388)
	.align		4
.L_1388:
        /*208c*/ 	.word	index@(_ZN10layer_norm22ln_bwd_finalize_kernelINS_22Kernel_traits_finalizeILj5120E6__halffS2_fjLj1024ELj4ENS_18Kernel_traits_baseILj5120ES2_fS2_fjLj1024EEEEEEEvNS_9BwdParamsE)
        /*2090*/ 	.word	0x00000000


	//----- nvinfo : EIATTR_MIN_STACK_SIZE
	.align		4
.L_1389:
        /*2094*/ 	.byte	0x04, 0x12
        /*2096*/ 	.short	(.L_1391 - .L_1390)
	.align		4
.L_1390:
        /*2098*/ 	.word	index@(_ZN10layer_norm13ln_bwd_kernelINS_13Kernel_traitsI6__halffS2_fjLj5120ELj1ELj1ELj4ELj16ENS_18Kernel_traits_baseILj5120ES2_fS2_fjLj128EEEEEEEvNS_9BwdParamsE)
        /*209c*/ 	.word	0x00000008


	//----- nvinfo : EIATTR_MIN_STACK_SIZE
	.align		4
.L_1391:
        /*20a0*/ 	.byte	0x04, 0x12
        /*20a2*/ 	.short	(.L_1393 - .L_1392)
	.align		4
.L_1392:
        /*20a4*/ 	.word	index@(_ZN10layer_norm22ln_bwd_finalize_kernelINS_22Kernel_traits_finalizeILj5120E6__halfS2_S2_fjLj1024ELj4ENS_18Kernel_traits_baseILj5120ES2_S2_S2_fjLj1024EEEEEEEvNS_9BwdParamsE)
        /*20a8*/ 	.word	0x00000000


	//----- nvinfo : EIATTR_MIN_STACK_SIZE
	.align		4
.L_1393:
        /*20ac*/ 	.byte	0x04, 0x12
        /*20ae*/ 	.short	(.L_1395 - .L_1394)
	.align		4
.L_1394:
        /*20b0*/ 	.word	index@(_ZN10layer_norm13ln_bwd_kernelINS_13Kernel_traitsI6__halfS2_S2_fjLj5120ELj1ELj1ELj4ELj16ENS_18Kernel_traits_baseILj5120ES2_S2_S2_fjLj128EEEEEEEvNS_9BwdParamsE)
        /*20b4*/ 	.word	0x00000000


	//----- nvinfo : EIATTR_MIN_STACK_SIZE
	.align		4
.L_1395:
        /*20b8*/ 	.byte	0x04, 0x12
        /*20ba*/ 	.short	(.L_1397 - .L_1396)
	.align		4
.L_1396:
        /*20bc*/ 	.word	index@(_ZN10layer_norm22ln_bwd_finalize_kernelINS_22Kernel_traits_finalizeILj5120EffffjLj1024ELj4ENS_18Kernel_traits_baseILj5120EffffjLj1024EEEEEEEvNS_9BwdParamsE)
        /*20c0*/ 	.word	0x00000000


	//----- nvinfo : EIATTR_MIN_STACK_SIZE
	.align		4
.L_1397:
        /*20c4*/ 	.byte	0x04, 0x12
        /*20c6*/ 	.short	(.L_1399 - .L_1398)
	.align		4
.L_1398:
        /*20c8*/ 	.word	index@(_ZN10layer_norm13ln_bwd_kernelINS_13Kernel_traitsIffffjLj5120ELj1ELj1ELj4ELj16ENS_18Kernel_traits_baseILj5120EffffjLj128EEEEEEEvNS_9BwdParamsE)
        /*20cc*/ 	.word	0x00000008


	//----- nvinfo : EIATTR_MIN_STACK_SIZE
	.align		4
.L_1399:
        /*20d0*/ 	.byte	0x04, 0x12
        /*20d2*/ 	.short	(.L_1401 - .L_1400)
	.align		4
.L_1400:
        /*20d4*/ 	.word	index@(_ZN10layer_norm22ln_bwd_finalize_kernelINS_22Kernel_traits_finalizeILj4096E13__nv_bfloat16fS2_fjLj1024ELj4ENS_18Kernel_traits_baseILj4096ES2_fS2_fjLj1024EEEEEEEvNS_9BwdParamsE)
        /*20d8*/ 	.word	0x00000000


	//----- nvinfo : EIATTR_MIN_STACK_SIZE
	.align		4
.L_1401:
        /*20dc*/ 	.byte	0x04, 0x12
        /*20de*/ 	.short	(.L_1403 - .L_1402)
	.align		4
.L_1402:
        /*20e0*/ 	.word	index@(_ZN10layer_norm13ln_bwd_kernelINS_13Kernel_traitsI13__nv_bfloat16fS2_fjLj4096ELj1ELj1ELj4ELj16ENS_18Kernel_traits_baseILj4096ES2_fS2_fjLj128EEEEEEEvNS_9BwdParamsE)
        /*20e4*/ 	.word	0x00000000


	//----- nvinfo : EIATTR_MIN_STACK_SIZE
	.align		4
.L_1403:
        /*20e8*/ 	.byte	0x04, 0x12
        /*20ea*/ 	.short	(.L_1405 - .L_1404)
	.align		4
.L_1404:
        /*20ec*/ 	.word	index@(_ZN10layer_norm22ln_bwd_finalize_kernelINS_22Kernel_traits_finalizeILj4096E13__nv_bfloat16S2_S2_fjLj1024ELj4ENS_18Kernel_traits_baseILj4096ES2_S2_S2_fjLj1024EEEEEEEvNS_9BwdParamsE)
        /*20f0*/ 	.word	0x00000000


	//----- nvinfo : EIATTR_MIN_STACK_SIZE
	.align		4
.L_1405:
        /*20f4*/ 	.byte	0x04, 0x12
        /*20f6*/ 	.short	(.L_1407 - .L_1406)
	.align		4
.L_1406:
        /*20f8*/ 	.word	index@(_ZN10layer_norm13ln_bwd_kernelINS_13Kernel_traitsI13__nv_bfloat16S2_S2_fjLj4096ELj1ELj1ELj4ELj16ENS_18Kernel_traits_baseILj4096ES2_S2_S2_fjLj128EEEEEEEvNS_9BwdParamsE)
        /*20fc*/ 	.word	0x00000000


	//----- nvinfo : EIATTR_MIN_STACK_SIZE
	.align		4
.L_1407:
        /*2100*/ 	.byte	0x04, 0x12
        /*2102*/ 	.short	(.L_1409 - .L_1408)
	.align		4
.L_1408:
        /*2104*/ 	.word	index@(_ZN10layer_norm22ln_bwd_finalize_kernelINS_22Kernel_traits_finalizeILj4096E6__halffS2_fjLj1024ELj4ENS_18Kernel_traits_baseILj4096ES2_fS2_fjLj1024EEEEEEEvNS_9BwdParamsE)
        /*2108*/ 	.word	0x00000000


	//----- nvinfo : EIATTR_MIN_STACK_SIZE
	.align		4
.L_1409:
        /*210c*/ 	.byte	0x04, 0x12
        /*210e*/ 	.short	(.L_1411 - .L_1410)
	.align		4
.L_1410:
        /*2110*/ 	.word	index@(_ZN10layer_norm13ln_bwd_kernelINS_13Kernel_traitsI6__halffS2_fjLj4096ELj1ELj1ELj4ELj16ENS_18Kernel_traits_baseILj4096ES2_fS2_fjLj128EEEEEEEvNS_9BwdParamsE)
        /*2114*/ 	.word	0x00000000


	//----- nvinfo : EIATTR_MIN_STACK_SIZE
	.align		4
.L_1411:
        /*2118*/ 	.byte	0x04, 0x12
        /*211a*/ 	.short	(.L_1413 - .L_1412)
	.align		4
.L_1412:
        /*211c*/ 	.word	index@(_ZN10layer_norm22ln_bwd_finalize_kernelINS_22Kernel_traits_finalizeILj4096E6__halfS2_S2_fjLj1024ELj4ENS_18Kernel_traits_baseILj4096ES2_S2_S2_fjLj1024EEEEEEEvNS_9BwdParamsE)
        /*2120*/ 	.word	0x00000000


	//----- nvinfo : EIATTR_MIN_STACK_SIZE
	.align		4
.L_1413:
        /*2124*/ 	.byte	0x04, 0x12
        /*2126*/ 	.short	(.L_1415 - .L_1414)
	.align		4
.L_1414:
        /*2128*/ 	.word	index@(_ZN10layer_norm13ln_bwd_kernelINS_13Kernel_traitsI6__halfS2_S2_fjLj4096ELj1ELj1ELj4ELj16ENS_18Kernel_traits_baseILj4096ES2_S2_S2_fjLj128EEEEEEEvNS_9BwdParamsE)
        /*212c*/ 	.word	0x00000000


	//----- nvinfo : EIATTR_MIN_STACK_SIZE
	.align		4
.L_1415:
        /*2130*/ 	.byte	0x04, 0x12
        /*2132*/ 	.short	(.L_1417 - .L_1416)
	.align		4
.L_1416:
        /*2134*/ 	.word	index@(_ZN10layer_norm22ln_bwd_finalize_kernelINS_22Kernel_traits_finalizeILj4096EffffjLj1024ELj4ENS_18Kernel_traits_baseILj4096EffffjLj1024EEEEEEEvNS_9BwdParamsE)
        /*2138*/ 	.word	0x00000000


	//----- nvinfo : EIATTR_MIN_STACK_SIZE
	.align		4
.L_1417:
        /*213c*/ 	.byte	0x04, 0x12
        /*213e*/ 	.short	(.L_1419 - .L_1418)
	.align		4
.L_1418:
        /*2140*/ 	.word	index@(_ZN10layer_norm13ln_bwd_kernelINS_13Kernel_traitsIffffjLj4096ELj1ELj1ELj4ELj16ENS_18Kernel_traits_baseILj4096EffffjLj128EEEEEEEvNS_9BwdParamsE)
        /*2144*/ 	.word	0x00000000


	//----- nvinfo : EIATTR_MIN_STACK_SIZE
	.align		4
.L_1419:
        /*2148*/ 	.byte	0x04, 0x12
        /*214a*/ 	.short	(.L_1421 - .L_1420)
	.align		4
.L_1420:
        /*214c*/ 	.word	index@(_ZN10layer_norm22ln_bwd_finalize_kernelINS_22Kernel_traits_finalizeILj3840E13__nv_bfloat16fS2_fjLj1024ELj4ENS_18Kernel_traits_baseILj3840ES2_fS2_fjLj1024EEEEEEEvNS_9BwdParamsE)
        /*2150*/ 	.word	0x00000000


	//----- nvinfo : EIATTR_MIN_STACK_SIZE
	.align		4
.L_1421:
        /*2154*/ 	.byte	0x04, 0x12
        /*2156*/ 	.short	(.L_1423 - .L_1422)
	.align		4
.L_1422:
        /*2158*/ 	.word	index@(_ZN10layer_norm13ln_bwd_kernelINS_13Kernel_traitsI13__nv_bfloat16fS2_fjLj3840ELj1ELj1ELj4ELj8ENS_18Kernel_traits_baseILj3840ES2_fS2_fjLj128EEEEEEEvNS_9BwdParamsE)
        /*215c*/ 	.word	0x00000000


	//----- nvinfo : EIATTR_MIN_STACK_SIZE
	.align		4
.L_1423:
        /*2160*/ 	.byte	0x04, 0x12
        /*2162*/ 	.short	(.L_1425 - .L_1424)
	.align		4
.L_1424:
        /*2164*/ 	.word	index@(_ZN10layer_norm22ln_bwd_finalize_kernelINS_22Kernel_traits_finalizeILj3840E13__nv_bfloat16S2_S2_fjLj1024ELj4ENS_18Kernel_traits_baseILj3840ES2_S2_S2_fjLj1024EEEEEEEvNS_9BwdParamsE)
        /*2168*/ 	.word	0x00000000


	//----- nvinfo : EIATTR_MIN_STACK_SIZE
	.align		4
.L_1425:
        /*216c*/ 	.byte	0x04, 0x12
        /*216e*/ 	.short	(.L_1427 - .L_1426)
	.align		4
.L_1426:
        /*2170*/ 	.word	index@(_ZN10layer_norm13ln_bwd_kernelINS_13Kernel_traitsI13__nv_bfloat16S2_S2_fjLj3840ELj1ELj1ELj4ELj4ENS_18Kernel_traits_baseILj3840ES2_S2_S2_fjLj128EEEEEEEvNS_9BwdParamsE)
        /*2174*/ 	.word	0x00000000


	//----- nvinfo : EIATTR_MIN_STACK_SIZE
	.align		4
.L_1427:
        /*2178*/ 	.byte	0x04, 0x12
        /*217a*/ 	.short	(.L_1429 - .L_1428)
	.align		4
.L_1428:
        /*217c*/ 	.word	index@(_ZN10layer_norm22ln_bwd_finalize_kernelINS_22Kernel_traits_finalizeILj3840E6__halffS2_fjLj1024ELj4ENS_18Kernel_traits_baseILj3840ES2_fS2_fjLj1024EEEEEEEvNS_9BwdParamsE)
        /*2180*/ 	.word	0x00000000


	//----- nvinfo : EIATTR_MIN_STACK_SIZE
	.align		4
.L_1429:
        /*2184*/ 	.byte	0x04, 0x12
        /*2186*/ 	.short	(.L_1431 - .L_1430)
	.align		4
.L_1430:
        /*2188*/ 	.word	index@(_ZN10layer_norm13ln_bwd_kernelINS_13Kernel_traitsI6__halffS2_fjLj3840ELj1ELj1ELj4ELj8ENS_18Kernel_traits_baseILj3840ES2_fS2_fjLj128EEEEEEEvNS_9BwdParamsE)
        /*218c*/ 	.word	0x00000000


	//----- nvinfo : EIATTR_MIN_STACK_SIZE
	.align		4
.L_1431:
        /*2190*/ 	.byte	0x04, 0x12
        /*2192*/ 	.short	(.L_1433 - .L_1432)
	.align		4
.L_1432:
        /*2194*/ 	.word	index@(_ZN10layer_norm22ln_bwd_finalize_kernelINS_22Kernel_traits_finalizeILj3840E6__halfS2_S2_fjLj1024ELj4ENS_18Kernel_traits_baseILj3840ES2_S2_S2_fjLj1024EEEEEEEvNS_9BwdParamsE)
        /*2198*/ 	.word	0x00000000


	//----- nvinfo : EIATTR_MIN_STACK_SIZE
	.align		4
.L_1433:
        /*219c*/ 	.byte	0x04, 0x12
        /*219e*/ 	.short	(.L_1435 - .L_1434)
	.align		4
.L_1434:
        /*21a0*/ 	.word	index@(_ZN10layer_norm13ln_bwd_kernelINS_13Kernel_traitsI6__halfS2_S2_fjLj3840ELj1ELj1ELj4ELj4ENS_18Kernel_traits_baseILj3840ES2_S2_S2_fjLj128EEEEEEEvNS_9BwdParamsE)
        /*21a4*/ 	.word	0x00000000


	//----- nvinfo : EIATTR_MIN_STACK_SIZE
	.align		4
.L_1435:
        /*21a8*/ 	.byte	0x04, 0x12
        /*21aa*/ 	.short	(.L_1437 - .L_1436)
	.align		4
.L_1436:
        /*21ac*/ 	.word	index@(_ZN10layer_norm22ln_bwd_finalize_kernelINS_22Kernel_traits_finalizeILj3840EffffjLj1024ELj4ENS_18Kernel_traits_baseILj3840EffffjLj1024EEEEEEEvNS_9BwdParamsE)
        /*21b0*/ 	.word	0x00000000


	//----- nvinfo : EIATTR_MIN_STACK_SIZE
	.align		4
.L_1437:
        /*21b4*/ 	.byte	0x04, 0x12
        /*21b6*/ 	.short	(.L_1439 - .L_1438)
	.align		4
.L_1438:
        /*21b8*/ 	.word	index@(_ZN10layer_norm13ln_bwd_kernelINS_13Kernel_traitsIffffjLj3840ELj1ELj1ELj4ELj8ENS_18Kernel_traits_baseILj3840EffffjLj128EEEEEEEvNS_9BwdParamsE)
        /*21bc*/ 	.word	0x00000000


	//----- nvinfo : EIATTR_MIN_STACK_SIZE
	.align		4
.L_1439:
        /*21c0*/ 	.byte	0x04, 0x12
        /*21c2*/ 	.short	(.L_1441 - .L_1440)
	.align		4
.L_1440:
        /*21c4*/ 	.word	index@(_ZN10layer_norm22ln_bwd_finalize_kernelINS_22Kernel_traits_finalizeILj3072E13__nv_bfloat16fS2_fjLj1024ELj4ENS_18Kernel_traits_baseILj3072ES2_fS2_fjLj1024EEEEEEEvNS_9BwdParamsE)
        /*21c8*/ 	.word	0x00000000


	//----- nvinfo : EIATTR_MIN_STACK_SIZE
	.align		4
.L_1441:
        /*21cc*/ 	.byte	0x04, 0x12
        /*21ce*/ 	.short	(.L_1443 - .L_1442)
	.align		4
.L_1442:
        /*21d0*/ 	.word	index@(_ZN10layer_norm13ln_bwd_kernelINS_13Kernel_traitsI13__nv_bfloat16fS2_fjLj3072ELj1ELj1ELj4ELj16ENS_18Kernel_traits_baseILj3072ES2_fS2_fjLj128EEEEEEEvNS_9BwdParamsE)
        /*21d4*/ 	.word	0x00000000


	//----- nvinfo : EIATTR_MIN_STACK_SIZE
	.align		4
.L_1443:
        /*21d8*/ 	.byte	0x04, 0x12
        /*21da*/ 	.short	(.L_1445 - .L_1444)
	.align		4
.L_1444:
        /*21dc*/ 	.word	index@(_ZN10layer_norm22ln_bwd_finalize_kernelINS_22Kernel_traits_finalizeILj3072E13__nv_bfloat16S2_S2_fjLj1024ELj4ENS_18Kernel_traits_baseILj3072ES2_S2_S2_fjLj1024EEEEEEEvNS_9BwdParamsE)
        /*21e0*/ 	.word	0x00000000


	//----- nvinfo : EIATTR_MIN_STACK_SIZE
	.align		4
.L_1445:
        /*21e4*/ 	.byte	0x04, 0x12
        /*21e6*/ 	.short	(.L_1447 - .L_1446)
	.align		4
.L_1446:
        /*21e8*/ 	.word	index@(_ZN10layer_norm13ln_bwd_kernelINS_13Kernel_traitsI13__nv_bfloat16S2_S2_fjLj3072ELj1ELj1ELj4ELj16ENS_18Kernel_traits_baseILj3072ES2_S2_S2_fjLj128EEEEEEEvNS_9BwdParamsE)
        /*21ec*/ 	.word	0x00000000


	//----- nvinfo : EIATTR_MIN_STACK_SIZE
	.align		4
.L_1447:
        /*21f0*/ 	.byte	0x04, 0x12
        /*21f2*/ 	.short	(.L_1449 - .L_1448)
	.align		4
.L_1448:
        /*21f4*/ 	.word	index@(_ZN10layer_norm22ln_bwd_finalize_kernelINS_22Kernel_traits_finalizeILj3072E6__halffS2_fjLj1024ELj4ENS_18Kernel_traits_baseILj3072ES2_fS2_fjLj1024EEEEEEEvNS_9BwdParamsE)
        /*21f8*/ 	.word	0x00000000


	//----- nvinfo : EIATTR_MIN_STACK_SIZE
	.align		4
.L_1449:
        /*21fc*/ 	.byte	0x04, 0x12
        /*21fe*/ 	.short	(.L_1451 - .L_1450)
	.align		4
.L_1450:
        /*2200*/ 	.word	index@(_ZN10layer_norm13ln_bwd_kernelINS_13Kernel_traitsI6__halffS2_fjLj3072ELj1ELj1ELj4ELj16ENS_18Kernel_traits_baseILj3072ES2_fS2_fjLj128EEEEEEEvNS_9BwdParamsE)
        /*2204*/ 	.word	0x00000000


	//----- nvinfo : EIATTR_MIN_STACK_SIZE
	.align		4
.L_1451:
        /*2208*/ 	.byte	0x04, 0x12
        /*220a*/ 	.short	(.L_1453 - .L_1452)
	.align		4
.L_1452:
        /*220c*/ 	.word	index@(_ZN10layer_norm22ln_bwd_finalize_kernelINS_22Kernel_traits_finalizeILj3072E6__halfS2_S2_fjLj1024ELj4ENS_18Kernel_traits_baseILj3072ES2_S2_S2_fjLj1024EEEEEEEvNS_9BwdParamsE)
        /*2210*/ 	.word	0x00000000


	//----- nvinfo : EIATTR_MIN_STACK_SIZE
	.align		4
.L_1453:
        /*2214*/ 	.byte	0x04, 0x12
        /*2216*/ 	.short	(.L_1455 - .L_1454)
	.align		4
.L_1454:
        /*2218*/ 	.word	index@(_ZN10layer_norm13ln_bwd_kernelINS_13Kernel_traitsI6__halfS2_S2_fjLj3072ELj1ELj1ELj4ELj16ENS_18Kernel_traits_baseILj3072ES2_S2_S2_fjLj128EEEEEEEvNS_9BwdParamsE)
        /*221c*/ 	.word	0x00000000


	//----- nvinfo : EIATTR_MIN_STACK_SIZE
	.align		4
.L_1455:
        /*2220*/ 	.byte	0x04, 0x12
        /*2222*/ 	.short	(.L_1457 - .L_1456)
	.align		4
.L_1456:
        /*2224*/ 	.word	index@(_ZN10layer_norm22ln_bwd_finalize_kernelINS_22Kernel_traits_finalizeILj3072EffffjLj1024ELj4ENS_18Kernel_traits_baseILj3072EffffjLj1024EEEEEEEvNS_9BwdParamsE)
        /*2228*/ 	.word	0x00000000


	//----- nvinfo : EIATTR_MIN_STACK_SIZE
	.align		4
.L_1457:
        /*222c*/ 	.byte	0x04, 0x12
        /*222e*/ 	.short	(.L_1459 - .L_1458)
	.align		4
.L_1458:
        /*2230*/ 	.word	index@(_ZN10layer_norm13ln_bwd_kernelINS_13Kernel_traitsIffffjLj3072ELj1ELj1ELj4ELj16ENS_18Kernel_traits_baseILj3072EffffjLj128EEEEEEEvNS_9BwdParamsE)
        /*2234*/ 	.word	0x00000000


	//----- nvinfo : EIATTR_MIN_STACK_SIZE
	.align		4
.L_1459:
        /*2238*/ 	.byte	0x04, 0x12
        /*223a*/ 	.short	(.L_1461 - .L_1460)
	.align		4
.L_1460:
        /*223c*/ 	.word	index@(_ZN10layer_norm22ln_bwd_finalize_kernelINS_22Kernel_traits_finalizeILj2304E13__nv_bfloat16fS2_fjLj1024ELj4ENS_18Kernel_traits_baseILj2304ES2_fS2_fjLj1024EEEEEEEvNS_9BwdParamsE)
        /*2240*/ 	.word	0x00000000


	//----- nvinfo : EIATTR_MIN_STACK_SIZE
	.align		4
.L_1461:
        /*2244*/ 	.byte	0x04, 0x12
        /*2246*/ 	.short	(.L_1463 - .L_1462)
	.align		4
.L_1462:
        /*2248*/ 	.word	index@(_ZN10layer_norm13ln_bwd_kernelINS_13Kernel_traitsI13__nv_bfloat16fS2_fjLj2304ELj1ELj1ELj4ELj8ENS_18Kernel_traits_baseILj2304ES2_fS2_fjLj128EEEEEEEvNS_9BwdParamsE)
        /*224c*/ 	.word	0x00000000


	//----- nvinfo : EIATTR_MIN_STACK_SIZE
	.align		4
.L_1463:
        /*2250*/ 	.byte	0x04, 0x12
        /*2252*/ 	.short	(.L_1465 - .L_1464)
	.align		4
.L_1464:
        /*2254*/ 	.word	index@(_ZN10layer_norm22ln_bwd_finalize_kernelINS_22Kernel_traits_finalizeILj2304E13__nv_bfloat16S2_S2_fjLj1024ELj4ENS_18Kernel_traits_baseILj2304ES2_S2_S2_fjLj1024EEEEEEEvNS_9BwdParamsE)
        /*2258*/ 	.word	0x00000000


	//----- nvinfo : EIATTR_MIN_STACK_SIZE
	.align		4
.L_1465:
        /*225c*/ 	.byte	0x04, 0x12
        /*225e*/ 	.short	(.L_1467 - .L_1466)
	.align		4
.L_1466:
        /*2260*/ 	.word	index@(_ZN10layer_norm13ln_bwd_kernelINS_13Kernel_traitsI13__nv_bfloat16S2_S2_fjLj2304ELj1ELj1ELj4ELj4ENS_18Kernel_traits_baseILj2304ES2_S2_S2_fjLj128EEEEEEEvNS_9BwdParamsE)
        /*2264*/ 	.word	0x00000000


	//----- nvinfo : EIATTR_MIN_STACK_SIZE
	.align		4
.L_1467:
        /*2268*/ 	.byte	0x04, 0x12
        /*226a*/ 	.short	(.L_1469 - .L_1468)
	.align		4
.L_1468:
        /*226c*/ 	.word	index@(_ZN10layer_norm22ln_bwd_finalize_kernelINS_22Kernel_traits_finalizeILj2304E6__halffS2_fjLj1024ELj4ENS_18Kernel_traits_baseILj2304ES2_fS2_fjLj1024EEEEEEEvNS_9BwdParamsE)
        /*2270*/ 	.word	0x00000000


	//----- nvinfo : EIATTR_MIN_STACK_SIZE
	.align		4
.L_1469:
        /*2274*/ 	.byte	0x04, 0x12
        /*2276*/ 	.short	(.L_1471 - .L_1470)
	.align		4
.L_1470:
        /*2278*/ 	.word	index@(_ZN10layer_norm13ln_bwd_kernelINS_13Kernel_traitsI6__halffS2_fjLj2304ELj1ELj1ELj4ELj8ENS_18Kernel_traits_baseILj2304ES2_fS2_fjLj128EEEEEEEvNS_9BwdParamsE)
        /*227c*/ 	.word	0x00000000


	//----- nvinfo : EIATTR_MIN_STACK_SIZE
	.align		4
.L_1471:
        /*2280*/ 	.byte	0x04, 0x12
        /*2282*/ 	.short	(.L_1473 - .L_1472)
	.align		4
.L_1472:
        /*2284*/ 	.word	index@(_ZN10layer_norm22ln_bwd_finalize_kernelINS_22Kernel_traits_finalizeILj2304E6__halfS2_S2_fjLj1024ELj4ENS_18Kernel_traits_baseILj2304ES2_S2_S2_fjLj1024EEEEEEEvNS_9BwdParamsE)
        /*2288*/ 	.word	0x00000000


	//----- nvinfo : EIATTR_MIN_STACK_SIZE
	.align		4
.L_1473:
        /*228c*/ 	.byte	0x04, 0x12
        /*228e*/ 	.short	(.L_1475 - .L_1474)
	.align		4
.L_1474:
        /*2290*/ 	.word	index@(_ZN10layer_norm13ln_bwd_kernelINS_13Kernel_traitsI6__halfS2_S2_fjLj2304ELj1ELj1ELj4ELj4ENS_18Kernel_traits_baseILj2304ES2_S2_S2_fjLj128EEEEEEEvNS_9BwdParamsE)
        /*2294*/ 	.word	0x00000000


	//----- nvinfo : EIATTR_MIN_STACK_SIZE
	.align		4
.L_1475:
        /*2298*/ 	.byte	0x04, 0x12
        /*229a*/ 	.short	(.L_1477 - .L_1476)
	.align		4
.L_1476:
        /*229c*/ 	.word	index@(_ZN10layer_norm22ln_bwd_finalize_kernelINS_22Kernel_traits_finalizeILj2304EffffjLj1024ELj4ENS_18Kernel_traits_baseILj2304EffffjLj1024EEEEEEEvNS_9BwdParamsE)
        /*22a0*/ 	.word	0x00000000


	//----- nvinfo : EIATTR_MIN_STACK_SIZE
	.align		4
.L_1477:
        /*22a4*/ 	.byte	0x04, 0x12
        /*22a6*/ 	.short	(.L_1479 - .L_1478)
	.align		4
.L_1478:
        /*22a8*/ 	.word	index@(_ZN10layer_norm13ln_bwd_kernelINS_13Kernel_traitsIffffjLj2304ELj1ELj1ELj4ELj8ENS_18Kernel_traits_baseILj2304EffffjLj128EEEEEEEvNS_9BwdParamsE)
        /*22ac*/ 	.word	0x00000000


	//----- nvinfo : EIATTR_MIN_STACK_SIZE
	.align		4
.L_1479:
        /*22b0*/ 	.byte	0x04, 0x12
        /*22b2*/ 	.short	(.L_1481 - .L_1480)
	.align		4
.L_1480:
        /*22b4*/ 	.word	index@(_ZN10layer_norm22ln_bwd_finalize_kernelINS_22Kernel_traits_finalizeILj2048E13__nv_bfloat16fS2_fjLj1024ELj4ENS_18Kernel_traits_baseILj2048ES2_fS2_fjLj1024EEEEEEEvNS_9BwdParamsE)
        /*22b8*/ 	.word	0x00000000


	//----- nvinfo : EIATTR_MIN_STACK_SIZE
	.align		4
.L_1481:
        /*22bc*/ 	.byte	0x04, 0x12
        /*22be*/ 	.short	(.L_1483 - .L_1482)
	.align		4
.L_1482:
        /*22c0*/ 	.word	index@(_ZN10layer_norm13ln_bwd_kernelINS_13Kernel_traitsI13__nv_bfloat16fS2_fjLj2048ELj1ELj1ELj4ELj16ENS_18Kernel_traits_baseILj2048ES2_fS2_fjLj128EEEEEEEvNS_9BwdParamsE)
        /*22c4*/ 	.word	0x00000000


	//----- nvinfo : EIATTR_MIN_STACK_SIZE
	.align		4
.L_1483:
        /*22c8*/ 	.byte	0x04, 0x12
        /*22ca*/ 	.short	(.L_1485 - .L_1484)
	.align		4
.L_1484:
        /*22cc*/ 	.word	index@(_ZN10layer_norm22ln_bwd_finalize_kernelINS_22Kernel_traits_finalizeILj2048E13__nv_bfloat16S2_S2_fjLj1024ELj4ENS_18Kernel_traits_baseILj2048ES2_S2_S2_fjLj1024EEEEEEEvNS_9BwdParamsE)
        /*22d0*/ 	.word	0x00000000


	//----- nvinfo : EIATTR_MIN_STACK_SIZE
	.align		4
.L_1485:
        /*22d4*/ 	.byte	0x04, 0x12
        /*22d6*/ 	.short	(.L_1487 - .L_1486)
	.align		4
.L_1486:
        /*22d8*/ 	.word	index@(_ZN10layer_norm13ln_bwd_kernelINS_13Kernel_traitsI13__nv_bfloat16S2_S2_fjLj2048ELj1ELj1ELj4ELj16ENS_18Kernel_traits_baseILj2048ES2_S2_S2_fjLj128EEEEEEEvNS_9BwdParamsE)
        /*22dc*/ 	.word	0x00000000


	//----- nvinfo : EIATTR_MIN_STACK_SIZE
	.align		4
.L_1487:
        /*22e0*/ 	.byte	0x04, 0x12
        /*22e2*/ 	.short	(.L_1489 - .L_1488)
	.align		4
.L_1488:
        /*22e4*/ 	.word	index@(_ZN10layer_norm22ln_bwd_finalize_kernelINS_22Kernel_traits_finalizeILj2048E6__halffS2_fjLj1024ELj4ENS_18Kernel_traits_baseILj2048ES2_fS2_fjLj1024EEEEEEEvNS_9BwdParamsE)
        /*22e8*/ 	.word	0x00000000


	//----- nvinfo : EIATTR_MIN_STACK_SIZE
	.align		4
.L_1489:
        /*22ec*/ 	.byte	0x04, 0x12
        /*22ee*/ 	.short	(.L_1491 - .L_1490)
	.align		4
.L_1490:
        /*22f0*/ 	.word	index@(_ZN10layer_norm13ln_bwd_kernelINS_13Kernel_traitsI6__halffS2_fjLj2048ELj1ELj1ELj4ELj16ENS_18Kernel_traits_baseILj2048ES2_fS2_fjLj128EEEEEEEvNS_9BwdParamsE)
        /*22f4*/ 	.word	0x00000000


	//----- nvinfo : EIATTR_MIN_STACK_SIZE
	.align		4
.L_1491:
        /*22f8*/ 	.byte	0x04, 0x12
        /*22fa*/ 	.short	(.L_1493 - .L_1492)
	.align		4
.L_1492:
        /*22fc*/ 	.word	index@(_ZN10layer_norm22ln_bwd_finalize_kernelINS_22Kernel_traits_finalizeILj2048E6__halfS2_S2_fjLj1024ELj4ENS_18Kernel_traits_baseILj2048ES2_S2_S2_fjLj1024EEEEEEEvNS_9BwdParamsE)
        /*2300*/ 	.word	0x00000000


	//----- nvinfo : EIATTR_MIN_STACK_SIZE
	.align		4
.L_1493:
        /*2304*/ 	.byte	0x04, 0x12
        /*2306*/ 	.short	(.L_1495 - .L_1494)
	.align		4
.L_1494:
        /*2308*/ 	.word	index@(_ZN10layer_norm13ln_bwd_kernelINS_13Kernel_traitsI6__halfS2_S2_fjLj2048ELj1ELj1ELj4ELj16ENS_18Kernel_traits_baseILj2048ES2_S2_S2_fjLj128EEEEEEEvNS_9BwdParamsE)
        /*230c*/ 	.word	0x00000000


	//----- nvinfo : EIATTR_MIN_STACK_SIZE
	.align		4
.L_1495:
        /*2310*/ 	.byte	0x04, 0x12
        /*2312*/ 	.short	(.L_1497 - .L_1496)
	.align		4
.L_1496:
        /*2314*/ 	.word	index@(_ZN10layer_norm22ln_bwd_finalize_kernelINS_22Kernel_traits_finalizeILj2048EffffjLj1024ELj4ENS_18Kernel_traits_baseILj2048EffffjLj1024EEEEEEEvNS_9BwdParamsE)
        /*2318*/ 	.word	0x00000000


	//----- nvinfo : EIATTR_MIN_STACK_SIZE
	.align		4
.L_1497:
        /*231c*/ 	.byte	0x04, 0x12
        /*231e*/ 	.short	(.L_1499 - .L_1498)
	.align		4
.L_1498:
        /*2320*/ 	.word	index@(_ZN10layer_norm13ln_bwd_kernelINS_13Kernel_traitsIffffjLj2048ELj1ELj1ELj4ELj16ENS_18Kernel_traits_baseILj2048EffffjLj128EEEEEEEvNS_9BwdParamsE)
        /*2324*/ 	.word	0x00000000


	//----- nvinfo : EIATTR_MIN_STACK_SIZE
	.align		4
.L_1499:
        /*2328*/ 	.byte	0x04, 0x12
        /*232a*/ 	.short	(.L_1501 - .L_1500)
	.align		4
.L_1500:
        /*232c*/ 	.word	index@(_ZN10layer_norm22ln_bwd_finalize_kernelINS_22Kernel_traits_finalizeILj1536E13__nv_bfloat16fS2_fjLj1024ELj4ENS_18Kernel_traits_baseILj1536ES2_fS2_fjLj1024EEEEEEEvNS_9BwdParamsE)
        /*2330*/ 	.word	0x00000000


	//----- nvinfo : EIATTR_MIN_STACK_SIZE
	.align		4
.L_1501:
        /*2334*/ 	.byte	0x04, 0x12
        /*2336*/ 	.short	(.L_1503 - .L_1502)
	.align		4
.L_1502:
        /*2338*/ 	.word	index@(_ZN10layer_norm13ln_bwd_kernelINS_13Kernel_traitsI13__nv_bfloat16fS2_fjLj1536ELj1ELj1ELj4ELj16ENS_18Kernel_traits_baseILj1536ES2_fS2_fjLj128EEEEEEEvNS_9BwdParamsE)
        /*233c*/ 	.word	0x00000000


	//----- nvinfo : EIATTR_MIN_STACK_SIZE
	.align		4
.L_1503:
        /*2340*/ 	.byte	0x04, 0x12
        /*2342*/ 	.short	(.L_1505 - .L_1504)
	.align		4
.L_1504:
        /*2344*/ 	.word	index@(_ZN10layer_norm22ln_bwd_finalize_kernelINS_22Kernel_traits_finalizeILj1536E13__nv_bfloat16S2_S2_fjLj1024ELj4ENS_18Kernel_traits_baseILj1536ES2_S2_S2_fjLj1024EEEEEEEvNS_9BwdParamsE)
        /*2348*/ 	.word	0x00000000


	//----- nvinfo : EIATTR_MIN_STACK_SIZE
	.align		4
.L_1505:
        /*234c*/ 	.byte	0x04, 0x12
        /*234e*/ 	.short	(.L_1507 - .L_1506)
	.align		4
.L_1506:
        /*2350*/ 	.word	index@(_ZN10layer_norm13ln_bwd_kernelINS_13Kernel_traitsI13__nv_bfloat16S2_S2_fjLj1536ELj1ELj1ELj4ELj8ENS_18Kernel_traits_baseILj1536ES2_S2_S2_fjLj128EEEEEEEvNS_9BwdParamsE)
        /*2354*/ 	.word	0x00000000


	//----- nvinfo : EIATTR_MIN_STACK_SIZE
	.align		4
.L_1507:
        /*2358*/ 	.byte	0x04, 0x12
        /*235a*/ 	.short	(.L_1509 - .L_1508)
	.align		4
.L_1508:
        /*235c*/ 	.word	index@(_ZN10layer_norm22ln_bwd_finalize_kernelINS_22Kernel_traits_finalizeILj1536E6__halffS2_fjLj1024ELj4ENS_18Kernel_traits_baseILj1536ES2_fS2_fjLj1024EEEEEEEvNS_9BwdParamsE)
        /*2360*/ 	.word	0x00000000


	//----- nvinfo : EIATTR_MIN_STACK_SIZE
	.align		4
.L_1509:
        /*2364*/ 	.byte	0x04, 0x12
        /*2366*/ 	.short	(.L_1511 - .L_1510)
	.align		4
.L_1510:
        /*2368*/ 	.word	index@(_ZN10layer_norm13ln_bwd_kernelINS_13Kernel_traitsI6__halffS2_fjLj1536ELj1ELj1ELj4ELj16ENS_18Kernel_traits_baseILj1536ES2_fS2_fjLj128EEEEEEEvNS_9BwdParamsE)
        /*236c*/ 	.word	0x00000000


	//----- nvinfo : EIATTR_MIN_STACK_SIZE
	.align		4
.L_1511:
        /*2370*/ 	.byte	0x04, 0x12
        /*2372*/ 	.short	(.L_1513 - .L_1512)
	.align		4
.L_1512:
        /*2374*/ 	.word	index@(_ZN10layer_norm22ln_bwd_finalize_kernelINS_22Kernel_traits_finalizeILj1536E6__halfS2_S2_fjLj1024ELj4ENS_18Kernel_traits_baseILj1536ES2_S2_S2_fjLj1024EEEEEEEvNS_9BwdParamsE)
        /*2378*/ 	.word	0x00000000


	//----- nvinfo : EIATTR_MIN_STACK_SIZE
	.align		4
.L_1513:
        /*237c*/ 	.byte	0x04, 0x12
        /*237e*/ 	.short	(.L_1515 - .L_1514)
	.align		4
.L_1514:
        /*2380*/ 	.word	index@(_ZN10layer_norm13ln_bwd_kernelINS_13Kernel_traitsI6__halfS2_S2_fjLj1536ELj1ELj1ELj4ELj8ENS_18Kernel_traits_baseILj1536ES2_S2_S2_fjLj128EEEEEEEvNS_9BwdParamsE)
        /*2384*/ 	.word	0x00000000


	//----- nvinfo : EIATTR_MIN_STACK_SIZE
	.align		4
.L_1515:
        /*2388*/ 	.byte	0x04, 0x12
        /*238a*/ 	.short	(.L_1517 - .L_1516)
	.align		4
.L_1516:
        /*238c*/ 	.word	index@(_ZN10layer_norm22ln_bwd_finalize_kernelINS_22Kernel_traits_finalizeILj1536EffffjLj1024ELj4ENS_18Kernel_traits_baseILj1536EffffjLj1024EEEEEEEvNS_9BwdParamsE)
        /*2390*/ 	.word	0x00000000


	//----- nvinfo : EIATTR_MIN_STACK_SIZE
	.align		4
.L_1517:
        /*2394*/ 	.byte	0x04, 0x12
        /*2396*/ 	.short	(.L_1519 - .L_1518)
	.align		4
.L_1518:
        /*2398*/ 	.word	index@(_ZN10layer_norm13ln_bwd_kernelINS_13Kernel_traitsIffffjLj1536ELj1ELj1ELj4ELj16ENS_18Kernel_traits_baseILj1536EffffjLj128EEEEEEEvNS_9BwdParamsE)
        /*239c*/ 	.word	0x00000000


	//----- nvinfo : EIATTR_MIN_STACK_SIZE
	.align		4
.L_1519:
        /*23a0*/ 	.byte	0x04, 0x12
        /*23a2*/ 	.short	(.L_1521 - .L_1520)
	.align		4
.L_1520:
        /*23a4*/ 	.word	index@(_ZN10layer_norm22ln_bwd_finalize_kernelINS_22Kernel_traits_finalizeILj1024E13__nv_bfloat16fS2_fjLj1024ELj4ENS_18Kernel_traits_baseILj1024ES2_fS2_fjLj1024EEEEEEEvNS_9BwdParamsE)
        /*23a8*/ 	.word	0x00000000


	//----- nvinfo : EIATTR_MIN_STACK_SIZE
	.align		4
.L_1521:
        /*23ac*/ 	.byte	0x04, 0x12
        /*23ae*/ 	.short	(.L_1523 - .L_1522)
	.align		4
.L_1522:
        /*23b0*/ 	.word	index@(_ZN10layer_norm13ln_bwd_kernelINS_13Kernel_traitsI13__nv_bfloat16fS2_fjLj1024ELj1ELj4ELj1ELj16ENS_18Kernel_traits_baseILj1024ES2_fS2_fjLj128EEEEEEEvNS_9BwdParamsE)
        /*23b4*/ 	.word	0x00000000


	//----- nvinfo : EIATTR_MIN_STACK_SIZE
	.align		4
.L_1523:
        /*23b8*/ 	.byte	0x04, 0x12
        /*23ba*/ 	.short	(.L_1525 - .L_1524)
	.align		4
.L_1524:
        /*23bc*/ 	.word	index@(_ZN10layer_norm22ln_bwd_finalize_kernelINS_22Kernel_traits_finalizeILj1024E13__nv_bfloat16S2_S2_fjLj1024ELj4ENS_18Kernel_traits_baseILj1024ES2_S2_S2_fjLj1024EEEEEEEvNS_9BwdParamsE)
        /*23c0*/ 	.word	0x00000000


	//----- nvinfo : EIATTR_MIN_STACK_SIZE
	.align		4
.L_1525:
        /*23c4*/ 	.byte	0x04, 0x12
        /*23c6*/ 	.short	(.L_1527 - .L_1526)
	.align		4
.L_1526:
        /*23c8*/ 	.word	index@(_ZN10layer_norm13ln_bwd_kernelINS_13Kernel_traitsI13__nv_bfloat16S2_S2_fjLj1024ELj1ELj4ELj1ELj16ENS_18Kernel_traits_baseILj1024ES2_S2_S2_fjLj128EEEEEEEvNS_9BwdParamsE)
        /*23cc*/ 	.word	0x00000000


	//----- nvinfo : EIATTR_MIN_STACK_SIZE
	.align		4
.L_1527:
        /*23d0*/ 	.byte	0x04, 0x12
        /*23d2*/ 	.short	(.L_1529 - .L_1528)
	.align		4
.L_1528:
        /*23d4*/ 	.word	index@(_ZN10layer_norm22ln_bwd_finalize_kernelINS_22Kernel_traits_finalizeILj1024E6__halffS2_fjLj1024ELj4ENS_18Kernel_traits_baseILj1024ES2_fS2_fjLj1024EEEEEEEvNS_9BwdParamsE)
        /*23d8*/ 	.word	0x00000000


	//----- nvinfo : EIATTR_MIN_STACK_SIZE
	.align		4
.L_1529:
        /*23dc*/ 	.byte	0x04, 0x12
        /*23de*/ 	.short	(.L_1531 - .L_1530)
	.align		4
.L_1530:
        /*23e0*/ 	.word	index@(_ZN10layer_norm13ln_bwd_kernelINS_13Kernel_traitsI6__halffS2_fjLj1024ELj1ELj4ELj1ELj16ENS_18Kernel_traits_baseILj1024ES2_fS2_fjLj128EEEEEEEvNS_9BwdParamsE)
        /*23e4*/ 	.word	0x00000000


	//----- nvinfo : EIATTR_MIN_STACK_SIZE
	.align		4
.L_1531:
        /*23e8*/ 	.byte	0x04, 0x12
        /*23ea*/ 	.short	(.L_1533 - .L_1532)
	.align		4
.L_1532:
        /*23ec*/ 	.word	index@(_ZN10layer_norm22ln_bwd_finalize_kernelINS_22Kernel_traits_finalizeILj1024E6__halfS2_S2_fjLj1024ELj4ENS_18Kernel_traits_baseILj1024ES2_S2_S2_fjLj1024EEEEEEEvNS_9BwdParamsE)
        /*23f0*/ 	.word	0x00000000


	//----- nvinfo : EIATTR_MIN_STACK_SIZE
	.align		4
.L_1533:
        /*23f4*/ 	.byte	0x04, 0x12
        /*23f6*/ 	.short	(.L_1535 - .L_1534)
	.align		4
.L_1534:
        /*23f8*/ 	.word	index@(_ZN10layer_norm13ln_bwd_kernelINS_13Kernel_traitsI6__halfS2_S2_fjLj1024ELj1ELj4ELj1ELj16ENS_18Kernel_traits_baseILj1024ES2_S2_S2_fjLj128EEEEEEEvNS_9BwdParamsE)
        /*23fc*/ 	.word	0x00000000


	//----- nvinfo : EIATTR_MIN_STACK_SIZE
	.align		4
.L_1535:
        /*2400*/ 	.byte	0x04, 0x12
        /*2402*/ 	.short	(.L_1537 - .L_1536)
	.align		4
.L_1536:
        /*2404*/ 	.word	index@(_ZN10layer_norm22ln_bwd_finalize_kernelINS_22Kernel_traits_finalizeILj1024EffffjLj1024ELj4ENS_18Kernel_traits_baseILj1024EffffjLj1024EEEEEEEvNS_9BwdParamsE)
        /*2408*/ 	.word	0x00000000


	//----- nvinfo : EIATTR_MIN_STACK_SIZE
	.align		4
.L_1537:
        /*240c*/ 	.byte	0x04, 0x12
        /*240e*/ 	.short	(.L_1539 - .L_1538)
	.align		4
.L_1538:
        /*2410*/ 	.word	index@(_ZN10layer_norm13ln_bwd_kernelINS_13Kernel_traitsIffffjLj1024ELj1ELj4ELj1ELj16ENS_18Kernel_traits_baseILj1024EffffjLj128EEEEEEEvNS_9BwdParamsE)
        /*2414*/ 	.word	0x00000000


	//----- nvinfo : EIATTR_MIN_STACK_SIZE
	.align		4
.L_1539:
        /*2418*/ 	.byte	0x04, 0x12
        /*241a*/ 	.short	(.L_1541 - .L_1540)
	.align		4
.L_1540:
        /*241c*/ 	.word	index@(_ZN10layer_norm22ln_bwd_finalize_kernelINS_22Kernel_traits_finalizeILj768E13__nv_bfloat16fS2_fjLj1024ELj4ENS_18Kernel_traits_baseILj768ES2_fS2_fjLj1024EEEEEEEvNS_9BwdParamsE)
        /*2420*/ 	.word	0x00000000


	//----- nvinfo : EIATTR_MIN_STACK_SIZE
	.align		4
.L_1541:
        /*2424*/ 	.byte	0x04, 0x12
        /*2426*/ 	.short	(.L_1543 - .L_1542)
	.align		4
.L_1542:
        /*2428*/ 	.word	index@(_ZN10layer_norm13ln_bwd_kernelINS_13Kernel_traitsI13__nv_bfloat16fS2_fjLj768ELj1ELj4ELj1ELj16ENS_18Kernel_traits_baseILj768ES2_fS2_fjLj128EEEEEEEvNS_9BwdParamsE)
        /*242c*/ 	.word	0x00000000


	//----- nvinfo : EIATTR_MIN_STACK_SIZE
	.align		4
.L_1543:
        /*2430*/ 	.byte	0x04, 0x12
        /*2432*/ 	.short	(.L_1545 - .L_1544)
	.align		4
.L_1544:
        /*2434*/ 	.word	index@(_ZN10layer_norm22ln_bwd_finalize_kernelINS_22Kernel_traits_finalizeILj768E13__nv_bfloat16S2_S2_fjLj1024ELj4ENS_18Kernel_traits_baseILj768ES2_S2_S2_fjLj1024EEEEEEEvNS_9BwdParamsE)
        /*2438*/ 	.word	0x00000000


	//----- nvinfo : EIATTR_MIN_STACK_SIZE
	.align		4
.L_1545:
        /*243c*/ 	.byte	0x04, 0x12
        /*243e*/ 	.short	(.L_1547 - .L_1546)
	.align		4
.L_1546:
        /*2440*/ 	.word	index@(_ZN10layer_norm13ln_bwd_kernelINS_13Kernel_traitsI13__nv_bfloat16S2_S2_fjLj768ELj1ELj4ELj1ELj16ENS_18Kernel_traits_baseILj768ES2_S2_S2_fjLj128EEEEEEEvNS_9BwdParamsE)
        /*2444*/ 	.word	0x00000000


	//----- nvinfo : EIATTR_MIN_STACK_SIZE
	.align		4
.L_1547:
        /*2448*/ 	.byte	0x04, 0x12
        /*244a*/ 	.short	(.L_1549 - .L_1548)
	.align		4
.L_1548:
        /*244c*/ 	.word	index@(_ZN10layer_norm22ln_bwd_finalize_kernelINS_22Kernel_traits_finalizeILj768E6__halffS2_fjLj1024ELj4ENS_18Kernel_traits_baseILj768ES2_fS2_fjLj1024EEEEEEEvNS_9BwdParamsE)
        /*2450*/ 	.word	0x00000000


	//----- nvinfo : EIATTR_MIN_STACK_SIZE
	.align		4
.L_1549:
        /*2454*/ 	.byte	0x04, 0x12
        /*2456*/ 	.short	(.L_1551 - .L_1550)
	.align		4
.L_1550:
        /*2458*/ 	.word	index@(_ZN10layer_norm13ln_bwd_kernelINS_13Kernel_traitsI6__halffS2_fjLj768ELj1ELj4ELj1ELj16ENS_18Kernel_traits_baseILj768ES2_fS2_fjLj128EEEEEEEvNS_9BwdParamsE)
        /*245c*/ 	.word	0x00000000


	//----- nvinfo : EIATTR_MIN_STACK_SIZE
	.align		4
.L_1551:
        /*2460*/ 	.byte	0x04, 0x12
        /*2462*/ 	.short	(.L_1553 - .L_1552)
	.align		4
.L_1552:
        /*2464*/ 	.word	index@(_ZN10layer_norm22ln_bwd_finalize_kernelINS_22Kernel_traits_finalizeILj768E6__halfS2_S2_fjLj1024ELj4ENS_18Kernel_traits_baseILj768ES2_S2_S2_fjLj1024EEEEEEEvNS_9BwdParamsE)
        /*2468*/ 	.word	0x00000000


	//----- nvinfo : EIATTR_MIN_STACK_SIZE
	.align		4
.L_1553:
        /*246c*/ 	.byte	0x04, 0x12
        /*246e*/ 	.short	(.L_1555 - .L_1554)
	.align		4
.L_1554:
        /*2470*/ 	.word	index@(_ZN10layer_norm13ln_bwd_kernelINS_13Kernel_traitsI6__halfS2_S2_fjLj768ELj1ELj4ELj1ELj16ENS_18Kernel_traits_baseILj768ES2_S2_S2_fjLj128EEEEEEEvNS_9BwdParamsE)
        /*2474*/ 	.word	0x00000000


	//----- nvinfo : EIATTR_MIN_STACK_SIZE
	.align		4
.L_1555:
        /*2478*/ 	.byte	0x04, 0x12
        /*247a*/ 	.short	(.L_1557 - .L_1556)
	.align		4
.L_1556:
        /*247c*/ 	.word	index@(_ZN10layer_norm22ln_bwd_finalize_kernelINS_22Kernel_traits_finalizeILj768EffffjLj1024ELj4ENS_18Kernel_traits_baseILj768EffffjLj1024EEEEEEEvNS_9BwdParamsE)
        /*2480*/ 	.word	0x00000000


	//----- nvinfo : EIATTR_MIN_STACK_SIZE
	.align		4
.L_1557:
        /*2484*/ 	.byte	0x04, 0x12
        /*2486*/ 	.short	(.L_1559 - .L_1558)
	.align		4
.L_1558:
        /*2488*/ 	.word	index@(_ZN10layer_norm13ln_bwd_kernelINS_13Kernel_traitsIffffjLj768ELj1ELj4ELj1ELj16ENS_18Kernel_traits_baseILj768EffffjLj128EEEEEEEvNS_9BwdParamsE)
        /*248c*/ 	.word	0x00000000
.L_1559:


//--------------------- .nv.compat                --------------------------
	.section	.nv.compat,"",@"SHT_CUDA_COMPAT_INFO"
	.align	4
        /*0000*/ 	.byte	0x02, 0x09, 0x00, 0x00, 0x02, 0x02, 0x01, 0x00, 0x02, 0x05, 0x05, 0x00, 0x03, 0x07, 0x01, 0x01
        /*0010*/ 	.byte	0x02, 0x03, 0x00, 0x00, 0x02, 0x06, 0x01, 0x00, 0x04, 0x0b, 0x08, 0x00, 0x00, 0x00, 0x00, 0x00
        /*0020*/ 	.byte	0x00, 0x00, 0x00, 0x00


//--------------------- .nv.info._ZN10layer_norm22ln_bwd_finalize_kernelINS_22Kernel_traits_finalizeILj65536E13__nv_bfloat16fS2_fjLj1024ELj4ENS_18Kernel_traits_baseILj65536ES2_fS2_fjLj1024EEEEEEEvNS_9BwdParamsE --------------------------
	.section	.nv.info._ZN10layer_norm22ln_bwd_finalize_kernelINS_22Kernel_traits_finalizeILj65536E13__nv_bfloat16fS2_fjLj1024ELj4ENS_18Kernel_traits_baseILj65536ES2_fS2_fjLj1024EEEEEEEvNS_9BwdParamsE,"",@"SHT_CUDA_INFO"
	.sectionflags	@""
	.align	4


	//----- nvinfo : EIATTR_CUDA_API_VERSION
	.align		4
        /*0000*/ 	.byte	0x04, 0x37
        /*0002*/ 	.short	(.L_1561 - .L_1560)
.L_1560:
        /*0004*/ 	.word	0x00000082


	//----- nvinfo : EIATTR_KPARAM_INFO
	.align		4
.L_1561:
        /*0008*/ 	.byte	0x04, 0x17
        /*000a*/ 	.short	(.L_1563 - .L_1562)
.L_1562:
        /*000c*/ 	.word	0x00000000
        /*0010*/ 	.short	0x0000
        /*0012*/ 	.short	0x0000
        /*0014*/ 	.byte	0x00, 0xf0, 0x21, 0x02


	//----- nvinfo : EIATTR_SPARSE_MMA_MASK
	.align		4
.L_1563:
        /*0018*/ 	.byte	0x03, 0x50
        /*001a*/ 	.short	0x0000


	//----- nvinfo : EIATTR_MAXREG_COUNT
	.align		4
        /*001c*/ 	.byte	0x03, 0x1b
        /*001e*/ 	.short	0x0040


	//----- nvinfo : EIATTR_NUM_BARRIERS
	.align		4
        /*0020*/ 	.byte	0x02, 0x4c
        /*0022*/ 	.byte	0x01
	.zero		1


	//----- nvinfo : EIATTR_MERCURY_ISA_VERSION
	.align		4
        /*0024*/ 	.byte	0x03, 0x5f
        /*0026*/ 	.short	0x0101


	//----- nvinfo : EIATTR_COOP_GROUP_MASK_REGIDS
	.align		4
        /*0028*/ 	.byte	0x04, 0x29
        /*002a*/ 	.short	(.L_1565 - .L_1564)


	//   ....[0]....
.L_1564:
        /*002c*/ 	.word	0xffffffff


	//   ....[1]....
        /*0030*/ 	.word	0xffffffff


	//   ....[2]....
        /*0034*/ 	.word	0xffffffff


	//   ....[3]....
        /*0038*/ 	.word	0xffffffff


	//   ....[4]....
        /*003c*/ 	.word	0xffffffff


	//   ....[5]....
        /*0040*/ 	.word	0xffffffff


	//   ....[6]....
        /*0044*/ 	.word	0xffffffff


	//   ....[7]....
        /*0048*/ 	.word	0xffffffff


	//   ....[8]....
        /*004c*/ 	.word	0xffffffff


	//   ....[9]....
        /*0050*/ 	.word	0xffffffff


	//   ....[10]....
        /*0054*/ 	.word	0x05000011


	//   ....[11]....
        /*0058*/ 	.word	0x05000011


	//   ....[12]....
        /*005c*/ 	.word	0x05000011


	//   ....[13]....
        /*0060*/ 	.word	0x05000011


	//   ....[14]....
        /*0064*/ 	.word	0x05000011


	//   ....[15]....
        /*0068*/ 	.word	0x05000011


	//   ....[16]....
        /*006c*/ 	.word	0x05000011


	//   ....[17]....
        /*0070*/ 	.word	0x05000011


	//   ....[18]....
        /*0074*/ 	.word	0x05000011


	//   ....[19]....
        /*0078*/ 	.word	0x05000011


	//----- nvinfo : EIATTR_COOP_GROUP_INSTR_OFFSETS
	.align		4
.L_1565:
        /*007c*/ 	.byte	0x04, 0x28
        /*007e*/ 	.short	(.L_1567 - .L_1566)


	//   ....[0]....
.L_1566:
        /*0080*/ 	.word	0x00000860


	//   ....[1]....
        /*0084*/ 	.word	0x00000870


	//   ....[2]....
        /*0088*/ 	.word	0x000008a0


	//   ....[3]....
        /*008c*/ 	.word	0x000008b0


	//   ....[4]....
        /*0090*/ 	.word	0x000008e0


	//   ....[5]....
        /*0094*/ 	.word	0x000008f0


	//   ....[6]....
        /*0098*/ 	.word	0x00000920


	//   ....[7]....
        /*009c*/ 	.word	0x00000930


	//   ....[8]....
        /*00a0*/ 	.word	0x00000960


	//   ....[9]....
        /*00a4*/ 	.word	0x00000970


	//   ....[10]....
        /*00a8*/ 	.word	0x00000b70


	//   ....[11]....
        /*00ac*/ 	.word	0x00000be0


	//   ....[12]....
        /*00b0*/ 	.word	0x00000c50


	//   ....[13]....
        /*00b4*/ 	.word	0x00000cc0


	//   ....[14]....
        /*00b8*/ 	.word	0x00000d30


	//   ....[15]....
        /*00bc*/ 	.word	0x00000d90


	//   ....[16]....
        /*00c0*/ 	.word	0x00000e00


	//   ....[17]....
        /*00c4*/ 	.word	0x00000e70


	//   ....[18]....
        /*00c8*/ 	.word	0x00000ee0


	//   ....[19]....
        /*00cc*/ 	.word	0x00000f50


	//----- nvinfo : EIATTR_EXIT_INSTR_OFFSETS
	.align		4
.L_1567:
        /*00d0*/ 	.byte	0x04, 0x1c
        /*00d2*/ 	.short	(.L_1569 - .L_1568)


	//   ....[0]....
.L_1568:
        /*00d4*/ 	.word	0x00000070


	//   ....[1]....
        /*00d8*/ 	.word	0x00000b10


	//----- nvinfo : EIATTR_MAX_THREADS
	.align		4
.L_1569:
        /*00dc*/ 	.byte	0x04, 0x05
        /*00de*/ 	.short	(.L_1571 - .L_1570)
.L_1570:
        /*00e0*/ 	.word	0x00000400
        /*00e4*/ 	.word	0x00000001
        /*00e8*/ 	.word	0x00000001


	//----- nvinfo : EIATTR_CRS_STACK_SIZE
	.align		4
.L_1571:
        /*00ec*/ 	.byte	0x04, 0x1e
        /*00ee*/ 	.short	(.L_1573 - .L_1572)
.L_1572:
        /*00f0*/ 	.word	0x00000000


	//----- nvinfo : EIATTR_CBANK_PARAM_SIZE
	.align		4
.L_1573:
        /*00f4*/ 	.byte	0x03, 0x19
        /*00f6*/ 	.short	0x0088


	//----- nvinfo : EIATTR_PARAM_CBANK
	.align		4
        /*00f8*/ 	.byte	0x04, 0x0a
        /*00fa*/ 	.short	(.L_1575 - .L_1574)
	.align		4
.L_1574:
        /*00fc*/ 	.word	index@(.nv.constant0._ZN10layer_norm22ln_bwd_finalize_kernelINS_22Kernel_traits_finalizeILj65536E13__nv_bfloat16fS2_fjLj1024ELj4ENS_18Kernel_traits_baseILj65536ES2_fS2_fjLj1024EEEEEEEvNS_9BwdParamsE)
        /*0100*/ 	.short	0x0210
        /*0102*/ 	.short	0x0088


	//----- nvinfo : EIATTR_SW_WAR
	.align		4
.L_1575:
        /*0104*/ 	.byte	0x04, 0x36
        /*0106*/ 	.short	(.L_1577 - .L_1576)
.L_1576:
        /*0108*/ 	.word	0x00000008
.L_1577:


//--------------------- .nv.info._ZN10layer_norm13ln_bwd_kernelINS_13Kernel_traitsI13__nv_bfloat16fS2_fjLj65536ELj8ELj1ELj8ELj16ENS_18Kernel_traits_baseILj65536ES2_fS2_fjLj256EEEEEEEvNS_9BwdParamsE --------------------------
	.section	.nv.info._ZN10layer_norm13ln_bwd_kernelINS_13Kernel_traitsI13__nv_bfloat16fS2_fjLj65536ELj8ELj1ELj8ELj16ENS_18Kernel_traits_baseILj65536ES2_fS2_fjLj256EEEEEEEvNS_9BwdParamsE,"",@"SHT_CUDA_INFO"
	.sectionflags	@""
	.align	4


	//----- nvinfo : EIATTR_CUDA_API_VERSION
	.align		4
        /*0000*/ 	.byte	0x04, 0x37
        /*0002*/ 	.short	(.L_1579 - .L_1578)
.L_1578:
        /*0004*/ 	.word	0x00000082


	//----- nvinfo : EIATTR_KPARAM_INFO
	.align		4
.L_1579:
        /*0008*/ 	.byte	0x04, 0x17
        /*000a*/ 	.short	(.L_1581 - .L_1580)
.L_1580:
        /*000c*/ 	.word	0x00000000
        /*0010*/ 	.short	0x0000
        /*0012*/ 	.short	0x0000
        /*0014*/ 	.byte	0x00, 0xf0, 0x21, 0x02


	//----- nvinfo : EIATTR_SPARSE_MMA_MASK
	.align		4
.L_1581:
        /*0018*/ 	.byte	0x03, 0x50
        /*001a*/ 	.short	0x0000


	//----- nvinfo : EIATTR_MAXREG_COUNT
	.align		4
        /*001c*/ 	.byte	0x03, 0x1b
        /*001e*/ 	.short	0x00ff


	//----- nvinfo : EIATTR_NUM_BARRIERS
	.align		4
        /*0020*/ 	.byte	0x02, 0x4c
        /*0022*/ 	.byte	0x01
	.zero		1


	//----- nvinfo : EIATTR_MERCURY_ISA_VERSION
	.align		4
        /*0024*/ 	.byte	0x03, 0x5f
        /*0026*/ 	.short	0x0101


	//----- nvinfo : EIATTR_COOP_GROUP_MASK_REGIDS
	.align		4
        /*0028*/ 	.byte	0x04, 0x29
        /*002a*/ 	.short	(.L_1583 - .L_1582)


	//   ....[0]....
.L_1582:
        /*002c*/ 	.word	0xffffffff


	//   ....[1]....
        /*0030*/ 	.word	0xffffffff


	//   ....[2]....
        /*0034*/ 	.word	0xffffffff


	//   ....[3]....
        /*0038*/ 	.word	0xffffffff


	//   ....[4]....
        /*003c*/ 	.word	0xffffffff


	//   ....[5]....
        /*0040*/ 	.word	0xffffffff


	//   ....[6]....
        /*0044*/ 	.word	0xffffffff


	//   ....[7]....
        /*0048*/ 	.word	0xffffffff


	//   ....[8]....
        /*004c*/ 	.word	0xffffffff


	//   ....[9]....
        /*0050*/ 	.word	0xffffffff


	//   ....[10]....
        /*0054*/ 	.word	0xffffffff


	//   ....[11]....
        /*0058*/ 	.word	0xffffffff


	//   ....[12]....
        /*005c*/ 	.word	0xffffffff


	//   ....[13]....
        /*0060*/ 	.word	0xffffffff


	//   ....[14]....
        /*0064*/ 	.word	0xffffffff


	//   ....[15]....
        /*0068*/ 	.word	0xffffffff


	//   ....[16]....
        /*006c*/ 	.word	0xffffffff


	//   ....[17]....
        /*0070*/ 	.word	0xffffffff


	//   ....[18]....
        /*0074*/ 	.word	0xffffffff


	//   ....[19]....
        /*0078*/ 	.word	0xffffffff


	//   ....[20]....
        /*007c*/ 	.word	0x05000043


	//   ....[21]....
        /*0080*/ 	.word	0x05000043


	//   ....[22]....
        /*0084*/ 	.word	0x05000043


	//   ....[23]....
        /*0088*/ 	.word	0x05000043


	//   ....[24]....
        /*008c*/ 	.word	0x05000043


	//   ....[25]....
        /*0090*/ 	.word	0x05000043


	//   ....[26]....
        /*0094*/ 	.word	0x05000043


	//   ....[27]....
        /*0098*/ 	.word	0x05000043


	//   ....[28]....
        /*009c*/ 	.word	0x05000043


	//   ....[29]....
        /*00a0*/ 	.word	0x05000043


	//----- nvinfo : EIATTR_COOP_GROUP_INSTR_OFFSETS
	.align		4
.L_1583:
        /*00a4*/ 	.byte	0x04, 0x28
        /*00a6*/ 	.short	(.L_1585 - .L_1584)


	//   ....[0]....
.L_1584:
        /*00a8*/ 	.word	0x00002ba0


	//   ....[1]....
        /*00ac*/ 	.word	0x00002bb0


	//   ....[2]....
        /*00b0*/ 	.word	0x00002be0


	//   ....[3]....
        /*00b4*/ 	.word	0x00002bf0


	//   ....[4]....
        /*00b8*/ 	.word	0x00002c20


	//   ....[5]....
        /*00bc*/ 	.word	0x00002c30


	//   ....[6]....
        /*00c0*/ 	.word	0x00002c60


	//   ....[7]....
        /*00c4*/ 	.word	0x00002c70


	//   ....[8]....
        /*00c8*/ 	.word	0x00002cb0


	//   ....[9]....
        /*00cc*/ 	.word	0x00002cd0


	//   ....[10]....
        /*00d0*/ 	.word	0x000032a0


	//   ....[11]....
        /*00d4*/ 	.word	0x000032b0


	//   ....[12]....
        /*00d8*/ 	.word	0x000032e0


	//   ....[13]....
        /*00dc*/ 	.word	0x000032f0


	//   ....[14]....
        /*00e0*/ 	.word	0x00003320


	//   ....[15]....
        /*00e4*/ 	.word	0x00003330


	//   ....[16]....
        /*00e8*/ 	.word	0x00003380


	//   ....[17]....
        /*00ec*/ 	.word	0x00003390


	//   ....[18]....
        /*00f0*/ 	.word	0x000033c0


	//   ....[19]....
        /*00f4*/ 	.word	0x000033d0


	//   ....[20]....
        /*00f8*/ 	.word	0x00004130


	//   ....[21]....
        /*00fc*/ 	.word	0x00004180


	//   ....[22]....
        /*0100*/ 	.word	0x000041f0


	//   ....[23]....
        /*0104*/ 	.word	0x00004250


	//   ....[24]....
        /*0108*/ 	.word	0x000042c0


	//   ....[25]....
        /*010c*/ 	.word	0x00004320


	//   ....[26]....
        /*0110*/ 	.word	0x00004390


	//   ....[27]....
        /*0114*/ 	.word	0x000043f0


	//   ....[28]....
        /*0118*/ 	.word	0x00004470


	//   ....[29]....
        /*011c*/ 	.word	0x000044e0


	//----- nvinfo : EIATTR_EXIT_INSTR_OFFSETS
	.align		4
.L_1585:
        /*0120*/ 	.byte	0x04, 0x1c
        /*0122*/ 	.short	(.L_1587 - .L_1586)


	//   ....[0]....
.L_1586:
        /*0124*/ 	.word	0x000040d0


	//----- nvinfo : EIATTR_MAX_THREADS
	.align		4
.L_1587:
        /*0128*/ 	.byte	0x04, 0x05
        /*012a*/ 	.short	(.L_1589 - .L_1588)
.L_1588:
        /*012c*/ 	.word	0x00000100
        /*0130*/ 	.word	0x00000001
        /*0134*/ 	.word	0x00000001


	//----- nvinfo : EIATTR_CRS_STACK_SIZE
	.align		4
.L_1589:
        /*0138*/ 	.byte	0x04, 0x1e
        /*013a*/ 	.short	(.L_1591 - .L_1590)
.L_1590:
        /*013c*/ 	.word	0x00000000


	//----- nvinfo : EIATTR_CBANK_PARAM_SIZE
	.align		4
.L_1591:
        /*0140*/ 	.byte	0x03, 0x19
        /*0142*/ 	.short	0x0088


	//----- nvinfo : EIATTR_PARAM_CBANK
	.align		4
        /*0144*/ 	.byte	0x04, 0x0a
        /*0146*/ 	.short	(.L_1593 - .L_1592)
	.align		4
.L_1592:
        /*0148*/ 	.word	index@(.nv.constant0._ZN10layer_norm13ln_bwd_kernelINS_13Kernel_traitsI13__nv_bfloat16fS2_fjLj65536ELj8ELj1ELj8ELj16ENS_18Kernel_traits_baseILj65536ES2_fS2_fjLj256EEEEEEEvNS_9BwdParamsE)
        /*014c*/ 	.short	0x0210
        /*014e*/ 	.short	0x0088


	//----- nvinfo : EIATTR_SW_WAR
	.align		4
.L_1593:
        /*0150*/ 	.byte	0x04, 0x36
        /*0152*/ 	.short	(.L_1595 - .L_1594)
.L_1594:
        /*0154*/ 	.word	0x00000008
.L_1595:


//--------------------- .nv.info._ZN10layer_norm22ln_bwd_finalize_kernelINS_22Kernel_traits_finalizeILj65536E13__nv_bfloat16S2_S2_fjLj1024ELj4ENS_18Kernel_traits_baseILj65536ES2_S2_S2_fjLj1024EEEEEEEvNS_9BwdParamsE --------------------------
	.section	.nv.info._ZN10layer_norm22ln_bwd_finalize_kernelINS_22Kernel_traits_finalizeILj65536E13__nv_bfloat16S2_S2_fjLj1024ELj4ENS_18Kernel_traits_baseILj65536ES2_S2_S2_fjLj1024EEEEEEEvNS_9BwdParamsE,"",@"SHT_CUDA_INFO"
	.sectionflags	@""
	.align	4


	//----- nvinfo : EIATTR_CUDA_API_VERSION
	.align		4
        /*0000*/ 	.byte	0x04, 0x37
        /*0002*/ 	.short	(.L_1597 - .L_1596)
.L_1596:
        /*0004*/ 	.word	0x00000082


	//----- nvinfo : EIATTR_KPARAM_INFO
	.align		4
.L_1597:
        /*0008*/ 	.byte	0x04, 0x17
        /*000a*/ 	.short	(.L_1599 - .L_1598)
.L_1598:
        /*000c*/ 	.word	0x00000000
        /*0010*/ 	.short	0x0000
        /*0012*/ 	.short	0x0000
        /*0014*/ 	.byte	0x00, 0xf0, 0x21, 0x02


	//----- nvinfo : EIATTR_SPARSE_MMA_MASK
	.align		4
.L_1599:
        /*0018*/ 	.byte	0x03, 0x50
        /*001a*/ 	.short	0x0000


	//----- nvinfo : EIATTR_MAXREG_COUNT
	.align		4
        /*001c*/ 	.byte	0x03, 0x1b
        /*001e*/ 	.short	0x0040


	//----- nvinfo : EIATTR_NUM_BARRIERS
	.align		4
        /*0020*/ 	.byte	0x02, 0x4c
        /*0022*/ 	.byte	0x01
	.zero		1


	//----- nvinfo : EIATTR_MERCURY_ISA_VERSION
	.align		4
        /*0024*/ 	.byte	0x03, 0x5f
        /*0026*/ 	.short	0x0101


	//----- nvinfo : EIATTR_COOP_GROUP_MASK_REGIDS
	.align		4
        /*0028*/ 	.byte	0x04, 0x29
        /*002a*/ 	.short	(.L_1601 - .L_1600)


	//   ....[0]....
.L_1600:
        /*002c*/ 	.word	0xffffffff


	//   ....[1]....
        /*0030*/ 	.word	0xffffffff


	//   ....[2]....
        /*0034*/ 	.word	0xffffffff


	//   ....[3]....
        /*0038*/ 	.word	0xffffffff


	//   ....[4]....
        /*003c*/ 	.word	0xffffffff


	//   ....[5]....
        /*0040*/ 	.word	0xffffffff


	//   ....[6]....
        /*0044*/ 	.word	0xffffffff


	//   ....[7]....
        /*0048*/ 	.word	0xffffffff


	//   ....[8]....
        /*004c*/ 	.word	0xffffffff


	//   ....[9]....
        /*0050*/ 	.word	0xffffffff


	//   ....[10]....
        /*0054*/ 	.word	0x05000011


	//   ....[11]....
        /*0058*/ 	.word	0x05000011


	//   ....[12]....
        /*005c*/ 	.word	0x05000011


	//   ....[13]....
        /*0060*/ 	.word	0x05000011


	//   ....[14]....
        /*0064*/ 	.word	0x05000011


	//   ....[15]....
        /*0068*/ 	.word	0x05000011


	//   ....[16]....
        /*006c*/ 	.word	0x05000011


	//   ....[17]....
        /*0070*/ 	.word	0x05000011


	//   ....[18]....
        /*0074*/ 	.word	0x05000011


	//   ....[19]....
        /*0078*/ 	.word	0x05000011


	//----- nvinfo : EIATTR_COOP_GROUP_INSTR_OFFSETS
	.align		4
.L_1601:
        /*007c*/ 	.byte	0x04, 0x28
        /*007e*/ 	.short	(.L_1603 - .L_1602)


	//   ....[0]....
.L_1602:
        /*0080*/ 	.word	0x00000860


	//   ....[1]....
        /*0084*/ 	.word	0x00000870


	//   ....[2]....
        /*0088*/ 	.word	0x000008a0


	//   ....[3]....
        /*008c*/ 	.word	0x000008b0


	//   ....[4]....
        /*0090*/ 	.word	0x000008e0


	//   ....[5]....
        /*0094*/ 	.word	0x000008f0


	//   ....[6]....
        /*0098*/ 	.word	0x00000920


	//   ....[7]....
        /*009c*/ 	.word	0x00000930


	//   ....[8]....
        /*00a0*/ 	.word	0x00000960


	//   ....[9]....
        /*00a4*/ 	.word	0x00000970


	//   ....[10]....
        /*00a8*/ 	.word	0x00000b70


	//   ....[11]....
        /*00ac*/ 	.word	0x00000be0


	//   ....[12]....
        /*00b0*/ 	.word	0x00000c50


	//   ....[13]....
        /*00b4*/ 	.word	0x00000cc0


	//   ....[14]....
        /*00b8*/ 	.word	0x00000d30


	//   ....[15]....
        /*00bc*/ 	.word	0x00000d90


	//   ....[16]....
        /*00c0*/ 	.word	0x00000e00


	//   ....[17]....
        /*00c4*/ 	.word	0x00000e70


	//   ....[18]....
        /*00c8*/ 	.word	0x00000ee0


	//   ....[19]....
        /*00cc*/ 	.word	0x00000f50


	//----- nvinfo : EIATTR_EXIT_INSTR_OFFSETS
	.align		4
.L_1603:
        /*00d0*/ 	.byte	0x04, 0x1c
        /*00d2*/ 	.short	(.L_1605 - .L_1604)


	//   ....[0]....
.L_1604:
        /*00d4*/ 	.word	0x00000070


	//   ....[1]....
        /*00d8*/ 	.word	0x00000b10


	//----- nvinfo : EIATTR_MAX_THREADS
	.align		4
.L_1605:
        /*00dc*/ 	.byte	0x04, 0x05
        /*00de*/ 	.short	(.L_1607 - .L_1606)
.L_1606:
        /*00e0*/ 	.word	0x00000400
        /*00e4*/ 	.word	0x00000001
        /*00e8*/ 	.word	0x00000001


	//----- nvinfo : EIATTR_CRS_STACK_SIZE
	.align		4
.L_1607:
        /*00ec*/ 	.byte	0x04, 0x1e
        /*00ee*/ 	.short	(.L_1609 - .L_1608)
.L_1608:
        /*00f0*/ 	.word	0x00000000


	//----- nvinfo : EIATTR_CBANK_PARAM_SIZE
	.align		4
.L_1609:
        /*00f4*/ 	.byte	0x03, 0x19
        /*00f6*/ 	.short	0x0088


	//----- nvinfo : EIATTR_PARAM_CBANK
	.align		4
        /*00f8*/ 	.byte	0x04, 0x0a
        /*00fa*/ 	.short	(.L_1611 - .L_1610)
	.align		4
.L_1610:
        /*00fc*/ 	.word	index@(.nv.constant0._ZN10layer_norm22ln_bwd_finalize_kernelINS_22Kernel_traits_finalizeILj65536E13__nv_bfloat16S2_S2_fjLj1024ELj4ENS_18Kernel_traits_baseILj65536ES2_S2_S2_fjLj1024EEEEEEEvNS_9BwdParamsE)
        /*0100*/ 	.short	0x0210
        /*0102*/ 	.short	0x0088


	//----- nvinfo : EIATTR_SW_WAR
	.align		4
.L_1611:
        /*0104*/ 	.byte	0x04, 0x36
        /*0106*/ 	.short	(.L_1613 - .L_1612)
.L_1612:
        /*0108*/ 	.word	0x00000008
.L_1613:


//--------------------- .nv.info._ZN10layer_norm13ln_bwd_kernelINS_13Kernel_traitsI13__nv_bfloat16S2_S2_fjLj65536ELj8ELj1ELj8ELj16ENS_18Kernel_traits_baseILj65536ES2_S2_S2_fjLj256EEEEEEEvNS_9BwdParamsE --------------------------
	.section	.nv.info._ZN10layer_norm13ln_bwd_kernelINS_13Kernel_traitsI13__nv_bfloat16S2_S2_fjLj65536ELj8ELj1ELj8ELj16ENS_18Kernel_traits_baseILj65536ES2_S2_S2_fjLj256EEEEEEEvNS_9BwdParamsE,"",@"SHT_CUDA_INFO"
	.sectionflags	@""
	.align	4


	//----- nvinfo : EIATTR_CUDA_API_VERSION
	.align		4
        /*0000*/ 	.byte	0x04, 0x37
        /*0002*/ 	.short	(.L_1615 - .L_1614)
.L_1614:
        /*0004*/ 	.word	0x00000082


	//----- nvinfo : EIATTR_KPARAM_INFO
	.align		4
.L_1615:
        /*0008*/ 	.byte	0x04, 0x17
        /*000a*/ 	.short	(.L_1617 - .L_1616)
.L_1616:
        /*000c*/ 	.word	0x00000000
        /*0010*/ 	.short	0x0000
        /*0012*/ 	.short	0x0000
        /*0014*/ 	.byte	0x00, 0xf0, 0x21, 0x02


	//----- nvinfo : EIATTR_SPARSE_MMA_MASK
	.align		4
.L_1617:
        /*0018*/ 	.byte	0x03, 0x50
        /*001a*/ 	.short	0x0000


	//----- nvinfo : EIATTR_MAXREG_COUNT
	.align		4
        /*001c*/ 	.byte	0x03, 0x1b
        /*001e*/ 	.short	0x00ff


	//----- nvinfo : EIATTR_NUM_BARRIERS
	.align		4
        /*0020*/ 	.byte	0x02, 0x4c
        /*0022*/ 	.byte	0x01
	.zero		1


	//----- nvinfo : EIATTR_MERCURY_ISA_VERSION
	.align		4
        /*0024*/ 	.byte	0x03, 0x5f
        /*0026*/ 	.short	0x0101


	//----- nvinfo : EIATTR_COOP_GROUP_MASK_REGIDS
	.align		4
        /*0028*/ 	.byte	0x04, 0x29
        /*002a*/ 	.short	(.L_1619 - .L_1618)


	//   ....[0]....
.L_1618:
        /*002c*/ 	.word	0xffffffff


	//   ....[1]....
        /*0030*/ 	.word	0xffffffff


	//   ....[2]....
        /*0034*/ 	.word	0xffffffff


	//   ....[3]....
        /*0038*/ 	.word	0xffffffff


	//   ....[4]....
        /*003c*/ 	.word	0xffffffff


	//   ....[5]....
        /*0040*/ 	.word	0xffffffff


	//   ....[6]....
        /*0044*/ 	.word	0xffffffff


	//   ....[7]....
        /*0048*/ 	.word	0xffffffff


	//   ....[8]....
        /*004c*/ 	.word	0xffffffff


	//   ....[9]....
        /*0050*/ 	.word	0xffffffff


	//   ....[10]....
        /*0054*/ 	.word	0xffffffff


	//   ....[11]....
        /*0058*/ 	.word	0xffffffff


	//   ....[12]....
        /*005c*/ 	.word	0xffffffff


	//   ....[13]....
        /*0060*/ 	.word	0xffffffff


	//   ....[14]....
        /*0064*/ 	.word	0xffffffff


	//   ....[15]....
        /*0068*/ 	.word	0xffffffff


	//   ....[16]....
        /*006c*/ 	.word	0xffffffff


	//   ....[17]....
        /*0070*/ 	.word	0xffffffff


	//   ....[18]....
        /*0074*/ 	.word	0xffffffff


	//   ....[19]....
        /*0078*/ 	.word	0xffffffff


	//   ....[20]....
        /*007c*/ 	.word	0x05000019


	//   ....[21]....
        /*0080*/ 	.word	0x05000019


	//   ....[22]....
        /*0084*/ 	.word	0x05000019


	//   ....[23]....
        /*0088*/ 	.word	0x05000019


	//   ....[24]....
        /*008c*/ 	.word	0x05000019


	//   ....[25]....
        /*0090*/ 	.word	0x05000019


	//   ....[26]....
        /*0094*/ 	.word	0x05000019


	//   ....[27]....
        /*0098*/ 	.word	0x05000019


	//   ....[28]....
        /*009c*/ 	.word	0x05000019


	//   ....[29]....
        /*00a0*/ 	.word	0x05000019


	//----- nvinfo : EIATTR_COOP_GROUP_INSTR_OFFSETS
	.align		4
.L_1619:
        /*00a4*/ 	.byte	0x04, 0x28
        /*00a6*/ 	.short	(.L_1621 - .L_1620)


	//   ....[0]....
.L_1620:
        /*00a8*/ 	.word	0x00002a30


	//   ....[1]....
        /*00ac*/ 	.word	0x00002a40


	//   ....[2]....
        /*00b0*/ 	.word	0x00002a70


	//   ....[3]....
        /*00b4*/ 	.word	0x00002a80


	//   ....[4]....
        /*00b8*/ 	.word	0x00002ab0


	//   ....[5]....
        /*00bc*/ 	.word	0x00002ac0


	//   ....[6]....
        /*00c0*/ 	.word	0x00002af0


	//   ....[7]....
        /*00c4*/ 	.word	0x00002b00


	//   ....[8]....
        /*00c8*/ 	.word	0x00002b30


	//   ....[9]....
        /*00cc*/ 	.word	0x00002b40


	//   ....[10]....
        /*00d0*/ 	.word	0x00003100


	//   ....[11]....
        /*00d4*/ 	.word	0x00003110


	//   ....[12]....
        /*00d8*/ 	.word	0x00003140


	//   ....[13]....
        /*00dc*/ 	.word	0x00003150


	//   ....[14]....
        /*00e0*/ 	.word	0x00003180


	//   ....[15]....
        /*00e4*/ 	.word	0x00003190


	//   ....[16]....
        /*00e8*/ 	.word	0x000031d0


	//   ....[17]....
        /*00ec*/ 	.word	0x000031e0


	//   ....[18]....
        /*00f0*/ 	.word	0x00003210


	//   ....[19]....
        /*00f4*/ 	.word	0x00003220


	//   ....[20]....
        /*00f8*/ 	.word	0x00004090


	//   ....[21]....
        /*00fc*/ 	.word	0x000040e0


	//   ....[22]....
        /*0100*/ 	.word	0x00004150


	//   ....[23]....
        /*0104*/ 	.word	0x000041b0


	//   ....[24]....
        /*0108*/ 	.word	0x00004220


	//   ....[25]....
        /*010c*/ 	.word	0x00004280


	//   ....[26]....
        /*0110*/ 	.word	0x000042f0


	//   ....[27]....
        /*0114*/ 	.word	0x00004350


	//   ....[28]....
        /*0118*/ 	.word	0x000043c0


	//   ....[29]....
        /*011c*/ 	.word	0x00004420


	//----- nvinfo : EIATTR_EXIT_INSTR_OFFSETS
	.align		4
.L_1621:
        /*0120*/ 	.byte	0x04, 0x1c
        /*0122*/ 	.short	(.L_1623 - .L_1622)


	//   ....[0]....
.L_1622:
        /*0124*/ 	.word	0x00004030


	//----- nvinfo : EIATTR_MAX_THREADS
	.align		4
.L_1623:
        /*0128*/ 	.byte	0x04, 0x05
        /*012a*/ 	.short	(.L_1625 - .L_1624)
.L_1624:
        /*012c*/ 	.word	0x00000100
        /*0130*/ 	.word	0x00000001
        /*0134*/ 	.word	0x00000001


	//----- nvinfo : EIATTR_CRS_STACK_SIZE
	.align		4
.L_1625:
        /*0138*/ 	.byte	0x04, 0x1e
        /*013a*/ 	.short	(.L_1627 - .L_1626)
.L_1626:
        /*013c*/ 	.word	0x00000000


	//----- nvinfo : EIATTR_CBANK_PARAM_SIZE
	.align		4
.L_1627:
        /*0140*/ 	.byte	0x03, 0x19
        /*0142*/ 	.short	0x0088


	//----- nvinfo : EIATTR_PARAM_CBANK
	.align		4
        /*0144*/ 	.byte	0x04, 0x0a
        /*0146*/ 	.short	(.L_1629 - .L_1628)
	.align		4
.L_1628:
        /*0148*/ 	.word	index@(.nv.constant0._ZN10layer_norm13ln_bwd_kernelINS_13Kernel_traitsI13__nv_bfloat16S2_S2_fjLj65536ELj8ELj1ELj8ELj16ENS_18Kernel_traits_baseILj65536ES2_S2_S2_fjLj256EEEEEEEvNS_9BwdParamsE)
        /*014c*/ 	.short	0x0210
        /*014e*/ 	.short	0x0088


	//----- nvinfo : EIATTR_SW_WAR
	.align		4
.L_1629:
        /*0150*/ 	.byte	0x04, 0x36
        /*0152*/ 	.short	(.L_1631 - .L_1630)
.L_1630:
        /*0154*/ 	.word	0x00000008
.L_1631:


//--------------------- .nv.info._ZN10layer_norm22ln_bwd_finalize_kernelINS_22Kernel_traits_finalizeILj65536E6__halffS2_fjLj1024ELj4ENS_18Kernel_traits_baseILj65536ES2_fS2_fjLj1024EEEEEEEvNS_9BwdParamsE --------------------------
	.section	.nv.info._ZN10layer_norm22ln_bwd_finalize_kernelINS_22Kernel_traits_finalizeILj65536E6__halffS2_fjLj1024ELj4ENS_18Kernel_traits_baseILj65536ES2_fS2_fjLj1024EEEEEEEvNS_9BwdParamsE,"",@"SHT_CUDA_INFO"
	.sectionflags	@""
	.align	4


	//----- nvinfo : EIATTR_CUDA_API_VERSION
	.align		4
        /*0000*/ 	.byte	0x04, 0x37
        /*0002*/ 	.short	(.L_1633 - .L_1632)
.L_1632:
        /*0004*/ 	.word	0x00000082


	//----- nvinfo : EIATTR_KPARAM_INFO
	.align		4
.L_1633:
        /*0008*/ 	.byte	0x04, 0x17
        /*000a*/ 	.short	(.L_1635 - .L_1634)
.L_1634:
        /*000c*/ 	.word	0x00000000
        /*0010*/ 	.short	0x0000
        /*0012*/ 	.short	0x0000
        /*0014*/ 	.byte	0x00, 0xf0, 0x21, 0x02


	//----- nvinfo : EIATTR_SPARSE_MMA_MASK
	.align		4
.L_1635:
        /*0018*/ 	.byte	0x03, 0x50
        /*001a*/ 	.short	0x0000


	//----- nvinfo : EIATTR_MAXREG_COUNT
	.align		4
        /*001c*/ 	.byte	0x03, 0x1b
        /*001e*/ 	.short	0x0040


	//----- nvinfo : EIATTR_NUM_BARRIERS
	.align		4
        /*0020*/ 	.byte	0x02, 0x4c
        /*0022*/ 	.byte	0x01
	.zero		1


	//----- nvinfo : EIATTR_MERCURY_ISA_VERSION
	.align		4
        /*0024*/ 	.byte	0x03, 0x5f
        /*0026*/ 	.short	0x0101


	//----- nvinfo : EIATTR_COOP_GROUP_MASK_REGIDS
	.align		4
        /*0028*/ 	.byte	0x04, 0x29
        /*002a*/ 	.short	(.L_1637 - .L_1636)


	//   ....[0]....
.L_1636:
        /*002c*/ 	.word	0xffffffff


	//   ....[1]....
        /*0030*/ 	.word	0xffffffff


	//   ....[2]....
        /*0034*/ 	.word	0xffffffff


	//   ....[3]....
        /*0038*/ 	.word	0xffffffff


	//   ....[4]....
        /*003c*/ 	.word	0xffffffff


	//   ....[5]....
        /*0040*/ 	.word	0xffffffff


	//   ....[6]....
        /*0044*/ 	.word	0xffffffff


	//   ....[7]....
        /*0048*/ 	.word	0xffffffff


	//   ....[8]....
        /*004c*/ 	.word	0xffffffff


	//   ....[9]....
        /*0050*/ 	.word	0xffffffff


	//   ....[10]....
        /*0054*/ 	.word	0x05000011


	//   ....[11]....
        /*0058*/ 	.word	0x05000011


	//   ....[12]....
        /*005c*/ 	.word	0x05000011


	//   ....[13]....
        /*0060*/ 	.word	0x05000011


	//   ....[14]....
        /*0064*/ 	.word	0x05000011


	//   ....[15]....
        /*0068*/ 	.word	0x05000011


	//   ....[16]....
        /*006c*/ 	.word	0x05000011


	//   ....[17]....
        /*0070*/ 	.word	0x05000011


	//   ....[18]....
        /*0074*/ 	.word	0x05000011


	//   ....[19]....
        /*0078*/ 	.word	0x05000011


	//----- nvinfo : EIATTR_COOP_GROUP_INSTR_OFFSETS
	.align		4
.L_1637:
        /*007c*/ 	.byte	0x04, 0x28
        /*007e*/ 	.short	(.L_1639 - .L_1638)


	//   ....[0]....
.L_1638:
        /*0080*/ 	.word	0x00000860


	//   ....[1]....
        /*0084*/ 	.word	0x00000870


	//   ....[2]....
        /*0088*/ 	.word	0x000008a0


	//   ....[3]....
        /*008c*/ 	.word	0x000008b0


	//   ....[4]....
        /*0090*/ 	.word	0x000008e0


	//   ....[5]....
        /*0094*/ 	.word	0x000008f0


	//   ....[6]....
        /*0098*/ 	.word	0x00000920


	//   ....[7]....
        /*009c*/ 	.word	0x00000930


	//   ....[8]....
        /*00a0*/ 	.word	0x00000960


	//   ....[9]....
        /*00a4*/ 	.word	0x00000970


	//   ....[10]....
        /*00a8*/ 	.word	0x00000b70


	//   ....[11]....
        /*00ac*/ 	.word	0x00000be0


	//   ....[12]....
        /*00b0*/ 	.word	0x00000c50


	//   ....[13]....
        /*00b4*/ 	.word	0x00000cc0


	//   ....[14]....
        /*00b8*/ 	.word	0x00000d30


	//   ....[15]....
        /*00bc*/ 	.word	0x00000d90


	//   ....[16]....
        /*00c0*/ 	.word	0x00000e00


	//   ....[17]....
        /*00c4*/ 	.word	0x00000e70


	//   ....[18]....
        /*00c8*/ 	.word	0x00000ee0


	//   ....[19]....
        /*00cc*/ 	.word	0x00000f50


	//----- nvinfo : EIATTR_EXIT_INSTR_OFFSETS
	.align		4
.L_1639:
        /*00d0*/ 	.byte	0x04, 0x1c
        /*00d2*/ 	.short	(.L_1641 - .L_1640)


	//   ....[0]....
.L_1640:
        /*00d4*/ 	.word	0x00000070


	//   ....[1]....
        /*00d8*/ 	.word	0x00000b10


	//----- nvinfo : EIATTR_MAX_THREADS
	.align		4
.L_1641:
        /*00dc*/ 	.byte	0x04, 0x05
        /*00de*/ 	.short	(.L_1643 - .L_1642)
.L_1642:
        /*00e0*/ 	.word	0x00000400
        /*00e4*/ 	.word	0x00000001
        /*00e8*/ 	.word	0x00000001


	//----- nvinfo : EIATTR_CRS_STACK_SIZE
	.align		4
.L_1643:
        /*00ec*/ 	.byte	0x04, 0x1e
        /*00ee*/ 	.short	(.L_1645 - .L_1644)
.L_1644:
        /*00f0*/ 	.word	0x00000000


	//----- nvinfo : EIATTR_CBANK_PARAM_SIZE
	.align		4
.L_1645:
        /*00f4*/ 	.byte	0x03, 0x19
        /*00f6*/ 	.short	0x0088


	//----- nvinfo : EIATTR_PARAM_CBANK
	.align		4
        /*00f8*/ 	.byte	0x04, 0x0a
        /*00fa*/ 	.short	(.L_1647 - .L_1646)
	.align		4
.L_1646:
        /*00fc*/ 	.word	index@(.nv.constant0._ZN10layer_norm22ln_bwd_finalize_kernelINS_22Kernel_traits_finalizeILj65536E6__halffS2_fjLj1024ELj4ENS_18Kernel_traits_baseILj65536ES2_fS2_fjLj1024EEEEEEEvNS_9BwdParamsE)
        /*0100*/ 	.short	0x0210
        /*0102*/ 	.short	0x0088


	//----- nvinfo : EIATTR_SW_WAR
	.align		4
.L_1647:
        /*0104*/ 	.byte	0x04, 0x36
        /*0106*/ 	.short	(.L_1649 - .L_1648)
.L_1648:
        /*0108*/ 	.word	0x00000008
.L_1649:


//--------------------- .nv.info._ZN10layer_norm13ln_bwd_kernelINS_13Kernel_traitsI6__halffS2_fjLj65536ELj8ELj1ELj8ELj16ENS_18Kernel_traits_baseILj65536ES2_fS2_fjLj256EEEEEEEvNS_9BwdParamsE --------------------------
	.section	.nv.info._ZN10layer_norm13ln_bwd_kernelINS_13Kernel_traitsI6__halffS2_fjLj65536ELj8ELj1ELj8ELj16ENS_18Kernel_traits_baseILj65536ES2_fS2_fjLj256EEEEEEEvNS_9BwdParamsE,"",@"SHT_CUDA_INFO"
	.sectionflags	@""
	.align	4


	//----- nvinfo : EIATTR_CUDA_API_VERSION
	.align		4
        /*0000*/ 	.byte	0x04, 0x37
        /*0002*/ 	.short	(.L_1651 - .L_1650)
.L_1650:
        /*0004*/ 	.word	0x00000082


	//----- nvinfo : EIATTR_KPARAM_INFO
	.align		4
.L_1651:
        /*0008*/ 	.byte	0x04, 0x17
        /*000a*/ 	.short	(.L_1653 - .L_1652)
.L_1652:
        /*000c*/ 	.word	0x00000000
        /*0010*/ 	.short	0x0000
        /*0012*/ 	.short	0x0000
        /*0014*/ 	.byte	0x00, 0xf0, 0x21, 0x02


	//----- nvinfo : EIATTR_SPARSE_MMA_MASK
	.align		4
.L_1653:
        /*0018*/ 	.byte	0x03, 0x50
        /*001a*/ 	.short	0x0000


	//----- nvinfo : EIATTR_MAXREG_COUNT
	.align		4
        /*001c*/ 	.byte	0x03, 0x1b
        /*001e*/ 	.short	0x00ff


	//----- nvinfo : EIATTR_NUM_BARRIERS
	.align		4
        /*0020*/ 	.byte	0x02, 0x4c
        /*0022*/ 	.byte	0x01
	.zero		1


	//----- nvinfo : EIATTR_MERCURY_ISA_VERSION
	.align		4
        /*0024*/ 	.byte	0x03, 0x5f
        /*0026*/ 	.short	0x0101


	//----- nvinfo : EIATTR_COOP_GROUP_MASK_REGIDS
	.align		4
        /*0028*/ 	.byte	0x04, 0x29
        /*002a*/ 	.short	(.L_1655 - .L_1654)


	//   ....[0]....
.L_1654:
        /*002c*/ 	.word	0xffffffff


	//   ....[1]....
        /*0030*/ 	.word	0xffffffff


	//   ....[2]....
        /*0034*/ 	.word	0xffffffff


	//   ....[3]....
        /*0038*/ 	.word	0xffffffff


	//   ....[4]....
        /*003c*/ 	.word	0xffffffff


	//   ....[5]....
        /*0040*/ 	.word	0xffffffff


	//   ....[6]....
        /*0044*/ 	.word	0xffffffff


	//   ....[7]....
        /*0048*/ 	.word	0xffffffff


	//   ....[8]....
        /*004c*/ 	.word	0xffffffff


	//   ....[9]....
        /*0050*/ 	.word	0xffffffff


	//   ....[10]....
        /*0054*/ 	.word	0xffffffff


	//   ....[11]....
        /*0058*/ 	.word	0xffffffff


	//   ....[12]....
        /*005c*/ 	.word	0xffffffff


	//   ....[13]....
        /*0060*/ 	.word	0xffffffff


	//   ....[14]....
        /*0064*/ 	.word	0xffffffff


	//   ....[15]....
        /*0068*/ 	.word	0xffffffff


	//   ....[16]....
        /*006c*/ 	.word	0xffffffff


	//   ....[17]....
        /*0070*/ 	.word	0xffffffff


	//   ....[18]....
        /*0074*/ 	.word	0xffffffff


	//   ....[19]....
        /*0078*/ 	.word	0xffffffff


	//   ....[20]....
        /*007c*/ 	.word	0x05000043


	//   ....[21]....
        /*0080*/ 	.word	0x05000043


	//   ....[22]....
        /*0084*/ 	.word	0x05000043


	//   ....[23]....
        /*0088*/ 	.word	0x05000043


	//   ....[24]....
        /*008c*/ 	.word	0x05000043


	//   ....[25]....
        /*0090*/ 	.word	0x05000043


	//   ....[26]....
        /*0094*/ 	.word	0x05000043


	//   ....[27]....
        /*0098*/ 	.word	0x05000043


	//   ....[28]....
        /*009c*/ 	.word	0x05000043


	//   ....[29]....
        /*00a0*/ 	.word	0x05000043


	//----- nvinfo : EIATTR_COOP_GROUP_INSTR_OFFSETS
	.align		4
.L_1655:
        /*00a4*/ 	.byte	0x04, 0x28
        /*00a6*/ 	.short	(.L_1657 - .L_1656)


	//   ....[0]....
.L_1656:
        /*00a8*/ 	.word	0x00002ba0


	//   ....[1]....
        /*00ac*/ 	.word	0x00002bb0


	//   ....[2]....
        /*00b0*/ 	.word	0x00002be0


	//   ....[3]....
        /*00b4*/ 	.word	0x00002bf0


	//   ....[4]....
        /*00b8*/ 	.word	0x00002c20


	//   ....[5]....
        /*00bc*/ 	.word	0x00002c30


	//   ....[6]....
        /*00c0*/ 	.word	0x00002c60


	//   ....[7]....
        /*00c4*/ 	.word	0x00002c70


	//   ....[8]....
        /*00c8*/ 	.word	0x00002cb0


	//   ....[9]....
        /*00cc*/ 	.word	0x00002cd0


	//   ....[10]....
        /*00d0*/ 	.word	0x000032a0


	//   ....[11]....
        /*00d4*/ 	.word	0x000032b0


	//   ....[12]....
        /*00d8*/ 	.word	0x000032e0


	//   ....[13]....
        /*00dc*/ 	.word	0x000032f0


	//   ....[14]....
        /*00e0*/ 	.word	0x00003320


	//   ....[15]....
        /*00e4*/ 	.word	0x00003330


	//   ....[16]....
        /*00e8*/ 	.word	0x00003380


	//   ....[17]....
        /*00ec*/ 	.word	0x00003390


	//   ....[18]....
        /*00f0*/ 	.word	0x000033c0


	//   ....[19]....
        /*00f4*/ 	.word	0x000033d0


	//   ....[20]....
        /*00f8*/ 	.word	0x00004130


	//   ....[21]....
        /*00fc*/ 	.word	0x00004180


	//   ....[22]....
        /*0100*/ 	.word	0x000041f0


	//   ....[23]....
        /*0104*/ 	.word	0x00004250


	//   ....[24]....
        /*0108*/ 	.word	0x000042c0


	//   ....[25]....
        /*010c*/ 	.word	0x00004320


	//   ....[26]....
        /*0110*/ 	.word	0x00004390


	//   ....[27]....
        /*0114*/ 	.word	0x000043f0


	//   ....[28]....
        /*0118*/ 	.word	0x00004470


	//   ....[29]....
        /*011c*/ 	.word	0x000044e0


	//----- nvinfo : EIATTR_EXIT_INSTR_OFFSETS
	.align		4
.L_1657:
        /*0120*/ 	.byte	0x04, 0x1c
        /*0122*/ 	.short	(.L_1659 - .L_1658)


	//   ....[0]....
.L_1658:
        /*0124*/ 	.word	0x000040d0


	//----- nvinfo : EIATTR_MAX_THREADS
	.align		4
.L_1659:
        /*0128*/ 	.byte	0x04, 0x05
        /*012a*/ 	.short	(.L_1661 - .L_1660)
.L_1660:
        /*012c*/ 	.word	0x00000100
        /*0130*/ 	.word	0x00000001
        /*0134*/ 	.word	0x00000001


	//----- nvinfo : EIATTR_CRS_STACK_SIZE
	.align		4
.L_1661:
        /*0138*/ 	.byte	0x04, 0x1e
        /*013a*/ 	.short	(.L_1663 - .L_1662)
.L_1662:
        /*013c*/ 	.word	0x00000000


	//----- nvinfo : EIATTR_CBANK_PARAM_SIZE
	.align		4
.L_1663:
        /*0140*/ 	.byte	0x03, 0x19
        /*0142*/ 	.short	0x0088


	//----- nvinfo : EIATTR_PARAM_CBANK
	.align		4
        /*0144*/ 	.byte	0x04, 0x0a
        /*0146*/ 	.short	(.L_1665 - .L_1664)
	.align		4
.L_1664:
        /*0148*/ 	.word	index@(.nv.constant0._ZN10layer_norm13ln_bwd_kernelINS_13Kernel_traitsI6__halffS2_fjLj65536ELj8ELj1ELj8ELj16ENS_18Kernel_traits_baseILj65536ES2_fS2_fjLj256EEEEEEEvNS_9BwdParamsE)
        /*014c*/ 	.short	0x0210
        /*014e*/ 	.short	0x0088


	//----- nvinfo : EIATTR_SW_WAR
	.align		4
.L_1665:
        /*0150*/ 	.byte	0x04, 0x36
        /*0152*/ 	.short	(.L_1667 - .L_1666)
.L_1666:
        /*0154*/ 	.word	0x00000008
.L_1667:


//--------------------- .nv.info._ZN10layer_norm22ln_bwd_finalize_kernelINS_22Kernel_traits_finalizeILj65536E6__halfS2_S2_fjLj1024ELj4ENS_18Kernel_traits_baseILj65536ES2_S2_S2_fjLj1024EEEEEEEvNS_9BwdParamsE --------------------------
	.section	.nv.info._ZN10layer_norm22ln_bwd_finalize_kernelINS_22Kernel_traits_finalizeILj65536E6__halfS2_S2_fjLj1024ELj4ENS_18Kernel_traits_baseILj65536ES2_S2_S2_fjLj1024EEEEEEEvNS_9BwdParamsE,"",@"SHT_CUDA_INFO"
	.sectionflags	@""
	.align	4


	//----- nvinfo : EIATTR_CUDA_API_VERSION
	.align		4
        /*0000*/ 	.byte	0x04, 0x37
        /*0002*/ 	.short	(.L_1669 - .L_1668)
.L_1668:
        /*0004*/ 	.word	0x00000082


	//----- nvinfo : EIATTR_KPARAM_INFO
	.align		4
.L_1669:
        /*0008*/ 	.byte	0x04, 0x17
        /*000a*/ 	.short	(.L_1671 - .L_1670)
.L_1670:
        /*000c*/ 	.word	0x00000000
        /*0010*/ 	.short	0x0000
        /*0012*/ 	.short	0x0000
        /*0014*/ 	.byte	0x00, 0xf0, 0x21, 0x02


	//----- nvinfo : EIATTR_SPARSE_MMA_MASK
	.align		4
.L_1671:
        /*0018*/ 	.byte	0x03, 0x50
        /*001a*/ 	.short	0x0000


	//----- nvinfo : EIATTR_MAXREG_COUNT
	.align		4
        /*001c*/ 	.byte	0x03, 0x1b
        /*001e*/ 	.short	0x0040


	//----- nvinfo : EIATTR_NUM_BARRIERS
	.align		4
        /*0020*/ 	.byte	0x02, 0x4c
        /*0022*/ 	.byte	0x01
	.zero		1


	//----- nvinfo : EIATTR_MERCURY_ISA_VERSION
	.align		4
        /*0024*/ 	.byte	0x03, 0x5f
        /*0026*/ 	.short	0x0101


	//----- nvinfo : EIATTR_COOP_GROUP_MASK_REGIDS
	.align		4
        /*0028*/ 	.byte	0x04, 0x29
        /*002a*/ 	.short	(.L_1673 - .L_1672)


	//   ....[0]....
.L_1672:
        /*002c*/ 	.word	0xffffffff


	//   ....[1]....
        /*0030*/ 	.word	0xffffffff


	//   ....[2]....
        /*0034*/ 	.word	0xffffffff


	//   ....[3]....
        /*0038*/ 	.word	0xffffffff


	//   ....[4]....
        /*003c*/ 	.word	0xffffffff


	//   ....[5]....
        /*0040*/ 	.word	0xffffffff


	//   ....[6]....
        /*0044*/ 	.word	0xffffffff


	//   ....[7]....
        /*0048*/ 	.word	0xffffffff


	//   ....[8]....
        /*004c*/ 	.word	0xffffffff


	//   ....[9]....
        /*0050*/ 	.word	0xffffffff


	//   ....[10]....
        /*0054*/ 	.word	0x05000011


	//   ....[11]....
        /*0058*/ 	.word	0x05000011


	//   ....[12]....
        /*005c*/ 	.word	0x05000011


	//   ....[13]....
        /*0060*/ 	.word	0x05000011


	//   ....[14]....
        /*0064*/ 	.word	0x05000011


	//   ....[15]....
        /*0068*/ 	.word	0x05000011


	//   ....[16]....
        /*006c*/ 	.word	0x05000011


	//   ....[17]....
        /*0070*/ 	.word	0x05000011


	//   ....[18]....
        /*0074*/ 	.word	0x05000011


	//   ....[19]....
        /*0078*/ 	.word	0x05000011


	//----- nvinfo : EIATTR_COOP_GROUP_INSTR_OFFSETS
	.align		4
.L_1673:
        /*007c*/ 	.byte	0x04, 0x28
        /*007e*/ 	.short	(.L_1675 - .L_1674)


	//   ....[0]....
.L_1674:
        /*0080*/ 	.word	0x00000860


	//   ....[1]....
        /*0084*/ 	.word	0x00000870


	//   ....[2]....
        /*0088*/ 	.word	0x000008a0


	//   ....[3]....
        /*008c*/ 	.word	0x000008b0


	//   ....[4]....
        /*0090*/ 	.word	0x000008e0


	//   ....[5]....
        /*0094*/ 	.word	0x000008f0


	//   ....[6]....
        /*0098*/ 	.word	0x00000920


	//   ....[7]....
        /*009c*/ 	.word	0x00000930


	//   ....[8]....
        /*00a0*/ 	.word	0x00000960


	//   ....[9]....
        /*00a4*/ 	.word	0x00000970


	//   ....[10]....
        /*00a8*/ 	.word	0x00000b70


	//   ....[11]....
        /*00ac*/ 	.word	0x00000be0


	//   ....[12]....
        /*00b0*/ 	.word	0x00000c50


	//   ....[13]....
        /*00b4*/ 	.word	0x00000cc0


	//   ....[14]....
        /*00b8*/ 	.word	0x00000d30


	//   ....[15]....
        /*00bc*/ 	.word	0x00000d90


	//   ....[16]....
        /*00c0*/ 	.word	0x00000e00


	//   ....[17]....
        /*00c4*/ 	.word	0x00000e70


	//   ....[18]....
        /*00c8*/ 	.word	0x00000ee0


	//   ....[19]....
        /*00cc*/ 	.word	0x00000f50


	//----- nvinfo : EIATTR_EXIT_INSTR_OFFSETS
	.align		4
.L_1675:
        /*00d0*/ 	.byte	0x04, 0x1c
        /*00d2*/ 	.short	(.L_1677 - .L_1676)


	//   ....[0]....
.L_1676:
        /*00d4*/ 	.word	0x00000070


	//   ....[1]....
        /*00d8*/ 	.word	0x00000b10


	//----- nvinfo : EIATTR_MAX_THREADS
	.align		4
.L_1677:
        /*00dc*/ 	.byte	0x04, 0x05
        /*00de*/ 	.short	(.L_1679 - .L_1678)
.L_1678:
        /*00e0*/ 	.word	0x00000400
        /*00e4*/ 	.word	0x00000001
        /*00e8*/ 	.word	0x00000001


	//----- nvinfo : EIATTR_CRS_STACK_SIZE
	.align		4
.L_1679:
        /*00ec*/ 	.byte	0x04, 0x1e
        /*00ee*/ 	.short	(.L_1681 - .L_1680)
.L_1680:
        /*00f0*/ 	.word	0x00000000


	//----- nvinfo : EIATTR_CBANK_PARAM_SIZE
	.align		4
.L_1681:
        /*00f4*/ 	.byte	0x03, 0x19
        /*00f6*/ 	.short	0x0088


	//----- nvinfo : EIATTR_PARAM_CBANK
	.align		4
        /*00f8*/ 	.byte	0x04, 0x0a
        /*00fa*/ 	.short	(.L_1683 - .L_1682)
	.align		4
.L_1682:
        /*00fc*/ 	.word	index@(.nv.constant0._ZN10layer_norm22ln_bwd_finalize_kernelINS_22Kernel_traits_finalizeILj65536E6__halfS2_S2_fjLj1024ELj4ENS_18Kernel_traits_baseILj65536ES2_S2_S2_fjLj1024EEEEEEEvNS_9BwdParamsE)
        /*0100*/ 	.short	0x0210
        /*0102*/ 	.short	0x0088


	//----- nvinfo : EIATTR_SW_WAR
	.align		4
.L_1683:
        /*0104*/ 	.byte	0x04, 0x36
        /*0106*/ 	.short	(.L_1685 - .L_1684)
.L_1684:
        /*0108*/ 	.word	0x00000008
.L_1685:


//--------------------- .nv.info._ZN10layer_norm13ln_bwd_kernelINS_13Kernel_traitsI6__halfS2_S2_fjLj65536ELj8ELj1ELj8ELj16ENS_18Kernel_traits_baseILj65536ES2_S2_S2_fjLj256EEEEEEEvNS_9BwdParamsE --------------------------
	.section	.nv.info._ZN10layer_norm13ln_bwd_kernelINS_13Kernel_traitsI6__halfS2_S2_fjLj65536ELj8ELj1ELj8ELj16ENS_18Kernel_traits_baseILj65536ES2_S2_S2_fjLj256EEEEEEEvNS_9BwdParamsE,"",@"SHT_CUDA_INFO"
	.sectionflags	@""
	.align	4


	//----- nvinfo : EIATTR_CUDA_API_VERSION
	.align		4
        /*0000*/ 	.byte	0x04, 0x37
        /*0002*/ 	.short	(.L_1687 - .L_1686)
.L_1686:
        /*0004*/ 	.word	0x00000082


	//----- nvinfo : EIATTR_KPARAM_INFO
	.align		4
.L_1687:
        /*0008*/ 	.byte	0x04, 0x17
        /*000a*/ 	.short	(.L_1689 - .L_1688)
.L_1688:
        /*000c*/ 	.word	0x00000000
        /*0010*/ 	.short	0x0000
        /*0012*/ 	.short	0x0000
        /*0014*/ 	.byte	0x00, 0xf0, 0x21, 0x02


	//----- nvinfo : EIATTR_SPARSE_MMA_MASK
	.align		4
.L_1689:
        /*0018*/ 	.byte	0x03, 0x50
        /*001a*/ 	.short	0x0000


	//----- nvinfo : EIATTR_MAXREG_COUNT
	.align		4
        /*001c*/ 	.byte	0x03, 0x1b
        /*001e*/ 	.short	0x00ff


	//----- nvinfo : EIATTR_NUM_BARRIERS
	.align		4
        /*0020*/ 	.byte	0x02, 0x4c
        /*0022*/ 	.byte	0x01
	.zero		1


	//----- nvinfo : EIATTR_MERCURY_ISA_VERSION
	.align		4
        /*0024*/ 	.byte	0x03, 0x5f
        /*0026*/ 	.short	0x0101


	//----- nvinfo : EIATTR_COOP_GROUP_MASK_REGIDS
	.align		4
        /*0028*/ 	.byte	0x04, 0x29
        /*002a*/ 	.short	(.L_1691 - .L_1690)


	//   ....[0]....
.L_1690:
        /*002c*/ 	.word	0xffffffff


	//   ....[1]....
        /*0030*/ 	.word	0xffffffff


	//   ....[2]....
        /*0034*/ 	.word	0xffffffff


	//   ....[3]....
        /*0038*/ 	.word	0xffffffff


	//   ....[4]....
        /*003c*/ 	.word	0xffffffff


	//   ....[5]....
        /*0040*/ 	.word	0xffffffff


	//   ....[6]....
        /*0044*/ 	.word	0xffffffff


	//   ....[7]....
        /*0048*/ 	.word	0xffffffff


	//   ....[8]....
        /*004c*/ 	.word	0xffffffff


	//   ....[9]....
        /*0050*/ 	.word	0xffffffff


	//   ....[10]....
        /*0054*/ 	.word	0xffffffff


	//   ....[11]....
        /*0058*/ 	.word	0xffffffff


	//   ....[12]....
        /*005c*/ 	.word	0xffffffff


	//   ....[13]....
        /*0060*/ 	.word	0xffffffff


	//   ....[14]....
        /*0064*/ 	.word	0xffffffff


	//   ....[15]....
        /*0068*/ 	.word	0xffffffff


	//   ....[16]....
        /*006c*/ 	.word	0xffffffff


	//   ....[17]....
        /*0070*/ 	.word	0xffffffff


	//   ....[18]....
        /*0074*/ 	.word	0xffffffff


	//   ....[19]....
        /*0078*/ 	.word	0xffffffff


	//   ....[20]....
        /*007c*/ 	.word	0x05000019


	//   ....[21]....
        /*0080*/ 	.word	0x05000019


	//   ....[22]....
        /*0084*/ 	.word	0x05000019


	//   ....[23]....
        /*0088*/ 	.word	0x05000019


	//   ....[24]....
        /*008c*/ 	.word	0x05000019


	//   ....[25]....
        /*0090*/ 	.word	0x05000019


	//   ....[26]....
        /*0094*/ 	.word	0x05000019


	//   ....[27]....
        /*0098*/ 	.word	0x05000019


	//   ....[28]....
        /*009c*/ 	.word	0x05000019


	//   ....[29]....
        /*00a0*/ 	.word	0x05000019


	//----- nvinfo : EIATTR_COOP_GROUP_INSTR_OFFSETS
	.align		4
.L_1691:
        /*00a4*/ 	.byte	0x04, 0x28
        /*00a6*/ 	.short	(.L_1693 - .L_1692)


	//   ....[0]....
.L_1692:
        /*00a8*/ 	.word	0x00002640


	//   ....[1]....
        /*00ac*/ 	.word	0x00002650


	//   ....[2]....
        /*00b0*/ 	.word	0x00002680


	//   ....[3]....
        /*00b4*/ 	.word	0x00002690


	//   ....[4]....
        /*00b8*/ 	.word	0x000026c0


	//   ....[5]....
        /*00bc*/ 	.word	0x000026d0


	//   ....[6]....
        /*00c0*/ 	.word	0x00002700


	//   ....[7]....
        /*00c4*/ 	.word	0x00002710


	//   ....[8]....
        /*00c8*/ 	.word	0x00002740


	//   ....[9]....
        /*00cc*/ 	.word	0x00002750


	//   ....[10]....
        /*00d0*/ 	.word	0x00002d10


	//   ....[11]....
        /*00d4*/ 	.word	0x00002d20


	//   ....[12]....
        /*00d8*/ 	.word	0x00002d50


	//   ....[13]....
        /*00dc*/ 	.word	0x00002d60


	//   ....[14]....
        /*00e0*/ 	.word	0x00002d90


	//   ....[15]....
        /*00e4*/ 	.word	0x00002da0


	//   ....[16]....
        /*00e8*/ 	.word	0x00002de0


	//   ....[17]....
        /*00ec*/ 	.word	0x00002df0


	//   ....[18]....
        /*00f0*/ 	.word	0x00002e20


	//   ....[19]....
        /*00f4*/ 	.word	0x00002e30


	//   ....[20]....
        /*00f8*/ 	.word	0x00003d10


	//   ....[21]....
        /*00fc*/ 	.word	0x00003d60


	//   ....[22]....
        /*0100*/ 	.word	0x00003dd0


	//   ....[23]....
        /*0104*/ 	.word	0x00003e30


	//   ....[24]....
        /*0108*/ 	.word	0x00003ea0


	//   ....[25]....
        /*010c*/ 	.word	0x00003f00


	//   ....[26]....
        /*0110*/ 	.word	0x00003f70


	//   ....[27]....
        /*0114*/ 	.word	0x00003fd0


	//   ....[28]....
        /*0118*/ 	.word	0x00004040


	//   ....[29]....
        /*011c*/ 	.word	0x000040a0


	//----- nvinfo : EIATTR_EXIT_INSTR_OFFSETS
	.align		4
.L_1693:
        /*0120*/ 	.byte	0x04, 0x1c
        /*0122*/ 	.short	(.L_1695 - .L_1694)


	//   ....[0]....
.L_1694:
        /*0124*/ 	.word	0x00003cb0


	//----- nvinfo : EIATTR_MAX_THREADS
	.align		4
.L_1695:
        /*0128*/ 	.byte	0x04, 0x05
        /*012a*/ 	.short	(.L_1697 - .L_1696)
.L_1696:
        /*012c*/ 	.word	0x00000100
        /*0130*/ 	.word	0x00000001
        /*0134*/ 	.word	0x00000001


	//----- nvinfo : EIATTR_CRS_STACK_SIZE
	.align		4
.L_1697:
        /*0138*/ 	.byte	0x04, 0x1e
        /*013a*/ 	.short	(.L_1699 - .L_1698)
.L_1698:
        /*013c*/ 	.word	0x00000000


	//----- nvinfo : EIATTR_CBANK_PARAM_SIZE
	.align		4
.L_1699:
        /*0140*/ 	.byte	0x03, 0x19
        /*0142*/ 	.short	0x0088


	//----- nvinfo : EIATTR_PARAM_CBANK
	.align		4
        /*0144*/ 	.byte	0x04, 0x0a
        /*0146*/ 	.short	(.L_1701 - .L_1700)
	.align		4
.L_1700:
        /*0148*/ 	.word	index@(.nv.constant0._ZN10layer_norm13ln_bwd_kernelINS_13Kernel_traitsI6__halfS2_S2_fjLj65536ELj8ELj1ELj8ELj16ENS_18Kernel_traits_baseILj65536ES2_S2_S2_fjLj256EEEEEEEvNS_9BwdParamsE)
        /*014c*/ 	.short	0x0210
        /*014e*/ 	.short	0x0088


	//----- nvinfo : EIATTR_SW_WAR
	.align		4
.L_1701:
        /*0150*/ 	.byte	0x04, 0x36
        /*0152*/ 	.short	(.L_1703 - .L_1702)
.L_1702:
        /*0154*/ 	.word	0x00000008
.L_1703:


//--------------------- .nv.info._ZN10layer_norm22ln_bwd_finalize_kernelINS_22Kernel_traits_finalizeILj65536EffffjLj1024ELj4ENS_18Kernel_traits_baseILj65536EffffjLj1024EEEEEEEvNS_9BwdParamsE --------------------------
	.section	.nv.info._ZN10layer_norm22ln_bwd_finalize_kernelINS_22Kernel_traits_finalizeILj65536EffffjLj1024ELj4ENS_18Kernel_traits_baseILj65536EffffjLj1024EEEEEEEvNS_9BwdParamsE,"",@"SHT_CUDA_INFO"
	.sectionflags	@""
	.align	4


	//----- nvinfo : EIATTR_CUDA_API_VERSION
	.align		4
        /*0000*/ 	.byte	0x04, 0x37
        /*0002*/ 	.short	(.L_1705 - .L_1704)
.L_1704:
        /*0004*/ 	.word	0x00000082


	//----- nvinfo : EIATTR_KPARAM_INFO
	.align		4
.L_1705:
        /*0008*/ 	.byte	0x04, 0x17
        /*000a*/ 	.short	(.L_1707 - .L_1706)
.L_1706:
        /*000c*/ 	.word	0x00000000
        /*0010*/ 	.short	0x0000
        /*0012*/ 	.short	0x0000
        /*0014*/ 	.byte	0x00, 0xf0, 0x21, 0x02


	//----- nvinfo : EIATTR_SPARSE_MMA_MASK
	.align		4
.L_1707:
        /*0018*/ 	.byte	0x03, 0x50
        /*001a*/ 	.short	0x0000


	//----- nvinfo : EIATTR_MAXREG_COUNT
	.align		4
        /*001c*/ 	.byte	0x03, 0x1b
        /*001e*/ 	.short	0x0040


	//----- nvinfo : EIATTR_NUM_BARRIERS
	.align		4
        /*0020*/ 	.byte	0x02, 0x4c
        /*0022*/ 	.byte	0x01
	.zero		1


	//----- nvinfo : EIATTR_MERCURY_ISA_VERSION
	.align		4
        /*0024*/ 	.byte	0x03, 0x5f
        /*0026*/ 	.short	0x0101


	//----- nvinfo : EIATTR_COOP_GROUP_MASK_REGIDS
	.align		4
        /*0028*/ 	.byte	0x04, 0x29
        /*002a*/ 	.short	(.L_1709 - .L_1708)


	//   ....[0]....
.L_1708:
        /*002c*/ 	.word	0xffffffff


	//   ....[1]....
        /*0030*/ 	.word	0xffffffff


	//   ....[2]....
        /*0034*/ 	.word	0xffffffff


	//   ....[3]....
        /*0038*/ 	.word	0xffffffff


	//   ....[4]....
        /*003c*/ 	.word	0xffffffff


	//   ....[5]....
        /*0040*/ 	.word	0xffffffff


	//   ....[6]....
        /*0044*/ 	.word	0xffffffff


	//   ....[7]....
        /*0048*/ 	.word	0xffffffff


	//   ....[8]....
        /*004c*/ 	.word	0xffffffff


	//   ....[9]....
        /*0050*/ 	.word	0xffffffff


	//   ....[10]....
        /*0054*/ 	.word	0x05000011


	//   ....[11]....
        /*0058*/ 	.word	0x05000011


	//   ....[12]....
        /*005c*/ 	.word	0x05000011


	//   ....[13]....
        /*0060*/ 	.word	0x05000011


	//   ....[14]....
        /*0064*/ 	.word	0x05000011


	//   ....[15]....
        /*0068*/ 	.word	0x05000011


	//   ....[16]....
        /*006c*/ 	.word	0x05000011


	//   ....[17]....
        /*0070*/ 	.word	0x05000011


	//   ....[18]....
        /*0074*/ 	.word	0x05000011


	//   ....[19]....
        /*0078*/ 	.word	0x05000011


	//----- nvinfo : EIATTR_COOP_GROUP_INSTR_OFFSETS
	.align		4
.L_1709:
        /*007c*/ 	.byte	0x04, 0x28
        /*007e*/ 	.short	(.L_1711 - .L_1710)


	//   ....[0]....
.L_1710:
        /*0080*/ 	.word	0x00000860


	//   ....[1]....
        /*0084*/ 	.word	0x00000870


	//   ....[2]....
        /*0088*/ 	.word	0x000008a0


	//   ....[3]....
        /*008c*/ 	.word	0x000008b0


	//   ....[4]....
        /*0090*/ 	.word	0x000008e0


	//   ....[5]....
        /*0094*/ 	.word	0x000008f0


	//   ....[6]....
        /*0098*/ 	.word	0x00000920


	//   ....[7]....
        /*009c*/ 	.word	0x00000930


	//   ....[8]....
        /*00a0*/ 	.word	0x00000960


	//   ....[9]....
        /*00a4*/ 	.word	0x00000970


	//   ....[10]....
        /*00a8*/ 	.word	0x00000b20


	//   ....[11]....
        /*00ac*/ 	.word	0x00000b90


	//   ....[12]....
        /*00b0*/ 	.word	0x00000c00


	//   ....[13]....
        /*00b4*/ 	.word	0x00000c70


	//   ....[14]....
        /*00b8*/ 	.word	0x00000ce0


	//   ....[15]....
        /*00bc*/ 	.word	0x00000d40


	//   ....[16]....
        /*00c0*/ 	.word	0x00000db0


	//   ....[17]....
        /*00c4*/ 	.word	0x00000e20


	//   ....[18]....
        /*00c8*/ 	.word	0x00000e90


	//   ....[19]....
        /*00cc*/ 	.word	0x00000f00


	//----- nvinfo : EIATTR_EXIT_INSTR_OFFSETS
	.align		4
.L_1711:
        /*00d0*/ 	.byte	0x04, 0x1c
        /*00d2*/ 	.short	(.L_1713 - .L_1712)


	//   ....[0]....
.L_1712:
        /*00d4*/ 	.word	0x00000070


	//   ....[1]....
        /*00d8*/ 	.word	0x00000ac0


	//----- nvinfo : EIATTR_MAX_THREADS
	.align		4
.L_1713:
        /*00dc*/ 	.byte	0x04, 0x05
        /*00de*/ 	.short	(.L_1715 - .L_1714)
.L_1714:
        /*00e0*/ 	.word	0x00000400
        /*00e4*/ 	.word	0x00000001
        /*00e8*/ 	.word	0x00000001


	//----- nvinfo : EIATTR_CRS_STACK_SIZE
	.align		4
.L_1715:
        /*00ec*/ 	.byte	0x04, 0x1e
        /*00ee*/ 	.short	(.L_1717 - .L_1716)
.L_1716:
        /*00f0*/ 	.word	0x00000000


	//----- nvinfo : EIATTR_CBANK_PARAM_SIZE
	.align		4
.L_1717:
        /*00f4*/ 	.byte	0x03, 0x19
        /*00f6*/ 	.short	0x0088


	//----- nvinfo : EIATTR_PARAM_CBANK
	.align		4
        /*00f8*/ 	.byte	0x04, 0x0a
        /*00fa*/ 	.short	(.L_1719 - .L_1718)
	.align		4
.L_1718:
        /*00fc*/ 	.word	index@(.nv.constant0._ZN10layer_norm22ln_bwd_finalize_kernelINS_22Kernel_traits_finalizeILj65536EffffjLj1024ELj4ENS_18Kernel_traits_baseILj65536EffffjLj1024EEEEEEEvNS_9BwdParamsE)
        /*0100*/ 	.short	0x0210
        /*0102*/ 	.short	0x0088


	//----- nvinfo : EIATTR_SW_WAR
	.align		4
.L_1719:
        /*0104*/ 	.byte	0x04, 0x36
        /*0106*/ 	.short	(.L_1721 - .L_1720)
.L_1720:
        /*0108*/ 	.word	0x00000008
.L_1721:


//--------------------- .nv.info._ZN10layer_norm13ln_bwd_kernelINS_13Kernel_traitsIffffjLj65536ELj8ELj1ELj8ELj16ENS_18Kernel_traits_baseILj65536EffffjLj256EEEEEEEvNS_9BwdParamsE --------------------------
	.section	.nv.info._ZN10layer_norm13ln_bwd_kernelINS_13Kernel_traitsIffffjLj65536ELj8ELj1ELj8ELj16ENS_18Kernel_traits_baseILj65536EffffjLj256EEEEEEEvNS_9BwdParamsE,"",@"SHT_CUDA_INFO"
	.sectionflags	@""
	.align	4


	//----- nvinfo : EIATTR_CUDA_API_VERSION
	.align		4
        /*0000*/ 	.byte	0x04, 0x37
        /*0002*/ 	.short	(.L_1723 - .L_1722)
.L_1722:
        /*0004*/ 	.word	0x00000082


	//----- nvinfo : EIATTR_KPARAM_INFO
	.align		4
.L_1723:
        /*0008*/ 	.byte	0x04, 0x17
        /*000a*/ 	.short	(.L_1725 - .L_1724)
.L_1724:
        /*000c*/ 	.word	0x00000000
        /*0010*/ 	.short	0x0000
        /*0012*/ 	.short	0x0000
        /*0014*/ 	.byte	0x00, 0xf0, 0x21, 0x02


	//----- nvinfo : EIATTR_SPARSE_MMA_MASK
	.align		4
.L_1725:
        /*0018*/ 	.byte	0x03, 0x50
        /*001a*/ 	.short	0x0000


	//----- nvinfo : EIATTR_MAXREG_COUNT
	.align		4
        /*001c*/ 	.byte	0x03, 0x1b
        /*001e*/ 	.short	0x00ff


	//----- nvinfo : EIATTR_NUM_BARRIERS
	.align		4
        /*0020*/ 	.byte	0x02, 0x4c
        /*0022*/ 	.byte	0x01
	.zero		1


	//----- nvinfo : EIATTR_MERCURY_ISA_VERSION
	.align		4
        /*0024*/ 	.byte	0x03, 0x5f
        /*0026*/ 	.short	0x0101


	//----- nvinfo : EIATTR_COOP_GROUP_MASK_REGIDS
	.align		4
        /*0028*/ 	.byte	0x04, 0x29
        /*002a*/ 	.short	(.L_1727 - .L_1726)


	//   ....[0]....
.L_1726:
        /*002c*/ 	.word	0xffffffff


	//   ....[1]....
        /*0030*/ 	.word	0xffffffff


	//   ....[2]....
        /*0034*/ 	.word	0xffffffff


	//   ....[3]....
        /*0038*/ 	.word	0xffffffff


	//   ....[4]....
        /*003c*/ 	.word	0xffffffff


	//   ....[5]....
        /*0040*/ 	.word	0xffffffff


	//   ....[6]....
        /*0044*/ 	.word	0xffffffff


	//   ....[7]....
        /*0048*/ 	.word	0xffffffff


	//   ....[8]....
        /*004c*/ 	.word	0xffffffff


	//   ....[9]....
        /*0050*/ 	.word	0xffffffff


	//   ....[10]....
        /*0054*/ 	.word	0xffffffff


	//   ....[11]....
        /*0058*/ 	.word	0xffffffff


	//   ....[12]....
        /*005c*/ 	.word	0xffffffff


	//   ....[13]....
        /*0060*/ 	.word	0xffffffff


	//   ....[14]....
        /*0064*/ 	.word	0xffffffff


	//   ....[15]....
        /*0068*/ 	.word	0xffffffff


	//   ....[16]....
        /*006c*/ 	.word	0xffffffff


	//   ....[17]....
        /*0070*/ 	.word	0xffffffff


	//   ....[18]....
        /*0074*/ 	.word	0xffffffff


	//   ....[19]....
        /*0078*/ 	.word	0xffffffff


	//   ....[20]....
        /*007c*/ 	.word	0x0500006b


	//   ....[21]....
        /*0080*/ 	.word	0x0500006b


	//   ....[22]....
        /*0084*/ 	.word	0x0500006b


	//   ....[23]....
        /*0088*/ 	.word	0x0500006b


	//   ....[24]....
        /*008c*/ 	.word	0x0500006b


	//   ....[25]....
        /*0090*/ 	.word	0x0500006b


	//   ....[26]....
        /*0094*/ 	.word	0x0500006b


	//   ....[27]....
        /*0098*/ 	.word	0x0500006b


	//   ....[28]....
        /*009c*/ 	.word	0x0500006b


	//   ....[29]....
        /*00a0*/ 	.word	0x0500006b


	//----- nvinfo : EIATTR_COOP_GROUP_INSTR_OFFSETS
	.align		4
.L_1727:
        /*00a4*/ 	.byte	0x04, 0x28
        /*00a6*/ 	.short	(.L_1729 - .L_1728)


	//   ....[0]....
.L_1728:
        /*00a8*/ 	.word	0x000021b0


	//   ....[1]....
        /*00ac*/ 	.word	0x000021c0


	//   ....[2]....
        /*00b0*/ 	.word	0x000021f0


	//   ....[3]....
        /*00b4*/ 	.word	0x00002200


	//   ....[4]....
        /*00b8*/ 	.word	0x00002230


	//   ....[5]....
        /*00bc*/ 	.word	0x00002240


	//   ....[6]....
        /*00c0*/ 	.word	0x00002270


	//   ....[7]....
        /*00c4*/ 	.word	0x00002280


	//   ....[8]....
        /*00c8*/ 	.word	0x000022c0


	//   ....[9]....
        /*00cc*/ 	.word	0x000022e0


	//   ....[10]....
        /*00d0*/ 	.word	0x000028a0


	//   ....[11]....
        /*00d4*/ 	.word	0x000028b0


	//   ....[12]....
        /*00d8*/ 	.word	0x000028e0


	//   ....[13]....
        /*00dc*/ 	.word	0x000028f0


	//   ....[14]....
        /*00e0*/ 	.word	0x00002920


	//   ....[15]....
        /*00e4*/ 	.word	0x00002930


	//   ....[16]....
        /*00e8*/ 	.word	0x00002980


	//   ....[17]....
        /*00ec*/ 	.word	0x000029b0


	//   ....[18]....
        /*00f0*/ 	.word	0x000029e0


	//   ....[19]....
        /*00f4*/ 	.word	0x000029f0


	//   ....[20]....
        /*00f8*/ 	.word	0x00003870


	//   ....[21]....
        /*00fc*/ 	.word	0x000038c0


	//   ....[22]....
        /*0100*/ 	.word	0x00003930


	//   ....[23]....
        /*0104*/ 	.word	0x00003990


	//   ....[24]....
        /*0108*/ 	.word	0x00003a00


	//   ....[25]....
        /*010c*/ 	.word	0x00003a60


	//   ....[26]....
        /*0110*/ 	.word	0x00003ad0


	//   ....[27]....
        /*0114*/ 	.word	0x00003b30


	//   ....[28]....
        /*0118*/ 	.word	0x00003bb0


	//   ....[29]....
        /*011c*/ 	.word	0x00003c20


	//----- nvinfo : EIATTR_EXIT_INSTR_OFFSETS
	.align		4
.L_1729:
        /*0120*/ 	.byte	0x04, 0x1c
        /*0122*/ 	.short	(.L_1731 - .L_1730)


	//   ....[0]....
.L_1730:
        /*0124*/ 	.word	0x00003810


	//----- nvinfo : EIATTR_MAX_THREADS
	.align		4
.L_1731:
        /*0128*/ 	.byte	0x04, 0x05
        /*012a*/ 	.short	(.L_1733 - .L_1732)
.L_1732:
        /*012c*/ 	.word	0x00000100
        /*0130*/ 	.word	0x00000001
        /*0134*/ 	.word	0x00000001


	//----- nvinfo : EIATTR_CRS_STACK_SIZE
	.align		4
.L_1733:
        /*0138*/ 	.byte	0x04, 0x1e
        /*013a*/ 	.short	(.L_1735 - .L_1734)
.L_1734:
        /*013c*/ 	.word	0x00000000


	//----- nvinfo : EIATTR_CBANK_PARAM_SIZE
	.align		4
.L_1735:
        /*0140*/ 	.byte	0x03, 0x19
        /*0142*/ 	.short	0x0088


	//----- nvinfo : EIATTR_PARAM_CBANK
	.align		4
        /*0144*/ 	.byte	0x04, 0x0a
        /*0146*/ 	.short	(.L_1737 - .L_1736)
	.align		4
.L_1736:
        /*0148*/ 	.word	index@(.nv.constant0._ZN10layer_norm13ln_bwd_kernelINS_13Kernel_traitsIffffjLj65536ELj8ELj1ELj8ELj16ENS_18Kernel_traits_baseILj65536EffffjLj256EEEEEEEvNS_9BwdParamsE)
        /*014c*/ 	.short	0x0210
        /*014e*/ 	.short	0x0088


	//----- nvinfo : EIATTR_SW_WAR
	.align		4
.L_1737:
        /*0150*/ 	.byte	0x04, 0x36
        /*0152*/ 	.short	(.L_1739 - .L_1738)
.L_1738:
        /*0154*/ 	.word	0x00000008
.L_1739:


//--------------------- .nv.info._ZN10layer_norm22ln_bwd_finalize_kernelINS_22Kernel_traits_finalizeILj49152E13__nv_bfloat16fS2_fjLj1024ELj4ENS_18Kernel_traits_baseILj49152ES2_fS2_fjLj1024EEEEEEEvNS_9BwdParamsE --------------------------
	.section	.nv.info._ZN10layer_norm22ln_bwd_finalize_kernelINS_22Kernel_traits_finalizeILj49152E13__nv_bfloat16fS2_fjLj1024ELj4ENS_18Kernel_traits_baseILj49152ES2_fS2_fjLj1024EEEEEEEvNS_9BwdParamsE,"",@"SHT_CUDA_INFO"
	.sectionflags	@""
	.align	4


	//----- nvinfo : EIATTR_CUDA_API_VERSION
	.align		4
        /*0000*/ 	.byte	0x04, 0x37
        /*0002*/ 	.short	(.L_1741 - .L_1740)
.L_1740:
        /*0004*/ 	.word	0x00000082


	//----- nvinfo : EIATTR_KPARAM_INFO
	.align		4
.L_1741:
        /*0008*/ 	.byte	0x04, 0x17
        /*000a*/ 	.short	(.L_1743 - .L_1742)
.L_1742:
        /*000c*/ 	.word	0x00000000
        /*0010*/ 	.short	0x0000
        /*0012*/ 	.short	0x0000
        /*0014*/ 	.byte	0x00, 0xf0, 0x21, 0x02


	//----- nvinfo : EIATTR_SPARSE_MMA_MASK
	.align		4
.L_1743:
        /*0018*/ 	.byte	0x03, 0x50
        /*001a*/ 	.short	0x0000


	//----- nvinfo : EIATTR_MAXREG_COUNT
	.align		4
        /*001c*/ 	.byte	0x03, 0x1b
        /*001e*/ 	.short	0x0040


	//----- nvinfo : EIATTR_NUM_BARRIERS
	.align		4
        /*0020*/ 	.byte	0x02, 0x4c
        /*0022*/ 	.byte	0x01
	.zero		1


	//----- nvinfo : EIATTR_MERCURY_ISA_VERSION
	.align		4
        /*0024*/ 	.byte	0x03, 0x5f
        /*0026*/ 	.short	0x0101


	//----- nvinfo : EIATTR_COOP_GROUP_MASK_REGIDS
	.align		4
        /*0028*/ 	.byte	0x04, 0x29
        /*002a*/ 	.short	(.L_1745 - .L_1744)


	//   ....[0]....
.L_1744:
        /*002c*/ 	.word	0xffffffff


	//   ....[1]....
        /*0030*/ 	.word	0xffffffff


	//   ....[2]....
        /*0034*/ 	.word	0xffffffff


	//   ....[3]....
        /*0038*/ 	.word	0xffffffff


	//   ....[4]....
        /*003c*/ 	.word	0xffffffff


	//   ....[5]....
        /*0040*/ 	.word	0xffffffff


	//   ....[6]....
        /*0044*/ 	.word	0xffffffff


	//   ....[7]....
        /*0048*/ 	.word	0xffffffff


	//   ....[8]....
        /*004c*/ 	.word	0xffffffff


	//   ....[9]....
        /*0050*/ 	.word	0xffffffff


	//   ....[10]....
        /*0054*/ 	.word	0x05000011


	//   ....[11]....
        /*0058*/ 	.word	0x05000011


	//   ....[12]....
        /*005c*/ 	.word	0x05000011


	//   ....[13]....
        /*0060*/ 	.word	0x05000011


	//   ....[14]....
        /*0064*/ 	.word	0x05000011


	//   ....[15]....
        /*0068*/ 	.word	0x05000011


	//   ....[16]....
        /*006c*/ 	.word	0x05000011


	//   ....[17]....
        /*0070*/ 	.word	0x05000011


	//   ....[18]....
        /*0074*/ 	.word	0x05000011


	//   ....[19]....
        /*0078*/ 	.word	0x05000011


	//----- nvinfo : EIATTR_COOP_GROUP_INSTR_OFFSETS
	.align		4
.L_1745:
        /*007c*/ 	.byte	0x04, 0x28
        /*007e*/ 	.short	(.L_1747 - .L_1746)


	//   ....[0]....
.L_1746:
        /*0080*/ 	.word	0x00000860


	//   ....[1]....
        /*0084*/ 	.word	0x00000870


	//   ....[2]....
        /*0088*/ 	.word	0x000008a0


	//   ....[3]....
        /*008c*/ 	.word	0x000008b0


	//   ....[4]....
        /*0090*/ 	.word	0x000008e0


	//   ....[5]....
        /*0094*/ 	.word	0x000008f0


	//   ....[6]....
        /*0098*/ 	.word	0x00000920


	//   ....[7]....
        /*009c*/ 	.word	0x00000930


	//   ....[8]....
        /*00a0*/ 	.word	0x00000960


	//   ....[9]....
        /*00a4*/ 	.word	0x00000970


	//   ....[10]....
        /*00a8*/ 	.word	0x00000b70


	//   ....[11]....
        /*00ac*/ 	.word	0x00000be0


	//   ....[12]....
        /*00b0*/ 	.word	0x00000c50


	//   ....[13]....
        /*00b4*/ 	.word	0x00000cc0


	//   ....[14]....
        /*00b8*/ 	.word	0x00000d30


	//   ....[15]....
        /*00bc*/ 	.word	0x00000d90


	//   ....[16]....
        /*00c0*/ 	.word	0x00000e00


	//   ....[17]....
        /*00c4*/ 	.word	0x00000e70


	//   ....[18]....
        /*00c8*/ 	.word	0x00000ee0


	//   ....[19]....
        /*00cc*/ 	.word	0x00000f50


	//----- nvinfo : EIATTR_EXIT_INSTR_OFFSETS
	.align		4
.L_1747:
        /*00d0*/ 	.byte	0x04, 0x1c
        /*00d2*/ 	.short	(.L_1749 - .L_1748)


	//   ....[0]....
.L_1748:
        /*00d4*/ 	.word	0x00000070


	//   ....[1]....
        /*00d8*/ 	.word	0x00000b10


	//----- nvinfo : EIATTR_MAX_THREADS
	.align		4
.L_1749:
        /*00dc*/ 	.byte	0x04, 0x05
        /*00de*/ 	.short	(.L_1751 - .L_1750)
.L_1750:
        /*00e0*/ 	.word	0x00000400
        /*00e4*/ 	.word	0x00000001
        /*00e8*/ 	.word	0x00000001


	//----- nvinfo : EIATTR_CRS_STACK_SIZE
	.align		4
.L_1751:
        /*00ec*/ 	.byte	0x04, 0x1e
        /*00ee*/ 	.short	(.L_1753 - .L_1752)
.L_1752:
        /*00f0*/ 	.word	0x00000000


	//----- nvinfo : EIATTR_CBANK_PARAM_SIZE
	.align		4
.L_1753:
        /*00f4*/ 	.byte	0x03, 0x19
        /*00f6*/ 	.short	0x0088


	//----- nvinfo : EIATTR_PARAM_CBANK
	.align		4
        /*00f8*/ 	.byte	0x04, 0x0a
        /*00fa*/ 	.short	(.L_1755 - .L_1754)
	.align		4
.L_1754:
        /*00fc*/ 	.word	index@(.nv.constant0._ZN10layer_norm22ln_bwd_finalize_kernelINS_22Kernel_traits_finalizeILj49152E13__nv_bfloat16fS2_fjLj1024ELj4ENS_18Kernel_traits_baseILj49152ES2_fS2_fjLj1024EEEEEEEvNS_9BwdParamsE)
        /*0100*/ 	.short	0x0210
        /*0102*/ 	.short	0x0088


	//----- nvinfo : EIATTR_SW_WAR
	.align		4
.L_1755:
        /*0104*/ 	.byte	0x04, 0x36
        /*0106*/ 	.short	(.L_1757 - .L_1756)
.L_1756:
        /*0108*/ 	.word	0x00000008
.L_1757:


//--------------------- .nv.info._ZN10layer_norm13ln_bwd_kernelINS_13Kernel_traitsI13__nv_bfloat16fS2_fjLj49152ELj8ELj1ELj8ELj16ENS_18Kernel_traits_baseILj49152ES2_fS2_fjLj256EEEEEEEvNS_9BwdParamsE --------------------------
	.section	.nv.info._ZN10layer_norm13ln_bwd_kernelINS_13Kernel_traitsI13__nv_bfloat16fS2_fjLj49152ELj8ELj1ELj8ELj16ENS_18Kernel_traits_baseILj49152ES2_fS2_fjLj256EEEEEEEvNS_9BwdParamsE,"",@"SHT_CUDA_INFO"
	.sectionflags	@""
	.align	4


	//----- nvinfo : EIATTR_CUDA_API_VERSION
	.align		4
        /*0000*/ 	.byte	0x04, 0x37
        /*0002*/ 	.short	(.L_1759 - .L_1758)
.L_1758:
        /*0004*/ 	.word	0x00000082


	//----- nvinfo : EIATTR_KPARAM_INFO
	.align		4
.L_1759:
        /*0008*/ 	.byte	0x04, 0x17
        /*000a*/ 	.short	(.L_1761 - .L_1760)
.L_1760:
        /*000c*/ 	.word	0x00000000
        /*0010*/ 	.short	0x0000
        /*0012*/ 	.short	0x0000
        /*0014*/ 	.byte	0x00, 0xf0, 0x21, 0x02


	//----- nvinfo : EIATTR_SPARSE_MMA_MASK
	.align		4
.L_1761:
        /*0018*/ 	.byte	0x03, 0x50
        /*001a*/ 	.short	0x0000


	//----- nvinfo : EIATTR_MAXREG_COUNT
	.align		4
        /*001c*/ 	.byte	0x03, 0x1b
        /*001e*/ 	.short	0x00ff


	//----- nvinfo : EIATTR_NUM_BARRIERS
	.align		4
        /*0020*/ 	.byte	0x02, 0x4c
        /*0022*/ 	.byte	0x01
	.zero		1


	//----- nvinfo : EIATTR_MERCURY_ISA_VERSION
	.align		4
        /*0024*/ 	.byte	0x03, 0x5f
        /*0026*/ 	.short	0x0101


	//----- nvinfo : EIATTR_COOP_GROUP_MASK_REGIDS
	.align		4
        /*0028*/ 	.byte	0x04, 0x29
        /*002a*/ 	.short	(.L_1763 - .L_1762)


	//   ....[0]....
.L_1762:
        /*002c*/ 	.word	0xffffffff


	//   ....[1]....
        /*0030*/ 	.word	0xffffffff


	//   ....[2]....
        /*0034*/ 	.word	0xffffffff


	//   ....[3]....
        /*0038*/ 	.word	0xffffffff


	//   ....[4]....
        /*003c*/ 	.word	0xffffffff


	//   ....[5]....
        /*0040*/ 	.word	0xffffffff


	//   ....[6]....
        /*0044*/ 	.word	0xffffffff


	//   ....[7]....
        /*0048*/ 	.word	0xffffffff


	//   ....[8]....
        /*004c*/ 	.word	0xffffffff


	//   ....[9]....
        /*0050*/ 	.word	0xffffffff


	//   ....[10]....
        /*0054*/ 	.word	0xffffffff


	//   ....[11]....
        /*0058*/ 	.word	0xffffffff


	//   ....[12]....
        /*005c*/ 	.word	0xffffffff


	//   ....[13]....
        /*0060*/ 	.word	0xffffffff


	//   ....[14]....
        /*0064*/ 	.word	0xffffffff


	//   ....[15]....
        /*0068*/ 	.word	0xffffffff


	//   ....[16]....
        /*006c*/ 	.word	0xffffffff


	//   ....[17]....
        /*0070*/ 	.word	0xffffffff


	//   ....[18]....
        /*0074*/ 	.word	0xffffffff


	//   ....[19]....
        /*0078*/ 	.word	0xffffffff


	//   ....[20]....
        /*007c*/ 	.word	0x0500000d


	//   ....[21]....
        /*0080*/ 	.word	0x0500000d


	//   ....[22]....
        /*0084*/ 	.word	0x0500000d


	//   ....[23]....
        /*0088*/ 	.word	0x0500000d


	//   ....[24]....
        /*008c*/ 	.word	0x0500000d


	//   ....[25]....
        /*0090*/ 	.word	0x0500000d


	//   ....[26]....
        /*0094*/ 	.word	0x0500000d


	//   ....[27]....
        /*0098*/ 	.word	0x0500000d


	//   ....[28]....
        /*009c*/ 	.word	0x0500000d


	//   ....[29]....
        /*00a0*/ 	.word	0x0500000d


	//----- nvinfo : EIATTR_COOP_GROUP_INSTR_OFFSETS
	.align		4
.L_1763:
        /*00a4*/ 	.byte	0x04, 0x28
        /*00a6*/ 	.short	(.L_1765 - .L_1764)


	//   ....[0]....
.L_1764:
        /*00a8*/ 	.word	0x000021a0


	//   ....[1]....
        /*00ac*/ 	.word	0x000021b0


	//   ....[2]....
        /*00b0*/ 	.word	0x000021e0


	//   ....[3]....
        /*00b4*/ 	.word	0x000021f0


	//   ....[4]....
        /*00b8*/ 	.word	0x00002220


	//   ....[5]....
        /*00bc*/ 	.word	0x00002230


	//   ....[6]....
        /*00c0*/ 	.word	0x00002260


	//   ....[7]....
        /*00c4*/ 	.word	0x00002270


	//   ....[8]....
        /*00c8*/ 	.word	0x000022a0


	//   ....[9]....
        /*00cc*/ 	.word	0x000022b0


	//   ....[10]....
        /*00d0*/ 	.word	0x00002870


	//   ....[11]....
        /*00d4*/ 	.word	0x00002880


	//   ....[12]....
        /*00d8*/ 	.word	0x000028b0


	//   ....[13]....
        /*00dc*/ 	.word	0x000028c0


	//   ....[14]....
        /*00e0*/ 	.word	0x000028f0


	//   ....[15]....
        /*00e4*/ 	.word	0x00002900


	//   ....[16]....
        /*00e8*/ 	.word	0x00002950


	//   ....[17]....
        /*00ec*/ 	.word	0x00002960


	//   ....[18]....
        /*00f0*/ 	.word	0x00002990


	//   ....[19]....
        /*00f4*/ 	.word	0x000029a0


	//   ....[20]....
        /*00f8*/ 	.word	0x00003570


	//   ....[21]....
        /*00fc*/ 	.word	0x000035c0


	//   ....[22]....
        /*0100*/ 	.word	0x00003630


	//   ....[23]....
        /*0104*/ 	.word	0x00003690


	//   ....[24]....
        /*0108*/ 	.word	0x00003700


	//   ....[25]....
        /*010c*/ 	.word	0x00003760


	//   ....[26]....
        /*0110*/ 	.word	0x000037d0


	//   ....[27]....
        /*0114*/ 	.word	0x00003830


	//   ....[28]....
        /*0118*/ 	.word	0x000038a0


	//   ....[29]....
        /*011c*/ 	.word	0x00003900


	//----- nvinfo : EIATTR_EXIT_INSTR_OFFSETS
	.align		4
.L_1765:
        /*0120*/ 	.byte	0x04, 0x1c
        /*0122*/ 	.short	(.L_1767 - .L_1766)


	//   ....[0]....
.L_1766:
        /*0124*/ 	.word	0x00003510


	//----- nvinfo : EIATTR_MAX_THREADS
	.align		4
.L_1767:
        /*0128*/ 	.byte	0x04, 0x05
        /*012a*/ 	.short	(.L_1769 - .L_1768)
.L_1768:
        /*012c*/ 	.word	0x00000100
        /*0130*/ 	.word	0x00000001
        /*0134*/ 	.word	0x00000001


	//----- nvinfo : EIATTR_CRS_STACK_SIZE
	.align		4
.L_1769:
        /*0138*/ 	.byte	0x04, 0x1e
        /*013a*/ 	.short	(.L_1771 - .L_1770)
.L_1770:
        /*013c*/ 	.word	0x00000000


	//----- nvinfo : EIATTR_CBANK_PARAM_SIZE
	.align		4
.L_1771:
        /*0140*/ 	.byte	0x03, 0x19
        /*0142*/ 	.short	0x0088


	//----- nvinfo : EIATTR_PARAM_CBANK
	.align		4
        /*0144*/ 	.byte	0x04, 0x0a
        /*0146*/ 	.short	(.L_1773 - .L_1772)
	.align		4
.L_1772:
        /*0148*/ 	.word	index@(.nv.constant0._ZN10layer_norm13ln_bwd_kernelINS_13Kernel_traitsI13__nv_bfloat16fS2_fjLj49152ELj8ELj1ELj8ELj16ENS_18Kernel_traits_baseILj49152ES2_fS2_fjLj256EEEEEEEvNS_9BwdParamsE)
        /*014c*/ 	.short	0x0210
        /*014e*/ 	.short	0x0088


	//----- nvinfo : EIATTR_SW_WAR
	.align		4
.L_1773:
        /*0150*/ 	.byte	0x04, 0x36
        /*0152*/ 	.short	(.L_1775 - .L_1774)
.L_1774:
        /*0154*/ 	.word	0x00000008
.L_1775:


//--------------------- .nv.info._ZN10layer_norm22ln_bwd_finalize_kernelINS_22Kernel_traits_finalizeILj49152E13__nv_bfloat16S2_S2_fjLj1024ELj4ENS_18Kernel_traits_baseILj49152ES2_S2_S2_fjLj1024EEEEEEEvNS_9BwdParamsE --------------------------
	.section	.nv.info._ZN10layer_norm22ln_bwd_finalize_kernelINS_22Kernel_traits_finalizeILj49152E13__nv_bfloat16S2_S2_fjLj1024ELj4ENS_18Kernel_traits_baseILj49152ES2_S2_S2_fjLj1024EEEEEEEvNS_9BwdParamsE,"",@"SHT_CUDA_INFO"
	.sectionflags	@""
	.align	4


	//----- nvinfo : EIATTR_CUDA_API_VERSION
	.align		4
        /*0000*/ 	.byte	0x04, 0x37
        /*0002*/ 	.short	(.L_1777 - .L_1776)
.L_1776:
        /*0004*/ 	.word	0x00000082


	//----- nvinfo : EIATTR_KPARAM_INFO
	.align		4
.L_1777:
        /*0008*/ 	.byte	0x04, 0x17
        /*000a*/ 	.short	(.L_1779 - .L_1778)
.L_1778:
        /*000c*/ 	.word	0x00000000
        /*0010*/ 	.short	0x0000
        /*0012*/ 	.short	0x0000
        /*0014*/ 	.byte	0x00, 0xf0, 0x21, 0x02


	//----- nvinfo : EIATTR_SPARSE_MMA_MASK
	.align		4
.L_1779:
        /*0018*/ 	.byte	0x03, 0x50
        /*001a*/ 	.short	0x0000


	//----- nvinfo : EIATTR_MAXREG_COUNT
	.align		4
        /*001c*/ 	.byte	0x03, 0x1b
        /*001e*/ 	.short	0x0040


	//----- nvinfo : EIATTR_NUM_BARRIERS
	.align		4
        /*0020*/ 	.byte	0x02, 0x4c
        /*0022*/ 	.byte	0x01
	.zero		1


	//----- nvinfo : EIATTR_MERCURY_ISA_VERSION
	.align		4
        /*0024*/ 	.byte	0x03, 0x5f
        /*0026*/ 	.short	0x0101


	//----- nvinfo : EIATTR_COOP_GROUP_MASK_REGIDS
	.align		4
        /*0028*/ 	.byte	0x04, 0x29
        /*002a*/ 	.short	(.L_1781 - .L_1780)


	//   ....[0]....
.L_1780:
        /*002c*/ 	.word	0xffffffff


	//   ....[1]....
        /*0030*/ 	.word	0xffffffff


	//   ....[2]....
        /*0034*/ 	.word	0xffffffff


	//   ....[3]....
        /*0038*/ 	.word	0xffffffff


	//   ....[4]....
        /*003c*/ 	.word	0xffffffff


	//   ....[5]....
        /*0040*/ 	.word	0xffffffff


	//   ....[6]....
        /*0044*/ 	.word	0xffffffff


	//   ....[7]....
        /*0048*/ 	.word	0xffffffff


	//   ....[8]....
        /*004c*/ 	.word	0xffffffff


	//   ....[9]....
        /*0050*/ 	.word	0xffffffff


	//   ....[10]....
        /*0054*/ 	.word	0x05000011


	//   ....[11]....
        /*0058*/ 	.word	0x05000011


	//   ....[12]....
        /*005c*/ 	.word	0x05000011


	//   ....[13]....
        /*0060*/ 	.word	0x05000011


	//   ....[14]....
        /*0064*/ 	.word	0x05000011


	//   ....[15]....
        /*0068*/ 	.word	0x05000011


	//   ....[16]....
        /*006c*/ 	.word	0x05000011


	//   ....[17]....
        /*0070*/ 	.word	0x05000011


	//   ....[18]....
        /*0074*/ 	.word	0x05000011


	//   ....[19]....
        /*0078*/ 	.word	0x05000011


	//----- nvinfo : EIATTR_COOP_GROUP_INSTR_OFFSETS
	.align		4
.L_1781:
        /*007c*/ 	.byte	0x04, 0x28
        /*007e*/ 	.short	(.L_1783 - .L_1782)


	//   ....[0]....
.L_1782:
        /*0080*/ 	.word	0x00000860


	//   ....[1]....
        /*0084*/ 	.word	0x00000870


	//   ....[2]....
        /*0088*/ 	.word	0x000008a0


	//   ....[3]....
        /*008c*/ 	.word	0x000008b0


	//   ....[4]....
        /*0090*/ 	.word	0x000008e0


	//   ....[5]....
        /*0094*/ 	.word	0x000008f0


	//   ....[6]....
        /*0098*/ 	.word	0x00000920


	//   ....[7]....
        /*009c*/ 	.word	0x00000930


	//   ....[8]....
        /*00a0*/ 	.word	0x00000960


	//   ....[9]....
        /*00a4*/ 	.word	0x00000970


	//   ....[10]....
        /*00a8*/ 	.word	0x00000b70


	//   ....[11]....
        /*00ac*/ 	.word	0x00000be0


	//   ....[12]....
        /*00b0*/ 	.word	0x00000c50


	//   ....[13]....
        /*00b4*/ 	.word	0x00000cc0


	//   ....[14]....
        /*00b8*/ 	.word	0x00000d30


	//   ....[15]....
        /*00bc*/ 	.word	0x00000d90


	//   ....[16]....
        /*00c0*/ 	.word	0x00000e00


	//   ....[17]....
        /*00c4*/ 	.word	0x00000e70


	//   ....[18]....
        /*00c8*/ 	.word	0x00000ee0


	//   ....[19]....
        /*00cc*/ 	.word	0x00000f50


	//----- nvinfo : EIATTR_EXIT_INSTR_OFFSETS
	.align		4
.L_1783:
        /*00d0*/ 	.byte	0x04, 0x1c
        /*00d2*/ 	.short	(.L_1785 - .L_1784)


	//   ....[0]....
.L_1784:
        /*00d4*/ 	.word	0x00000070


	//   ....[1]....
        /*00d8*/ 	.word	0x00000b10


	//----- nvinfo : EIATTR_MAX_THREADS
	.align		4
.L_1785:
        /*00dc*/ 	.byte	0x04, 0x05
        /*00de*/ 	.short	(.L_1787 - .L_1786)
.L_1786:
        /*00e0*/ 	.word	0x00000400
        /*00e4*/ 	.word	0x00000001
        /*00e8*/ 	.word	0x00000001


	//----- nvinfo : EIATTR_CRS_STACK_SIZE
	.align		4
.L_1787:
        /*00ec*/ 	.byte	0x04, 0x1e
        /*00ee*/ 	.short	(.L_1789 - .L_1788)
.L_1788:
        /*00f0*/ 	.word	0x00000000


	//----- nvinfo : EIATTR_CBANK_PARAM_SIZE
	.align		4
.L_1789:
        /*00f4*/ 	.byte	0x03, 0x19
        /*00f6*/ 	.short	0x0088


	//----- nvinfo : EIATTR_PARAM_CBANK
	.align		4
        /*00f8*/ 	.byte	0x04, 0x0a
        /*00fa*/ 	.short	(.L_1791 - .L_1790)
	.align		4
.L_1790:
        /*00fc*/ 	.word	index@(.nv.constant0._ZN10layer_norm22ln_bwd_finalize_kernelINS_22Kernel_traits_finalizeILj49152E13__nv_bfloat16S2_S2_fjLj1024ELj4ENS_18Kernel_traits_baseILj49152ES2_S2_S2_fjLj1024EEEEEEEvNS_9BwdParamsE)
        /*0100*/ 	.short	0x0210
        /*0102*/ 	.short	0x0088


	//----- nvinfo : EIATTR_SW_WAR
	.align		4
.L_1791:
        /*0104*/ 	.byte	0x04, 0x36
        /*0106*/ 	.short	(.L_1793 - .L_1792)
.L_1792:
        /*0108*/ 	.word	0x00000008
.L_1793:


//--------------------- .nv.info._ZN10layer_norm13ln_bwd_kernelINS_13Kernel_traitsI13__nv_bfloat16S2_S2_fjLj49152ELj8ELj1ELj8ELj16ENS_18Kernel_traits_baseILj49152ES2_S2_S2_fjLj256EEEEEEEvNS_9BwdParamsE --------------------------
	.section	.nv.info._ZN10layer_norm13ln_bwd_kernelINS_13Kernel_traitsI13__nv_bfloat16S2_S2_fjLj49152ELj8ELj1ELj8ELj16ENS_18Kernel_traits_baseILj49152ES2_S2_S2_fjLj256EEEEEEEvNS_9BwdParamsE,"",@"SHT_CUDA_INFO"
	.sectionflags	@""
	.align	4


	//----- nvinfo : EIATTR_CUDA_API_VERSION
	.align		4
        /*0000*/ 	.byte	0x04, 0x37
        /*0002*/ 	.short	(.L_1795 - .L_1794)
.L_1794:
        /*0004*/ 	.word	0x00000082


	//----- nvinfo : EIATTR_KPARAM_INFO
	.align		4
.L_1795:
        /*0008*/ 	.byte	0x04, 0x17
        /*000a*/ 	.short	(.L_1797 - .L_1796)
.L_1796:
        /*000c*/ 	.word	0x00000000
        /*0010*/ 	.short	0x0000
        /*0012*/ 	.short	0x0000
        /*0014*/ 	.byte	0x00, 0xf0, 0x21, 0x02


	//----- nvinfo : EIATTR_SPARSE_MMA_MASK
	.align		4
.L_1797:
        /*0018*/ 	.byte	0x03, 0x50
        /*001a*/ 	.short	0x0000


	//----- nvinfo : EIATTR_MAXREG_COUNT
	.align		4
        /*001c*/ 	.byte	0x03, 0x1b
        /*001e*/ 	.short	0x00ff


	//----- nvinfo : EIATTR_NUM_BARRIERS
	.align		4
        /*0020*/ 	.byte	0x02, 0x4c
        /*0022*/ 	.byte	0x01
	.zero		1


	//----- nvinfo : EIATTR_MERCURY_ISA_VERSION
	.align		4
        /*0024*/ 	.byte	0x03, 0x5f
        /*0026*/ 	.short	0x0101


	//----- nvinfo : EIATTR_COOP_GROUP_MASK_REGIDS
	.align		4
        /*0028*/ 	.byte	0x04, 0x29
        /*002a*/ 	.short	(.L_1799 - .L_1798)


	//   ....[0]....
.L_1798:
        /*002c*/ 	.word	0xffffffff


	//   ....[1]....
        /*0030*/ 	.word	0xffffffff


	//   ....[2]....
        /*0034*/ 	.word	0xffffffff


	//   ....[3]....
        /*0038*/ 	.word	0xffffffff


	//   ....[4]....
        /*003c*/ 	.word	0xffffffff


	//   ....[5]....
        /*0040*/ 	.word	0xffffffff


	//   ....[6]....
        /*0044*/ 	.word	0xffffffff


	//   ....[7]....
        /*0048*/ 	.word	0xffffffff


	//   ....[8]....
        /*004c*/ 	.word	0xffffffff


	//   ....[9]....
        /*0050*/ 	.word	0xffffffff


	//   ....[10]....
        /*0054*/ 	.word	0xffffffff


	//   ....[11]....
        /*0058*/ 	.word	0xffffffff


	//   ....[12]....
        /*005c*/ 	.word	0xffffffff


	//   ....[13]....
        /*0060*/ 	.word	0xffffffff


	//   ....[14]....
        /*0064*/ 	.word	0xffffffff


	//   ....[15]....
        /*0068*/ 	.word	0xffffffff


	//   ....[16]....
        /*006c*/ 	.word	0xffffffff


	//   ....[17]....
        /*0070*/ 	.word	0xffffffff


	//   ....[18]....
        /*0074*/ 	.word	0xffffffff


	//   ....[19]....
        /*0078*/ 	.word	0xffffffff


	//   ....[20]....
        /*007c*/ 	.word	0x0500000d


	//   ....[21]....
        /*0080*/ 	.word	0x0500000d


	//   ....[22]....
        /*0084*/ 	.word	0x0500000d


	//   ....[23]....
        /*0088*/ 	.word	0x0500000d


	//   ....[24]....
        /*008c*/ 	.word	0x0500000d


	//   ....[25]....
        /*0090*/ 	.word	0x0500000d


	//   ....[26]....
        /*0094*/ 	.word	0x0500000d


	//   ....[27]....
        /*0098*/ 	.word	0x0500000d


	//   ....[28]....
        /*009c*/ 	.word	0x0500000d


	//   ....[29]....
        /*00a0*/ 	.word	0x0500000d


	//----- nvinfo : EIATTR_COOP_GROUP_INSTR_OFFSETS
	.align		4
.L_1799:
        /*00a4*/ 	.byte	0x04, 0x28
        /*00a6*/ 	.short	(.L_1801 - .L_1800)


	//   ....[0]....
.L_1800:
        /*00a8*/ 	.word	0x000020a0


	//   ....[1]....
        /*00ac*/ 	.word	0x000020b0


	//   ....[2]....
        /*00b0*/ 	.word	0x000020e0


	//   ....[3]....
        /*00b4*/ 	.word	0x000020f0


	//   ....[4]....
        /*00b8*/ 	.word	0x00002120


	//   ....[5]....
        /*00bc*/ 	.word	0x00002130


	//   ....[6]....
        /*00c0*/ 	.word	0x00002160


	//   ....[7]....
        /*00c4*/ 	.word	0x00002170


	//   ....[8]....
        /*00c8*/ 	.word	0x000021a0


	//   ....[9]....
        /*00cc*/ 	.word	0x000021b0


	//   ....[10]....
        /*00d0*/ 	.word	0x000027a0


	//   ....[11]....
        /*00d4*/ 	.word	0x000027b0


	//   ....[12]....
        /*00d8*/ 	.word	0x000027e0


	//   ....[13]....
        /*00dc*/ 	.word	0x000027f0


	//   ....[14]....
        /*00e0*/ 	.word	0x00002820


	//   ....[15]....
        /*00e4*/ 	.word	0x00002830


	//   ....[16]....
        /*00e8*/ 	.word	0x00002860


	//   ....[17]....
        /*00ec*/ 	.word	0x00002870


	//   ....[18]....
        /*00f0*/ 	.word	0x000028a0


	//   ....[19]....
        /*00f4*/ 	.word	0x000028b0


	//   ....[20]....
        /*00f8*/ 	.word	0x00003380


	//   ....[21]....
        /*00fc*/ 	.word	0x000033d0


	//   ....[22]....
        /*0100*/ 	.word	0x00003440


	//   ....[23]....
        /*0104*/ 	.word	0x000034a0


	//   ....[24]....
        /*0108*/ 	.word	0x00003510


	//   ....[25]....
        /*010c*/ 	.word	0x00003570


	//   ....[26]....
        /*0110*/ 	.word	0x000035e0


	//   ....[27]....
        /*0114*/ 	.word	0x00003640


	//   ....[28]....
        /*0118*/ 	.word	0x000036b0


	//   ....[29]....
        /*011c*/ 	.word	0x00003710


	//----- nvinfo : EIATTR_EXIT_INSTR_OFFSETS
	.align		4
.L_1801:
        /*0120*/ 	.byte	0x04, 0x1c
        /*0122*/ 	.short	(.L_1803 - .L_1802)


	//   ....[0]....
.L_1802:
        /*0124*/ 	.word	0x00003320


	//----- nvinfo : EIATTR_MAX_THREADS
	.align		4
.L_1803:
        /*0128*/ 	.byte	0x04, 0x05
        /*012a*/ 	.short	(.L_1805 - .L_1804)
.L_1804:
        /*012c*/ 	.word	0x00000100
        /*0130*/ 	.word	0x00000001
        /*0134*/ 	.word	0x00000001


	//----- nvinfo : EIATTR_CRS_STACK_SIZE
	.align		4
.L_1805:
        /*0138*/ 	.byte	0x04, 0x1e
        /*013a*/ 	.short	(.L_1807 - .L_1806)
.L_1806:
        /*013c*/ 	.word	0x00000000


	//----- nvinfo : EIATTR_CBANK_PARAM_SIZE
	.align		4
.L_1807:
        /*0140*/ 	.byte	0x03, 0x19
        /*0142*/ 	.short	0x0088


	//----- nvinfo : EIATTR_PARAM_CBANK
	.align		4
        /*0144*/ 	.byte	0x04, 0x0a
        /*0146*/ 	.short	(.L_1809 - .L_1808)
	.align		4
.L_1808:
        /*0148*/ 	.word	index@(.nv.constant0._ZN10layer_norm13ln_bwd_kernelINS_13Kernel_traitsI13__nv_bfloat16S2_S2_fjLj49152ELj8ELj1ELj8ELj16ENS_18Kernel_traits_baseILj49152ES2_S2_S2_fjLj256EEEEEEEvNS_9BwdParamsE)
        /*014c*/ 	.short	0x0210
        /*014e*/ 	.short	0x0088


	//----- nvinfo : EIATTR_SW_WAR
	.align		4
.L_1809:
        /*0150*/ 	.byte	0x04, 0x36
        /*0152*/ 	.short	(.L_1811 - .L_1810)
.L_1810:
        /*0154*/ 	.word	0x00000008
.L_1811:


//--------------------- .nv.info._ZN10layer_norm22ln_bwd_finalize_kernelINS_22Kernel_traits_finalizeILj49152E6__halffS2_fjLj1024ELj4ENS_18Kernel_traits_baseILj49152ES2_fS2_fjLj1024EEEEEEEvNS_9BwdParamsE --------------------------
	.section	.nv.info._ZN10layer_norm22ln_bwd_finalize_kernelINS_22Kernel_traits_finalizeILj49152E6__halffS2_fjLj1024ELj4ENS_18Kernel_traits_baseILj49152ES2_fS2_fjLj1024EEEEEEEvNS_9BwdParamsE,"",@"SHT_CUDA_INFO"
	.sectionflags	@""
	.align	4


	//----- nvinfo : EIATTR_CUDA_API_VERSION
	.align		4
        /*0000*/ 	.byte	0x04, 0x37
        /*0002*/ 	.short	(.L_1813 - .L_1812)
.L_1812:
        /*0004*/ 	.word	0x00000082


	//----- nvinfo : EIATTR_KPARAM_INFO
	.align		4
.L_1813:
        /*0008*/ 	.byte	0x04, 0x17
        /*000a*/ 	.short	(.L_1815 - .L_1814)
.L_1814:
        /*000c*/ 	.word	0x00000000
        /*0010*/ 	.short	0x0000
        /*0012*/ 	.short	0x0000
        /*0014*/ 	.byte	0x00, 0xf0, 0x21, 0x02


	//----- nvinfo : EIATTR_SPARSE_MMA_MASK
	.align		4
.L_1815:
        /*0018*/ 	.byte	0x03, 0x50
        /*001a*/ 	.short	0x0000


	//----- nvinfo : EIATTR_MAXREG_COUNT
	.align		4
        /*001c*/ 	.byte	0x03, 0x1b
        /*001e*/ 	.short	0x0040


	//----- nvinfo : EIATTR_NUM_BARRIERS
	.align		4
        /*0020*/ 	.byte	0x02, 0x4c
        /*0022*/ 	.byte	0x01
	.zero		1


	//----- nvinfo : EIATTR_MERCURY_ISA_VERSION
	.align		4
        /*0024*/ 	.byte	0x03, 0x5f
        /*0026*/ 	.short	0x0101


	//----- nvinfo : EIATTR_COOP_GROUP_MASK_REGIDS
	.align		4
        /*0028*/ 	.byte	0x04, 0x29
        /*002a*/ 	.short	(.L_1817 - .L_1816)


	//   ....[0]....
.L_1816:
        /*002c*/ 	.word	0xffffffff


	//   ....[1]....
        /*0030*/ 	.word	0xffffffff


	//   ....[2]....
        /*0034*/ 	.word	0xffffffff


	//   ....[3]....
        /*0038*/ 	.word	0xffffffff


	//   ....[4]....
        /*003c*/ 	.word	0xffffffff


	//   ....[5]....
        /*0040*/ 	.word	0xffffffff


	//   ....[6]....
        /*0044*/ 	.word	0xffffffff


	//   ....[7]....
        /*0048*/ 	.word	0xffffffff


	//   ....[8]....
        /*004c*/ 	.word	0xffffffff


	//   ....[9]....
        /*0050*/ 	.word	0xffffffff


	//   ....[10]....
        /*0054*/ 	.word	0x05000011


	//   ....[11]....
        /*0058*/ 	.word	0x05000011


	//   ....[12]....
        /*005c*/ 	.word	0x05000011


	//   ....[13]....
        /*0060*/ 	.word	0x05000011


	//   ....[14]....
        /*0064*/ 	.word	0x05000011


	//   ....[15]....
        /*0068*/ 	.word	0x05000011


	//   ....[16]....
        /*006c*/ 	.word	0x05000011


	//   ....[17]....
        /*0070*/ 	.word	0x05000011


	//   ....[18]....
        /*0074*/ 	.word	0x05000011


	//   ....[19]....
        /*0078*/ 	.word	0x05000011


	//----- nvinfo : EIATTR_COOP_GROUP_INSTR_OFFSETS
	.align		4
.L_1817:
        /*007c*/ 	.byte	0x04, 0x28
        /*007e*/ 	.short	(.L_1819 - .L_1818)


	//   ....[0]....
.L_1818:
        /*0080*/ 	.word	0x00000860


	//   ....[1]....
        /*0084*/ 	.word	0x00000870


	//   ....[2]....
        /*0088*/ 	.word	0x000008a0


	//   ....[3]....
        /*008c*/ 	.word	0x000008b0


	//   ....[4]....
        /*0090*/ 	.word	0x000008e0


	//   ....[5]....
        /*0094*/ 	.word	0x000008f0


	//   ....[6]....
        /*0098*/ 	.word	0x00000920


	//   ....[7]....
        /*009c*/ 	.word	0x00000930


	//   ....[8]....
        /*00a0*/ 	.word	0x00000960


	//   ....[9]....
        /*00a4*/ 	.word	0x00000970


	//   ....[10]....
        /*00a8*/ 	.word	0x00000b70


	//   ....[11]....
        /*00ac*/ 	.word	0x00000be0


	//   ....[12]....
        /*00b0*/ 	.word	0x00000c50


	//   ....[13]....
        /*00b4*/ 	.word	0x00000cc0


	//   ....[14]....
        /*00b8*/ 	.word	0x00000d30


	//   ....[15]....
        /*00bc*/ 	.word	0x00000d90


	//   ....[16]....
        /*00c0*/ 	.word	0x00000e00


	//   ....[17]....
        /*00c4*/ 	.word	0x00000e70


	//   ....[18]....
        /*00c8*/ 	.word	0x00000ee0


	//   ....[19]....
        /*00cc*/ 	.word	0x00000f50


	//----- nvinfo : EIATTR_EXIT_INSTR_OFFSETS
	.align		4
.L_1819:
        /*00d0*/ 	.byte	0x04, 0x1c
        /*00d2*/ 	.short	(.L_1821 - .L_1820)


	//   ....[0]....
.L_1820:
        /*00d4*/ 	.word	0x00000070


	//   ....[1]....
        /*00d8*/ 	.word	0x00000b10


	//----- nvinfo : EIATTR_MAX_THREADS
	.align		4
.L_1821:
        /*00dc*/ 	.byte	0x04, 0x05
        /*00de*/ 	.short	(.L_1823 - .L_1822)
.L_1822:
        /*00e0*/ 	.word	0x00000400
        /*00e4*/ 	.word	0x00000001
        /*00e8*/ 	.word	0x00000001


	//----- nvinfo : EIATTR_CRS_STACK_SIZE
	.align		4
.L_1823:
        /*00ec*/ 	.byte	0x04, 0x1e
        /*00ee*/ 	.short	(.L_1825 - .L_1824)
.L_1824:
        /*00f0*/ 	.word	0x00000000


	//----- nvinfo : EIATTR_CBANK_PARAM_SIZE
	.align		4
.L_1825:
        /*00f4*/ 	.byte	0x03, 0x19
        /*00f6*/ 	.short	0x0088


	//----- nvinfo : EIATTR_PARAM_CBANK
	.align		4
        /*00f8*/ 	.byte	0x04, 0x0a
        /*00fa*/ 	.short	(.L_1827 - .L_1826)
	.align		4
.L_1826:
        /*00fc*/ 	.word	index@(.nv.constant0._ZN10layer_norm22ln_bwd_finalize_kernelINS_22Kernel_traits_finalizeILj49152E6__halffS2_fjLj1024ELj4ENS_18Kernel_traits_baseILj49152ES2_fS2_fjLj1024EEEEEEEvNS_9BwdParamsE)
        /*0100*/ 	.short	0x0210
        /*0102*/ 	.short	0x0088


	//----- nvinfo : EIATTR_SW_WAR
	.align		4
.L_1827:
        /*0104*/ 	.byte	0x04, 0x36
        /*0106*/ 	.short	(.L_1829 - .L_1828)
.L_1828:
        /*0108*/ 	.word	0x00000008
.L_1829:


//--------------------- .nv.info._ZN10layer_norm13ln_bwd_kernelINS_13Kernel_traitsI6__halffS2_fjLj49152ELj8ELj1ELj8ELj16ENS_18Kernel_traits_baseILj49152ES2_fS2_fjLj256EEEEEEEvNS_9BwdParamsE --------------------------
	.section	.nv.info._ZN10layer_norm13ln_bwd_kernelINS_13Kernel_traitsI6__halffS2_fjLj49152ELj8ELj1ELj8ELj16ENS_18Kernel_traits_baseILj49152ES2_fS2_fjLj256EEEEEEEvNS_9BwdParamsE,"",@"SHT_CUDA_INFO"
	.sectionflags	@""
	.align	4


	//----- nvinfo : EIATTR_CUDA_API_VERSION
	.align		4
        /*0000*/ 	.byte	0x04, 0x37
        /*0002*/ 	.short	(.L_1831 - .L_1830)
.L_1830:
        /*0004*/ 	.word	0x00000082


	//----- nvinfo : EIATTR_KPARAM_INFO
	.align		4
.L_1831:
        /*0008*/ 	.byte	0x04, 0x17
        /*000a*/ 	.short	(.L_1833 - .L_1832)
.L_1832:
        /*000c*/ 	.word	0x00000000
        /*0010*/ 	.short	0x0000
        /*0012*/ 	.short	0x0000
        /*0014*/ 	.byte	0x00, 0xf0, 0x21, 0x02


	//----- nvinfo : EIATTR_SPARSE_MMA_MASK
	.align		4
.L_1833:
        /*0018*/ 	.byte	0x03, 0x50
        /*001a*/ 	.short	0x0000


	//----- nvinfo : EIATTR_MAXREG_COUNT
	.align		4
        /*001c*/ 	.byte	0x03, 0x1b
        /*001e*/ 	.short	0x00ff


	//----- nvinfo : EIATTR_NUM_BARRIERS
	.align		4
        /*0020*/ 	.byte	0x02, 0x4c
        /*0022*/ 	.byte	0x01
	.zero		1


	//----- nvinfo : EIATTR_MERCURY_ISA_VERSION
	.align		4
        /*0024*/ 	.byte	0x03, 0x5f
        /*0026*/ 	.short	0x0101


	//----- nvinfo : EIATTR_COOP_GROUP_MASK_REGIDS
	.align		4
        /*0028*/ 	.byte	0x04, 0x29
        /*002a*/ 	.short	(.L_1835 - .L_1834)


	//   ....[0]....
.L_1834:
        /*002c*/ 	.word	0xffffffff


	//   ....[1]....
        /*0030*/ 	.word	0xffffffff


	//   ....[2]....
        /*0034*/ 	.word	0xffffffff


	//   ....[3]....
        /*0038*/ 	.word	0xffffffff


	//   ....[4]....
        /*003c*/ 	.word	0xffffffff


	//   ....[5]....
        /*0040*/ 	.word	0xffffffff


	//   ....[6]....
        /*0044*/ 	.word	0xffffffff


	//   ....[7]....
        /*0048*/ 	.word	0xffffffff


	//   ....[8]....
        /*004c*/ 	.word	0xffffffff


	//   ....[9]....
        /*0050*/ 	.word	0xffffffff


	//   ....[10]....
        /*0054*/ 	.word	0xffffffff


	//   ....[11]....
        /*0058*/ 	.word	0xffffffff


	//   ....[12]....
        /*005c*/ 	.word	0xffffffff


	//   ....[13]....
        /*0060*/ 	.word	0xffffffff


	//   ....[14]....
        /*0064*/ 	.word	0xffffffff


	//   ....[15]....
        /*0068*/ 	.word	0xffffffff


	//   ....[16]....
        /*006c*/ 	.word	0xffffffff


	//   ....[17]....
        /*0070*/ 	.word	0xffffffff


	//   ....[18]....
        /*0074*/ 	.word	0xffffffff


	//   ....[19]....
        /*0078*/ 	.word	0xffffffff


	//   ....[20]....
        /*007c*/ 	.word	0x0500000d


	//   ....[21]....
        /*0080*/ 	.word	0x0500000d


	//   ....[22]....
        /*0084*/ 	.word	0x0500000d


	//   ....[23]....
        /*0088*/ 	.word	0x0500000d


	//   ....[24]....
        /*008c*/ 	.word	0x0500000d


	//   ....[25]....
        /*0090*/ 	.word	0x0500000d


	//   ....[26]....
        /*0094*/ 	.word	0x0500000d


	//   ....[27]....
        /*0098*/ 	.word	0x0500000d


	//   ....[28]....
        /*009c*/ 	.word	0x0500000d


	//   ....[29]....
        /*00a0*/ 	.word	0x0500000d


	//----- nvinfo : EIATTR_COOP_GROUP_INSTR_OFFSETS
	.align		4
.L_1835:
        /*00a4*/ 	.byte	0x04, 0x28
        /*00a6*/ 	.short	(.L_1837 - .L_1836)


	//   ....[0]....
.L_1836:
        /*00a8*/ 	.word	0x000021a0


	//   ....[1]....
        /*00ac*/ 	.word	0x000021b0


	//   ....[2]....
        /*00b0*/ 	.word	0x000021e0


	//   ....[3]....
        /*00b4*/ 	.word	0x000021f0


	//   ....[4]....
        /*00b8*/ 	.word	0x00002220


	//   ....[5]....
        /*00bc*/ 	.word	0x00002230


	//   ....[6]....
        /*00c0*/ 	.word	0x00002260


	//   ....[7]....
        /*00c4*/ 	.word	0x00002270


	//   ....[8]....
        /*00c8*/ 	.word	0x000022a0


	//   ....[9]....
        /*00cc*/ 	.word	0x000022b0


	//   ....[10]....
        /*00d0*/ 	.word	0x00002870


	//   ....[11]....
        /*00d4*/ 	.word	0x00002880


	//   ....[12]....
        /*00d8*/ 	.word	0x000028b0


	//   ....[13]....
        /*00dc*/ 	.word	0x000028c0


	//   ....[14]....
        /*00e0*/ 	.word	0x000028f0


	//   ....[15]....
        /*00e4*/ 	.word	0x00002900


	//   ....[16]....
        /*00e8*/ 	.word	0x00002950


	//   ....[17]....
        /*00ec*/ 	.word	0x00002960


	//   ....[18]....
        /*00f0*/ 	.word	0x00002990


	//   ....[19]....
        /*00f4*/ 	.word	0x000029a0


	//   ....[20]....
        /*00f8*/ 	.word	0x00003570


	//   ....[21]....
        /*00fc*/ 	.word	0x000035c0


	//   ....[22]....
        /*0100*/ 	.word	0x00003630


	//   ....[23]....
        /*0104*/ 	.word	0x00003690


	//   ....[24]....
        /*0108*/ 	.word	0x00003700


	//   ....[25]....
        /*010c*/ 	.word	0x00003760


	//   ....[26]....
        /*0110*/ 	.word	0x000037d0


	//   ....[27]....
        /*0114*/ 	.word	0x00003830


	//   ....[28]....
        /*0118*/ 	.word	0x000038a0


	//   ....[29]....
        /*011c*/ 	.word	0x00003900


	//----- nvinfo : EIATTR_EXIT_INSTR_OFFSETS
	.align		4
.L_1837:
        /*0120*/ 	.byte	0x04, 0x1c
        /*0122*/ 	.short	(.L_1839 - .L_1838)


	//   ....[0]....
.L_1838:
        /*0124*/ 	.word	0x00003510


	//----- nvinfo : EIATTR_MAX_THREADS
	.align		4
.L_1839:
        /*0128*/ 	.byte	0x04, 0x05
        /*012a*/ 	.short	(.L_1841 - .L_1840)
.L_1840:
        /*012c*/ 	.word	0x00000100
        /*0130*/ 	.word	0x00000001
        /*0134*/ 	.word	0x00000001


	//----- nvinfo : EIATTR_CRS_STACK_SIZE
	.align		4
.L_1841:
        /*0138*/ 	.byte	0x04, 0x1e
        /*013a*/ 	.short	(.L_1843 - .L_1842)
.L_1842:
        /*013c*/ 	.word	0x00000000


	//----- nvinfo : EIATTR_CBANK_PARAM_SIZE
	.align		4
.L_1843:
        /*0140*/ 	.byte	0x03, 0x19
        /*0142*/ 	.short	0x0088


	//----- nvinfo : EIATTR_PARAM_CBANK
	.align		4
        /*0144*/ 	.byte	0x04, 0x0a
        /*0146*/ 	.short	(.L_1845 - .L_1844)
	.align		4
.L_1844:
        /*0148*/ 	.word	index@(.nv.constant0._ZN10layer_norm13ln_bwd_kernelINS_13Kernel_traitsI6__halffS2_fjLj49152ELj8ELj1ELj8ELj16ENS_18Kernel_traits_baseILj49152ES2_fS2_fjLj256EEEEEEEvNS_9BwdParamsE)
        /*014c*/ 	.short	0x0210
        /*014e*/ 	.short	0x0088


	//----- nvinfo : EIATTR_SW_WAR
	.align		4
.L_1845:
        /*0150*/ 	.byte	0x04, 0x36
        /*0152*/ 	.short	(.L_1847 - .L_1846)
.L_1846:
        /*0154*/ 	.word	0x00000008
.L_1847:


//--------------------- .nv.info._ZN10layer_norm22ln_bwd_finalize_kernelINS_22Kernel_traits_finalizeILj49152E6__halfS2_S2_fjLj1024ELj4ENS_18Kernel_traits_baseILj49152ES2_S2_S2_fjLj1024EEEEEEEvNS_9BwdParamsE --------------------------
	.section	.nv.info._ZN10layer_norm22ln_bwd_finalize_kernelINS_22Kernel_traits_finalizeILj49152E6__halfS2_S2_fjLj1024ELj4ENS_18Kernel_traits_baseILj49152ES2_S2_S2_fjLj1024EEEEEEEvNS_9BwdParamsE,"",@"SHT_CUDA_INFO"
	.sectionflags	@""
	.align	4


	//----- nvinfo : EIATTR_CUDA_API_VERSION
	.align		4
        /*0000*/ 	.byte	0x04, 0x37
        /*0002*/ 	.short	(.L_1849 - .L_1848)
.L_1848:
        /*0004*/ 	.word	0x00000082


	//----- nvinfo : EIATTR_KPARAM_INFO
	.align		4
.L_1849:
        /*0008*/ 	.byte	0x04, 0x17
        /*000a*/ 	.short	(.L_1851 - .L_1850)
.L_1850:
        /*000c*/ 	.word	0x00000000
        /*0010*/ 	.short	0x0000
        /*0012*/ 	.short	0x0000
        /*0014*/ 	.byte	0x00, 0xf0, 0x21, 0x02


	//----- nvinfo : EIATTR_SPARSE_MMA_MASK
	.align		4
.L_1851:
        /*0018*/ 	.byte	0x03, 0x50
        /*001a*/ 	.short	0x0000


	//----- nvinfo : EIATTR_MAXREG_COUNT
	.align		4
        /*001c*/ 	.byte	0x03, 0x1b
        /*001e*/ 	.short	0x0040


	//----- nvinfo : EIATTR_NUM_BARRIERS
	.align		4
        /*0020*/ 	.byte	0x02, 0x4c
        /*0022*/ 	.byte	0x01
	.zero		1


	//----- nvinfo : EIATTR_MERCURY_ISA_VERSION
	.align		4
        /*0024*/ 	.byte	0x03, 0x5f
        /*0026*/ 	.short	0x0101


	//----- nvinfo : EIATTR_COOP_GROUP_MASK_REGIDS
	.align		4
        /*0028*/ 	.byte	0x04, 0x29
        /*002a*/ 	.short	(.L_1853 - .L_1852)


	//   ....[0]....
.L_1852:
        /*002c*/ 	.word	0xffffffff


	//   ....[1]....
        /*0030*/ 	.word	0xffffffff


	//   ....[2]....
        /*0034*/ 	.word	0xffffffff


	//   ....[3]....
        /*0038*/ 	.word	0xffffffff


	//   ....[4]....
        /*003c*/ 	.word	0xffffffff


	//   ....[5]....
        /*0040*/ 	.word	0xffffffff


	//   ....[6]....
        /*0044*/ 	.word	0xffffffff


	//   ....[7]....
        /*0048*/ 	.word	0xffffffff


	//   ....[8]....
        /*004c*/ 	.word	0xffffffff


	//   ....[9]....
        /*0050*/ 	.word	0xffffffff


	//   ....[10]....
        /*0054*/ 	.word	0x05000011


	//   ....[11]....
        /*0058*/ 	.word	0x05000011


	//   ....[12]....
        /*005c*/ 	.word	0x05000011


	//   ....[13]....
        /*0060*/ 	.word	0x05000011


	//   ....[14]....
        /*0064*/ 	.word	0x05000011


	//   ....[15]....
        /*0068*/ 	.word	0x05000011


	//   ....[16]....
        /*006c*/ 	.word	0x05000011


	//   ....[17]....
        /*0070*/ 	.word	0x05000011


	//   ....[18]....
        /*0074*/ 	.word	0x05000011


	//   ....[19]....
        /*0078*/ 	.word	0x05000011


	//----- nvinfo : EIATTR_COOP_GROUP_INSTR_OFFSETS
	.align		4
.L_1853:
        /*007c*/ 	.byte	0x04, 0x28
        /*007e*/ 	.short	(.L_1855 - .L_1854)


	//   ....[0]....
.L_1854:
        /*0080*/ 	.word	0x00000860


	//   ....[1]....
        /*0084*/ 	.word	0x00000870


	//   ....[2]....
        /*0088*/ 	.word	0x000008a0


	//   ....[3]....
        /*008c*/ 	.word	0x000008b0


	//   ....[4]....
        /*0090*/ 	.word	0x000008e0


	//   ....[5]....
        /*0094*/ 	.word	0x000008f0


	//   ....[6]....
        /*0098*/ 	.word	0x00000920


	//   ....[7]....
        /*009c*/ 	.word	0x00000930


	//   ....[8]....
        /*00a0*/ 	.word	0x00000960


	//   ....[9]....
        /*00a4*/ 	.word	0x00000970


	//   ....[10]....
        /*00a8*/ 	.word	0x00000b70


	//   ....[11]....
        /*00ac*/ 	.word	0x00000be0


	//   ....[12]....
        /*00b0*/ 	.word	0x00000c50


	//   ....[13]....
        /*00b4*/ 	.word	0x00000cc0


	//   ....[14]....
        /*00b8*/ 	.word	0x00000d30


	//   ....[15]....
        /*00bc*/ 	.word	0x00000d90


	//   ....[16]....
        /*00c0*/ 	.word	0x00000e00


	//   ....[17]....
        /*00c4*/ 	.word	0x00000e70


	//   ....[18]....
        /*00c8*/ 	.word	0x00000ee0


	//   ....[19]....
        /*00cc*/ 	.word	0x00000f50


	//----- nvinfo : EIATTR_EXIT_INSTR_OFFSETS
	.align		4
.L_1855:
        /*00d0*/ 	.byte	0x04, 0x1c
        /*00d2*/ 	.short	(.L_1857 - .L_1856)


	//   ....[0]....
.L_1856:
        /*00d4*/ 	.word	0x00000070


	//   ....[1]....
        /*00d8*/ 	.word	0x00000b10


	//----- nvinfo : EIATTR_MAX_THREADS
	.align		4
.L_1857:
        /*00dc*/ 	.byte	0x04, 0x05
        /*00de*/ 	.short	(.L_1859 - .L_1858)
.L_1858:
        /*00e0*/ 	.word	0x00000400
        /*00e4*/ 	.word	0x00000001
        /*00e8*/ 	.word	0x00000001


	//----- nvinfo : EIATTR_CRS_STACK_SIZE
	.align		4
.L_1859:
        /*00ec*/ 	.byte	0x04, 0x1e
        /*00ee*/ 	.short	(.L_1861 - .L_1860)
.L_1860:
        /*00f0*/ 	.word	0x00000000


	//----- nvinfo : EIATTR_CBANK_PARAM_SIZE
	.align		4
.L_1861:
        /*00f4*/ 	.byte	0x03, 0x19
        /*00f6*/ 	.short	0x0088


	//----- nvinfo : EIATTR_PARAM_CBANK
	.align		4
        /*00f8*/ 	.byte	0x04, 0x0a
        /*00fa*/ 	.short	(.L_1863 - .L_1862)
	.align		4
.L_1862:
        /*00fc*/ 	.word	index@(.nv.constant0._ZN10layer_norm22ln_bwd_finalize_kernelINS_22Kernel_traits_finalizeILj49152E6__halfS2_S2_fjLj1024ELj4ENS_18Kernel_traits_baseILj49152ES2_S2_S2_fjLj1024EEEEEEEvNS_9BwdParamsE)
        /*0100*/ 	.short	0x0210
        /*0102*/ 	.short	0x0088


	//----- nvinfo : EIATTR_SW_WAR
	.align		4
.L_1863:
        /*0104*/ 	.byte	0x04, 0x36
        /*0106*/ 	.short	(.L_1865 - .L_1864)
.L_1864:
        /*0108*/ 	.word	0x00000008
.L_1865:


//--------------------- .nv.info._ZN10layer_norm13ln_bwd_kernelINS_13Kernel_traitsI6__halfS2_S2_fjLj49152ELj8ELj1ELj8ELj16ENS_18Kernel_traits_baseILj49152ES2_S2_S2_fjLj256EEEEEEEvNS_9BwdParamsE --------------------------
	.section	.nv.info._ZN10layer_norm13ln_bwd_kernelINS_13Kernel_traitsI6__halfS2_S2_fjLj49152ELj8ELj1ELj8ELj16ENS_18Kernel_traits_baseILj49152ES2_S2_S2_fjLj256EEEEEEEvNS_9BwdParamsE,"",@"SHT_CUDA_INFO"
	.sectionflags	@""
	.align	4


	//----- nvinfo : EIATTR_CUDA_API_VERSION
	.align		4
        /*0000*/ 	.byte	0x04, 0x37
        /*0002*/ 	.short	(.L_1867 - .L_1866)
.L_1866:
        /*0004*/ 	.word	0x00000082


	//----- nvinfo : EIATTR_KPARAM_INFO
	.align		4
.L_1867:
        /*0008*/ 	.byte	0x04, 0x17
        /*000a*/ 	.short	(.L_1869 - .L_1868)
.L_1868:
        /*000c*/ 	.word	0x00000000
        /*0010*/ 	.short	0x0000
        /*0012*/ 	.short	0x0000
        /*0014*/ 	.byte	0x00, 0xf0, 0x21, 0x02


	//----- nvinfo : EIATTR_SPARSE_MMA_MASK
	.align		4
.L_1869:
        /*0018*/ 	.byte	0x03, 0x50
        /*001a*/ 	.short	0x0000


	//----- nvinfo : EIATTR_MAXREG_COUNT
	.align		4
        /*001c*/ 	.byte	0x03, 0x1b
        /*001e*/ 	.short	0x00ff


	//----- nvinfo : EIATTR_NUM_BARRIERS
	.align		4
        /*0020*/ 	.byte	0x02, 0x4c
        /*0022*/ 	.byte	0x01
	.zero		1


	//----- nvinfo : EIATTR_MERCURY_ISA_VERSION
	.align		4
        /*0024*/ 	.byte	0x03, 0x5f
        /*0026*/ 	.short	0x0101


	//----- nvinfo : EIATTR_COOP_GROUP_MASK_REGIDS
	.align		4
        /*0028*/ 	.byte	0x04, 0x29
        /*002a*/ 	.short	(.L_1871 - .L_1870)


	//   ....[0]....
.L_1870:
        /*002c*/ 	.word	0xffffffff


	//   ....[1]....
        /*0030*/ 	.word	0xffffffff


	//   ....[2]....
        /*0034*/ 	.word	0xffffffff


	//   ....[3]....
        /*0038*/ 	.word	0xffffffff


	//   ....[4]....
        /*003c*/ 	.word	0xffffffff


	//   ....[5]....
        /*0040*/ 	.word	0xffffffff


	//   ....[6]....
        /*0044*/ 	.word	0xffffffff


	//   ....[7]....
        /*0048*/ 	.word	0xffffffff


	//   ....[8]....
        /*004c*/ 	.word	0xffffffff


	//   ....[9]....
        /*0050*/ 	.word	0xffffffff


	//   ....[10]....
        /*0054*/ 	.word	0xffffffff


	//   ....[11]....
        /*0058*/ 	.word	0xffffffff


	//   ....[12]....
        /*005c*/ 	.word	0xffffffff


	//   ....[13]....
        /*0060*/ 	.word	0xffffffff


	//   ....[14]....
        /*0064*/ 	.word	0xffffffff


	//   ....[15]....
        /*0068*/ 	.word	0xffffffff


	//   ....[16]....
        /*006c*/ 	.word	0xffffffff


	//   ....[17]....
        /*0070*/ 	.word	0xffffffff


	//   ....[18]....
        /*0074*/ 	.word	0xffffffff


	//   ....[19]....
        /*0078*/ 	.word	0xffffffff


	//   ....[20]....
        /*007c*/ 	.word	0x0500000d


	//   ....[21]....
        /*0080*/ 	.word	0x0500000d


	//   ....[22]....
        /*0084*/ 	.word	0x0500000d


	//   ....[23]....
        /*0088*/ 	.word	0x0500000d


	//   ....[24]....
        /*008c*/ 	.word	0x0500000d


	//   ....[25]....
        /*0090*/ 	.word	0x0500000d


	//   ....[26]....
        /*0094*/ 	.word	0x0500000d


	//   ....[27]....
        /*0098*/ 	.word	0x0500000d


	//   ....[28]....
        /*009c*/ 	.word	0x0500000d


	//   ....[29]....
        /*00a0*/ 	.word	0x0500000d


	//----- nvinfo : EIATTR_COOP_GROUP_INSTR_OFFSETS
	.align		4
.L_1871:
        /*00a4*/ 	.byte	0x04, 0x28
        /*00a6*/ 	.short	(.L_1873 - .L_1872)


	//   ....[0]....
.L_1872:
        /*00a8*/ 	.word	0x00001da0


	//   ....[1]....
        /*00ac*/ 	.word	0x00001db0


	//   ....[2]....
        /*00b0*/ 	.word	0x00001de0


	//   ....[3]....
        /*00b4*/ 	.word	0x00001df0


	//   ....[4]....
        /*00b8*/ 	.word	0x00001e20


	//   ....[5]....
        /*00bc*/ 	.word	0x00001e30


	//   ....[6]....
        /*00c0*/ 	.word	0x00001e60


	//   ....[7]....
        /*00c4*/ 	.word	0x00001e70


	//   ....[8]....
        /*00c8*/ 	.word	0x00001ea0


	//   ....[9]....
        /*00cc*/ 	.word	0x00001eb0


	//   ....[10]....
        /*00d0*/ 	.word	0x000024a0


	//   ....[11]....
        /*00d4*/ 	.word	0x000024b0


	//   ....[12]....
        /*00d8*/ 	.word	0x000024e0


	//   ....[13]....
        /*00dc*/ 	.word	0x000024f0


	//   ....[14]....
        /*00e0*/ 	.word	0x00002520


	//   ....[15]....
        /*00e4*/ 	.word	0x00002530


	//   ....[16]....
        /*00e8*/ 	.word	0x00002560


	//   ....[17]....
        /*00ec*/ 	.word	0x00002570


	//   ....[18]....
        /*00f0*/ 	.word	0x000025a0


	//   ....[19]....
        /*00f4*/ 	.word	0x000025b0


	//   ....[20]....
        /*00f8*/ 	.word	0x00003070


	//   ....[21]....
        /*00fc*/ 	.word	0x000030c0


	//   ....[22]....
        /*0100*/ 	.word	0x00003130


	//   ....[23]....
        /*0104*/ 	.word	0x00003190


	//   ....[24]....
        /*0108*/ 	.word	0x00003200


	//   ....[25]....
        /*010c*/ 	.word	0x00003260


	//   ....[26]....
        /*0110*/ 	.word	0x000032d0


	//   ....[27]....
        /*0114*/ 	.word	0x00003330


	//   ....[28]....
        /*0118*/ 	.word	0x000033a0


	//   ....[29]....
        /*011c*/ 	.word	0x00003400


	//----- nvinfo : EIATTR_EXIT_INSTR_OFFSETS
	.align		4
.L_1873:
        /*0120*/ 	.byte	0x04, 0x1c
        /*0122*/ 	.short	(.L_1875 - .L_1874)


	//   ....[0]....
.L_1874:
        /*0124*/ 	.word	0x00003010


	//----- nvinfo : EIATTR_MAX_THREADS
	.align		4
.L_1875:
        /*0128*/ 	.byte	0x04, 0x05
        /*012a*/ 	.short	(.L_1877 - .L_1876)
.L_1876:
        /*012c*/ 	.word	0x00000100
        /*0130*/ 	.word	0x00000001
        /*0134*/ 	.word	0x00000001


	//----- nvinfo : EIATTR_CRS_STACK_SIZE
	.align		4
.L_1877:
        /*0138*/ 	.byte	0x04, 0x1e
        /*013a*/ 	.short	(.L_1879 - .L_1878)
.L_1878:
        /*013c*/ 	.word	0x00000000


	//----- nvinfo : EIATTR_CBANK_PARAM_SIZE
	.align		4
.L_1879:
        /*0140*/ 	.byte	0x03, 0x19
        /*0142*/ 	.short	0x0088


	//----- nvinfo : EIATTR_PARAM_CBANK
	.align		4
        /*0144*/ 	.byte	0x04, 0x0a
        /*0146*/ 	.short	(.L_1881 - .L_1880)
	.align		4
.L_1880:
        /*0148*/ 	.word	index@(.nv.constant0._ZN10layer_norm13ln_bwd_kernelINS_13Kernel_traitsI6__halfS2_S2_fjLj49152ELj8ELj1ELj8ELj16ENS_18Kernel_traits_baseILj49152ES2_S2_S2_fjLj256EEEEEEEvNS_9BwdParamsE)
        /*014c*/ 	.short	0x0210
        /*014e*/ 	.short	0x0088


	//----- nvinfo : EIATTR_SW_WAR
	.align		4
.L_1881:
        /*0150*/ 	.byte	0x04, 0x36
        /*0152*/ 	.short	(.L_1883 - .L_1882)
.L_1882:
        /*0154*/ 	.word	0x00000008
.L_1883:


//--------------------- .nv.info._ZN10layer_norm22ln_bwd_finalize_kernelINS_22Kernel_traits_finalizeILj49152EffffjLj1024ELj4ENS_18Kernel_traits_baseILj49152EffffjLj1024EEEEEEEvNS_9BwdParamsE --------------------------
	.section	.nv.info._ZN10layer_norm22ln_bwd_finalize_kernelINS_22Kernel_traits_finalizeILj49152EffffjLj1024ELj4ENS_18Kernel_traits_baseILj49152EffffjLj1024EEEEEEEvNS_9BwdParamsE,"",@"SHT_CUDA_INFO"
	.sectionflags	@""
	.align	4


	//----- nvinfo : EIATTR_CUDA_API_VERSION
	.align		4
        /*0000*/ 	.byte	0x04, 0x37
        /*0002*/ 	.short	(.L_1885 - .L_1884)
.L_1884:
        /*0004*/ 	.word	0x00000082


	//----- nvinfo : EIATTR_KPARAM_INFO
	.align		4
.L_1885:
        /*0008*/ 	.byte	0x04, 0x17
        /*000a*/ 	.short	(.L_1887 - .L_1886)
.L_1886:
        /*000c*/ 	.word	0x00000000
        /*0010*/ 	.short	0x0000
        /*0012*/ 	.short	0x0000
        /*0014*/ 	.byte	0x00, 0xf0, 0x21, 0x02


	//----- nvinfo : EIATTR_SPARSE_MMA_MASK
	.align		4
.L_1887:
        /*0018*/ 	.byte	0x03, 0x50
        /*001a*/ 	.short	0x0000


	//----- nvinfo : EIATTR_MAXREG_COUNT
	.align		4
        /*001c*/ 	.byte	0x03, 0x1b
        /*001e*/ 	.short	0x0040


	//----- nvinfo : EIATTR_NUM_BARRIERS
	.align		4
        /*0020*/ 	.byte	0x02, 0x4c
        /*0022*/ 	.byte	0x01
	.zero		1


	//----- nvinfo : EIATTR_MERCURY_ISA_VERSION
	.align		4
        /*0024*/ 	.byte	0x03, 0x5f
        /*0026*/ 	.short	0x0101


	//----- nvinfo : EIATTR_COOP_GROUP_MASK_REGIDS
	.align		4
        /*0028*/ 	.byte	0x04, 0x29
        /*002a*/ 	.short	(.L_1889 - .L_1888)


	//   ....[0]....
.L_1888:
        /*002c*/ 	.word	0xffffffff


	//   ....[1]....
        /*0030*/ 	.word	0xffffffff


	//   ....[2]....
        /*0034*/ 	.word	0xffffffff


	//   ....[3]....
        /*0038*/ 	.word	0xffffffff


	//   ....[4]....
        /*003c*/ 	.word	0xffffffff


	//   ....[5]....
        /*0040*/ 	.word	0xffffffff


	//   ....[6]....
        /*0044*/ 	.word	0xffffffff


	//   ....[7]....
        /*0048*/ 	.word	0xffffffff


	//   ....[8]....
        /*004c*/ 	.word	0xffffffff


	//   ....[9]....
        /*0050*/ 	.word	0xffffffff


	//   ....[10]....
        /*0054*/ 	.word	0x05000011


	//   ....[11]....
        /*0058*/ 	.word	0x05000011


	//   ....[12]....
        /*005c*/ 	.word	0x05000011


	//   ....[13]....
        /*0060*/ 	.word	0x05000011


	//   ....[14]....
        /*0064*/ 	.word	0x05000011


	//   ....[15]....
        /*0068*/ 	.word	0x05000011


	//   ....[16]....
        /*006c*/ 	.word	0x05000011


	//   ....[17]....
        /*0070*/ 	.word	0x05000011


	//   ....[18]....
        /*0074*/ 	.word	0x05000011


	//   ....[19]....
        /*0078*/ 	.word	0x05000011


	//----- nvinfo : EIATTR_COOP_GROUP_INSTR_OFFSETS
	.align		4
.L_1889:
        /*007c*/ 	.byte	0x04, 0x28
        /*007e*/ 	.short	(.L_1891 - .L_1890)


	//   ....[0]....
.L_1890:
        /*0080*/ 	.word	0x00000860


	//   ....[1]....
        /*0084*/ 	.word	0x00000870


	//   ....[2]....
        /*0088*/ 	.word	0x000008a0


	//   ....[3]....
        /*008c*/ 	.word	0x000008b0


	//   ....[4]....
        /*0090*/ 	.word	0x000008e0


	//   ....[5]....
        /*0094*/ 	.word	0x000008f0


	//   ....[6]....
        /*0098*/ 	.word	0x00000920


	//   ....[7]....
        /*009c*/ 	.word	0x00000930


	//   ....[8]....
        /*00a0*/ 	.word	0x00000960


	//   ....[9]....
        /*00a4*/ 	.word	0x00000970


	//   ....[10]....
        /*00a8*/ 	.word	0x00000b20


	//   ....[11]....
        /*00ac*/ 	.word	0x00000b90


	//   ....[12]....
        /*00b0*/ 	.word	0x00000c00


	//   ....[13]....
        /*00b4*/ 	.word	0x00000c70


	//   ....[14]....
        /*00b8*/ 	.word	0x00000ce0


	//   ....[15]....
        /*00bc*/ 	.word	0x00000d40


	//   ....[16]....
        /*00c0*/ 	.word	0x00000db0


	//   ....[17]....
        /*00c4*/ 	.word	0x00000e20


	//   ....[18]....
        /*00c8*/ 	.word	0x00000e90


	//   ....[19]....
        /*00cc*/ 	.word	0x00000f00


	//----- nvinfo : EIATTR_EXIT_INSTR_OFFSETS
	.align		4
.L_1891:
        /*00d0*/ 	.byte	0x04, 0x1c
        /*00d2*/ 	.short	(.L_1893 - .L_1892)


	//   ....[0]....
.L_1892:
        /*00d4*/ 	.word	0x00000070


	//   ....[1]....
        /*00d8*/ 	.word	0x00000ac0


	//----- nvinfo : EIATTR_MAX_THREADS
	.align		4
.L_1893:
        /*00dc*/ 	.byte	0x04, 0x05
        /*00de*/ 	.short	(.L_1895 - .L_1894)
.L_1894:
        /*00e0*/ 	.word	0x00000400
        /*00e4*/ 	.word	0x00000001
        /*00e8*/ 	.word	0x00000001


	//----- nvinfo : EIATTR_CRS_STACK_SIZE
	.align		4
.L_1895:
        /*00ec*/ 	.byte	0x04, 0x1e
        /*00ee*/ 	.short	(.L_1897 - .L_1896)
.L_1896:
        /*00f0*/ 	.word	0x00000000


	//----- nvinfo : EIATTR_CBANK_PARAM_SIZE
	.align		4
.L_1897:
        /*00f4*/ 	.byte	0x03, 0x19
        /*00f6*/ 	.short	0x0088


	//----- nvinfo : EIATTR_PARAM_CBANK
	.align		4
        /*00f8*/ 	.byte	0x04, 0x0a
        /*00fa*/ 	.short	(.L_1899 - .L_1898)
	.align		4
.L_1898:
        /*00fc*/ 	.word	index@(.nv.constant0._ZN10layer_norm22ln_bwd_finalize_kernelINS_22Kernel_traits_finalizeILj49152EffffjLj1024ELj4ENS_18Kernel_traits_baseILj49152EffffjLj1024EEEEEEEvNS_9BwdParamsE)
        /*0100*/ 	.short	0x0210
        /*0102*/ 	.short	0x0088


	//----- nvinfo : EIATTR_SW_WAR
	.align		4
.L_1899:
        /*0104*/ 	.byte	0x04, 0x36
        /*0106*/ 	.short	(.L_1901 - .L_1900)
.L_1900:
        /*0108*/ 	.word	0x00000008
.L_1901:


//--------------------- .nv.info._ZN10layer_norm13ln_bwd_kernelINS_13Kernel_traitsIffffjLj49152ELj8ELj1ELj8ELj16ENS_18Kernel_traits_baseILj49152EffffjLj256EEEEEEEvNS_9BwdParamsE --------------------------
	.section	.nv.info._ZN10layer_norm13ln_bwd_kernelINS_13Kernel_traitsIffffjLj49152ELj8ELj1ELj8ELj16ENS_18Kernel_traits_baseILj49152EffffjLj256EEEEEEEvNS_9BwdParamsE,"",@"SHT_CUDA_INFO"
	.sectionflags	@""
	.align	4


	//----- nvinfo : EIATTR_CUDA_API_VERSION
	.align		4
        /*0000*/ 	.byte	0x04, 0x37
        /*0002*/ 	.short	(.L_1903 - .L_1902)
.L_1902:
        /*0004*/ 	.word	0x00000082


	//----- nvinfo : EIATTR_KPARAM_INFO
	.align		4
.L_1903:
        /*0008*/ 	.byte	0x04, 0x17
        /*000a*/ 	.short	(.L_1905 - .L_1904)
.L_1904:
        /*000c*/ 	.word	0x00000000
        /*0010*/ 	.short	0x0000
        /*0012*/ 	.short	0x0000
        /*0014*/ 	.byte	0x00, 0xf0, 0x21, 0x02


	//----- nvinfo : EIATTR_SPARSE_MMA_MASK
	.align		4
.L_1905:
        /*0018*/ 	.byte	0x03, 0x50
        /*001a*/ 	.short	0x0000


	//----- nvinfo : EIATTR_MAXREG_COUNT
	.align		4
        /*001c*/ 	.byte	0x03, 0x1b
        /*001e*/ 	.short	0x00ff


	//----- nvinfo : EIATTR_NUM_BARRIERS
	.align		4
        /*0020*/ 	.byte	0x02, 0x4c
        /*0022*/ 	.byte	0x01
	.zero		1


	//----- nvinfo : EIATTR_MERCURY_ISA_VERSION
	.align		4
        /*0024*/ 	.byte	0x03, 0x5f
        /*0026*/ 	.short	0x0101


	//----- nvinfo : EIATTR_COOP_GROUP_MASK_REGIDS
	.align		4
        /*0028*/ 	.byte	0x04, 0x29
        /*002a*/ 	.short	(.L_1907 - .L_1906)


	//   ....[0]....
.L_1906:
        /*002c*/ 	.word	0xffffffff


	//   ....[1]....
        /*0030*/ 	.word	0xffffffff


	//   ....[2]....
        /*0034*/ 	.word	0xffffffff


	//   ....[3]....
        /*0038*/ 	.word	0xffffffff


	//   ....[4]....
        /*003c*/ 	.word	0xffffffff


	//   ....[5]....
        /*0040*/ 	.word	0xffffffff


	//   ....[6]....
        /*0044*/ 	.word	0xffffffff


	//   ....[7]....
        /*0048*/ 	.word	0xffffffff


	//   ....[8]....
        /*004c*/ 	.word	0xffffffff


	//   ....[9]....
        /*0050*/ 	.word	0xffffffff


	//   ....[10]....
        /*0054*/ 	.word	0xffffffff


	//   ....[11]....
        /*0058*/ 	.word	0xffffffff


	//   ....[12]....
        /*005c*/ 	.word	0xffffffff


	//   ....[13]....
        /*0060*/ 	.word	0xffffffff


	//   ....[14]....
        /*0064*/ 	.word	0xffffffff


	//   ....[15]....
        /*0068*/ 	.word	0xffffffff


	//   ....[16]....
        /*006c*/ 	.word	0xffffffff


	//   ....[17]....
        /*0070*/ 	.word	0xffffffff


	//   ....[18]....
        /*0074*/ 	.word	0xffffffff


	//   ....[19]....
        /*0078*/ 	.word	0xffffffff


	//   ....[20]....
        /*007c*/ 	.word	0x0500003c


	//   ....[21]....
        /*0080*/ 	.word	0x0500003c


	//   ....[22]....
        /*0084*/ 	.word	0x0500003c


	//   ....[23]....
        /*0088*/ 	.word	0x0500003c


	//   ....[24]....
        /*008c*/ 	.word	0x0500003c


	//   ....[25]....
        /*0090*/ 	.word	0x0500003c


	//   ....[26]....
        /*0094*/ 	.word	0x0500003c


	//   ....[27]....
        /*0098*/ 	.word	0x0500003c


	//   ....[28]....
        /*009c*/ 	.word	0x0500003c


	//   ....[29]....
        /*00a0*/ 	.word	0x0500003c


	//----- nvinfo : EIATTR_COOP_GROUP_INSTR_OFFSETS
	.align		4
.L_1907:
        /*00a4*/ 	.byte	0x04, 0x28
        /*00a6*/ 	.short	(.L_1909 - .L_1908)


	//   ....[0]....
.L_1908:
        /*00a8*/ 	.word	0x00001a60


	//   ....[1]....
        /*00ac*/ 	.word	0x00001a70


	//   ....[2]....
        /*00b0*/ 	.word	0x00001aa0


	//   ....[3]....
        /*00b4*/ 	.word	0x00001ab0


	//   ....[4]....
        /*00b8*/ 	.word	0x00001ae0


	//   ....[5]....
        /*00bc*/ 	.word	0x00001af0


	//   ....[6]....
        /*00c0*/ 	.word	0x00001b20


	//   ....[7]....
        /*00c4*/ 	.word	0x00001b30


	//   ....[8]....
        /*00c8*/ 	.word	0x00001b60


	//   ....[9]....
        /*00cc*/ 	.word	0x00001b70


	//   ....[10]....
        /*00d0*/ 	.word	0x000021b0


	//   ....[11]....
        /*00d4*/ 	.word	0x000021c0


	//   ....[12]....
        /*00d8*/ 	.word	0x000021f0


	//   ....[13]....
        /*00dc*/ 	.word	0x00002200


	//   ....[14]....
        /*00e0*/ 	.word	0x00002230


	//   ....[15]....
        /*00e4*/ 	.word	0x00002240


	//   ....[16]....
        /*00e8*/ 	.word	0x00002270


	//   ....[17]....
        /*00ec*/ 	.word	0x00002280


	//   ....[18]....
        /*00f0*/ 	.word	0x000022b0


	//   ....[19]....
        /*00f4*/ 	.word	0x000022c0


	//   ....[20]....
        /*00f8*/ 	.word	0x00002e00


	//   ....[21]....
        /*00fc*/ 	.word	0x00002e50


	//   ....[22]....
        /*0100*/ 	.word	0x00002ec0


	//   ....[23]....
        /*0104*/ 	.word	0x00002f20


	//   ....[24]....
        /*0108*/ 	.word	0x00002f90


	//   ....[25]....
        /*010c*/ 	.word	0x00002ff0


	//   ....[26]....
        /*0110*/ 	.word	0x00003060


	//   ....[27]....
        /*0114*/ 	.word	0x000030c0


	//   ....[28]....
        /*0118*/ 	.word	0x00003130


	//   ....[29]....
        /*011c*/ 	.word	0x00003190


	//----- nvinfo : EIATTR_EXIT_INSTR_OFFSETS
	.align		4
.L_1909:
        /*0120*/ 	.byte	0x04, 0x1c
        /*0122*/ 	.short	(.L_1911 - .L_1910)


	//   ....[0]....
.L_1910:
        /*0124*/ 	.word	0x00002da0


	//----- nvinfo : EIATTR_MAX_THREADS
	.align		4
.L_1911:
        /*0128*/ 	.byte	0x04, 0x05
        /*012a*/ 	.short	(.L_1913 - .L_1912)
.L_1912:
        /*012c*/ 	.word	0x00000100
        /*0130*/ 	.word	0x00000001
        /*0134*/ 	.word	0x00000001


	//----- nvinfo : EIATTR_CRS_STACK_SIZE
	.align		4
.L_1913:
        /*0138*/ 	.byte	0x04, 0x1e
        /*013a*/ 	.short	(.L_1915 - .L_1914)
.L_1914:
        /*013c*/ 	.word	0x00000000


	//----- nvinfo : EIATTR_CBANK_PARAM_SIZE
	.align		4
.L_1915:
        /*0140*/ 	.byte	0x03, 0x19
        /*0142*/ 	.short	0x0088


	//----- nvinfo : EIATTR_PARAM_CBANK
	.align		4
        /*0144*/ 	.byte	0x04, 0x0a
        /*0146*/ 	.short	(.L_1917 - .L_1916)
	.align		4
.L_1916:
        /*0148*/ 	.word	index@(.nv.constant0._ZN10layer_norm13ln_bwd_kernelINS_13Kernel_traitsIffffjLj49152ELj8ELj1ELj8ELj16ENS_18Kernel_traits_baseILj49152EffffjLj256EEEEEEEvNS_9BwdParamsE)
        /*014c*/ 	.short	0x0210
        /*014e*/ 	.short	0x0088


	//----- nvinfo : EIATTR_SW_WAR
	.align		4
.L_1917:
        /*0150*/ 	.byte	0x04, 0x36
        /*0152*/ 	.short	(.L_1919 - .L_1918)
.L_1918:
        /*0154*/ 	.word	0x00000008
.L_1919:


//--------------------- .nv.info._ZN10layer_norm22ln_bwd_finalize_kernelINS_22Kernel_traits_finalizeILj40960E13__nv_bfloat16fS2_fjLj1024ELj4ENS_18Kernel_traits_baseILj40960ES2_fS2_fjLj1024EEEEEEEvNS_9BwdParamsE --------------------------
	.section	.nv.info._ZN10layer_norm22ln_bwd_finalize_kernelINS_22Kernel_traits_finalizeILj40960E13__nv_bfloat16fS2_fjLj1024ELj4ENS_18Kernel_traits_baseILj40960ES2_fS2_fjLj1024EEEEEEEvNS_9BwdParamsE,"",@"SHT_CUDA_INFO"
	.sectionflags	@""
	.align	4


	//----- nvinfo : EIATTR_CUDA_API_VERSION
	.align		4
        /*0000*/ 	.byte	0x04, 0x37
        /*0002*/ 	.short	(.L_1921 - .L_1920)
.L_1920:
        /*0004*/ 	.word	0x00000082


	//----- nvinfo : EIATTR_KPARAM_INFO
	.align		4
.L_1921:
        /*0008*/ 	.byte	0x04, 0x17
        /*000a*/ 	.short	(.L_1923 - .L_1922)
.L_1922:
        /*000c*/ 	.word	0x00000000
        /*0010*/ 	.short	0x0000
        /*0012*/ 	.short	0x0000
        /*0014*/ 	.byte	0x00, 0xf0, 0x21, 0x02


	//----- nvinfo : EIATTR_SPARSE_MMA_MASK
	.align		4
.L_1923:
        /*0018*/ 	.byte	0x03, 0x50
        /*001a*/ 	.short	0x0000


	//----- nvinfo : EIATTR_MAXREG_COUNT
	.align		4
        /*001c*/ 	.byte	0x03, 0x1b
        /*001e*/ 	.short	0x0040


	//----- nvinfo : EIATTR_NUM_BARRIERS
	.align		4
        /*0020*/ 	.byte	0x02, 0x4c
        /*0022*/ 	.byte	0x01
	.zero		1


	//----- nvinfo : EIATTR_MERCURY_ISA_VERSION
	.align		4
        /*0024*/ 	.byte	0x03, 0x5f
        /*0026*/ 	.short	0x0101


	//----- nvinfo : EIATTR_COOP_GROUP_MASK_REGIDS
	.align		4
        /*0028*/ 	.byte	0x04, 0x29
        /*002a*/ 	.short	(.L_1925 - .L_1924)


	//   ....[0]....
.L_1924:
        /*002c*/ 	.word	0xffffffff


	//   ....[1]....
        /*0030*/ 	.word	0xffffffff


	//   ....[2]....
        /*0034*/ 	.word	0xffffffff


	//   ....[3]....
        /*0038*/ 	.word	0xffffffff


	//   ....[4]....
        /*003c*/ 	.word	0xffffffff


	//   ....[5]....
        /*0040*/ 	.word	0xffffffff


	//   ....[6]....
        /*0044*/ 	.word	0xffffffff


	//   ....[7]....
        /*0048*/ 	.word	0xffffffff


	//   ....[8]....
        /*004c*/ 	.word	0xffffffff


	//   ....[9]....
        /*0050*/ 	.word	0xffffffff


	//   ....[10]....
        /*0054*/ 	.word	0x05000011


	//   ....[11]....
        /*0058*/ 	.word	0x05000011


	//   ....[12]....
        /*005c*/ 	.word	0x05000011


	//   ....[13]....
        /*0060*/ 	.word	0x05000011


	//   ....[14]....
        /*0064*/ 	.word	0x05000011


	//   ....[15]....
        /*0068*/ 	.word	0x05000011


	//   ....[16]....
        /*006c*/ 	.word	0x05000011


	//   ....[17]....
        /*0070*/ 	.word	0x05000011


	//   ....[18]....
        /*0074*/ 	.word	0x05000011


	//   ....[19]....
        /*0078*/ 	.word	0x05000011


	//----- nvinfo : EIATTR_COOP_GROUP_INSTR_OFFSETS
	.align		4
.L_1925:
        /*007c*/ 	.byte	0x04, 0x28
        /*007e*/ 	.short	(.L_1927 - .L_1926)


	//   ....[0]....
.L_1926:
        /*0080*/ 	.word	0x00000860


	//   ....[1]....
        /*0084*/ 	.word	0x00000870


	//   ....[2]....
        /*0088*/ 	.word	0x000008a0


	//   ....[3]....
        /*008c*/ 	.word	0x000008b0


	//   ....[4]....
        /*0090*/ 	.word	0x000008e0


	//   ....[5]....
        /*0094*/ 	.word	0x000008f0


	//   ....[6]....
        /*0098*/ 	.word	0x00000920


	//   ....[7]....
        /*009c*/ 	.word	0x00000930


	//   ....[8]....
        /*00a0*/ 	.word	0x00000960


	//   ....[9]....
        /*00a4*/ 	.word	0x00000970


	//   ....[10]....
        /*00a8*/ 	.word	0x00000b70


	//   ....[11]....
        /*00ac*/ 	.word	0x00000be0


	//   ....[12]....
        /*00b0*/ 	.word	0x00000c50


	//   ....[13]....
        /*00b4*/ 	.word	0x00000cc0


	//   ....[14]....
        /*00b8*/ 	.word	0x00000d30


	//   ....[15]....
        /*00bc*/ 	.word	0x00000d90


	//   ....[16]....
        /*00c0*/ 	.word	0x00000e00


	//   ....[17]....
        /*00c4*/ 	.word	0x00000e70


	//   ....[18]....
        /*00c8*/ 	.word	0x00000ee0


	//   ....[19]....
        /*00cc*/ 	.word	0x00000f50


	//----- nvinfo : EIATTR_EXIT_INSTR_OFFSETS
	.align		4
.L_1927:
        /*00d0*/ 	.byte	0x04, 0x1c
        /*00d2*/ 	.short	(.L_1929 - .L_1928)


	//   ....[0]....
.L_1928:
        /*00d4*/ 	.word	0x00000070


	//   ....[1]....
        /*00d8*/ 	.word	0x00000b10


	//----- nvinfo : EIATTR_MAX_THREADS
	.align		4
.L_1929:
        /*00dc*/ 	.byte	0x04, 0x05
        /*00de*/ 	.short	(.L_1931 - .L_1930)
.L_1930:
        /*00e0*/ 	.word	0x00000400
        /*00e4*/ 	.word	0x00000001
        /*00e8*/ 	.word	0x00000001


	//----- nvinfo : EIATTR_CRS_STACK_SIZE
	.align		4
.L_1931:
        /*00ec*/ 	.byte	0x04, 0x1e
        /*00ee*/ 	.short	(.L_1933 - .L_1932)
.L_1932:
        /*00f0*/ 	.word	0x00000000


	//----- nvinfo : EIATTR_CBANK_PARAM_SIZE
	.align		4
.L_1933:
        /*00f4*/ 	.byte	0x03, 0x19
        /*00f6*/ 	.short	0x0088


	//----- nvinfo : EIATTR_PARAM_CBANK
	.align		4
        /*00f8*/ 	.byte	0x04, 0x0a
        /*00fa*/ 	.short	(.L_1935 - .L_1934)
	.align		4
.L_1934:
        /*00fc*/ 	.word	index@(.nv.constant0._ZN10layer_norm22ln_bwd_finalize_kernelINS_22Kernel_traits_finalizeILj40960E13__nv_bfloat16fS2_fjLj1024ELj4ENS_18Kernel_traits_baseILj40960ES2_fS2_fjLj1024EEEEEEEvNS_9BwdParamsE)
        /*0100*/ 	.short	0x0210
        /*0102*/ 	.short	0x0088


	//----- nvinfo : EIATTR_SW_WAR
	.align		4
.L_1935:
        /*0104*/ 	.byte	0x04, 0x36
        /*0106*/ 	.short	(.L_1937 - .L_1936)
.L_1936:
        /*0108*/ 	.word	0x00000008
.L_1937:


//--------------------- .nv.info._ZN10layer_norm13ln_bwd_kernelINS_13Kernel_traitsI13__nv_bfloat16fS2_fjLj40960ELj4ELj1ELj8ELj16ENS_18Kernel_traits_baseILj40960ES2_fS2_fjLj256EEEEEEEvNS_9BwdParamsE --------------------------
	.section	.nv.info._ZN10layer_norm13ln_bwd_kernelINS_13Kernel_traitsI13__nv_bfloat16fS2_fjLj40960ELj4ELj1ELj8ELj16ENS_18Kernel_traits_baseILj40960ES2_fS2_fjLj256EEEEEEEvNS_9BwdParamsE,"",@"SHT_CUDA_INFO"
	.sectionflags	@""
	.align	4


	//----- nvinfo : EIATTR_CUDA_API_VERSION
	.align		4
        /*0000*/ 	.byte	0x04, 0x37
        /*0002*/ 	.short	(.L_1939 - .L_1938)
.L_1938:
        /*0004*/ 	.word	0x00000082


	//----- nvinfo : EIATTR_KPARAM_INFO
	.align		4
.L_1939:
        /*0008*/ 	.byte	0x04, 0x17
        /*000a*/ 	.short	(.L_1941 - .L_1940)
.L_1940:
        /*000c*/ 	.word	0x00000000
        /*0010*/ 	.short	0x0000
        /*0012*/ 	.short	0x0000
        /*0014*/ 	.byte	0x00, 0xf0, 0x21, 0x02


	//----- nvinfo : EIATTR_SPARSE_MMA_MASK
	.align		4
.L_1941:
        /*0018*/ 	.byte	0x03, 0x50
        /*001a*/ 	.short	0x0000


	//----- nvinfo : EIATTR_MAXREG_COUNT
	.align		4
        /*001c*/ 	.byte	0x03, 0x1b
        /*001e*/ 	.short	0x00ff


	//----- nvinfo : EIATTR_NUM_BARRIERS
	.align		4
        /*0020*/ 	.byte	0x02, 0x4c
        /*0022*/ 	.byte	0x01
	.zero		1


	//----- nvinfo : EIATTR_ANNOTATIONS
	.align		4
        /*0024*/ 	.byte	0x04, 0x55
        /*0026*/ 	.short	(.L_1943 - .L_1942)


	//   ....[0]....
.L_1942:
        /*0028*/ 	.word	0x00000001
        /*002c*/ 	.byte	0xa0, 0x07, 0x00, 0x00, 0x01, 0x00, 0x00, 0x00, 0x20, 0x08, 0x00, 0x00, 0x01, 0x00, 0x00, 0x00
        /*003c*/ 	.byte	0xa0, 0x11, 0x00, 0x00, 0x01, 0x00, 0x00, 0x00, 0xc0, 0x11, 0x00, 0x00


	//----- nvinfo : EIATTR_MERCURY_ISA_VERSION
	.align		4
.L_1943:
        /*0048*/ 	.byte	0x03, 0x5f
        /*004a*/ 	.short	0x0101


	//----- nvinfo : EIATTR_COOP_GROUP_MASK_REGIDS
	.align		4
        /*004c*/ 	.byte	0x04, 0x29
        /*004e*/ 	.short	(.L_1945 - .L_1944)


	//   ....[0]....
.L_1944:
        /*0050*/ 	.word	0xffffffff


	//   ....[1]....
        /*0054*/ 	.word	0xffffffff


	//   ....[2]....
        /*0058*/ 	.word	0xffffffff


	//   ....[3]....
        /*005c*/ 	.word	0xffffffff


	//   ....[4]....
        /*0060*/ 	.word	0xffffffff


	//   ....[5]....
        /*0064*/ 	.word	0xffffffff


	//   ....[6]....
        /*0068*/ 	.word	0xffffffff


	//   ....[7]....
        /*006c*/ 	.word	0xffffffff


	//   ....[8]....
        /*0070*/ 	.word	0xffffffff


	//   ....[9]....
        /*0074*/ 	.word	0xffffffff


	//   ....[10]....
        /*0078*/ 	.word	0xffffffff


	//   ....[11]....
        /*007c*/ 	.word	0xffffffff


	//   ....[12]....
        /*0080*/ 	.word	0xffffffff


	//   ....[13]....
        /*0084*/ 	.word	0xffffffff


	//   ....[14]....
        /*0088*/ 	.word	0xffffffff


	//   ....[15]....
        /*008c*/ 	.word	0xffffffff


	//   ....[16]....
        /*0090*/ 	.word	0xffffffff


	//   ....[17]....
        /*0094*/ 	.word	0xffffffff


	//   ....[18]....
        /*0098*/ 	.word	0xffffffff


	//   ....[19]....
        /*009c*/ 	.word	0xffffffff


	//   ....[20]....
        /*00a0*/ 	.word	0x0500003b


	//   ....[21]....
        /*00a4*/ 	.word	0x0500003b


	//   ....[22]....
        /*00a8*/ 	.word	0x0500003b


	//   ....[23]....
        /*00ac*/ 	.word	0x0500003b


	//   ....[24]....
        /*00b0*/ 	.word	0x0500003b


	//   ....[25]....
        /*00b4*/ 	.word	0x0500003b


	//   ....[26]....
        /*00b8*/ 	.word	0x0500003b


	//   ....[27]....
        /*00bc*/ 	.word	0x0500003b


	//   ....[28]....
        /*00c0*/ 	.word	0x0500003b


	//   ....[29]....
        /*00c4*/ 	.word	0x0500003b


	//----- nvinfo : EIATTR_COOP_GROUP_INSTR_OFFSETS
	.align		4
.L_1945:
        /*00c8*/ 	.byte	0x04, 0x28
        /*00ca*/ 	.short	(.L_1947 - .L_1946)


	//   ....[0]....
.L_1946:
        /*00cc*/ 	.word	0x00003680


	//   ....[1]....
        /*00d0*/ 	.word	0x000036a0


	//   ....[2]....
        /*00d4*/ 	.word	0x000036c0


	//   ....[3]....
        /*00d8*/ 	.word	0x000036e0


	//   ....[4]....
        /*00dc*/ 	.word	0x00003700


	//   ....[5]....
        /*00e0*/ 	.word	0x00003720


	//   ....[6]....
        /*00e4*/ 	.word	0x00003740


	//   ....[7]....
        /*00e8*/ 	.word	0x00003760


	//   ....[8]....
        /*00ec*/ 	.word	0x00003770


	//   ....[9]....
        /*00f0*/ 	.word	0x00003790


	//   ....[10]....
        /*00f4*/ 	.word	0x00003df0


	//   ....[11]....
        /*00f8*/ 	.word	0x00003e10


	//   ....[12]....
        /*00fc*/ 	.word	0x00003e30


	//   ....[13]....
        /*0100*/ 	.word	0x00003e50


	//   ....[14]....
        /*0104*/ 	.word	0x00003e70


	//   ....[15]....
        /*0108*/ 	.word	0x00003e90


	//   ....[16]....
        /*010c*/ 	.word	0x00003eb0


	//   ....[17]....
        /*0110*/ 	.word	0x00003ed0


	//   ....[18]....
        /*0114*/ 	.word	0x00003ef0


	//   ....[19]....
        /*0118*/ 	.word	0x00003f10


	//   ....[20]....
        /*011c*/ 	.word	0x00005030


	//   ....[21]....
        /*0120*/ 	.word	0x00005080


	//   ....[22]....
        /*0124*/ 	.word	0x000050e0


	//   ....[23]....
        /*0128*/ 	.word	0x00005130


	//   ....[24]....
        /*012c*/ 	.word	0x00005190


	//   ....[25]....
        /*0130*/ 	.word	0x000051e0


	//   ....[26]....
        /*0134*/ 	.word	0x00005240


	//   ....[27]....
        /*0138*/ 	.word	0x00005290


	//   ....[28]....
        /*013c*/ 	.word	0x000052f0


	//   ....[29]....
        /*0140*/ 	.word	0x00005340


	//----- nvinfo : EIATTR_EXIT_INSTR_OFFSETS
	.align		4
.L_1947:
        /*0144*/ 	.byte	0x04, 0x1c
        /*0146*/ 	.short	(.L_1949 - .L_1948)


	//   ....[0]....
.L_1948:
        /*0148*/ 	.word	0x00004fd0


	//----- nvinfo : EIATTR_MAX_THREADS
	.align		4
.L_1949:
        /*014c*/ 	.byte	0x04, 0x05
        /*014e*/ 	.short	(.L_1951 - .L_1950)
.L_1950:
        /*0150*/ 	.word	0x00000100
        /*0154*/ 	.word	0x00000001
        /*0158*/ 	.word	0x00000001


	//----- nvinfo : EIATTR_CRS_STACK_SIZE
	.align		4
.L_1951:
        /*015c*/ 	.byte	0x04, 0x1e
        /*015e*/ 	.short	(.L_1953 - .L_1952)
.L_1952:
        /*0160*/ 	.word	0x00000000


	//----- nvinfo : EIATTR_CBANK_PARAM_SIZE
	.align		4
.L_1953:
        /*0164*/ 	.byte	0x03, 0x19
        /*0166*/ 	.short	0x0088


	//----- nvinfo : EIATTR_PARAM_CBANK
	.align		4
        /*0168*/ 	.byte	0x04, 0x0a
        /*016a*/ 	.short	(.L_1955 - .L_1954)
	.align		4
.L_1954:
        /*016c*/ 	.word	index@(.nv.constant0._ZN10layer_norm13ln_bwd_kernelINS_13Kernel_traitsI13__nv_bfloat16fS2_fjLj40960ELj4ELj1ELj8ELj16ENS_18Kernel_traits_baseILj40960ES2_fS2_fjLj256EEEEEEEvNS_9BwdParamsE)
        /*0170*/ 	.short	0x0210
        /*0172*/ 	.short	0x0088


	//----- nvinfo : EIATTR_SW_WAR
	.align		4
.L_1955:
        /*0174*/ 	.byte	0x04, 0x36
        /*0176*/ 	.short	(.L_1957 - .L_1956)
.L_1956:
        /*0178*/ 	.word	0x00000008
.L_1957:


//--------------------- .nv.info._ZN10layer_norm22ln_bwd_finalize_kernelINS_22Kernel_traits_finalizeILj40960E13__nv_bfloat16S2_S2_fjLj1024ELj4ENS_18Kernel_traits_baseILj40960ES2_S2_S2_fjLj1024EEEEEEEvNS_9BwdParamsE --------------------------
	.section	.nv.info._ZN10layer_norm22ln_bwd_finalize_kernelINS_22Kernel_traits_finalizeILj40960E13__nv_bfloat16S2_S2_fjLj1024ELj4ENS_18Kernel_traits_baseILj40960ES2_S2_S2_fjLj1024EEEEEEEvNS_9BwdParamsE,"",@"SHT_CUDA_INFO"
	.sectionflags	@""
	.align	4


	//----- nvinfo : EIATTR_CUDA_API_VERSION
	.align		4
        /*0000*/ 	.byte	0x04, 0x37
        /*0002*/ 	.short	(.L_1959 - .L_1958)
.L_1958:
        /*0004*/ 	.word	0x00000082


	//----- nvinfo : EIATTR_KPARAM_INFO
	.align		4
.L_1959:
        /*0008*/ 	.byte	0x04, 0x17
        /*000a*/ 	.short	(.L_1961 - .L_1960)
.L_1960:
        /*000c*/ 	.word	0x00000000
        /*0010*/ 	.short	0x0000
        /*0012*/ 	.short	0x0000
        /*0014*/ 	.byte	0x00, 0xf0, 0x21, 0x02


	//----- nvinfo : EIATTR_SPARSE_MMA_MASK
	.align		4
.L_1961:
        /*0018*/ 	.byte	0x03, 0x50
        /*001a*/ 	.short	0x0000


	//----- nvinfo : EIATTR_MAXREG_COUNT
	.align		4
        /*001c*/ 	.byte	0x03, 0x1b
        /*001e*/ 	.short	0x0040


	//----- nvinfo : EIATTR_NUM_BARRIERS
	.align		4
        /*0020*/ 	.byte	0x02, 0x4c
        /*0022*/ 	.byte	0x01
	.zero		1


	//----- nvinfo : EIATTR_MERCURY_ISA_VERSION
	.align		4
        /*0024*/ 	.byte	0x03, 0x5f
        /*0026*/ 	.short	0x0101


	//----- nvinfo : EIATTR_COOP_GROUP_MASK_REGIDS
	.align		4
        /*0028*/ 	.byte	0x04, 0x29
        /*002a*/ 	.short	(.L_1963 - .L_1962)


	//   ....[0]....
.L_1962:
        /*002c*/ 	.word	0xffffffff


	//   ....[1]....
        /*0030*/ 	.word	0xffffffff


	//   ....[2]....
        /*0034*/ 	.word	0xffffffff


	//   ....[3]....
        /*0038*/ 	.word	0xffffffff


	//   ....[4]....
        /*003c*/ 	.word	0xffffffff


	//   ....[5]....
        /*0040*/ 	.word	0xffffffff


	//   ....[6]....
        /*0044*/ 	.word	0xffffffff


	//   ....[7]....
        /*0048*/ 	.word	0xffffffff


	//   ....[8]....
        /*004c*/ 	.word	0xffffffff


	//   ....[9]....
        /*0050*/ 	.word	0xffffffff


	//   ....[10]....
        /*0054*/ 	.word	0x05000011


	//   ....[11]....
        /*0058*/ 	.word	0x05000011


	//   ....[12]....
        /*005c*/ 	.word	0x05000011


	//   ....[13]....
        /*0060*/ 	.word	0x05000011


	//   ....[14]....
        /*0064*/ 	.word	0x05000011


	//   ....[15]....
        /*0068*/ 	.word	0x05000011


	//   ....[16]....
        /*006c*/ 	.word	0x05000011


	//   ....[17]....
        /*0070*/ 	.word	0x05000011


	//   ....[18]....
        /*0074*/ 	.word	0x05000011


	//   ....[19]....
        /*0078*/ 	.word	0x05000011


	//----- nvinfo : EIATTR_COOP_GROUP_INSTR_OFFSETS
	.align		4
.L_1963:
        /*007c*/ 	.byte	0x04, 0x28
        /*007e*/ 	.short	(.L_1965 - .L_1964)


	//   ....[0]....
.L_1964:
        /*0080*/ 	.word	0x00000860


	//   ....[1]....
        /*0084*/ 	.word	0x00000870


	//   ....[2]....
        /*0088*/ 	.word	0x000008a0


	//   ....[3]....
        /*008c*/ 	.word	0x000008b0


	//   ....[4]....
        /*0090*/ 	.word	0x000008e0


	//   ....[5]....
        /*0094*/ 	.word	0x000008f0


	//   ....[6]....
        /*0098*/ 	.word	0x00000920


	//   ....[7]....
        /*009c*/ 	.word	0x00000930


	//   ....[8]....
        /*00a0*/ 	.word	0x00000960


	//   ....[9]....
        /*00a4*/ 	.word	0x00000970


	//   ....[10]....
        /*00a8*/ 	.word	0x00000b70


	//   ....[11]....
        /*00ac*/ 	.word	0x00000be0


	//   ....[12]....
        /*00b0*/ 	.word	0x00000c50


	//   ....[13]....
        /*00b4*/ 	.word	0x00000cc0


	//   ....[14]....
        /*00b8*/ 	.word	0x00000d30


	//   ....[15]....
        /*00bc*/ 	.word	0x00000d90


	//   ....[16]....
        /*00c0*/ 	.word	0x00000e00


	//   ....[17]....
        /*00c4*/ 	.word	0x00000e70


	//   ....[18]....
        /*00c8*/ 	.word	0x00000ee0


	//   ....[19]....
        /*00cc*/ 	.word	0x00000f50


	//----- nvinfo : EIATTR_EXIT_INSTR_OFFSETS
	.align		4
.L_1965:
        /*00d0*/ 	.byte	0x04, 0x1c
        /*00d2*/ 	.short	(.L_1967 - .L_1966)


	//   ....[0]....
.L_1966:
        /*00d4*/ 	.word	0x00000070


	//   ....[1]....
        /*00d8*/ 	.word	0x00000b10


	//----- nvinfo : EIATTR_MAX_THREADS
	.align		4
.L_1967:
        /*00dc*/ 	.byte	0x04, 0x05
        /*00de*/ 	.short	(.L_1969 - .L_1968)
.L_1968:
        /*00e0*/ 	.word	0x00000400
        /*00e4*/ 	.word	0x00000001
        /*00e8*/ 	.word	0x00000001


	//----- nvinfo : EIATTR_CRS_STACK_SIZE
	.align		4
.L_1969:
        /*00ec*/ 	.byte	0x04, 0x1e
        /*00ee*/ 	.short	(.L_1971 - .L_1970)
.L_1970:
        /*00f0*/ 	.word	0x00000000


	//----- nvinfo : EIATTR_CBANK_PARAM_SIZE
	.align		4
.L_1971:
        /*00f4*/ 	.byte	0x03, 0x19
        /*00f6*/ 	.short	0x0088


	//----- nvinfo : EIATTR_PARAM_CBANK
	.align		4
        /*00f8*/ 	.byte	0x04, 0x0a
        /*00fa*/ 	.short	(.L_1973 - .L_1972)
	.align		4
.L_1972:
        /*00fc*/ 	.word	index@(.nv.constant0._ZN10layer_norm22ln_bwd_finalize_kernelINS_22Kernel_traits_finalizeILj40960E13__nv_bfloat16S2_S2_fjLj1024ELj4ENS_18Kernel_traits_baseILj40960ES2_S2_S2_fjLj1024EEEEEEEvNS_9BwdParamsE)
        /*0100*/ 	.short	0x0210
        /*0102*/ 	.short	0x0088


	//----- nvinfo : EIATTR_SW_WAR
	.align		4
.L_1973:
        /*0104*/ 	.byte	0x04, 0x36
        /*0106*/ 	.short	(.L_1975 - .L_1974)
.L_1974:
        /*0108*/ 	.word	0x00000008
.L_1975:


//--------------------- .nv.info._ZN10layer_norm13ln_bwd_kernelINS_13Kernel_traitsI13__nv_bfloat16S2_S2_fjLj40960ELj4ELj1ELj8ELj16ENS_18Kernel_traits_baseILj40960ES2_S2_S2_fjLj256EEEEEEEvNS_9BwdParamsE --------------------------
	.section	.nv.info._ZN10layer_norm13ln_bwd_kernelINS_13Kernel_traitsI13__nv_bfloat16S2_S2_fjLj40960ELj4ELj1ELj8ELj16ENS_18Kernel_traits_baseILj40960ES2_S2_S2_fjLj256EEEEEEEvNS_9BwdParamsE,"",@"SHT_CUDA_INFO"
	.sectionflags	@""
	.align	4


	//----- nvinfo : EIATTR_CUDA_API_VERSION
	.align		4
        /*0000*/ 	.byte	0x04, 0x37
        /*0002*/ 	.short	(.L_1977 - .L_1976)
.L_1976:
        /*0004*/ 	.word	0x00000082


	//----- nvinfo : EIATTR_KPARAM_INFO
	.align		4
.L_1977:
        /*0008*/ 	.byte	0x04, 0x17
        /*000a*/ 	.short	(.L_1979 - .L_1978)
.L_1978:
        /*000c*/ 	.word	0x00000000
        /*0010*/ 	.short	0x0000
        /*0012*/ 	.short	0x0000
        /*0014*/ 	.byte	0x00, 0xf0, 0x21, 0x02


	//----- nvinfo : EIATTR_SPARSE_MMA_MASK
	.align		4
.L_1979:
        /*0018*/ 	.byte	0x03, 0x50
        /*001a*/ 	.short	0x0000


	//----- nvinfo : EIATTR_MAXREG_COUNT
	.align		4
        /*001c*/ 	.byte	0x03, 0x1b
        /*001e*/ 	.short	0x00ff


	//----- nvinfo : EIATTR_NUM_BARRIERS
	.align		4
        /*0020*/ 	.byte	0x02, 0x4c
        /*0022*/ 	.byte	0x01
	.zero		1


	//----- nvinfo : EIATTR_MERCURY_ISA_VERSION
	.align		4
        /*0024*/ 	.byte	0x03, 0x5f
        /*0026*/ 	.short	0x0101


	//----- nvinfo : EIATTR_COOP_GROUP_MASK_REGIDS
	.align		4
        /*0028*/ 	.byte	0x04, 0x29
        /*002a*/ 	.short	(.L_1981 - .L_1980)


	//   ....[0]....
.L_1980:
        /*002c*/ 	.word	0xffffffff


	//   ....[1]....
        /*0030*/ 	.word	0xffffffff


	//   ....[2]....
        /*0034*/ 	.word	0xffffffff


	//   ....[3]....
        /*0038*/ 	.word	0xffffffff


	//   ....[4]....
        /*003c*/ 	.word	0xffffffff


	//   ....[5]....
        /*0040*/ 	.word	0xffffffff


	//   ....[6]....
        /*0044*/ 	.word	0xffffffff


	//   ....[7]....
        /*0048*/ 	.word	0xffffffff


	//   ....[8]....
        /*004c*/ 	.word	0xffffffff


	//   ....[9]....
        /*0050*/ 	.word	0xffffffff


	//   ....[10]....
        /*0054*/ 	.word	0xffffffff


	//   ....[11]....
        /*0058*/ 	.word	0xffffffff


	//   ....[12]....
        /*005c*/ 	.word	0xffffffff


	//   ....[13]....
        /*0060*/ 	.word	0xffffffff


	//   ....[14]....
        /*0064*/ 	.word	0xffffffff


	//   ....[15]....
        /*0068*/ 	.word	0xffffffff


	//   ....[16]....
        /*006c*/ 	.word	0xffffffff


	//   ....[17]....
        /*0070*/ 	.word	0xffffffff


	//   ....[18]....
        /*0074*/ 	.word	0xffffffff


	//   ....[19]....
        /*0078*/ 	.word	0xffffffff


	//   ....[20]....
        /*007c*/ 	.word	0x05000051


	//   ....[21]....
        /*0080*/ 	.word	0x05000051


	//   ....[22]....
        /*0084*/ 	.word	0x05000051


	//   ....[23]....
        /*0088*/ 	.word	0x05000051


	//   ....[24]....
        /*008c*/ 	.word	0x05000051


	//   ....[25]....
        /*0090*/ 	.word	0x05000051


	//   ....[26]....
        /*0094*/ 	.word	0x05000051


	//   ....[27]....
        /*0098*/ 	.word	0x05000051


	//   ....[28]....
        /*009c*/ 	.word	0x05000051


	//   ....[29]....
        /*00a0*/ 	.word	0x05000051


	//----- nvinfo : EIATTR_COOP_GROUP_INSTR_OFFSETS
	.align		4
.L_1981:
        /*00a4*/ 	.byte	0x04, 0x28
        /*00a6*/ 	.short	(.L_1983 - .L_1982)


	//   ....[0]....
.L_1982:
        /*00a8*/ 	.word	0x000033f0


	//   ....[1]....
        /*00ac*/ 	.word	0x00003400


	//   ....[2]....
        /*00b0*/ 	.word	0x00003430


	//   ....[3]....
        /*00b4*/ 	.word	0x00003440


	//   ....[4]....
        /*00b8*/ 	.word	0x00003470


	//   ....[5]....
        /*00bc*/ 	.word	0x00003480


	//   ....[6]....
        /*00c0*/ 	.word	0x000034b0


	//   ....[7]....
        /*00c4*/ 	.word	0x000034c0


	//   ....[8]....
        /*00c8*/ 	.word	0x000034f0


	//   ....[9]....
        /*00cc*/ 	.word	0x00003500


	//   ....[10]....
        /*00d0*/ 	.word	0x00003ac0


	//   ....[11]....
        /*00d4*/ 	.word	0x00003ad0


	//   ....[12]....
        /*00d8*/ 	.word	0x00003b00


	//   ....[13]....
        /*00dc*/ 	.word	0x00003b10


	//   ....[14]....
        /*00e0*/ 	.word	0x00003b40


	//   ....[15]....
        /*00e4*/ 	.word	0x00003b50


	//   ....[16]....
        /*00e8*/ 	.word	0x00003b80


	//   ....[17]....
        /*00ec*/ 	.word	0x00003b90


	//   ....[18]....
        /*00f0*/ 	.word	0x00003bc0


	//   ....[19]....
        /*00f4*/ 	.word	0x00003bd0


	//   ....[20]....
        /*00f8*/ 	.word	0x00004e20


	//   ....[21]....
        /*00fc*/ 	.word	0x00004e70


	//   ....[22]....
        /*0100*/ 	.word	0x00004ee0


	//   ....[23]....
        /*0104*/ 	.word	0x00004f40


	//   ....[24]....
        /*0108*/ 	.word	0x00004fb0


	//   ....[25]....
        /*010c*/ 	.word	0x00005010


	//   ....[26]....
        /*0110*/ 	.word	0x00005080


	//   ....[27]....
        /*0114*/ 	.word	0x000050e0


	//   ....[28]....
        /*0118*/ 	.word	0x00005150


	//   ....[29]....
        /*011c*/ 	.word	0x000051b0


	//----- nvinfo : EIATTR_EXIT_INSTR_OFFSETS
	.align		4
.L_1983:
        /*0120*/ 	.byte	0x04, 0x1c
        /*0122*/ 	.short	(.L_1985 - .L_1984)


	//   ....[0]....
.L_1984:
        /*0124*/ 	.word	0x00004dc0


	//----- nvinfo : EIATTR_MAX_THREADS
	.align		4
.L_1985:
        /*0128*/ 	.byte	0x04, 0x05
        /*012a*/ 	.short	(.L_1987 - .L_1986)
.L_1986:
        /*012c*/ 	.word	0x00000100
        /*0130*/ 	.word	0x00000001
        /*0134*/ 	.word	0x00000001


	//----- nvinfo : EIATTR_CRS_STACK_SIZE
	.align		4
.L_1987:
        /*0138*/ 	.byte	0x04, 0x1e
        /*013a*/ 	.short	(.L_1989 - .L_1988)
.L_1988:
        /*013c*/ 	.word	0x00000000


	//----- nvinfo : EIATTR_CBANK_PARAM_SIZE
	.align		4
.L_1989:
        /*0140*/ 	.byte	0x03, 0x19
        /*0142*/ 	.short	0x0088


	//----- nvinfo : EIATTR_PARAM_CBANK
	.align		4
        /*0144*/ 	.byte	0x04, 0x0a
        /*0146*/ 	.short	(.L_1991 - .L_1990)
	.align		4
.L_1990:
        /*0148*/ 	.word	index@(.nv.constant0._ZN10layer_norm13ln_bwd_kernelINS_13Kernel_traitsI13__nv_bfloat16S2_S2_fjLj40960ELj4ELj1ELj8ELj16ENS_18Kernel_traits_baseILj40960ES2_S2_S2_fjLj256EEEEEEEvNS_9BwdParamsE)
        /*014c*/ 	.short	0x0210
        /*014e*/ 	.short	0x0088


	//----- nvinfo : EIATTR_SW_WAR
	.align		4
.L_1991:
        /*0150*/ 	.byte	0x04, 0x36
        /*0152*/ 	.short	(.L_1993 - .L_1992)
.L_1992:
        /*0154*/ 	.word	0x00000008
.L_1993:


//--------------------- .nv.info._ZN10layer_norm22ln_bwd_finalize_kernelINS_22Kernel_traits_finalizeILj40960E6__halffS2_fjLj1024ELj4ENS_18Kernel_traits_baseILj40960ES2_fS2_fjLj1024EEEEEEEvNS_9BwdParamsE --------------------------
	.section	.nv.info._ZN10layer_norm22ln_bwd_finalize_kernelINS_22Kernel_traits_finalizeILj40960E6__halffS2_fjLj1024ELj4ENS_18Kernel_traits_baseILj40960ES2_fS2_fjLj1024EEEEEEEvNS_9BwdParamsE,"",@"SHT_CUDA_INFO"
	.sectionflags	@""
	.align	4


	//----- nvinfo : EIATTR_CUDA_API_VERSION
	.align		4
        /*0000*/ 	.byte	0x04, 0x37
        /*0002*/ 	.short	(.L_1995 - .L_1994)
.L_1994:
        /*0004*/ 	.word	0x00000082


	//----- nvinfo : EIATTR_KPARAM_INFO
	.align		4
.L_1995:
        /*0008*/ 	.byte	0x04, 0x17
        /*000a*/ 	.short	(.L_1997 - .L_1996)
.L_1996:
        /*000c*/ 	.word	0x00000000
        /*0010*/ 	.short	0x0000
        /*0012*/ 	.short	0x0000
        /*0014*/ 	.byte	0x00, 0xf0, 0x21, 0x02


	//----- nvinfo : EIATTR_SPARSE_MMA_MASK
	.align		4
.L_1997:
        /*0018*/ 	.byte	0x03, 0x50
        /*001a*/ 	.short	0x0000


	//----- nvinfo : EIATTR_MAXREG_COUNT
	.align		4
        /*001c*/ 	.byte	0x03, 0x1b
        /*001e*/ 	.short	0x0040


	//----- nvinfo : EIATTR_NUM_BARRIERS
	.align		4
        /*0020*/ 	.byte	0x02, 0x4c
        /*0022*/ 	.byte	0x01
	.zero		1


	//----- nvinfo : EIATTR_MERCURY_ISA_VERSION
	.align		4
        /*0024*/ 	.byte	0x03, 0x5f
        /*0026*/ 	.short	0x0101


	//----- nvinfo : EIATTR_COOP_GROUP_MASK_REGIDS
	.align		4
        /*0028*/ 	.byte	0x04, 0x29
        /*002a*/ 	.short	(.L_1999 - .L_1998)


	//   ....[0]....
.L_1998:
        /*002c*/ 	.word	0xffffffff


	//   ....[1]....
        /*0030*/ 	.word	0xffffffff


	//   ....[2]....
        /*0034*/ 	.word	0xffffffff


	//   ....[3]....
        /*0038*/ 	.word	0xffffffff


	//   ....[4]....
        /*003c*/ 	.word	0xffffffff


	//   ....[5]....
        /*0040*/ 	.word	0xffffffff


	//   ....[6]....
        /*0044*/ 	.word	0xffffffff


	//   ....[7]....
        /*0048*/ 	.word	0xffffffff


	//   ....[8]....
        /*004c*/ 	.word	0xffffffff


	//   ....[9]....
        /*0050*/ 	.word	0xffffffff


	//   ....[10]....
        /*0054*/ 	.word	0x05000011


	//   ....[11]....
        /*0058*/ 	.word	0x05000011


	//   ....[12]....
        /*005c*/ 	.word	0x05000011


	//   ....[13]....
        /*0060*/ 	.word	0x05000011


	//   ....[14]....
        /*0064*/ 	.word	0x05000011


	//   ....[15]....
        /*0068*/ 	.word	0x05000011


	//   ....[16]....
        /*006c*/ 	.word	0x05000011


	//   ....[17]....
        /*0070*/ 	.word	0x05000011


	//   ....[18]....
        /*0074*/ 	.word	0x05000011


	//   ....[19]....
        /*0078*/ 	.word	0x05000011


	//----- nvinfo : EIATTR_COOP_GROUP_INSTR_OFFSETS
	.align		4
.L_1999:
        /*007c*/ 	.byte	0x04, 0x28
        /*007e*/ 	.short	(.L_2001 - .L_2000)


	//   ....[0]....
.L_2000:
        /*0080*/ 	.word	0x00000860


	//   ....[1]....
        /*0084*/ 	.word	0x00000870


	//   ....[2]....
        /*0088*/ 	.word	0x000008a0


	//   ....[3]....
        /*008c*/ 	.word	0x000008b0


	//   ....[4]....
        /*0090*/ 	.word	0x000008e0


	//   ....[5]....
        /*0094*/ 	.word	0x000008f0


	//   ....[6]....
        /*0098*/ 	.word	0x00000920


	//   ....[7]....
        /*009c*/ 	.word	0x00000930


	//   ....[8]....
        /*00a0*/ 	.word	0x00000960


	//   ....[9]....
        /*00a4*/ 	.word	0x00000970


	//   ....[10]....
        /*00a8*/ 	.word	0x00000b70


	//   ....[11]....
        /*00ac*/ 	.word	0x00000be0


	//   ....[12]....
        /*00b0*/ 	.word	0x00000c50


	//   ....[13]....
        /*00b4*/ 	.word	0x00000cc0


	//   ....[14]....
        /*00b8*/ 	.word	0x00000d30


	//   ....[15]....
        /*00bc*/ 	.word	0x00000d90


	//   ....[16]....
        /*00c0*/ 	.word	0x00000e00


	//   ....[17]....
        /*00c4*/ 	.word	0x00000e70


	//   ....[18]....
        /*00c8*/ 	.word	0x00000ee0


	//   ....[19]....
        /*00cc*/ 	.word	0x00000f50


	//----- nvinfo : EIATTR_EXIT_INSTR_OFFSETS
	.align		4
.L_2001:
        /*00d0*/ 	.byte	0x04, 0x1c
        /*00d2*/ 	.short	(.L_2003 - .L_2002)


	//   ....[0]....
.L_2002:
        /*00d4*/ 	.word	0x00000070


	//   ....[1]....
        /*00d8*/ 	.word	0x00000b10


	//----- nvinfo : EIATTR_MAX_THREADS
	.align		4
.L_2003:
        /*00dc*/ 	.byte	0x04, 0x05
        /*00de*/ 	.short	(.L_2005 - .L_2004)
.L_2004:
        /*00e0*/ 	.word	0x00000400
        /*00e4*/ 	.word	0x00000001
        /*00e8*/ 	.word	0x00000001


	//----- nvinfo : EIATTR_CRS_STACK_SIZE
	.align		4
.L_2005:
        /*00ec*/ 	.byte	0x04, 0x1e
        /*00ee*/ 	.short	(.L_2007 - .L_2006)
.L_2006:
        /*00f0*/ 	.word	0x00000000


	//----- nvinfo : EIATTR_CBANK_PARAM_SIZE
	.align		4
.L_2007:
        /*00f4*/ 	.byte	0x03, 0x19
        /*00f6*/ 	.short	0x0088


	//----- nvinfo : EIATTR_PARAM_CBANK
	.align		4
        /*00f8*/ 	.byte	0x04, 0x0a
        /*00fa*/ 	.short	(.L_2009 - .L_2008)
	.align		4
.L_2008:
        /*00fc*/ 	.word	index@(.nv.constant0._ZN10layer_norm22ln_bwd_finalize_kernelINS_22Kernel_traits_finalizeILj40960E6__halffS2_fjLj1024ELj4ENS_18Kernel_traits_baseILj40960ES2_fS2_fjLj1024EEEEEEEvNS_9BwdParamsE)
        /*0100*/ 	.short	0x0210
        /*0102*/ 	.short	0x0088


	//----- nvinfo : EIATTR_SW_WAR
	.align		4
.L_2009:
        /*0104*/ 	.byte	0x04, 0x36
        /*0106*/ 	.short	(.L_2011 - .L_2010)
.L_2010:
        /*0108*/ 	.word	0x00000008
.L_2011:


//--------------------- .nv.info._ZN10layer_norm13ln_bwd_kernelINS_13Kernel_traitsI6__halffS2_fjLj40960ELj4ELj1ELj8ELj16ENS_18Kernel_traits_baseILj40960ES2_fS2_fjLj256EEEEEEEvNS_9BwdParamsE --------------------------
	.section	.nv.info._ZN10layer_norm13ln_bwd_kernelINS_13Kernel_traitsI6__halffS2_fjLj40960ELj4ELj1ELj8ELj16ENS_18Kernel_traits_baseILj40960ES2_fS2_fjLj256EEEEEEEvNS_9BwdParamsE,"",@"SHT_CUDA_INFO"
	.sectionflags	@""
	.align	4


	//----- nvinfo : EIATTR_CUDA_API_VERSION
	.align		4
        /*0000*/ 	.byte	0x04, 0x37
        /*0002*/ 	.short	(.L_2013 - .L_2012)
.L_2012:
        /*0004*/ 	.word	0x00000082


	//----- nvinfo : EIATTR_KPARAM_INFO
	.align		4
.L_2013:
        /*0008*/ 	.byte	0x04, 0x17
        /*000a*/ 	.short	(.L_2015 - .L_2014)
.L_2014:
        /*000c*/ 	.word	0x00000000
        /*0010*/ 	.short	0x0000
        /*0012*/ 	.short	0x0000
        /*0014*/ 	.byte	0x00, 0xf0, 0x21, 0x02


	//----- nvinfo : EIATTR_SPARSE_MMA_MASK
	.align		4
.L_2015:
        /*0018*/ 	.byte	0x03, 0x50
        /*001a*/ 	.short	0x0000


	//----- nvinfo : EIATTR_MAXREG_COUNT
	.align		4
        /*001c*/ 	.byte	0x03, 0x1b
        /*001e*/ 	.short	0x00ff


	//----- nvinfo : EIATTR_NUM_BARRIERS
	.align		4
        /*0020*/ 	.byte	0x02, 0x4c
        /*0022*/ 	.byte	0x01
	.zero		1


	//----- nvinfo : EIATTR_ANNOTATIONS
	.align		4
        /*0024*/ 	.byte	0x04, 0x55
        /*0026*/ 	.short	(.L_2017 - .L_2016)


	//   ....[0]....
.L_2016:
        /*0028*/ 	.word	0x00000001
        /*002c*/ 	.byte	0x70, 0x07, 0x00, 0x00, 0x01, 0x00, 0x00, 0x00, 0x10, 0x09, 0x00, 0x00, 0x01, 0x00, 0x00, 0x00
        /*003c*/ 	.byte	0xa0, 0x11, 0x00, 0x00, 0x01, 0x00, 0x00, 0x00, 0xc0, 0x11, 0x00, 0x00


	//----- nvinfo : EIATTR_MERCURY_ISA_VERSION
	.align		4
.L_2017:
        /*0048*/ 	.byte	0x03, 0x5f
        /*004a*/ 	.short	0x0101


	//----- nvinfo : EIATTR_COOP_GROUP_MASK_REGIDS
	.align		4
        /*004c*/ 	.byte	0x04, 0x29
        /*004e*/ 	.short	(.L_2019 - .L_2018)


	//   ....[0]....
.L_2018:
        /*0050*/ 	.word	0xffffffff


	//   ....[1]....
        /*0054*/ 	.word	0xffffffff


	//   ....[2]....
        /*0058*/ 	.word	0xffffffff


	//   ....[3]....
        /*005c*/ 	.word	0xffffffff


	//   ....[4]....
        /*0060*/ 	.word	0xffffffff


	//   ....[5]....
        /*0064*/ 	.word	0xffffffff


	//   ....[6]....
        /*0068*/ 	.word	0xffffffff


	//   ....[7]....
        /*006c*/ 	.word	0xffffffff


	//   ....[8]....
        /*0070*/ 	.word	0xffffffff


	//   ....[9]....
        /*0074*/ 	.word	0xffffffff


	//   ....[10]....
        /*0078*/ 	.word	0xffffffff


	//   ....[11]....
        /*007c*/ 	.word	0xffffffff


	//   ....[12]....
        /*0080*/ 	.word	0xffffffff


	//   ....[13]....
        /*0084*/ 	.word	0xffffffff


	//   ....[14]....
        /*0088*/ 	.word	0xffffffff


	//   ....[15]....
        /*008c*/ 	.word	0xffffffff


	//   ....[16]....
        /*0090*/ 	.word	0xffffffff


	//   ....[17]....
        /*0094*/ 	.word	0xffffffff


	//   ....[18]....
        /*0098*/ 	.word	0xffffffff


	//   ....[19]....
        /*009c*/ 	.word	0xffffffff


	//   ....[20]....
        /*00a0*/ 	.word	0x0500003b


	//   ....[21]....
        /*00a4*/ 	.word	0x0500003b


	//   ....[22]....
        /*00a8*/ 	.word	0x0500003b


	//   ....[23]....
        /*00ac*/ 	.word	0x0500003b


	//   ....[24]....
        /*00b0*/ 	.word	0x0500003b


	//   ....[25]....
        /*00b4*/ 	.word	0x0500003b


	//   ....[26]....
        /*00b8*/ 	.word	0x0500003b


	//   ....[27]....
        /*00bc*/ 	.word	0x0500003b


	//   ....[28]....
        /*00c0*/ 	.word	0x0500003b


	//   ....[29]....
        /*00c4*/ 	.word	0x0500003b


	//----- nvinfo : EIATTR_COOP_GROUP_INSTR_OFFSETS
	.align		4
.L_2019:
        /*00c8*/ 	.byte	0x04, 0x28
        /*00ca*/ 	.short	(.L_2021 - .L_2020)


	//   ....[0]....
.L_2020:
        /*00cc*/ 	.word	0x00003680


	//   ....[1]....
        /*00d0*/ 	.word	0x000036a0


	//   ....[2]....
        /*00d4*/ 	.word	0x000036c0


	//   ....[3]....
        /*00d8*/ 	.word	0x000036e0


	//   ....[4]....
        /*00dc*/ 	.word	0x00003700


	//   ....[5]....
        /*00e0*/ 	.word	0x00003720


	//   ....[6]....
        /*00e4*/ 	.word	0x00003740


	//   ....[7]....
        /*00e8*/ 	.word	0x00003760


	//   ....[8]....
        /*00ec*/ 	.word	0x00003770


	//   ....[9]....
        /*00f0*/ 	.word	0x00003790


	//   ....[10]....
        /*00f4*/ 	.word	0x00003df0


	//   ....[11]....
        /*00f8*/ 	.word	0x00003e10


	//   ....[12]....
        /*00fc*/ 	.word	0x00003e30


	//   ....[13]....
        /*0100*/ 	.word	0x00003e50


	//   ....[14]....
        /*0104*/ 	.word	0x00003e70


	//   ....[15]....
        /*0108*/ 	.word	0x00003e90


	//   ....[16]....
        /*010c*/ 	.word	0x00003eb0


	//   ....[17]....
        /*0110*/ 	.word	0x00003ed0


	//   ....[18]....
        /*0114*/ 	.word	0x00003ef0


	//   ....[19]....
        /*0118*/ 	.word	0x00003f10


	//   ....[20]....
        /*011c*/ 	.word	0x00005030


	//   ....[21]....
        /*0120*/ 	.word	0x00005080


	//   ....[22]....
        /*0124*/ 	.word	0x000050e0


	//   ....[23]....
        /*0128*/ 	.word	0x00005130


	//   ....[24]....
        /*012c*/ 	.word	0x00005190


	//   ....[25]....
        /*0130*/ 	.word	0x000051e0


	//   ....[26]....
        /*0134*/ 	.word	0x00005240


	//   ....[27]....
        /*0138*/ 	.word	0x00005290


	//   ....[28]....
        /*013c*/ 	.word	0x000052f0


	//   ....[29]....
        /*0140*/ 	.word	0x00005340


	//----- nvinfo : EIATTR_EXIT_INSTR_OFFSETS
	.align		4
.L_2021:
        /*0144*/ 	.byte	0x04, 0x1c
        /*0146*/ 	.short	(.L_2023 - .L_2022)


	//   ....[0]....
.L_2022:
        /*0148*/ 	.word	0x00004fd0


	//----- nvinfo : EIATTR_MAX_THREADS
	.align		4
.L_2023:
        /*014c*/ 	.byte	0x04, 0x05
        /*014e*/ 	.short	(.L_2025 - .L_2024)
.L_2024:
        /*0150*/ 	.word	0x00000100
        /*0154*/ 	.word	0x00000001
        /*0158*/ 	.word	0x00000001


	//----- nvinfo : EIATTR_CRS_STACK_SIZE
	.align		4
.L_2025:
        /*015c*/ 	.byte	0x04, 0x1e
        /*015e*/ 	.short	(.L_2027 - .L_2026)
.L_2026:
        /*0160*/ 	.word	0x00000000


	//----- nvinfo : EIATTR_CBANK_PARAM_SIZE
	.align		4
.L_2027:
        /*0164*/ 	.byte	0x03, 0x19
        /*0166*/ 	.short	0x0088


	//----- nvinfo : EIATTR_PARAM_CBANK
	.align		4
        /*0168*/ 	.byte	0x04, 0x0a
        /*016a*/ 	.short	(.L_2029 - .L_2028)
	.align		4
.L_2028:
        /*016c*/ 	.word	index@(.nv.constant0._ZN10layer_norm13ln_bwd_kernelINS_13Kernel_traitsI6__halffS2_fjLj40960ELj4ELj1ELj8ELj16ENS_18Kernel_traits_baseILj40960ES2_fS2_fjLj256EEEEEEEvNS_9BwdParamsE)
        /*0170*/ 	.short	0x0210
        /*0172*/ 	.short	0x0088


	//----- nvinfo : EIATTR_SW_WAR
	.align		4
.L_2029:
        /*0174*/ 	.byte	0x04, 0x36
        /*0176*/ 	.short	(.L_2031 - .L_2030)
.L_2030:
        /*0178*/ 	.word	0x00000008
.L_2031:


//--------------------- .nv.info._ZN10layer_norm22ln_bwd_finalize_kernelINS_22Kernel_traits_finalizeILj40960E6__halfS2_S2_fjLj1024ELj4ENS_18Kernel_traits_baseILj40960ES2_S2_S2_fjLj1024EEEEEEEvNS_9BwdParamsE --------------------------
	.section	.nv.info._ZN10layer_norm22ln_bwd_finalize_kernelINS_22Kernel_traits_finalizeILj40960E6__halfS2_S2_fjLj1024ELj4ENS_18Kernel_traits_baseILj40960ES2_S2_S2_fjLj1024EEEEEEEvNS_9BwdParamsE,"",@"SHT_CUDA_INFO"
	.sectionflags	@""
	.align	4


	//----- nvinfo : EIATTR_CUDA_API_VERSION
	.align		4
        /*0000*/ 	.byte	0x04, 0x37
        /*0002*/ 	.short	(.L_2033 - .L_2032)
.L_2032:
        /*0004*/ 	.word	0x00000082


	//----- nvinfo : EIATTR_KPARAM_INFO
	.align		4
.L_2033:
        /*0008*/ 	.byte	0x04, 0x17
        /*000a*/ 	.short	(.L_2035 - .L_2034)
.L_2034:
        /*000c*/ 	.word	0x00000000
        /*0010*/ 	.short	0x0000
        /*0012*/ 	.short	0x0000
        /*0014*/ 	.byte	0x00, 0xf0, 0x21, 0x02


	//----- nvinfo : EIATTR_SPARSE_MMA_MASK
	.align		4
.L_2035:
        /*0018*/ 	.byte	0x03, 0x50
        /*001a*/ 	.short	0x0000


	//----- nvinfo : EIATTR_MAXREG_COUNT
	.align		4
        /*001c*/ 	.byte	0x03, 0x1b
        /*001e*/ 	.short	0x0040


	//----- nvinfo : EIATTR_NUM_BARRIERS
	.align		4
        /*0020*/ 	.byte	0x02, 0x4c
        /*0022*/ 	.byte	0x01
	.zero		1


	//----- nvinfo : EIATTR_MERCURY_ISA_VERSION
	.align		4
        /*0024*/ 	.byte	0x03, 0x5f
        /*0026*/ 	.short	0x0101


	//----- nvinfo : EIATTR_COOP_GROUP_MASK_REGIDS
	.align		4
        /*0028*/ 	.byte	0x04, 0x29
        /*002a*/ 	.short	(.L_2037 - .L_2036)


	//   ....[0]....
.L_2036:
        /*002c*/ 	.word	0xffffffff


	//   ....[1]....
        /*0030*/ 	.word	0xffffffff


	//   ....[2]....
        /*0034*/ 	.word	0xffffffff


	//   ....[3]....
        /*0038*/ 	.word	0xffffffff


	//   ....[4]....
        /*003c*/ 	.word	0xffffffff


	//   ....[5]....
        /*0040*/ 	.word	0xffffffff


	//   ....[6]....
        /*0044*/ 	.word	0xffffffff


	//   ....[7]....
        /*0048*/ 	.word	0xffffffff


	//   ....[8]....
        /*004c*/ 	.word	0xffffffff


	//   ....[9]....
        /*0050*/ 	.word	0xffffffff


	//   ....[10]....
        /*0054*/ 	.word	0x05000011


	//   ....[11]....
        /*0058*/ 	.word	0x05000011


	//   ....[12]....
        /*005c*/ 	.word	0x05000011


	//   ....[13]....
        /*0060*/ 	.word	0x05000011


	//   ....[14]....
        /*0064*/ 	.word	0x05000011


	//   ....[15]....
        /*0068*/ 	.word	0x05000011


	//   ....[16]....
        /*006c*/ 	.word	0x05000011


	//   ....[17]....
        /*0070*/ 	.word	0x05000011


	//   ....[18]....
        /*0074*/ 	.word	0x05000011


	//   ....[19]....
        /*0078*/ 	.word	0x05000011


	//----- nvinfo : EIATTR_COOP_GROUP_INSTR_OFFSETS
	.align		4
.L_2037:
        /*007c*/ 	.byte	0x04, 0x28
        /*007e*/ 	.short	(.L_2039 - .L_2038)


	//   ....[0]....
.L_2038:
        /*0080*/ 	.word	0x00000860


	//   ....[1]....
        /*0084*/ 	.word	0x00000870


	//   ....[2]....
        /*0088*/ 	.word	0x000008a0


	//   ....[3]....
        /*008c*/ 	.word	0x000008b0


	//   ....[4]....
        /*0090*/ 	.word	0x000008e0


	//   ....[5]....
        /*0094*/ 	.word	0x000008f0


	//   ....[6]....
        /*0098*/ 	.word	0x00000920


	//   ....[7]....
        /*009c*/ 	.word	0x00000930


	//   ....[8]....
        /*00a0*/ 	.word	0x00000960


	//   ....[9]....
        /*00a4*/ 	.word	0x00000970


	//   ....[10]....
        /*00a8*/ 	.word	0x00000b70


	//   ....[11]....
        /*00ac*/ 	.word	0x00000be0


	//   ....[12]....
        /*00b0*/ 	.word	0x00000c50


	//   ....[13]....
        /*00b4*/ 	.word	0x00000cc0


	//   ....[14]....
        /*00b8*/ 	.word	0x00000d30


	//   ....[15]....
        /*00bc*/ 	.word	0x00000d90


	//   ....[16]....
        /*00c0*/ 	.word	0x00000e00


	//   ....[17]....
        /*00c4*/ 	.word	0x00000e70


	//   ....[18]....
        /*00c8*/ 	.word	0x00000ee0


	//   ....[19]....
        /*00cc*/ 	.word	0x00000f50


	//----- nvinfo : EIATTR_EXIT_INSTR_OFFSETS
	.align		4
.L_2039:
        /*00d0*/ 	.byte	0x04, 0x1c
        /*00d2*/ 	.short	(.L_2041 - .L_2040)


	//   ....[0]....
.L_2040:
        /*00d4*/ 	.word	0x00000070


	//   ....[1]....
        /*00d8*/ 	.word	0x00000b10


	//----- nvinfo : EIATTR_MAX_THREADS
	.align		4
.L_2041:
        /*00dc*/ 	.byte	0x04, 0x05
        /*00de*/ 	.short	(.L_2043 - .L_2042)
.L_2042:
        /*00e0*/ 	.word	0x00000400
        /*00e4*/ 	.word	0x00000001
        /*00e8*/ 	.word	0x00000001


	//----- nvinfo : EIATTR_CRS_STACK_SIZE
	.align		4
.L_2043:
        /*00ec*/ 	.byte	0x04, 0x1e
        /*00ee*/ 	.short	(.L_2045 - .L_2044)
.L_2044:
        /*00f0*/ 	.word	0x00000000


	//----- nvinfo : EIATTR_CBANK_PARAM_SIZE
	.align		4
.L_2045:
        /*00f4*/ 	.byte	0x03, 0x19
        /*00f6*/ 	.short	0x0088


	//----- nvinfo : EIATTR_PARAM_CBANK
	.align		4
        /*00f8*/ 	.byte	0x04, 0x0a
        /*00fa*/ 	.short	(.L_2047 - .L_2046)
	.align		4
.L_2046:
        /*00fc*/ 	.word	index@(.nv.constant0._ZN10layer_norm22ln_bwd_finalize_kernelINS_22Kernel_traits_finalizeILj40960E6__halfS2_S2_fjLj1024ELj4ENS_18Kernel_traits_baseILj40960ES2_S2_S2_fjLj1024EEEEEEEvNS_9BwdParamsE)
        /*0100*/ 	.short	0x0210
        /*0102*/ 	.short	0x0088


	//----- nvinfo : EIATTR_SW_WAR
	.align		4
.L_2047:
        /*0104*/ 	.byte	0x04, 0x36
        /*0106*/ 	.short	(.L_2049 - .L_2048)
.L_2048:
        /*0108*/ 	.word	0x00000008
.L_2049:


//--------------------- .nv.info._ZN10layer_norm13ln_bwd_kernelINS_13Kernel_traitsI6__halfS2_S2_fjLj40960ELj4ELj1ELj8ELj16ENS_18Kernel_traits_baseILj40960ES2_S2_S2_fjLj256EEEEEEEvNS_9BwdParamsE --------------------------
	.section	.nv.info._ZN10layer_norm13ln_bwd_kernelINS_13Kernel_traitsI6__halfS2_S2_fjLj40960ELj4ELj1ELj8ELj16ENS_18Kernel_traits_baseILj40960ES2_S2_S2_fjLj256EEEEEEEvNS_9BwdParamsE,"",@"SHT_CUDA_INFO"
	.sectionflags	@""
	.align	4


	//----- nvinfo : EIATTR_CUDA_API_VERSION
	.align		4
        /*0000*/ 	.byte	0x04, 0x37
        /*0002*/ 	.short	(.L_2051 - .L_2050)
.L_2050:
        /*0004*/ 	.word	0x00000082


	//----- nvinfo : EIATTR_KPARAM_INFO
	.align		4
.L_2051:
        /*0008*/ 	.byte	0x04, 0x17
        /*000a*/ 	.short	(.L_2053 - .L_2052)
.L_2052:
        /*000c*/ 	.word	0x00000000
        /*0010*/ 	.short	0x0000
        /*0012*/ 	.short	0x0000
        /*0014*/ 	.byte	0x00, 0xf0, 0x21, 0x02


	//----- nvinfo : EIATTR_SPARSE_MMA_MASK
	.align		4
.L_2053:
        /*0018*/ 	.byte	0x03, 0x50
        /*001a*/ 	.short	0x0000


	//----- nvinfo : EIATTR_MAXREG_COUNT
	.align		4
        /*001c*/ 	.byte	0x03, 0x1b
        /*001e*/ 	.short	0x00ff


	//----- nvinfo : EIATTR_NUM_BARRIERS
	.align		4
        /*0020*/ 	.byte	0x02, 0x4c
        /*0022*/ 	.byte	0x01
	.zero		1


	//----- nvinfo : EIATTR_MERCURY_ISA_VERSION
	.align		4
        /*0024*/ 	.byte	0x03, 0x5f
        /*0026*/ 	.short	0x0101


	//----- nvinfo : EIATTR_COOP_GROUP_MASK_REGIDS
	.align		4
        /*0028*/ 	.byte	0x04, 0x29
        /*002a*/ 	.short	(.L_2055 - .L_2054)


	//   ....[0]....
.L_2054:
        /*002c*/ 	.word	0xffffffff


	//   ....[1]....
        /*0030*/ 	.word	0xffffffff


	//   ....[2]....
        /*0034*/ 	.word	0xffffffff


	//   ....[3]....
        /*0038*/ 	.word	0xffffffff


	//   ....[4]....
        /*003c*/ 	.word	0xffffffff


	//   ....[5]....
        /*0040*/ 	.word	0xffffffff


	//   ....[6]....
        /*0044*/ 	.word	0xffffffff


	//   ....[7]....
        /*0048*/ 	.word	0xffffffff


	//   ....[8]....
        /*004c*/ 	.word	0xffffffff


	//   ....[9]....
        /*0050*/ 	.word	0xffffffff


	//   ....[10]....
        /*0054*/ 	.word	0xffffffff


	//   ....[11]....
        /*0058*/ 	.word	0xffffffff


	//   ....[12]....
        /*005c*/ 	.word	0xffffffff


	//   ....[13]....
        /*0060*/ 	.word	0xffffffff


	//   ....[14]....
        /*0064*/ 	.word	0xffffffff


	//   ....[15]....
        /*0068*/ 	.word	0xffffffff


	//   ....[16]....
        /*006c*/ 	.word	0xffffffff


	//   ....[17]....
        /*0070*/ 	.word	0xffffffff


	//   ....[18]....
        /*0074*/ 	.word	0xffffffff


	//   ....[19]....
        /*0078*/ 	.word	0xffffffff


	//   ....[20]....
        /*007c*/ 	.word	0x05000051


	//   ....[21]....
        /*0080*/ 	.word	0x05000051


	//   ....[22]....
        /*0084*/ 	.word	0x05000051


	//   ....[23]....
        /*0088*/ 	.word	0x05000051


	//   ....[24]....
        /*008c*/ 	.word	0x05000051


	//   ....[25]....
        /*0090*/ 	.word	0x05000051


	//   ....[26]....
        /*0094*/ 	.word	0x05000051


	//   ....[27]....
        /*0098*/ 	.word	0x05000051


	//   ....[28]....
        /*009c*/ 	.word	0x05000051


	//   ....[29]....
        /*00a0*/ 	.word	0x05000051


	//----- nvinfo : EIATTR_COOP_GROUP_INSTR_OFFSETS
	.align		4
.L_2055:
        /*00a4*/ 	.byte	0x04, 0x28
        /*00a6*/ 	.short	(.L_2057 - .L_2056)


	//   ....[0]....
.L_2056:
        /*00a8*/ 	.word	0x00002ef0


	//   ....[1]....
        /*00ac*/ 	.word	0x00002f00


	//   ....[2]....
        /*00b0*/ 	.word	0x00002f30


	//   ....[3]....
        /*00b4*/ 	.word	0x00002f40


	//   ....[4]....
        /*00b8*/ 	.word	0x00002f70


	//   ....[5]....
        /*00bc*/ 	.word	0x00002f80


	//   ....[6]....
        /*00c0*/ 	.word	0x00002fb0


	//   ....[7]....
        /*00c4*/ 	.word	0x00002fc0


	//   ....[8]....
        /*00c8*/ 	.word	0x00002ff0


	//   ....[9]....
        /*00cc*/ 	.word	0x00003000


	//   ....[10]....
        /*00d0*/ 	.word	0x000035c0


	//   ....[11]....
        /*00d4*/ 	.word	0x000035d0


	//   ....[12]....
        /*00d8*/ 	.word	0x00003600


	//   ....[13]....
        /*00dc*/ 	.word	0x00003610


	//   ....[14]....
        /*00e0*/ 	.word	0x00003640


	//   ....[15]....
        /*00e4*/ 	.word	0x00003650


	//   ....[16]....
        /*00e8*/ 	.word	0x00003680


	//   ....[17]....
        /*00ec*/ 	.word	0x00003690


	//   ....[18]....
        /*00f0*/ 	.word	0x000036c0


	//   ....[19]....
        /*00f4*/ 	.word	0x000036d0


	//   ....[20]....
        /*00f8*/ 	.word	0x00004920


	//   ....[21]....
        /*00fc*/ 	.word	0x00004970


	//   ....[22]....
        /*0100*/ 	.word	0x000049e0


	//   ....[23]....
        /*0104*/ 	.word	0x00004a40


	//   ....[24]....
        /*0108*/ 	.word	0x00004ab0


	//   ....[25]....
        /*010c*/ 	.word	0x00004b10


	//   ....[26]....
        /*0110*/ 	.word	0x00004b80


	//   ....[27]....
        /*0114*/ 	.word	0x00004be0


	//   ....[28]....
        /*0118*/ 	.word	0x00004c50


	//   ....[29]....
        /*011c*/ 	.word	0x00004cb0


	//----- nvinfo : EIATTR_EXIT_INSTR_OFFSETS
	.align		4
.L_2057:
        /*0120*/ 	.byte	0x04, 0x1c
        /*0122*/ 	.short	(.L_2059 - .L_2058)


	//   ....[0]....
.L_2058:
        /*0124*/ 	.word	0x000048c0


	//----- nvinfo : EIATTR_MAX_THREADS
	.align		4
.L_2059:
        /*0128*/ 	.byte	0x04, 0x05
        /*012a*/ 	.short	(.L_2061 - .L_2060)
.L_2060:
        /*012c*/ 	.word	0x00000100
        /*0130*/ 	.word	0x00000001
        /*0134*/ 	.word	0x00000001


	//----- nvinfo : EIATTR_CRS_STACK_SIZE
	.align		4
.L_2061:
        /*0138*/ 	.byte	0x04, 0x1e
        /*013a*/ 	.short	(.L_2063 - .L_2062)
.L_2062:
        /*013c*/ 	.word	0x00000000


	//----- nvinfo : EIATTR_CBANK_PARAM_SIZE
	.align		4
.L_2063:
        /*0140*/ 	.byte	0x03, 0x19
        /*0142*/ 	.short	0x0088


	//----- nvinfo : EIATTR_PARAM_CBANK
	.align		4
        /*0144*/ 	.byte	0x04, 0x0a
        /*0146*/ 	.short	(.L_2065 - .L_2064)
	.align		4
.L_2064:
        /*0148*/ 	.word	index@(.nv.constant0._ZN10layer_norm13ln_bwd_kernelINS_13Kernel_traitsI6__halfS2_S2_fjLj40960ELj4ELj1ELj8ELj16ENS_18Kernel_traits_baseILj40960ES2_S2_S2_fjLj256EEEEEEEvNS_9BwdParamsE)
        /*014c*/ 	.short	0x0210
        /*014e*/ 	.short	0x0088


	//----- nvinfo : EIATTR_SW_WAR
	.align		4
.L_2065:
        /*0150*/ 	.byte	0x04, 0x36
        /*0152*/ 	.short	(.L_2067 - .L_2066)
.L_2066:
        /*0154*/ 	.word	0x00000008
.L_2067:


//--------------------- .nv.info._ZN10layer_norm22ln_bwd_finalize_kernelINS_22Kernel_traits_finalizeILj40960EffffjLj1024ELj4ENS_18Kernel_traits_baseILj40960EffffjLj1024EEEEEEEvNS_9BwdParamsE --------------------------
	.section	.nv.info._ZN10layer_norm22ln_bwd_finalize_kernelINS_22Kernel_traits_finalizeILj40960EffffjLj1024ELj4ENS_18Kernel_traits_baseILj40960EffffjLj1024EEEEEEEvNS_9BwdParamsE,"",@"SHT_CUDA_INFO"
	.sectionflags	@""
	.align	4


	//----- nvinfo : EIATTR_CUDA_API_VERSION
	.align		4
        /*0000*/ 	.byte	0x04, 0x37
        /*0002*/ 	.short	(.L_2069 - .L_2068)
.L_2068:
        /*0004*/ 	.word	0x00000082


	//----- nvinfo : EIATTR_KPARAM_INFO
	.align		4
.L_2069:
        /*0008*/ 	.byte	0x04, 0x17
        /*000a*/ 	.short	(.L_2071 - .L_2070)
.L_2070:
        /*000c*/ 	.word	0x00000000
        /*0010*/ 	.short	0x0000
        /*0012*/ 	.short	0x0000
        /*0014*/ 	.byte	0x00, 0xf0, 0x21, 0x02


	//----- nvinfo : EIATTR_SPARSE_MMA_MASK
	.align		4
.L_2071:
        /*0018*/ 	.byte	0x03, 0x50
        /*001a*/ 	.short	0x0000


	//----- nvinfo : EIATTR_MAXREG_COUNT
	.align		4
        /*001c*/ 	.byte	0x03, 0x1b
        /*001e*/ 	.short	0x0040


	//----- nvinfo : EIATTR_NUM_BARRIERS
	.align		4
        /*0020*/ 	.byte	0x02, 0x4c
        /*0022*/ 	.byte	0x01
	.zero		1


	//----- nvinfo : EIATTR_MERCURY_ISA_VERSION
	.align		4
        /*0024*/ 	.byte	0x03, 0x5f
        /*0026*/ 	.short	0x0101


	//----- nvinfo : EIATTR_COOP_GROUP_MASK_REGIDS
	.align		4
        /*0028*/ 	.byte	0x04, 0x29
        /*002a*/ 	.short	(.L_2073 - .L_2072)


	//   ....[0]....
.L_2072:
        /*002c*/ 	.word	0xffffffff


	//   ....[1]....
        /*0030*/ 	.word	0xffffffff


	//   ....[2]....
        /*0034*/ 	.word	0xffffffff


	//   ....[3]....
        /*0038*/ 	.word	0xffffffff


	//   ....[4]....
        /*003c*/ 	.word	0xffffffff


	//   ....[5]....
        /*0040*/ 	.word	0xffffffff


	//   ....[6]....
        /*0044*/ 	.word	0xffffffff


	//   ....[7]....
        /*0048*/ 	.word	0xffffffff


	//   ....[8]....
        /*004c*/ 	.word	0xffffffff


	//   ....[9]....
        /*0050*/ 	.word	0xffffffff


	//   ....[10]....
        /*0054*/ 	.word	0x05000011


	//   ....[11]....
        /*0058*/ 	.word	0x05000011


	//   ....[12]....
        /*005c*/ 	.word	0x05000011


	//   ....[13]....
        /*0060*/ 	.word	0x05000011


	//   ....[14]....
        /*0064*/ 	.word	0x05000011


	//   ....[15]....
        /*0068*/ 	.word	0x05000011


	//   ....[16]....
        /*006c*/ 	.word	0x05000011


	//   ....[17]....
        /*0070*/ 	.word	0x05000011


	//   ....[18]....
        /*0074*/ 	.word	0x05000011


	//   ....[19]....
        /*0078*/ 	.word	0x05000011


	//----- nvinfo : EIATTR_COOP_GROUP_INSTR_OFFSETS
	.align		4
.L_2073:
        /*007c*/ 	.byte	0x04, 0x28
        /*007e*/ 	.short	(.L_2075 - .L_2074)


	//   ....[0]....
.L_2074:
        /*0080*/ 	.word	0x00000860


	//   ....[1]....
        /*0084*/ 	.word	0x00000870


	//   ....[2]....
        /*0088*/ 	.word	0x000008a0


	//   ....[3]....
        /*008c*/ 	.word	0x000008b0


	//   ....[4]....
        /*0090*/ 	.word	0x000008e0


	//   ....[5]....
        /*0094*/ 	.word	0x000008f0


	//   ....[6]....
        /*0098*/ 	.word	0x00000920


	//   ....[7]....
        /*009c*/ 	.word	0x00000930


	//   ....[8]....
        /*00a0*/ 	.word	0x00000960


	//   ....[9]....
        /*00a4*/ 	.word	0x00000970


	//   ....[10]....
        /*00a8*/ 	.word	0x00000b20


	//   ....[11]....
        /*00ac*/ 	.word	0x00000b90


	//   ....[12]....
        /*00b0*/ 	.word	0x00000c00


	//   ....[13]....
        /*00b4*/ 	.word	0x00000c70


	//   ....[14]....
        /*00b8*/ 	.word	0x00000ce0


	//   ....[15]....
        /*00bc*/ 	.word	0x00000d40


	//   ....[16]....
        /*00c0*/ 	.word	0x00000db0


	//   ....[17]....
        /*00c4*/ 	.word	0x00000e20


	//   ....[18]....
        /*00c8*/ 	.word	0x00000e90


	//   ....[19]....
        /*00cc*/ 	.word	0x00000f00


	//----- nvinfo : EIATTR_EXIT_INSTR_OFFSETS
	.align		4
.L_2075:
        /*00d0*/ 	.byte	0x04, 0x1c
        /*00d2*/ 	.short	(.L_2077 - .L_2076)


	//   ....[0]....
.L_2076:
        /*00d4*/ 	.word	0x00000070


	//   ....[1]....
        /*00d8*/ 	.word	0x00000ac0


	//----- nvinfo : EIATTR_MAX_THREADS
	.align		4
.L_2077:
        /*00dc*/ 	.byte	0x04, 0x05
        /*00de*/ 	.short	(.L_2079 - .L_2078)
.L_2078:
        /*00e0*/ 	.word	0x00000400
        /*00e4*/ 	.word	0x00000001
        /*00e8*/ 	.word	0x00000001


	//----- nvinfo : EIATTR_CRS_STACK_SIZE
	.align		4
.L_2079:
        /*00ec*/ 	.byte	0x04, 0x1e
        /*00ee*/ 	.short	(.L_2081 - .L_2080)
.L_2080:
        /*00f0*/ 	.word	0x00000000


	//----- nvinfo : EIATTR_CBANK_PARAM_SIZE
	.align		4
.L_2081:
        /*00f4*/ 	.byte	0x03, 0x19
        /*00f6*/ 	.short	0x0088


	//----- nvinfo : EIATTR_PARAM_CBANK
	.align		4
        /*00f8*/ 	.byte	0x04, 0x0a
        /*00fa*/ 	.short	(.L_2083 - .L_2082)
	.align		4
.L_2082:
        /*00fc*/ 	.word	index@(.nv.constant0._ZN10layer_norm22ln_bwd_finalize_kernelINS_22Kernel_traits_finalizeILj40960EffffjLj1024ELj4ENS_18Kernel_traits_baseILj40960EffffjLj1024EEEEEEEvNS_9BwdParamsE)
        /*0100*/ 	.short	0x0210
        /*0102*/ 	.short	0x0088


	//----- nvinfo : EIATTR_SW_WAR
	.align		4
.L_2083:
        /*0104*/ 	.byte	0x04, 0x36
        /*0106*/ 	.short	(.L_2085 - .L_2084)
.L_2084:
        /*0108*/ 	.word	0x00000008
.L_2085:


//--------------------- .nv.info._ZN10layer_norm13ln_bwd_kernelINS_13Kernel_traitsIffffjLj40960ELj4ELj1ELj8ELj16ENS_18Kernel_traits_baseILj40960EffffjLj256EEEEEEEvNS_9BwdParamsE --------------------------
	.section	.nv.info._ZN10layer_norm13ln_bwd_kernelINS_13Kernel_traitsIffffjLj40960ELj4ELj1ELj8ELj16ENS_18Kernel_traits_baseILj40960EffffjLj256EEEEEEEvNS_9BwdParamsE,"",@"SHT_CUDA_INFO"
	.sectionflags	@""
	.align	4


	//----- nvinfo : EIATTR_CUDA_API_VERSION
	.align		4
        /*0000*/ 	.byte	0x04, 0x37
        /*0002*/ 	.short	(.L_2087 - .L_2086)
.L_2086:
        /*0004*/ 	.word	0x00000082


	//----- nvinfo : EIATTR_KPARAM_INFO
	.align		4
.L_2087:
        /*0008*/ 	.byte	0x04, 0x17
        /*000a*/ 	.short	(.L_2089 - .L_2088)
.L_2088:
        /*000c*/ 	.word	0x00000000
        /*0010*/ 	.short	0x0000
        /*0012*/ 	.short	0x0000
        /*0014*/ 	.byte	0x00, 0xf0, 0x21, 0x02


	//----- nvinfo : EIATTR_SPARSE_MMA_MASK
	.align		4
.L_2089:
        /*0018*/ 	.byte	0x03, 0x50
        /*001a*/ 	.short	0x0000


	//----- nvinfo : EIATTR_MAXREG_COUNT
	.align		4
        /*001c*/ 	.byte	0x03, 0x1b
        /*001e*/ 	.short	0x00ff


	//----- nvinfo : EIATTR_NUM_BARRIERS
	.align		4
        /*0020*/ 	.byte	0x02, 0x4c
        /*0022*/ 	.byte	0x01
	.zero		1


	//----- nvinfo : EIATTR_ANNOTATIONS
	.align		4
        /*0024*/ 	.byte	0x04, 0x55
        /*0026*/ 	.short	(.L_2091 - .L_2090)


	//   ....[0]....
.L_2090:
        /*0028*/ 	.word	0x00000001
        /*002c*/ 	.byte	0x40, 0x06, 0x00, 0x00, 0x01, 0x00, 0x00, 0x00, 0x50, 0x06, 0x00, 0x00, 0x01, 0x00, 0x00, 0x00
        /*003c*/ 	.byte	0x60, 0x06, 0x00, 0x00, 0x01, 0x00, 0x00, 0x00, 0x70, 0x06, 0x00, 0x00, 0x01, 0x00, 0x00, 0x00
        /*004c*/ 	.byte	0x20, 0x0a, 0x00, 0x00, 0x01, 0x00, 0x00, 0x00, 0x50, 0x0a, 0x00, 0x00, 0x01, 0x00, 0x00, 0x00
        /*005c*/ 	.byte	0x30, 0x1c, 0x00, 0x00, 0x01, 0x00, 0x00, 0x00, 0x50, 0x1c, 0x00, 0x00, 0x01, 0x00, 0x00, 0x00
        /*006c*/ 	.byte	0xb0, 0x26, 0x00, 0x00, 0x01, 0x00, 0x00, 0x00, 0xf0, 0x26, 0x00, 0x00, 0x01, 0x00, 0x00, 0x00
        /*007c*/ 	.byte	0x30, 0x27, 0x00, 0x00, 0x01, 0x00, 0x00, 0x00, 0xa0, 0x27, 0x00, 0x00, 0x01, 0x00, 0x00, 0x00
        /*008c*/ 	.byte	0xf0, 0x3c, 0x00, 0x00, 0x01, 0x00, 0x00, 0x00, 0x20, 0x3d, 0x00, 0x00, 0x01, 0x00, 0x00, 0x00
        /*009c*/ 	.byte	0x50, 0x3d, 0x00, 0x00, 0x01, 0x00, 0x00, 0x00, 0x80, 0x3d, 0x00, 0x00


	//----- nvinfo : EIATTR_MERCURY_ISA_VERSION
	.align		4
.L_2091:
        /*00a8*/ 	.byte	0x03, 0x5f
        /*00aa*/ 	.short	0x0101


	//----- nvinfo : EIATTR_COOP_GROUP_MASK_REGIDS
	.align		4
        /*00ac*/ 	.byte	0x04, 0x29
        /*00ae*/ 	.short	(.L_2093 - .L_2092)


	//   ....[0]....
.L_2092:
        /*00b0*/ 	.word	0xffffffff


	//   ....[1]....
        /*00b4*/ 	.word	0xffffffff


	//   ....[2]....
        /*00b8*/ 	.word	0xffffffff


	//   ....[3]....
        /*00bc*/ 	.word	0xffffffff


	//   ....[4]....
        /*00c0*/ 	.word	0xffffffff


	//   ....[5]....
        /*00c4*/ 	.word	0xffffffff


	//   ....[6]....
        /*00c8*/ 	.word	0xffffffff


	//   ....[7]....
        /*00cc*/ 	.word	0xffffffff


	//   ....[8]....
        /*00d0*/ 	.word	0xffffffff


	//   ....[9]....
        /*00d4*/ 	.word	0xffffffff


	//   ....[10]....
        /*00d8*/ 	.word	0xffffffff


	//   ....[11]....
        /*00dc*/ 	.word	0xffffffff


	//   ....[12]....
        /*00e0*/ 	.word	0xffffffff


	//   ....[13]....
        /*00e4*/ 	.word	0xffffffff


	//   ....[14]....
        /*00e8*/ 	.word	0xffffffff


	//   ....[15]....
        /*00ec*/ 	.word	0xffffffff


	//   ....[16]....
        /*00f0*/ 	.word	0xffffffff


	//   ....[17]....
        /*00f4*/ 	.word	0xffffffff


	//   ....[18]....
        /*00f8*/ 	.word	0xffffffff


	//   ....[19]....
        /*00fc*/ 	.word	0xffffffff


	//   ....[20]....
        /*0100*/ 	.word	0x05000073


	//   ....[21]....
        /*0104*/ 	.word	0x05000073


	//   ....[22]....
        /*0108*/ 	.word	0x05000073


	//   ....[23]....
        /*010c*/ 	.word	0x05000073


	//   ....[24]....
        /*0110*/ 	.word	0x05000073


	//   ....[25]....
        /*0114*/ 	.word	0x05000073


	//   ....[26]....
        /*0118*/ 	.word	0x05000073


	//   ....[27]....
        /*011c*/ 	.word	0x05000073


	//   ....[28]....
        /*0120*/ 	.word	0x05000073


	//   ....[29]....
        /*0124*/ 	.word	0x05000073


	//----- nvinfo : EIATTR_COOP_GROUP_INSTR_OFFSETS
	.align		4
.L_2093:
        /*0128*/ 	.byte	0x04, 0x28
        /*012a*/ 	.short	(.L_2095 - .L_2094)


	//   ....[0]....
.L_2094:
        /*012c*/ 	.word	0x00002a60


	//   ....[1]....
        /*0130*/ 	.word	0x00002a80


	//   ....[2]....
        /*0134*/ 	.word	0x00002aa0


	//   ....[3]....
        /*0138*/ 	.word	0x00002ac0


	//   ....[4]....
        /*013c*/ 	.word	0x00002ae0


	//   ....[5]....
        /*0140*/ 	.word	0x00002b00


	//   ....[6]....
        /*0144*/ 	.word	0x00002b20


	//   ....[7]....
        /*0148*/ 	.word	0x00002b40


	//   ....[8]....
        /*014c*/ 	.word	0x00002b50


	//   ....[9]....
        /*0150*/ 	.word	0x00002b70


	//   ....[10]....
        /*0154*/ 	.word	0x000031c0


	//   ....[11]....
        /*0158*/ 	.word	0x000031d0


	//   ....[12]....
        /*015c*/ 	.word	0x00003200


	//   ....[13]....
        /*0160*/ 	.word	0x00003220


	//   ....[14]....
        /*0164*/ 	.word	0x00003240


	//   ....[15]....
        /*0168*/ 	.word	0x00003260


	//   ....[16]....
        /*016c*/ 	.word	0x00003280


	//   ....[17]....
        /*0170*/ 	.word	0x000032a0


	//   ....[18]....
        /*0174*/ 	.word	0x000032c0


	//   ....[19]....
        /*0178*/ 	.word	0x000032e0


	//   ....[20]....
        /*017c*/ 	.word	0x000044d0


	//   ....[21]....
        /*0180*/ 	.word	0x00004520


	//   ....[22]....
        /*0184*/ 	.word	0x00004580


	//   ....[23]....
        /*0188*/ 	.word	0x000045d0


	//   ....[24]....
        /*018c*/ 	.word	0x00004630


	//   ....[25]....
        /*0190*/ 	.word	0x00004680


	//   ....[26]....
        /*0194*/ 	.word	0x000046e0


	//   ....[27]....
        /*0198*/ 	.word	0x00004730


	//   ....[28]....
        /*019c*/ 	.word	0x00004790


	//   ....[29]....
        /*01a0*/ 	.word	0x000047e0


	//----- nvinfo : EIATTR_EXIT_INSTR_OFFSETS
	.align		4
.L_2095:
        /*01a4*/ 	.byte	0x04, 0x1c
        /*01a6*/ 	.short	(.L_2097 - .L_2096)


	//   ....[0]....
.L_2096:
        /*01a8*/ 	.word	0x00004470


	//----- nvinfo : EIATTR_MAX_THREADS
	.align		4
.L_2097:
        /*01ac*/ 	.byte	0x04, 0x05
        /*01ae*/ 	.short	(.L_2099 - .L_2098)
.L_2098:
        /*01b0*/ 	.word	0x00000100
        /*01b4*/ 	.word	0x00000001
        /*01b8*/ 	.word	0x00000001


	//----- nvinfo : EIATTR_CRS_STACK_SIZE
	.align		4
.L_2099:
        /*01bc*/ 	.byte	0x04, 0x1e
        /*01be*/ 	.short	(.L_2101 - .L_2100)
.L_2100:
        /*01c0*/ 	.word	0x00000000


	//----- nvinfo : EIATTR_CBANK_PARAM_SIZE
	.align		4
.L_2101:
        /*01c4*/ 	.byte	0x03, 0x19
        /*01c6*/ 	.short	0x0088


	//----- nvinfo : EIATTR_PARAM_CBANK
	.align		4
        /*01c8*/ 	.byte	0x04, 0x0a
        /*01ca*/ 	.short	(.L_2103 - .L_2102)
	.align		4
.L_2102:
        /*01cc*/ 	.word	index@(.nv.constant0._ZN10layer_norm13ln_bwd_kernelINS_13Kernel_traitsIffffjLj40960ELj4ELj1ELj8ELj16ENS_18Kernel_traits_baseILj40960EffffjLj256EEEEEEEvNS_9BwdParamsE)
        /*01d0*/ 	.short	0x0210
        /*01d2*/ 	.short	0x0088


	//----- nvinfo : EIATTR_SW_WAR
	.align		4
.L_2103:
        /*01d4*/ 	.byte	0x04, 0x36
        /*01d6*/ 	.short	(.L_2105 - .L_2104)
.L_2104:
        /*01d8*/ 	.word	0x00000008
.L_2105:


//--------------------- .nv.info._ZN10layer_norm22ln_bwd_finalize_kernelINS_22Kernel_traits_finalizeILj32768E13__nv_bfloat16fS2_fjLj1024ELj4ENS_18Kernel_traits_baseILj32768ES2_fS2_fjLj1024EEEEEEEvNS_9BwdParamsE --------------------------
	.section	.nv.info._ZN10layer_norm22ln_bwd_finalize_kernelINS_22Kernel_traits_finalizeILj32768E13__nv_bfloat16fS2_fjLj1024ELj4ENS_18Kernel_traits_baseILj32768ES2_fS2_fjLj1024EEEEEEEvNS_9BwdParamsE,"",@"SHT_CUDA_INFO"
	.sectionflags	@""
	.align	4


	//----- nvinfo : EIATTR_CUDA_API_VERSION
	.align		4
        /*0000*/ 	.byte	0x04, 0x37
        /*0002*/ 	.short	(.L_2107 - .L_2106)
.L_2106:
        /*0004*/ 	.word	0x00000082


	//----- nvinfo : EIATTR_KPARAM_INFO
	.align		4
.L_2107:
        /*0008*/ 	.byte	0x04, 0x17
        /*000a*/ 	.short	(.L_2109 - .L_2108)
.L_2108:
        /*000c*/ 	.word	0x00000000
        /*0010*/ 	.short	0x0000
        /*0012*/ 	.short	0x0000
        /*0014*/ 	.byte	0x00, 0xf0, 0x21, 0x02


	//----- nvinfo : EIATTR_SPARSE_MMA_MASK
	.align		4
.L_2109:
        /*0018*/ 	.byte	0x03, 0x50
        /*001a*/ 	.short	0x0000


	//----- nvinfo : EIATTR_MAXREG_COUNT
	.align		4
        /*001c*/ 	.byte	0x03, 0x1b
        /*001e*/ 	.short	0x0040


	//----- nvinfo : EIATTR_NUM_BARRIERS
	.align		4
        /*0020*/ 	.byte	0x02, 0x4c
        /*0022*/ 	.byte	0x01
	.zero		1


	//----- nvinfo : EIATTR_MERCURY_ISA_VERSION
	.align		4
        /*0024*/ 	.byte	0x03, 0x5f
        /*0026*/ 	.short	0x0101


	//----- nvinfo : EIATTR_COOP_GROUP_MASK_REGIDS
	.align		4
        /*0028*/ 	.byte	0x04, 0x29
        /*002a*/ 	.short	(.L_2111 - .L_2110)


	//   ....[0]....
.L_2110:
        /*002c*/ 	.word	0xffffffff


	//   ....[1]....
        /*0030*/ 	.word	0xffffffff


	//   ....[2]....
        /*0034*/ 	.word	0xffffffff


	//   ....[3]....
        /*0038*/ 	.word	0xffffffff


	//   ....[4]....
        /*003c*/ 	.word	0xffffffff


	//   ....[5]....
        /*0040*/ 	.word	0xffffffff


	//   ....[6]....
        /*0044*/ 	.word	0xffffffff


	//   ....[7]....
        /*0048*/ 	.word	0xffffffff


	//   ....[8]....
        /*004c*/ 	.word	0xffffffff


	//   ....[9]....
        /*0050*/ 	.word	0xffffffff


	//   ....[10]....
        /*0054*/ 	.word	0x05000011


	//   ....[11]....
        /*0058*/ 	.word	0x05000011


	//   ....[12]....
        /*005c*/ 	.word	0x05000011


	//   ....[13]....
        /*0060*/ 	.word	0x05000011


	//   ....[14]....
        /*0064*/ 	.word	0x05000011


	//   ....[15]....
        /*0068*/ 	.word	0x05000011


	//   ....[16]....
        /*006c*/ 	.word	0x05000011


	//   ....[17]....
        /*0070*/ 	.word	0x05000011


	//   ....[18]....
        /*0074*/ 	.word	0x05000011


	//   ....[19]....
        /*0078*/ 	.word	0x05000011


	//----- nvinfo : EIATTR_COOP_GROUP_INSTR_OFFSETS
	.align		4
.L_2111:
        /*007c*/ 	.byte	0x04, 0x28
        /*007e*/ 	.short	(.L_2113 - .L_2112)


	//   ....[0]....
.L_2112:
        /*0080*/ 	.word	0x00000860


	//   ....[1]....
        /*0084*/ 	.word	0x00000870


	//   ....[2]....
        /*0088*/ 	.word	0x000008a0


	//   ....[3]....
        /*008c*/ 	.word	0x000008b0


	//   ....[4]....
        /*0090*/ 	.word	0x000008e0


	//   ....[5]....
        /*0094*/ 	.word	0x000008f0


	//   ....[6]....
        /*0098*/ 	.word	0x00000920


	//   ....[7]....
        /*009c*/ 	.word	0x00000930


	//   ....[8]....
        /*00a0*/ 	.word	0x00000960


	//   ....[9]....
        /*00a4*/ 	.word	0x00000970


	//   ....[10]....
        /*00a8*/ 	.word	0x00000b70


	//   ....[11]....
        /*00ac*/ 	.word	0x00000be0


	//   ....[12]....
        /*00b0*/ 	.word	0x00000c50


	//   ....[13]....
        /*00b4*/ 	.word	0x00000cc0


	//   ....[14]....
        /*00b8*/ 	.word	0x00000d30


	//   ....[15]....
        /*00bc*/ 	.word	0x00000d90


	//   ....[16]....
        /*00c0*/ 	.word	0x00000e00


	//   ....[17]....
        /*00c4*/ 	.word	0x00000e70


	//   ....[18]....
        /*00c8*/ 	.word	0x00000ee0


	//   ....[19]....
        /*00cc*/ 	.word	0x00000f50


	//----- nvinfo : EIATTR_EXIT_INSTR_OFFSETS
	.align		4
.L_2113:
        /*00d0*/ 	.byte	0x04, 0x1c
        /*00d2*/ 	.short	(.L_2115 - .L_2114)


	//   ....[0]....
.L_2114:
        /*00d4*/ 	.word	0x00000070


	//   ....[1]....
        /*00d8*/ 	.word	0x00000b10


	//----- nvinfo : EIATTR_MAX_THREADS
	.align		4
.L_2115:
        /*00dc*/ 	.byte	0x04, 0x05
        /*00de*/ 	.short	(.L_2117 - .L_2116)
.L_2116:
        /*00e0*/ 	.word	0x00000400
        /*00e4*/ 	.word	0x00000001
        /*00e8*/ 	.word	0x00000001


	//----- nvinfo : EIATTR_CRS_STACK_SIZE
	.align		4
.L_2117:
        /*00ec*/ 	.byte	0x04, 0x1e
        /*00ee*/ 	.short	(.L_2119 - .L_2118)
.L_2118:
        /*00f0*/ 	.word	0x00000000


	//----- nvinfo : EIATTR_CBANK_PARAM_SIZE
	.align		4
.L_2119:
        /*00f4*/ 	.byte	0x03, 0x19
        /*00f6*/ 	.short	0x0088


	//----- nvinfo : EIATTR_PARAM_CBANK
	.align		4
        /*00f8*/ 	.byte	0x04, 0x0a
        /*00fa*/ 	.short	(.L_2121 - .L_2120)
	.align		4
.L_2120:
        /*00fc*/ 	.word	index@(.nv.constant0._ZN10layer_norm22ln_bwd_finalize_kernelINS_22Kernel_traits_finalizeILj32768E13__nv_bfloat16fS2_fjLj1024ELj4ENS_18Kernel_traits_baseILj32768ES2_fS2_fjLj1024EEEEEEEvNS_9BwdParamsE)
        /*0100*/ 	.short	0x0210
        /*0102*/ 	.short	0x0088


	//----- nvinfo : EIATTR_SW_WAR
	.align		4
.L_2121:
        /*0104*/ 	.byte	0x04, 0x36
        /*0106*/ 	.short	(.L_2123 - .L_2122)
.L_2122:
        /*0108*/ 	.word	0x00000008
.L_2123:


//--------------------- .nv.info._ZN10layer_norm13ln_bwd_kernelINS_13Kernel_traitsI13__nv_bfloat16fS2_fjLj32768ELj4ELj1ELj8ELj16ENS_18Kernel_traits_baseILj32768ES2_fS2_fjLj256EEEEEEEvNS_9BwdParamsE --------------------------
	.section	.nv.info._ZN10layer_norm13ln_bwd_kernelINS_13Kernel_traitsI13__nv_bfloat16fS2_fjLj32768ELj4ELj1ELj8ELj16ENS_18Kernel_traits_baseILj32768ES2_fS2_fjLj256EEEEEEEvNS_9BwdParamsE,"",@"SHT_CUDA_INFO"
	.sectionflags	@""
	.align	4


	//----- nvinfo : EIATTR_CUDA_API_VERSION
	.align		4
        /*0000*/ 	.byte	0x04, 0x37
        /*0002*/ 	.short	(.L_2125 - .L_2124)
.L_2124:
        /*0004*/ 	.word	0x00000082


	//----- nvinfo : EIATTR_KPARAM_INFO
	.align		4
.L_2125:
        /*0008*/ 	.byte	0x04, 0x17
        /*000a*/ 	.short	(.L_2127 - .L_2126)
.L_2126:
        /*000c*/ 	.word	0x00000000
        /*0010*/ 	.short	0x0000
        /*0012*/ 	.short	0x0000
        /*0014*/ 	.byte	0x00, 0xf0, 0x21, 0x02


	//----- nvinfo : EIATTR_SPARSE_MMA_MASK
	.align		4
.L_2127:
        /*0018*/ 	.byte	0x03, 0x50
        /*001a*/ 	.short	0x0000


	//----- nvinfo : EIATTR_MAXREG_COUNT
	.align		4
        /*001c*/ 	.byte	0x03, 0x1b
        /*001e*/ 	.short	0x00ff


	//----- nvinfo : EIATTR_NUM_BARRIERS
	.align		4
        /*0020*/ 	.byte	0x02, 0x4c
        /*0022*/ 	.byte	0x01
	.zero		1


	//----- nvinfo : EIATTR_MERCURY_ISA_VERSION
	.align		4
        /*0024*/ 	.byte	0x03, 0x5f
        /*0026*/ 	.short	0x0101


	//----- nvinfo : EIATTR_COOP_GROUP_MASK_REGIDS
	.align		4
        /*0028*/ 	.byte	0x04, 0x29
        /*002a*/ 	.short	(.L_2129 - .L_2128)


	//   ....[0]....
.L_2128:
        /*002c*/ 	.word	0xffffffff


	//   ....[1]....
        /*0030*/ 	.word	0xffffffff


	//   ....[2]....
        /*0034*/ 	.word	0xffffffff


	//   ....[3]....
        /*0038*/ 	.word	0xffffffff


	//   ....[4]....
        /*003c*/ 	.word	0xffffffff


	//   ....[5]....
        /*0040*/ 	.word	0xffffffff


	//   ....[6]....
        /*0044*/ 	.word	0xffffffff


	//   ....[7]....
        /*0048*/ 	.word	0xffffffff


	//   ....[8]....
        /*004c*/ 	.word	0xffffffff


	//   ....[9]....
        /*0050*/ 	.word	0xffffffff


	//   ....[10]....
        /*0054*/ 	.word	0xffffffff


	//   ....[11]....
        /*0058*/ 	.word	0xffffffff


	//   ....[12]....
        /*005c*/ 	.word	0xffffffff


	//   ....[13]....
        /*0060*/ 	.word	0xffffffff


	//   ....[14]....
        /*0064*/ 	.word	0xffffffff


	//   ....[15]....
        /*0068*/ 	.word	0xffffffff


	//   ....[16]....
        /*006c*/ 	.word	0xffffffff


	//   ....[17]....
        /*0070*/ 	.word	0xffffffff


	//   ....[18]....
        /*0074*/ 	.word	0xffffffff


	//   ....[19]....
        /*0078*/ 	.word	0xffffffff


	//   ....[20]....
        /*007c*/ 	.word	0x05000043


	//   ....[21]....
        /*0080*/ 	.word	0x05000043


	//   ....[22]....
        /*0084*/ 	.word	0x05000043


	//   ....[23]....
        /*0088*/ 	.word	0x05000043


	//   ....[24]....
        /*008c*/ 	.word	0x05000043


	//   ....[25]....
        /*0090*/ 	.word	0x05000043


	//   ....[26]....
        /*0094*/ 	.word	0x05000043


	//   ....[27]....
        /*0098*/ 	.word	0x05000043


	//   ....[28]....
        /*009c*/ 	.word	0x05000043


	//   ....[29]....
        /*00a0*/ 	.word	0x05000043


	//----- nvinfo : EIATTR_COOP_GROUP_INSTR_OFFSETS
	.align		4
.L_2129:
        /*00a4*/ 	.byte	0x04, 0x28
        /*00a6*/ 	.short	(.L_2131 - .L_2130)


	//   ....[0]....
.L_2130:
        /*00a8*/ 	.word	0x00002ba0


	//   ....[1]....
        /*00ac*/ 	.word	0x00002bb0


	//   ....[2]....
        /*00b0*/ 	.word	0x00002be0


	//   ....[3]....
        /*00b4*/ 	.word	0x00002bf0


	//   ....[4]....
        /*00b8*/ 	.word	0x00002c20


	//   ....[5]....
        /*00bc*/ 	.word	0x00002c30


	//   ....[6]....
        /*00c0*/ 	.word	0x00002c60


	//   ....[7]....
        /*00c4*/ 	.word	0x00002c70


	//   ....[8]....
        /*00c8*/ 	.word	0x00002cb0


	//   ....[9]....
        /*00cc*/ 	.word	0x00002cd0


	//   ....[10]....
        /*00d0*/ 	.word	0x000032a0


	//   ....[11]....
        /*00d4*/ 	.word	0x000032b0


	//   ....[12]....
        /*00d8*/ 	.word	0x000032e0


	//   ....[13]....
        /*00dc*/ 	.word	0x000032f0


	//   ....[14]....
        /*00e0*/ 	.word	0x00003320


	//   ....[15]....
        /*00e4*/ 	.word	0x00003330


	//   ....[16]....
        /*00e8*/ 	.word	0x00003380


	//   ....[17]....
        /*00ec*/ 	.word	0x00003390


	//   ....[18]....
        /*00f0*/ 	.word	0x000033c0


	//   ....[19]....
        /*00f4*/ 	.word	0x000033d0


	//   ....[20]....
        /*00f8*/ 	.word	0x00004130


	//   ....[21]....
        /*00fc*/ 	.word	0x00004180


	//   ....[22]....
        /*0100*/ 	.word	0x000041f0


	//   ....[23]....
        /*0104*/ 	.word	0x00004250


	//   ....[24]....
        /*0108*/ 	.word	0x000042c0


	//   ....[25]....
        /*010c*/ 	.word	0x00004320


	//   ....[26]....
        /*0110*/ 	.word	0x00004390


	//   ....[27]....
        /*0114*/ 	.word	0x000043f0


	//   ....[28]....
        /*0118*/ 	.word	0x00004470


	//   ....[29]....
        /*011c*/ 	.word	0x000044e0


	//----- nvinfo : EIATTR_EXIT_INSTR_OFFSETS
	.align		4
.L_2131:
        /*0120*/ 	.byte	0x04, 0x1c
        /*0122*/ 	.short	(.L_2133 - .L_2132)


	//   ....[0]....
.L_2132:
        /*0124*/ 	.word	0x000040d0


	//----- nvinfo : EIATTR_MAX_THREADS
	.align		4
.L_2133:
        /*0128*/ 	.byte	0x04, 0x05
        /*012a*/ 	.short	(.L_2135 - .L_2134)
.L_2134:
        /*012c*/ 	.word	0x00000100
        /*0130*/ 	.word	0x00000001
        /*0134*/ 	.word	0x00000001


	//----- nvinfo : EIATTR_CRS_STACK_SIZE
	.align		4
.L_2135:
        /*0138*/ 	.byte	0x04, 0x1e
        /*013a*/ 	.short	(.L_2137 - .L_2136)
.L_2136:
        /*013c*/ 	.word	0x00000000


	//----- nvinfo : EIATTR_CBANK_PARAM_SIZE
	.align		4
.L_2137:
        /*0140*/ 	.byte	0x03, 0x19
        /*0142*/ 	.short	0x0088


	//----- nvinfo : EIATTR_PARAM_CBANK
	.align		4
        /*0144*/ 	.byte	0x04, 0x0a
        /*0146*/ 	.short	(.L_2139 - .L_2138)
	.align		4
.L_2138:
        /*0148*/ 	.word	index@(.nv.constant0._ZN10layer_norm13ln_bwd_kernelINS_13Kernel_traitsI13__nv_bfloat16fS2_fjLj32768ELj4ELj1ELj8ELj16ENS_18Kernel_traits_baseILj32768ES2_fS2_fjLj256EEEEEEEvNS_9BwdParamsE)
        /*014c*/ 	.short	0x0210
        /*014e*/ 	.short	0x0088


	//----- nvinfo : EIATTR_SW_WAR
	.align		4
.L_2139:
        /*0150*/ 	.byte	0x04, 0x36
        /*0152*/ 	.short	(.L_2141 - .L_2140)
.L_2140:
        /*0154*/ 	.word	0x00000008
.L_2141:


//--------------------- .nv.info._ZN10layer_norm22ln_bwd_finalize_kernelINS_22Kernel_traits_finalizeILj32768E13__nv_bfloat16S2_S2_fjLj1024ELj4ENS_18Kernel_traits_baseILj32768ES2_S2_S2_fjLj1024EEEEEEEvNS_9BwdParamsE --------------------------
	.section	.nv.info._ZN10layer_norm22ln_bwd_finalize_kernelINS_22Kernel_traits_finalizeILj32768E13__nv_bfloat16S2_S2_fjLj1024ELj4ENS_18Kernel_traits_baseILj32768ES2_S2_S2_fjLj1024EEEEEEEvNS_9BwdParamsE,"",@"SHT_CUDA_INFO"
	.sectionflags	@""
	.align	4


	//----- nvinfo : EIATTR_CUDA_API_VERSION
	.align		4
        /*0000*/ 	.byte	0x04, 0x37
        /*0002*/ 	.short	(.L_2143 - .L_2142)
.L_2142:
        /*0004*/ 	.word	0x00000082


	//----- nvinfo : EIATTR_KPARAM_INFO
	.align		4
.L_2143:
        /*0008*/ 	.byte	0x04, 0x17
        /*000a*/ 	.short	(.L_2145 - .L_2144)
.L_2144:
        /*000c*/ 	.word	0x00000000
        /*0010*/ 	.short	0x0000
        /*0012*/ 	.short	0x0000
        /*0014*/ 	.byte	0x00, 0xf0, 0x21, 0x02


	//----- nvinfo : EIATTR_SPARSE_MMA_MASK
	.align		4
.L_2145:
        /*0018*/ 	.byte	0x03, 0x50
        /*001a*/ 	.short	0x0000


	//----- nvinfo : EIATTR_MAXREG_COUNT
	.align		4
        /*001c*/ 	.byte	0x03, 0x1b
        /*001e*/ 	.short	0x0040


	//----- nvinfo : EIATTR_NUM_BARRIERS
	.align		4
        /*0020*/ 	.byte	0x02, 0x4c
        /*0022*/ 	.byte	0x01
	.zero		1


	//----- nvinfo : EIATTR_MERCURY_ISA_VERSION
	.align		4
        /*0024*/ 	.byte	0x03, 0x5f
        /*0026*/ 	.short	0x0101


	//----- nvinfo : EIATTR_COOP_GROUP_MASK_REGIDS
	.align		4
        /*0028*/ 	.byte	0x04, 0x29
        /*002a*/ 	.short	(.L_2147 - .L_2146)


	//   ....[0]....
.L_2146:
        /*002c*/ 	.word	0xffffffff


	//   ....[1]....
        /*0030*/ 	.word	0xffffffff


	//   ....[2]....
        /*0034*/ 	.word	0xffffffff


	//   ....[3]....
        /*0038*/ 	.word	0xffffffff


	//   ....[4]....
        /*003c*/ 	.word	0xffffffff


	//   ....[5]....
        /*0040*/ 	.word	0xffffffff


	//   ....[6]....
        /*0044*/ 	.word	0xffffffff


	//   ....[7]....
        /*0048*/ 	.word	0xffffffff


	//   ....[8]....
        /*004c*/ 	.word	0xffffffff


	//   ....[9]....
        /*0050*/ 	.word	0xffffffff


	//   ....[10]....
        /*0054*/ 	.word	0x05000011


	//   ....[11]....
        /*0058*/ 	.word	0x05000011


	//   ....[12]....
        /*005c*/ 	.word	0x05000011


	//   ....[13]....
        /*0060*/ 	.word	0x05000011


	//   ....[14]....
        /*0064*/ 	.word	0x05000011


	//   ....[15]....
        /*0068*/ 	.word	0x05000011


	//   ....[16]....
        /*006c*/ 	.word	0x05000011


	//   ....[17]....
        /*0070*/ 	.word	0x05000011


	//   ....[18]....
        /*0074*/ 	.word	0x05000011


	//   ....[19]....
        /*0078*/ 	.word	0x05000011


	//----- nvinfo : EIATTR_COOP_GROUP_INSTR_OFFSETS
	.align		4
.L_2147:
        /*007c*/ 	.byte	0x04, 0x28
        /*007e*/ 	.short	(.L_2149 - .L_2148)


	//   ....[0]....
.L_2148:
        /*0080*/ 	.word	0x00000860


	//   ....[1]....
        /*0084*/ 	.word	0x00000870


	//   ....[2]....
        /*0088*/ 	.word	0x000008a0


	//   ....[3]....
        /*008c*/ 	.word	0x000008b0


	//   ....[4]....
        /*0090*/ 	.word	0x000008e0


	//   ....[5]....
        /*0094*/ 	.word	0x000008f0


	//   ....[6]....
        /*0098*/ 	.word	0x00000920


	//   ....[7]....
        /*009c*/ 	.word	0x00000930


	//   ....[8]....
        /*00a0*/ 	.word	0x00000960


	//   ....[9]....
        /*00a4*/ 	.word	0x00000970


	//   ....[10]....
        /*00a8*/ 	.word	0x00000b70


	//   ....[11]....
        /*00ac*/ 	.word	0x00000be0


	//   ....[12]....
        /*00b0*/ 	.word	0x00000c50


	//   ....[13]....
        /*00b4*/ 	.word	0x00000cc0


	//   ....[14]....
        /*00b8*/ 	.word	0x00000d30


	//   ....[15]....
        /*00bc*/ 	.word	0x00000d90


	//   ....[16]....
        /*00c0*/ 	.word	0x00000e00


	//   ....[17]....
        /*00c4*/ 	.word	0x00000e70


	//   ....[18]....
        /*00c8*/ 	.word	0x00000ee0


	//   ....[19]....
        /*00cc*/ 	.word	0x00000f50


	//----- nvinfo : EIATTR_EXIT_INSTR_OFFSETS
	.align		4
.L_2149:
        /*00d0*/ 	.byte	0x04, 0x1c
        /*00d2*/ 	.short	(.L_2151 - .L_2150)


	//   ....[0]....
.L_2150:
        /*00d4*/ 	.word	0x00000070


	//   ....[1]....
        /*00d8*/ 	.word	0x00000b10


	//----- nvinfo : EIATTR_MAX_THREADS
	.align		4
.L_2151:
        /*00dc*/ 	.byte	0x04, 0x05
        /*00de*/ 	.short	(.L_2153 - .L_2152)
.L_2152:
        /*00e0*/ 	.word	0x00000400
        /*00e4*/ 	.word	0x00000001
        /*00e8*/ 	.word	0x00000001


	//----- nvinfo : EIATTR_CRS_STACK_SIZE
	.align		4
.L_2153:
        /*00ec*/ 	.byte	0x04, 0x1e
        /*00ee*/ 	.short	(.L_2155 - .L_2154)
.L_2154:
        /*00f0*/ 	.word	0x00000000


	//----- nvinfo : EIATTR_CBANK_PARAM_SIZE
	.align		4
.L_2155:
        /*00f4*/ 	.byte	0x03, 0x19
        /*00f6*/ 	.short	0x0088


	//----- nvinfo : EIATTR_PARAM_CBANK
	.align		4
        /*00f8*/ 	.byte	0x04, 0x0a
        /*00fa*/ 	.short	(.L_2157 - .L_2156)
	.align		4
.L_2156:
        /*00fc*/ 	.word	index@(.nv.constant0._ZN10layer_norm22ln_bwd_finalize_kernelINS_22Kernel_traits_finalizeILj32768E13__nv_bfloat16S2_S2_fjLj1024ELj4ENS_18Kernel_traits_baseILj32768ES2_S2_S2_fjLj1024EEEEEEEvNS_9BwdParamsE)
        /*0100*/ 	.short	0x0210
        /*0102*/ 	.short	0x0088


	//----- nvinfo : EIATTR_SW_WAR
	.align		4
.L_2157:
        /*0104*/ 	.byte	0x04, 0x36
        /*0106*/ 	.short	(.L_2159 - .L_2158)
.L_2158:
        /*0108*/ 	.word	0x00000008
.L_2159:


//--------------------- .nv.info._ZN10layer_norm13ln_bwd_kernelINS_13Kernel_traitsI13__nv_bfloat16S2_S2_fjLj32768ELj4ELj1ELj8ELj16ENS_18Kernel_traits_baseILj32768ES2_S2_S2_fjLj256EEEEEEEvNS_9BwdParamsE --------------------------
	.section	.nv.info._ZN10layer_norm13ln_bwd_kernelINS_13Kernel_traitsI13__nv_bfloat16S2_S2_fjLj32768ELj4ELj1ELj8ELj16ENS_18Kernel_traits_baseILj32768ES2_S2_S2_fjLj256EEEEEEEvNS_9BwdParamsE,"",@"SHT_CUDA_INFO"
	.sectionflags	@""
	.align	4


	//----- nvinfo : EIATTR_CUDA_API_VERSION
	.align		4
        /*0000*/ 	.byte	0x04, 0x37
        /*0002*/ 	.short	(.L_2161 - .L_2160)
.L_2160:
        /*0004*/ 	.word	0x00000082


	//----- nvinfo : EIATTR_KPARAM_INFO
	.align		4
.L_2161:
        /*0008*/ 	.byte	0x04, 0x17
        /*000a*/ 	.short	(.L_2163 - .L_2162)
.L_2162:
        /*000c*/ 	.word	0x00000000
        /*0010*/ 	.short	0x0000
        /*0012*/ 	.short	0x0000
        /*0014*/ 	.byte	0x00, 0xf0, 0x21, 0x02


	//----- nvinfo : EIATTR_SPARSE_MMA_MASK
	.align		4
.L_2163:
        /*0018*/ 	.byte	0x03, 0x50
        /*001a*/ 	.short	0x0000


	//----- nvinfo : EIATTR_MAXREG_COUNT
	.align		4
        /*001c*/ 	.byte	0x03, 0x1b
        /*001e*/ 	.short	0x00ff


	//----- nvinfo : EIATTR_NUM_BARRIERS
	.align		4
        /*0020*/ 	.byte	0x02, 0x4c
        /*0022*/ 	.byte	0x01
	.zero		1


	//----- nvinfo : EIATTR_MERCURY_ISA_VERSION
	.align		4
        /*0024*/ 	.byte	0x03, 0x5f
        /*0026*/ 	.short	0x0101


	//----- nvinfo : EIATTR_COOP_GROUP_MASK_REGIDS
	.align		4
        /*0028*/ 	.byte	0x04, 0x29
        /*002a*/ 	.short	(.L_2165 - .L_2164)


	//   ....[0]....
.L_2164:
        /*002c*/ 	.word	0xffffffff


	//   ....[1]....
        /*0030*/ 	.word	0xffffffff


	//   ....[2]....
        /*0034*/ 	.word	0xffffffff


	//   ....[3]....
        /*0038*/ 	.word	0xffffffff


	//   ....[4]....
        /*003c*/ 	.word	0xffffffff


	//   ....[5]....
        /*0040*/ 	.word	0xffffffff


	//   ....[6]....
        /*0044*/ 	.word	0xffffffff


	//   ....[7]....
        /*0048*/ 	.word	0xffffffff


	//   ....[8]....
        /*004c*/ 	.word	0xffffffff


	//   ....[9]....
        /*0050*/ 	.word	0xffffffff


	//   ....[10]....
        /*0054*/ 	.word	0xffffffff


	//   ....[11]....
        /*0058*/ 	.word	0xffffffff


	//   ....[12]....
        /*005c*/ 	.word	0xffffffff


	//   ....[13]....
        /*0060*/ 	.word	0xffffffff


	//   ....[14]....
        /*0064*/ 	.word	0xffffffff


	//   ....[15]....
        /*0068*/ 	.word	0xffffffff


	//   ....[16]....
        /*006c*/ 	.word	0xffffffff


	//   ....[17]....
        /*0070*/ 	.word	0xffffffff


	//   ....[18]....
        /*0074*/ 	.word	0xffffffff


	//   ....[19]....
        /*0078*/ 	.word	0xffffffff


	//   ....[20]....
        /*007c*/ 	.word	0x05000019


	//   ....[21]....
        /*0080*/ 	.word	0x05000019


	//   ....[22]....
        /*0084*/ 	.word	0x05000019


	//   ....[23]....
        /*0088*/ 	.word	0x05000019


	//   ....[24]....
        /*008c*/ 	.word	0x05000019


	//   ....[25]....
        /*0090*/ 	.word	0x05000019


	//   ....[26]....
        /*0094*/ 	.word	0x05000019


	//   ....[27]....
        /*0098*/ 	.word	0x05000019


	//   ....[28]....
        /*009c*/ 	.word	0x05000019


	//   ....[29]....
        /*00a0*/ 	.word	0x05000019


	//----- nvinfo : EIATTR_COOP_GROUP_INSTR_OFFSETS
	.align		4
.L_2165:
        /*00a4*/ 	.byte	0x04, 0x28
        /*00a6*/ 	.short	(.L_2167 - .L_2166)


	//   ....[0]....
.L_2166:
        /*00a8*/ 	.word	0x00002a30


	//   ....[1]....
        /*00ac*/ 	.word	0x00002a40


	//   ....[2]....
        /*00b0*/ 	.word	0x00002a70


	//   ....[3]....
        /*00b4*/ 	.word	0x00002a80


	//   ....[4]....
        /*00b8*/ 	.word	0x00002ab0


	//   ....[5]....
        /*00bc*/ 	.word	0x00002ac0


	//   ....[6]....
        /*00c0*/ 	.word	0x00002af0


	//   ....[7]....
        /*00c4*/ 	.word	0x00002b00


	//   ....[8]....
        /*00c8*/ 	.word	0x00002b30


	//   ....[9]....
        /*00cc*/ 	.word	0x00002b40


	//   ....[10]....
        /*00d0*/ 	.word	0x00003100


	//   ....[11]....
        /*00d4*/ 	.word	0x00003110


	//   ....[12]....
        /*00d8*/ 	.word	0x00003140


	//   ....[13]....
        /*00dc*/ 	.word	0x00003150


	//   ....[14]....
        /*00e0*/ 	.word	0x00003180


	//   ....[15]....
        /*00e4*/ 	.word	0x00003190


	//   ....[16]....
        /*00e8*/ 	.word	0x000031d0


	//   ....[17]....
        /*00ec*/ 	.word	0x000031e0


	//   ....[18]....
        /*00f0*/ 	.word	0x00003210


	//   ....[19]....
        /*00f4*/ 	.word	0x00003220


	//   ....[20]....
        /*00f8*/ 	.word	0x00004090


	//   ....[21]....
        /*00fc*/ 	.word	0x000040e0


	//   ....[22]....
        /*0100*/ 	.word	0x00004150


	//   ....[23]....
        /*0104*/ 	.word	0x000041b0


	//   ....[24]....
        /*0108*/ 	.word	0x00004220


	//   ....[25]....
        /*010c*/ 	.word	0x00004280


	//   ....[26]....
        /*0110*/ 	.word	0x000042f0


	//   ....[27]....
        /*0114*/ 	.word	0x00004350


	//   ....[28]....
        /*0118*/ 	.word	0x000043c0


	//   ....[29]....
        /*011c*/ 	.word	0x00004420


	//----- nvinfo : EIATTR_EXIT_INSTR_OFFSETS
	.align		4
.L_2167:
        /*0120*/ 	.byte	0x04, 0x1c
        /*0122*/ 	.short	(.L_2169 - .L_2168)


	//   ....[0]....
.L_2168:
        /*0124*/ 	.word	0x00004030


	//----- nvinfo : EIATTR_MAX_THREADS
	.align		4
.L_2169:
        /*0128*/ 	.byte	0x04, 0x05
        /*012a*/ 	.short	(.L_2171 - .L_2170)
.L_2170:
        /*012c*/ 	.word	0x00000100
        /*0130*/ 	.word	0x00000001
        /*0134*/ 	.word	0x00000001


	//----- nvinfo : EIATTR_CRS_STACK_SIZE
	.align		4
.L_2171:
        /*0138*/ 	.byte	0x04, 0x1e
        /*013a*/ 	.short	(.L_2173 - .L_2172)
.L_2172:
        /*013c*/ 	.word	0x00000000


	//----- nvinfo : EIATTR_CBANK_PARAM_SIZE
	.align		4
.L_2173:
        /*0140*/ 	.byte	0x03, 0x19
        /*0142*/ 	.short	0x0088


	//----- nvinfo : EIATTR_PARAM_CBANK
	.align		4
        /*0144*/ 	.byte	0x04, 0x0a
        /*0146*/ 	.short	(.L_2175 - .L_2174)
	.align		4
.L_2174:
        /*0148*/ 	.word	index@(.nv.constant0._ZN10layer_norm13ln_bwd_kernelINS_13Kernel_traitsI13__nv_bfloat16S2_S2_fjLj32768ELj4ELj1ELj8ELj16ENS_18Kernel_traits_baseILj32768ES2_S2_S2_fjLj256EEEEEEEvNS_9BwdParamsE)
        /*014c*/ 	.short	0x0210
        /*014e*/ 	.short	0x0088


	//----- nvinfo : EIATTR_SW_WAR
	.align		4
.L_2175:
        /*0150*/ 	.byte	0x04, 0x36
        /*0152*/ 	.short	(.L_2177 - .L_2176)
.L_2176:
        /*0154*/ 	.word	0x00000008
.L_2177:


//--------------------- .nv.info._ZN10layer_norm22ln_bwd_finalize_kernelINS_22Kernel_traits_finalizeILj32768E6__halffS2_fjLj1024ELj4ENS_18Kernel_traits_baseILj32768ES2_fS2_fjLj1024EEEEEEEvNS_9BwdParamsE --------------------------
	.section	.nv.info._ZN10layer_norm22ln_bwd_finalize_kernelINS_22Kernel_traits_finalizeILj32768E6__halffS2_fjLj1024ELj4ENS_18Kernel_traits_baseILj32768ES2_fS2_fjLj1024EEEEEEEvNS_9BwdParamsE,"",@"SHT_CUDA_INFO"
	.sectionflags	@""
	.align	4


	//----- nvinfo : EIATTR_CUDA_API_VERSION
	.align		4
        /*0000*/ 	.byte	0x04, 0x37
        /*0002*/ 	.short	(.L_2179 - .L_2178)
.L_2178:
        /*0004*/ 	.word	0x00000082


	//----- nvinfo : EIATTR_KPARAM_INFO
	.align		4
.L_2179:
        /*0008*/ 	.byte	0x04, 0x17
        /*000a*/ 	.short	(.L_2181 - .L_2180)
.L_2180:
        /*000c*/ 	.word	0x00000000
        /*0010*/ 	.short	0x0000
        /*0012*/ 	.short	0x0000
        /*0014*/ 	.byte	0x00, 0xf0, 0x21, 0x02


	//----- nvinfo : EIATTR_SPARSE_MMA_MASK
	.align		4
.L_2181:
        /*0018*/ 	.byte	0x03, 0x50
        /*001a*/ 	.short	0x0000


	//----- nvinfo : EIATTR_MAXREG_COUNT
	.align		4
        /*001c*/ 	.byte	0x03, 0x1b
        /*001e*/ 	.short	0x0040


	//----- nvinfo : EIATTR_NUM_BARRIERS
	.align		4
        /*0020*/ 	.byte	0x02, 0x4c
        /*0022*/ 	.byte	0x01
	.zero		1


	//----- nvinfo : EIATTR_MERCURY_ISA_VERSION
	.align		4
        /*0024*/ 	.byte	0x03, 0x5f
        /*0026*/ 	.short	0x0101


	//----- nvinfo : EIATTR_COOP_GROUP_MASK_REGIDS
	.align		4
        /*0028*/ 	.byte	0x04, 0x29
        /*002a*/ 	.short	(.L_2183 - .L_2182)


	//   ....[0]....
.L_2182:
        /*002c*/ 	.word	0xffffffff


	//   ....[1]....
        /*0030*/ 	.word	0xffffffff


	//   ....[2]....
        /*0034*/ 	.word	0xffffffff


	//   ....[3]....
        /*0038*/ 	.word	0xffffffff


	//   ....[4]....
        /*003c*/ 	.word	0xffffffff


	//   ....[5]....
        /*0040*/ 	.word	0xffffffff


	//   ....[6]....
        /*0044*/ 	.word	0xffffffff


	//   ....[7]....
        /*0048*/ 	.word	0xffffffff


	//   ....[8]....
        /*004c*/ 	.word	0xffffffff


	//   ....[9]....
        /*0050*/ 	.word	0xffffffff


	//   ....[10]....
        /*0054*/ 	.word	0x05000011


	//   ....[11]....
        /*0058*/ 	.word	0x05000011


	//   ....[12]....
        /*005c*/ 	.word	0x05000011


	//   ....[13]....
        /*0060*/ 	.word	0x05000011


	//   ....[14]....
        /*0064*/ 	.word	0x05000011


	//   ....[15]....
        /*0068*/ 	.word	0x05000011


	//   ....[16]....
        /*006c*/ 	.word	0x05000011


	//   ....[17]....
        /*0070*/ 	.word	0x05000011


	//   ....[18]....
        /*0074*/ 	.word	0x05000011


	//   ....[19]....
        /*0078*/ 	.word	0x05000011


	//----- nvinfo : EIATTR_COOP_GROUP_INSTR_OFFSETS
	.align		4
.L_2183:
        /*007c*/ 	.byte	0x04, 0x28
        /*007e*/ 	.short	(.L_2185 - .L_2184)


	//   ....[0]....
.L_2184:
        /*0080*/ 	.word	0x00000860


	//   ....[1]....
        /*0084*/ 	.word	0x00000870


	//   ....[2]....
        /*0088*/ 	.word	0x000008a0


	//   ....[3]....
        /*008c*/ 	.word	0x000008b0


	//   ....[4]....
        /*0090*/ 	.word	0x000008e0


	//   ....[5]....
        /*0094*/ 	.word	0x000008f0


	//   ....[6]....
        /*0098*/ 	.word	0x00000920


	//   ....[7]....
        /*009c*/ 	.word	0x00000930


	//   ....[8]....
        /*00a0*/ 	.word	0x00000960


	//   ....[9]....
        /*00a4*/ 	.word	0x00000970


	//   ....[10]....
        /*00a8*/ 	.word	0x00000b70


	//   ....[11]....
        /*00ac*/ 	.word	0x00000be0


	//   ....[12]....
        /*00b0*/ 	.word	0x00000c50


	//   ....[13]....
        /*00b4*/ 	.word	0x00000cc0


	//   ....[14]....
        /*00b8*/ 	.word	0x00000d30


	//   ....[15]....
        /*00bc*/ 	.word	0x00000d90


	//   ....[16]....
        /*00c0*/ 	.word	0x00000e00


	//   ....[17]....
        /*00c4*/ 	.word	0x00000e70


	//   ....[18]....
        /*00c8*/ 	.word	0x00000ee0


	//   ....[19]....
        /*00cc*/ 	.word	0x00000f50


	//----- nvinfo : EIATTR_EXIT_INSTR_OFFSETS
	.align		4
.L_2185:
        /*00d0*/ 	.byte	0x04, 0x1c
        /*00d2*/ 	.short	(.L_2187 - .L_2186)


	//   ....[0]....
.L_2186:
        /*00d4*/ 	.word	0x00000070


	//   ....[1]....
        /*00d8*/ 	.word	0x00000b10


	//----- nvinfo : EIATTR_MAX_THREADS
	.align		4
.L_2187:
        /*00dc*/ 	.byte	0x04, 0x05
        /*00de*/ 	.short	(.L_2189 - .L_2188)
.L_2188:
        /*00e0*/ 	.word	0x00000400
        /*00e4*/ 	.word	0x00000001
        /*00e8*/ 	.word	0x00000001


	//----- nvinfo : EIATTR_CRS_STACK_SIZE
	.align		4
.L_2189:
        /*00ec*/ 	.byte	0x04, 0x1e
        /*00ee*/ 	.short	(.L_2191 - .L_2190)
.L_2190:
        /*00f0*/ 	.word	0x00000000


	//----- nvinfo : EIATTR_CBANK_PARAM_SIZE
	.align		4
.L_2191:
        /*00f4*/ 	.byte	0x03, 0x19
        /*00f6*/ 	.short	0x0088


	//----- nvinfo : EIATTR_PARAM_CBANK
	.align		4
        /*00f8*/ 	.byte	0x04, 0x0a
        /*00fa*/ 	.short	(.L_2193 - .L_2192)
	.align		4
.L_2192:
        /*00fc*/ 	.word	index@(.nv.constant0._ZN10layer_norm22ln_bwd_finalize_kernelINS_22Kernel_traits_finalizeILj32768E6__halffS2_fjLj1024ELj4ENS_18Kernel_traits_baseILj32768ES2_fS2_fjLj1024EEEEEEEvNS_9BwdParamsE)
        /*0100*/ 	.short	0x0210
        /*0102*/ 	.short	0x0088


	//----- nvinfo : EIATTR_SW_WAR
	.align		4
.L_2193:
        /*0104*/ 	.byte	0x04, 0x36
        /*0106*/ 	.short	(.L_2195 - .L_2194)
.L_2194:
        /*0108*/ 	.word	0x00000008
.L_2195:


//--------------------- .nv.info._ZN10layer_norm13ln_bwd_kernelINS_13Kernel_traitsI6__halffS2_fjLj32768ELj4ELj1ELj8ELj16ENS_18Kernel_traits_baseILj32768ES2_fS2_fjLj256EEEEEEEvNS_9BwdParamsE --------------------------
	.section	.nv.info._ZN10layer_norm13ln_bwd_kernelINS_13Kernel_traitsI6__halffS2_fjLj32768ELj4ELj1ELj8ELj16ENS_18Kernel_traits_baseILj32768ES2_fS2_fjLj256EEEEEEEvNS_9BwdParamsE,"",@"SHT_CUDA_INFO"
	.sectionflags	@""
	.align	4


	//----- nvinfo : EIATTR_CUDA_API_VERSION
	.align		4
        /*0000*/ 	.byte	0x04, 0x37
        /*0002*/ 	.short	(.L_2197 - .L_2196)
.L_2196:
        /*0004*/ 	.word	0x00000082


	//----- nvinfo : EIATTR_KPARAM_INFO
	.align		4
.L_2197:
        /*0008*/ 	.byte	0x04, 0x17
        /*000a*/ 	.short	(.L_2199 - .L_2198)
.L_2198:
        /*000c*/ 	.word	0x00000000
        /*0010*/ 	.short	0x0000
        /*0012*/ 	.short	0x0000
        /*0014*/ 	.byte	0x00, 0xf0, 0x21, 0x02


	//----- nvinfo : EIATTR_SPARSE_MMA_MASK
	.align		4
.L_2199:
        /*0018*/ 	.byte	0x03, 0x50
        /*001a*/ 	.short	0x0000


	//----- nvinfo : EIATTR_MAXREG_COUNT
	.align		4
        /*001c*/ 	.byte	0x03, 0x1b
        /*001e*/ 	.short	0x00ff


	//----- nvinfo : EIATTR_NUM_BARRIERS
	.align		4
        /*0020*/ 	.byte	0x02, 0x4c
        /*0022*/ 	.byte	0x01
	.zero		1


	//----- nvinfo : EIATTR_MERCURY_ISA_VERSION
	.align		4
        /*0024*/ 	.byte	0x03, 0x5f
        /*0026*/ 	.short	0x0101


	//----- nvinfo : EIATTR_COOP_GROUP_MASK_REGIDS
	.align		4
        /*0028*/ 	.byte	0x04, 0x29
        /*002a*/ 	.short	(.L_2201 - .L_2200)


	//   ....[0]....
.L_2200:
        /*002c*/ 	.word	0xffffffff


	//   ....[1]....
        /*0030*/ 	.word	0xffffffff


	//   ....[2]....
        /*0034*/ 	.word	0xffffffff


	//   ....[3]....
        /*0038*/ 	.word	0xffffffff


	//   ....[4]....
        /*003c*/ 	.word	0xffffffff


	//   ....[5]....
        /*0040*/ 	.word	0xffffffff


	//   ....[6]....
        /*0044*/ 	.word	0xffffffff


	//   ....[7]....
        /*0048*/ 	.word	0xffffffff


	//   ....[8]....
        /*004c*/ 	.word	0xffffffff


	//   ....[9]....
        /*0050*/ 	.word	0xffffffff


	//   ....[10]....
        /*0054*/ 	.word	0xffffffff


	//   ....[11]....
        /*0058*/ 	.word	0xffffffff


	//   ....[12]....
        /*005c*/ 	.word	0xffffffff


	//   ....[13]....
        /*0060*/ 	.word	0xffffffff


	//   ....[14]....
        /*0064*/ 	.word	0xffffffff


	//   ....[15]....
        /*0068*/ 	.word	0xffffffff


	//   ....[16]....
        /*006c*/ 	.word	0xffffffff


	//   ....[17]....
        /*0070*/ 	.word	0xffffffff


	//   ....[18]....
        /*0074*/ 	.word	0xffffffff


	//   ....[19]....
        /*0078*/ 	.word	0xffffffff


	//   ....[20]....
        /*007c*/ 	.word	0x05000043


	//   ....[21]....
        /*0080*/ 	.word	0x05000043


	//   ....[22]....
        /*0084*/ 	.word	0x05000043


	//   ....[23]....
        /*0088*/ 	.word	0x05000043


	//   ....[24]....
        /*008c*/ 	.word	0x05000043


	//   ....[25]....
        /*0090*/ 	.word	0x05000043


	//   ....[26]....
        /*0094*/ 	.word	0x05000043


	//   ....[27]....
        /*0098*/ 	.word	0x05000043


	//   ....[28]....
        /*009c*/ 	.word	0x05000043


	//   ....[29]....
        /*00a0*/ 	.word	0x05000043


	//----- nvinfo : EIATTR_COOP_GROUP_INSTR_OFFSETS
	.align		4
.L_2201:
        /*00a4*/ 	.byte	0x04, 0x28
        /*00a6*/ 	.short	(.L_2203 - .L_2202)


	//   ....[0]....
.L_2202:
        /*00a8*/ 	.word	0x00002ba0


	//   ....[1]....
        /*00ac*/ 	.word	0x00002bb0


	//   ....[2]....
        /*00b0*/ 	.word	0x00002be0


	//   ....[3]....
        /*00b4*/ 	.word	0x00002bf0


	//   ....[4]....
        /*00b8*/ 	.word	0x00002c20


	//   ....[5]....
        /*00bc*/ 	.word	0x00002c30


	//   ....[6]....
        /*00c0*/ 	.word	0x00002c60


	//   ....[7]....
        /*00c4*/ 	.word	0x00002c70


	//   ....[8]....
        /*00c8*/ 	.word	0x00002cb0


	//   ....[9]....
        /*00cc*/ 	.word	0x00002cd0


	//   ....[10]....
        /*00d0*/ 	.word	0x000032a0


	//   ....[11]....
        /*00d4*/ 	.word	0x000032b0


	//   ....[12]....
        /*00d8*/ 	.word	0x000032e0


	//   ....[13]....
        /*00dc*/ 	.word	0x000032f0


	//   ....[14]....
        /*00e0*/ 	.word	0x00003320


	//   ....[15]....
        /*00e4*/ 	.word	0x00003330


	//   ....[16]....
        /*00e8*/ 	.word	0x00003380


	//   ....[17]....
        /*00ec*/ 	.word	0x00003390


	//   ....[18]....
        /*00f0*/ 	.word	0x000033c0


	//   ....[19]....
        /*00f4*/ 	.word	0x000033d0


	//   ....[20]....
        /*00f8*/ 	.word	0x00004130


	//   ....[21]....
        /*00fc*/ 	.word	0x00004180


	//   ....[22]....
        /*0100*/ 	.word	0x000041f0


	//   ....[23]....
        /*0104*/ 	.word	0x00004250


	//   ....[24]....
        /*0108*/ 	.word	0x000042c0


	//   ....[25]....
        /*010c*/ 	.word	0x00004320


	//   ....[26]....
        /*0110*/ 	.word	0x00004390


	//   ....[27]....
        /*0114*/ 	.word	0x000043f0


	//   ....[28]....
        /*0118*/ 	.word	0x00004470


	//   ....[29]....
        /*011c*/ 	.word	0x000044e0


	//----- nvinfo : EIATTR_EXIT_INSTR_OFFSETS
	.align		4
.L_2203:
        /*0120*/ 	.byte	0x04, 0x1c
        /*0122*/ 	.short	(.L_2205 - .L_2204)


	//   ....[0]....
.L_2204:
        /*0124*/ 	.word	0x000040d0


	//----- nvinfo : EIATTR_MAX_THREADS
	.align		4
.L_2205:
        /*0128*/ 	.byte	0x04, 0x05
        /*012a*/ 	.short	(.L_2207 - .L_2206)
.L_2206:
        /*012c*/ 	.word	0x00000100
        /*0130*/ 	.word	0x00000001
        /*0134*/ 	.word	0x00000001


	//----- nvinfo : EIATTR_CRS_STACK_SIZE
	.align		4
.L_2207:
        /*0138*/ 	.byte	0x04, 0x1e
        /*013a*/ 	.short	(.L_2209 - .L_2208)
.L_2208:
        /*013c*/ 	.word	0x00000000


	//----- nvinfo : EIATTR_CBANK_PARAM_SIZE
	.align		4
.L_2209:
        /*0140*/ 	.byte	0x03, 0x19
        /*0142*/ 	.short	0x0088


	//----- nvinfo : EIATTR_PARAM_CBANK
	.align		4
        /*0144*/ 	.byte	0x04, 0x0a
        /*0146*/ 	.short	(.L_2211 - .L_2210)
	.align		4
.L_2210:
        /*0148*/ 	.word	index@(.nv.constant0._ZN10layer_norm13ln_bwd_kernelINS_13Kernel_traitsI6__halffS2_fjLj32768ELj4ELj1ELj8ELj16ENS_18Kernel_traits_baseILj32768ES2_fS2_fjLj256EEEEEEEvNS_9BwdParamsE)
        /*014c*/ 	.short	0x0210
        /*014e*/ 	.short	0x0088


	//----- nvinfo : EIATTR_SW_WAR
	.align		4
.L_2211:
        /*0150*/ 	.byte	0x04, 0x36
        /*0152*/ 	.short	(.L_2213 - .L_2212)
.L_2212:
        /*0154*/ 	.word	0x00000008
.L_2213:


//--------------------- .nv.info._ZN10layer_norm22ln_bwd_finalize_kernelINS_22Kernel_traits_finalizeILj32768E6__halfS2_S2_fjLj1024ELj4ENS_18Kernel_traits_baseILj32768ES2_S2_S2_fjLj1024EEEEEEEvNS_9BwdParamsE --------------------------
	.section	.nv.info._ZN10layer_norm22ln_bwd_finalize_kernelINS_22Kernel_traits_finalizeILj32768E6__halfS2_S2_fjLj1024ELj4ENS_18Kernel_traits_baseILj32768ES2_S2_S2_fjLj1024EEEEEEEvNS_9BwdParamsE,"",@"SHT_CUDA_INFO"
	.sectionflags	@""
	.align	4


	//----- nvinfo : EIATTR_CUDA_API_VERSION
	.align		4
        /*0000*/ 	.byte	0x04, 0x37
        /*0002*/ 	.short	(.L_2215 - .L_2214)
.L_2214:
        /*0004*/ 	.word	0x00000082


	//----- nvinfo : EIATTR_KPARAM_INFO
	.align		4
.L_2215:
        /*0008*/ 	.byte	0x04, 0x17
        /*000a*/ 	.short	(.L_2217 - .L_2216)
.L_2216:
        /*000c*/ 	.word	0x00000000
        /*0010*/ 	.short	0x0000
        /*0012*/ 	.short	0x0000
        /*0014*/ 	.byte	0x00, 0xf0, 0x21, 0x02


	//----- nvinfo : EIATTR_SPARSE_MMA_MASK
	.align		4
.L_2217:
        /*0018*/ 	.byte	0x03, 0x50
        /*001a*/ 	.short	0x0000


	//----- nvinfo : EIATTR_MAXREG_COUNT
	.align		4
        /*001c*/ 	.byte	0x03, 0x1b
        /*001e*/ 	.short	0x0040


	//----- nvinfo : EIATTR_NUM_BARRIERS
	.align		4
        /*0020*/ 	.byte	0x02, 0x4c
        /*0022*/ 	.byte	0x01
	.zero		1


	//----- nvinfo : EIATTR_MERCURY_ISA_VERSION
	.align		4
        /*0024*/ 	.byte	0x03, 0x5f
        /*0026*/ 	.short	0x0101


	//----- nvinfo : EIATTR_COOP_GROUP_MASK_REGIDS
	.align		4
        /*0028*/ 	.byte	0x04, 0x29
        /*002a*/ 	.short	(.L_2219 - .L_2218)


	//   ....[0]....
.L_2218:
        /*002c*/ 	.word	0xffffffff


	//   ....[1]....
        /*0030*/ 	.word	0xffffffff


	//   ....[2]....
        /*0034*/ 	.word	0xffffffff


	//   ....[3]....
        /*0038*/ 	.word	0xffffffff


	//   ....[4]....
        /*003c*/ 	.word	0xffffffff


	//   ....[5]....
        /*0040*/ 	.word	0xffffffff


	//   ....[6]....
        /*0044*/ 	.word	0xffffffff


	//   ....[7]....
        /*0048*/ 	.word	0xffffffff


	//   ....[8]....
        /*004c*/ 	.word	0xffffffff


	//   ....[9]....
        /*0050*/ 	.word	0xffffffff


	//   ....[10]....
        /*0054*/ 	.word	0x05000011


	//   ....[11]....
        /*0058*/ 	.word	0x05000011


	//   ....[12]....
        /*005c*/ 	.word	0x05000011


	//   ....[13]....
        /*0060*/ 	.word	0x05000011


	//   ....[14]....
        /*0064*/ 	.word	0x05000011


	//   ....[15]....
        /*0068*/ 	.word	0x05000011


	//   ....[16]....
        /*006c*/ 	.word	0x05000011


	//   ....[17]....
        /*0070*/ 	.word	0x05000011


	//   ....[18]....
        /*0074*/ 	.word	0x05000011


	//   ....[19]....
        /*0078*/ 	.word	0x05000011


	//----- nvinfo : EIATTR_COOP_GROUP_INSTR_OFFSETS
	.align		4
.L_2219:
        /*007c*/ 	.byte	0x04, 0x28
        /*007e*/ 	.short	(.L_2221 - .L_2220)


	//   ....[0]....
.L_2220:
        /*0080*/ 	.word	0x00000860


	//   ....[1]....
        /*0084*/ 	.word	0x00000870


	//   ....[2]....
        /*0088*/ 	.word	0x000008a0


	//   ....[3]....
        /*008c*/ 	.word	0x000008b0


	//   ....[4]....
        /*0090*/ 	.word	0x000008e0


	//   ....[5]....
        /*0094*/ 	.word	0x000008f0


	//   ....[6]....
        /*0098*/ 	.word	0x00000920


	//   ....[7]....
        /*009c*/ 	.word	0x00000930


	//   ....[8]....
        /*00a0*/ 	.word	0x00000960


	//   ....[9]....
        /*00a4*/ 	.word	0x00000970


	//   ....[10]....
        /*00a8*/ 	.word	0x00000b70


	//   ....[11]....
        /*00ac*/ 	.word	0x00000be0


	//   ....[12]....
        /*00b0*/ 	.word	0x00000c50


	//   ....[13]....
        /*00b4*/ 	.word	0x00000cc0


	//   ....[14]....
        /*00b8*/ 	.word	0x00000d30


	//   ....[15]....
        /*00bc*/ 	.word	0x00000d90


	//   ....[16]....
        /*00c0*/ 	.word	0x00000e00


	//   ....[17]....
        /*00c4*/ 	.word	0x00000e70


	//   ....[18]....
        /*00c8*/ 	.word	0x00000ee0


	//   ....[19]....
        /*00cc*/ 	.word	0x00000f50


	//----- nvinfo : EIATTR_EXIT_INSTR_OFFSETS
	.align		4
.L_2221:
        /*00d0*/ 	.byte	0x04, 0x1c
        /*00d2*/ 	.short	(.L_2223 - .L_2222)


	//   ....[0]....
.L_2222:
        /*00d4*/ 	.word	0x00000070


	//   ....[1]....
        /*00d8*/ 	.word	0x00000b10


	//----- nvinfo : EIATTR_MAX_THREADS
	.align		4
.L_2223:
        /*00dc*/ 	.byte	0x04, 0x05
        /*00de*/ 	.short	(.L_2225 - .L_2224)
.L_2224:
        /*00e0*/ 	.word	0x00000400
        /*00e4*/ 	.word	0x00000001
        /*00e8*/ 	.word	0x00000001


	//----- nvinfo : EIATTR_CRS_STACK_SIZE
	.align		4
.L_2225:
        /*00ec*/ 	.byte	0x04, 0x1e
        /*00ee*/ 	.short	(.L_2227 - .L_2226)
.L_2226:
        /*00f0*/ 	.word	0x00000000


	//----- nvinfo : EIATTR_CBANK_PARAM_SIZE
	.align		4
.L_2227:
        /*00f4*/ 	.byte	0x03, 0x19
        /*00f6*/ 	.short	0x0088


	//----- nvinfo : EIATTR_PARAM_CBANK
	.align		4
        /*00f8*/ 	.byte	0x04, 0x0a
        /*00fa*/ 	.short	(.L_2229 - .L_2228)
	.align		4
.L_2228:
        /*00fc*/ 	.word	index@(.nv.constant0._ZN10layer_norm22ln_bwd_finalize_kernelINS_22Kernel_traits_finalizeILj32768E6__halfS2_S2_fjLj1024ELj4ENS_18Kernel_traits_baseILj32768ES2_S2_S2_fjLj1024EEEEEEEvNS_9BwdParamsE)
        /*0100*/ 	.short	0x0210
        /*0102*/ 	.short	0x0088


	//----- nvinfo : EIATTR_SW_WAR
	.align		4
.L_2229:
        /*0104*/ 	.byte	0x04, 0x36
        /*0106*/ 	.short	(.L_2231 - .L_2230)
.L_2230:
        /*0108*/ 	.word	0x00000008
.L_2231:


//--------------------- .nv.info._ZN10layer_norm13ln_bwd_kernelINS_13Kernel_traitsI6__halfS2_S2_fjLj32768ELj4ELj1ELj8ELj16ENS_18Kernel_traits_baseILj32768ES2_S2_S2_fjLj256EEEEEEEvNS_9BwdParamsE --------------------------
	.section	.nv.info._ZN10layer_norm13ln_bwd_kernelINS_13Kernel_traitsI6__halfS2_S2_fjLj32768ELj4ELj1ELj8ELj16ENS_18Kernel_traits_baseILj32768ES2_S2_S2_fjLj256EEEEEEEvNS_9BwdParamsE,"",@"SHT_CUDA_INFO"
	.sectionflags	@""
	.align	4


	//----- nvinfo : EIATTR_CUDA_API_VERSION
	.align		4
        /*0000*/ 	.byte	0x04, 0x37
        /*0002*/ 	.short	(.L_2233 - .L_2232)
.L_2232:
        /*0004*/ 	.word	0x00000082


	//----- nvinfo : EIATTR_KPARAM_INFO
	.align		4
.L_2233:
        /*0008*/ 	.byte	0x04, 0x17
        /*000a*/ 	.short	(.L_2235 - .L_2234)
.L_2234:
        /*000c*/ 	.word	0x00000000
        /*0010*/ 	.short	0x0000
        /*0012*/ 	.short	0x0000
        /*0014*/ 	.byte	0x00, 0xf0, 0x21, 0x02


	//----- nvinfo : EIATTR_SPARSE_MMA_MASK
	.align		4
.L_2235:
        /*0018*/ 	.byte	0x03, 0x50
        /*001a*/ 	.short	0x0000


	//----- nvinfo : EIATTR_MAXREG_COUNT
	.align		4
        /*001c*/ 	.byte	0x03, 0x1b
        /*001e*/ 	.short	0x00ff


	//----- nvinfo : EIATTR_NUM_BARRIERS
	.align		4
        /*0020*/ 	.byte	0x02, 0x4c
        /*0022*/ 	.byte	0x01
	.zero		1


	//----- nvinfo : EIATTR_MERCURY_ISA_VERSION
	.align		4
        /*0024*/ 	.byte	0x03, 0x5f
        /*0026*/ 	.short	0x0101


	//----- nvinfo : EIATTR_COOP_GROUP_MASK_REGIDS
	.align		4
        /*0028*/ 	.byte	0x04, 0x29
        /*002a*/ 	.short	(.L_2237 - .L_2236)


	//   ....[0]....
.L_2236:
        /*002c*/ 	.word	0xffffffff


	//   ....[1]....
        /*0030*/ 	.word	0xffffffff


	//   ....[2]....
        /*0034*/ 	.word	0xffffffff


	//   ....[3]....
        /*0038*/ 	.word	0xffffffff


	//   ....[4]....
        /*003c*/ 	.word	0xffffffff


	//   ....[5]....
        /*0040*/ 	.word	0xffffffff


	//   ....[6]....
        /*0044*/ 	.word	0xffffffff


	//   ....[7]....
        /*0048*/ 	.word	0xffffffff


	//   ....[8]....
        /*004c*/ 	.word	0xffffffff


	//   ....[9]....
        /*0050*/ 	.word	0xffffffff


	//   ....[10]....
        /*0054*/ 	.word	0xffffffff


	//   ....[11]....
        /*0058*/ 	.word	0xffffffff


	//   ....[12]....
        /*005c*/ 	.word	0xffffffff


	//   ....[13]....
        /*0060*/ 	.word	0xffffffff


	//   ....[14]....
        /*0064*/ 	.word	0xffffffff


	//   ....[15]....
        /*0068*/ 	.word	0xffffffff


	//   ....[16]....
        /*006c*/ 	.word	0xffffffff


	//   ....[17]....
        /*0070*/ 	.word	0xffffffff


	//   ....[18]....
        /*0074*/ 	.word	0xffffffff


	//   ....[19]....
        /*0078*/ 	.word	0xffffffff


	//   ....[20]....
        /*007c*/ 	.word	0x05000019


	//   ....[21]....
        /*0080*/ 	.word	0x05000019


	//   ....[22]....
        /*0084*/ 	.word	0x05000019


	//   ....[23]....
        /*0088*/ 	.word	0x05000019


	//   ....[24]....
        /*008c*/ 	.word	0x05000019


	//   ....[25]....
        /*0090*/ 	.word	0x05000019


	//   ....[26]....
        /*0094*/ 	.word	0x05000019


	//   ....[27]....
        /*0098*/ 	.word	0x05000019


	//   ....[28]....
        /*009c*/ 	.word	0x05000019


	//   ....[29]....
        /*00a0*/ 	.word	0x05000019


	//----- nvinfo : EIATTR_COOP_GROUP_INSTR_OFFSETS
	.align		4
.L_2237:
        /*00a4*/ 	.byte	0x04, 0x28
        /*00a6*/ 	.short	(.L_2239 - .L_2238)


	//   ....[0]....
.L_2238:
        /*00a8*/ 	.word	0x00002640


	//   ....[1]....
        /*00ac*/ 	.word	0x00002650


	//   ....[2]....
        /*00b0*/ 	.word	0x00002680


	//   ....[3]....
        /*00b4*/ 	.word	0x00002690


	//   ....[4]....
        /*00b8*/ 	.word	0x000026c0


	//   ....[5]....
        /*00bc*/ 	.word	0x000026d0


	//   ....[6]....
        /*00c0*/ 	.word	0x00002700


	//   ....[7]....
        /*00c4*/ 	.word	0x00002710


	//   ....[8]....
        /*00c8*/ 	.word	0x00002740


	//   ....[9]....
        /*00cc*/ 	.word	0x00002750


	//   ....[10]....
        /*00d0*/ 	.word	0x00002d10


	//   ....[11]....
        /*00d4*/ 	.word	0x00002d20


	//   ....[12]....
        /*00d8*/ 	.word	0x00002d50


	//   ....[13]....
        /*00dc*/ 	.word	0x00002d60


	//   ....[14]....
        /*00e0*/ 	.word	0x00002d90


	//   ....[15]....
        /*00e4*/ 	.word	0x00002da0


	//   ....[16]....
        /*00e8*/ 	.word	0x00002de0


	//   ....[17]....
        /*00ec*/ 	.word	0x00002df0


	//   ....[18]....
        /*00f0*/ 	.word	0x00002e20


	//   ....[19]....
        /*00f4*/ 	.word	0x00002e30


	//   ....[20]....
        /*00f8*/ 	.word	0x00003d10


	//   ....[21]....
        /*00fc*/ 	.word	0x00003d60


	//   ....[22]....
        /*0100*/ 	.word	0x00003dd0


	//   ....[23]....
        /*0104*/ 	.word	0x00003e30


	//   ....[24]....
        /*0108*/ 	.word	0x00003ea0


	//   ....[25]....
        /*010c*/ 	.word	0x00003f00


	//   ....[26]....
        /*0110*/ 	.word	0x00003f70


	//   ....[27]....
        /*0114*/ 	.word	0x00003fd0


	//   ....[28]....
        /*0118*/ 	.word	0x00004040


	//   ....[29]....
        /*011c*/ 	.word	0x000040a0


	//----- nvinfo : EIATTR_EXIT_INSTR_OFFSETS
	.align		4
.L_2239:
        /*0120*/ 	.byte	0x04, 0x1c
        /*0122*/ 	.short	(.L_2241 - .L_2240)


	//   ....[0]....
.L_2240:
        /*0124*/ 	.word	0x00003cb0


	//----- nvinfo : EIATTR_MAX_THREADS
	.align		4
.L_2241:
        /*0128*/ 	.byte	0x04, 0x05
        /*012a*/ 	.short	(.L_2243 - .L_2242)
.L_2242:
        /*012c*/ 	.word	0x00000100
        /*0130*/ 	.word	0x00000001
        /*0134*/ 	.word	0x00000001


	//----- nvinfo : EIATTR_CRS_STACK_SIZE
	.align		4
.L_2243:
        /*0138*/ 	.byte	0x04, 0x1e
        /*013a*/ 	.short	(.L_2245 - .L_2244)
.L_2244:
        /*013c*/ 	.word	0x00000000


	//----- nvinfo : EIATTR_CBANK_PARAM_SIZE
	.align		4
.L_2245:
        /*0140*/ 	.byte	0x03, 0x19
        /*0142*/ 	.short	0x0088


	//----- nvinfo : EIATTR_PARAM_CBANK
	.align		4
        /*0144*/ 	.byte	0x04, 0x0a
        /*0146*/ 	.short	(.L_2247 - .L_2246)
	.align		4
.L_2246:
        /*0148*/ 	.word	index@(.nv.constant0._ZN10layer_norm13ln_bwd_kernelINS_13Kernel_traitsI6__halfS2_S2_fjLj32768ELj4ELj1ELj8ELj16ENS_18Kernel_traits_baseILj32768ES2_S2_S2_fjLj256EEEEEEEvNS_9BwdParamsE)
        /*014c*/ 	.short	0x0210
        /*014e*/ 	.short	0x0088


	//----- nvinfo : EIATTR_SW_WAR
	.align		4
.L_2247:
        /*0150*/ 	.byte	0x04, 0x36
        /*0152*/ 	.short	(.L_2249 - .L_2248)
.L_2248:
        /*0154*/ 	.word	0x00000008
.L_2249:


//--------------------- .nv.info._ZN10layer_norm22ln_bwd_finalize_kernelINS_22Kernel_traits_finalizeILj32768EffffjLj1024ELj4ENS_18Kernel_traits_baseILj32768EffffjLj1024EEEEEEEvNS_9BwdParamsE --------------------------
	.section	.nv.info._ZN10layer_norm22ln_bwd_finalize_kernelINS_22Kernel_traits_finalizeILj32768EffffjLj1024ELj4ENS_18Kernel_traits_baseILj32768EffffjLj1024EEEEEEEvNS_9BwdParamsE,"",@"SHT_CUDA_INFO"
	.sectionflags	@""
	.align	4


	//----- nvinfo : EIATTR_CUDA_API_VERSION
	.align		4
        /*0000*/ 	.byte	0x04, 0x37
        /*0002*/ 	.short	(.L_2251 - .L_2250)
.L_2250:
        /*0004*/ 	.word	0x00000082


	//----- nvinfo : EIATTR_KPARAM_INFO
	.align		4
.L_2251:
        /*0008*/ 	.byte	0x04, 0x17
        /*000a*/ 	.short	(.L_2253 - .L_2252)
.L_2252:
        /*000c*/ 	.word	0x00000000
        /*0010*/ 	.short	0x0000
        /*0012*/ 	.short	0x0000
        /*0014*/ 	.byte	0x00, 0xf0, 0x21, 0x02


	//----- nvinfo : EIATTR_SPARSE_MMA_MASK
	.align		4
.L_2253:
        /*0018*/ 	.byte	0x03, 0x50
        /*001a*/ 	.short	0x0000


	//----- nvinfo : EIATTR_MAXREG_COUNT
	.align		4
        /*001c*/ 	.byte	0x03, 0x1b
        /*001e*/ 	.short	0x0040


	//----- nvinfo : EIATTR_NUM_BARRIERS
	.align		4
        /*0020*/ 	.byte	0x02, 0x4c
        /*0022*/ 	.byte	0x01
	.zero		1


	//----- nvinfo : EIATTR_MERCURY_ISA_VERSION
	.align		4
        /*0024*/ 	.byte	0x03, 0x5f
        /*0026*/ 	.short	0x0101


	//----- nvinfo : EIATTR_COOP_GROUP_MASK_REGIDS
	.align		4
        /*0028*/ 	.byte	0x04, 0x29
        /*002a*/ 	.short	(.L_2255 - .L_2254)


	//   ....[0]....
.L_2254:
        /*002c*/ 	.word	0xffffffff


	//   ....[1]....
        /*0030*/ 	.word	0xffffffff


	//   ....[2]....
        /*0034*/ 	.word	0xffffffff


	//   ....[3]....
        /*0038*/ 	.word	0xffffffff


	//   ....[4]....
        /*003c*/ 	.word	0xffffffff


	//   ....[5]....
        /*0040*/ 	.word	0xffffffff


	//   ....[6]....
        /*0044*/ 	.word	0xffffffff


	//   ....[7]....
        /*0048*/ 	.word	0xffffffff


	//   ....[8]....
        /*004c*/ 	.word	0xffffffff


	//   ....[9]....
        /*0050*/ 	.word	0xffffffff


	//   ....[10]....
        /*0054*/ 	.word	0x05000011


	//   ....[11]....
        /*0058*/ 	.word	0x05000011


	//   ....[12]....
        /*005c*/ 	.word	0x05000011


	//   ....[13]....
        /*0060*/ 	.word	0x05000011


	//   ....[14]....
        /*0064*/ 	.word	0x05000011


	//   ....[15]....
        /*0068*/ 	.word	0x05000011


	//   ....[16]....
        /*006c*/ 	.word	0x05000011


	//   ....[17]....
        /*0070*/ 	.word	0x05000011


	//   ....[18]....
        /*0074*/ 	.word	0x05000011


	//   ....[19]....
        /*0078*/ 	.word	0x05000011


	//----- nvinfo : EIATTR_COOP_GROUP_INSTR_OFFSETS
	.align		4
.L_2255:
        /*007c*/ 	.byte	0x04, 0x28
        /*007e*/ 	.short	(.L_2257 - .L_2256)


	//   ....[0]....
.L_2256:
        /*0080*/ 	.word	0x00000860


	//   ....[1]....
        /*0084*/ 	.word	0x00000870


	//   ....[2]....
        /*0088*/ 	.word	0x000008a0


	//   ....[3]....
        /*008c*/ 	.word	0x000008b0


	//   ....[4]....
        /*0090*/ 	.word	0x000008e0


	//   ....[5]....
        /*0094*/ 	.word	0x000008f0


	//   ....[6]....
        /*0098*/ 	.word	0x00000920


	//   ....[7]....
        /*009c*/ 	.word	0x00000930


	//   ....[8]....
        /*00a0*/ 	.word	0x00000960


	//   ....[9]....
        /*00a4*/ 	.word	0x00000970


	//   ....[10]....
        /*00a8*/ 	.word	0x00000b20


	//   ....[11]....
        /*00ac*/ 	.word	0x00000b90


	//   ....[12]....
        /*00b0*/ 	.word	0x00000c00


	//   ....[13]....
        /*00b4*/ 	.word	0x00000c70


	//   ....[14]....
        /*00b8*/ 	.word	0x00000ce0


	//   ....[15]....
        /*00bc*/ 	.word	0x00000d40


	//   ....[16]....
        /*00c0*/ 	.word	0x00000db0


	//   ....[17]....
        /*00c4*/ 	.word	0x00000e20


	//   ....[18]....
        /*00c8*/ 	.word	0x00000e90


	//   ....[19]....
        /*00cc*/ 	.word	0x00000f00


	//----- nvinfo : EIATTR_EXIT_INSTR_OFFSETS
	.align		4
.L_2257:
        /*00d0*/ 	.byte	0x04, 0x1c
        /*00d2*/ 	.short	(.L_2259 - .L_2258)


	//   ....[0]....
.L_2258:
        /*00d4*/ 	.word	0x00000070


	//   ....[1]....
        /*00d8*/ 	.word	0x00000ac0


	//----- nvinfo : EIATTR_MAX_THREADS
	.align		4
.L_2259:
        /*00dc*/ 	.byte	0x04, 0x05
        /*00de*/ 	.short	(.L_2261 - .L_2260)
.L_2260:
        /*00e0*/ 	.word	0x00000400
        /*00e4*/ 	.word	0x00000001
        /*00e8*/ 	.word	0x00000001


	//----- nvinfo : EIATTR_CRS_STACK_SIZE
	.align		4
.L_2261:
        /*00ec*/ 	.byte	0x04, 0x1e
        /*00ee*/ 	.short	(.L_2263 - .L_2262)
.L_2262:
        /*00f0*/ 	.word	0x00000000


	//----- nvinfo : EIATTR_CBANK_PARAM_SIZE
	.align		4
.L_2263:
        /*00f4*/ 	.byte	0x03, 0x19
        /*00f6*/ 	.short	0x0088


	//----- nvinfo : EIATTR_PARAM_CBANK
	.align		4
        /*00f8*/ 	.byte	0x04, 0x0a
        /*00fa*/ 	.short	(.L_2265 - .L_2264)
	.align		4
.L_2264:
        /*00fc*/ 	.word	index@(.nv.constant0._ZN10layer_norm22ln_bwd_finalize_kernelINS_22Kernel_traits_finalizeILj32768EffffjLj1024ELj4ENS_18Kernel_traits_baseILj32768EffffjLj1024EEEEEEEvNS_9BwdParamsE)
        /*0100*/ 	.short	0x0210
        /*0102*/ 	.short	0x0088


	//----- nvinfo : EIATTR_SW_WAR
	.align		4
.L_2265:
        /*0104*/ 	.byte	0x04, 0x36
        /*0106*/ 	.short	(.L_2267 - .L_2266)
.L_2266:
        /*0108*/ 	.word	0x00000008
.L_2267:


//--------------------- .nv.info._ZN10layer_norm13ln_bwd_kernelINS_13Kernel_traitsIffffjLj32768ELj4ELj1ELj8ELj16ENS_18Kernel_traits_baseILj32768EffffjLj256EEEEEEEvNS_9BwdParamsE --------------------------
	.section	.nv.info._ZN10layer_norm13ln_bwd_kernelINS_13Kernel_traitsIffffjLj32768ELj4ELj1ELj8ELj16ENS_18Kernel_traits_baseILj32768EffffjLj256EEEEEEEvNS_9BwdParamsE,"",@"SHT_CUDA_INFO"
	.sectionflags	@""
	.align	4


	//----- nvinfo : EIATTR_CUDA_API_VERSION
	.align		4
        /*0000*/ 	.byte	0x04, 0x37
        /*0002*/ 	.short	(.L_2269 - .L_2268)
.L_2268:
        /*0004*/ 	.word	0x00000082


	//----- nvinfo : EIATTR_KPARAM_INFO
	.align		4
.L_2269:
        /*0008*/ 	.byte	0x04, 0x17
        /*000a*/ 	.short	(.L_2271 - .L_2270)
.L_2270:
        /*000c*/ 	.word	0x00000000
        /*0010*/ 	.short	0x0000
        /*0012*/ 	.short	0x0000
        /*0014*/ 	.byte	0x00, 0xf0, 0x21, 0x02


	//----- nvinfo : EIATTR_SPARSE_MMA_MASK
	.align		4
.L_2271:
        /*0018*/ 	.byte	0x03, 0x50
        /*001a*/ 	.short	0x0000


	//----- nvinfo : EIATTR_MAXREG_COUNT
	.align		4
        /*001c*/ 	.byte	0x03, 0x1b
        /*001e*/ 	.short	0x00ff


	//----- nvinfo : EIATTR_NUM_BARRIERS
	.align		4
        /*0020*/ 	.byte	0x02, 0x4c
        /*0022*/ 	.byte	0x01
	.zero		1


	//----- nvinfo : EIATTR_MERCURY_ISA_VERSION
	.align		4
        /*0024*/ 	.byte	0x03, 0x5f
        /*0026*/ 	.short	0x0101


	//----- nvinfo : EIATTR_COOP_GROUP_MASK_REGIDS
	.align		4
        /*0028*/ 	.byte	0x04, 0x29
        /*002a*/ 	.short	(.L_2273 - .L_2272)


	//   ....[0]....
.L_2272:
        /*002c*/ 	.word	0xffffffff


	//   ....[1]....
        /*0030*/ 	.word	0xffffffff


	//   ....[2]....
        /*0034*/ 	.word	0xffffffff


	//   ....[3]....
        /*0038*/ 	.word	0xffffffff


	//   ....[4]....
        /*003c*/ 	.word	0xffffffff


	//   ....[5]....
        /*0040*/ 	.word	0xffffffff


	//   ....[6]....
        /*0044*/ 	.word	0xffffffff


	//   ....[7]....
        /*0048*/ 	.word	0xffffffff


	//   ....[8]....
        /*004c*/ 	.word	0xffffffff


	//   ....[9]....
        /*0050*/ 	.word	0xffffffff


	//   ....[10]....
        /*0054*/ 	.word	0xffffffff


	//   ....[11]....
        /*0058*/ 	.word	0xffffffff


	//   ....[12]....
        /*005c*/ 	.word	0xffffffff


	//   ....[13]....
        /*0060*/ 	.word	0xffffffff


	//   ....[14]....
        /*0064*/ 	.word	0xffffffff


	//   ....[15]....
        /*0068*/ 	.word	0xffffffff


	//   ....[16]....
        /*006c*/ 	.word	0xffffffff


	//   ....[17]....
        /*0070*/ 	.word	0xffffffff


	//   ....[18]....
        /*0074*/ 	.word	0xffffffff


	//   ....[19]....
        /*0078*/ 	.word	0xffffffff


	//   ....[20]....
        /*007c*/ 	.word	0x0500006b


	//   ....[21]....
        /*0080*/ 	.word	0x0500006b


	//   ....[22]....
        /*0084*/ 	.word	0x0500006b


	//   ....[23]....
        /*0088*/ 	.word	0x0500006b


	//   ....[24]....
        /*008c*/ 	.word	0x0500006b


	//   ....[25]....
        /*0090*/ 	.word	0x0500006b


	//   ....[26]....
        /*0094*/ 	.word	0x0500006b


	//   ....[27]....
        /*0098*/ 	.word	0x0500006b


	//   ....[28]....
        /*009c*/ 	.word	0x0500006b


	//   ....[29]....
        /*00a0*/ 	.word	0x0500006b


	//----- nvinfo : EIATTR_COOP_GROUP_INSTR_OFFSETS
	.align		4
.L_2273:
        /*00a4*/ 	.byte	0x04, 0x28
        /*00a6*/ 	.short	(.L_2275 - .L_2274)


	//   ....[0]....
.L_2274:
        /*00a8*/ 	.word	0x000021b0


	//   ....[1]....
        /*00ac*/ 	.word	0x000021c0


	//   ....[2]....
        /*00b0*/ 	.word	0x000021f0


	//   ....[3]....
        /*00b4*/ 	.word	0x00002200


	//   ....[4]....
        /*00b8*/ 	.word	0x00002230


	//   ....[5]....
        /*00bc*/ 	.word	0x00002240


	//   ....[6]....
        /*00c0*/ 	.word	0x00002270


	//   ....[7]....
        /*00c4*/ 	.word	0x00002280


	//   ....[8]....
        /*00c8*/ 	.word	0x000022c0


	//   ....[9]....
        /*00cc*/ 	.word	0x000022e0


	//   ....[10]....
        /*00d0*/ 	.word	0x000028a0


	//   ....[11]....
        /*00d4*/ 	.word	0x000028b0


	//   ....[12]....
        /*00d8*/ 	.word	0x000028e0


	//   ....[13]....
        /*00dc*/ 	.word	0x000028f0


	//   ....[14]....
        /*00e0*/ 	.word	0x00002920


	//   ....[15]....
        /*00e4*/ 	.word	0x00002930


	//   ....[16]....
        /*00e8*/ 	.word	0x00002980


	//   ....[17]....
        /*00ec*/ 	.word	0x000029b0


	//   ....[18]....
        /*00f0*/ 	.word	0x000029e0


	//   ....[19]....
        /*00f4*/ 	.word	0x000029f0


	//   ....[20]....
        /*00f8*/ 	.word	0x00003870


	//   ....[21]....
        /*00fc*/ 	.word	0x000038c0


	//   ....[22]....
        /*0100*/ 	.word	0x00003930


	//   ....[23]....
        /*0104*/ 	.word	0x00003990


	//   ....[24]....
        /*0108*/ 	.word	0x00003a00


	//   ....[25]....
        /*010c*/ 	.word	0x00003a60


	//   ....[26]....
        /*0110*/ 	.word	0x00003ad0


	//   ....[27]....
        /*0114*/ 	.word	0x00003b30


	//   ....[28]....
        /*0118*/ 	.word	0x00003bb0


	//   ....[29]....
        /*011c*/ 	.word	0x00003c20


	//----- nvinfo : EIATTR_EXIT_INSTR_OFFSETS
	.align		4
.L_2275:
        /*0120*/ 	.byte	0x04, 0x1c
        /*0122*/ 	.short	(.L_2277 - .L_2276)


	//   ....[0]....
.L_2276:
        /*0124*/ 	.word	0x00003810


	//----- nvinfo : EIATTR_MAX_THREADS
	.align		4
.L_2277:
        /*0128*/ 	.byte	0x04, 0x05
        /*012a*/ 	.short	(.L_2279 - .L_2278)
.L_2278:
        /*012c*/ 	.word	0x00000100
        /*0130*/ 	.word	0x00000001
        /*0134*/ 	.word	0x00000001


	//----- nvinfo : EIATTR_CRS_STACK_SIZE
	.align		4
.L_2279:
        /*0138*/ 	.byte	0x04, 0x1e
        /*013a*/ 	.short	(.L_2281 - .L_2280)
.L_2280:
        /*013c*/ 	.word	0x00000000


	//----- nvinfo : EIATTR_CBANK_PARAM_SIZE
	.align		4
.L_2281:
        /*0140*/ 	.byte	0x03, 0x19
        /*0142*/ 	.short	0x0088


	//----- nvinfo : EIATTR_PARAM_CBANK
	.align		4
        /*0144*/ 	.byte	0x04, 0x0a
        /*0146*/ 	.short	(.L_2283 - .L_2282)
	.align		4
.L_2282:
        /*0148*/ 	.word	index@(.nv.constant0._ZN10layer_norm13ln_bwd_kernelINS_13Kernel_traitsIffffjLj32768ELj4ELj1ELj8ELj16ENS_18Kernel_traits_baseILj32768EffffjLj256EEEEEEEvNS_9BwdParamsE)
        /*014c*/ 	.short	0x0210
        /*014e*/ 	.short	0x0088


	//----- nvinfo : EIATTR_SW_WAR
	.align		4
.L_2283:
        /*0150*/ 	.byte	0x04, 0x36
        /*0152*/ 	.short	(.L_2285 - .L_2284)
.L_2284:
        /*0154*/ 	.word	0x00000008
.L_2285:


//--------------------- .nv.info._ZN10layer_norm22ln_bwd_finalize_kernelINS_22Kernel_traits_finalizeILj30720E13__nv_bfloat16fS2_fjLj1024ELj4ENS_18Kernel_traits_baseILj30720ES2_fS2_fjLj1024EEEEEEEvNS_9BwdParamsE --------------------------
	.section	.nv.info._ZN10layer_norm22ln_bwd_finalize_kernelINS_22Kernel_traits_finalizeILj30720E13__nv_bfloat16fS2_fjLj1024ELj4ENS_18Kernel_traits_baseILj30720ES2_fS2_fjLj1024EEEEEEEvNS_9BwdParamsE,"",@"SHT_CUDA_INFO"
	.sectionflags	@""
	.align	4


	//----- nvinfo : EIATTR_CUDA_API_VERSION
	.align		4
        /*0000*/ 	.byte	0x04, 0x37
        /*0002*/ 	.short	(.L_2287 - .L_2286)
.L_2286:
        /*0004*/ 	.word	0x00000082


	//----- nvinfo : EIATTR_KPARAM_INFO
	.align		4
.L_2287:
        /*0008*/ 	.byte	0x04, 0x17
        /*000a*/ 	.short	(.L_2289 - .L_2288)
.L_2288:
        /*000c*/ 	.word	0x00000000
        /*0010*/ 	.short	0x0000
        /*0012*/ 	.short	0x0000
        /*0014*/ 	.byte	0x00, 0xf0, 0x21, 0x02


	//----- nvinfo : EIATTR_SPARSE_MMA_MASK
	.align		4
.L_2289:
        /*0018*/ 	.byte	0x03, 0x50
        /*001a*/ 	.short	0x0000


	//----- nvinfo : EIATTR_MAXREG_COUNT
	.align		4
        /*001c*/ 	.byte	0x03, 0x1b
        /*001e*/ 	.short	0x0040


	//----- nvinfo : EIATTR_NUM_BARRIERS
	.align		4
        /*0020*/ 	.byte	0x02, 0x4c
        /*0022*/ 	.byte	0x01
	.zero		1


	//----- nvinfo : EIATTR_MERCURY_ISA_VERSION
	.align		4
        /*0024*/ 	.byte	0x03, 0x5f
        /*0026*/ 	.short	0x0101


	//----- nvinfo : EIATTR_COOP_GROUP_MASK_REGIDS
	.align		4
        /*0028*/ 	.byte	0x04, 0x29
        /*002a*/ 	.short	(.L_2291 - .L_2290)


	//   ....[0]....
.L_2290:
        /*002c*/ 	.word	0xffffffff


	//   ....[1]....
        /*0030*/ 	.word	0xffffffff


	//   ....[2]....
        /*0034*/ 	.word	0xffffffff


	//   ....[3]....
        /*0038*/ 	.word	0xffffffff


	//   ....[4]....
        /*003c*/ 	.word	0xffffffff


	//   ....[5]....
        /*0040*/ 	.word	0xffffffff


	//   ....[6]....
        /*0044*/ 	.word	0xffffffff


	//   ....[7]....
        /*0048*/ 	.word	0xffffffff


	//   ....[8]....
        /*004c*/ 	.word	0xffffffff


	//   ....[9]....
        /*0050*/ 	.word	0xffffffff


	//   ....[10]....
        /*0054*/ 	.word	0x05000011


	//   ....[11]....
        /*0058*/ 	.word	0x05000011


	//   ....[12]....
        /*005c*/ 	.word	0x05000011


	//   ....[13]....
        /*0060*/ 	.word	0x05000011


	//   ....[14]....
        /*0064*/ 	.word	0x05000011


	//   ....[15]....
        /*0068*/ 	.word	0x05000011


	//   ....[16]....
        /*006c*/ 	.word	0x05000011


	//   ....[17]....
        /*0070*/ 	.word	0x05000011


	//   ....[18]....
        /*0074*/ 	.word	0x05000011


	//   ....[19]....
        /*0078*/ 	.word	0x05000011


	//----- nvinfo : EIATTR_COOP_GROUP_INSTR_OFFSETS
	.align		4
.L_2291:
        /*007c*/ 	.byte	0x04, 0x28
        /*007e*/ 	.short	(.L_2293 - .L_2292)


	//   ....[0]....
.L_2292:
        /*0080*/ 	.word	0x00000860


	//   ....[1]....
        /*0084*/ 	.word	0x00000870


	//   ....[2]....
        /*0088*/ 	.word	0x000008a0


	//   ....[3]....
        /*008c*/ 	.word	0x000008b0


	//   ....[4]....
        /*0090*/ 	.word	0x000008e0


	//   ....[5]....
        /*0094*/ 	.word	0x000008f0


	//   ....[6]....
        /*0098*/ 	.word	0x00000920


	//   ....[7]....
        /*009c*/ 	.word	0x00000930


	//   ....[8]....
        /*00a0*/ 	.word	0x00000960


	//   ....[9]....
        /*00a4*/ 	.word	0x00000970


	//   ....[10]....
        /*00a8*/ 	.word	0x00000b70


	//   ....[11]....
        /*00ac*/ 	.word	0x00000be0


	//   ....[12]....
        /*00b0*/ 	.word	0x00000c50


	//   ....[13]....
        /*00b4*/ 	.word	0x00000cc0


	//   ....[14]....
        /*00b8*/ 	.word	0x00000d30


	//   ....[15]....
        /*00bc*/ 	.word	0x00000d90


	//   ....[16]....
        /*00c0*/ 	.word	0x00000e00


	//   ....[17]....
        /*00c4*/ 	.word	0x00000e70


	//   ....[18]....
        /*00c8*/ 	.word	0x00000ee0


	//   ....[19]....
        /*00cc*/ 	.word	0x00000f50


	//----- nvinfo : EIATTR_EXIT_INSTR_OFFSETS
	.align		4
.L_2293:
        /*00d0*/ 	.byte	0x04, 0x1c
        /*00d2*/ 	.short	(.L_2295 - .L_2294)


	//   ....[0]....
.L_2294:
        /*00d4*/ 	.word	0x00000070


	//   ....[1]....
        /*00d8*/ 	.word	0x00000b10


	//----- nvinfo : EIATTR_MAX_THREADS
	.align		4
.L_2295:
        /*00dc*/ 	.byte	0x04, 0x05
        /*00de*/ 	.short	(.L_2297 - .L_2296)
.L_2296:
        /*00e0*/ 	.word	0x00000400
        /*00e4*/ 	.word	0x00000001
        /*00e8*/ 	.word	0x00000001


	//----- nvinfo : EIATTR_CRS_STACK_SIZE
	.align		4
.L_2297:
        /*00ec*/ 	.byte	0x04, 0x1e
        /*00ee*/ 	.short	(.L_2299 - .L_2298)
.L_2298:
        /*00f0*/ 	.word	0x00000000


	//----- nvinfo : EIATTR_CBANK_PARAM_SIZE
	.align		4
.L_2299:
        /*00f4*/ 	.byte	0x03, 0x19
        /*00f6*/ 	.short	0x0088


	//----- nvinfo : EIATTR_PARAM_CBANK
	.align		4
        /*00f8*/ 	.byte	0x04, 0x0a
        /*00fa*/ 	.short	(.L_2301 - .L_2300)
	.align		4
.L_2300:
        /*00fc*/ 	.word	index@(.nv.constant0._ZN10layer_norm22ln_bwd_finalize_kernelINS_22Kernel_traits_finalizeILj30720E13__nv_bfloat16fS2_fjLj1024ELj4ENS_18Kernel_traits_baseILj30720ES2_fS2_fjLj1024EEEEEEEvNS_9BwdParamsE)
        /*0100*/ 	.short	0x0210
        /*0102*/ 	.short	0x0088


	//----- nvinfo : EIATTR_SW_WAR
	.align		4
.L_2301:
        /*0104*/ 	.byte	0x04, 0x36
        /*0106*/ 	.short	(.L_2303 - .L_2302)
.L_2302:
        /*0108*/ 	.word	0x00000008
.L_2303:


//--------------------- .nv.info._ZN10layer_norm13ln_bwd_kernelINS_13Kernel_traitsI13__nv_bfloat16fS2_fjLj30720ELj4ELj1ELj8ELj8ENS_18Kernel_traits_baseILj30720ES2_fS2_fjLj256EEEEEEEvNS_9BwdParamsE --------------------------
	.section	.nv.info._ZN10layer_norm13ln_bwd_kernelINS_13Kernel_traitsI13__nv_bfloat16fS2_fjLj30720ELj4ELj1ELj8ELj8ENS_18Kernel_traits_baseILj30720ES2_fS2_fjLj256EEEEEEEvNS_9BwdParamsE,"",@"SHT_CUDA_INFO"
	.sectionflags	@""
	.align	4


	//----- nvinfo : EIATTR_CUDA_API_VERSION
	.align		4
        /*0000*/ 	.byte	0x04, 0x37
        /*0002*/ 	.short	(.L_2305 - .L_2304)
.L_2304:
        /*0004*/ 	.word	0x00000082


	//----- nvinfo : EIATTR_KPARAM_INFO
	.align		4
.L_2305:
        /*0008*/ 	.byte	0x04, 0x17
        /*000a*/ 	.short	(.L_2307 - .L_2306)
.L_2306:
        /*000c*/ 	.word	0x00000000
        /*0010*/ 	.short	0x0000
        /*0012*/ 	.short	0x0000
        /*0014*/ 	.byte	0x00, 0xf0, 0x21, 0x02


	//----- nvinfo : EIATTR_SPARSE_MMA_MASK
	.align		4
.L_2307:
        /*0018*/ 	.byte	0x03, 0x50
        /*001a*/ 	.short	0x0000


	//----- nvinfo : EIATTR_MAXREG_COUNT
	.align		4
        /*001c*/ 	.byte	0x03, 0x1b
        /*001e*/ 	.short	0x00ff


	//----- nvinfo : EIATTR_NUM_BARRIERS
	.align		4
        /*0020*/ 	.byte	0x02, 0x4c
        /*0022*/ 	.byte	0x01
	.zero		1


	//----- nvinfo : EIATTR_MERCURY_ISA_VERSION
	.align		4
        /*0024*/ 	.byte	0x03, 0x5f
        /*0026*/ 	.short	0x0101


	//----- nvinfo : EIATTR_COOP_GROUP_MASK_REGIDS
	.align		4
        /*0028*/ 	.byte	0x04, 0x29
        /*002a*/ 	.short	(.L_2309 - .L_2308)


	//   ....[0]....
.L_2308:
        /*002c*/ 	.word	0xffffffff


	//   ....[1]....
        /*0030*/ 	.word	0xffffffff


	//   ....[2]....
        /*0034*/ 	.word	0xffffffff


	//   ....[3]....
        /*0038*/ 	.word	0xffffffff


	//   ....[4]....
        /*003c*/ 	.word	0xffffffff


	//   ....[5]....
        /*0040*/ 	.word	0xffffffff


	//   ....[6]....
        /*0044*/ 	.word	0xffffffff


	//   ....[7]....
        /*0048*/ 	.word	0xffffffff


	//   ....[8]....
        /*004c*/ 	.word	0xffffffff


	//   ....[9]....
        /*0050*/ 	.word	0xffffffff


	//   ....[10]....
        /*0054*/ 	.word	0xffffffff


	//   ....[11]....
        /*0058*/ 	.word	0xffffffff


	//   ....[12]....
        /*005c*/ 	.word	0xffffffff


	//   ....[13]....
        /*0060*/ 	.word	0xffffffff


	//   ....[14]....
        /*0064*/ 	.word	0xffffffff


	//   ....[15]....
        /*0068*/ 	.word	0xffffffff


	//   ....[16]....
        /*006c*/ 	.word	0xffffffff


	//   ....[17]....
        /*0070*/ 	.word	0xffffffff


	//   ....[18]....
        /*0074*/ 	.word	0xffffffff


	//   ....[19]....
        /*0078*/ 	.word	0xffffffff


	//   ....[20]....
        /*007c*/ 	.word	0x05000046


	//   ....[21]....
        /*0080*/ 	.word	0x05000046


	//   ....[22]....
        /*0084*/ 	.word	0x05000046


	//   ....[23]....
        /*0088*/ 	.word	0x05000046


	//   ....[24]....
        /*008c*/ 	.word	0x05000046


	//   ....[25]....
        /*0090*/ 	.word	0x05000046


	//   ....[26]....
        /*0094*/ 	.word	0x05000046


	//   ....[27]....
        /*0098*/ 	.word	0x05000046


	//   ....[28]....
        /*009c*/ 	.word	0x05000046


	//   ....[29]....
        /*00a0*/ 	.word	0x05000046


	//----- nvinfo : EIATTR_COOP_GROUP_INSTR_OFFSETS
	.align		4
.L_2309:
        /*00a4*/ 	.byte	0x04, 0x28
        /*00a6*/ 	.short	(.L_2311 - .L_2310)


	//   ....[0]....
.L_2310:
        /*00a8*/ 	.word	0x00002ed0


	//   ....[1]....
        /*00ac*/ 	.word	0x00002ee0


	//   ....[2]....
        /*00b0*/ 	.word	0x00002f10


	//   ....[3]....
        /*00b4*/ 	.word	0x00002f20


	//   ....[4]....
        /*00b8*/ 	.word	0x00002f50


	//   ....[5]....
        /*00bc*/ 	.word	0x00002f60


	//   ....[6]....
        /*00c0*/ 	.word	0x00002f90


	//   ....[7]....
        /*00c4*/ 	.word	0x00002fa0


	//   ....[8]....
        /*00c8*/ 	.word	0x00002fd0


	//   ....[9]....
        /*00cc*/ 	.word	0x00002fe0


	//   ....[10]....
        /*00d0*/ 	.word	0x000035b0


	//   ....[11]....
        /*00d4*/ 	.word	0x000035c0


	//   ....[12]....
        /*00d8*/ 	.word	0x000035f0


	//   ....[13]....
        /*00dc*/ 	.word	0x00003600


	//   ....[14]....
        /*00e0*/ 	.word	0x00003630


	//   ....[15]....
        /*00e4*/ 	.word	0x00003660


	//   ....[16]....
        /*00e8*/ 	.word	0x000036b0


	//   ....[17]....
        /*00ec*/ 	.word	0x000036c0


	//   ....[18]....
        /*00f0*/ 	.word	0x000036f0


	//   ....[19]....
        /*00f4*/ 	.word	0x00003700


	//   ....[20]....
        /*00f8*/ 	.word	0x00004760


	//   ....[21]....
        /*00fc*/ 	.word	0x000047b0


	//   ....[22]....
        /*0100*/ 	.word	0x00004820


	//   ....[23]....
        /*0104*/ 	.word	0x00004880


	//   ....[24]....
        /*0108*/ 	.word	0x000048f0


	//   ....[25]....
        /*010c*/ 	.word	0x00004950


	//   ....[26]....
        /*0110*/ 	.word	0x000049c0


	//   ....[27]....
        /*0114*/ 	.word	0x00004a20


	//   ....[28]....
        /*0118*/ 	.word	0x00004a90


	//   ....[29]....
        /*011c*/ 	.word	0x00004af0


	//----- nvinfo : EIATTR_EXIT_INSTR_OFFSETS
	.align		4
.L_2311:
        /*0120*/ 	.byte	0x04, 0x1c
        /*0122*/ 	.short	(.L_2313 - .L_2312)


	//   ....[0]....
.L_2312:
        /*0124*/ 	.word	0x00004700


	//----- nvinfo : EIATTR_MAX_THREADS
	.align		4
.L_2313:
        /*0128*/ 	.byte	0x04, 0x05
        /*012a*/ 	.short	(.L_2315 - .L_2314)
.L_2314:
        /*012c*/ 	.word	0x00000100
        /*0130*/ 	.word	0x00000001
        /*0134*/ 	.word	0x00000001


	//----- nvinfo : EIATTR_CRS_STACK_SIZE
	.align		4
.L_2315:
        /*0138*/ 	.byte	0x04, 0x1e
        /*013a*/ 	.short	(.L_2317 - .L_2316)
.L_2316:
        /*013c*/ 	.word	0x00000000


	//----- nvinfo : EIATTR_CBANK_PARAM_SIZE
	.align		4
.L_2317:
        /*0140*/ 	.byte	0x03, 0x19
        /*0142*/ 	.short	0x0088


	//----- nvinfo : EIATTR_PARAM_CBANK
	.align		4
        /*0144*/ 	.byte	0x04, 0x0a
        /*0146*/ 	.short	(.L_2319 - .L_2318)
	.align		4
.L_2318:
        /*0148*/ 	.word	index@(.nv.constant0._ZN10layer_norm13ln_bwd_kernelINS_13Kernel_traitsI13__nv_bfloat16fS2_fjLj30720ELj4ELj1ELj8ELj8ENS_18Kernel_traits_baseILj30720ES2_fS2_fjLj256EEEEEEEvNS_9BwdParamsE)
        /*014c*/ 	.short	0x0210
        /*014e*/ 	.short	0x0088


	//----- nvinfo : EIATTR_SW_WAR
	.align		4
.L_2319:
        /*0150*/ 	.byte	0x04, 0x36
        /*0152*/ 	.short	(.L_2321 - .L_2320)
.L_2320:
        /*0154*/ 	.word	0x00000008
.L_2321:


//--------------------- .nv.info._ZN10layer_norm22ln_bwd_finalize_kernelINS_22Kernel_traits_finalizeILj30720E13__nv_bfloat16S2_S2_fjLj1024ELj4ENS_18Kernel_traits_baseILj30720ES2_S2_S2_fjLj1024EEEEEEEvNS_9BwdParamsE --------------------------
	.section	.nv.info._ZN10layer_norm22ln_bwd_finalize_kernelINS_22Kernel_traits_finalizeILj30720E13__nv_bfloat16S2_S2_fjLj1024ELj4ENS_18Kernel_traits_baseILj30720ES2_S2_S2_fjLj1024EEEEEEEvNS_9BwdParamsE,"",@"SHT_CUDA_INFO"
	.sectionflags	@""
	.align	4


	//----- nvinfo : EIATTR_CUDA_API_VERSION
	.align		4
        /*0000*/ 	.byte	0x04, 0x37
        /*0002*/ 	.short	(.L_2323 - .L_2322)
.L_2322:
        /*0004*/ 	.word	0x00000082


	//----- nvinfo : EIATTR_KPARAM_INFO
	.align		4
.L_2323:
        /*0008*/ 	.byte	0x04, 0x17
        /*000a*/ 	.short	(.L_2325 - .L_2324)
.L_2324:
        /*000c*/ 	.word	0x00000000
        /*0010*/ 	.short	0x0000
        /*0012*/ 	.short	0x0000
        /*0014*/ 	.byte	0x00, 0xf0, 0x21, 0x02


	//----- nvinfo : EIATTR_SPARSE_MMA_MASK
	.align		4
.L_2325:
        /*0018*/ 	.byte	0x03, 0x50
        /*001a*/ 	.short	0x0000


	//----- nvinfo : EIATTR_MAXREG_COUNT
	.align		4
        /*001c*/ 	.byte	0x03, 0x1b
        /*001e*/ 	.short	0x0040


	//----- nvinfo : EIATTR_NUM_BARRIERS
	.align		4
        /*0020*/ 	.byte	0x02, 0x4c
        /*0022*/ 	.byte	0x01
	.zero		1


	//----- nvinfo : EIATTR_MERCURY_ISA_VERSION
	.align		4
        /*0024*/ 	.byte	0x03, 0x5f
        /*0026*/ 	.short	0x0101


	//----- nvinfo : EIATTR_COOP_GROUP_MASK_REGIDS
	.align		4
        /*0028*/ 	.byte	0x04, 0x29
        /*002a*/ 	.short	(.L_2327 - .L_2326)


	//   ....[0]....
.L_2326:
        /*002c*/ 	.word	0xffffffff


	//   ....[1]....
        /*0030*/ 	.word	0xffffffff


	//   ....[2]....
        /*0034*/ 	.word	0xffffffff


	//   ....[3]....
        /*0038*/ 	.word	0xffffffff


	//   ....[4]....
        /*003c*/ 	.word	0xffffffff


	//   ....[5]....
        /*0040*/ 	.word	0xffffffff


	//   ....[6]....
        /*0044*/ 	.word	0xffffffff


	//   ....[7]....
        /*0048*/ 	.word	0xffffffff


	//   ....[8]....
        /*004c*/ 	.word	0xffffffff


	//   ....[9]....
        /*0050*/ 	.word	0xffffffff


	//   ....[10]....
        /*0054*/ 	.word	0x05000011


	//   ....[11]....
        /*0058*/ 	.word	0x05000011


	//   ....[12]....
        /*005c*/ 	.word	0x05000011


	//   ....[13]....
        /*0060*/ 	.word	0x05000011


	//   ....[14]....
        /*0064*/ 	.word	0x05000011


	//   ....[15]....
        /*0068*/ 	.word	0x05000011


	//   ....[16]....
        /*006c*/ 	.word	0x05000011


	//   ....[17]....
        /*0070*/ 	.word	0x05000011


	//   ....[18]....
        /*0074*/ 	.word	0x05000011


	//   ....[19]....
        /*0078*/ 	.word	0x05000011


	//----- nvinfo : EIATTR_COOP_GROUP_INSTR_OFFSETS
	.align		4
.L_2327:
        /*007c*/ 	.byte	0x04, 0x28
        /*007e*/ 	.short	(.L_2329 - .L_2328)


	//   ....[0]....
.L_2328:
        /*0080*/ 	.word	0x00000860


	//   ....[1]....
        /*0084*/ 	.word	0x00000870


	//   ....[2]....
        /*0088*/ 	.word	0x000008a0


	//   ....[3]....
        /*008c*/ 	.word	0x000008b0


	//   ....[4]....
        /*0090*/ 	.word	0x000008e0


	//   ....[5]....
        /*0094*/ 	.word	0x000008f0


	//   ....[6]....
        /*0098*/ 	.word	0x00000920


	//   ....[7]....
        /*009c*/ 	.word	0x00000930


	//   ....[8]....
        /*00a0*/ 	.word	0x00000960


	//   ....[9]....
        /*00a4*/ 	.word	0x00000970


	//   ....[10]....
        /*00a8*/ 	.word	0x00000b70


	//   ....[11]....
        /*00ac*/ 	.word	0x00000be0


	//   ....[12]....
        /*00b0*/ 	.word	0x00000c50


	//   ....[13]....
        /*00b4*/ 	.word	0x00000cc0


	//   ....[14]....
        /*00b8*/ 	.word	0x00000d30


	//   ....[15]....
        /*00bc*/ 	.word	0x00000d90


	//   ....[16]....
        /*00c0*/ 	.word	0x00000e00


	//   ....[17]....
        /*00c4*/ 	.word	0x00000e70


	//   ....[18]....
        /*00c8*/ 	.word	0x00000ee0


	//   ....[19]....
        /*00cc*/ 	.word	0x00000f50


	//----- nvinfo : EIATTR_EXIT_INSTR_OFFSETS
	.align		4
.L_2329:
        /*00d0*/ 	.byte	0x04, 0x1c
        /*00d2*/ 	.short	(.L_2331 - .L_2330)


	//   ....[0]....
.L_2330:
        /*00d4*/ 	.word	0x00000070


	//   ....[1]....
        /*00d8*/ 	.word	0x00000b10


	//----- nvinfo : EIATTR_MAX_THREADS
	.align		4
.L_2331:
        /*00dc*/ 	.byte	0x04, 0x05
        /*00de*/ 	.short	(.L_2333 - .L_2332)
.L_2332:
        /*00e0*/ 	.word	0x00000400
        /*00e4*/ 	.word	0x00000001
        /*00e8*/ 	.word	0x00000001


	//----- nvinfo : EIATTR_CRS_STACK_SIZE
	.align		4
.L_2333:
        /*00ec*/ 	.byte	0x04, 0x1e
        /*00ee*/ 	.short	(.L_2335 - .L_2334)
.L_2334:
        /*00f0*/ 	.word	0x00000000


	//----- nvinfo : EIATTR_CBANK_PARAM_SIZE
	.align		4
.L_2335:
        /*00f4*/ 	.byte	0x03, 0x19
        /*00f6*/ 	.short	0x0088


	//----- nvinfo : EIATTR_PARAM_CBANK
	.align		4
        /*00f8*/ 	.byte	0x04, 0x0a
        /*00fa*/ 	.short	(.L_2337 - .L_2336)
	.align		4
.L_2336:
        /*00fc*/ 	.word	index@(.nv.constant0._ZN10layer_norm22ln_bwd_finalize_kernelINS_22Kernel_traits_finalizeILj30720E13__nv_bfloat16S2_S2_fjLj1024ELj4ENS_18Kernel_traits_baseILj30720ES2_S2_S2_fjLj1024EEEEEEEvNS_9BwdParamsE)
        /*0100*/ 	.short	0x0210
        /*0102*/ 	.short	0x0088


	//----- nvinfo : EIATTR_SW_WAR
	.align		4
.L_2337:
        /*0104*/ 	.byte	0x04, 0x36
        /*0106*/ 	.short	(.L_2339 - .L_2338)
.L_2338:
        /*0108*/ 	.word	0x00000008
.L_2339:


//--------------------- .nv.info._ZN10layer_norm13ln_bwd_kernelINS_13Kernel_traitsI13__nv_bfloat16S2_S2_fjLj30720ELj4ELj1ELj8ELj4ENS_18Kernel_traits_baseILj30720ES2_S2_S2_fjLj256EEEEEEEvNS_9BwdParamsE --------------------------
	.section	.nv.info._ZN10layer_norm13ln_bwd_kernelINS_13Kernel_traitsI13__nv_bfloat16S2_S2_fjLj30720ELj4ELj1ELj8ELj4ENS_18Kernel_traits_baseILj30720ES2_S2_S2_fjLj256EEEEEEEvNS_9BwdParamsE,"",@"SHT_CUDA_INFO"
	.sectionflags	@""
	.align	4


	//----- nvinfo : EIATTR_CUDA_API_VERSION
	.align		4
        /*0000*/ 	.byte	0x04, 0x37
        /*0002*/ 	.short	(.L_2341 - .L_2340)
.L_2340:
        /*0004*/ 	.word	0x00000082


	//----- nvinfo : EIATTR_KPARAM_INFO
	.align		4
.L_2341:
        /*0008*/ 	.byte	0x04, 0x17
        /*000a*/ 	.short	(.L_2343 - .L_2342)
.L_2342:
        /*000c*/ 	.word	0x00000000
        /*0010*/ 	.short	0x0000
        /*0012*/ 	.short	0x0000
        /*0014*/ 	.byte	0x00, 0xf0, 0x21, 0x02


	//----- nvinfo : EIATTR_SPARSE_MMA_MASK
	.align		4
.L_2343:
        /*0018*/ 	.byte	0x03, 0x50
        /*001a*/ 	.short	0x0000


	//----- nvinfo : EIATTR_MAXREG_COUNT
	.align		4
        /*001c*/ 	.byte	0x03, 0x1b
        /*001e*/ 	.short	0x00ff


	//----- nvinfo : EIATTR_NUM_BARRIERS
	.align		4
        /*0020*/ 	.byte	0x02, 0x4c
        /*0022*/ 	.byte	0x01
	.zero		1


	//----- nvinfo : EIATTR_MERCURY_ISA_VERSION
	.align		4
        /*0024*/ 	.byte	0x03, 0x5f
        /*0026*/ 	.short	0x0101


	//----- nvinfo : EIATTR_COOP_GROUP_MASK_REGIDS
	.align		4
        /*0028*/ 	.byte	0x04, 0x29
        /*002a*/ 	.short	(.L_2345 - .L_2344)


	//   ....[0]....
.L_2344:
        /*002c*/ 	.word	0xffffffff


	//   ....[1]....
        /*0030*/ 	.word	0xffffffff


	//   ....[2]....
        /*0034*/ 	.word	0xffffffff


	//   ....[3]....
        /*0038*/ 	.word	0xffffffff


	//   ....[4]....
        /*003c*/ 	.word	0xffffffff


	//   ....[5]....
        /*0040*/ 	.word	0xffffffff


	//   ....[6]....
        /*0044*/ 	.word	0xffffffff


	//   ....[7]....
        /*0048*/ 	.word	0xffffffff


	//   ....[8]....
        /*004c*/ 	.word	0xffffffff


	//   ....[9]....
        /*0050*/ 	.word	0xffffffff


	//   ....[10]....
        /*0054*/ 	.word	0xffffffff


	//   ....[11]....
        /*0058*/ 	.word	0xffffffff


	//   ....[12]....
        /*005c*/ 	.word	0xffffffff


	//   ....[13]....
        /*0060*/ 	.word	0xffffffff


	//   ....[14]....
        /*0064*/ 	.word	0xffffffff


	//   ....[15]....
        /*0068*/ 	.word	0xffffffff


	//   ....[16]....
        /*006c*/ 	.word	0xffffffff


	//   ....[17]....
        /*0070*/ 	.word	0xffffffff


	//   ....[18]....
        /*0074*/ 	.word	0xffffffff


	//   ....[19]....
        /*0078*/ 	.word	0xffffffff


	//   ....[20]....
        /*007c*/ 	.word	0x05000046


	//   ....[21]....
        /*0080*/ 	.word	0x05000046


	//   ....[22]....
        /*0084*/ 	.word	0x05000046


	//   ....[23]....
        /*0088*/ 	.word	0x05000046


	//   ....[24]....
        /*008c*/ 	.word	0x05000046


	//   ....[25]....
        /*0090*/ 	.word	0x05000046


	//   ....[26]....
        /*0094*/ 	.word	0x05000046


	//   ....[27]....
        /*0098*/ 	.word	0x05000046


	//   ....[28]....
        /*009c*/ 	.word	0x05000046


	//   ....[29]....
        /*00a0*/ 	.word	0x05000046


	//----- nvinfo : EIATTR_COOP_GROUP_INSTR_OFFSETS
	.align		4
.L_2345:
        /*00a4*/ 	.byte	0x04, 0x28
        /*00a6*/ 	.short	(.L_2347 - .L_2346)


	//   ....[0]....
.L_2346:
        /*00a8*/ 	.word	0x00003330


	//   ....[1]....
        /*00ac*/ 	.word	0x00003340


	//   ....[2]....
        /*00b0*/ 	.word	0x00003370


	//   ....[3]....
        /*00b4*/ 	.word	0x00003380


	//   ....[4]....
        /*00b8*/ 	.word	0x000033b0


	//   ....[5]....
        /*00bc*/ 	.word	0x000033c0


	//   ....[6]....
        /*00c0*/ 	.word	0x000033f0


	//   ....[7]....
        /*00c4*/ 	.word	0x00003400


	//   ....[8]....
        /*00c8*/ 	.word	0x00003430


	//   ....[9]....
        /*00cc*/ 	.word	0x00003440


	//   ....[10]....
        /*00d0*/ 	.word	0x00003a10


	//   ....[11]....
        /*00d4*/ 	.word	0x00003a20


	//   ....[12]....
        /*00d8*/ 	.word	0x00003a50


	//   ....[13]....
        /*00dc*/ 	.word	0x00003a60


	//   ....[14]....
        /*00e0*/ 	.word	0x00003a90


	//   ....[15]....
        /*00e4*/ 	.word	0x00003aa0


	//   ....[16]....
        /*00e8*/ 	.word	0x00003ad0


	//   ....[17]....
        /*00ec*/ 	.word	0x00003ae0


	//   ....[18]....
        /*00f0*/ 	.word	0x00003b10


	//   ....[19]....
        /*00f4*/ 	.word	0x00003b20


	//   ....[20]....
        /*00f8*/ 	.word	0x00004c80


	//   ....[21]....
        /*00fc*/ 	.word	0x00004cd0


	//   ....[22]....
        /*0100*/ 	.word	0x00004d40


	//   ....[23]....
        /*0104*/ 	.word	0x00004da0


	//   ....[24]....
        /*0108*/ 	.word	0x00004e10


	//   ....[25]....
        /*010c*/ 	.word	0x00004e70


	//   ....[26]....
        /*0110*/ 	.word	0x00004ee0


	//   ....[27]....
        /*0114*/ 	.word	0x00004f40


	//   ....[28]....
        /*0118*/ 	.word	0x00004fb0


	//   ....[29]....
        /*011c*/ 	.word	0x00005010


	//----- nvinfo : EIATTR_EXIT_INSTR_OFFSETS
	.align		4
.L_2347:
        /*0120*/ 	.byte	0x04, 0x1c
        /*0122*/ 	.short	(.L_2349 - .L_2348)


	//   ....[0]....
.L_2348:
        /*0124*/ 	.word	0x00004c20


	//----- nvinfo : EIATTR_MAX_THREADS
	.align		4
.L_2349:
        /*0128*/ 	.byte	0x04, 0x05
        /*012a*/ 	.short	(.L_2351 - .L_2350)
.L_2350:
        /*012c*/ 	.word	0x00000100
        /*0130*/ 	.word	0x00000001
        /*0134*/ 	.word	0x00000001


	//----- nvinfo : EIATTR_CRS_STACK_SIZE
	.align		4
.L_2351:
        /*0138*/ 	.byte	0x04, 0x1e
        /*013a*/ 	.short	(.L_2353 - .L_2352)
.L_2352:
        /*013c*/ 	.word	0x00000000


	//----- nvinfo : EIATTR_CBANK_PARAM_SIZE
	.align		4
.L_2353:
        /*0140*/ 	.byte	0x03, 0x19
        /*0142*/ 	.short	0x0088


	//----- nvinfo : EIATTR_PARAM_CBANK
	.align		4
        /*0144*/ 	.byte	0x04, 0x0a
        /*0146*/ 	.short	(.L_2355 - .L_2354)
	.align		4
.L_2354:
        /*0148*/ 	.word	index@(.nv.constant0._ZN10layer_norm13ln_bwd_kernelINS_13Kernel_traitsI13__nv_bfloat16S2_S2_fjLj30720ELj4ELj1ELj8ELj4ENS_18Kernel_traits_baseILj30720ES2_S2_S2_fjLj256EEEEEEEvNS_9BwdParamsE)
        /*014c*/ 	.short	0x0210
        /*014e*/ 	.short	0x0088


	//----- nvinfo : EIATTR_SW_WAR
	.align		4
.L_2355:
        /*0150*/ 	.byte	0x04, 0x36
        /*0152*/ 	.short	(.L_2357 - .L_2356)
.L_2356:
        /*0154*/ 	.word	0x00000008
.L_2357:


//--------------------- .nv.info._ZN10layer_norm22ln_bwd_finalize_kernelINS_22Kernel_traits_finalizeILj30720E6__halffS2_fjLj1024ELj4ENS_18Kernel_traits_baseILj30720ES2_fS2_fjLj1024EEEEEEEvNS_9BwdParamsE --------------------------
	.section	.nv.info._ZN10layer_norm22ln_bwd_finalize_kernelINS_22Kernel_traits_finalizeILj30720E6__halffS2_fjLj1024ELj4ENS_18Kernel_traits_baseILj30720ES2_fS2_fjLj1024EEEEEEEvNS_9BwdParamsE,"",@"SHT_CUDA_INFO"
	.sectionflags	@""
	.align	4


	//----- nvinfo : EIATTR_CUDA_API_VERSION
	.align		4
        /*0000*/ 	.byte	0x04, 0x37
        /*0002*/ 	.short	(.L_2359 - .L_2358)
.L_2358:
        /*0004*/ 	.word	0x00000082


	//----- nvinfo : EIATTR_KPARAM_INFO
	.align		4
.L_2359:
        /*0008*/ 	.byte	0x04, 0x17
        /*000a*/ 	.short	(.L_2361 - .L_2360)
.L_2360:
        /*000c*/ 	.word	0x00000000
        /*0010*/ 	.short	0x0000
        /*0012*/ 	.short	0x0000
        /*0014*/ 	.byte	0x00, 0xf0, 0x21, 0x02


	//----- nvinfo : EIATTR_SPARSE_MMA_MASK
	.align		4
.L_2361:
        /*0018*/ 	.byte	0x03, 0x50
        /*001a*/ 	.short	0x0000


	//----- nvinfo : EIATTR_MAXREG_COUNT
	.align		4
        /*001c*/ 	.byte	0x03, 0x1b
        /*001e*/ 	.short	0x0040


	//----- nvinfo : EIATTR_NUM_BARRIERS
	.align		4
        /*0020*/ 	.byte	0x02, 0x4c
        /*0022*/ 	.byte	0x01
	.zero		1


	//----- nvinfo : EIATTR_MERCURY_ISA_VERSION
	.align		4
        /*0024*/ 	.byte	0x03, 0x5f
        /*0026*/ 	.short	0x0101


	//----- nvinfo : EIATTR_COOP_GROUP_MASK_REGIDS
	.align		4
        /*0028*/ 	.byte	0x04, 0x29
        /*002a*/ 	.short	(.L_2363 - .L_2362)


	//   ....[0]....
.L_2362:
        /*002c*/ 	.word	0xffffffff


	//   ....[1]....
        /*0030*/ 	.word	0xffffffff


	//   ....[2]....
        /*0034*/ 	.word	0xffffffff


	//   ....[3]....
        /*0038*/ 	.word	0xffffffff


	//   ....[4]....
        /*003c*/ 	.word	0xffffffff


	//   ....[5]....
        /*0040*/ 	.word	0xffffffff


	//   ....[6]....
        /*0044*/ 	.word	0xffffffff


	//   ....[7]....
        /*0048*/ 	.word	0xffffffff


	//   ....[8]....
        /*004c*/ 	.word	0xffffffff


	//   ....[9]....
        /*0050*/ 	.word	0xffffffff


	//   ....[10]....
        /*0054*/ 	.word	0x05000011


	//   ....[11]....
        /*0058*/ 	.word	0x05000011


	//   ....[12]....
        /*005c*/ 	.word	0x05000011


	//   ....[13]....
        /*0060*/ 	.word	0x05000011


	//   ....[14]....
        /*0064*/ 	.word	0x05000011


	//   ....[15]....
        /*0068*/ 	.word	0x05000011


	//   ....[16]....
        /*006c*/ 	.word	0x05000011


	//   ....[17]....
        /*0070*/ 	.word	0x05000011


	//   ....[18]....
        /*0074*/ 	.word	0x05000011


	//   ....[19]....
        /*0078*/ 	.word	0x05000011


	//----- nvinfo : EIATTR_COOP_GROUP_INSTR_OFFSETS
	.align		4
.L_2363:
        /*007c*/ 	.byte	0x04, 0x28
        /*007e*/ 	.short	(.L_2365 - .L_2364)


	//   ....[0]....
.L_2364:
        /*0080*/ 	.word	0x00000860


	//   ....[1]....
        /*0084*/ 	.word	0x00000870


	//   ....[2]....
        /*0088*/ 	.word	0x000008a0


	//   ....[3]....
        /*008c*/ 	.word	0x000008b0


	//   ....[4]....
        /*0090*/ 	.word	0x000008e0


	//   ....[5]....
        /*0094*/ 	.word	0x000008f0


	//   ....[6]....
        /*0098*/ 	.word	0x00000920


	//   ....[7]....
        /*009c*/ 	.word	0x00000930


	//   ....[8]....
        /*00a0*/ 	.word	0x00000960


	//   ....[9]....
        /*00a4*/ 	.word	0x00000970


	//   ....[10]....
        /*00a8*/ 	.word	0x00000b70


	//   ....[11]....
        /*00ac*/ 	.word	0x00000be0


	//   ....[12]....
        /*00b0*/ 	.word	0x00000c50


	//   ....[13]....
        /*00b4*/ 	.word	0x00000cc0


	//   ....[14]....
        /*00b8*/ 	.word	0x00000d30


	//   ....[15]....
        /*00bc*/ 	.word	0x00000d90


	//   ....[16]....
        /*00c0*/ 	.word	0x00000e00


	//   ....[17]....
        /*00c4*/ 	.word	0x00000e70


	//   ....[18]....
        /*00c8*/ 	.word	0x00000ee0


	//   ....[19]....
        /*00cc*/ 	.word	0x00000f50


	//----- nvinfo : EIATTR_EXIT_INSTR_OFFSETS
	.align		4
.L_2365:
        /*00d0*/ 	.byte	0x04, 0x1c
        /*00d2*/ 	.short	(.L_2367 - .L_2366)


	//   ....[0]....
.L_2366:
        /*00d4*/ 	.word	0x00000070


	//   ....[1]....
        /*00d8*/ 	.word	0x00000b10


	//----- nvinfo : EIATTR_MAX_THREADS
	.align		4
.L_2367:
        /*00dc*/ 	.byte	0x04, 0x05
        /*00de*/ 	.short	(.L_2369 - .L_2368)
.L_2368:
        /*00e0*/ 	.word	0x00000400
        /*00e4*/ 	.word	0x00000001
        /*00e8*/ 	.word	0x00000001


	//----- nvinfo : EIATTR_CRS_STACK_SIZE
	.align		4
.L_2369:
        /*00ec*/ 	.byte	0x04, 0x1e
        /*00ee*/ 	.short	(.L_2371 - .L_2370)
.L_2370:
        /*00f0*/ 	.word	0x00000000


	//----- nvinfo : EIATTR_CBANK_PARAM_SIZE
	.align		4
.L_2371:
        /*00f4*/ 	.byte	0x03, 0x19
        /*00f6*/ 	.short	0x0088


	//----- nvinfo : EIATTR_PARAM_CBANK
	.align		4
        /*00f8*/ 	.byte	0x04, 0x0a
        /*00fa*/ 	.short	(.L_2373 - .L_2372)
	.align		4
.L_2372:
        /*00fc*/ 	.word	index@(.nv.constant0._ZN10layer_norm22ln_bwd_finalize_kernelINS_22Kernel_traits_finalizeILj30720E6__halffS2_fjLj1024ELj4ENS_18Kernel_traits_baseILj30720ES2_fS2_fjLj1024EEEEEEEvNS_9BwdParamsE)
        /*0100*/ 	.short	0x0210
        /*0102*/ 	.short	0x0088


	//----- nvinfo : EIATTR_SW_WAR
	.align		4
.L_2373:
        /*0104*/ 	.byte	0x04, 0x36
        /*0106*/ 	.short	(.L_2375 - .L_2374)
.L_2374:
        /*0108*/ 	.word	0x00000008
.L_2375:


//--------------------- .nv.info._ZN10layer_norm13ln_bwd_kernelINS_13Kernel_traitsI6__halffS2_fjLj30720ELj4ELj1ELj8ELj8ENS_18Kernel_traits_baseILj30720ES2_fS2_fjLj256EEEEEEEvNS_9BwdParamsE --------------------------
	.section	.nv.info._ZN10layer_norm13ln_bwd_kernelINS_13Kernel_traitsI6__halffS2_fjLj30720ELj4ELj1ELj8ELj8ENS_18Kernel_traits_baseILj30720ES2_fS2_fjLj256EEEEEEEvNS_9BwdParamsE,"",@"SHT_CUDA_INFO"
	.sectionflags	@""
	.align	4


	//----- nvinfo : EIATTR_CUDA_API_VERSION
	.align		4
        /*0000*/ 	.byte	0x04, 0x37
        /*0002*/ 	.short	(.L_2377 - .L_2376)
.L_2376:
        /*0004*/ 	.word	0x00000082


	//----- nvinfo : EIATTR_KPARAM_INFO
	.align		4
.L_2377:
        /*0008*/ 	.byte	0x04, 0x17
        /*000a*/ 	.short	(.L_2379 - .L_2378)
.L_2378:
        /*000c*/ 	.word	0x00000000
        /*0010*/ 	.short	0x0000
        /*0012*/ 	.short	0x0000
        /*0014*/ 	.byte	0x00, 0xf0, 0x21, 0x02


	//----- nvinfo : EIATTR_SPARSE_MMA_MASK
	.align		4
.L_2379:
        /*0018*/ 	.byte	0x03, 0x50
        /*001a*/ 	.short	0x0000


	//----- nvinfo : EIATTR_MAXREG_COUNT
	.align		4
        /*001c*/ 	.byte	0x03, 0x1b
        /*001e*/ 	.short	0x00ff


	//----- nvinfo : EIATTR_NUM_BARRIERS
	.align		4
        /*0020*/ 	.byte	0x02, 0x4c
        /*0022*/ 	.byte	0x01
	.zero		1


	//----- nvinfo : EIATTR_MERCURY_ISA_VERSION
	.align		4
        /*0024*/ 	.byte	0x03, 0x5f
        /*0026*/ 	.short	0x0101


	//----- nvinfo : EIATTR_COOP_GROUP_MASK_REGIDS
	.align		4
        /*0028*/ 	.byte	0x04, 0x29
        /*002a*/ 	.short	(.L_2381 - .L_2380)


	//   ....[0]....
.L_2380:
        /*002c*/ 	.word	0xffffffff


	//   ....[1]....
        /*0030*/ 	.word	0xffffffff


	//   ....[2]....
        /*0034*/ 	.word	0xffffffff


	//   ....[3]....
        /*0038*/ 	.word	0xffffffff


	//   ....[4]....
        /*003c*/ 	.word	0xffffffff


	//   ....[5]....
        /*0040*/ 	.word	0xffffffff


	//   ....[6]....
        /*0044*/ 	.word	0xffffffff


	//   ....[7]....
        /*0048*/ 	.word	0xffffffff


	//   ....[8]....
        /*004c*/ 	.word	0xffffffff


	//   ....[9]....
        /*0050*/ 	.word	0xffffffff


	//   ....[10]....
        /*0054*/ 	.word	0xffffffff


	//   ....[11]....
        /*0058*/ 	.word	0xffffffff


	//   ....[12]....
        /*005c*/ 	.word	0xffffffff


	//   ....[13]....
        /*0060*/ 	.word	0xffffffff


	//   ....[14]....
        /*0064*/ 	.word	0xffffffff


	//   ....[15]....
        /*0068*/ 	.word	0xffffffff


	//   ....[16]....
        /*006c*/ 	.word	0xffffffff


	//   ....[17]....
        /*0070*/ 	.word	0xffffffff


	//   ....[18]....
        /*0074*/ 	.word	0xffffffff


	//   ....[19]....
        /*0078*/ 	.word	0xffffffff


	//   ....[20]....
        /*007c*/ 	.word	0x05000044


	//   ....[21]....
        /*0080*/ 	.word	0x05000044


	//   ....[22]....
        /*0084*/ 	.word	0x05000044


	//   ....[23]....
        /*0088*/ 	.word	0x05000044


	//   ....[24]....
        /*008c*/ 	.word	0x05000044


	//   ....[25]....
        /*0090*/ 	.word	0x05000044


	//   ....[26]....
        /*0094*/ 	.word	0x05000044


	//   ....[27]....
        /*0098*/ 	.word	0x05000044


	//   ....[28]....
        /*009c*/ 	.word	0x05000044


	//   ....[29]....
        /*00a0*/ 	.word	0x05000044


	//----- nvinfo : EIATTR_COOP_GROUP_INSTR_OFFSETS
	.align		4
.L_2381:
        /*00a4*/ 	.byte	0x04, 0x28
        /*00a6*/ 	.short	(.L_2383 - .L_2382)


	//   ....[0]....
.L_2382:
        /*00a8*/ 	.word	0x00002c00


	//   ....[1]....
        /*00ac*/ 	.word	0x00002c10


	//   ....[2]....
        /*00b0*/ 	.word	0x00002c40


	//   ....[3]....
        /*00b4*/ 	.word	0x00002c50


	//   ....[4]....
        /*00b8*/ 	.word	0x00002c80


	//   ....[5]....
        /*00bc*/ 	.word	0x00002c90


	//   ....[6]....
        /*00c0*/ 	.word	0x00002cc0


	//   ....[7]....
        /*00c4*/ 	.word	0x00002cd0


	//   ....[8]....
        /*00c8*/ 	.word	0x00002d00


	//   ....[9]....
        /*00cc*/ 	.word	0x00002d10


	//   ....[10]....
        /*00d0*/ 	.word	0x000032e0


	//   ....[11]....
        /*00d4*/ 	.word	0x000032f0


	//   ....[12]....
        /*00d8*/ 	.word	0x00003320


	//   ....[13]....
        /*00dc*/ 	.word	0x00003330


	//   ....[14]....
        /*00e0*/ 	.word	0x00003360


	//   ....[15]....
        /*00e4*/ 	.word	0x00003370


	//   ....[16]....
        /*00e8*/ 	.word	0x000033a0


	//   ....[17]....
        /*00ec*/ 	.word	0x000033b0


	//   ....[18]....
        /*00f0*/ 	.word	0x000033e0


	//   ....[19]....
        /*00f4*/ 	.word	0x000033f0


	//   ....[20]....
        /*00f8*/ 	.word	0x00004480


	//   ....[21]....
        /*00fc*/ 	.word	0x000044d0


	//   ....[22]....
        /*0100*/ 	.word	0x00004540


	//   ....[23]....
        /*0104*/ 	.word	0x000045a0


	//   ....[24]....
        /*0108*/ 	.word	0x00004610


	//   ....[25]....
        /*010c*/ 	.word	0x00004670


	//   ....[26]....
        /*0110*/ 	.word	0x000046e0


	//   ....[27]....
        /*0114*/ 	.word	0x00004740


	//   ....[28]....
        /*0118*/ 	.word	0x000047b0


	//   ....[29]....
        /*011c*/ 	.word	0x00004810


	//----- nvinfo : EIATTR_EXIT_INSTR_OFFSETS
	.align		4
.L_2383:
        /*0120*/ 	.byte	0x04, 0x1c
        /*0122*/ 	.short	(.L_2385 - .L_2384)


	//   ....[0]....
.L_2384:
        /*0124*/ 	.word	0x00004420


	//----- nvinfo : EIATTR_MAX_THREADS
	.align		4
.L_2385:
        /*0128*/ 	.byte	0x04, 0x05
        /*012a*/ 	.short	(.L_2387 - .L_2386)
.L_2386:
        /*012c*/ 	.word	0x00000100
        /*0130*/ 	.word	0x00000001
        /*0134*/ 	.word	0x00000001


	//----- nvinfo : EIATTR_CRS_STACK_SIZE
	.align		4
.L_2387:
        /*0138*/ 	.byte	0x04, 0x1e
        /*013a*/ 	.short	(.L_2389 - .L_2388)
.L_2388:
        /*013c*/ 	.word	0x00000000


	//----- nvinfo : EIATTR_CBANK_PARAM_SIZE
	.align		4
.L_2389:
        /*0140*/ 	.byte	0x03, 0x19
        /*0142*/ 	.short	0x0088


	//----- nvinfo : EIATTR_PARAM_CBANK
	.align		4
        /*0144*/ 	.byte	0x04, 0x0a
        /*0146*/ 	.short	(.L_2391 - .L_2390)
	.align		4
.L_2390:
        /*0148*/ 	.word	index@(.nv.constant0._ZN10layer_norm13ln_bwd_kernelINS_13Kernel_traitsI6__halffS2_fjLj30720ELj4ELj1ELj8ELj8ENS_18Kernel_traits_baseILj30720ES2_fS2_fjLj256EEEEEEEvNS_9BwdParamsE)
        /*014c*/ 	.short	0x0210
        /*014e*/ 	.short	0x0088


	//----- nvinfo : EIATTR_SW_WAR
	.align		4
.L_2391:
        /*0150*/ 	.byte	0x04, 0x36
        /*0152*/ 	.short	(.L_2393 - .L_2392)
.L_2392:
        /*0154*/ 	.word	0x00000008
.L_2393:


//--------------------- .nv.info._ZN10layer_norm22ln_bwd_finalize_kernelINS_22Kernel_traits_finalizeILj30720E6__halfS2_S2_fjLj1024ELj4ENS_18Kernel_traits_baseILj30720ES2_S2_S2_fjLj1024EEEEEEEvNS_9BwdParamsE --------------------------
	.section	.nv.info._ZN10layer_norm22ln_bwd_finalize_kernelINS_22Kernel_traits_finalizeILj30720E6__halfS2_S2_fjLj1024ELj4ENS_18Kernel_traits_baseILj30720ES2_S2_S2_fjLj1024EEEEEEEvNS_9BwdParamsE,"",@"SHT_CUDA_INFO"
	.sectionflags	@""
	.align	4


	//----- nvinfo : EIATTR_CUDA_API_VERSION
	.align		4
        /*0000*/ 	.byte	0x04, 0x37
        /*0002*/ 	.short	(.L_2395 - .L_2394)
.L_2394:
        /*0004*/ 	.word	0x00000082


	//----- nvinfo : EIATTR_KPARAM_INFO
	.align		4
.L_2395:
        /*0008*/ 	.byte	0x04, 0x17
        /*000a*/ 	.short	(.L_2397 - .L_2396)
.L_2396:
        /*000c*/ 	.word	0x00000000
        /*0010*/ 	.short	0x0000
        /*0012*/ 	.short	0x0000
        /*0014*/ 	.byte	0x00, 0xf0, 0x21, 0x02


	//----- nvinfo : EIATTR_SPARSE_MMA_MASK
	.align		4
.L_2397:
        /*0018*/ 	.byte	0x03, 0x50
        /*001a*/ 	.short	0x0000


	//----- nvinfo : EIATTR_MAXREG_COUNT
	.align		4
        /*001c*/ 	.byte	0x03, 0x1b
        /*001e*/ 	.short	0x0040


	//----- nvinfo : EIATTR_NUM_BARRIERS
	.align		4
        /*0020*/ 	.byte	0x02, 0x4c
        /*0022*/ 	.byte	0x01
	.zero		1


	//----- nvinfo : EIATTR_MERCURY_ISA_VERSION
	.align		4
        /*0024*/ 	.byte	0x03, 0x5f
        /*0026*/ 	.short	0x0101


	//----- nvinfo : EIATTR_COOP_GROUP_MASK_REGIDS
	.align		4
        /*0028*/ 	.byte	0x04, 0x29
        /*002a*/ 	.short	(.L_2399 - .L_2398)


	//   ....[0]....
.L_2398:
        /*002c*/ 	.word	0xffffffff


	//   ....[1]....
        /*0030*/ 	.word	0xffffffff


	//   ....[2]....
        /*0034*/ 	.word	0xffffffff


	//   ....[3]....
        /*0038*/ 	.word	0xffffffff


	//   ....[4]....
        /*003c*/ 	.word	0xffffffff


	//   ....[5]....
        /*0040*/ 	.word	0xffffffff


	//   ....[6]....
        /*0044*/ 	.word	0xffffffff


	//   ....[7]....
        /*0048*/ 	.word	0xffffffff


	//   ....[8]....
        /*004c*/ 	.word	0xffffffff


	//   ....[9]....
        /*0050*/ 	.word	0xffffffff


	//   ....[10]....
        /*0054*/ 	.word	0x05000011


	//   ....[11]....
        /*0058*/ 	.word	0x05000011


	//   ....[12]....
        /*005c*/ 	.word	0x05000011


	//   ....[13]....
        /*0060*/ 	.word	0x05000011


	//   ....[14]....
        /*0064*/ 	.word	0x05000011


	//   ....[15]....
        /*0068*/ 	.word	0x05000011


	//   ....[16]....
        /*006c*/ 	.word	0x05000011


	//   ....[17]....
        /*0070*/ 	.word	0x05000011


	//   ....[18]....
        /*0074*/ 	.word	0x05000011


	//   ....[19]....
        /*0078*/ 	.word	0x05000011


	//----- nvinfo : EIATTR_COOP_GROUP_INSTR_OFFSETS
	.align		4
.L_2399:
        /*007c*/ 	.byte	0x04, 0x28
        /*007e*/ 	.short	(.L_2401 - .L_2400)


	//   ....[0]....
.L_2400:
        /*0080*/ 	.word	0x00000860


	//   ....[1]....
        /*0084*/ 	.word	0x00000870


	//   ....[2]....
        /*0088*/ 	.word	0x000008a0


	//   ....[3]....
        /*008c*/ 	.word	0x000008b0


	//   ....[4]....
        /*0090*/ 	.word	0x000008e0


	//   ....[5]....
        /*0094*/ 	.word	0x000008f0


	//   ....[6]....
        /*0098*/ 	.word	0x00000920


	//   ....[7]....
        /*009c*/ 	.word	0x00000930


	//   ....[8]....
        /*00a0*/ 	.word	0x00000960


	//   ....[9]....
        /*00a4*/ 	.word	0x00000970


	//   ....[10]....
        /*00a8*/ 	.word	0x00000b70


	//   ....[11]....
        /*00ac*/ 	.word	0x00000be0


	//   ....[12]....
        /*00b0*/ 	.word	0x00000c50


	//   ....[13]....
        /*00b4*/ 	.word	0x00000cc0


	//   ....[14]....
        /*00b8*/ 	.word	0x00000d30


	//   ....[15]....
        /*00bc*/ 	.word	0x00000d90


	//   ....[16]....
        /*00c0*/ 	.word	0x00000e00


	//   ....[17]....
        /*00c4*/ 	.word	0x00000e70


	//   ....[18]....
        /*00c8*/ 	.word	0x00000ee0


	//   ....[19]....
        /*00cc*/ 	.word	0x00000f50


	//----- nvinfo : EIATTR_EXIT_INSTR_OFFSETS
	.align		4
.L_2401:
        /*00d0*/ 	.byte	0x04, 0x1c
        /*00d2*/ 	.short	(.L_2403 - .L_2402)


	//   ....[0]....
.L_2402:
        /*00d4*/ 	.word	0x00000070


	//   ....[1]....
        /*00d8*/ 	.word	0x00000b10


	//----- nvinfo : EIATTR_MAX_THREADS
	.align		4
.L_2403:
        /*00dc*/ 	.byte	0x04, 0x05
        /*00de*/ 	.short	(.L_2405 - .L_2404)
.L_2404:
        /*00e0*/ 	.word	0x00000400
        /*00e4*/ 	.word	0x00000001
        /*00e8*/ 	.word	0x00000001


	//----- nvinfo : EIATTR_CRS_STACK_SIZE
	.align		4
.L_2405:
        /*00ec*/ 	.byte	0x04, 0x1e
        /*00ee*/ 	.short	(.L_2407 - .L_2406)
.L_2406:
        /*00f0*/ 	.word	0x00000000


	//----- nvinfo : EIATTR_CBANK_PARAM_SIZE
	.align		4
.L_2407:
        /*00f4*/ 	.byte	0x03, 0x19
        /*00f6*/ 	.short	0x0088


	//----- nvinfo : EIATTR_PARAM_CBANK
	.align		4
        /*00f8*/ 	.byte	0x04, 0x0a
        /*00fa*/ 	.short	(.L_2409 - .L_2408)
	.align		4
.L_2408:
        /*00fc*/ 	.word	index@(.nv.constant0._ZN10layer_norm22ln_bwd_finalize_kernelINS_22Kernel_traits_finalizeILj30720E6__halfS2_S2_fjLj1024ELj4ENS_18Kernel_traits_baseILj30720ES2_S2_S2_fjLj1024EEEEEEEvNS_9BwdParamsE)
        /*0100*/ 	.short	0x0210
        /*0102*/ 	.short	0x0088


	//----- nvinfo : EIATTR_SW_WAR
	.align		4
.L_2409:
        /*0104*/ 	.byte	0x04, 0x36
        /*0106*/ 	.short	(.L_2411 - .L_2410)
.L_2410:
        /*0108*/ 	.word	0x00000008
.L_2411:


//--------------------- .nv.info._ZN10layer_norm13ln_bwd_kernelINS_13Kernel_traitsI6__halfS2_S2_fjLj30720ELj4ELj1ELj8ELj4ENS_18Kernel_traits_baseILj30720ES2_S2_S2_fjLj256EEEEEEEvNS_9BwdParamsE --------------------------
	.section	.nv.info._ZN10layer_norm13ln_bwd_kernelINS_13Kernel_traitsI6__halfS2_S2_fjLj30720ELj4ELj1ELj8ELj4ENS_18Kernel_traits_baseILj30720ES2_S2_S2_fjLj256EEEEEEEvNS_9BwdParamsE,"",@"SHT_CUDA_INFO"
	.sectionflags	@""
	.align	4


	//----- nvinfo : EIATTR_CUDA_API_VERSION
	.align		4
        /*0000*/ 	.byte	0x04, 0x37
        /*0002*/ 	.short	(.L_2413 - .L_2412)
.L_2412:
        /*0004*/ 	.word	0x00000082


	//----- nvinfo : EIATTR_KPARAM_INFO
	.align		4
.L_2413:
        /*0008*/ 	.byte	0x04, 0x17
        /*000a*/ 	.short	(.L_2415 - .L_2414)
.L_2414:
        /*000c*/ 	.word	0x00000000
        /*0010*/ 	.short	0x0000
        /*0012*/ 	.short	0x0000
        /*0014*/ 	.byte	0x00, 0xf0, 0x21, 0x02


	//----- nvinfo : EIATTR_SPARSE_MMA_MASK
	.align		4
.L_2415:
        /*0018*/ 	.byte	0x03, 0x50
        /*001a*/ 	.short	0x0000


	//----- nvinfo : EIATTR_MAXREG_COUNT
	.align		4
        /*001c*/ 	.byte	0x03, 0x1b
        /*001e*/ 	.short	0x00ff


	//----- nvinfo : EIATTR_NUM_BARRIERS
	.align		4
        /*0020*/ 	.byte	0x02, 0x4c
        /*0022*/ 	.byte	0x01
	.zero		1


	//----- nvinfo : EIATTR_MERCURY_ISA_VERSION
	.align		4
        /*0024*/ 	.byte	0x03, 0x5f
        /*0026*/ 	.short	0x0101


	//----- nvinfo : EIATTR_COOP_GROUP_MASK_REGIDS
	.align		4
        /*0028*/ 	.byte	0x04, 0x29
        /*002a*/ 	.short	(.L_2417 - .L_2416)


	//   ....[0]....
.L_2416:
        /*002c*/ 	.word	0xffffffff


	//   ....[1]....
        /*0030*/ 	.word	0xffffffff


	//   ....[2]....
        /*0034*/ 	.word	0xffffffff


	//   ....[3]....
        /*0038*/ 	.word	0xffffffff


	//   ....[4]....
        /*003c*/ 	.word	0xffffffff


	//   ....[5]....
        /*0040*/ 	.word	0xffffffff


	//   ....[6]....
        /*0044*/ 	.word	0xffffffff


	//   ....[7]....
        /*0048*/ 	.word	0xffffffff


	//   ....[8]....
        /*004c*/ 	.word	0xffffffff


	//   ....[9]....
        /*0050*/ 	.word	0xffffffff


	//   ....[10]....
        /*0054*/ 	.word	0xffffffff


	//   ....[11]....
        /*0058*/ 	.word	0xffffffff


	//   ....[12]....
        /*005c*/ 	.word	0xffffffff


	//   ....[13]....
        /*0060*/ 	.word	0xffffffff


	//   ....[14]....
        /*0064*/ 	.word	0xffffffff


	//   ....[15]....
        /*0068*/ 	.word	0xffffffff


	//   ....[16]....
        /*006c*/ 	.word	0xffffffff


	//   ....[17]....
        /*0070*/ 	.word	0xffffffff


	//   ....[18]....
        /*0074*/ 	.word	0xffffffff


	//   ....[19]....
        /*0078*/ 	.word	0xffffffff


	//   ....[20]....
        /*007c*/ 	.word	0x05000044


	//   ....[21]....
        /*0080*/ 	.word	0x05000044


	//   ....[22]....
        /*0084*/ 	.word	0x05000044


	//   ....[23]....
        /*0088*/ 	.word	0x05000044


	//   ....[24]....
        /*008c*/ 	.word	0x05000044


	//   ....[25]....
        /*0090*/ 	.word	0x05000044


	//   ....[26]....
        /*0094*/ 	.word	0x05000044


	//   ....[27]....
        /*0098*/ 	.word	0x05000044


	//   ....[28]....
        /*009c*/ 	.word	0x05000044


	//   ....[29]....
        /*00a0*/ 	.word	0x05000044


	//----- nvinfo : EIATTR_COOP_GROUP_INSTR_OFFSETS
	.align		4
.L_2417:
        /*00a4*/ 	.byte	0x04, 0x28
        /*00a6*/ 	.short	(.L_2419 - .L_2418)


	//   ....[0]....
.L_2418:
        /*00a8*/ 	.word	0x00002f70


	//   ....[1]....
        /*00ac*/ 	.word	0x00002f80


	//   ....[2]....
        /*00b0*/ 	.word	0x00002fb0


	//   ....[3]....
        /*00b4*/ 	.word	0x00002fc0


	//   ....[4]....
        /*00b8*/ 	.word	0x00002ff0


	//   ....[5]....
        /*00bc*/ 	.word	0x00003000


	//   ....[6]....
        /*00c0*/ 	.word	0x00003030


	//   ....[7]....
        /*00c4*/ 	.word	0x00003040


	//   ....[8]....
        /*00c8*/ 	.word	0x00003070


	//   ....[9]....
        /*00cc*/ 	.word	0x00003080


	//   ....[10]....
        /*00d0*/ 	.word	0x00003650


	//   ....[11]....
        /*00d4*/ 	.word	0x00003660


	//   ....[12]....
        /*00d8*/ 	.word	0x00003690


	//   ....[13]....
        /*00dc*/ 	.word	0x000036a0


	//   ....[14]....
        /*00e0*/ 	.word	0x000036d0


	//   ....[15]....
        /*00e4*/ 	.word	0x000036e0


	//   ....[16]....
        /*00e8*/ 	.word	0x00003710


	//   ....[17]....
        /*00ec*/ 	.word	0x00003720


	//   ....[18]....
        /*00f0*/ 	.word	0x00003750


	//   ....[19]....
        /*00f4*/ 	.word	0x00003760


	//   ....[20]....
        /*00f8*/ 	.word	0x00004920


	//   ....[21]....
        /*00fc*/ 	.word	0x00004970


	//   ....[22]....
        /*0100*/ 	.word	0x000049e0


	//   ....[23]....
        /*0104*/ 	.word	0x00004a40


	//   ....[24]....
        /*0108*/ 	.word	0x00004ab0


	//   ....[25]....
        /*010c*/ 	.word	0x00004b10


	//   ....[26]....
        /*0110*/ 	.word	0x00004b80


	//   ....[27]....
        /*0114*/ 	.word	0x00004be0


	//   ....[28]....
        /*0118*/ 	.word	0x00004c50


	//   ....[29]....
        /*011c*/ 	.word	0x00004cb0


	//----- nvinfo : EIATTR_EXIT_INSTR_OFFSETS
	.align		4
.L_2419:
        /*0120*/ 	.byte	0x04, 0x1c
        /*0122*/ 	.short	(.L_2421 - .L_2420)


	//   ....[0]....
.L_2420:
        /*0124*/ 	.word	0x000048c0


	//----- nvinfo : EIATTR_MAX_THREADS
	.align		4
.L_2421:
        /*0128*/ 	.byte	0x04, 0x05
        /*012a*/ 	.short	(.L_2423 - .L_2422)
.L_2422:
        /*012c*/ 	.word	0x00000100
        /*0130*/ 	.word	0x00000001
        /*0134*/ 	.word	0x00000001


	//----- nvinfo : EIATTR_CRS_STACK_SIZE
	.align		4
.L_2423:
        /*0138*/ 	.byte	0x04, 0x1e
        /*013a*/ 	.short	(.L_2425 - .L_2424)
.L_2424:
        /*013c*/ 	.word	0x00000000


	//----- nvinfo : EIATTR_CBANK_PARAM_SIZE
	.align		4
.L_2425:
        /*0140*/ 	.byte	0x03, 0x19
        /*0142*/ 	.short	0x0088


	//----- nvinfo : EIATTR_PARAM_CBANK
	.align		4
        /*0144*/ 	.byte	0x04, 0x0a
        /*0146*/ 	.short	(.L_2427 - .L_2426)
	.align		4
.L_2426:
        /*0148*/ 	.word	index@(.nv.constant0._ZN10layer_norm13ln_bwd_kernelINS_13Kernel_traitsI6__halfS2_S2_fjLj30720ELj4ELj1ELj8ELj4ENS_18Kernel_traits_baseILj30720ES2_S2_S2_fjLj256EEEEEEEvNS_9BwdParamsE)
        /*014c*/ 	.short	0x0210
        /*014e*/ 	.short	0x0088


	//----- nvinfo : EIATTR_SW_WAR
	.align		4
.L_2427:
        /*0150*/ 	.byte	0x04, 0x36
        /*0152*/ 	.short	(.L_2429 - .L_2428)
.L_2428:
        /*0154*/ 	.word	0x00000008
.L_2429:


//--------------------- .nv.info._ZN10layer_norm22ln_bwd_finalize_kernelINS_22Kernel_traits_finalizeILj30720EffffjLj1024ELj4ENS_18Kernel_traits_baseILj30720EffffjLj1024EEEEEEEvNS_9BwdParamsE --------------------------
	.section	.nv.info._ZN10layer_norm22ln_bwd_finalize_kernelINS_22Kernel_traits_finalizeILj30720EffffjLj1024ELj4ENS_18Kernel_traits_baseILj30720EffffjLj1024EEEEEEEvNS_9BwdParamsE,"",@"SHT_CUDA_INFO"
	.sectionflags	@""
	.align	4


	//----- nvinfo : EIATTR_CUDA_API_VERSION
	.align		4
        /*0000*/ 	.byte	0x04, 0x37
        /*0002*/ 	.short	(.L_2431 - .L_2430)
.L_2430:
        /*0004*/ 	.word	0x00000082


	//----- nvinfo : EIATTR_KPARAM_INFO
	.align		4
.L_2431:
        /*0008*/ 	.byte	0x04, 0x17
        /*000a*/ 	.short	(.L_2433 - .L_2432)
.L_2432:
        /*000c*/ 	.word	0x00000000
        /*0010*/ 	.short	0x0000
        /*0012*/ 	.short	0x0000
        /*0014*/ 	.byte	0x00, 0xf0, 0x21, 0x02


	//----- nvinfo : EIATTR_SPARSE_MMA_MASK
	.align		4
.L_2433:
        /*0018*/ 	.byte	0x03, 0x50
        /*001a*/ 	.short	0x0000


	//----- nvinfo : EIATTR_MAXREG_COUNT
	.align		4
        /*001c*/ 	.byte	0x03, 0x1b
        /*001e*/ 	.short	0x0040


	//----- nvinfo : EIATTR_NUM_BARRIERS
	.align		4
        /*0020*/ 	.byte	0x02, 0x4c
        /*0022*/ 	.byte	0x01
	.zero		1


	//----- nvinfo : EIATTR_MERCURY_ISA_VERSION
	.align		4
        /*0024*/ 	.byte	0x03, 0x5f
        /*0026*/ 	.short	0x0101


	//----- nvinfo : EIATTR_COOP_GROUP_MASK_REGIDS
	.align		4
        /*0028*/ 	.byte	0x04, 0x29
        /*002a*/ 	.short	(.L_2435 - .L_2434)


	//   ....[0]....
.L_2434:
        /*002c*/ 	.word	0xffffffff


	//   ....[1]....
        /*0030*/ 	.word	0xffffffff


	//   ....[2]....
        /*0034*/ 	.word	0xffffffff


	//   ....[3]....
        /*0038*/ 	.word	0xffffffff


	//   ....[4]....
        /*003c*/ 	.word	0xffffffff


	//   ....[5]....
        /*0040*/ 	.word	0xffffffff


	//   ....[6]....
        /*0044*/ 	.word	0xffffffff


	//   ....[7]....
        /*0048*/ 	.word	0xffffffff


	//   ....[8]....
        /*004c*/ 	.word	0xffffffff


	//   ....[9]....
        /*0050*/ 	.word	0xffffffff


	//   ....[10]....
        /*0054*/ 	.word	0x05000011


	//   ....[11]....
        /*0058*/ 	.word	0x05000011


	//   ....[12]....
        /*005c*/ 	.word	0x05000011


	//   ....[13]....
        /*0060*/ 	.word	0x05000011


	//   ....[14]....
        /*0064*/ 	.word	0x05000011


	//   ....[15]....
        /*0068*/ 	.word	0x05000011


	//   ....[16]....
        /*006c*/ 	.word	0x05000011


	//   ....[17]....
        /*0070*/ 	.word	0x05000011


	//   ....[18]....
        /*0074*/ 	.word	0x05000011


	//   ....[19]....
        /*0078*/ 	.word	0x05000011


	//----- nvinfo : EIATTR_COOP_GROUP_INSTR_OFFSETS
	.align		4
.L_2435:
        /*007c*/ 	.byte	0x04, 0x28
        /*007e*/ 	.short	(.L_2437 - .L_2436)


	//   ....[0]....
.L_2436:
        /*0080*/ 	.word	0x00000860


	//   ....[1]....
        /*0084*/ 	.word	0x00000870


	//   ....[2]....
        /*0088*/ 	.word	0x000008a0


	//   ....[3]....
        /*008c*/ 	.word	0x000008b0


	//   ....[4]....
        /*0090*/ 	.word	0x000008e0


	//   ....[5]....
        /*0094*/ 	.word	0x000008f0


	//   ....[6]....
        /*0098*/ 	.word	0x00000920


	//   ....[7]....
        /*009c*/ 	.word	0x00000930


	//   ....[8]....
        /*00a0*/ 	.word	0x00000960


	//   ....[9]....
        /*00a4*/ 	.word	0x00000970


	//   ....[10]....
        /*00a8*/ 	.word	0x00000b20


	//   ....[11]....
        /*00ac*/ 	.word	0x00000b90


	//   ....[12]....
        /*00b0*/ 	.word	0x00000c00


	//   ....[13]....
        /*00b4*/ 	.word	0x00000c70


	//   ....[14]....
        /*00b8*/ 	.word	0x00000ce0


	//   ....[15]....
        /*00bc*/ 	.word	0x00000d40


	//   ....[16]....
        /*00c0*/ 	.word	0x00000db0


	//   ....[17]....
        /*00c4*/ 	.word	0x00000e20


	//   ....[18]....
        /*00c8*/ 	.word	0x00000e90


	//   ....[19]....
        /*00cc*/ 	.word	0x00000f00


	//----- nvinfo : EIATTR_EXIT_INSTR_OFFSETS
	.align		4
.L_2437:
        /*00d0*/ 	.byte	0x04, 0x1c
        /*00d2*/ 	.short	(.L_2439 - .L_2438)


	//   ....[0]....
.L_2438:
        /*00d4*/ 	.word	0x00000070


	//   ....[1]....
        /*00d8*/ 	.word	0x00000ac0


	//----- nvinfo : EIATTR_MAX_THREADS
	.align		4
.L_2439:
        /*00dc*/ 	.byte	0x04, 0x05
        /*00de*/ 	.short	(.L_2441 - .L_2440)
.L_2440:
        /*00e0*/ 	.word	0x00000400
        /*00e4*/ 	.word	0x00000001
        /*00e8*/ 	.word	0x00000001


	//----- nvinfo : EIATTR_CRS_STACK_SIZE
	.align		4
.L_2441:
        /*00ec*/ 	.byte	0x04, 0x1e
        /*00ee*/ 	.short	(.L_2443 - .L_2442)
.L_2442:
        /*00f0*/ 	.word	0x00000000


	//----- nvinfo : EIATTR_CBANK_PARAM_SIZE
	.align		4
.L_2443:
        /*00f4*/ 	.byte	0x03, 0x19
        /*00f6*/ 	.short	0x0088


	//----- nvinfo : EIATTR_PARAM_CBANK
	.align		4
        /*00f8*/ 	.byte	0x04, 0x0a
        /*00fa*/ 	.short	(.L_2445 - .L_2444)
	.align		4
.L_2444:
        /*00fc*/ 	.word	index@(.nv.constant0._ZN10layer_norm22ln_bwd_finalize_kernelINS_22Kernel_traits_finalizeILj30720EffffjLj1024ELj4ENS_18Kernel_traits_baseILj30720EffffjLj1024EEEEEEEvNS_9BwdParamsE)
        /*0100*/ 	.short	0x0210
        /*0102*/ 	.short	0x0088


	//----- nvinfo : EIATTR_SW_WAR
	.align		4
.L_2445:
        /*0104*/ 	.byte	0x04, 0x36
        /*0106*/ 	.short	(.L_2447 - .L_2446)
.L_2446:
        /*0108*/ 	.word	0x00000008
.L_2447:


//--------------------- .nv.info._ZN10layer_norm13ln_bwd_kernelINS_13Kernel_traitsIffffjLj30720ELj4ELj1ELj8ELj8ENS_18Kernel_traits_baseILj30720EffffjLj256EEEEEEEvNS_9BwdParamsE --------------------------
	.section	.nv.info._ZN10layer_norm13ln_bwd_kernelINS_13Kernel_traitsIffffjLj30720ELj4ELj1ELj8ELj8ENS_18Kernel_traits_baseILj30720EffffjLj256EEEEEEEvNS_9BwdParamsE,"",@"SHT_CUDA_INFO"
	.sectionflags	@""
	.align	4


	//----- nvinfo : EIATTR_CUDA_API_VERSION
	.align		4
        /*0000*/ 	.byte	0x04, 0x37
        /*0002*/ 	.short	(.L_2449 - .L_2448)
.L_2448:
        /*0004*/ 	.word	0x00000082


	//----- nvinfo : EIATTR_KPARAM_INFO
	.align		4
.L_2449:
        /*0008*/ 	.byte	0x04, 0x17
        /*000a*/ 	.short	(.L_2451 - .L_2450)
.L_2450:
        /*000c*/ 	.word	0x00000000
        /*0010*/ 	.short	0x0000
        /*0012*/ 	.short	0x0000
        /*0014*/ 	.byte	0x00, 0xf0, 0x21, 0x02


	//----- nvinfo : EIATTR_SPARSE_MMA_MASK
	.align		4
.L_2451:
        /*0018*/ 	.byte	0x03, 0x50
        /*001a*/ 	.short	0x0000


	//----- nvinfo : EIATTR_MAXREG_COUNT
	.align		4
        /*001c*/ 	.byte	0x03, 0x1b
        /*001e*/ 	.short	0x00ff


	//----- nvinfo : EIATTR_NUM_BARRIERS
	.align		4
        /*0020*/ 	.byte	0x02, 0x4c
        /*0022*/ 	.byte	0x01
	.zero		1


	//----- nvinfo : EIATTR_MERCURY_ISA_VERSION
	.align		4
        /*0024*/ 	.byte	0x03, 0x5f
        /*0026*/ 	.short	0x0101


	//----- nvinfo : EIATTR_COOP_GROUP_MASK_REGIDS
	.align		4
        /*0028*/ 	.byte	0x04, 0x29
        /*002a*/ 	.short	(.L_2453 - .L_2452)


	//   ....[0]....
.L_2452:
        /*002c*/ 	.word	0xffffffff


	//   ....[1]....
        /*0030*/ 	.word	0xffffffff


	//   ....[2]....
        /*0034*/ 	.word	0xffffffff


	//   ....[3]....
        /*0038*/ 	.word	0xffffffff


	//   ....[4]....
        /*003c*/ 	.word	0xffffffff


	//   ....[5]....
        /*0040*/ 	.word	0xffffffff


	//   ....[6]....
        /*0044*/ 	.word	0xffffffff


	//   ....[7]....
        /*0048*/ 	.word	0xffffffff


	//   ....[8]....
        /*004c*/ 	.word	0xffffffff


	//   ....[9]....
        /*0050*/ 	.word	0xffffffff


	//   ....[10]....
        /*0054*/ 	.word	0xffffffff


	//   ....[11]....
        /*0058*/ 	.word	0xffffffff


	//   ....[12]....
        /*005c*/ 	.word	0xffffffff


	//   ....[13]....
        /*0060*/ 	.word	0xffffffff


	//   ....[14]....
        /*0064*/ 	.word	0xffffffff


	//   ....[15]....
        /*0068*/ 	.word	0xffffffff


	//   ....[16]....
        /*006c*/ 	.word	0xffffffff


	//   ....[17]....
        /*0070*/ 	.word	0xffffffff


	//   ....[18]....
        /*0074*/ 	.word	0xffffffff


	//   ....[19]....
        /*0078*/ 	.word	0xffffffff


	//   ....[20]....
        /*007c*/ 	.word	0x05000047


	//   ....[21]....
        /*0080*/ 	.word	0x05000047


	//   ....[22]....
        /*0084*/ 	.word	0x05000047


	//   ....[23]....
        /*0088*/ 	.word	0x05000047


	//   ....[24]....
        /*008c*/ 	.word	0x05000047


	//   ....[25]....
        /*0090*/ 	.word	0x05000047


	//   ....[26]....
        /*0094*/ 	.word	0x05000047


	//   ....[27]....
        /*0098*/ 	.word	0x05000047


	//   ....[28]....
        /*009c*/ 	.word	0x05000047


	//   ....[29]....
        /*00a0*/ 	.word	0x05000047


	//----- nvinfo : EIATTR_COOP_GROUP_INSTR_OFFSETS
	.align		4
.L_2453:
        /*00a4*/ 	.byte	0x04, 0x28
        /*00a6*/ 	.short	(.L_2455 - .L_2454)


	//   ....[0]....
.L_2454:
        /*00a8*/ 	.word	0x00002630


	//   ....[1]....
        /*00ac*/ 	.word	0x00002640


	//   ....[2]....
        /*00b0*/ 	.word	0x00002670


	//   ....[3]....
        /*00b4*/ 	.word	0x00002680


	//   ....[4]....
        /*00b8*/ 	.word	0x000026b0


	//   ....[5]....
        /*00bc*/ 	.word	0x000026c0


	//   ....[6]....
        /*00c0*/ 	.word	0x000026f0


	//   ....[7]....
        /*00c4*/ 	.word	0x00002700


	//   ....[8]....
        /*00c8*/ 	.word	0x00002740


	//   ....[9]....
        /*00cc*/ 	.word	0x00002760


	//   ....[10]....
        /*00d0*/ 	.word	0x00002d60


	//   ....[11]....
        /*00d4*/ 	.word	0x00002d70


	//   ....[12]....
        /*00d8*/ 	.word	0x00002da0


	//   ....[13]....
        /*00dc*/ 	.word	0x00002db0


	//   ....[14]....
        /*00e0*/ 	.word	0x00002de0


	//   ....[15]....
        /*00e4*/ 	.word	0x00002df0


	//   ....[16]....
        /*00e8*/ 	.word	0x00002e20


	//   ....[17]....
        /*00ec*/ 	.word	0x00002e30


	//   ....[18]....
        /*00f0*/ 	.word	0x00002e60


	//   ....[19]....
        /*00f4*/ 	.word	0x00002e70


	//   ....[20]....
        /*00f8*/ 	.word	0x00003f50


	//   ....[21]....
        /*00fc*/ 	.word	0x00003fa0


	//   ....[22]....
        /*0100*/ 	.word	0x00004010


	//   ....[23]....
        /*0104*/ 	.word	0x00004070


	//   ....[24]....
        /*0108*/ 	.word	0x000040e0


	//   ....[25]....
        /*010c*/ 	.word	0x00004140


	//   ....[26]....
        /*0110*/ 	.word	0x000041b0


	//   ....[27]....
        /*0114*/ 	.word	0x00004210


	//   ....[28]....
        /*0118*/ 	.word	0x00004290


	//   ....[29]....
        /*011c*/ 	.word	0x00004300


	//----- nvinfo : EIATTR_EXIT_INSTR_OFFSETS
	.align		4
.L_2455:
        /*0120*/ 	.byte	0x04, 0x1c
        /*0122*/ 	.short	(.L_2457 - .L_2456)


	//   ....[0]....
.L_2456:
        /*0124*/ 	.word	0x00003ef0


	//----- nvinfo : EIATTR_MAX_THREADS
	.align		4
.L_2457:
        /*0128*/ 	.byte	0x04, 0x05
        /*012a*/ 	.short	(.L_2459 - .L_2458)
.L_2458:
        /*012c*/ 	.word	0x00000100
        /*0130*/ 	.word	0x00000001
        /*0134*/ 	.word	0x00000001


	//----- nvinfo : EIATTR_CRS_STACK_SIZE
	.align		4
.L_2459:
        /*0138*/ 	.byte	0x04, 0x1e
        /*013a*/ 	.short	(.L_2461 - .L_2460)
.L_2460:
        /*013c*/ 	.word	0x00000000


	//----- nvinfo : EIATTR_CBANK_PARAM_SIZE
	.align		4
.L_2461:
        /*0140*/ 	.byte	0x03, 0x19
        /*0142*/ 	.short	0x0088


	//----- nvinfo : EIATTR_PARAM_CBANK
	.align		4
        /*0144*/ 	.byte	0x04, 0x0a
        /*0146*/ 	.short	(.L_2463 - .L_2462)
	.align		4
.L_2462:
        /*0148*/ 	.word	index@(.nv.constant0._ZN10layer_norm13ln_bwd_kernelINS_13Kernel_traitsIffffjLj30720ELj4ELj1ELj8ELj8ENS_18Kernel_traits_baseILj30720EffffjLj256EEEEEEEvNS_9BwdParamsE)
        /*014c*/ 	.short	0x0210
        /*014e*/ 	.short	0x0088


	//----- nvinfo : EIATTR_SW_WAR
	.align		4
.L_2463:
        /*0150*/ 	.byte	0x04, 0x36
        /*0152*/ 	.short	(.L_2465 - .L_2464)
.L_2464:
        /*0154*/ 	.word	0x00000008
.L_2465:


//--------------------- .nv.info._ZN10layer_norm22ln_bwd_finalize_kernelINS_22Kernel_traits_finalizeILj25600E13__nv_bfloat16fS2_fjLj1024ELj4ENS_18Kernel_traits_baseILj25600ES2_fS2_fjLj1024EEEEEEEvNS_9BwdParamsE --------------------------
	.section	.nv.info._ZN10layer_norm22ln_bwd_finalize_kernelINS_22Kernel_traits_finalizeILj25600E13__nv_bfloat16fS2_fjLj1024ELj4ENS_18Kernel_traits_baseILj25600ES2_fS2_fjLj1024EEEEEEEvNS_9BwdParamsE,"",@"SHT_CUDA_INFO"
	.sectionflags	@""
	.align	4


	//----- nvinfo : EIATTR_CUDA_API_VERSION
	.align		4
        /*0000*/ 	.byte	0x04, 0x37
        /*0002*/ 	.short	(.L_2467 - .L_2466)
.L_2466:
        /*0004*/ 	.word	0x00000082


	//----- nvinfo : EIATTR_KPARAM_INFO
	.align		4
.L_2467:
        /*0008*/ 	.byte	0x04, 0x17
        /*000a*/ 	.short	(.L_2469 - .L_2468)
.L_2468:
        /*000c*/ 	.word	0x00000000
        /*0010*/ 	.short	0x0000
        /*0012*/ 	.short	0x0000
        /*0014*/ 	.byte	0x00, 0xf0, 0x21, 0x02


	//----- nvinfo : EIATTR_SPARSE_MMA_MASK
	.align		4
.L_2469:
        /*0018*/ 	.byte	0x03, 0x50
        /*001a*/ 	.short	0x0000


	//----- nvinfo : EIATTR_MAXREG_COUNT
	.align		4
        /*001c*/ 	.byte	0x03, 0x1b
        /*001e*/ 	.short	0x0040


	//----- nvinfo : EIATTR_NUM_BARRIERS
	.align		4
        /*0020*/ 	.byte	0x02, 0x4c
        /*0022*/ 	.byte	0x01
	.zero		1


	//----- nvinfo : EIATTR_MERCURY_ISA_VERSION
	.align		4
        /*0024*/ 	.byte	0x03, 0x5f
        /*0026*/ 	.short	0x0101


	//----- nvinfo : EIATTR_COOP_GROUP_MASK_REGIDS
	.align		4
        /*0028*/ 	.byte	0x04, 0x29
        /*002a*/ 	.short	(.L_2471 - .L_2470)


	//   ....[0]....
.L_2470:
        /*002c*/ 	.word	0xffffffff


	//   ....[1]....
        /*0030*/ 	.word	0xffffffff


	//   ....[2]....
        /*0034*/ 	.word	0xffffffff


	//   ....[3]....
        /*0038*/ 	.word	0xffffffff


	//   ....[4]....
        /*003c*/ 	.word	0xffffffff


	//   ....[5]....
        /*0040*/ 	.word	0xffffffff


	//   ....[6]....
        /*0044*/ 	.word	0xffffffff


	//   ....[7]....
        /*0048*/ 	.word	0xffffffff


	//   ....[8]....
        /*004c*/ 	.word	0xffffffff


	//   ....[9]....
        /*0050*/ 	.word	0xffffffff


	//   ....[10]....
        /*0054*/ 	.word	0x05000011


	//   ....[11]....
        /*0058*/ 	.word	0x05000011


	//   ....[12]....
        /*005c*/ 	.word	0x05000011


	//   ....[13]....
        /*0060*/ 	.word	0x05000011


	//   ....[14]....
        /*0064*/ 	.word	0x05000011


	//   ....[15]....
        /*0068*/ 	.word	0x05000011


	//   ....[16]....
        /*006c*/ 	.word	0x05000011


	//   ....[17]....
        /*0070*/ 	.word	0x05000011


	//   ....[18]....
        /*0074*/ 	.word	0x05000011


	//   ....[19]....
        /*0078*/ 	.word	0x05000011


	//----- nvinfo : EIATTR_COOP_GROUP_INSTR_OFFSETS
	.align		4
.L_2471:
        /*007c*/ 	.byte	0x04, 0x28
        /*007e*/ 	.short	(.L_2473 - .L_2472)


	//   ....[0]....
.L_2472:
        /*0080*/ 	.word	0x00000860


	//   ....[1]....
        /*0084*/ 	.word	0x00000870


	//   ....[2]....
        /*0088*/ 	.word	0x000008a0


	//   ....[3]....
        /*008c*/ 	.word	0x000008b0


	//   ....[4]....
        /*0090*/ 	.word	0x000008e0


	//   ....[5]....
        /*0094*/ 	.word	0x000008f0


	//   ....[6]....
        /*0098*/ 	.word	0x00000920


	//   ....[7]....
        /*009c*/ 	.word	0x00000930


	//   ....[8]....
        /*00a0*/ 	.word	0x00000960


	//   ....[9]....
        /*00a4*/ 	.word	0x00000970


	//   ....[10]....
        /*00a8*/ 	.word	0x00000b70


	//   ....[11]....
        /*00ac*/ 	.word	0x00000be0


	//   ....[12]....
        /*00b0*/ 	.word	0x00000c50


	//   ....[13]....
        /*00b4*/ 	.word	0x00000cc0


	//   ....[14]....
        /*00b8*/ 	.word	0x00000d30


	//   ....[15]....
        /*00bc*/ 	.word	0x00000d90


	//   ....[16]....
        /*00c0*/ 	.word	0x00000e00


	//   ....[17]....
        /*00c4*/ 	.word	0x00000e70


	//   ....[18]....
        /*00c8*/ 	.word	0x00000ee0


	//   ....[19]....
        /*00cc*/ 	.word	0x00000f50


	//----- nvinfo : EIATTR_EXIT_INSTR_OFFSETS
	.align		4
.L_2473:
        /*00d0*/ 	.byte	0x04, 0x1c
        /*00d2*/ 	.short	(.L_2475 - .L_2474)


	//   ....[0]....
.L_2474:
        /*00d4*/ 	.word	0x00000070


	//   ....[1]....
        /*00d8*/ 	.word	0x00000b10


	//----- nvinfo : EIATTR_MAX_THREADS
	.align		4
.L_2475:
        /*00dc*/ 	.byte	0x04, 0x05
        /*00de*/ 	.short	(.L_2477 - .L_2476)
.L_2476:
        /*00e0*/ 	.word	0x00000400
        /*00e4*/ 	.word	0x00000001
        /*00e8*/ 	.word	0x00000001


	//----- nvinfo : EIATTR_CRS_STACK_SIZE
	.align		4
.L_2477:
        /*00ec*/ 	.byte	0x04, 0x1e
        /*00ee*/ 	.short	(.L_2479 - .L_2478)
.L_2478:
        /*00f0*/ 	.word	0x00000000


	//----- nvinfo : EIATTR_CBANK_PARAM_SIZE
	.align		4
.L_2479:
        /*00f4*/ 	.byte	0x03, 0x19
        /*00f6*/ 	.short	0x0088


	//----- nvinfo : EIATTR_PARAM_CBANK
	.align		4
        /*00f8*/ 	.byte	0x04, 0x0a
        /*00fa*/ 	.short	(.L_2481 - .L_2480)
	.align		4
.L_2480:
        /*00fc*/ 	.word	index@(.nv.constant0._ZN10layer_norm22ln_bwd_finalize_kernelINS_22Kernel_traits_finalizeILj25600E13__nv_bfloat16fS2_fjLj1024ELj4ENS_18Kernel_traits_baseILj25600ES2_fS2_fjLj1024EEEEEEEvNS_9BwdParamsE)
        /*0100*/ 	.short	0x0210
        /*0102*/ 	.short	0x0088


	//----- nvinfo : EIATTR_SW_WAR
	.align		4
.L_2481:
        /*0104*/ 	.byte	0x04, 0x36
        /*0106*/ 	.short	(.L_2483 - .L_2482)
.L_2482:
        /*0108*/ 	.word	0x00000008
.L_2483:


//--------------------- .nv.info._ZN10layer_norm13ln_bwd_kernelINS_13Kernel_traitsI13__nv_bfloat16fS2_fjLj25600ELj5ELj1ELj4ELj16ENS_18Kernel_traits_baseILj25600ES2_fS2_fjLj128EEEEEEEvNS_9BwdParamsE --------------------------
	.section	.nv.info._ZN10layer_norm13ln_bwd_kernelINS_13Kernel_traitsI13__nv_bfloat16fS2_fjLj25600ELj5ELj1ELj4ELj16ENS_18Kernel_traits_baseILj25600ES2_fS2_fjLj128EEEEEEEvNS_9BwdParamsE,"",@"SHT_CUDA_INFO"
	.sectionflags	@""
	.align	4


	//----- nvinfo : EIATTR_CUDA_API_VERSION
	.align		4
        /*0000*/ 	.byte	0x04, 0x37
        /*0002*/ 	.short	(.L_2485 - .L_2484)
.L_2484:
        /*0004*/ 	.word	0x00000082


	//----- nvinfo : EIATTR_KPARAM_INFO
	.align		4
.L_2485:
        /*0008*/ 	.byte	0x04, 0x17
        /*000a*/ 	.short	(.L_2487 - .L_2486)
.L_2486:
        /*000c*/ 	.word	0x00000000
        /*0010*/ 	.short	0x0000
        /*0012*/ 	.short	0x0000
        /*0014*/ 	.byte	0x00, 0xf0, 0x21, 0x02


	//----- nvinfo : EIATTR_SPARSE_MMA_MASK
	.align		4
.L_2487:
        /*0018*/ 	.byte	0x03, 0x50
        /*001a*/ 	.short	0x0000


	//----- nvinfo : EIATTR_MAXREG_COUNT
	.align		4
        /*001c*/ 	.byte	0x03, 0x1b
        /*001e*/ 	.short	0x00ff


	//----- nvinfo : EIATTR_NUM_BARRIERS
	.align		4
        /*0020*/ 	.byte	0x02, 0x4c
        /*0022*/ 	.byte	0x01
	.zero		1


	//----- nvinfo : EIATTR_ANNOTATIONS
	.align		4
        /*0024*/ 	.byte	0x04, 0x55
        /*0026*/ 	.short	(.L_2489 - .L_2488)


	//   ....[0]....
.L_2488:
        /*0028*/ 	.word	0x00000001
        /*002c*/ 	.byte	0x00, 0x01, 0x00, 0x00, 0x01, 0x00, 0x00, 0x00, 0x30, 0x01, 0x00, 0x00, 0x01, 0x00, 0x00, 0x00
        /*003c*/ 	.byte	0x40, 0x03, 0x00, 0x00, 0x01, 0x00, 0x00, 0x00, 0x80, 0x07, 0x00, 0x00, 0x01, 0x00, 0x00, 0x00
        /*004c*/ 	.byte	0xd0, 0x11, 0x00, 0x00, 0x01, 0x00, 0x00, 0x00, 0xd0, 0x39, 0x00, 0x00, 0x01, 0x00, 0x00, 0x00
        /*005c*/ 	.byte	0xf0, 0x39, 0x00, 0x00, 0x01, 0x00, 0x00, 0x00, 0x10, 0x3b, 0x00, 0x00, 0x01, 0x00, 0x00, 0x00
        /*006c*/ 	.byte	0xf0, 0x4b, 0x00, 0x00


	//----- nvinfo : EIATTR_MERCURY_ISA_VERSION
	.align		4
.L_2489:
        /*0070*/ 	.byte	0x03, 0x5f
        /*0072*/ 	.short	0x0101


	//----- nvinfo : EIATTR_COOP_GROUP_MASK_REGIDS
	.align		4
        /*0074*/ 	.byte	0x04, 0x29
        /*0076*/ 	.short	(.L_2491 - .L_2490)


	//   ....[0]....
.L_2490:
        /*0078*/ 	.word	0xffffffff


	//   ....[1]....
        /*007c*/ 	.word	0xffffffff


	//   ....[2]....
        /*0080*/ 	.word	0xffffffff


	//   ....[3]....
        /*0084*/ 	.word	0xffffffff


	//   ....[4]....
        /*0088*/ 	.word	0xffffffff


	//   ....[5]....
        /*008c*/ 	.word	0xffffffff


	//   ....[6]....
        /*0090*/ 	.word	0xffffffff


	//   ....[7]....
        /*0094*/ 	.word	0xffffffff


	//   ....[8]....
        /*0098*/ 	.word	0xffffffff


	//   ....[9]....
        /*009c*/ 	.word	0xffffffff


	//   ....[10]....
        /*00a0*/ 	.word	0xffffffff


	//   ....[11]....
        /*00a4*/ 	.word	0xffffffff


	//   ....[12]....
        /*00a8*/ 	.word	0xffffffff


	//   ....[13]....
        /*00ac*/ 	.word	0xffffffff


	//   ....[14]....
        /*00b0*/ 	.word	0xffffffff


	//   ....[15]....
        /*00b4*/ 	.word	0xffffffff


	//   ....[16]....
        /*00b8*/ 	.word	0xffffffff


	//   ....[17]....
        /*00bc*/ 	.word	0xffffffff


	//   ....[18]....
        /*00c0*/ 	.word	0xffffffff


	//   ....[19]....
        /*00c4*/ 	.word	0xffffffff


	//   ....[20]....
        /*00c8*/ 	.word	0x0500003b


	//   ....[21]....
        /*00cc*/ 	.word	0x0500003b


	//   ....[22]....
        /*00d0*/ 	.word	0x0500003b


	//   ....[23]....
        /*00d4*/ 	.word	0x0500003b


	//   ....[24]....
        /*00d8*/ 	.word	0x0500003b


	//   ....[25]....
        /*00dc*/ 	.word	0x0500003b


	//   ....[26]....
        /*00e0*/ 	.word	0x0500003b


	//   ....[27]....
        /*00e4*/ 	.word	0x0500003b


	//   ....[28]....
        /*00e8*/ 	.word	0x0500003b


	//   ....[29]....
        /*00ec*/ 	.word	0x0500003b


	//----- nvinfo : EIATTR_COOP_GROUP_INSTR_OFFSETS
	.align		4
.L_2491:
        /*00f0*/ 	.byte	0x04, 0x28
        /*00f2*/ 	.short	(.L_2493 - .L_2492)


	//   ....[0]....
.L_2492:
        /*00f4*/ 	.word	0x000036a0


	//   ....[1]....
        /*00f8*/ 	.word	0x000036c0


	//   ....[2]....
        /*00fc*/ 	.word	0x000036e0


	//   ....[3]....
        /*0100*/ 	.word	0x00003700


	//   ....[4]....
        /*0104*/ 	.word	0x00003720


	//   ....[5]....
        /*0108*/ 	.word	0x00003740


	//   ....[6]....
        /*010c*/ 	.word	0x00003760


	//   ....[7]....
        /*0110*/ 	.word	0x00003780


	//   ....[8]....
        /*0114*/ 	.word	0x00003790


	//   ....[9]....
        /*0118*/ 	.word	0x000037b0


	//   ....[10]....
        /*011c*/ 	.word	0x00003d60


	//   ....[11]....
        /*0120*/ 	.word	0x00003d70


	//   ....[12]....
        /*0124*/ 	.word	0x00003da0


	//   ....[13]....
        /*0128*/ 	.word	0x00003dc0


	//   ....[14]....
        /*012c*/ 	.word	0x00003de0


	//   ....[15]....
        /*0130*/ 	.word	0x00003e00


	//   ....[16]....
        /*0134*/ 	.word	0x00003e20


	//   ....[17]....
        /*0138*/ 	.word	0x00003e40


	//   ....[18]....
        /*013c*/ 	.word	0x00003e60


	//   ....[19]....
        /*0140*/ 	.word	0x00003e80


	//   ....[20]....
        /*0144*/ 	.word	0x00004fa0


	//   ....[21]....
        /*0148*/ 	.word	0x00004ff0


	//   ....[22]....
        /*014c*/ 	.word	0x00005050


	//   ....[23]....
        /*0150*/ 	.word	0x000050a0


	//   ....[24]....
        /*0154*/ 	.word	0x00005100


	//   ....[25]....
        /*0158*/ 	.word	0x00005150


	//   ....[26]....
        /*015c*/ 	.word	0x000051b0


	//   ....[27]....
        /*0160*/ 	.word	0x00005200


	//   ....[28]....
        /*0164*/ 	.word	0x00005260


	//   ....[29]....
        /*0168*/ 	.word	0x000052b0


	//----- nvinfo : EIATTR_EXIT_INSTR_OFFSETS
	.align		4
.L_2493:
        /*016c*/ 	.byte	0x04, 0x1c
        /*016e*/ 	.short	(.L_2495 - .L_2494)


	//   ....[0]....
.L_2494:
        /*0170*/ 	.word	0x00004f40


	//----- nvinfo : EIATTR_MAX_THREADS
	.align		4
.L_2495:
        /*0174*/ 	.byte	0x04, 0x05
        /*0176*/ 	.short	(.L_2497 - .L_2496)
.L_2496:
        /*0178*/ 	.word	0x00000080
        /*017c*/ 	.word	0x00000001
        /*0180*/ 	.word	0x00000001


	//----- nvinfo : EIATTR_CRS_STACK_SIZE
	.align		4
.L_2497:
        /*0184*/ 	.byte	0x04, 0x1e
        /*0186*/ 	.short	(.L_2499 - .L_2498)
.L_2498:
        /*0188*/ 	.word	0x00000000


	//----- nvinfo : EIATTR_CBANK_PARAM_SIZE
	.align		4
.L_2499:
        /*018c*/ 	.byte	0x03, 0x19
        /*018e*/ 	.short	0x0088


	//----- nvinfo : EIATTR_PARAM_CBANK
	.align		4
        /*0190*/ 	.byte	0x04, 0x0a
        /*0192*/ 	.short	(.L_2501 - .L_2500)
	.align		4
.L_2500:
        /*0194*/ 	.word	index@(.nv.constant0._ZN10layer_norm13ln_bwd_kernelINS_13Kernel_traitsI13__nv_bfloat16fS2_fjLj25600ELj5ELj1ELj4ELj16ENS_18Kernel_traits_baseILj25600ES2_fS2_fjLj128EEEEEEEvNS_9BwdParamsE)
        /*0198*/ 	.short	0x0210
        /*019a*/ 	.short	0x0088


	//----- nvinfo : EIATTR_SW_WAR
	.align		4
.L_2501:
        /*019c*/ 	.byte	0x04, 0x36
        /*019e*/ 	.short	(.L_2503 - .L_2502)
.L_2502:
        /*01a0*/ 	.word	0x00000008
.L_2503:


//--------------------- .nv.info._ZN10layer_norm22ln_bwd_finalize_kernelINS_22Kernel_traits_finalizeILj25600E13__nv_bfloat16S2_S2_fjLj1024ELj4ENS_18Kernel_traits_baseILj25600ES2_S2_S2_fjLj1024EEEEEEEvNS_9BwdParamsE --------------------------
	.section	.nv.info._ZN10layer_norm22ln_bwd_finalize_kernelINS_22Kernel_traits_finalizeILj25600E13__nv_bfloat16S2_S2_fjLj1024ELj4ENS_18Kernel_traits_baseILj25600ES2_S2_S2_fjLj1024EEEEEEEvNS_9BwdParamsE,"",@"SHT_CUDA_INFO"
	.sectionflags	@""
	.align	4


	//----- nvinfo : EIATTR_CUDA_API_VERSION
	.align		4
        /*0000*/ 	.byte	0x04, 0x37
        /*0002*/ 	.short	(.L_2505 - .L_2504)
.L_2504:
        /*0004*/ 	.word	0x00000082


	//----- nvinfo : EIATTR_KPARAM_INFO
	.align		4
.L_2505:
        /*0008*/ 	.byte	0x04, 0x17
        /*000a*/ 	.short	(.L_2507 - .L_2506)
.L_2506:
        /*000c*/ 	.word	0x00000000
        /*0010*/ 	.short	0x0000
        /*0012*/ 	.short	0x0000
        /*0014*/ 	.byte	0x00, 0xf0, 0x21, 0x02


	//----- nvinfo : EIATTR_SPARSE_MMA_MASK
	.align		4
.L_2507:
        /*0018*/ 	.byte	0x03, 0x50
        /*001a*/ 	.short	0x0000


	//----- nvinfo : EIATTR_MAXREG_COUNT
	.align		4
        /*001c*/ 	.byte	0x03, 0x1b
        /*001e*/ 	.short	0x0040


	//----- nvinfo : EIATTR_NUM_BARRIERS
	.align		4
        /*0020*/ 	.byte	0x02, 0x4c
        /*0022*/ 	.byte	0x01
	.zero		1


	//----- nvinfo : EIATTR_MERCURY_ISA_VERSION
	.align		4
        /*0024*/ 	.byte	0x03, 0x5f
        /*0026*/ 	.short	0x0101


	//----- nvinfo : EIATTR_COOP_GROUP_MASK_REGIDS
	.align		4
        /*0028*/ 	.byte	0x04, 0x29
        /*002a*/ 	.short	(.L_2509 - .L_2508)


	//   ....[0]....
.L_2508:
        /*002c*/ 	.word	0xffffffff


	//   ....[1]....
        /*0030*/ 	.word	0xffffffff


	//   ....[2]....
        /*0034*/ 	.word	0xffffffff


	//   ....[3]....
        /*0038*/ 	.word	0xffffffff


	//   ....[4]....
        /*003c*/ 	.word	0xffffffff


	//   ....[5]....
        /*0040*/ 	.word	0xffffffff


	//   ....[6]....
        /*0044*/ 	.word	0xffffffff


	//   ....[7]....
        /*0048*/ 	.word	0xffffffff


	//   ....[8]....
        /*004c*/ 	.word	0xffffffff


	//   ....[9]....
        /*0050*/ 	.word	0xffffffff


	//   ....[10]....
        /*0054*/ 	.word	0x05000011


	//   ....[11]....
        /*0058*/ 	.word	0x05000011


	//   ....[12]....
        /*005c*/ 	.word	0x05000011


	//   ....[13]....
        /*0060*/ 	.word	0x05000011


	//   ....[14]....
        /*0064*/ 	.word	0x05000011


	//   ....[15]....
        /*0068*/ 	.word	0x05000011


	//   ....[16]....
        /*006c*/ 	.word	0x05000011


	//   ....[17]....
        /*0070*/ 	.word	0x05000011


	//   ....[18]....
        /*0074*/ 	.word	0x05000011


	//   ....[19]....
        /*0078*/ 	.word	0x05000011


	//----- nvinfo : EIATTR_COOP_GROUP_INSTR_OFFSETS
	.align		4
.L_2509:
        /*007c*/ 	.byte	0x04, 0x28
        /*007e*/ 	.short	(.L_2511 - .L_2510)


	//   ....[0]....
.L_2510:
        /*0080*/ 	.word	0x00000860


	//   ....[1]....
        /*0084*/ 	.word	0x00000870


	//   ....[2]....
        /*0088*/ 	.word	0x000008a0


	//   ....[3]....
        /*008c*/ 	.word	0x000008b0


	//   ....[4]....
        /*0090*/ 	.word	0x000008e0


	//   ....[5]....
        /*0094*/ 	.word	0x000008f0


	//   ....[6]....
        /*0098*/ 	.word	0x00000920


	//   ....[7]....
        /*009c*/ 	.word	0x00000930


	//   ....[8]....
        /*00a0*/ 	.word	0x00000960


	//   ....[9]....
        /*00a4*/ 	.word	0x00000970


	//   ....[10]....
        /*00a8*/ 	.word	0x00000b70


	//   ....[11]....
        /*00ac*/ 	.word	0x00000be0


	//   ....[12]....
        /*00b0*/ 	.word	0x00000c50


	//   ....[13]....
        /*00b4*/ 	.word	0x00000cc0


	//   ....[14]....
        /*00b8*/ 	.word	0x00000d30


	//   ....[15]....
        /*00bc*/ 	.word	0x00000d90


	//   ....[16]....
        /*00c0*/ 	.word	0x00000e00


	//   ....[17]....
        /*00c4*/ 	.word	0x00000e70


	//   ....[18]....
        /*00c8*/ 	.word	0x00000ee0


	//   ....[19]....
        /*00cc*/ 	.word	0x00000f50


	//----- nvinfo : EIATTR_EXIT_INSTR_OFFSETS
	.align		4
.L_2511:
        /*00d0*/ 	.byte	0x04, 0x1c
        /*00d2*/ 	.short	(.L_2513 - .L_2512)


	//   ....[0]....
.L_2512:
        /*00d4*/ 	.word	0x00000070


	//   ....[1]....
        /*00d8*/ 	.word	0x00000b10


	//----- nvinfo : EIATTR_MAX_THREADS
	.align		4
.L_2513:
        /*00dc*/ 	.byte	0x04, 0x05
        /*00de*/ 	.short	(.L_2515 - .L_2514)
.L_2514:
        /*00e0*/ 	.word	0x00000400
        /*00e4*/ 	.word	0x00000001
        /*00e8*/ 	.word	0x00000001


	//----- nvinfo : EIATTR_CRS_STACK_SIZE
	.align		4
.L_2515:
        /*00ec*/ 	.byte	0x04, 0x1e
        /*00ee*/ 	.short	(.L_2517 - .L_2516)
.L_2516:
        /*00f0*/ 	.word	0x00000000


	//----- nvinfo : EIATTR_CBANK_PARAM_SIZE
	.align		4
.L_2517:
        /*00f4*/ 	.byte	0x03, 0x19
        /*00f6*/ 	.short	0x0088


	//----- nvinfo : EIATTR_PARAM_CBANK
	.align		4
        /*00f8*/ 	.byte	0x04, 0x0a
        /*00fa*/ 	.short	(.L_2519 - .L_2518)
	.align		4
.L_2518:
        /*00fc*/ 	.word	index@(.nv.constant0._ZN10layer_norm22ln_bwd_finalize_kernelINS_22Kernel_traits_finalizeILj25600E13__nv_bfloat16S2_S2_fjLj1024ELj4ENS_18Kernel_traits_baseILj25600ES2_S2_S2_fjLj1024EEEEEEEvNS_9BwdParamsE)
        /*0100*/ 	.short	0x0210
        /*0102*/ 	.short	0x0088


	//----- nvinfo : EIATTR_SW_WAR
	.align		4
.L_2519:
        /*0104*/ 	.byte	0x04, 0x36
        /*0106*/ 	.short	(.L_2521 - .L_2520)
.L_2520:
        /*0108*/ 	.word	0x00000008
.L_2521:


//--------------------- .nv.info._ZN10layer_norm13ln_bwd_kernelINS_13Kernel_traitsI13__nv_bfloat16S2_S2_fjLj25600ELj5ELj1ELj4ELj16ENS_18Kernel_traits_baseILj25600ES2_S2_S2_fjLj128EEEEEEEvNS_9BwdParamsE --------------------------
	.section	.nv.info._ZN10layer_norm13ln_bwd_kernelINS_13Kernel_traitsI13__nv_bfloat16S2_S2_fjLj25600ELj5ELj1ELj4ELj16ENS_18Kernel_traits_baseILj25600ES2_S2_S2_fjLj128EEEEEEEvNS_9BwdParamsE,"",@"SHT_CUDA_INFO"
	.sectionflags	@""
	.align	4


	//----- nvinfo : EIATTR_CUDA_API_VERSION
	.align		4
        /*0000*/ 	.byte	0x04, 0x37
        /*0002*/ 	.short	(.L_2523 - .L_2522)
.L_2522:
        /*0004*/ 	.word	0x00000082


	//----- nvinfo : EIATTR_KPARAM_INFO
	.align		4
.L_2523:
        /*0008*/ 	.byte	0x04, 0x17
        /*000a*/ 	.short	(.L_2525 - .L_2524)
.L_2524:
        /*000c*/ 	.word	0x00000000
        /*0010*/ 	.short	0x0000
        /*0012*/ 	.short	0x0000
        /*0014*/ 	.byte	0x00, 0xf0, 0x21, 0x02


	//----- nvinfo : EIATTR_SPARSE_MMA_MASK
	.align		4
.L_2525:
        /*0018*/ 	.byte	0x03, 0x50
        /*001a*/ 	.short	0x0000


	//----- nvinfo : EIATTR_MAXREG_COUNT
	.align		4
        /*001c*/ 	.byte	0x03, 0x1b
        /*001e*/ 	.short	0x00ff


	//----- nvinfo : EIATTR_NUM_BARRIERS
	.align		4
        /*0020*/ 	.byte	0x02, 0x4c
        /*0022*/ 	.byte	0x01
	.zero		1


	//----- nvinfo : EIATTR_MERCURY_ISA_VERSION
	.align		4
        /*0024*/ 	.byte	0x03, 0x5f
        /*0026*/ 	.short	0x0101


	//----- nvinfo : EIATTR_COOP_GROUP_MASK_REGIDS
	.align		4
        /*0028*/ 	.byte	0x04, 0x29
        /*002a*/ 	.short	(.L_2527 - .L_2526)


	//   ....[0]....
.L_2526:
        /*002c*/ 	.word	0xffffffff


	//   ....[1]....
        /*0030*/ 	.word	0xffffffff


	//   ....[2]....
        /*0034*/ 	.word	0xffffffff


	//   ....[3]....
        /*0038*/ 	.word	0xffffffff


	//   ....[4]....
        /*003c*/ 	.word	0xffffffff


	//   ....[5]....
        /*0040*/ 	.word	0xffffffff


	//   ....[6]....
        /*0044*/ 	.word	0xffffffff


	//   ....[7]....
        /*0048*/ 	.word	0xffffffff


	//   ....[8]....
        /*004c*/ 	.word	0xffffffff


	//   ....[9]....
        /*0050*/ 	.word	0xffffffff


	//   ....[10]....
        /*0054*/ 	.word	0xffffffff


	//   ....[11]....
        /*0058*/ 	.word	0xffffffff


	//   ....[12]....
        /*005c*/ 	.word	0xffffffff


	//   ....[13]....
        /*0060*/ 	.word	0xffffffff


	//   ....[14]....
        /*0064*/ 	.word	0xffffffff


	//   ....[15]....
        /*0068*/ 	.word	0xffffffff


	//   ....[16]....
        /*006c*/ 	.word	0xffffffff


	//   ....[17]....
        /*0070*/ 	.word	0xffffffff


	//   ....[18]....
        /*0074*/ 	.word	0xffffffff


	//   ....[19]....
        /*0078*/ 	.word	0xffffffff


	//   ....[20]....
        /*007c*/ 	.word	0x050000df


	//   ....[21]....
        /*0080*/ 	.word	0x050000df


	//   ....[22]....
        /*0084*/ 	.word	0x050000df


	//   ....[23]....
        /*0088*/ 	.word	0x050000df


	//   ....[24]....
        /*008c*/ 	.word	0x050000df


	//   ....[25]....
        /*0090*/ 	.word	0x050000df


	//   ....[26]....
        /*0094*/ 	.word	0x050000df


	//   ....[27]....
        /*0098*/ 	.word	0x050000df


	//   ....[28]....
        /*009c*/ 	.word	0x050000df


	//   ....[29]....
        /*00a0*/ 	.word	0x050000df


	//----- nvinfo : EIATTR_COOP_GROUP_INSTR_OFFSETS
	.align		4
.L_2527:
        /*00a4*/ 	.byte	0x04, 0x28
        /*00a6*/ 	.short	(.L_2529 - .L_2528)


	//   ....[0]....
.L_2528:
        /*00a8*/ 	.word	0x00003420


	//   ....[1]....
        /*00ac*/ 	.word	0x00003430


	//   ....[2]....
        /*00b0*/ 	.word	0x00003460


	//   ....[3]....
        /*00b4*/ 	.word	0x00003470


	//   ....[4]....
        /*00b8*/ 	.word	0x000034a0


	//   ....[5]....
        /*00bc*/ 	.word	0x000034b0


	//   ....[6]....
        /*00c0*/ 	.word	0x000034e0


	//   ....[7]....
        /*00c4*/ 	.word	0x000034f0


	//   ....[8]....
        /*00c8*/ 	.word	0x00003520


	//   ....[9]....
        /*00cc*/ 	.word	0x00003530


	//   ....[10]....
        /*00d0*/ 	.word	0x00003a70


	//   ....[11]....
        /*00d4*/ 	.word	0x00003a80


	//   ....[12]....
        /*00d8*/ 	.word	0x00003ab0


	//   ....[13]....
        /*00dc*/ 	.word	0x00003ac0


	//   ....[14]....
        /*00e0*/ 	.word	0x00003af0


	//   ....[15]....
        /*00e4*/ 	.word	0x00003b00


	//   ....[16]....
        /*00e8*/ 	.word	0x00003b30


	//   ....[17]....
        /*00ec*/ 	.word	0x00003b40


	//   ....[18]....
        /*00f0*/ 	.word	0x00003b70


	//   ....[19]....
        /*00f4*/ 	.word	0x00003b80


	//   ....[20]....
        /*00f8*/ 	.word	0x00004d10


	//   ....[21]....
        /*00fc*/ 	.word	0x00004d60


	//   ....[22]....
        /*0100*/ 	.word	0x00004dd0


	//   ....[23]....
        /*0104*/ 	.word	0x00004e30


	//   ....[24]....
        /*0108*/ 	.word	0x00004ea0


	//   ....[25]....
        /*010c*/ 	.word	0x00004f00


	//   ....[26]....
        /*0110*/ 	.word	0x00004f70


	//   ....[27]....
        /*0114*/ 	.word	0x00004fd0


	//   ....[28]....
        /*0118*/ 	.word	0x00005040


	//   ....[29]....
        /*011c*/ 	.word	0x000050a0


	//----- nvinfo : EIATTR_EXIT_INSTR_OFFSETS
	.align		4
.L_2529:
        /*0120*/ 	.byte	0x04, 0x1c
        /*0122*/ 	.short	(.L_2531 - .L_2530)


	//   ....[0]....
.L_2530:
        /*0124*/ 	.word	0x00004cb0


	//----- nvinfo : EIATTR_MAX_THREADS
	.align		4
.L_2531:
        /*0128*/ 	.byte	0x04, 0x05
        /*012a*/ 	.short	(.L_2533 - .L_2532)
.L_2532:
        /*012c*/ 	.word	0x00000080
        /*0130*/ 	.word	0x00000001
        /*0134*/ 	.word	0x00000001


	//----- nvinfo : EIATTR_CRS_STACK_SIZE
	.align		4
.L_2533:
        /*0138*/ 	.byte	0x04, 0x1e
        /*013a*/ 	.short	(.L_2535 - .L_2534)
.L_2534:
        /*013c*/ 	.word	0x00000000


	//----- nvinfo : EIATTR_CBANK_PARAM_SIZE
	.align		4
.L_2535:
        /*0140*/ 	.byte	0x03, 0x19
        /*0142*/ 	.short	0x0088


	//----- nvinfo : EIATTR_PARAM_CBANK
	.align		4
        /*0144*/ 	.byte	0x04, 0x0a
        /*0146*/ 	.short	(.L_2537 - .L_2536)
	.align		4
.L_2536:
        /*0148*/ 	.word	index@(.nv.constant0._ZN10layer_norm13ln_bwd_kernelINS_13Kernel_traitsI13__nv_bfloat16S2_S2_fjLj25600ELj5ELj1ELj4ELj16ENS_18Kernel_traits_baseILj25600ES2_S2_S2_fjLj128EEEEEEEvNS_9BwdParamsE)
        /*014c*/ 	.short	0x0210
        /*014e*/ 	.short	0x0088


	//----- nvinfo : EIATTR_SW_WAR
	.align		4
.L_2537:
        /*0150*/ 	.byte	0x04, 0x36
        /*0152*/ 	.short	(.L_2539 - .L_2538)
.L_2538:
        /*0154*/ 	.word	0x00000008
.L_2539:


//--------------------- .nv.info._ZN10layer_norm22ln_bwd_finalize_kernelINS_22Kernel_traits_finalizeILj25600E6__halffS2_fjLj1024ELj4ENS_18Kernel_traits_baseILj25600ES2_fS2_fjLj1024EEEEEEEvNS_9BwdParamsE --------------------------
	.section	.nv.info._ZN10layer_norm22ln_bwd_finalize_kernelINS_22Kernel_traits_finalizeILj25600E6__halffS2_fjLj1024ELj4ENS_18Kernel_traits_baseILj25600ES2_fS2_fjLj1024EEEEEEEvNS_9BwdParamsE,"",@"SHT_CUDA_INFO"
	.sectionflags	@""
	.align	4


	//----- nvinfo : EIATTR_CUDA_API_VERSION
	.align		4
        /*0000*/ 	.byte	0x04, 0x37
        /*0002*/ 	.short	(.L_2541 - .L_2540)
.L_2540:
        /*0004*/ 	.word	0x00000082


	//----- nvinfo : EIATTR_KPARAM_INFO
	.align		4
.L_2541:
        /*0008*/ 	.byte	0x04, 0x17
        /*000a*/ 	.short	(.L_2543 - .L_2542)
.L_2542:
        /*000c*/ 	.word	0x00000000
        /*0010*/ 	.short	0x0000
        /*0012*/ 	.short	0x0000
        /*0014*/ 	.byte	0x00, 0xf0, 0x21, 0x02


	//----- nvinfo : EIATTR_SPARSE_MMA_MASK
	.align		4
.L_2543:
        /*0018*/ 	.byte	0x03, 0x50
        /*001a*/ 	.short	0x0000


	//----- nvinfo : EIATTR_MAXREG_COUNT
	.align		4
        /*001c*/ 	.byte	0x03, 0x1b
        /*001e*/ 	.short	0x0040


	//----- nvinfo : EIATTR_NUM_BARRIERS
	.align		4
        /*0020*/ 	.byte	0x02, 0x4c
        /*0022*/ 	.byte	0x01
	.zero		1


	//----- nvinfo : EIATTR_MERCURY_ISA_VERSION
	.align		4
        /*0024*/ 	.byte	0x03, 0x5f
        /*0026*/ 	.short	0x0101


	//----- nvinfo : EIATTR_COOP_GROUP_MASK_REGIDS
	.align		4
        /*0028*/ 	.byte	0x04, 0x29
        /*002a*/ 	.short	(.L_2545 - .L_2544)


	//   ....[0]....
.L_2544:
        /*002c*/ 	.word	0xffffffff


	//   ....[1]....
        /*0030*/ 	.word	0xffffffff


	//   ....[2]....
        /*0034*/ 	.word	0xffffffff


	//   ....[3]....
        /*0038*/ 	.word	0xffffffff


	//   ....[4]....
        /*003c*/ 	.word	0xffffffff


	//   ....[5]....
        /*0040*/ 	.word	0xffffffff


	//   ....[6]....
        /*0044*/ 	.word	0xffffffff


	//   ....[7]....
        /*0048*/ 	.word	0xffffffff


	//   ....[8]....
        /*004c*/ 	.word	0xffffffff


	//   ....[9]....
        /*0050*/ 	.word	0xffffffff


	//   ....[10]....
        /*0054*/ 	.word	0x05000011


	//   ....[11]....
        /*0058*/ 	.word	0x05000011


	//   ....[12]....
        /*005c*/ 	.word	0x05000011


	//   ....[13]....
        /*0060*/ 	.word	0x05000011


	//   ....[14]....
        /*0064*/ 	.word	0x05000011


	//   ....[15]....
        /*0068*/ 	.word	0x05000011


	//   ....[16]....
        /*006c*/ 	.word	0x05000011


	//   ....[17]....
        /*0070*/ 	.word	0x05000011


	//   ....[18]....
        /*0074*/ 	.word	0x05000011


	//   ....[19]....
        /*0078*/ 	.word	0x05000011


	//----- nvinfo : EIATTR_COOP_GROUP_INSTR_OFFSETS
	.align		4
.L_2545:
        /*007c*/ 	.byte	0x04, 0x28
        /*007e*/ 	.short	(.L_2547 - .L_2546)


	//   ....[0]....
.L_2546:
        /*0080*/ 	.word	0x00000860


	//   ....[1]....
        /*0084*/ 	.word	0x00000870


	//   ....[2]....
        /*0088*/ 	.word	0x000008a0


	//   ....[3]....
        /*008c*/ 	.word	0x000008b0


	//   ....[4]....
        /*0090*/ 	.word	0x000008e0


	//   ....[5]....
        /*0094*/ 	.word	0x000008f0


	//   ....[6]....
        /*0098*/ 	.word	0x00000920


	//   ....[7]....
        /*009c*/ 	.word	0x00000930


	//   ....[8]....
        /*00a0*/ 	.word	0x00000960


	//   ....[9]....
        /*00a4*/ 	.word	0x00000970


	//   ....[10]....
        /*00a8*/ 	.word	0x00000b70


	//   ....[11]....
        /*00ac*/ 	.word	0x00000be0


	//   ....[12]....
        /*00b0*/ 	.word	0x00000c50


	//   ....[13]....
        /*00b4*/ 	.word	0x00000cc0


	//   ....[14]....
        /*00b8*/ 	.word	0x00000d30


	//   ....[15]....
        /*00bc*/ 	.word	0x00000d90


	//   ....[16]....
        /*00c0*/ 	.word	0x00000e00


	//   ....[17]....
        /*00c4*/ 	.word	0x00000e70


	//   ....[18]....
        /*00c8*/ 	.word	0x00000ee0


	//   ....[19]....
        /*00cc*/ 	.word	0x00000f50


	//----- nvinfo : EIATTR_EXIT_INSTR_OFFSETS
	.align		4
.L_2547:
        /*00d0*/ 	.byte	0x04, 0x1c
        /*00d2*/ 	.short	(.L_2549 - .L_2548)


	//   ....[0]....
.L_2548:
        /*00d4*/ 	.word	0x00000070


	//   ....[1]....
        /*00d8*/ 	.word	0x00000b10


	//----- nvinfo : EIATTR_MAX_THREADS
	.align		4
.L_2549:
        /*00dc*/ 	.byte	0x04, 0x05
        /*00de*/ 	.short	(.L_2551 - .L_2550)
.L_2550:
        /*00e0*/ 	.word	0x00000400
        /*00e4*/ 	.word	0x00000001
        /*00e8*/ 	.word	0x00000001


	//----- nvinfo : EIATTR_CRS_STACK_SIZE
	.align		4
.L_2551:
        /*00ec*/ 	.byte	0x04, 0x1e
        /*00ee*/ 	.short	(.L_2553 - .L_2552)
.L_2552:
        /*00f0*/ 	.word	0x00000000


	//----- nvinfo : EIATTR_CBANK_PARAM_SIZE
	.align		4
.L_2553:
        /*00f4*/ 	.byte	0x03, 0x19
        /*00f6*/ 	.short	0x0088


	//----- nvinfo : EIATTR_PARAM_CBANK
	.align		4
        /*00f8*/ 	.byte	0x04, 0x0a
        /*00fa*/ 	.short	(.L_2555 - .L_2554)
	.align		4
.L_2554:
        /*00fc*/ 	.word	index@(.nv.constant0._ZN10layer_norm22ln_bwd_finalize_kernelINS_22Kernel_traits_finalizeILj25600E6__halffS2_fjLj1024ELj4ENS_18Kernel_traits_baseILj25600ES2_fS2_fjLj1024EEEEEEEvNS_9BwdParamsE)
        /*0100*/ 	.short	0x0210
        /*0102*/ 	.short	0x0088


	//----- nvinfo : EIATTR_SW_WAR
	.align		4
.L_2555:
        /*0104*/ 	.byte	0x04, 0x36
        /*0106*/ 	.short	(.L_2557 - .L_2556)
.L_2556:
        /*0108*/ 	.word	0x00000008
.L_2557:


//--------------------- .nv.info._ZN10layer_norm13ln_bwd_kernelINS_13Kernel_traitsI6__halffS2_fjLj25600ELj5ELj1ELj4ELj16ENS_18Kernel_traits_baseILj25600ES2_fS2_fjLj128EEEEEEEvNS_9BwdParamsE --------------------------
	.section	.nv.info._ZN10layer_norm13ln_bwd_kernelINS_13Kernel_traitsI6__halffS2_fjLj25600ELj5ELj1ELj4ELj16ENS_18Kernel_traits_baseILj25600ES2_fS2_fjLj128EEEEEEEvNS_9BwdParamsE,"",@"SHT_CUDA_INFO"
	.sectionflags	@""
	.align	4


	//----- nvinfo : EIATTR_CUDA_API_VERSION
	.align		4
        /*0000*/ 	.byte	0x04, 0x37
        /*0002*/ 	.short	(.L_2559 - .L_2558)
.L_2558:
        /*0004*/ 	.word	0x00000082


	//----- nvinfo : EIATTR_KPARAM_INFO
	.align		4
.L_2559:
        /*0008*/ 	.byte	0x04, 0x17
        /*000a*/ 	.short	(.L_2561 - .L_2560)
.L_2560:
        /*000c*/ 	.word	0x00000000
        /*0010*/ 	.short	0x0000
        /*0012*/ 	.short	0x0000
        /*0014*/ 	.byte	0x00, 0xf0, 0x21, 0x02


	//----- nvinfo : EIATTR_SPARSE_MMA_MASK
	.align		4
.L_2561:
        /*0018*/ 	.byte	0x03, 0x50
        /*001a*/ 	.short	0x0000


	//----- nvinfo : EIATTR_MAXREG_COUNT
	.align		4
        /*001c*/ 	.byte	0x03, 0x1b
        /*001e*/ 	.short	0x00ff


	//----- nvinfo : EIATTR_NUM_BARRIERS
	.align		4
        /*0020*/ 	.byte	0x02, 0x4c
        /*0022*/ 	.byte	0x01
	.zero		1


	//----- nvinfo : EIATTR_ANNOTATIONS
	.align		4
        /*0024*/ 	.byte	0x04, 0x55
        /*0026*/ 	.short	(.L_2563 - .L_2562)


	//   ....[0]....
.L_2562:
        /*0028*/ 	.word	0x00000001
        /*002c*/ 	.byte	0x00, 0x01, 0x00, 0x00, 0x01, 0x00, 0x00, 0x00, 0x30, 0x01, 0x00, 0x00, 0x01, 0x00, 0x00, 0x00
        /*003c*/ 	.byte	0x40, 0x03, 0x00, 0x00, 0x01, 0x00, 0x00, 0x00, 0xc0, 0x07, 0x00, 0x00, 0x01, 0x00, 0x00, 0x00
        /*004c*/ 	.byte	0xd0, 0x11, 0x00, 0x00, 0x01, 0x00, 0x00, 0x00, 0xd0, 0x39, 0x00, 0x00, 0x01, 0x00, 0x00, 0x00
        /*005c*/ 	.byte	0xf0, 0x39, 0x00, 0x00, 0x01, 0x00, 0x00, 0x00, 0x10, 0x3b, 0x00, 0x00, 0x01, 0x00, 0x00, 0x00
        /*006c*/ 	.byte	0xf0, 0x4b, 0x00, 0x00


	//----- nvinfo : EIATTR_MERCURY_ISA_VERSION
	.align		4
.L_2563:
        /*0070*/ 	.byte	0x03, 0x5f
        /*0072*/ 	.short	0x0101


	//----- nvinfo : EIATTR_COOP_GROUP_MASK_REGIDS
	.align		4
        /*0074*/ 	.byte	0x04, 0x29
        /*0076*/ 	.short	(.L_2565 - .L_2564)


	//   ....[0]....
.L_2564:
        /*0078*/ 	.word	0xffffffff


	//   ....[1]....
        /*007c*/ 	.word	0xffffffff


	//   ....[2]....
        /*0080*/ 	.word	0xffffffff


	//   ....[3]....
        /*0084*/ 	.word	0xffffffff


	//   ....[4]....
        /*0088*/ 	.word	0xffffffff


	//   ....[5]....
        /*008c*/ 	.word	0xffffffff


	//   ....[6]....
        /*0090*/ 	.word	0xffffffff


	//   ....[7]....
        /*0094*/ 	.word	0xffffffff


	//   ....[8]....
        /*0098*/ 	.word	0xffffffff


	//   ....[9]....
        /*009c*/ 	.word	0xffffffff


	//   ....[10]....
        /*00a0*/ 	.word	0xffffffff


	//   ....[11]....
        /*00a4*/ 	.word	0xffffffff


	//   ....[12]....
        /*00a8*/ 	.word	0xffffffff


	//   ....[13]....
        /*00ac*/ 	.word	0xffffffff


	//   ....[14]....
        /*00b0*/ 	.word	0xffffffff


	//   ....[15]....
        /*00b4*/ 	.word	0xffffffff


	//   ....[16]....
        /*00b8*/ 	.word	0xffffffff


	//   ....[17]....
        /*00bc*/ 	.word	0xffffffff


	//   ....[18]....
        /*00c0*/ 	.word	0xffffffff


	//   ....[19]....
        /*00c4*/ 	.word	0xffffffff


	//   ....[20]....
        /*00c8*/ 	.word	0x0500003b


	//   ....[21]....
        /*00cc*/ 	.word	0x0500003b


	//   ....[22]....
        /*00d0*/ 	.word	0x0500003b


	//   ....[23]....
        /*00d4*/ 	.word	0x0500003b


	//   ....[24]....
        /*00d8*/ 	.word	0x0500003b


	//   ....[25]....
        /*00dc*/ 	.word	0x0500003b


	//   ....[26]....
        /*00e0*/ 	.word	0x0500003b


	//   ....[27]....
        /*00e4*/ 	.word	0x0500003b


	//   ....[28]....
        /*00e8*/ 	.word	0x0500003b


	//   ....[29]....
        /*00ec*/ 	.word	0x0500003b


	//----- nvinfo : EIATTR_COOP_GROUP_INSTR_OFFSETS
	.align		4
.L_2565:
        /*00f0*/ 	.byte	0x04, 0x28
        /*00f2*/ 	.short	(.L_2567 - .L_2566)


	//   ....[0]....
.L_2566:
        /*00f4*/ 	.word	0x000036a0


	//   ....[1]....
        /*00f8*/ 	.word	0x000036c0


	//   ....[2]....
        /*00fc*/ 	.word	0x000036e0


	//   ....[3]....
        /*0100*/ 	.word	0x00003700


	//   ....[4]....
        /*0104*/ 	.word	0x00003720


	//   ....[5]....
        /*0108*/ 	.word	0x00003740


	//   ....[6]....
        /*010c*/ 	.word	0x00003760


	//   ....[7]....
        /*0110*/ 	.word	0x00003780


	//   ....[8]....
        /*0114*/ 	.word	0x00003790


	//   ....[9]....
        /*0118*/ 	.word	0x000037b0


	//   ....[10]....
        /*011c*/ 	.word	0x00003d60


	//   ....[11]....
        /*0120*/ 	.word	0x00003d70


	//   ....[12]....
        /*0124*/ 	.word	0x00003da0


	//   ....[13]....
        /*0128*/ 	.word	0x00003dc0


	//   ....[14]....
        /*012c*/ 	.word	0x00003de0


	//   ....[15]....
        /*0130*/ 	.word	0x00003e00


	//   ....[16]....
        /*0134*/ 	.word	0x00003e20


	//   ....[17]....
        /*0138*/ 	.word	0x00003e40


	//   ....[18]....
        /*013c*/ 	.word	0x00003e60


	//   ....[19]....
        /*0140*/ 	.word	0x00003e80


	//   ....[20]....
        /*0144*/ 	.word	0x00004fa0


	//   ....[21]....
        /*0148*/ 	.word	0x00004ff0


	//   ....[22]....
        /*014c*/ 	.word	0x00005050


	//   ....[23]....
        /*0150*/ 	.word	0x000050a0


	//   ....[24]....
        /*0154*/ 	.word	0x00005100


	//   ....[25]....
        /*0158*/ 	.word	0x00005150


	//   ....[26]....
        /*015c*/ 	.word	0x000051b0


	//   ....[27]....
        /*0160*/ 	.word	0x00005200


	//   ....[28]....
        /*0164*/ 	.word	0x00005260


	//   ....[29]....
        /*0168*/ 	.word	0x000052b0


	//----- nvinfo : EIATTR_EXIT_INSTR_OFFSETS
	.align		4
.L_2567:
        /*016c*/ 	.byte	0x04, 0x1c
        /*016e*/ 	.short	(.L_2569 - .L_2568)


	//   ....[0]....
.L_2568:
        /*0170*/ 	.word	0x00004f40


	//----- nvinfo : EIATTR_MAX_THREADS
	.align		4
.L_2569:
        /*0174*/ 	.byte	0x04, 0x05
        /*0176*/ 	.short	(.L_2571 - .L_2570)
.L_2570:
        /*0178*/ 	.word	0x00000080
        /*017c*/ 	.word	0x00000001
        /*0180*/ 	.word	0x00000001


	//----- nvinfo : EIATTR_CRS_STACK_SIZE
	.align		4
.L_2571:
        /*0184*/ 	.byte	0x04, 0x1e
        /*0186*/ 	.short	(.L_2573 - .L_2572)
.L_2572:
        /*0188*/ 	.word	0x00000000


	//----- nvinfo : EIATTR_CBANK_PARAM_SIZE
	.align		4
.L_2573:
        /*018c*/ 	.byte	0x03, 0x19
        /*018e*/ 	.short	0x0088


	//----- nvinfo : EIATTR_PARAM_CBANK
	.align		4
        /*0190*/ 	.byte	0x04, 0x0a
        /*0192*/ 	.short	(.L_2575 - .L_2574)
	.align		4
.L_2574:
        /*0194*/ 	.word	index@(.nv.constant0._ZN10layer_norm13ln_bwd_kernelINS_13Kernel_traitsI6__halffS2_fjLj25600ELj5ELj1ELj4ELj16ENS_18Kernel_traits_baseILj25600ES2_fS2_fjLj128EEEEEEEvNS_9BwdParamsE)
        /*0198*/ 	.short	0x0210
        /*019a*/ 	.short	0x0088


	//----- nvinfo : EIATTR_SW_WAR
	.align		4
.L_2575:
        /*019c*/ 	.byte	0x04, 0x36
        /*019e*/ 	.short	(.L_2577 - .L_2576)
.L_2576:
        /*01a0*/ 	.word	0x00000008
.L_2577:


//--------------------- .nv.info._ZN10layer_norm22ln_bwd_finalize_kernelINS_22Kernel_traits_finalizeILj25600E6__halfS2_S2_fjLj1024ELj4ENS_18Kernel_traits_baseILj25600ES2_S2_S2_fjLj1024EEEEEEEvNS_9BwdParamsE --------------------------
	.section	.nv.info._ZN10layer_norm22ln_bwd_finalize_kernelINS_22Kernel_traits_finalizeILj25600E6__halfS2_S2_fjLj1024ELj4ENS_18Kernel_traits_baseILj25600ES2_S2_S2_fjLj1024EEEEEEEvNS_9BwdParamsE,"",@"SHT_CUDA_INFO"
	.sectionflags	@""
	.align	4


	//----- nvinfo : EIATTR_CUDA_API_VERSION
	.align		4
        /*0000*/ 	.byte	0x04, 0x37
        /*0002*/ 	.short	(.L_2579 - .L_2578)
.L_2578:
        /*0004*/ 	.word	0x00000082


	//----- nvinfo : EIATTR_KPARAM_INFO
	.align		4
.L_2579:
        /*0008*/ 	.byte	0x04, 0x17
        /*000a*/ 	.short	(.L_2581 - .L_2580)
.L_2580:
        /*000c*/ 	.word	0x00000000
        /*0010*/ 	.short	0x0000
        /*0012*/ 	.short	0x0000
        /*0014*/ 	.byte	0x00, 0xf0, 0x21, 0x02


	//----- nvinfo : EIATTR_SPARSE_MMA_MASK
	.align		4
.L_2581:
        /*0018*/ 	.byte	0x03, 0x50
        /*001a*/ 	.short	0x0000


	//----- nvinfo : EIATTR_MAXREG_COUNT
	.align		4
        /*001c*/ 	.byte	0x03, 0x1b
        /*001e*/ 	.short	0x0040


	//----- nvinfo : EIATTR_NUM_BARRIERS
	.align		4
        /*0020*/ 	.byte	0x02, 0x4c
        /*0022*/ 	.byte	0x01
	.zero		1


	//----- nvinfo : EIATTR_MERCURY_ISA_VERSION
	.align		4
        /*0024*/ 	.byte	0x03, 0x5f
        /*0026*/ 	.short	0x0101


	//----- nvinfo : EIATTR_COOP_GROUP_MASK_REGIDS
	.align		4
        /*0028*/ 	.byte	0x04, 0x29
        /*002a*/ 	.short	(.L_2583 - .L_2582)


	//   ....[0]....
.L_2582:
        /*002c*/ 	.word	0xffffffff


	//   ....[1]....
        /*0030*/ 	.word	0xffffffff


	//   ....[2]....
        /*0034*/ 	.word	0xffffffff


	//   ....[3]....
        /*0038*/ 	.word	0xffffffff


	//   ....[4]....
        /*003c*/ 	.word	0xffffffff


	//   ....[5]....
        /*0040*/ 	.word	0xffffffff


	//   ....[6]....
        /*0044*/ 	.word	0xffffffff


	//   ....[7]....
        /*0048*/ 	.word	0xffffffff


	//   ....[8]....
        /*004c*/ 	.word	0xffffffff


	//   ....[9]....
        /*0050*/ 	.word	0xffffffff


	//   ....[10]....
        /*0054*/ 	.word	0x05000011


	//   ....[11]....
        /*0058*/ 	.word	0x05000011


	//   ....[12]....
        /*005c*/ 	.word	0x05000011


	//   ....[13]....
        /*0060*/ 	.word	0x05000011


	//   ....[14]....
        /*0064*/ 	.word	0x05000011


	//   ....[15]....
        /*0068*/ 	.word	0x05000011


	//   ....[16]....
        /*006c*/ 	.word	0x05000011


	//   ....[17]....
        /*0070*/ 	.word	0x05000011


	//   ....[18]....
        /*0074*/ 	.word	0x05000011


	//   ....[19]....
        /*0078*/ 	.word	0x05000011


	//----- nvinfo : EIATTR_COOP_GROUP_INSTR_OFFSETS
	.align		4
.L_2583:
        /*007c*/ 	.byte	0x04, 0x28
        /*007e*/ 	.short	(.L_2585 - .L_2584)


	//   ....[0]....
.L_2584:
        /*0080*/ 	.word	0x00000860


	//   ....[1]....
        /*0084*/ 	.word	0x00000870


	//   ....[2]....
        /*0088*/ 	.word	0x000008a0


	//   ....[3]....
        /*008c*/ 	.word	0x000008b0


	//   ....[4]....
        /*0090*/ 	.word	0x000008e0


	//   ....[5]....
        /*0094*/ 	.word	0x000008f0


	//   ....[6]....
        /*0098*/ 	.word	0x00000920


	//   ....[7]....
        /*009c*/ 	.word	0x00000930


	//   ....[8]....
        /*00a0*/ 	.word	0x00000960


	//   ....[9]....
        /*00a4*/ 	.word	0x00000970


	//   ....[10]....
        /*00a8*/ 	.word	0x00000b70


	//   ....[11]....
        /*00ac*/ 	.word	0x00000be0


	//   ....[12]....
        /*00b0*/ 	.word	0x00000c50


	//   ....[13]....
        /*00b4*/ 	.word	0x00000cc0


	//   ....[14]....
        /*00b8*/ 	.word	0x00000d30


	//   ....[15]....
        /*00bc*/ 	.word	0x00000d90


	//   ....[16]....
        /*00c0*/ 	.word	0x00000e00


	//   ....[17]....
        /*00c4*/ 	.word	0x00000e70


	//   ....[18]....
        /*00c8*/ 	.word	0x00000ee0


	//   ....[19]....
        /*00cc*/ 	.word	0x00000f50


	//----- nvinfo : EIATTR_EXIT_INSTR_OFFSETS
	.align		4
.L_2585:
        /*00d0*/ 	.byte	0x04, 0x1c
        /*00d2*/ 	.short	(.L_2587 - .L_2586)


	//   ....[0]....
.L_2586:
        /*00d4*/ 	.word	0x00000070


	//   ....[1]....
        /*00d8*/ 	.word	0x00000b10


	//----- nvinfo : EIATTR_MAX_THREADS
	.align		4
.L_2587:
        /*00dc*/ 	.byte	0x04, 0x05
        /*00de*/ 	.short	(.L_2589 - .L_2588)
.L_2588:
        /*00e0*/ 	.word	0x00000400
        /*00e4*/ 	.word	0x00000001
        /*00e8*/ 	.word	0x00000001


	//----- nvinfo : EIATTR_CRS_STACK_SIZE
	.align		4
.L_2589:
        /*00ec*/ 	.byte	0x04, 0x1e
        /*00ee*/ 	.short	(.L_2591 - .L_2590)
.L_2590:
        /*00f0*/ 	.word	0x00000000


	//----- nvinfo : EIATTR_CBANK_PARAM_SIZE
	.align		4
.L_2591:
        /*00f4*/ 	.byte	0x03, 0x19
        /*00f6*/ 	.short	0x0088


	//----- nvinfo : EIATTR_PARAM_CBANK
	.align		4
        /*00f8*/ 	.byte	0x04, 0x0a
        /*00fa*/ 	.short	(.L_2593 - .L_2592)
	.align		4
.L_2592:
        /*00fc*/ 	.word	index@(.nv.constant0._ZN10layer_norm22ln_bwd_finalize_kernelINS_22Kernel_traits_finalizeILj25600E6__halfS2_S2_fjLj1024ELj4ENS_18Kernel_traits_baseILj25600ES2_S2_S2_fjLj1024EEEEEEEvNS_9BwdParamsE)
        /*0100*/ 	.short	0x0210
        /*0102*/ 	.short	0x0088


	//----- nvinfo : EIATTR_SW_WAR
	.align		4
.L_2593:
        /*0104*/ 	.byte	0x04, 0x36
        /*0106*/ 	.short	(.L_2595 - .L_2594)
.L_2594:
        /*0108*/ 	.word	0x00000008
.L_2595:


//--------------------- .nv.info._ZN10layer_norm13ln_bwd_kernelINS_13Kernel_traitsI6__halfS2_S2_fjLj25600ELj5ELj1ELj4ELj16ENS_18Kernel_traits_baseILj25600ES2_S2_S2_fjLj128EEEEEEEvNS_9BwdParamsE --------------------------
	.section	.nv.info._ZN10layer_norm13ln_bwd_kernelINS_13Kernel_traitsI6__halfS2_S2_fjLj25600ELj5ELj1ELj4ELj16ENS_18Kernel_traits_baseILj25600ES2_S2_S2_fjLj128EEEEEEEvNS_9BwdParamsE,"",@"SHT_CUDA_INFO"
	.sectionflags	@""
	.align	4


	//----- nvinfo : EIATTR_CUDA_API_VERSION
	.align		4
        /*0000*/ 	.byte	0x04, 0x37
        /*0002*/ 	.short	(.L_2597 - .L_2596)
.L_2596:
        /*0004*/ 	.word	0x00000082


	//----- nvinfo : EIATTR_KPARAM_INFO
	.align		4
.L_2597:
        /*0008*/ 	.byte	0x04, 0x17
        /*000a*/ 	.short	(.L_2599 - .L_2598)
.L_2598:
        /*000c*/ 	.word	0x00000000
        /*0010*/ 	.short	0x0000
        /*0012*/ 	.short	0x0000
        /*0014*/ 	.byte	0x00, 0xf0, 0x21, 0x02


	//----- nvinfo : EIATTR_SPARSE_MMA_MASK
	.align		4
.L_2599:
        /*0018*/ 	.byte	0x03, 0x50
        /*001a*/ 	.short	0x0000


	//----- nvinfo : EIATTR_MAXREG_COUNT
	.align		4
        /*001c*/ 	.byte	0x03, 0x1b
        /*001e*/ 	.short	0x00ff


	//----- nvinfo : EIATTR_NUM_BARRIERS
	.align		4
        /*0020*/ 	.byte	0x02, 0x4c
        /*0022*/ 	.byte	0x01
	.zero		1


	//----- nvinfo : EIATTR_MERCURY_ISA_VERSION
	.align		4
        /*0024*/ 	.byte	0x03, 0x5f
        /*0026*/ 	.short	0x0101


	//----- nvinfo : EIATTR_COOP_GROUP_MASK_REGIDS
	.align		4
        /*0028*/ 	.byte	0x04, 0x29
        /*002a*/ 	.short	(.L_2601 - .L_2600)


	//   ....[0]....
.L_2600:
        /*002c*/ 	.word	0xffffffff


	//   ....[1]....
        /*0030*/ 	.word	0xffffffff


	//   ....[2]....
        /*0034*/ 	.word	0xffffffff


	//   ....[3]....
        /*0038*/ 	.word	0xffffffff


	//   ....[4]....
        /*003c*/ 	.word	0xffffffff


	//   ....[5]....
        /*0040*/ 	.word	0xffffffff


	//   ....[6]....
        /*0044*/ 	.word	0xffffffff


	//   ....[7]....
        /*0048*/ 	.word	0xffffffff


	//   ....[8]....
        /*004c*/ 	.word	0xffffffff


	//   ....[9]....
        /*0050*/ 	.word	0xffffffff


	//   ....[10]....
        /*0054*/ 	.word	0xffffffff


	//   ....[11]....
        /*0058*/ 	.word	0xffffffff


	//   ....[12]....
        /*005c*/ 	.word	0xffffffff


	//   ....[13]....
        /*0060*/ 	.word	0xffffffff


	//   ....[14]....
        /*0064*/ 	.word	0xffffffff


	//   ....[15]....
        /*0068*/ 	.word	0xffffffff


	//   ....[16]....
        /*006c*/ 	.word	0xffffffff


	//   ....[17]....
        /*0070*/ 	.word	0xffffffff


	//   ....[18]....
        /*0074*/ 	.word	0xffffffff


	//   ....[19]....
        /*0078*/ 	.word	0xffffffff


	//   ....[20]....
        /*007c*/ 	.word	0x050000ee


	//   ....[21]....
        /*0080*/ 	.word	0x050000ee


	//   ....[22]....
        /*0084*/ 	.word	0x050000ee


	//   ....[23]....
        /*0088*/ 	.word	0x050000ee


	//   ....[24]....
        /*008c*/ 	.word	0x050000ee


	//   ....[25]....
        /*0090*/ 	.word	0x050000ee


	//   ....[26]....
        /*0094*/ 	.word	0x050000ee


	//   ....[27]....
        /*0098*/ 	.word	0x050000ee


	//   ....[28]....
        /*009c*/ 	.word	0x050000ee


	//   ....[29]....
        /*00a0*/ 	.word	0x050000ee


	//----- nvinfo : EIATTR_COOP_GROUP_INSTR_OFFSETS
	.align		4
.L_2601:
        /*00a4*/ 	.byte	0x04, 0x28
        /*00a6*/ 	.short	(.L_2603 - .L_2602)


	//   ....[0]....
.L_2602:
        /*00a8*/ 	.word	0x00002f10


	//   ....[1]....
        /*00ac*/ 	.word	0x00002f20


	//   ....[2]....
        /*00b0*/ 	.word	0x00002f50


	//   ....[3]....
        /*00b4*/ 	.word	0x00002f60


	//   ....[4]....
        /*00b8*/ 	.word	0x00002f90


	//   ....[5]....
        /*00bc*/ 	.word	0x00002fa0


	//   ....[6]....
        /*00c0*/ 	.word	0x00002fd0


	//   ....[7]....
        /*00c4*/ 	.word	0x00002fe0


	//   ....[8]....
        /*00c8*/ 	.word	0x00003010


	//   ....[9]....
        /*00cc*/ 	.word	0x00003020


	//   ....[10]....
        /*00d0*/ 	.word	0x00003560


	//   ....[11]....
        /*00d4*/ 	.word	0x00003570


	//   ....[12]....
        /*00d8*/ 	.word	0x000035a0


	//   ....[13]....
        /*00dc*/ 	.word	0x000035b0


	//   ....[14]....
        /*00e0*/ 	.word	0x000035e0


	//   ....[15]....
        /*00e4*/ 	.word	0x000035f0


	//   ....[16]....
        /*00e8*/ 	.word	0x00003620


	//   ....[17]....
        /*00ec*/ 	.word	0x00003630


	//   ....[18]....
        /*00f0*/ 	.word	0x00003660


	//   ....[19]....
        /*00f4*/ 	.word	0x00003670


	//   ....[20]....
        /*00f8*/ 	.word	0x00004800


	//   ....[21]....
        /*00fc*/ 	.word	0x00004850


	//   ....[22]....
        /*0100*/ 	.word	0x000048c0


	//   ....[23]....
        /*0104*/ 	.word	0x00004920


	//   ....[24]....
        /*0108*/ 	.word	0x00004990


	//   ....[25]....
        /*010c*/ 	.word	0x000049f0


	//   ....[26]....
        /*0110*/ 	.word	0x00004a60


	//   ....[27]....
        /*0114*/ 	.word	0x00004ac0


	//   ....[28]....
        /*0118*/ 	.word	0x00004b30


	//   ....[29]....
        /*011c*/ 	.word	0x00004b90


	//----- nvinfo : EIATTR_EXIT_INSTR_OFFSETS
	.align		4
.L_2603:
        /*0120*/ 	.byte	0x04, 0x1c
        /*0122*/ 	.short	(.L_2605 - .L_2604)


	//   ....[0]....
.L_2604:
        /*0124*/ 	.word	0x000047a0


	//----- nvinfo : EIATTR_MAX_THREADS
	.align		4
.L_2605:
        /*0128*/ 	.byte	0x04, 0x05
        /*012a*/ 	.short	(.L_2607 - .L_2606)
.L_2606:
        /*012c*/ 	.word	0x00000080
        /*0130*/ 	.word	0x00000001
        /*0134*/ 	.word	0x00000001


	//----- nvinfo : EIATTR_CRS_STACK_SIZE
	.align		4
.L_2607:
        /*0138*/ 	.byte	0x04, 0x1e
        /*013a*/ 	.short	(.L_2609 - .L_2608)
.L_2608:
        /*013c*/ 	.word	0x00000000


	//----- nvinfo : EIATTR_CBANK_PARAM_SIZE
	.align		4
.L_2609:
        /*0140*/ 	.byte	0x03, 0x19
        /*0142*/ 	.short	0x0088


	//----- nvinfo : EIATTR_PARAM_CBANK
	.align		4
        /*0144*/ 	.byte	0x04, 0x0a
        /*0146*/ 	.short	(.L_2611 - .L_2610)
	.align		4
.L_2610:
        /*0148*/ 	.word	index@(.nv.constant0._ZN10layer_norm13ln_bwd_kernelINS_13Kernel_traitsI6__halfS2_S2_fjLj25600ELj5ELj1ELj4ELj16ENS_18Kernel_traits_baseILj25600ES2_S2_S2_fjLj128EEEEEEEvNS_9BwdParamsE)
        /*014c*/ 	.short	0x0210
        /*014e*/ 	.short	0x0088


	//----- nvinfo : EIATTR_SW_WAR
	.align		4
.L_2611:
        /*0150*/ 	.byte	0x04, 0x36
        /*0152*/ 	.short	(.L_2613 - .L_2612)
.L_2612:
        /*0154*/ 	.word	0x00000008
.L_2613:


//--------------------- .nv.info._ZN10layer_norm22ln_bwd_finalize_kernelINS_22Kernel_traits_finalizeILj25600EffffjLj1024ELj4ENS_18Kernel_traits_baseILj25600EffffjLj1024EEEEEEEvNS_9BwdParamsE --------------------------
	.section	.nv.info._ZN10layer_norm22ln_bwd_finalize_kernelINS_22Kernel_traits_finalizeILj25600EffffjLj1024ELj4ENS_18Kernel_traits_baseILj25600EffffjLj1024EEEEEEEvNS_9BwdParamsE,"",@"SHT_CUDA_INFO"
	.sectionflags	@""
	.align	4


	//----- nvinfo : EIATTR_CUDA_API_VERSION
	.align		4
        /*0000*/ 	.byte	0x04, 0x37
        /*0002*/ 	.short	(.L_2615 - .L_2614)
.L_2614:
        /*0004*/ 	.word	0x00000082


	//----- nvinfo : EIATTR_KPARAM_INFO
	.align		4
.L_2615:
        /*0008*/ 	.byte	0x04, 0x17
        /*000a*/ 	.short	(.L_2617 - .L_2616)
.L_2616:
        /*000c*/ 	.word	0x00000000
        /*0010*/ 	.short	0x0000
        /*0012*/ 	.short	0x0000
        /*0014*/ 	.byte	0x00, 0xf0, 0x21, 0x02


	//----- nvinfo : EIATTR_SPARSE_MMA_MASK
	.align		4
.L_2617:
        /*0018*/ 	.byte	0x03, 0x50
        /*001a*/ 	.short	0x0000


	//----- nvinfo : EIATTR_MAXREG_COUNT
	.align		4
        /*001c*/ 	.byte	0x03, 0x1b
        /*001e*/ 	.short	0x0040


	//----- nvinfo : EIATTR_NUM_BARRIERS
	.align		4
        /*0020*/ 	.byte	0x02, 0x4c
        /*0022*/ 	.byte	0x01
	.zero		1


	//----- nvinfo : EIATTR_MERCURY_ISA_VERSION
	.align		4
        /*0024*/ 	.byte	0x03, 0x5f
        /*0026*/ 	.short	0x0101


	//----- nvinfo : EIATTR_COOP_GROUP_MASK_REGIDS
	.align		4
        /*0028*/ 	.byte	0x04, 0x29
        /*002a*/ 	.short	(.L_2619 - .L_2618)


	//   ....[0]....
.L_2618:
        /*002c*/ 	.word	0xffffffff


	//   ....[1]....
        /*0030*/ 	.word	0xffffffff


	//   ....[2]....
        /*0034*/ 	.word	0xffffffff


	//   ....[3]....
        /*0038*/ 	.word	0xffffffff


	//   ....[4]....
        /*003c*/ 	.word	0xffffffff


	//   ....[5]....
        /*0040*/ 	.word	0xffffffff


	//   ....[6]....
        /*0044*/ 	.word	0xffffffff


	//   ....[7]....
        /*0048*/ 	.word	0xffffffff


	//   ....[8]....
        /*004c*/ 	.word	0xffffffff


	//   ....[9]....
        /*0050*/ 	.word	0xffffffff


	//   ....[10]....
        /*0054*/ 	.word	0x05000011


	//   ....[11]....
        /*0058*/ 	.word	0x05000011


	//   ....[12]....
        /*005c*/ 	.word	0x05000011


	//   ....[13]....
        /*0060*/ 	.word	0x05000011


	//   ....[14]....
        /*0064*/ 	.word	0x05000011


	//   ....[15]....
        /*0068*/ 	.word	0x05000011


	//   ....[16]....
        /*006c*/ 	.word	0x05000011


	//   ....[17]....
        /*0070*/ 	.word	0x05000011


	//   ....[18]....
        /*0074*/ 	.word	0x05000011


	//   ....[19]....
        /*0078*/ 	.word	0x05000011


	//----- nvinfo : EIATTR_COOP_GROUP_INSTR_OFFSETS
	.align		4
.L_2619:
        /*007c*/ 	.byte	0x04, 0x28
        /*007e*/ 	.short	(.L_2621 - .L_2620)


	//   ....[0]....
.L_2620:
        /*0080*/ 	.word	0x00000860


	//   ....[1]....
        /*0084*/ 	.word	0x00000870


	//   ....[2]....
        /*0088*/ 	.word	0x000008a0


	//   ....[3]....
        /*008c*/ 	.word	0x000008b0


	//   ....[4]....
        /*0090*/ 	.word	0x000008e0


	//   ....[5]....
        /*0094*/ 	.word	0x000008f0


	//   ....[6]....
        /*0098*/ 	.word	0x00000920


	//   ....[7]....
        /*009c*/ 	.word	0x00000930


	//   ....[8]....
        /*00a0*/ 	.word	0x00000960


	//   ....[9]....
        /*00a4*/ 	.word	0x00000970


	//   ....[10]....
        /*00a8*/ 	.word	0x00000b20


	//   ....[11]....
        /*00ac*/ 	.word	0x00000b90


	//   ....[12]....
        /*00b0*/ 	.word	0x00000c00


	//   ....[13]....
        /*00b4*/ 	.word	0x00000c70


	//   ....[14]....
        /*00b8*/ 	.word	0x00000ce0


	//   ....[15]....
        /*00bc*/ 	.word	0x00000d40


	//   ....[16]....
        /*00c0*/ 	.word	0x00000db0


	//   ....[17]....
        /*00c4*/ 	.word	0x00000e20


	//   ....[18]....
        /*00c8*/ 	.word	0x00000e90


	//   ....[19]....
        /*00cc*/ 	.word	0x00000f00


	//----- nvinfo : EIATTR_EXIT_INSTR_OFFSETS
	.align		4
.L_2621:
        /*00d0*/ 	.byte	0x04, 0x1c
        /*00d2*/ 	.short	(.L_2623 - .L_2622)


	//   ....[0]....
.L_2622:
        /*00d4*/ 	.word	0x00000070


	//   ....[1]....
        /*00d8*/ 	.word	0x00000ac0


	//----- nvinfo : EIATTR_MAX_THREADS
	.align		4
.L_2623:
        /*00dc*/ 	.byte	0x04, 0x05
        /*00de*/ 	.short	(.L_2625 - .L_2624)
.L_2624:
        /*00e0*/ 	.word	0x00000400
        /*00e4*/ 	.word	0x00000001
        /*00e8*/ 	.word	0x00000001


	//----- nvinfo : EIATTR_CRS_STACK_SIZE
	.align		4
.L_2625:
        /*00ec*/ 	.byte	0x04, 0x1e
        /*00ee*/ 	.short	(.L_2627 - .L_2626)
.L_2626:
        /*00f0*/ 	.word	0x00000000


	//----- nvinfo : EIATTR_CBANK_PARAM_SIZE
	.align		4
.L_2627:
        /*00f4*/ 	.byte	0x03, 0x19
        /*00f6*/ 	.short	0x0088


	//----- nvinfo : EIATTR_PARAM_CBANK
	.align		4
        /*00f8*/ 	.byte	0x04, 0x0a
        /*00fa*/ 	.short	(.L_2629 - .L_2628)
	.align		4
.L_2628:
        /*00fc*/ 	.word	index@(.nv.constant0._ZN10layer_norm22ln_bwd_finalize_kernelINS_22Kernel_traits_finalizeILj25600EffffjLj1024ELj4ENS_18Kernel_traits_baseILj25600EffffjLj1024EEEEEEEvNS_9BwdParamsE)
        /*0100*/ 	.short	0x0210
        /*0102*/ 	.short	0x0088


	//----- nvinfo : EIATTR_SW_WAR
	.align		4
.L_2629:
        /*0104*/ 	.byte	0x04, 0x36
        /*0106*/ 	.short	(.L_2631 - .L_2630)
.L_2630:
        /*0108*/ 	.word	0x00000008
.L_2631:


//--------------------- .nv.info._ZN10layer_norm13ln_bwd_kernelINS_13Kernel_traitsIffffjLj25600ELj5ELj1ELj4ELj16ENS_18Kernel_traits_baseILj25600EffffjLj128EEEEEEEvNS_9BwdParamsE --------------------------
	.section	.nv.info._ZN10layer_norm13ln_bwd_kernelINS_13Kernel_traitsIffffjLj25600ELj5ELj1ELj4ELj16ENS_18Kernel_traits_baseILj25600EffffjLj128EEEEEEEvNS_9BwdParamsE,"",@"SHT_CUDA_INFO"
	.sectionflags	@""
	.align	4


	//----- nvinfo : EIATTR_CUDA_API_VERSION
	.align		4
        /*0000*/ 	.byte	0x04, 0x37
        /*0002*/ 	.short	(.L_2633 - .L_2632)
.L_2632:
        /*0004*/ 	.word	0x00000082


	//----- nvinfo : EIATTR_KPARAM_INFO
	.align		4
.L_2633:
        /*0008*/ 	.byte	0x04, 0x17
        /*000a*/ 	.short	(.L_2635 - .L_2634)
.L_2634:
        /*000c*/ 	.word	0x00000000
        /*0010*/ 	.short	0x0000
        /*0012*/ 	.short	0x0000
        /*0014*/ 	.byte	0x00, 0xf0, 0x21, 0x02


	//----- nvinfo : EIATTR_SPARSE_MMA_MASK
	.align		4
.L_2635:
        /*0018*/ 	.byte	0x03, 0x50
        /*001a*/ 	.short	0x0000


	//----- nvinfo : EIATTR_MAXREG_COUNT
	.align		4
        /*001c*/ 	.byte	0x03, 0x1b
        /*001e*/ 	.short	0x00ff


	//----- nvinfo : EIATTR_NUM_BARRIERS
	.align		4
        /*0020*/ 	.byte	0x02, 0x4c
        /*0022*/ 	.byte	0x01
	.zero		1


	//----- nvinfo : EIATTR_ANNOTATIONS
	.align		4
        /*0024*/ 	.byte	0x04, 0x55
        /*0026*/ 	.short	(.L_2637 - .L_2636)


	//   ....[0]....
.L_2636:
        /* <DEDUP_REMOVED lines=12> */
        /*00dc*/ 	.byte	0xf0, 0x40, 0x00, 0x00


	//----- nvinfo : EIATTR_MERCURY_ISA_VERSION
	.align		4
.L_2637:
        /*00e0*/ 	.byte	0x03, 0x5f
        /*00e2*/ 	.short	0x0101


	//----- nvinfo : EIATTR_COOP_GROUP_MASK_REGIDS
	.align		4
        /*00e4*/ 	.byte	0x04, 0x29
        /*00e6*/ 	.short	(.L_2639 - .L_2638)


	//   ....[0]....
.L_2638:
        /*00e8*/ 	.word	0xffffffff


	//   ....[1]....
        /*00ec*/ 	.word	0xffffffff


	//   ....[2]....
        /*00f0*/ 	.word	0xffffffff


	//   ....[3]....
        /*00f4*/ 	.word	0xffffffff


	//   ....[4]....
        /*00f8*/ 	.word	0xffffffff


	//   ....[5]....
        /*00fc*/ 	.word	0xffffffff


	//   ....[6]....
        /*0100*/ 	.word	0xffffffff


	//   ....[7]....
        /*0104*/ 	.word	0xffffffff


	//   ....[8]....
        /*0108*/ 	.word	0xffffffff


	//   ....[9]....
        /*010c*/ 	.word	0xffffffff


	//   ....[10]....
        /*0110*/ 	.word	0xffffffff


	//   ....[11]....
        /*0114*/ 	.word	0xffffffff


	//   ....[12]....
        /*0118*/ 	.word	0xffffffff


	//   ....[13]....
        /*011c*/ 	.word	0xffffffff


	//   ....[14]....
        /*0120*/ 	.word	0xffffffff


	//   ....[15]....
        /*0124*/ 	.word	0xffffffff


	//   ....[16]....
        /*0128*/ 	.word	0xffffffff


	//   ....[17]....
        /*012c*/ 	.word	0xffffffff


	//   ....[18]....
        /*0130*/ 	.word	0xffffffff


	//   ....[19]....
        /*0134*/ 	.word	0xffffffff


	//   ....[20]....
        /*0138*/ 	.word	0x05000073


	//   ....[21]....
        /*013c*/ 	.word	0x05000073


	//   ....[22]....
        /*0140*/ 	.word	0x05000073


	//   ....[23]....
        /*0144*/ 	.word	0x05000073


	//   ....[24]....
        /*0148*/ 	.word	0x05000073


	//   ....[25]....
        /*014c*/ 	.word	0x05000073


	//   ....[26]....
        /*0150*/ 	.word	0x05000073


	//   ....[27]....
        /*0154*/ 	.word	0x05000073


	//   ....[28]....
        /*0158*/ 	.word	0x05000073


	//   ....[29]....
        /*015c*/ 	.word	0x05000073


	//----- nvinfo : EIATTR_COOP_GROUP_INSTR_OFFSETS
	.align		4
.L_2639:
        /*0160*/ 	.byte	0x04, 0x28
        /*0162*/ 	.short	(.L_2641 - .L_2640)


	//   ....[0]....
.L_2640:
        /*0164*/ 	.word	0x00002aa0


	//   ....[1]....
        /*0168*/ 	.word	0x00002ac0


	//   ....[2]....
        /*016c*/ 	.word	0x00002ae0


	//   ....[3]....
        /*0170*/ 	.word	0x00002b00


	//   ....[4]....
        /*0174*/ 	.word	0x00002b20


	//   ....[5]....
        /*0178*/ 	.word	0x00002b40


	//   ....[6]....
        /*017c*/ 	.word	0x00002b60


	//   ....[7]....
        /*0180*/ 	.word	0x00002b80


	//   ....[8]....
        /*0184*/ 	.word	0x00002b90


	//   ....[9]....
        /*0188*/ 	.word	0x00002bb0


	//   ....[10]....
        /*018c*/ 	.word	0x00003150


	//   ....[11]....
        /*0190*/ 	.word	0x00003160


	//   ....[12]....
        /*0194*/ 	.word	0x00003190


	//   ....[13]....
        /*0198*/ 	.word	0x000031b0


	//   ....[14]....
        /*019c*/ 	.word	0x000031d0


	//   ....[15]....
        /*01a0*/ 	.word	0x000031f0


	//   ....[16]....
        /*01a4*/ 	.word	0x00003210


	//   ....[17]....
        /*01a8*/ 	.word	0x00003230


	//   ....[18]....
        /*01ac*/ 	.word	0x00003250


	//   ....[19]....
        /*01b0*/ 	.word	0x00003270


	//   ....[20]....
        /*01b4*/ 	.word	0x000044a0


	//   ....[21]....
        /*01b8*/ 	.word	0x000044f0


	//   ....[22]....
        /*01bc*/ 	.word	0x00004550


	//   ....[23]....
        /*01c0*/ 	.word	0x000045a0


	//   ....[24]....
        /*01c4*/ 	.word	0x00004600


	//   ....[25]....
        /*01c8*/ 	.word	0x00004650


	//   ....[26]....
        /*01cc*/ 	.word	0x000046b0


	//   ....[27]....
        /*01d0*/ 	.word	0x00004700


	//   ....[28]....
        /*01d4*/ 	.word	0x00004760


	//   ....[29]....
        /*01d8*/ 	.word	0x000047b0


	//----- nvinfo : EIATTR_EXIT_INSTR_OFFSETS
	.align		4
.L_2641:
        /*01dc*/ 	.byte	0x04, 0x1c
        /*01de*/ 	.short	(.L_2643 - .L_2642)


	//   ....[0]....
.L_2642:
        /*01e0*/ 	.word	0x00004440


	//----- nvinfo : EIATTR_MAX_THREADS
	.align		4
.L_2643:
        /*01e4*/ 	.byte	0x04, 0x05
        /*01e6*/ 	.short	(.L_2645 - .L_2644)
.L_2644:
        /*01e8*/ 	.word	0x00000080
        /*01ec*/ 	.word	0x00000001
        /*01f0*/ 	.word	0x00000001


	//----- nvinfo : EIATTR_CRS_STACK_SIZE
	.align		4
.L_2645:
        /*01f4*/ 	.byte	0x04, 0x1e
        /*01f6*/ 	.short	(.L_2647 - .L_2646)
.L_2646:
        /*01f8*/ 	.word	0x00000000


	//----- nvinfo : EIATTR_CBANK_PARAM_SIZE
	.align		4
.L_2647:
        /*01fc*/ 	.byte	0x03, 0x19
        /*01fe*/ 	.short	0x0088


	//----- nvinfo : EIATTR_PARAM_CBANK
	.align		4
        /*0200*/ 	.byte	0x04, 0x0a
        /*0202*/ 	.short	(.L_2649 - .L_2648)
	.align		4
.L_2648:
        /*0204*/ 	.word	index@(.nv.constant0._ZN10layer_norm13ln_bwd_kernelINS_13Kernel_traitsIffffjLj25600ELj5ELj1ELj4ELj16ENS_18Kernel_traits_baseILj25600EffffjLj128EEEEEEEvNS_9BwdParamsE)
        /*0208*/ 	.short	0x0210
        /*020a*/ 	.short	0x0088


	//----- nvinfo : EIATTR_SW_WAR
	.align		4
.L_2649:
        /*020c*/ 	.byte	0x04, 0x36
        /*020e*/ 	.short	(.L_2651 - .L_2650)
.L_2650:
        /*0210*/ 	.word	0x00000008
.L_2651:


//--------------------- .nv.info._ZN10layer_norm22ln_bwd_finalize_kernelINS_22Kernel_traits_finalizeILj24576E13__nv_bfloat16fS2_fjLj1024ELj4ENS_18Kernel_traits_baseILj24576ES2_fS2_fjLj1024EEEEEEEvNS_9BwdParamsE --------------------------
	.section	.nv.info._ZN10layer_norm22ln_bwd_finalize_kernelINS_22Kernel_traits_finalizeILj24576E13__nv_bfloat16fS2_fjLj1024ELj4ENS_18Kernel_traits_baseILj24576ES2_fS2_fjLj1024EEEEEEEvNS_9BwdParamsE,"",@"SHT_CUDA_INFO"
	.sectionflags	@""
	.align	4


	//----- nvinfo : EIATTR_CUDA_API_VERSION
	.align		4
        /*0000*/ 	.byte	0x04, 0x37
        /*0002*/ 	.short	(.L_2653 - .L_2652)
.L_2652:
        /*0004*/ 	.word	0x00000082


	//----- nvinfo : EIATTR_KPARAM_INFO
	.align		4
.L_2653:
        /*0008*/ 	.byte	0x04, 0x17
        /*000a*/ 	.short	(.L_2655 - .L_2654)
.L_2654:
        /*000c*/ 	.word	0x00000000
        /*0010*/ 	.short	0x0000
        /*0012*/ 	.short	0x0000
        /*0014*/ 	.byte	0x00, 0xf0, 0x21, 0x02


	//----- nvinfo : EIATTR_SPARSE_MMA_MASK
	.align		4
.L_2655:
        /*0018*/ 	.byte	0x03, 0x50
        /*001a*/ 	.short	0x0000


	//----- nvinfo : EIATTR_MAXREG_COUNT
	.align		4
        /*001c*/ 	.byte	0x03, 0x1b
        /*001e*/ 	.short	0x0040


	//----- nvinfo : EIATTR_NUM_BARRIERS
	.align		4
        /*0020*/ 	.byte	0x02, 0x4c
        /*0022*/ 	.byte	0x01
	.zero		1


	//----- nvinfo : EIATTR_MERCURY_ISA_VERSION
	.align		4
        /*0024*/ 	.byte	0x03, 0x5f
        /*0026*/ 	.short	0x0101


	//----- nvinfo : EIATTR_COOP_GROUP_MASK_REGIDS
	.align		4
        /*0028*/ 	.byte	0x04, 0x29
        /*002a*/ 	.short	(.L_2657 - .L_2656)


	//   ....[0]....
.L_2656:
        /*002c*/ 	.word	0xffffffff


	//   ....[1]....
        /*0030*/ 	.word	0xffffffff


	//   ....[2]....
        /*0034*/ 	.word	0xffffffff


	//   ....[3]....
        /*0038*/ 	.word	0xffffffff


	//   ....[4]....
        /*003c*/ 	.word	0xffffffff


	//   ....[5]....
        /*0040*/ 	.word	0xffffffff


	//   ....[6]....
        /*0044*/ 	.word	0xffffffff


	//   ....[7]....
        /*0048*/ 	.word	0xffffffff


	//   ....[8]....
        /*004c*/ 	.word	0xffffffff


	//   ....[9]....
        /*0050*/ 	.word	0xffffffff


	//   ....[10]....
        /*0054*/ 	.word	0x05000011


	//   ....[11]....
        /*0058*/ 	.word	0x05000011


	//   ....[12]....
        /*005c*/ 	.word	0x05000011


	//   ....[13]....
        /*0060*/ 	.word	0x05000011


	//   ....[14]....
        /*0064*/ 	.word	0x05000011


	//   ....[15]....
        /*0068*/ 	.word	0x05000011


	//   ....[16]....
        /*006c*/ 	.word	0x05000011


	//   ....[17]....
        /*0070*/ 	.word	0x05000011


	//   ....[18]....
        /*0074*/ 	.word	0x05000011


	//   ....[19]....
        /*0078*/ 	.word	0x05000011


	//----- nvinfo : EIATTR_COOP_GROUP_INSTR_OFFSETS
	.align		4
.L_2657:
        /*007c*/ 	.byte	0x04, 0x28
        /*007e*/ 	.short	(.L_2659 - .L_2658)


	//   ....[0]....
.L_2658:
        /*0080*/ 	.word	0x00000860


	//   ....[1]....
        /*0084*/ 	.word	0x00000870


	//   ....[2]....
        /*0088*/ 	.word	0x000008a0


	//   ....[3]....
        /*008c*/ 	.word	0x000008b0


	//   ....[4]....
        /*0090*/ 	.word	0x000008e0


	//   ....[5]....
        /*0094*/ 	.word	0x000008f0


	//   ....[6]....
        /*0098*/ 	.word	0x00000920


	//   ....[7]....
        /*009c*/ 	.word	0x00000930


	//   ....[8]....
        /*00a0*/ 	.word	0x00000960


	//   ....[9]....
        /*00a4*/ 	.word	0x00000970


	//   ....[10]....
        /*00a8*/ 	.word	0x00000b70


	//   ....[11]....
        /*00ac*/ 	.word	0x00000be0


	//   ....[12]....
        /*00b0*/ 	.word	0x00000c50


	//   ....[13]....
        /*00b4*/ 	.word	0x00000cc0


	//   ....[14]....
        /*00b8*/ 	.word	0x00000d30


	//   ....[15]....
        /*00bc*/ 	.word	0x00000d90


	//   ....[16]....
        /*00c0*/ 	.word	0x00000e00


	//   ....[17]....
        /*00c4*/ 	.word	0x00000e70


	//   ....[18]....
        /*00c8*/ 	.word	0x00000ee0


	//   ....[19]....
        /*00cc*/ 	.word	0x00000f50


	//----- nvinfo : EIATTR_EXIT_INSTR_OFFSETS
	.align		4
.L_2659:
        /*00d0*/ 	.byte	0x04, 0x1c
        /*00d2*/ 	.short	(.L_2661 - .L_2660)


	//   ....[0]....
.L_2660:
        /*00d4*/ 	.word	0x00000070


	//   ....[1]....
        /*00d8*/ 	.word	0x00000b10


	//----- nvinfo : EIATTR_MAX_THREADS
	.align		4
.L_2661:
        /*00dc*/ 	.byte	0x04, 0x05
        /*00de*/ 	.short	(.L_2663 - .L_2662)
.L_2662:
        /*00e0*/ 	.word	0x00000400
        /*00e4*/ 	.word	0x00000001
        /*00e8*/ 	.word	0x00000001


	//----- nvinfo : EIATTR_CRS_STACK_SIZE
	.align		4
.L_2663:
        /*00ec*/ 	.byte	0x04, 0x1e
        /*00ee*/ 	.short	(.L_2665 - .L_2664)
.L_2664:
        /*00f0*/ 	.word	0x00000000


	//----- nvinfo : EIATTR_CBANK_PARAM_SIZE
	.align		4
.L_2665:
        /*00f4*/ 	.byte	0x03, 0x19
        /*00f6*/ 	.short	0x0088


	//----- nvinfo : EIATTR_PARAM_CBANK
	.align		4
        /*00f8*/ 	.byte	0x04, 0x0a
        /*00fa*/ 	.short	(.L_2667 - .L_2666)
	.align		4
.L_2666:
        /*00fc*/ 	.word	index@(.nv.constant0._ZN10layer_norm22ln_bwd_finalize_kernelINS_22Kernel_traits_finalizeILj24576E13__nv_bfloat16fS2_fjLj1024ELj4ENS_18Kernel_traits_baseILj24576ES2_fS2_fjLj1024EEEEEEEvNS_9BwdParamsE)
        /*0100*/ 	.short	0x0210
        /*0102*/ 	.short	0x0088


	//----- nvinfo : EIATTR_SW_WAR
	.align		4
.L_2667:
        /*0104*/ 	.byte	0x04, 0x36
        /*0106*/ 	.short	(.L_2669 - .L_2668)
.L_2668:
        /*0108*/ 	.word	0x00000008
.L_2669:


//--------------------- .nv.info._ZN10layer_norm13ln_bwd_kernelINS_13Kernel_traitsI13__nv_bfloat16fS2_fjLj24576ELj4ELj1ELj8ELj16ENS_18Kernel_traits_baseILj24576ES2_fS2_fjLj256EEEEEEEvNS_9BwdParamsE --------------------------
	.section	.nv.info._ZN10layer_norm13ln_bwd_kernelINS_13Kernel_traitsI13__nv_bfloat16fS2_fjLj24576ELj4ELj1ELj8ELj16ENS_18Kernel_traits_baseILj24576ES2_fS2_fjLj256EEEEEEEvNS_9BwdParamsE,"",@"SHT_CUDA_INFO"
	.sectionflags	@""
	.align	4


	//----- nvinfo : EIATTR_CUDA_API_VERSION
	.align		4
        /*0000*/ 	.byte	0x04, 0x37
        /*0002*/ 	.short	(.L_2671 - .L_2670)
.L_2670:
        /*0004*/ 	.word	0x00000082


	//----- nvinfo : EIATTR_KPARAM_INFO
	.align		4
.L_2671:
        /*0008*/ 	.byte	0x04, 0x17
        /*000a*/ 	.short	(.L_2673 - .L_2672)
.L_2672:
        /*000c*/ 	.word	0x00000000
        /*0010*/ 	.short	0x0000
        /*0012*/ 	.short	0x0000
        /*0014*/ 	.byte	0x00, 0xf0, 0x21, 0x02


	//----- nvinfo : EIATTR_SPARSE_MMA_MASK
	.align		4
.L_2673:
        /*0018*/ 	.byte	0x03, 0x50
        /*001a*/ 	.short	0x0000


	//----- nvinfo : EIATTR_MAXREG_COUNT
	.align		4
        /*001c*/ 	.byte	0x03, 0x1b
        /*001e*/ 	.short	0x00ff


	//----- nvinfo : EIATTR_NUM_BARRIERS
	.align		4
        /*0020*/ 	.byte	0x02, 0x4c
        /*0022*/ 	.byte	0x01
	.zero		1


	//----- nvinfo : EIATTR_MERCURY_ISA_VERSION
	.align		4
        /*0024*/ 	.byte	0x03, 0x5f
        /*0026*/ 	.short	0x0101


	//----- nvinfo : EIATTR_COOP_GROUP_MASK_REGIDS
	.align		4
        /*0028*/ 	.byte	0x04, 0x29
        /*002a*/ 	.short	(.L_2675 - .L_2674)


	//   ....[0]....
.L_2674:
        /*002c*/ 	.word	0xffffffff


	//   ....[1]....
        /*0030*/ 	.word	0xffffffff


	//   ....[2]....
        /*0034*/ 	.word	0xffffffff


	//   ....[3]....
        /*0038*/ 	.word	0xffffffff


	//   ....[4]....
        /*003c*/ 	.word	0xffffffff


	//   ....[5]....
        /*0040*/ 	.word	0xffffffff


	//   ....[6]....
        /*0044*/ 	.word	0xffffffff


	//   ....[7]....
        /*0048*/ 	.word	0xffffffff


	//   ....[8]....
        /*004c*/ 	.word	0xffffffff


	//   ....[9]....
        /*0050*/ 	.word	0xffffffff


	//   ....[10]....
        /*0054*/ 	.word	0xffffffff


	//   ....[11]....
        /*0058*/ 	.word	0xffffffff


	//   ....[12]....
        /*005c*/ 	.word	0xffffffff


	//   ....[13]....
        /*0060*/ 	.word	0xffffffff


	//   ....[14]....
        /*0064*/ 	.word	0xffffffff


	//   ....[15]....
        /*0068*/ 	.word	0xffffffff


	//   ....[16]....
        /*006c*/ 	.word	0xffffffff


	//   ....[17]....
        /*0070*/ 	.word	0xffffffff


	//   ....[18]....
        /*0074*/ 	.word	0xffffffff


	//   ....[19]....
        /*0078*/ 	.word	0xffffffff


	//   ....[20]....
        /*007c*/ 	.word	0x0500000d


	//   ....[21]....
        /*0080*/ 	.word	0x0500000d


	//   ....[22]....
        /*0084*/ 	.word	0x0500000d


	//   ....[23]....
        /*0088*/ 	.word	0x0500000d


	//   ....[24]....
        /*008c*/ 	.word	0x0500000d


	//   ....[25]....
        /*0090*/ 	.word	0x0500000d


	//   ....[26]....
        /*0094*/ 	.word	0x0500000d


	//   ....[27]....
        /*0098*/ 	.word	0x0500000d


	//   ....[28]....
        /*009c*/ 	.word	0x0500000d


	//   ....[29]....
        /*00a0*/ 	.word	0x0500000d


	//----- nvinfo : EIATTR_COOP_GROUP_INSTR_OFFSETS
	.align		4
.L_2675:
        /*00a4*/ 	.byte	0x04, 0x28
        /*00a6*/ 	.short	(.L_2677 - .L_2676)


	//   ....[0]....
.L_2676:
        /*00a8*/ 	.word	0x000021a0


	//   ....[1]....
        /*00ac*/ 	.word	0x000021b0


	//   ....[2]....
        /*00b0*/ 	.word	0x000021e0


	//   ....[3]....
        /*00b4*/ 	.word	0x000021f0


	//   ....[4]....
        /*00b8*/ 	.word	0x00002220


	//   ....[5]....
        /*00bc*/ 	.word	0x00002230


	//   ....[6]....
        /*00c0*/ 	.word	0x00002260


	//   ....[7]....
        /*00c4*/ 	.word	0x00002270


	//   ....[8]....
        /*00c8*/ 	.word	0x000022a0


	//   ....[9]....
        /*00cc*/ 	.word	0x000022b0


	//   ....[10]....
        /*00d0*/ 	.word	0x00002870


	//   ....[11]....
        /*00d4*/ 	.word	0x00002880


	//   ....[12]....
        /*00d8*/ 	.word	0x000028b0


	//   ....[13]....
        /*00dc*/ 	.word	0x000028c0


	//   ....[14]....
        /*00e0*/ 	.word	0x000028f0


	//   ....[15]....
        /*00e4*/ 	.word	0x00002900


	//   ....[16]....
        /*00e8*/ 	.word	0x00002950


	//   ....[17]....
        /*00ec*/ 	.word	0x00002960


	//   ....[18]....
        /*00f0*/ 	.word	0x00002990


	//   ....[19]....
        /*00f4*/ 	.word	0x000029a0


	//   ....[20]....
        /*00f8*/ 	.word	0x00003570


	//   ....[21]....
        /*00fc*/ 	.word	0x000035c0


	//   ....[22]....
        /*0100*/ 	.word	0x00003630


	//   ....[23]....
        /*0104*/ 	.word	0x00003690


	//   ....[24]....
        /*0108*/ 	.word	0x00003700


	//   ....[25]....
        /*010c*/ 	.word	0x00003760


	//   ....[26]....
        /*0110*/ 	.word	0x000037d0


	//   ....[27]....
        /*0114*/ 	.word	0x00003830


	//   ....[28]....
        /*0118*/ 	.word	0x000038a0


	//   ....[29]....
        /*011c*/ 	.word	0x00003900


	//----- nvinfo : EIATTR_EXIT_INSTR_OFFSETS
	.align		4
.L_2677:
        /*0120*/ 	.byte	0x04, 0x1c
        /*0122*/ 	.short	(.L_2679 - .L_2678)


	//   ....[0]....
.L_2678:
        /*0124*/ 	.word	0x00003510


	//----- nvinfo : EIATTR_MAX_THREADS
	.align		4
.L_2679:
        /*0128*/ 	.byte	0x04, 0x05
        /*012a*/ 	.short	(.L_2681 - .L_2680)
.L_2680:
        /*012c*/ 	.word	0x00000100
        /*0130*/ 	.word	0x00000001
        /*0134*/ 	.word	0x00000001


	//----- nvinfo : EIATTR_CRS_STACK_SIZE
	.align		4
.L_2681:
        /*0138*/ 	.byte	0x04, 0x1e
        /*013a*/ 	.short	(.L_2683 - .L_2682)
.L_2682:
        /*013c*/ 	.word	0x00000000


	//----- nvinfo : EIATTR_CBANK_PARAM_SIZE
	.align		4
.L_2683:
        /*0140*/ 	.byte	0x03, 0x19
        /*0142*/ 	.short	0x0088


	//----- nvinfo : EIATTR_PARAM_CBANK
	.align		4
        /*0144*/ 	.byte	0x04, 0x0a
        /*0146*/ 	.short	(.L_2685 - .L_2684)
	.align		4
.L_2684:
        /*0148*/ 	.word	index@(.nv.constant0._ZN10layer_norm13ln_bwd_kernelINS_13Kernel_traitsI13__nv_bfloat16fS2_fjLj24576ELj4ELj1ELj8ELj16ENS_18Kernel_traits_baseILj24576ES2_fS2_fjLj256EEEEEEEvNS_9BwdParamsE)
        /*014c*/ 	.short	0x0210
        /*014e*/ 	.short	0x0088


	//----- nvinfo : EIATTR_SW_WAR
	.align		4
.L_2685:
        /*0150*/ 	.byte	0x04, 0x36
        /*0152*/ 	.short	(.L_2687 - .L_2686)
.L_2686:
        /*0154*/ 	.word	0x00000008
.L_2687:


//--------------------- .nv.info._ZN10layer_norm22ln_bwd_finalize_kernelINS_22Kernel_traits_finalizeILj24576E13__nv_bfloat16S2_S2_fjLj1024ELj4ENS_18Kernel_traits_baseILj24576ES2_S2_S2_fjLj1024EEEEEEEvNS_9BwdParamsE --------------------------
	.section	.nv.info._ZN10layer_norm22ln_bwd_finalize_kernelINS_22Kernel_traits_finalizeILj24576E13__nv_bfloat16S2_S2_fjLj1024ELj4ENS_18Kernel_traits_baseILj24576ES2_S2_S2_fjLj1024EEEEEEEvNS_9BwdParamsE,"",@"SHT_CUDA_INFO"
	.sectionflags	@""
	.align	4


	//----- nvinfo : EIATTR_CUDA_API_VERSION
	.align		4
        /*0000*/ 	.byte	0x04, 0x37
        /*0002*/ 	.short	(.L_2689 - .L_2688)
.L_2688:
        /*0004*/ 	.word	0x00000082


	//----- nvinfo : EIATTR_KPARAM_INFO
	.align		4
.L_2689:
        /*0008*/ 	.byte	0x04, 0x17
        /*000a*/ 	.short	(.L_2691 - .L_2690)
.L_2690:
        /*000c*/ 	.word	0x00000000
        /*0010*/ 	.short	0x0000
        /*0012*/ 	.short	0x0000
        /*0014*/ 	.byte	0x00, 0xf0, 0x21, 0x02


	//----- nvinfo : EIATTR_SPARSE_MMA_MASK
	.align		4
.L_2691:
        /*0018*/ 	.byte	0x03, 0x50
        /*001a*/ 	.short	0x0000


	//----- nvinfo : EIATTR_MAXREG_COUNT
	.align		4
        /*001c*/ 	.byte	0x03, 0x1b
        /*001e*/ 	.short	0x0040


	//----- nvinfo : EIATTR_NUM_BARRIERS
	.align		4
        /*0020*/ 	.byte	0x02, 0x4c
        /*0022*/ 	.byte	0x01
	.zero		1


	//----- nvinfo : EIATTR_MERCURY_ISA_VERSION
	.align		4
        /*0024*/ 	.byte	0x03, 0x5f
        /*0026*/ 	.short	0x0101


	//----- nvinfo : EIATTR_COOP_GROUP_MASK_REGIDS
	.align		4
        /*0028*/ 	.byte	0x04, 0x29
        /*002a*/ 	.short	(.L_2693 - .L_2692)


	//   ....[0]....
.L_2692:
        /*002c*/ 	.word	0xffffffff


	//   ....[1]....
        /*0030*/ 	.word	0xffffffff


	//   ....[2]....
        /*0034*/ 	.word	0xffffffff


	//   ....[3]....
        /*0038*/ 	.word	0xffffffff


	//   ....[4]....
        /*003c*/ 	.word	0xffffffff


	//   ....[5]....
        /*0040*/ 	.word	0xffffffff


	//   ....[6]....
        /*0044*/ 	.word	0xffffffff


	//   ....[7]....
        /*0048*/ 	.word	0xffffffff


	//   ....[8]....
        /*004c*/ 	.word	0xffffffff


	//   ....[9]....
        /*0050*/ 	.word	0xffffffff


	//   ....[10]....
        /*0054*/ 	.word	0x05000011


	//   ....[11]....
        /*0058*/ 	.word	0x05000011


	//   ....[12]....
        /*005c*/ 	.word	0x05000011


	//   ....[13]....
        /*0060*/ 	.word	0x05000011


	//   ....[14]....
        /*0064*/ 	.word	0x05000011


	//   ....[15]....
        /*0068*/ 	.word	0x05000011


	//   ....[16]....
        /*006c*/ 	.word	0x05000011


	//   ....[17]....
        /*0070*/ 	.word	0x05000011


	//   ....[18]....
        /*0074*/ 	.word	0x05000011


	//   ....[19]....
        /*0078*/ 	.word	0x05000011


	//----- nvinfo : EIATTR_COOP_GROUP_INSTR_OFFSETS
	.align		4
.L_2693:
        /*007c*/ 	.byte	0x04, 0x28
        /*007e*/ 	.short	(.L_2695 - .L_2694)


	//   ....[0]....
.L_2694:
        /*0080*/ 	.word	0x00000860


	//   ....[1]....
        /*0084*/ 	.word	0x00000870


	//   ....[2]....
        /*0088*/ 	.word	0x000008a0


	//   ....[3]....
        /*008c*/ 	.word	0x000008b0


	//   ....[4]....
        /*0090*/ 	.word	0x000008e0


	//   ....[5]....
        /*0094*/ 	.word	0x000008f0


	//   ....[6]....
        /*0098*/ 	.word	0x00000920


	//   ....[7]....
        /*009c*/ 	.word	0x00000930


	//   ....[8]....
        /*00a0*/ 	.word	0x00000960


	//   ....[9]....
        /*00a4*/ 	.word	0x00000970


	//   ....[10]....
        /*00a8*/ 	.word	0x00000b70


	//   ....[11]....
        /*00ac*/ 	.word	0x00000be0


	//   ....[12]....
        /*00b0*/ 	.word	0x00000c50


	//   ....[13]....
        /*00b4*/ 	.word	0x00000cc0


	//   ....[14]....
        /*00b8*/ 	.word	0x00000d30


	//   ....[15]....
        /*00bc*/ 	.word	0x00000d90


	//   ....[16]....
        /*00c0*/ 	.word	0x00000e00


	//   ....[17]....
        /*00c4*/ 	.word	0x00000e70


	//   ....[18]....
        /*00c8*/ 	.word	0x00000ee0


	//   ....[19]....
        /*00cc*/ 	.word	0x00000f50


	//----- nvinfo : EIATTR_EXIT_INSTR_OFFSETS
	.align		4
.L_2695:
        /*00d0*/ 	.byte	0x04, 0x1c
        /*00d2*/ 	.short	(.L_2697 - .L_2696)


	//   ....[0]....
.L_2696:
        /*00d4*/ 	.word	0x00000070


	//   ....[1]....
        /*00d8*/ 	.word	0x00000b10


	//----- nvinfo : EIATTR_MAX_THREADS
	.align		4
.L_2697:
        /*00dc*/ 	.byte	0x04, 0x05
        /*00de*/ 	.short	(.L_2699 - .L_2698)
.L_2698:
        /*00e0*/ 	.word	0x00000400
        /*00e4*/ 	.word	0x00000001
        /*00e8*/ 	.word	0x00000001


	//----- nvinfo : EIATTR_CRS_STACK_SIZE
	.align		4
.L_2699:
        /*00ec*/ 	.byte	0x04, 0x1e
        /*00ee*/ 	.short	(.L_2701 - .L_2700)
.L_2700:
        /*00f0*/ 	.word	0x00000000


	//----- nvinfo : EIATTR_CBANK_PARAM_SIZE
	.align		4
.L_2701:
        /*00f4*/ 	.byte	0x03, 0x19
        /*00f6*/ 	.short	0x0088


	//----- nvinfo : EIATTR_PARAM_CBANK
	.align		4
        /*00f8*/ 	.byte	0x04, 0x0a
        /*00fa*/ 	.short	(.L_2703 - .L_2702)
	.align		4
.L_2702:
        /*00fc*/ 	.word	index@(.nv.constant0._ZN10layer_norm22ln_bwd_finalize_kernelINS_22Kernel_traits_finalizeILj24576E13__nv_bfloat16S2_S2_fjLj1024ELj4ENS_18Kernel_traits_baseILj24576ES2_S2_S2_fjLj1024EEEEEEEvNS_9BwdParamsE)
        /*0100*/ 	.short	0x0210
        /*0102*/ 	.short	0x0088


	//----- nvinfo : EIATTR_SW_WAR
	.align		4
.L_2703:
        /*0104*/ 	.byte	0x04, 0x36
        /*0106*/ 	.short	(.L_2705 - .L_2704)
.L_2704:
        /*0108*/ 	.word	0x00000008
.L_2705:


//--------------------- .nv.info._ZN10layer_norm13ln_bwd_kernelINS_13Kernel_traitsI13__nv_bfloat16S2_S2_fjLj24576ELj4ELj1ELj8ELj16ENS_18Kernel_traits_baseILj24576ES2_S2_S2_fjLj256EEEEEEEvNS_9BwdParamsE --------------------------
	.section	.nv.info._ZN10layer_norm13ln_bwd_kernelINS_13Kernel_traitsI13__nv_bfloat16S2_S2_fjLj24576ELj4ELj1ELj8ELj16ENS_18Kernel_traits_baseILj24576ES2_S2_S2_fjLj256EEEEEEEvNS_9BwdParamsE,"",@"SHT_CUDA_INFO"
	.sectionflags	@""
	.align	4


	//----- nvinfo : EIATTR_CUDA_API_VERSION
	.align		4
        /*0000*/ 	.byte	0x04, 0x37
        /*0002*/ 	.short	(.L_2707 - .L_2706)
.L_2706:
        /*0004*/ 	.word	0x00000082


	//----- nvinfo : EIATTR_KPARAM_INFO
	.align		4
.L_2707:
        /*0008*/ 	.byte	0x04, 0x17
        /*000a*/ 	.short	(.L_2709 - .L_2708)
.L_2708:
        /*000c*/ 	.word	0x00000000
        /*0010*/ 	.short	0x0000
        /*0012*/ 	.short	0x0000
        /*0014*/ 	.byte	0x00, 0xf0, 0x21, 0x02


	//----- nvinfo : EIATTR_SPARSE_MMA_MASK
	.align		4
.L_2709:
        /*0018*/ 	.byte	0x03, 0x50
        /*001a*/ 	.short	0x0000


	//----- nvinfo : EIATTR_MAXREG_COUNT
	.align		4
        /*001c*/ 	.byte	0x03, 0x1b
        /*001e*/ 	.short	0x00ff


	//----- nvinfo : EIATTR_NUM_BARRIERS
	.align		4
        /*0020*/ 	.byte	0x02, 0x4c
        /*0022*/ 	.byte	0x01
	.zero		1


	//----- nvinfo : EIATTR_MERCURY_ISA_VERSION
	.align		4
        /*0024*/ 	.byte	0x03, 0x5f
        /*0026*/ 	.short	0x0101


	//----- nvinfo : EIATTR_COOP_GROUP_MASK_REGIDS
	.align		4
        /*0028*/ 	.byte	0x04, 0x29
        /*002a*/ 	.short	(.L_2711 - .L_2710)


	//   ....[0]....
.L_2710:
        /*002c*/ 	.word	0xffffffff


	//   ....[1]....
        /*0030*/ 	.word	0xffffffff


	//   ....[2]....
        /*0034*/ 	.word	0xffffffff


	//   ....[3]....
        /*0038*/ 	.word	0xffffffff


	//   ....[4]....
        /*003c*/ 	.word	0xffffffff


	//   ....[5]....
        /*0040*/ 	.word	0xffffffff


	//   ....[6]....
        /*0044*/ 	.word	0xffffffff


	//   ....[7]....
        /*0048*/ 	.word	0xffffffff


	//   ....[8]....
        /*004c*/ 	.word	0xffffffff


	//   ....[9]....
        /*0050*/ 	.word	0xffffffff


	//   ....[10]....
        /*0054*/ 	.word	0xffffffff


	//   ....[11]....
        /*0058*/ 	.word	0xffffffff


	//   ....[12]....
        /*005c*/ 	.word	0xffffffff


	//   ....[13]....
        /*0060*/ 	.word	0xffffffff


	//   ....[14]....
        /*0064*/ 	.word	0xffffffff


	//   ....[15]....
        /*0068*/ 	.word	0xffffffff


	//   ....[16]....
        /*006c*/ 	.word	0xffffffff


	//   ....[17]....
        /*0070*/ 	.word	0xffffffff


	//   ....[18]....
        /*0074*/ 	.word	0xffffffff


	//   ....[19]....
        /*0078*/ 	.word	0xffffffff


	//   ....[20]....
        /*007c*/ 	.word	0x0500000d


	//   ....[21]....
        /*0080*/ 	.word	0x0500000d


	//   ....[22]....
        /*0084*/ 	.word	0x0500000d


	//   ....[23]....
        /*0088*/ 	.word	0x0500000d


	//   ....[24]....
        /*008c*/ 	.word	0x0500000d


	//   ....[25]....
        /*0090*/ 	.word	0x0500000d


	//   ....[26]....
        /*0094*/ 	.word	0x0500000d


	//   ....[27]....
        /*0098*/ 	.word	0x0500000d


	//   ....[28]....
        /*009c*/ 	.word	0x0500000d


	//   ....[29]....
        /*00a0*/ 	.word	0x0500000d


	//----- nvinfo : EIATTR_COOP_GROUP_INSTR_OFFSETS
	.align		4
.L_2711:
        /*00a4*/ 	.byte	0x04, 0x28
        /*00a6*/ 	.short	(.L_2713 - .L_2712)


	//   ....[0]....
.L_2712:
        /*00a8*/ 	.word	0x000020a0


	//   ....[1]....
        /*00ac*/ 	.word	0x000020b0


	//   ....[2]....
        /*00b0*/ 	.word	0x000020e0


	//   ....[3]....
        /*00b4*/ 	.word	0x000020f0


	//   ....[4]....
        /*00b8*/ 	.word	0x00002120


	//   ....[5]....
        /*00bc*/ 	.word	0x00002130


	//   ....[6]....
        /*00c0*/ 	.word	0x00002160


	//   ....[7]....
        /*00c4*/ 	.word	0x00002170


	//   ....[8]....
        /*00c8*/ 	.word	0x000021a0


	//   ....[9]....
        /*00cc*/ 	.word	0x000021b0


	//   ....[10]....
        /*00d0*/ 	.word	0x000027a0


	//   ....[11]....
        /*00d4*/ 	.word	0x000027b0


	//   ....[12]....
        /*00d8*/ 	.word	0x000027e0


	//   ....[13]....
        /*00dc*/ 	.word	0x000027f0


	//   ....[14]....
        /*00e0*/ 	.word	0x00002820


	//   ....[15]....
        /*00e4*/ 	.word	0x00002830


	//   ....[16]....
        /*00e8*/ 	.word	0x00002860


	//   ....[17]....
        /*00ec*/ 	.word	0x00002870


	//   ....[18]....
        /*00f0*/ 	.word	0x000028a0


	//   ....[19]....
        /*00f4*/ 	.word	0x000028b0


	//   ....[20]....
        /*00f8*/ 	.word	0x00003380


	//   ....[21]....
        /*00fc*/ 	.word	0x000033d0


	//   ....[22]....
        /*0100*/ 	.word	0x00003440


	//   ....[23]....
        /*0104*/ 	.word	0x000034a0


	//   ....[24]....
        /*0108*/ 	.word	0x00003510


	//   ....[25]....
        /*010c*/ 	.word	0x00003570


	//   ....[26]....
        /*0110*/ 	.word	0x000035e0


	//   ....[27]....
        /*0114*/ 	.word	0x00003640


	//   ....[28]....
        /*0118*/ 	.word	0x000036b0


	//   ....[29]....
        /*011c*/ 	.word	0x00003710


	//----- nvinfo : EIATTR_EXIT_INSTR_OFFSETS
	.align		4
.L_2713:
        /*0120*/ 	.byte	0x04, 0x1c
        /*0122*/ 	.short	(.L_2715 - .L_2714)


	//   ....[0]....
.L_2714:
        /*0124*/ 	.word	0x00003320


	//----- nvinfo : EIATTR_MAX_THREADS
	.align		4
.L_2715:
        /*0128*/ 	.byte	0x04, 0x05
        /*012a*/ 	.short	(.L_2717 - .L_2716)
.L_2716:
        /*012c*/ 	.word	0x00000100
        /*0130*/ 	.word	0x00000001
        /*0134*/ 	.word	0x00000001


	//----- nvinfo : EIATTR_CRS_STACK_SIZE
	.align		4
.L_2717:
        /*0138*/ 	.byte	0x04, 0x1e
        /*013a*/ 	.short	(.L_2719 - .L_2718)
.L_2718:
        /*013c*/ 	.word	0x00000000


	//----- nvinfo : EIATTR_CBANK_PARAM_SIZE
	.align		4
.L_2719:
        /*0140*/ 	.byte	0x03, 0x19
        /*0142*/ 	.short	0x0088


	//----- nvinfo : EIATTR_PARAM_CBANK
	.align		4
        /*0144*/ 	.byte	0x04, 0x0a
        /*0146*/ 	.short	(.L_2721 - .L_2720)
	.align		4
.L_2720:
        /*0148*/ 	.word	index@(.nv.constant0._ZN10layer_norm13ln_bwd_kernelINS_13Kernel_traitsI13__nv_bfloat16S2_S2_fjLj24576ELj4ELj1ELj8ELj16ENS_18Kernel_traits_baseILj24576ES2_S2_S2_fjLj256EEEEEEEvNS_9BwdParamsE)
        /*014c*/ 	.short	0x0210
        /*014e*/ 	.short	0x0088


	//----- nvinfo : EIATTR_SW_WAR
	.align		4
.L_2721:
        /*0150*/ 	.byte	0x04, 0x36
        /*0152*/ 	.short	(.L_2723 - .L_2722)
.L_2722:
        /*0154*/ 	.word	0x00000008
.L_2723:


//--------------------- .nv.info._ZN10layer_norm22ln_bwd_finalize_kernelINS_22Kernel_traits_finalizeILj24576E6__halffS2_fjLj1024ELj4ENS_18Kernel_traits_baseILj24576ES2_fS2_fjLj1024EEEEEEEvNS_9BwdParamsE --------------------------
	.section	.nv.info._ZN10layer_norm22ln_bwd_finalize_kernelINS_22Kernel_traits_finalizeILj24576E6__halffS2_fjLj1024ELj4ENS_18Kernel_traits_baseILj24576ES2_fS2_fjLj1024EEEEEEEvNS_9BwdParamsE,"",@"SHT_CUDA_INFO"
	.sectionflags	@""
	.align	4


	//----- nvinfo : EIATTR_CUDA_API_VERSION
	.align		4
        /*0000*/ 	.byte	0x04, 0x37
        /*0002*/ 	.short	(.L_2725 - .L_2724)
.L_2724:
        /*0004*/ 	.word	0x00000082


	//----- nvinfo : EIATTR_KPARAM_INFO
	.align		4
.L_2725:
        /*0008*/ 	.byte	0x04, 0x17
        /*000a*/ 	.short	(.L_2727 - .L_2726)
.L_2726:
        /*000c*/ 	.word	0x00000000
        /*0010*/ 	.short	0x0000
        /*0012*/ 	.short	0x0000
        /*0014*/ 	.byte	0x00, 0xf0, 0x21, 0x02


	//----- nvinfo : EIATTR_SPARSE_MMA_MASK
	.align		4
.L_2727:
        /*0018*/ 	.byte	0x03, 0x50
        /*001a*/ 	.short	0x0000


	//----- nvinfo : EIATTR_MAXREG_COUNT
	.align		4
        /*001c*/ 	.byte	0x03, 0x1b
        /*001e*/ 	.short	0x0040


	//----- nvinfo : EIATTR_NUM_BARRIERS
	.align		4
        /*0020*/ 	.byte	0x02, 0x4c
        /*0022*/ 	.byte	0x01
	.zero		1


	//----- nvinfo : EIATTR_MERCURY_ISA_VERSION
	.align		4
        /*0024*/ 	.byte	0x03, 0x5f
        /*0026*/ 	.short	0x0101


	//----- nvinfo : EIATTR_COOP_GROUP_MASK_REGIDS
	.align		4
        /*0028*/ 	.byte	0x04, 0x29
        /*002a*/ 	.short	(.L_2729 - .L_2728)


	//   ....[0]....
.L_2728:
        /*002c*/ 	.word	0xffffffff


	//   ....[1]....
        /*0030*/ 	.word	0xffffffff


	//   ....[2]....
        /*0034*/ 	.word	0xffffffff


	//   ....[3]....
        /*0038*/ 	.word	0xffffffff


	//   ....[4]....
        /*003c*/ 	.word	0xffffffff


	//   ....[5]....
        /*0040*/ 	.word	0xffffffff


	//   ....[6]....
        /*0044*/ 	.word	0xffffffff


	//   ....[7]....
        /*0048*/ 	.word	0xffffffff


	//   ....[8]....
        /*004c*/ 	.word	0xffffffff


	//   ....[9]....
        /*0050*/ 	.word	0xffffffff


	//   ....[10]....
        /*0054*/ 	.word	0x05000011


	//   ....[11]....
        /*0058*/ 	.word	0x05000011


	//   ....[12]....
        /*005c*/ 	.word	0x05000011


	//   ....[13]....
        /*0060*/ 	.word	0x05000011


	//   ....[14]....
        /*0064*/ 	.word	0x05000011


	//   ....[15]....
        /*0068*/ 	.word	0x05000011


	//   ....[16]....
        /*006c*/ 	.word	0x05000011


	//   ....[17]....
        /*0070*/ 	.word	0x05000011


	//   ....[18]....
        /*0074*/ 	.word	0x05000011


	//   ....[19]....
        /*0078*/ 	.word	0x05000011


	//----- nvinfo : EIATTR_COOP_GROUP_INSTR_OFFSETS
	.align		4
.L_2729:
        /*007c*/ 	.byte	0x04, 0x28
        /*007e*/ 	.short	(.L_2731 - .L_2730)


	//   ....[0]....
.L_2730:
        /*0080*/ 	.word	0x00000860


	//   ....[1]....
        /*0084*/ 	.word	0x00000870


	//   ....[2]....
        /*0088*/ 	.word	0x000008a0


	//   ....[3]....
        /*008c*/ 	.word	0x000008b0


	//   ....[4]....
        /*0090*/ 	.word	0x000008e0


	//   ....[5]....
        /*0094*/ 	.word	0x000008f0


	//   ....[6]....
        /*0098*/ 	.word	0x00000920


	//   ....[7]....
        /*009c*/ 	.word	0x00000930


	//   ....[8]....
        /*00a0*/ 	.word	0x00000960


	//   ....[9]....
        /*00a4*/ 	.word	0x00000970


	//   ....[10]....
        /*00a8*/ 	.word	0x00000b70


	//   ....[11]....
        /*00ac*/ 	.word	0x00000be0


	//   ....[12]....
        /*00b0*/ 	.word	0x00000c50


	//   ....[13]....
        /*00b4*/ 	.word	0x00000cc0


	//   ....[14]....
        /*00b8*/ 	.word	0x00000d30


	//   ....[15]....
        /*00bc*/ 	.word	0x00000d90


	//   ....[16]....
        /*00c0*/ 	.word	0x00000e00


	//   ....[17]....
        /*00c4*/ 	.word	0x00000e70


	//   ....[18]....
        /*00c8*/ 	.word	0x00000ee0


	//   ....[19]....
        /*00cc*/ 	.word	0x00000f50


	//----- nvinfo : EIATTR_EXIT_INSTR_OFFSETS
	.align		4
.L_2731:
        /*00d0*/ 	.byte	0x04, 0x1c
        /*00d2*/ 	.short	(.L_2733 - .L_2732)


	//   ....[0]....
.L_2732:
        /*00d4*/ 	.word	0x00000070


	//   ....[1]....
        /*00d8*/ 	.word	0x00000b10


	//----- nvinfo : EIATTR_MAX_THREADS
	.align		4
.L_2733:
        /*00dc*/ 	.byte	0x04, 0x05
        /*00de*/ 	.short	(.L_2735 - .L_2734)
.L_2734:
        /*00e0*/ 	.word	0x00000400
        /*00e4*/ 	.word	0x00000001
        /*00e8*/ 	.word	0x00000001


	//----- nvinfo : EIATTR_CRS_STACK_SIZE
	.align		4
.L_2735:
        /*00ec*/ 	.byte	0x04, 0x1e
        /*00ee*/ 	.short	(.L_2737 - .L_2736)
.L_2736:
        /*00f0*/ 	.word	0x00000000


	//----- nvinfo : EIATTR_CBANK_PARAM_SIZE
	.align		4
.L_2737:
        /*00f4*/ 	.byte	0x03, 0x19
        /*00f6*/ 	.short	0x0088


	//----- nvinfo : EIATTR_PARAM_CBANK
	.align		4
        /*00f8*/ 	.byte	0x04, 0x0a
        /*00fa*/ 	.short	(.L_2739 - .L_2738)
	.align		4
.L_2738:
        /*00fc*/ 	.word	index@(.nv.constant0._ZN10layer_norm22ln_bwd_finalize_kernelINS_22Kernel_traits_finalizeILj24576E6__halffS2_fjLj1024ELj4ENS_18Kernel_traits_baseILj24576ES2_fS2_fjLj1024EEEEEEEvNS_9BwdParamsE)
        /*0100*/ 	.short	0x0210
        /*0102*/ 	.short	0x0088


	//----- nvinfo : EIATTR_SW_WAR
	.align		4
.L_2739:
        /*0104*/ 	.byte	0x04, 0x36
        /*0106*/ 	.short	(.L_2741 - .L_2740)
.L_2740:
        /*0108*/ 	.word	0x00000008
.L_2741:


//--------------------- .nv.info._ZN10layer_norm13ln_bwd_kernelINS_13Kernel_traitsI6__halffS2_fjLj24576ELj4ELj1ELj8ELj16ENS_18Kernel_traits_baseILj24576ES2_fS2_fjLj256EEEEEEEvNS_9BwdParamsE --------------------------
	.section	.nv.info._ZN10layer_norm13ln_bwd_kernelINS_13Kernel_traitsI6__halffS2_fjLj24576ELj4ELj1ELj8ELj16ENS_18Kernel_traits_baseILj24576ES2_fS2_fjLj256EEEEEEEvNS_9BwdParamsE,"",@"SHT_CUDA_INFO"
	.sectionflags	@""
	.align	4


	//----- nvinfo : EIATTR_CUDA_API_VERSION
	.align		4
        /*0000*/ 	.byte	0x04, 0x37
        /*0002*/ 	.short	(.L_2743 - .L_2742)
.L_2742:
        /*0004*/ 	.word	0x00000082


	//----- nvinfo : EIATTR_KPARAM_INFO
	.align		4
.L_2743:
        /*0008*/ 	.byte	0x04, 0x17
        /*000a*/ 	.short	(.L_2745 - .L_2744)
.L_2744:
        /*000c*/ 	.word	0x00000000
        /*0010*/ 	.short	0x0000
        /*0012*/ 	.short	0x0000
        /*0014*/ 	.byte	0x00, 0xf0, 0x21, 0x02


	//----- nvinfo : EIATTR_SPARSE_MMA_MASK
	.align		4
.L_2745:
        /*0018*/ 	.byte	0x03, 0x50
        /*001a*/ 	.short	0x0000


	//----- nvinfo : EIATTR_MAXREG_COUNT
	.align		4
        /*001c*/ 	.byte	0x03, 0x1b
        /*001e*/ 	.short	0x00ff


	//----- nvinfo : EIATTR_NUM_BARRIERS
	.align		4
        /*0020*/ 	.byte	0x02, 0x4c
        /*0022*/ 	.byte	0x01
	.zero		1


	//----- nvinfo : EIATTR_MERCURY_ISA_VERSION
	.align		4
        /*0024*/ 	.byte	0x03, 0x5f
        /*0026*/ 	.short	0x0101


	//----- nvinfo : EIATTR_COOP_GROUP_MASK_REGIDS
	.align		4
        /*0028*/ 	.byte	0x04, 0x29
        /*002a*/ 	.short	(.L_2747 - .L_2746)


	//   ....[0]....
.L_2746:
        /*002c*/ 	.word	0xffffffff


	//   ....[1]....
        /*0030*/ 	.word	0xffffffff


	//   ....[2]....
        /*0034*/ 	.word	0xffffffff


	//   ....[3]....
        /*0038*/ 	.word	0xffffffff


	//   ....[4]....
        /*003c*/ 	.word	0xffffffff


	//   ....[5]....
        /*0040*/ 	.word	0xffffffff


	//   ....[6]....
        /*0044*/ 	.word	0xffffffff


	//   ....[7]....
        /*0048*/ 	.word	0xffffffff


	//   ....[8]....
        /*004c*/ 	.word	0xffffffff


	//   ....[9]....
        /*0050*/ 	.word	0xffffffff


	//   ....[10]....
        /*0054*/ 	.word	0xffffffff


	//   ....[11]....
        /*0058*/ 	.word	0xffffffff


	//   ....[12]....
        /*005c*/ 	.word	0xffffffff


	//   ....[13]....
        /*0060*/ 	.word	0xffffffff


	//   ....[14]....
        /*0064*/ 	.word	0xffffffff


	//   ....[15]....
        /*0068*/ 	.word	0xffffffff


	//   ....[16]....
        /*006c*/ 	.word	0xffffffff


	//   ....[17]....
        /*0070*/ 	.word	0xffffffff


	//   ....[18]....
        /*0074*/ 	.word	0xffffffff


	//   ....[19]....
        /*0078*/ 	.word	0xffffffff


	//   ....[20]....
        /*007c*/ 	.word	0x0500000d


	//   ....[21]....
        /*0080*/ 	.word	0x0500000d


	//   ....[22]....
        /*0084*/ 	.word	0x0500000d


	//   ....[23]....
        /*0088*/ 	.word	0x0500000d


	//   ....[24]....
        /*008c*/ 	.word	0x0500000d


	//   ....[25]....
        /*0090*/ 	.word	0x0500000d


	//   ....[26]....
        /*0094*/ 	.word	0x0500000d


	//   ....[27]....
        /*0098*/ 	.word	0x0500000d


	//   ....[28]....
        /*009c*/ 	.word	0x0500000d


	//   ....[29]....
        /*00a0*/ 	.word	0x0500000d


	//----- nvinfo : EIATTR_COOP_GROUP_INSTR_OFFSETS
	.align		4
.L_2747:
        /*00a4*/ 	.byte	0x04, 0x28
        /*00a6*/ 	.short	(.L_2749 - .L_2748)


	//   ....[0]....
.L_2748:
        /*00a8*/ 	.word	0x000021a0


	//   ....[1]....
        /*00ac*/ 	.word	0x000021b0


	//   ....[2]....
        /*00b0*/ 	.word	0x000021e0


	//   ....[3]....
        /*00b4*/ 	.word	0x000021f0


	//   ....[4]....
        /*00b8*/ 	.word	0x00002220


	//   ....[5]....
        /*00bc*/ 	.word	0x00002230


	//   ....[6]....
        /*00c0*/ 	.word	0x00002260


	//   ....[7]....
        /*00c4*/ 	.word	0x00002270


	//   ....[8]....
        /*00c8*/ 	.word	0x000022a0


	//   ....[9]....
        /*00cc*/ 	.word	0x000022b0


	//   ....[10]....
        /*00d0*/ 	.word	0x00002870


	//   ....[11]....
        /*00d4*/ 	.word	0x00002880


	//   ....[12]....
        /*00d8*/ 	.word	0x000028b0


	//   ....[13]....
        /*00dc*/ 	.word	0x000028c0


	//   ....[14]....
        /*00e0*/ 	.word	0x000028f0


	//   ....[15]....
        /*00e4*/ 	.word	0x00002900


	//   ....[16]....
        /*00e8*/ 	.word	0x00002950


	//   ....[17]....
        /*00ec*/ 	.word	0x00002960


	//   ....[18]....
        /*00f0*/ 	.word	0x00002990


	//   ....[19]....
        /*00f4*/ 	.word	0x000029a0


	//   ....[20]....
        /*00f8*/ 	.word	0x00003570


	//   ....[21]....
        /*00fc*/ 	.word	0x000035c0


	//   ....[22]....
        /*0100*/ 	.word	0x00003630


	//   ....[23]....
        /*0104*/ 	.word	0x00003690


	//   ....[24]....
        /*0108*/ 	.word	0x00003700


	//   ....[25]....
        /*010c*/ 	.word	0x00003760


	//   ....[26]....
        /*0110*/ 	.word	0x000037d0


	//   ....[27]....
        /*0114*/ 	.word	0x00003830


	//   ....[28]....
        /*0118*/ 	.word	0x000038a0


	//   ....[29]....
        /*011c*/ 	.word	0x00003900


	//----- nvinfo : EIATTR_EXIT_INSTR_OFFSETS
	.align		4
.L_2749:
        /*0120*/ 	.byte	0x04, 0x1c
        /*0122*/ 	.short	(.L_2751 - .L_2750)


	//   ....[0]....
.L_2750:
        /*0124*/ 	.word	0x00003510


	//----- nvinfo : EIATTR_MAX_THREADS
	.align		4
.L_2751:
        /*0128*/ 	.byte	0x04, 0x05
        /*012a*/ 	.short	(.L_2753 - .L_2752)
.L_2752:
        /*012c*/ 	.word	0x00000100
        /*0130*/ 	.word	0x00000001
        /*0134*/ 	.word	0x00000001


	//----- nvinfo : EIATTR_CRS_STACK_SIZE
	.align		4
.L_2753:
        /*0138*/ 	.byte	0x04, 0x1e
        /*013a*/ 	.short	(.L_2755 - .L_2754)
.L_2754:
        /*013c*/ 	.word	0x00000000


	//----- nvinfo : EIATTR_CBANK_PARAM_SIZE
	.align		4
.L_2755:
        /*0140*/ 	.byte	0x03, 0x19
        /*0142*/ 	.short	0x0088


	//----- nvinfo : EIATTR_PARAM_CBANK
	.align		4
        /*0144*/ 	.byte	0x04, 0x0a
        /*0146*/ 	.short	(.L_2757 - .L_2756)
	.align		4
.L_2756:
        /*0148*/ 	.word	index@(.nv.constant0._ZN10layer_norm13ln_bwd_kernelINS_13Kernel_traitsI6__halffS2_fjLj24576ELj4ELj1ELj8ELj16ENS_18Kernel_traits_baseILj24576ES2_fS2_fjLj256EEEEEEEvNS_9BwdParamsE)
        /*014c*/ 	.short	0x0210
        /*014e*/ 	.short	0x0088


	//----- nvinfo : EIATTR_SW_WAR
	.align		4
.L_2757:
        /*0150*/ 	.byte	0x04, 0x36
        /*0152*/ 	.short	(.L_2759 - .L_2758)
.L_2758:
        /*0154*/ 	.word	0x00000008
.L_2759:


//--------------------- .nv.info._ZN10layer_norm22ln_bwd_finalize_kernelINS_22Kernel_traits_finalizeILj24576E6__halfS2_S2_fjLj1024ELj4ENS_18Kernel_traits_baseILj24576ES2_S2_S2_fjLj1024EEEEEEEvNS_9BwdParamsE --------------------------
	.section	.nv.info._ZN10layer_norm22ln_bwd_finalize_kernelINS_22Kernel_traits_finalizeILj24576E6__halfS2_S2_fjLj1024ELj4ENS_18Kernel_traits_baseILj24576ES2_S2_S2_fjLj1024EEEEEEEvNS_9BwdParamsE,"",@"SHT_CUDA_INFO"
	.sectionflags	@""
	.align	4


	//----- nvinfo : EIATTR_CUDA_API_VERSION
	.align		4
        /*0000*/ 	.byte	0x04, 0x37
        /*0002*/ 	.short	(.L_2761 - .L_2760)
.L_2760:
        /*0004*/ 	.word	0x00000082


	//----- nvinfo : EIATTR_KPARAM_INFO
	.align		4
.L_2761:
        /*0008*/ 	.byte	0x04, 0x17
        /*000a*/ 	.short	(.L_2763 - .L_2762)
.L_2762:
        /*000c*/ 	.word	0x00000000
        /*0010*/ 	.short	0x0000
        /*0012*/ 	.short	0x0000
        /*0014*/ 	.byte	0x00, 0xf0, 0x21, 0x02


	//----- nvinfo : EIATTR_SPARSE_MMA_MASK
	.align		4
.L_2763:
        /*0018*/ 	.byte	0x03, 0x50
        /*001a*/ 	.short	0x0000


	//----- nvinfo : EIATTR_MAXREG_COUNT
	.align		4
        /*001c*/ 	.byte	0x03, 0x1b
        /*001e*/ 	.short	0x0040


	//----- nvinfo : EIATTR_NUM_BARRIERS
	.align		4
        /*0020*/ 	.byte	0x02, 0x4c
        /*0022*/ 	.byte	0x01
	.zero		1


	//----- nvinfo : EIATTR_MERCURY_ISA_VERSION
	.align		4
        /*0024*/ 	.byte	0x03, 0x5f
        /*0026*/ 	.short	0x0101


	//----- nvinfo : EIATTR_COOP_GROUP_MASK_REGIDS
	.align		4
        /*0028*/ 	.byte	0x04, 0x29
        /*002a*/ 	.short	(.L_2765 - .L_2764)


	//   ....[0]....
.L_2764:
        /*002c*/ 	.word	0xffffffff


	//   ....[1]....
        /*0030*/ 	.word	0xffffffff


	//   ....[2]....
        /*0034*/ 	.word	0xffffffff


	//   ....[3]....
        /*0038*/ 	.word	0xffffffff


	//   ....[4]....
        /*003c*/ 	.word	0xffffffff


	//   ....[5]....
        /*0040*/ 	.word	0xffffffff


	//   ....[6]....
        /*0044*/ 	.word	0xffffffff


	//   ....[7]....
        /*0048*/ 	.word	0xffffffff


	//   ....[8]....
        /*004c*/ 	.word	0xffffffff


	//   ....[9]....
        /*0050*/ 	.word	0xffffffff


	//   ....[10]....
        /*0054*/ 	.word	0x05000011


	//   ....[11]....
        /*0058*/ 	.word	0x05000011


	//   ....[12]....
        /*005c*/ 	.word	0x05000011


	//   ....[13]....
        /*0060*/ 	.word	0x05000011


	//   ....[14]....
        /*0064*/ 	.word	0x05000011


	//   ....[15]....
        /*0068*/ 	.word	0x05000011


	//   ....[16]....
        /*006c*/ 	.word	0x05000011


	//   ....[17]....
        /*0070*/ 	.word	0x05000011


	//   ....[18]....
        /*0074*/ 	.word	0x05000011


	//   ....[19]....
        /*0078*/ 	.word	0x05000011


	//----- nvinfo : EIATTR_COOP_GROUP_INSTR_OFFSETS
	.align		4
.L_2765:
        /*007c*/ 	.byte	0x04, 0x28
        /*007e*/ 	.short	(.L_2767 - .L_2766)


	//   ....[0]....
.L_2766:
        /*0080*/ 	.word	0x00000860


	//   ....[1]....
        /*0084*/ 	.word	0x00000870


	//   ....[2]....
        /*0088*/ 	.word	0x000008a0


	//   ....[3]....
        /*008c*/ 	.word	0x000008b0


	//   ....[4]....
        /*0090*/ 	.word	0x000008e0


	//   ....[5]....
        /*0094*/ 	.word	0x000008f0


	//   ....[6]....
        /*0098*/ 	.word	0x00000920


	//   ....[7]....
        /*009c*/ 	.word	0x00000930


	//   ....[8]....
        /*00a0*/ 	.word	0x00000960


	//   ....[9]....
        /*00a4*/ 	.word	0x00000970


	//   ....[10]....
        /*00a8*/ 	.word	0x00000b70


	//   ....[11]....
        /*00ac*/ 	.word	0x00000be0


	//   ....[12]....
        /*00b0*/ 	.word	0x00000c50


	//   ....[13]....
        /*00b4*/ 	.word	0x00000cc0


	//   ....[14]....
        /*00b8*/ 	.word	0x00000d30


	//   ....[15]....
        /*00bc*/ 	.word	0x00000d90


	//   ....[16]....
        /*00c0*/ 	.word	0x00000e00


	//   ....[17]....
        /*00c4*/ 	.word	0x00000e70


	//   ....[18]....
        /*00c8*/ 	.word	0x00000ee0


	//   ....[19]....
        /*00cc*/ 	.word	0x00000f50


	//----- nvinfo : EIATTR_EXIT_INSTR_OFFSETS
	.align		4
.L_2767:
        /*00d0*/ 	.byte	0x04, 0x1c
        /*00d2*/ 	.short	(.L_2769 - .L_2768)


	//   ....[0]....
.L_2768:
        /*00d4*/ 	.word	0x00000070


	//   ....[1]....
        /*00d8*/ 	.word	0x00000b10


	//----- nvinfo : EIATTR_MAX_THREADS
	.align		4
.L_2769:
        /*00dc*/ 	.byte	0x04, 0x05
        /*00de*/ 	.short	(.L_2771 - .L_2770)
.L_2770:
        /*00e0*/ 	.word	0x00000400
        /*00e4*/ 	.word	0x00000001
        /*00e8*/ 	.word	0x00000001


	//----- nvinfo : EIATTR_CRS_STACK_SIZE
	.align		4
.L_2771:
        /*00ec*/ 	.byte	0x04, 0x1e
        /*00ee*/ 	.short	(.L_2773 - .L_2772)
.L_2772:
        /*00f0*/ 	.word	0x00000000


	//----- nvinfo : EIATTR_CBANK_PARAM_SIZE
	.align		4
.L_2773:
        /*00f4*/ 	.byte	0x03, 0x19
        /*00f6*/ 	.short	0x0088


	//----- nvinfo : EIATTR_PARAM_CBANK
	.align		4
        /*00f8*/ 	.byte	0x04, 0x0a
        /*00fa*/ 	.short	(.L_2775 - .L_2774)
	.align		4
.L_2774:
        /*00fc*/ 	.word	index@(.nv.constant0._ZN10layer_norm22ln_bwd_finalize_kernelINS_22Kernel_traits_finalizeILj24576E6__halfS2_S2_fjLj1024ELj4ENS_18Kernel_traits_baseILj24576ES2_S2_S2_fjLj1024EEEEEEEvNS_9BwdParamsE)
        /*0100*/ 	.short	0x0210
        /*0102*/ 	.short	0x0088


	//----- nvinfo : EIATTR_SW_WAR
	.align		4
.L_2775:
        /*0104*/ 	.byte	0x04, 0x36
        /*0106*/ 	.short	(.L_2777 - .L_2776)
.L_2776:
        /*0108*/ 	.word	0x00000008
.L_2777:


//--------------------- .nv.info._ZN10layer_norm13ln_bwd_kernelINS_13Kernel_traitsI6__halfS2_S2_fjLj24576ELj4ELj1ELj8ELj16ENS_18Kernel_traits_baseILj24576ES2_S2_S2_fjLj256EEEEEEEvNS_9BwdParamsE --------------------------
	.section	.nv.info._ZN10layer_norm13ln_bwd_kernelINS_13Kernel_traitsI6__halfS2_S2_fjLj24576ELj4ELj1ELj8ELj16ENS_18Kernel_traits_baseILj24576ES2_S2_S2_fjLj256EEEEEEEvNS_9BwdParamsE,"",@"SHT_CUDA_INFO"
	.sectionflags	@""
	.align	4


	//----- nvinfo : EIATTR_CUDA_API_VERSION
	.align		4
        /*0000*/ 	.byte	0x04, 0x37
        /*0002*/ 	.short	(.L_2779 - .L_2778)
.L_2778:
        /*0004*/ 	.word	0x00000082


	//----- nvinfo : EIATTR_KPARAM_INFO
	.align		4
.L_2779:
        /*0008*/ 	.byte	0x04, 0x17
        /*000a*/ 	.short	(.L_2781 - .L_2780)
.L_2780:
        /*000c*/ 	.word	0x00000000
        /*0010*/ 	.short	0x0000
        /*0012*/ 	.short	0x0000
        /*0014*/ 	.byte	0x00, 0xf0, 0x21, 0x02


	//----- nvinfo : EIATTR_SPARSE_MMA_MASK
	.align		4
.L_2781:
        /*0018*/ 	.byte	0x03, 0x50
        /*001a*/ 	.short	0x0000


	//----- nvinfo : EIATTR_MAXREG_COUNT
	.align		4
        /*001c*/ 	.byte	0x03, 0x1b
        /*001e*/ 	.short	0x00ff


	//----- nvinfo : EIATTR_NUM_BARRIERS
	.align		4
        /*0020*/ 	.byte	0x02, 0x4c
        /*0022*/ 	.byte	0x01
	.zero		1


	//----- nvinfo : EIATTR_MERCURY_ISA_VERSION
	.align		4
        /*0024*/ 	.byte	0x03, 0x5f
        /*0026*/ 	.short	0x0101


	//----- nvinfo : EIATTR_COOP_GROUP_MASK_REGIDS
	.align		4
        /*0028*/ 	.byte	0x04, 0x29
        /*002a*/ 	.short	(.L_2783 - .L_2782)


	//   ....[0]....
.L_2782:
        /*002c*/ 	.word	0xffffffff


	//   ....[1]....
        /*0030*/ 	.word	0xffffffff


	//   ....[2]....
        /*0034*/ 	.word	0xffffffff


	//   ....[3]....
        /*0038*/ 	.word	0xffffffff


	//   ....[4]....
        /*003c*/ 	.word	0xffffffff


	//   ....[5]....
        /*0040*/ 	.word	0xffffffff


	//   ....[6]....
        /*0044*/ 	.word	0xffffffff


	//   ....[7]....
        /*0048*/ 	.word	0xffffffff


	//   ....[8]....
        /*004c*/ 	.word	0xffffffff


	//   ....[9]....
        /*0050*/ 	.word	0xffffffff


	//   ....[10]....
        /*0054*/ 	.word	0xffffffff


	//   ....[11]....
        /*0058*/ 	.word	0xffffffff


	//   ....[12]....
        /*005c*/ 	.word	0xffffffff


	//   ....[13]....
        /*0060*/ 	.word	0xffffffff


	//   ....[14]....
        /*0064*/ 	.word	0xffffffff


	//   ....[15]....
        /*0068*/ 	.word	0xffffffff


	//   ....[16]....
        /*006c*/ 	.word	0xffffffff


	//   ....[17]....
        /*0070*/ 	.word	0xffffffff


	//   ....[18]....
        /*0074*/ 	.word	0xffffffff


	//   ....[19]....
        /*0078*/ 	.word	0xffffffff


	//   ....[20]....
        /*007c*/ 	.word	0x0500000d


	//   ....[21]....
        /*0080*/ 	.word	0x0500000d


	//   ....[22]....
        /*0084*/ 	.word	0x0500000d


	//   ....[23]....
        /*0088*/ 	.word	0x0500000d


	//   ....[24]....
        /*008c*/ 	.word	0x0500000d


	//   ....[25]....
        /*0090*/ 	.word	0x0500000d


	//   ....[26]....
        /*0094*/ 	.word	0x0500000d


	//   ....[27]....
        /*0098*/ 	.word	0x0500000d


	//   ....[28]....
        /*009c*/ 	.word	0x0500000d


	//   ....[29]....
        /*00a0*/ 	.word	0x0500000d


	//----- nvinfo : EIATTR_COOP_GROUP_INSTR_OFFSETS
	.align		4
.L_2783:
        /*00a4*/ 	.byte	0x04, 0x28
        /*00a6*/ 	.short	(.L_2785 - .L_2784)


	//   ....[0]....
.L_2784:
        /*00a8*/ 	.word	0x00001da0


	//   ....[1]....
        /*00ac*/ 	.word	0x00001db0


	//   ....[2]....
        /*00b0*/ 	.word	0x00001de0


	//   ....[3]....
        /*00b4*/ 	.word	0x00001df0


	//   ....[4]....
        /*00b8*/ 	.word	0x00001e20


	//   ....[5]....
        /*00bc*/ 	.word	0x00001e30


	//   ....[6]....
        /*00c0*/ 	.word	0x00001e60


	//   ....[7]....
        /*00c4*/ 	.word	0x00001e70


	//   ....[8]....
        /*00c8*/ 	.word	0x00001ea0


	//   ....[9]....
        /*00cc*/ 	.word	0x00001eb0


	//   ....[10]....
        /*00d0*/ 	.word	0x000024a0


	//   ....[11]....
        /*00d4*/ 	.word	0x000024b0


	//   ....[12]....
        /*00d8*/ 	.word	0x000024e0


	//   ....[13]....
        /*00dc*/ 	.word	0x000024f0


	//   ....[14]....
        /*00e0*/ 	.word	0x00002520


	//   ....[15]....
        /*00e4*/ 	.word	0x00002530


	//   ....[16]....
        /*00e8*/ 	.word	0x00002560


	//   ....[17]....
        /*00ec*/ 	.word	0x00002570


	//   ....[18]....
        /*00f0*/ 	.word	0x000025a0


	//   ....[19]....
        /*00f4*/ 	.word	0x000025b0


	//   ....[20]....
        /*00f8*/ 	.word	0x00003070


	//   ....[21]....
        /*00fc*/ 	.word	0x000030c0


	//   ....[22]....
        /*0100*/ 	.word	0x00003130


	//   ....[23]....
        /*0104*/ 	.word	0x00003190


	//   ....[24]....
        /*0108*/ 	.word	0x00003200


	//   ....[25]....
        /*010c*/ 	.word	0x00003260


	//   ....[26]....
        /*0110*/ 	.word	0x000032d0


	//   ....[27]....
        /*0114*/ 	.word	0x00003330


	//   ....[28]....
        /*0118*/ 	.word	0x000033a0


	//   ....[29]....
        /*011c*/ 	.word	0x00003400


	//----- nvinfo : EIATTR_EXIT_INSTR_OFFSETS
	.align		4
.L_2785:
        /*0120*/ 	.byte	0x04, 0x1c
        /*0122*/ 	.short	(.L_2787 - .L_2786)


	//   ....[0]....
.L_2786:
        /*0124*/ 	.word	0x00003010


	//----- nvinfo : EIATTR_MAX_THREADS
	.align		4
.L_2787:
        /*0128*/ 	.byte	0x04, 0x05
        /*012a*/ 	.short	(.L_2789 - .L_2788)
.L_2788:
        /*012c*/ 	.word	0x00000100
        /*0130*/ 	.word	0x00000001
        /*0134*/ 	.word	0x00000001


	//----- nvinfo : EIATTR_CRS_STACK_SIZE
	.align		4
.L_2789:
        /*0138*/ 	.byte	0x04, 0x1e
        /*013a*/ 	.short	(.L_2791 - .L_2790)
.L_2790:
        /*013c*/ 	.word	0x00000000


	//----- nvinfo : EIATTR_CBANK_PARAM_SIZE
	.align		4
.L_2791:
        /*0140*/ 	.byte	0x03, 0x19
        /*0142*/ 	.short	0x0088


	//----- nvinfo : EIATTR_PARAM_CBANK
	.align		4
        /*0144*/ 	.byte	0x04, 0x0a
        /*0146*/ 	.short	(.L_2793 - .L_2792)
	.align		4
.L_2792:
        /*0148*/ 	.word	index@(.nv.constant0._ZN10layer_norm13ln_bwd_kernelINS_13Kernel_traitsI6__halfS2_S2_fjLj24576ELj4ELj1ELj8ELj16ENS_18Kernel_traits_baseILj24576ES2_S2_S2_fjLj256EEEEEEEvNS_9BwdParamsE)
        /*014c*/ 	.short	0x0210
        /*014e*/ 	.short	0x0088


	//----- nvinfo : EIATTR_SW_WAR
	.align		4
.L_2793:
        /*0150*/ 	.byte	0x04, 0x36
        /*0152*/ 	.short	(.L_2795 - .L_2794)
.L_2794:
        /*0154*/ 	.word	0x00000008
.L_2795:


//--------------------- .nv.info._ZN10layer_norm22ln_bwd_finalize_kernelINS_22Kernel_traits_finalizeILj24576EffffjLj1024ELj4ENS_18Kernel_traits_baseILj24576EffffjLj1024EEEEEEEvNS_9BwdParamsE --------------------------
	.section	.nv.info._ZN10layer_norm22ln_bwd_finalize_kernelINS_22Kernel_traits_finalizeILj24576EffffjLj1024ELj4ENS_18Kernel_traits_baseILj24576EffffjLj1024EEEEEEEvNS_9BwdParamsE,"",@"SHT_CUDA_INFO"
	.sectionflags	@""
	.align	4


	//----- nvinfo : EIATTR_CUDA_API_VERSION
	.align		4
        /*0000*/ 	.byte	0x04, 0x37
        /*0002*/ 	.short	(.L_2797 - .L_2796)
.L_2796:
        /*0004*/ 	.word	0x00000082


	//----- nvinfo : EIATTR_KPARAM_INFO
	.align		4
.L_2797:
        /*0008*/ 	.byte	0x04, 0x17
        /*000a*/ 	.short	(.L_2799 - .L_2798)
.L_2798:
        /*000c*/ 	.word	0x00000000
        /*0010*/ 	.short	0x0000
        /*0012*/ 	.short	0x0000
        /*0014*/ 	.byte	0x00, 0xf0, 0x21, 0x02


	//----- nvinfo : EIATTR_SPARSE_MMA_MASK
	.align		4
.L_2799:
        /*0018*/ 	.byte	0x03, 0x50
        /*001a*/ 	.short	0x0000


	//----- nvinfo : EIATTR_MAXREG_COUNT
	.align		4
        /*001c*/ 	.byte	0x03, 0x1b
        /*001e*/ 	.short	0x0040


	//----- nvinfo : EIATTR_NUM_BARRIERS
	.align		4
        /*0020*/ 	.byte	0x02, 0x4c
        /*0022*/ 	.byte	0x01
	.zero		1


	//----- nvinfo : EIATTR_MERCURY_ISA_VERSION
	.align		4
        /*0024*/ 	.byte	0x03, 0x5f
        /*0026*/ 	.short	0x0101


	//----- nvinfo : EIATTR_COOP_GROUP_MASK_REGIDS
	.align		4
        /*0028*/ 	.byte	0x04, 0x29
        /*002a*/ 	.short	(.L_2801 - .L_2800)


	//   ....[0]....
.L_2800:
        /*002c*/ 	.word	0xffffffff


	//   ....[1]....
        /*0030*/ 	.word	0xffffffff


	//   ....[2]....
        /*0034*/ 	.word	0xffffffff


	//   ....[3]....
        /*0038*/ 	.word	0xffffffff


	//   ....[4]....
        /*003c*/ 	.word	0xffffffff


	//   ....[5]....
        /*0040*/ 	.word	0xffffffff


	//   ....[6]....
        /*0044*/ 	.word	0xffffffff


	//   ....[7]....
        /*0048*/ 	.word	0xffffffff


	//   ....[8]....
        /*004c*/ 	.word	0xffffffff


	//   ....[9]....
        /*0050*/ 	.word	0xffffffff


	//   ....[10]....
        /*0054*/ 	.word	0x05000011


	//   ....[11]....
        /*0058*/ 	.word	0x05000011


	//   ....[12]....
        /*005c*/ 	.word	0x05000011


	//   ....[13]....
        /*0060*/ 	.word	0x05000011


	//   ....[14]....
        /*0064*/ 	.word	0x05000011


	//   ....[15]....
        /*0068*/ 	.word	0x05000011


	//   ....[16]....
        /*006c*/ 	.word	0x05000011


	//   ....[17]....
        /*0070*/ 	.word	0x05000011


	//   ....[18]....
        /*0074*/ 	.word	0x05000011


	//   ....[19]....
        /*0078*/ 	.word	0x05000011


	//----- nvinfo : EIATTR_COOP_GROUP_INSTR_OFFSETS
	.align		4
.L_2801:
        /*007c*/ 	.byte	0x04, 0x28
        /*007e*/ 	.short	(.L_2803 - .L_2802)


	//   ....[0]....
.L_2802:
        /*0080*/ 	.word	0x00000860


	//   ....[1]....
        /*0084*/ 	.word	0x00000870


	//   ....[2]....
        /*0088*/ 	.word	0x000008a0


	//   ....[3]....
        /*008c*/ 	.word	0x000008b0


	//   ....[4]....
        /*0090*/ 	.word	0x000008e0


	//   ....[5]....
        /*0094*/ 	.word	0x000008f0


	//   ....[6]....
        /*0098*/ 	.word	0x00000920


	//   ....[7]....
        /*009c*/ 	.word	0x00000930


	//   ....[8]....
        /*00a0*/ 	.word	0x00000960


	//   ....[9]....
        /*00a4*/ 	.word	0x00000970


	//   ....[10]....
        /*00a8*/ 	.word	0x00000b20


	//   ....[11]....
        /*00ac*/ 	.word	0x00000b90


	//   ....[12]....
        /*00b0*/ 	.word	0x00000c00


	//   ....[13]....
        /*00b4*/ 	.word	0x00000c70


	//   ....[14]....
        /*00b8*/ 	.word	0x00000ce0


	//   ....[15]....
        /*00bc*/ 	.word	0x00000d40


	//   ....[16]....
        /*00c0*/ 	.word	0x00000db0


	//   ....[17]....
        /*00c4*/ 	.word	0x00000e20


	//   ....[18]....
        /*00c8*/ 	.word	0x00000e90


	//   ....[19]....
        /*00cc*/ 	.word	0x00000f00


	//----- nvinfo : EIATTR_EXIT_INSTR_OFFSETS
	.align		4
.L_2803:
        /*00d0*/ 	.byte	0x04, 0x1c
        /*00d2*/ 	.short	(.L_2805 - .L_2804)


	//   ....[0]....
.L_2804:
        /*00d4*/ 	.word	0x00000070


	//   ....[1]....
        /*00d8*/ 	.word	0x00000ac0


	//----- nvinfo : EIATTR_MAX_THREADS
	.align		4
.L_2805:
        /*00dc*/ 	.byte	0x04, 0x05
        /*00de*/ 	.short	(.L_2807 - .L_2806)
.L_2806:
        /*00e0*/ 	.word	0x00000400
        /*00e4*/ 	.word	0x00000001
        /*00e8*/ 	.word	0x00000001


	//----- nvinfo : EIATTR_CRS_STACK_SIZE
	.align		4
.L_2807:
        /*00ec*/ 	.byte	0x04, 0x1e
        /*00ee*/ 	.short	(.L_2809 - .L_2808)
.L_2808:
        /*00f0*/ 	.word	0x00000000


	//----- nvinfo : EIATTR_CBANK_PARAM_SIZE
	.align		4
.L_2809:
        /*00f4*/ 	.byte	0x03, 0x19
        /*00f6*/ 	.short	0x0088


	//----- nvinfo : EIATTR_PARAM_CBANK
	.align		4
        /*00f8*/ 	.byte	0x04, 0x0a
        /*00fa*/ 	.short	(.L_2811 - .L_2810)
	.align		4
.L_2810:
        /*00fc*/ 	.word	index@(.nv.constant0._ZN10layer_norm22ln_bwd_finalize_kernelINS_22Kernel_traits_finalizeILj24576EffffjLj1024ELj4ENS_18Kernel_traits_baseILj24576EffffjLj1024EEEEEEEvNS_9BwdParamsE)
        /*0100*/ 	.short	0x0210
        /*0102*/ 	.short	0x0088


	//----- nvinfo : EIATTR_SW_WAR
	.align		4
.L_2811:
        /*0104*/ 	.byte	0x04, 0x36
        /*0106*/ 	.short	(.L_2813 - .L_2812)
.L_2812:
        /*0108*/ 	.word	0x00000008
.L_2813:


//--------------------- .nv.info._ZN10layer_norm13ln_bwd_kernelINS_13Kernel_traitsIffffjLj24576ELj4ELj1ELj8ELj16ENS_18Kernel_traits_baseILj24576EffffjLj256EEEEEEEvNS_9BwdParamsE --------------------------
	.section	.nv.info._ZN10layer_norm13ln_bwd_kernelINS_13Kernel_traitsIffffjLj24576ELj4ELj1ELj8ELj16ENS_18Kernel_traits_baseILj24576EffffjLj256EEEEEEEvNS_9BwdParamsE,"",@"SHT_CUDA_INFO"
	.sectionflags	@""
	.align	4


	//----- nvinfo : EIATTR_CUDA_API_VERSION
	.align		4
        /*0000*/ 	.byte	0x04, 0x37
        /*0002*/ 	.short	(.L_2815 - .L_2814)
.L_2814:
        /*0004*/ 	.word	0x00000082


	//----- nvinfo : EIATTR_KPARAM_INFO
	.align		4
.L_2815:
        /*0008*/ 	.byte	0x04, 0x17
        /*000a*/ 	.short	(.L_2817 - .L_2816)
.L_2816:
        /*000c*/ 	.word	0x00000000
        /*0010*/ 	.short	0x0000
        /*0012*/ 	.short	0x0000
        /*0014*/ 	.byte	0x00, 0xf0, 0x21, 0x02


	//----- nvinfo : EIATTR_SPARSE_MMA_MASK
	.align		4
.L_2817:
        /*0018*/ 	.byte	0x03, 0x50
        /*001a*/ 	.short	0x0000


	//----- nvinfo : EIATTR_MAXREG_COUNT
	.align		4
        /*001c*/ 	.byte	0x03, 0x1b
        /*001e*/ 	.short	0x00ff


	//----- nvinfo : EIATTR_NUM_BARRIERS
	.align		4
        /*0020*/ 	.byte	0x02, 0x4c
        /*0022*/ 	.byte	0x01
	.zero		1


	//----- nvinfo : EIATTR_MERCURY_ISA_VERSION
	.align		4
        /*0024*/ 	.byte	0x03, 0x5f
        /*0026*/ 	.short	0x0101


	//----- nvinfo : EIATTR_COOP_GROUP_MASK_REGIDS
	.align		4
        /*0028*/ 	.byte	0x04, 0x29
        /*002a*/ 	.short	(.L_2819 - .L_2818)


	//   ....[0]....
.L_2818:
        /*002c*/ 	.word	0xffffffff


	//   ....[1]....
        /*0030*/ 	.word	0xffffffff


	//   ....[2]....
        /*0034*/ 	.word	0xffffffff


	//   ....[3]....
        /*0038*/ 	.word	0xffffffff


	//   ....[4]....
        /*003c*/ 	.word	0xffffffff


	//   ....[5]....
        /*0040*/ 	.word	0xffffffff


	//   ....[6]....
        /*0044*/ 	.word	0xffffffff


	//   ....[7]....
        /*0048*/ 	.word	0xffffffff


	//   ....[8]....
        /*004c*/ 	.word	0xffffffff


	//   ....[9]....
        /*0050*/ 	.word	0xffffffff


	//   ....[10]....
        /*0054*/ 	.word	0xffffffff


	//   ....[11]....
        /*0058*/ 	.word	0xffffffff


	//   ....[12]....
        /*005c*/ 	.word	0xffffffff


	//   ....[13]....
        /*0060*/ 	.word	0xffffffff


	//   ....[14]....
        /*0064*/ 	.word	0xffffffff


	//   ....[15]....
        /*0068*/ 	.word	0xffffffff


	//   ....[16]....
        /*006c*/ 	.word	0xffffffff


	//   ....[17]....
        /*0070*/ 	.word	0xffffffff


	//   ....[18]....
        /*0074*/ 	.word	0xffffffff


	//   ....[19]....
        /*0078*/ 	.word	0xffffffff


	//   ....[20]....
        /*007c*/ 	.word	0x0500003c


	//   ....[21]....
        /*0080*/ 	.word	0x0500003c


	//   ....[22]....
        /*0084*/ 	.word	0x0500003c


	//   ....[23]....
        /*0088*/ 	.word	0x0500003c


	//   ....[24]....
        /*008c*/ 	.word	0x0500003c


	//   ....[25]....
        /*0090*/ 	.word	0x0500003c


	//   ....[26]....
        /*0094*/ 	.word	0x0500003c


	//   ....[27]....
        /*0098*/ 	.word	0x0500003c


	//   ....[28]....
        /*009c*/ 	.word	0x0500003c


	//   ....[29]....
        /*00a0*/ 	.word	0x0500003c


	//----- nvinfo : EIATTR_COOP_GROUP_INSTR_OFFSETS
	.align		4
.L_2819:
        /*00a4*/ 	.byte	0x04, 0x28
        /*00a6*/ 	.short	(.L_2821 - .L_2820)


	//   ....[0]....
.L_2820:
        /*00a8*/ 	.word	0x00001a60


	//   ....[1]....
        /*00ac*/ 	.word	0x00001a70


	//   ....[2]....
        /*00b0*/ 	.word	0x00001aa0


	//   ....[3]....
        /*00b4*/ 	.word	0x00001ab0


	//   ....[4]....
        /*00b8*/ 	.word	0x00001ae0


	//   ....[5]....
        /*00bc*/ 	.word	0x00001af0


	//   ....[6]....
        /*00c0*/ 	.word	0x00001b20


	//   ....[7]....
        /*00c4*/ 	.word	0x00001b30


	//   ....[8]....
        /*00c8*/ 	.word	0x00001b60


	//   ....[9]....
        /*00cc*/ 	.word	0x00001b70


	//   ....[10]....
        /*00d0*/ 	.word	0x000021b0


	//   ....[11]....
        /*00d4*/ 	.word	0x000021c0


	//   ....[12]....
        /*00d8*/ 	.word	0x000021f0


	//   ....[13]....
        /*00dc*/ 	.word	0x00002200


	//   ....[14]....
        /*00e0*/ 	.word	0x00002230


	//   ....[15]....
        /*00e4*/ 	.word	0x00002240


	//   ....[16]....
        /*00e8*/ 	.word	0x00002270


	//   ....[17]....
        /*00ec*/ 	.word	0x00002280


	//   ....[18]....
        /*00f0*/ 	.word	0x000022b0


	//   ....[19]....
        /*00f4*/ 	.word	0x000022c0


	//   ....[20]....
        /*00f8*/ 	.word	0x00002e00


	//   ....[21]....
        /*00fc*/ 	.word	0x00002e50


	//   ....[22]....
        /*0100*/ 	.word	0x00002ec0


	//   ....[23]....
        /*0104*/ 	.word	0x00002f20


	//   ....[24]....
        /*0108*/ 	.word	0x00002f90


	//   ....[25]....
        /*010c*/ 	.word	0x00002ff0


	//   ....[26]....
        /*0110*/ 	.word	0x00003060


	//   ....[27]....
        /*0114*/ 	.word	0x000030c0


	//   ....[28]....
        /*0118*/ 	.word	0x00003130


	//   ....[29]....
        /*011c*/ 	.word	0x00003190


	//----- nvinfo : EIATTR_EXIT_INSTR_OFFSETS
	.align		4
.L_2821:
        /*0120*/ 	.byte	0x04, 0x1c
        /*0122*/ 	.short	(.L_2823 - .L_2822)


	//   ....[0]....
.L_2822:
        /*0124*/ 	.word	0x00002da0


	//----- nvinfo : EIATTR_MAX_THREADS
	.align		4
.L_2823:
        /*0128*/ 	.byte	0x04, 0x05
        /*012a*/ 	.short	(.L_2825 - .L_2824)
.L_2824:
        /*012c*/ 	.word	0x00000100
        /*0130*/ 	.word	0x00000001
        /*0134*/ 	.word	0x00000001


	//----- nvinfo : EIATTR_CRS_STACK_SIZE
	.align		4
.L_2825:
        /*0138*/ 	.byte	0x04, 0x1e
        /*013a*/ 	.short	(.L_2827 - .L_2826)
.L_2826:
        /*013c*/ 	.word	0x00000000


	//----- nvinfo : EIATTR_CBANK_PARAM_SIZE
	.align		4
.L_2827:
        /*0140*/ 	.byte	0x03, 0x19
        /*0142*/ 	.short	0x0088


	//----- nvinfo : EIATTR_PARAM_CBANK
	.align		4
        /*0144*/ 	.byte	0x04, 0x0a
        /*0146*/ 	.short	(.L_2829 - .L_2828)
	.align		4
.L_2828:
        /*0148*/ 	.word	index@(.nv.constant0._ZN10layer_norm13ln_bwd_kernelINS_13Kernel_traitsIffffjLj24576ELj4ELj1ELj8ELj16ENS_18Kernel_traits_baseILj24576EffffjLj256EEEEEEEvNS_9BwdParamsE)
        /*014c*/ 	.short	0x0210
        /*014e*/ 	.short	0x0088


	//----- nvinfo : EIATTR_SW_WAR
	.align		4
.L_2829:
        /*0150*/ 	.byte	0x04, 0x36
        /*0152*/ 	.short	(.L_2831 - .L_2830)
.L_2830:
        /*0154*/ 	.word	0x00000008
.L_2831:


//--------------------- .nv.info._ZN10layer_norm22ln_bwd_finalize_kernelINS_22Kernel_traits_finalizeILj20480E13__nv_bfloat16fS2_fjLj1024ELj4ENS_18Kernel_traits_baseILj20480ES2_fS2_fjLj1024EEEEEEEvNS_9BwdParamsE --------------------------
	.section	.nv.info._ZN10layer_norm22ln_bwd_finalize_kernelINS_22Kernel_traits_finalizeILj20480E13__nv_bfloat16fS2_fjLj1024ELj4ENS_18Kernel_traits_baseILj20480ES2_fS2_fjLj1024EEEEEEEvNS_9BwdParamsE,"",@"SHT_CUDA_INFO"
	.sectionflags	@""
	.align	4


	//----- nvinfo : EIATTR_CUDA_API_VERSION
	.align		4
        /*0000*/ 	.byte	0x04, 0x37
        /*0002*/ 	.short	(.L_2833 - .L_2832)
.L_2832:
        /*0004*/ 	.word	0x00000082


	//----- nvinfo : EIATTR_KPARAM_INFO
	.align		4
.L_2833:
        /*0008*/ 	.byte	0x04, 0x17
        /*000a*/ 	.short	(.L_2835 - .L_2834)
.L_2834:
        /*000c*/ 	.word	0x00000000
        /*0010*/ 	.short	0x0000
        /*0012*/ 	.short	0x0000
        /*0014*/ 	.byte	0x00, 0xf0, 0x21, 0x02


	//----- nvinfo : EIATTR_SPARSE_MMA_MASK
	.align		4
.L_2835:
        /*0018*/ 	.byte	0x03, 0x50
        /*001a*/ 	.short	0x0000


	//----- nvinfo : EIATTR_MAXREG_COUNT
	.align		4
        /*001c*/ 	.byte	0x03, 0x1b
        /*001e*/ 	.short	0x0040


	//----- nvinfo : EIATTR_NUM_BARRIERS
	.align		4
        /*0020*/ 	.byte	0x02, 0x4c
        /*0022*/ 	.byte	0x01
	.zero		1


	//----- nvinfo : EIATTR_MERCURY_ISA_VERSION
	.align		4
        /*0024*/ 	.byte	0x03, 0x5f
        /*0026*/ 	.short	0x0101


	//----- nvinfo : EIATTR_COOP_GROUP_MASK_REGIDS
	.align		4
        /*0028*/ 	.byte	0x04, 0x29
        /*002a*/ 	.short	(.L_2837 - .L_2836)


	//   ....[0]....
.L_2836:
        /*002c*/ 	.word	0xffffffff


	//   ....[1]....
        /*0030*/ 	.word	0xffffffff


	//   ....[2]....
        /*0034*/ 	.word	0xffffffff


	//   ....[3]....
        /*0038*/ 	.word	0xffffffff


	//   ....[4]....
        /*003c*/ 	.word	0xffffffff


	//   ....[5]....
        /*0040*/ 	.word	0xffffffff


	//   ....[6]....
        /*0044*/ 	.word	0xffffffff


	//   ....[7]....
        /*0048*/ 	.word	0xffffffff


	//   ....[8]....
        /*004c*/ 	.word	0xffffffff


	//   ....[9]....
        /*0050*/ 	.word	0xffffffff


	//   ....[10]....
        /*0054*/ 	.word	0x05000011


	//   ....[11]....
        /*0058*/ 	.word	0x05000011


	//   ....[12]....
        /*005c*/ 	.word	0x05000011


	//   ....[13]....
        /*0060*/ 	.word	0x05000011


	//   ....[14]....
        /*0064*/ 	.word	0x05000011


	//   ....[15]....
        /*0068*/ 	.word	0x05000011


	//   ....[16]....
        /*006c*/ 	.word	0x05000011


	//   ....[17]....
        /*0070*/ 	.word	0x05000011


	//   ....[18]....
        /*0074*/ 	.word	0x05000011


	//   ....[19]....
        /*0078*/ 	.word	0x05000011


	//----- nvinfo : EIATTR_COOP_GROUP_INSTR_OFFSETS
	.align		4
.L_2837:
        /*007c*/ 	.byte	0x04, 0x28
        /*007e*/ 	.short	(.L_2839 - .L_2838)


	//   ....[0]....
.L_2838:
        /*0080*/ 	.word	0x00000860


	//   ....[1]....
        /*0084*/ 	.word	0x00000870


	//   ....[2]....
        /*0088*/ 	.word	0x000008a0


	//   ....[3]....
        /*008c*/ 	.word	0x000008b0


	//   ....[4]....
        /*0090*/ 	.word	0x000008e0


	//   ....[5]....
        /*0094*/ 	.word	0x000008f0


	//   ....[6]....
        /*0098*/ 	.word	0x00000920


	//   ....[7]....
        /*009c*/ 	.word	0x00000930


	//   ....[8]....
        /*00a0*/ 	.word	0x00000960


	//   ....[9]....
        /*00a4*/ 	.word	0x00000970


	//   ....[10]....
        /*00a8*/ 	.word	0x00000b70


	//   ....[11]....
        /*00ac*/ 	.word	0x00000be0


	//   ....[12]....
        /*00b0*/ 	.word	0x00000c50


	//   ....[13]....
        /*00b4*/ 	.word	0x00000cc0


	//   ....[14]....
        /*00b8*/ 	.word	0x00000d30


	//   ....[15]....
        /*00bc*/ 	.word	0x00000d90


	//   ....[16]....
        /*00c0*/ 	.word	0x00000e00


	//   ....[17]....
        /*00c4*/ 	.word	0x00000e70


	//   ....[18]....
        /*00c8*/ 	.word	0x00000ee0


	//   ....[19]....
        /*00cc*/ 	.word	0x00000f50


	//----- nvinfo : EIATTR_EXIT_INSTR_OFFSETS
	.align		4
.L_2839:
        /*00d0*/ 	.byte	0x04, 0x1c
        /*00d2*/ 	.short	(.L_2841 - .L_2840)


	//   ....[0]....
.L_2840:
        /*00d4*/ 	.word	0x00000070


	//   ....[1]....
        /*00d8*/ 	.word	0x00000b10


	//----- nvinfo : EIATTR_MAX_THREADS
	.align		4
.L_2841:
        /*00dc*/ 	.byte	0x04, 0x05
        /*00de*/ 	.short	(.L_2843 - .L_2842)
.L_2842:
        /*00e0*/ 	.word	0x00000400
        /*00e4*/ 	.word	0x00000001
        /*00e8*/ 	.word	0x00000001


	//----- nvinfo : EIATTR_CRS_STACK_SIZE
	.align		4
.L_2843:
        /*00ec*/ 	.byte	0x04, 0x1e
        /*00ee*/ 	.short	(.L_2845 - .L_2844)
.L_2844:
        /*00f0*/ 	.word	0x00000000


	//----- nvinfo : EIATTR_CBANK_PARAM_SIZE
	.align		4
.L_2845:
        /*00f4*/ 	.byte	0x03, 0x19
        /*00f6*/ 	.short	0x0088


	//----- nvinfo : EIATTR_PARAM_CBANK
	.align		4
        /*00f8*/ 	.byte	0x04, 0x0a
        /*00fa*/ 	.short	(.L_2847 - .L_2846)
	.align		4
.L_2846:
        /*00fc*/ 	.word	index@(.nv.constant0._ZN10layer_norm22ln_bwd_finalize_kernelINS_22Kernel_traits_finalizeILj20480E13__nv_bfloat16fS2_fjLj1024ELj4ENS_18Kernel_traits_baseILj20480ES2_fS2_fjLj1024EEEEEEEvNS_9BwdParamsE)
        /*0100*/ 	.short	0x0210
        /*0102*/ 	.short	0x0088


	//----- nvinfo : EIATTR_SW_WAR
	.align		4
.L_2847:
        /*0104*/ 	.byte	0x04, 0x36
        /*0106*/ 	.short	(.L_2849 - .L_2848)
.L_2848:
        /*0108*/ 	.word	0x00000008
.L_2849:


//--------------------- .nv.info._ZN10layer_norm13ln_bwd_kernelINS_13Kernel_traitsI13__nv_bfloat16fS2_fjLj20480ELj4ELj1ELj4ELj16ENS_18Kernel_traits_baseILj20480ES2_fS2_fjLj128EEEEEEEvNS_9BwdParamsE --------------------------
	.section	.nv.info._ZN10layer_norm13ln_bwd_kernelINS_13Kernel_traitsI13__nv_bfloat16fS2_fjLj20480ELj4ELj1ELj4ELj16ENS_18Kernel_traits_baseILj20480ES2_fS2_fjLj128EEEEEEEvNS_9BwdParamsE,"",@"SHT_CUDA_INFO"
	.sectionflags	@""
	.align	4


	//----- nvinfo : EIATTR_CUDA_API_VERSION
	.align		4
        /*0000*/ 	.byte	0x04, 0x37
        /*0002*/ 	.short	(.L_2851 - .L_2850)
.L_2850:
        /*0004*/ 	.word	0x00000082


	//----- nvinfo : EIATTR_KPARAM_INFO
	.align		4
.L_2851:
        /*0008*/ 	.byte	0x04, 0x17
        /*000a*/ 	.short	(.L_2853 - .L_2852)
.L_2852:
        /*000c*/ 	.word	0x00000000
        /*0010*/ 	.short	0x0000
        /*0012*/ 	.short	0x0000
        /*0014*/ 	.byte	0x00, 0xf0, 0x21, 0x02


	//----- nvinfo : EIATTR_SPARSE_MMA_MASK
	.align		4
.L_2853:
        /*0018*/ 	.byte	0x03, 0x50
        /*001a*/ 	.short	0x0000


	//----- nvinfo : EIATTR_MAXREG_COUNT
	.align		4
        /*001c*/ 	.byte	0x03, 0x1b
        /*001e*/ 	.short	0x00ff


	//----- nvinfo : EIATTR_NUM_BARRIERS
	.align		4
        /*0020*/ 	.byte	0x02, 0x4c
        /*0022*/ 	.byte	0x01
	.zero		1


	//----- nvinfo : EIATTR_ANNOTATIONS
	.align		4
        /*0024*/ 	.byte	0x04, 0x55
        /*0026*/ 	.short	(.L_2855 - .L_2854)


	//   ....[0]....
.L_2854:
        /*0028*/ 	.word	0x00000001
        /*002c*/ 	.byte	0x20, 0x07, 0x00, 0x00, 0x01, 0x00, 0x00, 0x00, 0x30, 0x07, 0x00, 0x00, 0x01, 0x00, 0x00, 0x00
        /*003c*/ 	.byte	0xa0, 0x11, 0x00, 0x00, 0x01, 0x00, 0x00, 0x00, 0xc0, 0x11, 0x00, 0x00


	//----- nvinfo : EIATTR_MERCURY_ISA_VERSION
	.align		4
.L_2855:
        /*0048*/ 	.byte	0x03, 0x5f
        /*004a*/ 	.short	0x0101


	//----- nvinfo : EIATTR_COOP_GROUP_MASK_REGIDS
	.align		4
        /*004c*/ 	.byte	0x04, 0x29
        /*004e*/ 	.short	(.L_2857 - .L_2856)


	//   ....[0]....
.L_2856:
        /*0050*/ 	.word	0xffffffff


	//   ....[1]....
        /*0054*/ 	.word	0xffffffff


	//   ....[2]....
        /*0058*/ 	.word	0xffffffff


	//   ....[3]....
        /*005c*/ 	.word	0xffffffff


	//   ....[4]....
        /*0060*/ 	.word	0xffffffff


	//   ....[5]....
        /*0064*/ 	.word	0xffffffff


	//   ....[6]....
        /*0068*/ 	.word	0xffffffff


	//   ....[7]....
        /*006c*/ 	.word	0xffffffff


	//   ....[8]....
        /*0070*/ 	.word	0xffffffff


	//   ....[9]....
        /*0074*/ 	.word	0xffffffff


	//   ....[10]....
        /*0078*/ 	.word	0xffffffff


	//   ....[11]....
        /*007c*/ 	.word	0xffffffff


	//   ....[12]....
        /*0080*/ 	.word	0xffffffff


	//   ....[13]....
        /*0084*/ 	.word	0xffffffff


	//   ....[14]....
        /*0088*/ 	.word	0xffffffff


	//   ....[15]....
        /*008c*/ 	.word	0xffffffff


	//   ....[16]....
        /*0090*/ 	.word	0xffffffff


	//   ....[17]....
        /*0094*/ 	.word	0xffffffff


	//   ....[18]....
        /*0098*/ 	.word	0xffffffff


	//   ....[19]....
        /*009c*/ 	.word	0xffffffff


	//   ....[20]....
        /*00a0*/ 	.word	0x0500003b


	//   ....[21]....
        /*00a4*/ 	.word	0x0500003b


	//   ....[22]....
        /*00a8*/ 	.word	0x0500003b


	//   ....[23]....
        /*00ac*/ 	.word	0x0500003b


	//   ....[24]....
        /*00b0*/ 	.word	0x0500003b


	//   ....[25]....
        /*00b4*/ 	.word	0x0500003b


	//   ....[26]....
        /*00b8*/ 	.word	0x0500003b


	//   ....[27]....
        /*00bc*/ 	.word	0x0500003b


	//   ....[28]....
        /*00c0*/ 	.word	0x0500003b


	//   ....[29]....
        /*00c4*/ 	.word	0x0500003b


	//----- nvinfo : EIATTR_COOP_GROUP_INSTR_OFFSETS
	.align		4
.L_2857:
        /*00c8*/ 	.byte	0x04, 0x28
        /*00ca*/ 	.short	(.L_2859 - .L_2858)


	//   ....[0]....
.L_2858:
        /*00cc*/ 	.word	0x00003680


	//   ....[1]....
        /*00d0*/ 	.word	0x000036a0


	//   ....[2]....
        /*00d4*/ 	.word	0x000036c0


	//   ....[3]....
        /*00d8*/ 	.word	0x000036e0


	//   ....[4]....
        /*00dc*/ 	.word	0x00003700


	//   ....[5]....
        /*00e0*/ 	.word	0x00003720


	//   ....[6]....
        /*00e4*/ 	.word	0x00003740


	//   ....[7]....
        /*00e8*/ 	.word	0x00003760


	//   ....[8]....
        /*00ec*/ 	.word	0x00003770


	//   ....[9]....
        /*00f0*/ 	.word	0x00003790


	//   ....[10]....
        /*00f4*/ 	.word	0x00003d50


	//   ....[11]....
        /*00f8*/ 	.word	0x00003d70


	//   ....[12]....
        /*00fc*/ 	.word	0x00003d90


	//   ....[13]....
        /*0100*/ 	.word	0x00003db0


	//   ....[14]....
        /*0104*/ 	.word	0x00003dd0


	//   ....[15]....
        /*0108*/ 	.word	0x00003df0


	//   ....[16]....
        /*010c*/ 	.word	0x00003e10


	//   ....[17]....
        /*0110*/ 	.word	0x00003e30


	//   ....[18]....
        /*0114*/ 	.word	0x00003e50


	//   ....[19]....
        /*0118*/ 	.word	0x00003e70


	//   ....[20]....
        /*011c*/ 	.word	0x00005150


	//   ....[21]....
        /*0120*/ 	.word	0x000051a0


	//   ....[22]....
        /*0124*/ 	.word	0x00005200


	//   ....[23]....
        /*0128*/ 	.word	0x00005250


	//   ....[24]....
        /*012c*/ 	.word	0x000052b0


	//   ....[25]....
        /*0130*/ 	.word	0x00005300


	//   ....[26]....
        /*0134*/ 	.word	0x00005360


	//   ....[27]....
        /*0138*/ 	.word	0x000053b0


	//   ....[28]....
        /*013c*/ 	.word	0x00005410


	//   ....[29]....
        /*0140*/ 	.word	0x00005460


	//----- nvinfo : EIATTR_EXIT_INSTR_OFFSETS
	.align		4
.L_2859:
        /*0144*/ 	.byte	0x04, 0x1c
        /*0146*/ 	.short	(.L_2861 - .L_2860)


	//   ....[0]....
.L_2860:
        /*0148*/ 	.word	0x000050f0


	//----- nvinfo : EIATTR_MAX_THREADS
	.align		4
.L_2861:
        /*014c*/ 	.byte	0x04, 0x05
        /*014e*/ 	.short	(.L_2863 - .L_2862)
.L_2862:
        /*0150*/ 	.word	0x00000080
        /*0154*/ 	.word	0x00000001
        /*0158*/ 	.word	0x00000001


	//----- nvinfo : EIATTR_CRS_STACK_SIZE
	.align		4
.L_2863:
        /*015c*/ 	.byte	0x04, 0x1e
        /*015e*/ 	.short	(.L_2865 - .L_2864)
.L_2864:
        /*0160*/ 	.word	0x00000000


	//----- nvinfo : EIATTR_CBANK_PARAM_SIZE
	.align		4
.L_2865:
        /*0164*/ 	.byte	0x03, 0x19
        /*0166*/ 	.short	0x0088


	//----- nvinfo : EIATTR_PARAM_CBANK
	.align		4
        /*0168*/ 	.byte	0x04, 0x0a
        /*016a*/ 	.short	(.L_2867 - .L_2866)
	.align		4
.L_2866:
        /*016c*/ 	.word	index@(.nv.constant0._ZN10layer_norm13ln_bwd_kernelINS_13Kernel_traitsI13__nv_bfloat16fS2_fjLj20480ELj4ELj1ELj4ELj16ENS_18Kernel_traits_baseILj20480ES2_fS2_fjLj128EEEEEEEvNS_9BwdParamsE)
        /*0170*/ 	.short	0x0210
        /*0172*/ 	.short	0x0088


	//----- nvinfo : EIATTR_SW_WAR
	.align		4
.L_2867:
        /*0174*/ 	.byte	0x04, 0x36
        /*0176*/ 	.short	(.L_2869 - .L_2868)
.L_2868:
        /*0178*/ 	.word	0x00000008
.L_2869:


//--------------------- .nv.info._ZN10layer_norm22ln_bwd_finalize_kernelINS_22Kernel_traits_finalizeILj20480E13__nv_bfloat16S2_S2_fjLj1024ELj4ENS_18Kernel_traits_baseILj20480ES2_S2_S2_fjLj1024EEEEEEEvNS_9BwdParamsE --------------------------
	.section	.nv.info._ZN10layer_norm22ln_bwd_finalize_kernelINS_22Kernel_traits_finalizeILj20480E13__nv_bfloat16S2_S2_fjLj1024ELj4ENS_18Kernel_traits_baseILj20480ES2_S2_S2_fjLj1024EEEEEEEvNS_9BwdParamsE,"",@"SHT_CUDA_INFO"
	.sectionflags	@""
	.align	4


	//----- nvinfo : EIATTR_CUDA_API_VERSION
	.align		4
        /*0000*/ 	.byte	0x04, 0x37
        /*0002*/ 	.short	(.L_2871 - .L_2870)
.L_2870:
        /*0004*/ 	.word	0x00000082


	//----- nvinfo : EIATTR_KPARAM_INFO
	.align		4
.L_2871:
        /*0008*/ 	.byte	0x04, 0x17
        /*000a*/ 	.short	(.L_2873 - .L_2872)
.L_2872:
        /*000c*/ 	.word	0x00000000
        /*0010*/ 	.short	0x0000
        /*0012*/ 	.short	0x0000
        /*0014*/ 	.byte	0x00, 0xf0, 0x21, 0x02


	//----- nvinfo : EIATTR_SPARSE_MMA_MASK
	.align		4
.L_2873:
        /*0018*/ 	.byte	0x03, 0x50
        /*001a*/ 	.short	0x0000


	//----- nvinfo : EIATTR_MAXREG_COUNT
	.align		4
        /*001c*/ 	.byte	0x03, 0x1b
        /*001e*/ 	.short	0x0040


	//----- nvinfo : EIATTR_NUM_BARRIERS
	.align		4
        /*0020*/ 	.byte	0x02, 0x4c
        /*0022*/ 	.byte	0x01
	.zero		1


	//----- nvinfo : EIATTR_MERCURY_ISA_VERSION
	.align		4
        /*0024*/ 	.byte	0x03, 0x5f
        /*0026*/ 	.short	0x0101


	//----- nvinfo : EIATTR_COOP_GROUP_MASK_REGIDS
	.align		4
        /*0028*/ 	.byte	0x04, 0x29
        /*002a*/ 	.short	(.L_2875 - .L_2874)


	//   ....[0]....
.L_2874:
        /*002c*/ 	.word	0xffffffff


	//   ....[1]....
        /*0030*/ 	.word	0xffffffff


	//   ....[2]....
        /*0034*/ 	.word	0xffffffff


	//   ....[3]....
        /*0038*/ 	.word	0xffffffff


	//   ....[4]....
        /*003c*/ 	.word	0xffffffff


	//   ....[5]....
        /*0040*/ 	.word	0xffffffff


	//   ....[6]....
        /*0044*/ 	.word	0xffffffff


	//   ....[7]....
        /*0048*/ 	.word	0xffffffff


	//   ....[8]....
        /*004c*/ 	.word	0xffffffff


	//   ....[9]....
        /*0050*/ 	.word	0xffffffff


	//   ....[10]....
        /*0054*/ 	.word	0x05000011


	//   ....[11]....
        /*0058*/ 	.word	0x05000011


	//   ....[12]....
        /*005c*/ 	.word	0x05000011


	//   ....[13]....
        /*0060*/ 	.word	0x05000011


	//   ....[14]....
        /*0064*/ 	.word	0x05000011


	//   ....[15]....
        /*0068*/ 	.word	0x05000011


	//   ....[16]....
        /*006c*/ 	.word	0x05000011


	//   ....[17]....
        /*0070*/ 	.word	0x05000011


	//   ....[18]....
        /*0074*/ 	.word	0x05000011


	//   ....[19]....
        /*0078*/ 	.word	0x05000011


	//----- nvinfo : EIATTR_COOP_GROUP_INSTR_OFFSETS
	.align		4
.L_2875:
        /*007c*/ 	.byte	0x04, 0x28
        /*007e*/ 	.short	(.L_2877 - .L_2876)


	//   ....[0]....
.L_2876:
        /*0080*/ 	.word	0x00000860


	//   ....[1]....
        /*0084*/ 	.word	0x00000870


	//   ....[2]....
        /*0088*/ 	.word	0x000008a0


	//   ....[3]....
        /*008c*/ 	.word	0x000008b0


	//   ....[4]....
        /*0090*/ 	.word	0x000008e0


	//   ....[5]....
        /*0094*/ 	.word	0x000008f0


	//   ....[6]....
        /*0098*/ 	.word	0x00000920


	//   ....[7]....
        /*009c*/ 	.word	0x00000930


	//   ....[8]....
        /*00a0*/ 	.word	0x00000960


	//   ....[9]....
        /*00a4*/ 	.word	0x00000970


	//   ....[10]....
        /*00a8*/ 	.word	0x00000b70


	//   ....[11]....
        /*00ac*/ 	.word	0x00000be0


	//   ....[12]....
        /*00b0*/ 	.word	0x00000c50


	//   ....[13]....
        /*00b4*/ 	.word	0x00000cc0


	//   ....[14]....
        /*00b8*/ 	.word	0x00000d30


	//   ....[15]....
        /*00bc*/ 	.word	0x00000d90


	//   ....[16]....
        /*00c0*/ 	.word	0x00000e00


	//   ....[17]....
        /*00c4*/ 	.word	0x00000e70


	//   ....[18]....
        /*00c8*/ 	.word	0x00000ee0


	//   ....[19]....
        /*00cc*/ 	.word	0x00000f50


	//----- nvinfo : EIATTR_EXIT_INSTR_OFFSETS
	.align		4
.L_2877:
        /*00d0*/ 	.byte	0x04, 0x1c
        /*00d2*/ 	.short	(.L_2879 - .L_2878)


	//   ....[0]....
.L_2878:
        /*00d4*/ 	.word	0x00000070


	//   ....[1]....
        /*00d8*/ 	.word	0x00000b10


	//----- nvinfo : EIATTR_MAX_THREADS
	.align		4
.L_2879:
        /*00dc*/ 	.byte	0x04, 0x05
        /*00de*/ 	.short	(.L_2881 - .L_2880)
.L_2880:
        /*00e0*/ 	.word	0x00000400
        /*00e4*/ 	.word	0x00000001
        /*00e8*/ 	.word	0x00000001


	//----- nvinfo : EIATTR_CRS_STACK_SIZE
	.align		4
.L_2881:
        /*00ec*/ 	.byte	0x04, 0x1e
        /*00ee*/ 	.short	(.L_2883 - .L_2882)
.L_2882:
        /*00f0*/ 	.word	0x00000000


	//----- nvinfo : EIATTR_CBANK_PARAM_SIZE
	.align		4
.L_2883:
        /*00f4*/ 	.byte	0x03, 0x19
        /*00f6*/ 	.short	0x0088


	//----- nvinfo : EIATTR_PARAM_CBANK
	.align		4
        /*00f8*/ 	.byte	0x04, 0x0a
        /*00fa*/ 	.short	(.L_2885 - .L_2884)
	.align		4
.L_2884:
        /*00fc*/ 	.word	index@(.nv.constant0._ZN10layer_norm22ln_bwd_finalize_kernelINS_22Kernel_traits_finalizeILj20480E13__nv_bfloat16S2_S2_fjLj1024ELj4ENS_18Kernel_traits_baseILj20480ES2_S2_S2_fjLj1024EEEEEEEvNS_9BwdParamsE)
        /*0100*/ 	.short	0x0210
        /*0102*/ 	.short	0x0088


	//----- nvinfo : EIATTR_SW_WAR
	.align		4
.L_2885:
        /*0104*/ 	.byte	0x04, 0x36
        /*0106*/ 	.short	(.L_2887 - .L_2886)
.L_2886:
        /*0108*/ 	.word	0x00000008
.L_2887:


//--------------------- .nv.info._ZN10layer_norm13ln_bwd_kernelINS_13Kernel_traitsI13__nv_bfloat16S2_S2_fjLj20480ELj4ELj1ELj4ELj16ENS_18Kernel_traits_baseILj20480ES2_S2_S2_fjLj128EEEEEEEvNS_9BwdParamsE --------------------------
	.section	.nv.info._ZN10layer_norm13ln_bwd_kernelINS_13Kernel_traitsI13__nv_bfloat16S2_S2_fjLj20480ELj4ELj1ELj4ELj16ENS_18Kernel_traits_baseILj20480ES2_S2_S2_fjLj128EEEEEEEvNS_9BwdParamsE,"",@"SHT_CUDA_INFO"
	.sectionflags	@""
	.align	4


	//----- nvinfo : EIATTR_CUDA_API_VERSION
	.align		4
        /*0000*/ 	.byte	0x04, 0x37
        /*0002*/ 	.short	(.L_2889 - .L_2888)
.L_2888:
        /*0004*/ 	.word	0x00000082


	//----- nvinfo : EIATTR_KPARAM_INFO
	.align		4
.L_2889:
        /*0008*/ 	.byte	0x04, 0x17
        /*000a*/ 	.short	(.L_2891 - .L_2890)
.L_2890:
        /*000c*/ 	.word	0x00000000
        /*0010*/ 	.short	0x0000
        /*0012*/ 	.short	0x0000
        /*0014*/ 	.byte	0x00, 0xf0, 0x21, 0x02


	//----- nvinfo : EIATTR_SPARSE_MMA_MASK
	.align		4
.L_2891:
        /*0018*/ 	.byte	0x03, 0x50
        /*001a*/ 	.short	0x0000


	//----- nvinfo : EIATTR_MAXREG_COUNT
	.align		4
        /*001c*/ 	.byte	0x03, 0x1b
        /*001e*/ 	.short	0x00ff


	//----- nvinfo : EIATTR_NUM_BARRIERS
	.align		4
        /*0020*/ 	.byte	0x02, 0x4c
        /*0022*/ 	.byte	0x01
	.zero		1


	//----- nvinfo : EIATTR_MERCURY_ISA_VERSION
	.align		4
        /*0024*/ 	.byte	0x03, 0x5f
        /*0026*/ 	.short	0x0101


	//----- nvinfo : EIATTR_COOP_GROUP_MASK_REGIDS
	.align		4
        /*0028*/ 	.byte	0x04, 0x29
        /*002a*/ 	.short	(.L_2893 - .L_2892)


	//   ....[0]....
.L_2892:
        /*002c*/ 	.word	0xffffffff


	//   ....[1]....
        /*0030*/ 	.word	0xffffffff


	//   ....[2]....
        /*0034*/ 	.word	0xffffffff


	//   ....[3]....
        /*0038*/ 	.word	0xffffffff


	//   ....[4]....
        /*003c*/ 	.word	0xffffffff


	//   ....[5]....
        /*0040*/ 	.word	0xffffffff


	//   ....[6]....
        /*0044*/ 	.word	0xffffffff


	//   ....[7]....
        /*0048*/ 	.word	0xffffffff


	//   ....[8]....
        /*004c*/ 	.word	0xffffffff


	//   ....[9]....
        /*0050*/ 	.word	0xffffffff


	//   ....[10]....
        /*0054*/ 	.word	0xffffffff


	//   ....[11]....
        /*0058*/ 	.word	0xffffffff


	//   ....[12]....
        /*005c*/ 	.word	0xffffffff


	//   ....[13]....
        /*0060*/ 	.word	0xffffffff


	//   ....[14]....
        /*0064*/ 	.word	0xffffffff


	//   ....[15]....
        /*0068*/ 	.word	0xffffffff


	//   ....[16]....
        /*006c*/ 	.word	0xffffffff


	//   ....[17]....
        /*0070*/ 	.word	0xffffffff


	//   ....[18]....
        /*0074*/ 	.word	0xffffffff


	//   ....[19]....
        /*0078*/ 	.word	0xffffffff


	//   ....[20]....
        /*007c*/ 	.word	0x05000051


	//   ....[21]....
        /*0080*/ 	.word	0x05000051


	//   ....[22]....
        /*0084*/ 	.word	0x05000051


	//   ....[23]....
        /*0088*/ 	.word	0x05000051


	//   ....[24]....
        /*008c*/ 	.word	0x05000051


	//   ....[25]....
        /*0090*/ 	.word	0x05000051


	//   ....[26]....
        /*0094*/ 	.word	0x05000051


	//   ....[27]....
        /*0098*/ 	.word	0x05000051


	//   ....[28]....
        /*009c*/ 	.word	0x05000051


	//   ....[29]....
        /*00a0*/ 	.word	0x05000051


	//----- nvinfo : EIATTR_COOP_GROUP_INSTR_OFFSETS
	.align		4
.L_2893:
        /*00a4*/ 	.byte	0x04, 0x28
        /*00a6*/ 	.short	(.L_2895 - .L_2894)


	//   ....[0]....
.L_2894:
        /*00a8*/ 	.word	0x000033f0


	//   ....[1]....
        /*00ac*/ 	.word	0x00003400


	//   ....[2]....
        /*00b0*/ 	.word	0x00003430


	//   ....[3]....
        /*00b4*/ 	.word	0x00003440


	//   ....[4]....
        /*00b8*/ 	.word	0x00003470


	//   ....[5]....
        /*00bc*/ 	.word	0x00003480


	//   ....[6]....
        /*00c0*/ 	.word	0x000034b0


	//   ....[7]....
        /*00c4*/ 	.word	0x000034c0


	//   ....[8]....
        /*00c8*/ 	.word	0x000034f0


	//   ....[9]....
        /*00cc*/ 	.word	0x00003500


	//   ....[10]....
        /*00d0*/ 	.word	0x00003a20


	//   ....[11]....
        /*00d4*/ 	.word	0x00003a30


	//   ....[12]....
        /*00d8*/ 	.word	0x00003a60


	//   ....[13]....
        /*00dc*/ 	.word	0x00003a70


	//   ....[14]....
        /*00e0*/ 	.word	0x00003aa0


	//   ....[15]....
        /*00e4*/ 	.word	0x00003ab0


	//   ....[16]....
        /*00e8*/ 	.word	0x00003ae0


	//   ....[17]....
        /*00ec*/ 	.word	0x00003af0


	//   ....[18]....
        /*00f0*/ 	.word	0x00003b20


	//   ....[19]....
        /*00f4*/ 	.word	0x00003b30


	//   ....[20]....
        /*00f8*/ 	.word	0x00004d80


	//   ....[21]....
        /*00fc*/ 	.word	0x00004dd0


	//   ....[22]....
        /*0100*/ 	.word	0x00004e40


	//   ....[23]....
        /*0104*/ 	.word	0x00004ea0


	//   ....[24]....
        /*0108*/ 	.word	0x00004f10


	//   ....[25]....
        /*010c*/ 	.word	0x00004f70


	//   ....[26]....
        /*0110*/ 	.word	0x00004fe0


	//   ....[27]....
        /*0114*/ 	.word	0x00005040


	//   ....[28]....
        /*0118*/ 	.word	0x000050b0


	//   ....[29]....
        /*011c*/ 	.word	0x00005110


	//----- nvinfo : EIATTR_EXIT_INSTR_OFFSETS
	.align		4
.L_2895:
        /*0120*/ 	.byte	0x04, 0x1c
        /*0122*/ 	.short	(.L_2897 - .L_2896)


	//   ....[0]....
.L_2896:
        /*0124*/ 	.word	0x00004d20


	//----- nvinfo : EIATTR_MAX_THREADS
	.align		4
.L_2897:
        /*0128*/ 	.byte	0x04, 0x05
        /*012a*/ 	.short	(.L_2899 - .L_2898)
.L_2898:
        /*012c*/ 	.word	0x00000080
        /*0130*/ 	.word	0x00000001
        /*0134*/ 	.word	0x00000001


	//----- nvinfo : EIATTR_CRS_STACK_SIZE
	.align		4
.L_2899:
        /*0138*/ 	.byte	0x04, 0x1e
        /*013a*/ 	.short	(.L_2901 - .L_2900)
.L_2900:
        /*013c*/ 	.word	0x00000000


	//----- nvinfo : EIATTR_CBANK_PARAM_SIZE
	.align		4
.L_2901:
        /*0140*/ 	.byte	0x03, 0x19
        /*0142*/ 	.short	0x0088


	//----- nvinfo : EIATTR_PARAM_CBANK
	.align		4
        /*0144*/ 	.byte	0x04, 0x0a
        /*0146*/ 	.short	(.L_2903 - .L_2902)
	.align		4
.L_2902:
        /*0148*/ 	.word	index@(.nv.constant0._ZN10layer_norm13ln_bwd_kernelINS_13Kernel_traitsI13__nv_bfloat16S2_S2_fjLj20480ELj4ELj1ELj4ELj16ENS_18Kernel_traits_baseILj20480ES2_S2_S2_fjLj128EEEEEEEvNS_9BwdParamsE)
        /*014c*/ 	.short	0x0210
        /*014e*/ 	.short	0x0088


	//----- nvinfo : EIATTR_SW_WAR
	.align		4
.L_2903:
        /*0150*/ 	.byte	0x04, 0x36
        /*0152*/ 	.short	(.L_2905 - .L_2904)
.L_2904:
        /*0154*/ 	.word	0x00000008
.L_2905:


//--------------------- .nv.info._ZN10layer_norm22ln_bwd_finalize_kernelINS_22Kernel_traits_finalizeILj20480E6__halffS2_fjLj1024ELj4ENS_18Kernel_traits_baseILj20480ES2_fS2_fjLj1024EEEEEEEvNS_9BwdParamsE --------------------------
	.section	.nv.info._ZN10layer_norm22ln_bwd_finalize_kernelINS_22Kernel_traits_finalizeILj20480E6__halffS2_fjLj1024ELj4ENS_18Kernel_traits_baseILj20480ES2_fS2_fjLj1024EEEEEEEvNS_9BwdParamsE,"",@"SHT_CUDA_INFO"
	.sectionflags	@""
	.align	4


	//----- nvinfo : EIATTR_CUDA_API_VERSION
	.align		4
        /*0000*/ 	.byte	0x04, 0x37
        /*0002*/ 	.short	(.L_2907 - .L_2906)
.L_2906:
        /*0004*/ 	.word	0x00000082


	//----- nvinfo : EIATTR_KPARAM_INFO
	.align		4
.L_2907:
        /*0008*/ 	.byte	0x04, 0x17
        /*000a*/ 	.short	(.L_2909 - .L_2908)
.L_2908:
        /*000c*/ 	.word	0x00000000
        /*0010*/ 	.short	0x0000
        /*0012*/ 	.short	0x0000
        /*0014*/ 	.byte	0x00, 0xf0, 0x21, 0x02


	//----- nvinfo : EIATTR_SPARSE_MMA_MASK
	.align		4
.L_2909:
        /*0018*/ 	.byte	0x03, 0x50
        /*001a*/ 	.short	0x0000


	//----- nvinfo : EIATTR_MAXREG_COUNT
	.align		4
        /*001c*/ 	.byte	0x03, 0x1b
        /*001e*/ 	.short	0x0040


	//----- nvinfo : EIATTR_NUM_BARRIERS
	.align		4
        /*0020*/ 	.byte	0x02, 0x4c
        /*0022*/ 	.byte	0x01
	.zero		1


	//----- nvinfo : EIATTR_MERCURY_ISA_VERSION
	.align		4
        /*0024*/ 	.byte	0x03, 0x5f
        /*0026*/ 	.short	0x0101


	//----- nvinfo : EIATTR_COOP_GROUP_MASK_REGIDS
	.align		4
        /*0028*/ 	.byte	0x04, 0x29
        /*002a*/ 	.short	(.L_2911 - .L_2910)


	//   ....[0]....
.L_2910:
        /*002c*/ 	.word	0xffffffff


	//   ....[1]....
        /*0030*/ 	.word	0xffffffff


	//   ....[2]....
        /*0034*/ 	.word	0xffffffff


	//   ....[3]....
        /*0038*/ 	.word	0xffffffff


	//   ....[4]....
        /*003c*/ 	.word	0xffffffff


	//   ....[5]....
        /*0040*/ 	.word	0xffffffff


	//   ....[6]....
        /*0044*/ 	.word	0xffffffff


	//   ....[7]....
        /*0048*/ 	.word	0xffffffff


	//   ....[8]....
        /*004c*/ 	.word	0xffffffff


	//   ....[9]....
        /*0050*/ 	.word	0xffffffff


	//   ....[10]....
        /*0054*/ 	.word	0x05000011


	//   ....[11]....
        /*0058*/ 	.word	0x05000011


	//   ....[12]....
        /*005c*/ 	.word	0x05000011


	//   ....[13]....
        /*0060*/ 	.word	0x05000011


	//   ....[14]....
        /*0064*/ 	.word	0x05000011


	//   ....[15]....
        /*0068*/ 	.word	0x05000011


	//   ....[16]....
        /*006c*/ 	.word	0x05000011


	//   ....[17]....
        /*0070*/ 	.word	0x05000011


	//   ....[18]....
        /*0074*/ 	.word	0x05000011


	//   ....[19]....
        /*0078*/ 	.word	0x05000011


	//----- nvinfo : EIATTR_COOP_GROUP_INSTR_OFFSETS
	.align		4
.L_2911:
        /*007c*/ 	.byte	0x04, 0x28
        /*007e*/ 	.short	(.L_2913 - .L_2912)


	//   ....[0]....
.L_2912:
        /*0080*/ 	.word	0x00000860


	//   ....[1]....
        /*0084*/ 	.word	0x00000870


	//   ....[2]....
        /*0088*/ 	.word	0x000008a0


	//   ....[3]....
        /*008c*/ 	.word	0x000008b0


	//   ....[4]....
        /*0090*/ 	.word	0x000008e0


	//   ....[5]....
        /*0094*/ 	.word	0x000008f0


	//   ....[6]....
        /*0098*/ 	.word	0x00000920


	//   ....[7]....
        /*009c*/ 	.word	0x00000930


	//   ....[8]....
        /*00a0*/ 	.word	0x00000960


	//   ....[9]....
        /*00a4*/ 	.word	0x00000970


	//   ....[10]....
        /*00a8*/ 	.word	0x00000b70


	//   ....[11]....
        /*00ac*/ 	.word	0x00000be0


	//   ....[12]....
        /*00b0*/ 	.word	0x00000c50


	//   ....[13]....
        /*00b4*/ 	.word	0x00000cc0


	//   ....[14]....
        /*00b8*/ 	.word	0x00000d30


	//   ....[15]....
        /*00bc*/ 	.word	0x00000d90


	//   ....[16]....
        /*00c0*/ 	.word	0x00000e00


	//   ....[17]....
        /*00c4*/ 	.word	0x00000e70


	//   ....[18]....
        /*00c8*/ 	.word	0x00000ee0


	//   ....[19]....
        /*00cc*/ 	.word	0x00000f50


	//----- nvinfo : EIATTR_EXIT_INSTR_OFFSETS
	.align		4
.L_2913:
        /*00d0*/ 	.byte	0x04, 0x1c
        /*00d2*/ 	.short	(.L_2915 - .L_2914)


	//   ....[0]....
.L_2914:
        /*00d4*/ 	.word	0x00000070


	//   ....[1]....
        /*00d8*/ 	.word	0x00000b10


	//----- nvinfo : EIATTR_MAX_THREADS
	.align		4
.L_2915:
        /*00dc*/ 	.byte	0x04, 0x05
        /*00de*/ 	.short	(.L_2917 - .L_2916)
.L_2916:
        /*00e0*/ 	.word	0x00000400
        /*00e4*/ 	.word	0x00000001
        /*00e8*/ 	.word	0x00000001


	//----- nvinfo : EIATTR_CRS_STACK_SIZE
	.align		4
.L_2917:
        /*00ec*/ 	.byte	0x04, 0x1e
        /*00ee*/ 	.short	(.L_2919 - .L_2918)
.L_2918:
        /*00f0*/ 	.word	0x00000000


	//----- nvinfo : EIATTR_CBANK_PARAM_SIZE
	.align		4
.L_2919:
        /*00f4*/ 	.byte	0x03, 0x19
        /*00f6*/ 	.short	0x0088


	//----- nvinfo : EIATTR_PARAM_CBANK
	.align		4
        /*00f8*/ 	.byte	0x04, 0x0a
        /*00fa*/ 	.short	(.L_2921 - .L_2920)
	.align		4
.L_2920:
        /*00fc*/ 	.word	index@(.nv.constant0._ZN10layer_norm22ln_bwd_finalize_kernelINS_22Kernel_traits_finalizeILj20480E6__halffS2_fjLj1024ELj4ENS_18Kernel_traits_baseILj20480ES2_fS2_fjLj1024EEEEEEEvNS_9BwdParamsE)
        /*0100*/ 	.short	0x0210
        /*0102*/ 	.short	0x0088


	//----- nvinfo : EIATTR_SW_WAR
	.align		4
.L_2921:
        /*0104*/ 	.byte	0x04, 0x36
        /*0106*/ 	.short	(.L_2923 - .L_2922)
.L_2922:
        /*0108*/ 	.word	0x00000008
.L_2923:


//--------------------- .nv.info._ZN10layer_norm13ln_bwd_kernelINS_13Kernel_traitsI6__halffS2_fjLj20480ELj4ELj1ELj4ELj16ENS_18Kernel_traits_baseILj20480ES2_fS2_fjLj128EEEEEEEvNS_9BwdParamsE --------------------------
	.section	.nv.info._ZN10layer_norm13ln_bwd_kernelINS_13Kernel_traitsI6__halffS2_fjLj20480ELj4ELj1ELj4ELj16ENS_18Kernel_traits_baseILj20480ES2_fS2_fjLj128EEEEEEEvNS_9BwdParamsE,"",@"SHT_CUDA_INFO"
	.sectionflags	@""
	.align	4


	//----- nvinfo : EIATTR_CUDA_API_VERSION
	.align		4
        /*0000*/ 	.byte	0x04, 0x37
        /*0002*/ 	.short	(.L_2925 - .L_2924)
.L_2924:
        /*0004*/ 	.word	0x00000082


	//----- nvinfo : EIATTR_KPARAM_INFO
	.align		4
.L_2925:
        /*0008*/ 	.byte	0x04, 0x17
        /*000a*/ 	.short	(.L_2927 - .L_2926)
.L_2926:
        /*000c*/ 	.word	0x00000000
        /*0010*/ 	.short	0x0000
        /*0012*/ 	.short	0x0000
        /*0014*/ 	.byte	0x00, 0xf0, 0x21, 0x02


	//----- nvinfo : EIATTR_SPARSE_MMA_MASK
	.align		4
.L_2927:
        /*0018*/ 	.byte	0x03, 0x50
        /*001a*/ 	.short	0x0000


	//----- nvinfo : EIATTR_MAXREG_COUNT
	.align		4
        /*001c*/ 	.byte	0x03, 0x1b
        /*001e*/ 	.short	0x00ff


	//----- nvinfo : EIATTR_NUM_BARRIERS
	.align		4
        /*0020*/ 	.byte	0x02, 0x4c
        /*0022*/ 	.byte	0x01
	.zero		1


	//----- nvinfo : EIATTR_ANNOTATIONS
	.align		4
        /*0024*/ 	.byte	0x04, 0x55
        /*0026*/ 	.short	(.L_2929 - .L_2928)


	//   ....[0]....
.L_2928:
        /*0028*/ 	.word	0x00000001
        /*002c*/ 	.byte	0x20, 0x07, 0x00, 0x00, 0x01, 0x00, 0x00, 0x00, 0x30, 0x07, 0x00, 0x00, 0x01, 0x00, 0x00, 0x00
        /*003c*/ 	.byte	0xa0, 0x11, 0x00, 0x00, 0x01, 0x00, 0x00, 0x00, 0xc0, 0x11, 0x00, 0x00


	//----- nvinfo : EIATTR_MERCURY_ISA_VERSION
	.align		4
.L_2929:
        /*0048*/ 	.byte	0x03, 0x5f
        /*004a*/ 	.short	0x0101


	//----- nvinfo : EIATTR_COOP_GROUP_MASK_REGIDS
	.align		4
        /*004c*/ 	.byte	0x04, 0x29
        /*004e*/ 	.short	(.L_2931 - .L_2930)


	//   ....[0]....
.L_2930:
        /*0050*/ 	.word	0xffffffff


	//   ....[1]....
        /*0054*/ 	.word	0xffffffff


	//   ....[2]....
        /*0058*/ 	.word	0xffffffff


	//   ....[3]....
        /*005c*/ 	.word	0xffffffff


	//   ....[4]....
        /*0060*/ 	.word	0xffffffff


	//   ....[5]....
        /*0064*/ 	.word	0xffffffff


	//   ....[6]....
        /*0068*/ 	.word	0xffffffff


	//   ....[7]....
        /*006c*/ 	.word	0xffffffff


	//   ....[8]....
        /*0070*/ 	.word	0xffffffff


	//   ....[9]....
        /*0074*/ 	.word	0xffffffff


	//   ....[10]....
        /*0078*/ 	.word	0xffffffff


	//   ....[11]....
        /*007c*/ 	.word	0xffffffff


	//   ....[12]....
        /*0080*/ 	.word	0xffffffff


	//   ....[13]....
        /*0084*/ 	.word	0xffffffff


	//   ....[14]....
        /*0088*/ 	.word	0xffffffff


	//   ....[15]....
        /*008c*/ 	.word	0xffffffff


	//   ....[16]....
        /*0090*/ 	.word	0xffffffff


	//   ....[17]....
        /*0094*/ 	.word	0xffffffff


	//   ....[18]....
        /*0098*/ 	.word	0xffffffff


	//   ....[19]....
        /*009c*/ 	.word	0xffffffff


	//   ....[20]....
        /*00a0*/ 	.word	0x0500003b


	//   ....[21]....
        /*00a4*/ 	.word	0x0500003b


	//   ....[22]....
        /*00a8*/ 	.word	0x0500003b


	//   ....[23]....
        /*00ac*/ 	.word	0x0500003b


	//   ....[24]....
        /*00b0*/ 	.word	0x0500003b


	//   ....[25]....
        /*00b4*/ 	.word	0x0500003b


	//   ....[26]....
        /*00b8*/ 	.word	0x0500003b


	//   ....[27]....
        /*00bc*/ 	.word	0x0500003b


	//   ....[28]....
        /*00c0*/ 	.word	0x0500003b


	//   ....[29]....
        /*00c4*/ 	.word	0x0500003b


	//----- nvinfo : EIATTR_COOP_GROUP_INSTR_OFFSETS
	.align		4
.L_2931:
        /*00c8*/ 	.byte	0x04, 0x28
        /*00ca*/ 	.short	(.L_2933 - .L_2932)


	//   ....[0]....
.L_2932:
        /*00cc*/ 	.word	0x00003680


	//   ....[1]....
        /*00d0*/ 	.word	0x000036a0


	//   ....[2]....
        /*00d4*/ 	.word	0x000036c0


	//   ....[3]....
        /*00d8*/ 	.word	0x000036e0


	//   ....[4]....
        /*00dc*/ 	.word	0x00003700


	//   ....[5]....
        /*00e0*/ 	.word	0x00003720


	//   ....[6]....
        /*00e4*/ 	.word	0x00003740


	//   ....[7]....
        /*00e8*/ 	.word	0x00003760


	//   ....[8]....
        /*00ec*/ 	.word	0x00003770


	//   ....[9]....
        /*00f0*/ 	.word	0x00003790


	//   ....[10]....
        /*00f4*/ 	.word	0x00003d50


	//   ....[11]....
        /*00f8*/ 	.word	0x00003d70


	//   ....[12]....
        /*00fc*/ 	.word	0x00003d90


	//   ....[13]....
        /*0100*/ 	.word	0x00003db0


	//   ....[14]....
        /*0104*/ 	.word	0x00003dd0


	//   ....[15]....
        /*0108*/ 	.word	0x00003df0


	//   ....[16]....
        /*010c*/ 	.word	0x00003e10


	//   ....[17]....
        /*0110*/ 	.word	0x00003e30


	//   ....[18]....
        /*0114*/ 	.word	0x00003e50


	//   ....[19]....
        /*0118*/ 	.word	0x00003e70


	//   ....[20]....
        /*011c*/ 	.word	0x00005150


	//   ....[21]....
        /*0120*/ 	.word	0x000051a0


	//   ....[22]....
        /*0124*/ 	.word	0x00005200


	//   ....[23]....
        /*0128*/ 	.word	0x00005250


	//   ....[24]....
        /*012c*/ 	.word	0x000052b0


	//   ....[25]....
        /*0130*/ 	.word	0x00005300


	//   ....[26]....
        /*0134*/ 	.word	0x00005360


	//   ....[27]....
        /*0138*/ 	.word	0x000053b0


	//   ....[28]....
        /*013c*/ 	.word	0x00005410


	//   ....[29]....
        /*0140*/ 	.word	0x00005460


	//----- nvinfo : EIATTR_EXIT_INSTR_OFFSETS
	.align		4
.L_2933:
        /*0144*/ 	.byte	0x04, 0x1c
        /*0146*/ 	.short	(.L_2935 - .L_2934)


	//   ....[0]....
.L_2934:
        /*0148*/ 	.word	0x000050f0


	//----- nvinfo : EIATTR_MAX_THREADS
	.align		4
.L_2935:
        /*014c*/ 	.byte	0x04, 0x05
        /*014e*/ 	.short	(.L_2937 - .L_2936)
.L_2936:
        /*0150*/ 	.word	0x00000080
        /*0154*/ 	.word	0x00000001
        /*0158*/ 	.word	0x00000001


	//----- nvinfo : EIATTR_CRS_STACK_SIZE
	.align		4
.L_2937:
        /*015c*/ 	.byte	0x04, 0x1e
        /*015e*/ 	.short	(.L_2939 - .L_2938)
.L_2938:
        /*0160*/ 	.word	0x00000000


	//----- nvinfo : EIATTR_CBANK_PARAM_SIZE
	.align		4
.L_2939:
        /*0164*/ 	.byte	0x03, 0x19
        /*0166*/ 	.short	0x0088


	//----- nvinfo : EIATTR_PARAM_CBANK
	.align		4
        /*0168*/ 	.byte	0x04, 0x0a
        /*016a*/ 	.short	(.L_2941 - .L_2940)
	.align		4
.L_2940:
        /*016c*/ 	.word	index@(.nv.constant0._ZN10layer_norm13ln_bwd_kernelINS_13Kernel_traitsI6__halffS2_fjLj20480ELj4ELj1ELj4ELj16ENS_18Kernel_traits_baseILj20480ES2_fS2_fjLj128EEEEEEEvNS_9BwdParamsE)
        /*0170*/ 	.short	0x0210
        /*0172*/ 	.short	0x0088


	//----- nvinfo : EIATTR_SW_WAR
	.align		4
.L_2941:
        /*0174*/ 	.byte	0x04, 0x36
        /*0176*/ 	.short	(.L_2943 - .L_2942)
.L_2942:
        /*0178*/ 	.word	0x00000008
.L_2943:


//--------------------- .nv.info._ZN10layer_norm22ln_bwd_finalize_kernelINS_22Kernel_traits_finalizeILj20480E6__halfS2_S2_fjLj1024ELj4ENS_18Kernel_traits_baseILj20480ES2_S2_S2_fjLj1024EEEEEEEvNS_9BwdParamsE --------------------------
	.section	.nv.info._ZN10layer_norm22ln_bwd_finalize_kernelINS_22Kernel_traits_finalizeILj20480E6__halfS2_S2_fjLj1024ELj4ENS_18Kernel_traits_baseILj20480ES2_S2_S2_fjLj1024EEEEEEEvNS_9BwdParamsE,"",@"SHT_CUDA_INFO"
	.sectionflags	@""
	.align	4


	//----- nvinfo : EIATTR_CUDA_API_VERSION
	.align		4
        /*0000*/ 	.byte	0x04, 0x37
        /*0002*/ 	.short	(.L_2945 - .L_2944)
.L_2944:
        /*0004*/ 	.word	0x00000082


	//----- nvinfo : EIATTR_KPARAM_INFO
	.align		4
.L_2945:
        /*0008*/ 	.byte	0x04, 0x17
        /*000a*/ 	.short	(.L_2947 - .L_2946)
.L_2946:
        /*000c*/ 	.word	0x00000000
        /*0010*/ 	.short	0x0000
        /*0012*/ 	.short	0x0000
        /*0014*/ 	.byte	0x00, 0xf0, 0x21, 0x02


	//----- nvinfo : EIATTR_SPARSE_MMA_MASK
	.align		4
.L_2947:
        /*0018*/ 	.byte	0x03, 0x50
        /*001a*/ 	.short	0x0000


	//----- nvinfo : EIATTR_MAXREG_COUNT
	.align		4
        /*001c*/ 	.byte	0x03, 0x1b
        /*001e*/ 	.short	0x0040


	//----- nvinfo : EIATTR_NUM_BARRIERS
	.align		4
        /*0020*/ 	.byte	0x02, 0x4c
        /*0022*/ 	.byte	0x01
	.zero		1


	//----- nvinfo : EIATTR_MERCURY_ISA_VERSION
	.align		4
        /*0024*/ 	.byte	0x03, 0x5f
        /*0026*/ 	.short	0x0101


	//----- nvinfo : EIATTR_COOP_GROUP_MASK_REGIDS
	.align		4
        /*0028*/ 	.byte	0x04, 0x29
        /*002a*/ 	.short	(.L_2949 - .L_2948)


	//   ....[0]....
.L_2948:
        /*002c*/ 	.word	0xffffffff


	//   ....[1]....
        /*0030*/ 	.word	0xffffffff


	//   ....[2]....
        /*0034*/ 	.word	0xffffffff


	//   ....[3]....
        /*0038*/ 	.word	0xffffffff


	//   ....[4]....
        /*003c*/ 	.word	0xffffffff


	//   ....[5]....
        /*0040*/ 	.word	0xffffffff


	//   ....[6]....
        /*0044*/ 	.word	0xffffffff


	//   ....[7]....
        /*0048*/ 	.word	0xffffffff


	//   ....[8]....
        /*004c*/ 	.word	0xffffffff


	//   ....[9]....
        /*0050*/ 	.word	0xffffffff


	//   ....[10]....
        /*0054*/ 	.word	0x05000011


	//   ....[11]....
        /*0058*/ 	.word	0x05000011


	//   ....[12]....
        /*005c*/ 	.word	0x05000011


	//   ....[13]....
        /*0060*/ 	.word	0x05000011


	//   ....[14]....
        /*0064*/ 	.word	0x05000011


	//   ....[15]....
        /*0068*/ 	.word	0x05000011


	//   ....[16]....
        /*006c*/ 	.word	0x05000011


	//   ....[17]....
        /*0070*/ 	.word	0x05000011


	//   ....[18]....
        /*0074*/ 	.word	0x05000011


	//   ....[19]....
        /*0078*/ 	.word	0x05000011


	//----- nvinfo : EIATTR_COOP_GROUP_INSTR_OFFSETS
	.align		4
.L_2949:
        /*007c*/ 	.byte	0x04, 0x28
        /*007e*/ 	.short	(.L_2951 - .L_2950)


	//   ....[0]....
.L_2950:
        /*0080*/ 	.word	0x00000860


	//   ....[1]....
        /*0084*/ 	.word	0x00000870


	//   ....[2]....
        /*0088*/ 	.word	0x000008a0


	//   ....[3]....
        /*008c*/ 	.word	0x000008b0


	//   ....[4]....
        /*0090*/ 	.word	0x000008e0


	//   ....[5]....
        /*0094*/ 	.word	0x000008f0


	//   ....[6]....
        /*0098*/ 	.word	0x00000920


	//   ....[7]....
        /*009c*/ 	.word	0x00000930


	//   ....[8]....
        /*00a0*/ 	.word	0x00000960


	//   ....[9]....
        /*00a4*/ 	.word	0x00000970


	//   ....[10]....
        /*00a8*/ 	.word	0x00000b70


	//   ....[11]....
        /*00ac*/ 	.word	0x00000be0


	//   ....[12]....
        /*00b0*/ 	.word	0x00000c50


	//   ....[13]....
        /*00b4*/ 	.word	0x00000cc0


	//   ....[14]....
        /*00b8*/ 	.word	0x00000d30


	//   ....[15]....
        /*00bc*/ 	.word	0x00000d90


	//   ....[16]....
        /*00c0*/ 	.word	0x00000e00


	//   ....[17]....
        /*00c4*/ 	.word	0x00000e70


	//   ....[18]....
        /*00c8*/ 	.word	0x00000ee0


	//   ....[19]....
        /*00cc*/ 	.word	0x00000f50


	//----- nvinfo : EIATTR_EXIT_INSTR_OFFSETS
	.align		4
.L_2951:
        /*00d0*/ 	.byte	0x04, 0x1c
        /*00d2*/ 	.short	(.L_2953 - .L_2952)


	//   ....[0]....
.L_2952:
        /*00d4*/ 	.word	0x00000070


	//   ....[1]....
        /*00d8*/ 	.word	0x00000b10


	//----- nvinfo : EIATTR_MAX_THREADS
	.align		4
.L_2953:
        /*00dc*/ 	.byte	0x04, 0x05
        /*00de*/ 	.short	(.L_2955 - .L_2954)
.L_2954:
        /*00e0*/ 	.word	0x00000400
        /*00e4*/ 	.word	0x00000001
        /*00e8*/ 	.word	0x00000001


	//----- nvinfo : EIATTR_CRS_STACK_SIZE
	.align		4
.L_2955:
        /*00ec*/ 	.byte	0x04, 0x1e
        /*00ee*/ 	.short	(.L_2957 - .L_2956)
.L_2956:
        /*00f0*/ 	.word	0x00000000


	//----- nvinfo : EIATTR_CBANK_PARAM_SIZE
	.align		4
.L_2957:
        /*00f4*/ 	.byte	0x03, 0x19
        /*00f6*/ 	.short	0x0088


	//----- nvinfo : EIATTR_PARAM_CBANK
	.align		4
        /*00f8*/ 	.byte	0x04, 0x0a
        /*00fa*/ 	.short	(.L_2959 - .L_2958)
	.align		4
.L_2958:
        /*00fc*/ 	.word	index@(.nv.constant0._ZN10layer_norm22ln_bwd_finalize_kernelINS_22Kernel_traits_finalizeILj20480E6__halfS2_S2_fjLj1024ELj4ENS_18Kernel_traits_baseILj20480ES2_S2_S2_fjLj1024EEEEEEEvNS_9BwdParamsE)
        /*0100*/ 	.short	0x0210
        /*0102*/ 	.short	0x0088


	//----- nvinfo : EIATTR_SW_WAR
	.align		4
.L_2959:
        /*0104*/ 	.byte	0x04, 0x36
        /*0106*/ 	.short	(.L_2961 - .L_2960)
.L_2960:
        /*0108*/ 	.word	0x00000008
.L_2961:


//--------------------- .nv.info._ZN10layer_norm13ln_bwd_kernelINS_13Kernel_traitsI6__halfS2_S2_fjLj20480ELj4ELj1ELj4ELj16ENS_18Kernel_traits_baseILj20480ES2_S2_S2_fjLj128EEEEEEEvNS_9BwdParamsE --------------------------
	.section	.nv.info._ZN10layer_norm13ln_bwd_kernelINS_13Kernel_traitsI6__halfS2_S2_fjLj20480ELj4ELj1ELj4ELj16ENS_18Kernel_traits_baseILj20480ES2_S2_S2_fjLj128EEEEEEEvNS_9BwdParamsE,"",@"SHT_CUDA_INFO"
	.sectionflags	@""
	.align	4


	//----- nvinfo : EIATTR_CUDA_API_VERSION
	.align		4
        /*0000*/ 	.byte	0x04, 0x37
        /*0002*/ 	.short	(.L_2963 - .L_2962)
.L_2962:
        /*0004*/ 	.word	0x00000082


	//----- nvinfo : EIATTR_KPARAM_INFO
	.align		4
.L_2963:
        /*0008*/ 	.byte	0x04, 0x17
        /*000a*/ 	.short	(.L_2965 - .L_2964)
.L_2964:
        /*000c*/ 	.word	0x00000000
        /*0010*/ 	.short	0x0000
        /*0012*/ 	.short	0x0000
        /*0014*/ 	.byte	0x00, 0xf0, 0x21, 0x02


	//----- nvinfo : EIATTR_SPARSE_MMA_MASK
	.align		4
.L_2965:
        /*0018*/ 	.byte	0x03, 0x50
        /*001a*/ 	.short	0x0000


	//----- nvinfo : EIATTR_MAXREG_COUNT
	.align		4
        /*001c*/ 	.byte	0x03, 0x1b
        /*001e*/ 	.short	0x00ff


	//----- nvinfo : EIATTR_NUM_BARRIERS
	.align		4
        /*0020*/ 	.byte	0x02, 0x4c
        /*0022*/ 	.byte	0x01
	.zero		1


	//----- nvinfo : EIATTR_MERCURY_ISA_VERSION
	.align		4
        /*0024*/ 	.byte	0x03, 0x5f
        /*0026*/ 	.short	0x0101


	//----- nvinfo : EIATTR_COOP_GROUP_MASK_REGIDS
	.align		4
        /*0028*/ 	.byte	0x04, 0x29
        /*002a*/ 	.short	(.L_2967 - .L_2966)


	//   ....[0]....
.L_2966:
        /*002c*/ 	.word	0xffffffff


	//   ....[1]....
        /*0030*/ 	.word	0xffffffff


	//   ....[2]....
        /*0034*/ 	.word	0xffffffff


	//   ....[3]....
        /*0038*/ 	.word	0xffffffff


	//   ....[4]....
        /*003c*/ 	.word	0xffffffff


	//   ....[5]....
        /*0040*/ 	.word	0xffffffff


	//   ....[6]....
        /*0044*/ 	.word	0xffffffff


	//   ....[7]....
        /*0048*/ 	.word	0xffffffff


	//   ....[8]....
        /*004c*/ 	.word	0xffffffff


	//   ....[9]....
        /*0050*/ 	.word	0xffffffff


	//   ....[10]....
        /*0054*/ 	.word	0xffffffff


	//   ....[11]....
        /*0058*/ 	.word	0xffffffff


	//   ....[12]....
        /*005c*/ 	.word	0xffffffff


	//   ....[13]....
        /*0060*/ 	.word	0xffffffff


	//   ....[14]....
        /*0064*/ 	.word	0xffffffff


	//   ....[15]....
        /*0068*/ 	.word	0xffffffff


	//   ....[16]....
        /*006c*/ 	.word	0xffffffff


	//   ....[17]....
        /*0070*/ 	.word	0xffffffff


	//   ....[18]....
        /*0074*/ 	.word	0xffffffff


	//   ....[19]....
        /*0078*/ 	.word	0xffffffff


	//   ....[20]....
        /*007c*/ 	.word	0x05000051


	//   ....[21]....
        /*0080*/ 	.word	0x05000051


	//   ....[22]....
        /*0084*/ 	.word	0x05000051


	//   ....[23]....
        /*0088*/ 	.word	0x05000051


	//   ....[24]....
        /*008c*/ 	.word	0x05000051


	//   ....[25]....
        /*0090*/ 	.word	0x05000051


	//   ....[26]....
        /*0094*/ 	.word	0x05000051


	//   ....[27]....
        /*0098*/ 	.word	0x05000051


	//   ....[28]....
        /*009c*/ 	.word	0x05000051


	//   ....[29]....
        /*00a0*/ 	.word	0x05000051


	//----- nvinfo : EIATTR_COOP_GROUP_INSTR_OFFSETS
	.align		4
.L_2967:
        /*00a4*/ 	.byte	0x04, 0x28
        /*00a6*/ 	.short	(.L_2969 - .L_2968)


	//   ....[0]....
.L_2968:
        /*00a8*/ 	.word	0x00002ef0


	//   ....[1]....
        /*00ac*/ 	.word	0x00002f00


	//   ....[2]....
        /*00b0*/ 	.word	0x00002f30


	//   ....[3]....
        /*00b4*/ 	.word	0x00002f40


	//   ....[4]....
        /*00b8*/ 	.word	0x00002f70


	//   ....[5]....
        /*00bc*/ 	.word	0x00002f80


	//   ....[6]....
        /*00c0*/ 	.word	0x00002fb0


	//   ....[7]....
        /*00c4*/ 	.word	0x00002fc0


	//   ....[8]....
        /*00c8*/ 	.word	0x00002ff0


	//   ....[9]....
        /*00cc*/ 	.word	0x00003000


	//   ....[10]....
        /*00d0*/ 	.word	0x00003520


	//   ....[11]....
        /*00d4*/ 	.word	0x00003530


	//   ....[12]....
        /*00d8*/ 	.word	0x00003560


	//   ....[13]....
        /*00dc*/ 	.word	0x00003570


	//   ....[14]....
        /*00e0*/ 	.word	0x000035a0


	//   ....[15]....
        /*00e4*/ 	.word	0x000035b0


	//   ....[16]....
        /*00e8*/ 	.word	0x000035e0


	//   ....[17]....
        /*00ec*/ 	.word	0x000035f0


	//   ....[18]....
        /*00f0*/ 	.word	0x00003620


	//   ....[19]....
        /*00f4*/ 	.word	0x00003630


	//   ....[20]....
        /*00f8*/ 	.word	0x00004880


	//   ....[21]....
        /*00fc*/ 	.word	0x000048d0


	//   ....[22]....
        /*0100*/ 	.word	0x00004940


	//   ....[23]....
        /*0104*/ 	.word	0x000049a0


	//   ....[24]....
        /*0108*/ 	.word	0x00004a10


	//   ....[25]....
        /*010c*/ 	.word	0x00004a70


	//   ....[26]....
        /*0110*/ 	.word	0x00004ae0


	//   ....[27]....
        /*0114*/ 	.word	0x00004b40


	//   ....[28]....
        /*0118*/ 	.word	0x00004bb0


	//   ....[29]....
        /*011c*/ 	.word	0x00004c10


	//----- nvinfo : EIATTR_EXIT_INSTR_OFFSETS
	.align		4
.L_2969:
        /*0120*/ 	.byte	0x04, 0x1c
        /*0122*/ 	.short	(.L_2971 - .L_2970)


	//   ....[0]....
.L_2970:
        /*0124*/ 	.word	0x00004820


	//----- nvinfo : EIATTR_MAX_THREADS
	.align		4
.L_2971:
        /*0128*/ 	.byte	0x04, 0x05
        /*012a*/ 	.short	(.L_2973 - .L_2972)
.L_2972:
        /*012c*/ 	.word	0x00000080
        /*0130*/ 	.word	0x00000001
        /*0134*/ 	.word	0x00000001


	//----- nvinfo : EIATTR_CRS_STACK_SIZE
	.align		4
.L_2973:
        /*0138*/ 	.byte	0x04, 0x1e
        /*013a*/ 	.short	(.L_2975 - .L_2974)
.L_2974:
        /*013c*/ 	.word	0x00000000


	//----- nvinfo : EIATTR_CBANK_PARAM_SIZE
	.align		4
.L_2975:
        /*0140*/ 	.byte	0x03, 0x19
        /*0142*/ 	.short	0x0088


	//----- nvinfo : EIATTR_PARAM_CBANK
	.align		4
        /*0144*/ 	.byte	0x04, 0x0a
        /*0146*/ 	.short	(.L_2977 - .L_2976)
	.align		4
.L_2976:
        /*0148*/ 	.word	index@(.nv.constant0._ZN10layer_norm13ln_bwd_kernelINS_13Kernel_traitsI6__halfS2_S2_fjLj20480ELj4ELj1ELj4ELj16ENS_18Kernel_traits_baseILj20480ES2_S2_S2_fjLj128EEEEEEEvNS_9BwdParamsE)
        /*014c*/ 	.short	0x0210
        /*014e*/ 	.short	0x0088


	//----- nvinfo : EIATTR_SW_WAR
	.align		4
.L_2977:
        /*0150*/ 	.byte	0x04, 0x36
        /*0152*/ 	.short	(.L_2979 - .L_2978)
.L_2978:
        /*0154*/ 	.word	0x00000008
.L_2979:


//--------------------- .nv.info._ZN10layer_norm22ln_bwd_finalize_kernelINS_22Kernel_traits_finalizeILj20480EffffjLj1024ELj4ENS_18Kernel_traits_baseILj20480EffffjLj1024EEEEEEEvNS_9BwdParamsE --------------------------
	.section	.nv.info._ZN10layer_norm22ln_bwd_finalize_kernelINS_22Kernel_traits_finalizeILj20480EffffjLj1024ELj4ENS_18Kernel_traits_baseILj20480EffffjLj1024EEEEEEEvNS_9BwdParamsE,"",@"SHT_CUDA_INFO"
	.sectionflags	@""
	.align	4


	//----- nvinfo : EIATTR_CUDA_API_VERSION
	.align		4
        /*0000*/ 	.byte	0x04, 0x37
        /*0002*/ 	.short	(.L_2981 - .L_2980)
.L_2980:
        /*0004*/ 	.word	0x00000082


	//----- nvinfo : EIATTR_KPARAM_INFO
	.align		4
.L_2981:
        /*0008*/ 	.byte	0x04, 0x17
        /*000a*/ 	.short	(.L_2983 - .L_2982)
.L_2982:
        /*000c*/ 	.word	0x00000000
        /*0010*/ 	.short	0x0000
        /*0012*/ 	.short	0x0000
        /*0014*/ 	.byte	0x00, 0xf0, 0x21, 0x02


	//----- nvinfo : EIATTR_SPARSE_MMA_MASK
	.align		4
.L_2983:
        /*0018*/ 	.byte	0x03, 0x50
        /*001a*/ 	.short	0x0000


	//----- nvinfo : EIATTR_MAXREG_COUNT
	.align		4
        /*001c*/ 	.byte	0x03, 0x1b
        /*001e*/ 	.short	0x0040


	//----- nvinfo : EIATTR_NUM_BARRIERS
	.align		4
        /*0020*/ 	.byte	0x02, 0x4c
        /*0022*/ 	.byte	0x01
	.zero		1


	//----- nvinfo : EIATTR_MERCURY_ISA_VERSION
	.align		4
        /*0024*/ 	.byte	0x03, 0x5f
        /*0026*/ 	.short	0x0101


	//----- nvinfo : EIATTR_COOP_GROUP_MASK_REGIDS
	.align		4
        /*0028*/ 	.byte	0x04, 0x29
        /*002a*/ 	.short	(.L_2985 - .L_2984)


	//   ....[0]....
.L_2984:
        /*002c*/ 	.word	0xffffffff


	//   ....[1]....
        /*0030*/ 	.word	0xffffffff


	//   ....[2]....
        /*0034*/ 	.word	0xffffffff


	//   ....[3]....
        /*0038*/ 	.word	0xffffffff


	//   ....[4]....
        /*003c*/ 	.word	0xffffffff


	//   ....[5]....
        /*0040*/ 	.word	0xffffffff


	//   ....[6]....
        /*0044*/ 	.word	0xffffffff


	//   ....[7]....
        /*0048*/ 	.word	0xffffffff


	//   ....[8]....
        /*004c*/ 	.word	0xffffffff


	//   ....[9]....
        /*0050*/ 	.word	0xffffffff


	//   ....[10]....
        /*0054*/ 	.word	0x05000011


	//   ....[11]....
        /*0058*/ 	.word	0x05000011


	//   ....[12]....
        /*005c*/ 	.word	0x05000011


	//   ....[13]....
        /*0060*/ 	.word	0x05000011


	//   ....[14]....
        /*0064*/ 	.word	0x05000011


	//   ....[15]....
        /*0068*/ 	.word	0x05000011


	//   ....[16]....
        /*006c*/ 	.word	0x05000011


	//   ....[17]....
        /*0070*/ 	.word	0x05000011


	//   ....[18]....
        /*0074*/ 	.word	0x05000011


	//   ....[19]....
        /*0078*/ 	.word	0x05000011


	//----- nvinfo : EIATTR_COOP_GROUP_INSTR_OFFSETS
	.align		4
.L_2985:
        /*007c*/ 	.byte	0x04, 0x28
        /*007e*/ 	.short	(.L_2987 - .L_2986)


	//   ....[0]....
.L_2986:
        /*0080*/ 	.word	0x00000860


	//   ....[1]....
        /*0084*/ 	.word	0x00000870


	//   ....[2]....
        /*0088*/ 	.word	0x000008a0


	//   ....[3]....
        /*008c*/ 	.word	0x000008b0


	//   ....[4]....
        /*0090*/ 	.word	0x000008e0


	//   ....[5]....
        /*0094*/ 	.word	0x000008f0


	//   ....[6]....
        /*0098*/ 	.word	0x00000920


	//   ....[7]....
        /*009c*/ 	.word	0x00000930


	//   ....[8]....
        /*00a0*/ 	.word	0x00000960


	//   ....[9]....
        /*00a4*/ 	.word	0x00000970


	//   ....[10]....
        /*00a8*/ 	.word	0x00000b20


	//   ....[11]....
        /*00ac*/ 	.word	0x00000b90


	//   ....[12]....
        /*00b0*/ 	.word	0x00000c00


	//   ....[13]....
        /*00b4*/ 	.word	0x00000c70


	//   ....[14]....
        /*00b8*/ 	.word	0x00000ce0


	//   ....[15]....
        /*00bc*/ 	.word	0x00000d40


	//   ....[16]....
        /*00c0*/ 	.word	0x00000db0


	//   ....[17]....
        /*00c4*/ 	.word	0x00000e20


	//   ....[18]....
        /*00c8*/ 	.word	0x00000e90


	//   ....[19]....
        /*00cc*/ 	.word	0x00000f00


	//----- nvinfo : EIATTR_EXIT_INSTR_OFFSETS
	.align		4
.L_2987:
        /*00d0*/ 	.byte	0x04, 0x1c
        /*00d2*/ 	.short	(.L_2989 - .L_2988)


	//   ....[0]....
.L_2988:
        /*00d4*/ 	.word	0x00000070


	//   ....[1]....
        /*00d8*/ 	.word	0x00000ac0


	//----- nvinfo : EIATTR_MAX_THREADS
	.align		4
.L_2989:
        /*00dc*/ 	.byte	0x04, 0x05
        /*00de*/ 	.short	(.L_2991 - .L_2990)
.L_2990:
        /*00e0*/ 	.word	0x00000400
        /*00e4*/ 	.word	0x00000001
        /*00e8*/ 	.word	0x00000001


	//----- nvinfo : EIATTR_CRS_STACK_SIZE
	.align		4
.L_2991:
        /*00ec*/ 	.byte	0x04, 0x1e
        /*00ee*/ 	.short	(.L_2993 - .L_2992)
.L_2992:
        /*00f0*/ 	.word	0x00000000


	//----- nvinfo : EIATTR_CBANK_PARAM_SIZE
	.align		4
.L_2993:
        /*00f4*/ 	.byte	0x03, 0x19
        /*00f6*/ 	.short	0x0088


	//----- nvinfo : EIATTR_PARAM_CBANK
	.align		4
        /*00f8*/ 	.byte	0x04, 0x0a
        /*00fa*/ 	.short	(.L_2995 - .L_2994)
	.align		4
.L_2994:
        /*00fc*/ 	.word	index@(.nv.constant0._ZN10layer_norm22ln_bwd_finalize_kernelINS_22Kernel_traits_finalizeILj20480EffffjLj1024ELj4ENS_18Kernel_traits_baseILj20480EffffjLj1024EEEEEEEvNS_9BwdParamsE)
        /*0100*/ 	.short	0x0210
        /*0102*/ 	.short	0x0088


	//----- nvinfo : EIATTR_SW_WAR
	.align		4
.L_2995:
        /*0104*/ 	.byte	0x04, 0x36
        /*0106*/ 	.short	(.L_2997 - .L_2996)
.L_2996:
        /*0108*/ 	.word	0x00000008
.L_2997:


//--------------------- .nv.info._ZN10layer_norm13ln_bwd_kernelINS_13Kernel_traitsIffffjLj20480ELj4ELj1ELj4ELj16ENS_18Kernel_traits_baseILj20480EffffjLj128EEEEEEEvNS_9BwdParamsE --------------------------
	.section	.nv.info._ZN10layer_norm13ln_bwd_kernelINS_13Kernel_traitsIffffjLj20480ELj4ELj1ELj4ELj16ENS_18Kernel_traits_baseILj20480EffffjLj128EEEEEEEvNS_9BwdParamsE,"",@"SHT_CUDA_INFO"
	.sectionflags	@""
	.align	4


	//----- nvinfo : EIATTR_CUDA_API_VERSION
	.align		4
        /*0000*/ 	.byte	0x04, 0x37
        /*0002*/ 	.short	(.L_2999 - .L_2998)
.L_2998:
        /*0004*/ 	.word	0x00000082


	//----- nvinfo : EIATTR_KPARAM_INFO
	.align		4
.L_2999:
        /*0008*/ 	.byte	0x04, 0x17
        /*000a*/ 	.short	(.L_3001 - .L_3000)
.L_3000:
        /*000c*/ 	.word	0x00000000
        /*0010*/ 	.short	0x0000
        /*0012*/ 	.short	0x0000
        /*0014*/ 	.byte	0x00, 0xf0, 0x21, 0x02


	//----- nvinfo : EIATTR_SPARSE_MMA_MASK
	.align		4
.L_3001:
        /*0018*/ 	.byte	0x03, 0x50
        /*001a*/ 	.short	0x0000


	//----- nvinfo : EIATTR_MAXREG_COUNT
	.align		4
        /*001c*/ 	.byte	0x03, 0x1b
        /*001e*/ 	.short	0x00ff


	//----- nvinfo : EIATTR_NUM_BARRIERS
	.align		4
        /*0020*/ 	.byte	0x02, 0x4c
        /*0022*/ 	.byte	0x01
	.zero		1


	//----- nvinfo : EIATTR_ANNOTATIONS
	.align		4
        /*0024*/ 	.byte	0x04, 0x55
        /*0026*/ 	.short	(.L_3003 - .L_3002)


	//   ....[0]....
.L_3002:
        /* <DEDUP_REMOVED lines=9> */


	//----- nvinfo : EIATTR_MERCURY_ISA_VERSION
	.align		4
.L_3003:
        /*00a8*/ 	.byte	0x03, 0x5f
        /*00aa*/ 	.short	0x0101


	//----- nvinfo : EIATTR_COOP_GROUP_MASK_REGIDS
	.align		4
        /*00ac*/ 	.byte	0x04, 0x29
        /*00ae*/ 	.short	(.L_3005 - .L_3004)


	//   ....[0]....
.L_3004:
        /*00b0*/ 	.word	0xffffffff


	//   ....[1]....
        /*00b4*/ 	.word	0xffffffff


	//   ....[2]....
        /*00b8*/ 	.word	0xffffffff


	//   ....[3]....
        /*00bc*/ 	.word	0xffffffff


	//   ....[4]....
        /*00c0*/ 	.word	0xffffffff


	//   ....[5]....
        /*00c4*/ 	.word	0xffffffff


	//   ....[6]....
        /*00c8*/ 	.word	0xffffffff


	//   ....[7]....
        /*00cc*/ 	.word	0xffffffff


	//   ....[8]....
        /*00d0*/ 	.word	0xffffffff


	//   ....[9]....
        /*00d4*/ 	.word	0xffffffff


	//   ....[10]....
        /*00d8*/ 	.word	0xffffffff


	//   ....[11]....
        /*00dc*/ 	.word	0xffffffff


	//   ....[12]....
        /*00e0*/ 	.word	0xffffffff


	//   ....[13]....
        /*00e4*/ 	.word	0xffffffff


	//   ....[14]....
        /*00e8*/ 	.word	0xffffffff


	//   ....[15]....
        /*00ec*/ 	.word	0xffffffff


	//   ....[16]....
        /*00f0*/ 	.word	0xffffffff


	//   ....[17]....
        /*00f4*/ 	.word	0xffffffff


	//   ....[18]....
        /*00f8*/ 	.word	0xffffffff


	//   ....[19]....
        /*00fc*/ 	.word	0xffffffff


	//   ....[20]....
        /*0100*/ 	.word	0x05000073


	//   ....[21]....
        /*0104*/ 	.word	0x05000073


	//   ....[22]....
        /*0108*/ 	.word	0x05000073


	//   ....[23]....
        /*010c*/ 	.word	0x05000073


	//   ....[24]....
        /*0110*/ 	.word	0x05000073


	//   ....[25]....
        /*0114*/ 	.word	0x05000073


	//   ....[26]....
        /*0118*/ 	.word	0x05000073


	//   ....[27]....
        /*011c*/ 	.word	0x05000073


	//   ....[28]....
        /*0120*/ 	.word	0x05000073


	//   ....[29]....
        /*0124*/ 	.word	0x05000073


	//----- nvinfo : EIATTR_COOP_GROUP_INSTR_OFFSETS
	.align		4
.L_3005:
        /*0128*/ 	.byte	0x04, 0x28
        /*012a*/ 	.short	(.L_3007 - .L_3006)


	//   ....[0]....
.L_3006:
        /*012c*/ 	.word	0x00002aa0


	//   ....[1]....
        /*0130*/ 	.word	0x00002ac0


	//   ....[2]....
        /*0134*/ 	.word	0x00002ae0


	//   ....[3]....
        /*0138*/ 	.word	0x00002b00


	//   ....[4]....
        /*013c*/ 	.word	0x00002b20


	//   ....[5]....
        /*0140*/ 	.word	0x00002b40


	//   ....[6]....
        /*0144*/ 	.word	0x00002b60


	//   ....[7]....
        /*0148*/ 	.word	0x00002b80


	//   ....[8]....
        /*014c*/ 	.word	0x00002b90


	//   ....[9]....
        /*0150*/ 	.word	0x00002bb0


	//   ....[10]....
        /*0154*/ 	.word	0x00003160


	//   ....[11]....
        /*0158*/ 	.word	0x00003170


	//   ....[12]....
        /*015c*/ 	.word	0x000031a0


	//   ....[13]....
        /*0160*/ 	.word	0x000031c0


	//   ....[14]....
        /*0164*/ 	.word	0x000031e0


	//   ....[15]....
        /*0168*/ 	.word	0x00003200


	//   ....[16]....
        /*016c*/ 	.word	0x00003220


	//   ....[17]....
        /*0170*/ 	.word	0x00003240


	//   ....[18]....
        /*0174*/ 	.word	0x00003260


	//   ....[19]....
        /*0178*/ 	.word	0x00003280


	//   ....[20]....
        /*017c*/ 	.word	0x00004380


	//   ....[21]....
        /*0180*/ 	.word	0x000043d0


	//   ....[22]....
        /*0184*/ 	.word	0x00004430


	//   ....[23]....
        /*0188*/ 	.word	0x00004480


	//   ....[24]....
        /*018c*/ 	.word	0x000044e0


	//   ....[25]....
        /*0190*/ 	.word	0x00004530


	//   ....[26]....
        /*0194*/ 	.word	0x00004590


	//   ....[27]....
        /*0198*/ 	.word	0x000045e0


	//   ....[28]....
        /*019c*/ 	.word	0x00004640


	//   ....[29]....
        /*01a0*/ 	.word	0x00004690


	//----- nvinfo : EIATTR_EXIT_INSTR_OFFSETS
	.align		4
.L_3007:
        /*01a4*/ 	.byte	0x04, 0x1c
        /*01a6*/ 	.short	(.L_3009 - .L_3008)


	//   ....[0]....
.L_3008:
        /*01a8*/ 	.word	0x00004320


	//----- nvinfo : EIATTR_MAX_THREADS
	.align		4
.L_3009:
        /*01ac*/ 	.byte	0x04, 0x05
        /*01ae*/ 	.short	(.L_3011 - .L_3010)
.L_3010:
        /*01b0*/ 	.word	0x00000080
        /*01b4*/ 	.word	0x00000001
        /*01b8*/ 	.word	0x00000001


	//----- nvinfo : EIATTR_CRS_STACK_SIZE
	.align		4
.L_3011:
        /*01bc*/ 	.byte	0x04, 0x1e
        /*01be*/ 	.short	(.L_3013 - .L_3012)
.L_3012:
        /*01c0*/ 	.word	0x00000000


	//----- nvinfo : EIATTR_CBANK_PARAM_SIZE
	.align		4
.L_3013:
        /*01c4*/ 	.byte	0x03, 0x19
        /*01c6*/ 	.short	0x0088


	//----- nvinfo : EIATTR_PARAM_CBANK
	.align		4
        /*01c8*/ 	.byte	0x04, 0x0a
        /*01ca*/ 	.short	(.L_3015 - .L_3014)
	.align		4
.L_3014:
        /*01cc*/ 	.word	index@(.nv.constant0._ZN10layer_norm13ln_bwd_kernelINS_13Kernel_traitsIffffjLj20480ELj4ELj1ELj4ELj16ENS_18Kernel_traits_baseILj20480EffffjLj128EEEEEEEvNS_9BwdParamsE)
        /*01d0*/ 	.short	0x0210
        /*01d2*/ 	.short	0x0088


	//----- nvinfo : EIATTR_SW_WAR
	.align		4
.L_3015:
        /*01d4*/ 	.byte	0x04, 0x36
        /*01d6*/ 	.short	(.L_3017 - .L_3016)
.L_3016:
        /*01d8*/ 	.word	0x00000008
.L_3017:


//--------------------- .nv.info._ZN10layer_norm22ln_bwd_finalize_kernelINS_22Kernel_traits_finalizeILj18432E13__nv_bfloat16fS2_fjLj1024ELj4ENS_18Kernel_traits_baseILj18432ES2_fS2_fjLj1024EEEEEEEvNS_9BwdParamsE --------------------------
	.section	.nv.info._ZN10layer_norm22ln_bwd_finalize_kernelINS_22Kernel_traits_finalizeILj18432E13__nv_bfloat16fS2_fjLj1024ELj4ENS_18Kernel_traits_baseILj18432ES2_fS2_fjLj1024EEEEEEEvNS_9BwdParamsE,"",@"SHT_CUDA_INFO"
	.sectionflags	@""
	.align	4


	//----- nvinfo : EIATTR_CUDA_API_VERSION
	.align		4
        /*0000*/ 	.byte	0x04, 0x37
        /*0002*/ 	.short	(.L_3019 - .L_3018)
.L_3018:
        /*0004*/ 	.word	0x00000082


	//----- nvinfo : EIATTR_KPARAM_INFO
	.align		4
.L_3019:
        /*0008*/ 	.byte	0x04, 0x17
        /*000a*/ 	.short	(.L_3021 - .L_3020)
.L_3020:
        /*000c*/ 	.word	0x00000000
        /*0010*/ 	.short	0x0000
        /*0012*/ 	.short	0x0000
        /*0014*/ 	.byte	0x00, 0xf0, 0x21, 0x02


	//----- nvinfo : EIATTR_SPARSE_MMA_MASK
	.align		4
.L_3021:
        /*0018*/ 	.byte	0x03, 0x50
        /*001a*/ 	.short	0x0000


	//----- nvinfo : EIATTR_MAXREG_COUNT
	.align		4
        /*001c*/ 	.byte	0x03, 0x1b
        /*001e*/ 	.short	0x0040


	//----- nvinfo : EIATTR_NUM_BARRIERS
	.align		4
        /*0020*/ 	.byte	0x02, 0x4c
        /*0022*/ 	.byte	0x01
	.zero		1


	//----- nvinfo : EIATTR_MERCURY_ISA_VERSION
	.align		4
        /*0024*/ 	.byte	0x03, 0x5f
        /*0026*/ 	.short	0x0101


	//----- nvinfo : EIATTR_COOP_GROUP_MASK_REGIDS
	.align		4
        /*0028*/ 	.byte	0x04, 0x29
        /*002a*/ 	.short	(.L_3023 - .L_3022)


	//   ....[0]....
.L_3022:
        /*002c*/ 	.word	0xffffffff


	//   ....[1]....
        /*0030*/ 	.word	0xffffffff


	//   ....[2]....
        /*0034*/ 	.word	0xffffffff


	//   ....[3]....
        /*0038*/ 	.word	0xffffffff


	//   ....[4]....
        /*003c*/ 	.word	0xffffffff


	//   ....[5]....
        /*0040*/ 	.word	0xffffffff


	//   ....[6]....
        /*0044*/ 	.word	0xffffffff


	//   ....[7]....
        /*0048*/ 	.word	0xffffffff


	//   ....[8]....
        /*004c*/ 	.word	0xffffffff


	//   ....[9]....
        /*0050*/ 	.word	0xffffffff


	//   ....[10]....
        /*0054*/ 	.word	0x05000011


	//   ....[11]....
        /*0058*/ 	.word	0x05000011


	//   ....[12]....
        /*005c*/ 	.word	0x05000011


	//   ....[13]....
        /*0060*/ 	.word	0x05000011


	//   ....[14]....
        /*0064*/ 	.word	0x05000011


	//   ....[15]....
        /*0068*/ 	.word	0x05000011


	//   ....[16]....
        /*006c*/ 	.word	0x05000011


	//   ....[17]....
        /*0070*/ 	.word	0x05000011


	//   ....[18]....
        /*0074*/ 	.word	0x05000011


	//   ....[19]....
        /*0078*/ 	.word	0x05000011


	//----- nvinfo : EIATTR_COOP_GROUP_INSTR_OFFSETS
	.align		4
.L_3023:
        /*007c*/ 	.byte	0x04, 0x28
        /*007e*/ 	.short	(.L_3025 - .L_3024)


	//   ....[0]....
.L_3024:
        /*0080*/ 	.word	0x00000860


	//   ....[1]....
        /*0084*/ 	.word	0x00000870


	//   ....[2]....
        /*0088*/ 	.word	0x000008a0


	//   ....[3]....
        /*008c*/ 	.word	0x000008b0


	//   ....[4]....
        /*0090*/ 	.word	0x000008e0


	//   ....[5]....
        /*0094*/ 	.word	0x000008f0


	//   ....[6]....
        /*0098*/ 	.word	0x00000920


	//   ....[7]....
        /*009c*/ 	.word	0x00000930


	//   ....[8]....
        /*00a0*/ 	.word	0x00000960


	//   ....[9]....
        /*00a4*/ 	.word	0x00000970


	//   ....[10]....
        /*00a8*/ 	.word	0x00000b70


	//   ....[11]....
        /*00ac*/ 	.word	0x00000be0


	//   ....[12]....
        /*00b0*/ 	.word	0x00000c50


	//   ....[13]....
        /*00b4*/ 	.word	0x00000cc0


	//   ....[14]....
        /*00b8*/ 	.word	0x00000d30


	//   ....[15]....
        /*00bc*/ 	.word	0x00000d90


	//   ....[16]....
        /*00c0*/ 	.word	0x00000e00


	//   ....[17]....
        /*00c4*/ 	.word	0x00000e70


	//   ....[18]....
        /*00c8*/ 	.word	0x00000ee0


	//   ....[19]....
        /*00cc*/ 	.word	0x00000f50


	//----- nvinfo : EIATTR_EXIT_INSTR_OFFSETS
	.align		4
.L_3025:
        /*00d0*/ 	.byte	0x04, 0x1c
        /*00d2*/ 	.short	(.L_3027 - .L_3026)


	//   ....[0]....
.L_3026:
        /*00d4*/ 	.word	0x00000070


	//   ....[1]....
        /*00d8*/ 	.word	0x00000b10


	//----- nvinfo : EIATTR_MAX_THREADS
	.align		4
.L_3027:
        /*00dc*/ 	.byte	0x04, 0x05
        /*00de*/ 	.short	(.L_3029 - .L_3028)
.L_3028:
        /*00e0*/ 	.word	0x00000400
        /*00e4*/ 	.word	0x00000001
        /*00e8*/ 	.word	0x00000001


	//----- nvinfo : EIATTR_CRS_STACK_SIZE
	.align		4
.L_3029:
        /*00ec*/ 	.byte	0x04, 0x1e
        /*00ee*/ 	.short	(.L_3031 - .L_3030)
.L_3030:
        /*00f0*/ 	.word	0x00000000


	//----- nvinfo : EIATTR_CBANK_PARAM_SIZE
	.align		4
.L_3031:
        /*00f4*/ 	.byte	0x03, 0x19
        /*00f6*/ 	.short	0x0088


	//----- nvinfo : EIATTR_PARAM_CBANK
	.align		4
        /*00f8*/ 	.byte	0x04, 0x0a
        /*00fa*/ 	.short	(.L_3033 - .L_3032)
	.align		4
.L_3032:
        /*00fc*/ 	.word	index@(.nv.constant0._ZN10layer_norm22ln_bwd_finalize_kernelINS_22Kernel_traits_finalizeILj18432E13__nv_bfloat16fS2_fjLj1024ELj4ENS_18Kernel_traits_baseILj18432ES2_fS2_fjLj1024EEEEEEEvNS_9BwdParamsE)
        /*0100*/ 	.short	0x0210
        /*0102*/ 	.short	0x0088


	//----- nvinfo : EIATTR_SW_WAR
	.align		4
.L_3033:
        /*0104*/ 	.byte	0x04, 0x36
        /*0106*/ 	.short	(.L_3035 - .L_3034)
.L_3034:
        /*0108*/ 	.word	0x00000008
.L_3035:


//--------------------- .nv.info._ZN10layer_norm13ln_bwd_kernelINS_13Kernel_traitsI13__nv_bfloat16fS2_fjLj18432ELj4ELj1ELj4ELj16ENS_18Kernel_traits_baseILj18432ES2_fS2_fjLj128EEEEEEEvNS_9BwdParamsE --------------------------
	.section	.nv.info._ZN10layer_norm13ln_bwd_kernelINS_13Kernel_traitsI13__nv_bfloat16fS2_fjLj18432ELj4ELj1ELj4ELj16ENS_18Kernel_traits_baseILj18432ES2_fS2_fjLj128EEEEEEEvNS_9BwdParamsE,"",@"SHT_CUDA_INFO"
	.sectionflags	@""
	.align	4


	//----- nvinfo : EIATTR_CUDA_API_VERSION
	.align		4
        /*0000*/ 	.byte	0x04, 0x37
        /*0002*/ 	.short	(.L_3037 - .L_3036)
.L_3036:
        /*0004*/ 	.word	0x00000082


	//----- nvinfo : EIATTR_KPARAM_INFO
	.align		4
.L_3037:
        /*0008*/ 	.byte	0x04, 0x17
        /*000a*/ 	.short	(.L_3039 - .L_3038)
.L_3038:
        /*000c*/ 	.word	0x00000000
        /*0010*/ 	.short	0x0000
        /*0012*/ 	.short	0x0000
        /*0014*/ 	.byte	0x00, 0xf0, 0x21, 0x02


	//----- nvinfo : EIATTR_SPARSE_MMA_MASK
	.align		4
.L_3039:
        /*0018*/ 	.byte	0x03, 0x50
        /*001a*/ 	.short	0x0000


	//----- nvinfo : EIATTR_MAXREG_COUNT
	.align		4
        /*001c*/ 	.byte	0x03, 0x1b
        /*001e*/ 	.short	0x00ff


	//----- nvinfo : EIATTR_NUM_BARRIERS
	.align		4
        /*0020*/ 	.byte	0x02, 0x4c
        /*0022*/ 	.byte	0x01
	.zero		1


	//----- nvinfo : EIATTR_MERCURY_ISA_VERSION
	.align		4
        /*0024*/ 	.byte	0x03, 0x5f
        /*0026*/ 	.short	0x0101


	//----- nvinfo : EIATTR_COOP_GROUP_MASK_REGIDS
	.align		4
        /*0028*/ 	.byte	0x04, 0x29
        /*002a*/ 	.short	(.L_3041 - .L_3040)


	//   ....[0]....
.L_3040:
        /*002c*/ 	.word	0xffffffff


	//   ....[1]....
        /*0030*/ 	.word	0xffffffff


	//   ....[2]....
        /*0034*/ 	.word	0xffffffff


	//   ....[3]....
        /*0038*/ 	.word	0xffffffff


	//   ....[4]....
        /*003c*/ 	.word	0xffffffff


	//   ....[5]....
        /*0040*/ 	.word	0xffffffff


	//   ....[6]....
        /*0044*/ 	.word	0xffffffff


	//   ....[7]....
        /*0048*/ 	.word	0xffffffff


	//   ....[8]....
        /*004c*/ 	.word	0xffffffff


	//   ....[9]....
        /*0050*/ 	.word	0xffffffff


	//   ....[10]....
        /*0054*/ 	.word	0xffffffff


	//   ....[11]....
        /*0058*/ 	.word	0xffffffff


	//   ....[12]....
        /*005c*/ 	.word	0xffffffff


	//   ....[13]....
        /*0060*/ 	.word	0xffffffff


	//   ....[14]....
        /*0064*/ 	.word	0xffffffff


	//   ....[15]....
        /*0068*/ 	.word	0xffffffff


	//   ....[16]....
        /*006c*/ 	.word	0xffffffff


	//   ....[17]....
        /*0070*/ 	.word	0xffffffff


	//   ....[18]....
        /*0074*/ 	.word	0xffffffff


	//   ....[19]....
        /*0078*/ 	.word	0xffffffff


	//   ....[20]....
        /*007c*/ 	.word	0x050000ee


	//   ....[21]....
        /*0080*/ 	.word	0x050000ee


	//   ....[22]....
        /*0084*/ 	.word	0x050000ee


	//   ....[23]....
        /*0088*/ 	.word	0x050000ee


	//   ....[24]....
        /*008c*/ 	.word	0x050000ee


	//   ....[25]....
        /*0090*/ 	.word	0x050000ee


	//   ....[26]....
        /*0094*/ 	.word	0x050000ee


	//   ....[27]....
        /*0098*/ 	.word	0x050000ee


	//   ....[28]....
        /*009c*/ 	.word	0x050000ee


	//   ....[29]....
        /*00a0*/ 	.word	0x050000ee


	//----- nvinfo : EIATTR_COOP_GROUP_INSTR_OFFSETS
	.align		4
.L_3041:
        /*00a4*/ 	.byte	0x04, 0x28
        /*00a6*/ 	.short	(.L_3043 - .L_3042)


	//   ....[0]....
.L_3042:
        /*00a8*/ 	.word	0x000030d0


	//   ....[1]....
        /*00ac*/ 	.word	0x000030e0


	//   ....[2]....
        /*00b0*/ 	.word	0x00003110


	//   ....[3]....
        /*00b4*/ 	.word	0x00003120


	//   ....[4]....
        /*00b8*/ 	.word	0x00003150


	//   ....[5]....
        /*00bc*/ 	.word	0x00003160


	//   ....[6]....
        /*00c0*/ 	.word	0x00003190


	//   ....[7]....
        /*00c4*/ 	.word	0x000031a0


	//   ....[8]....
        /*00c8*/ 	.word	0x000031d0


	//   ....[9]....
        /*00cc*/ 	.word	0x000031e0


	//   ....[10]....
        /*00d0*/ 	.word	0x00003710


	//   ....[11]....
        /*00d4*/ 	.word	0x00003720


	//   ....[12]....
        /*00d8*/ 	.word	0x00003750


	//   ....[13]....
        /*00dc*/ 	.word	0x00003760


	//   ....[14]....
        /*00e0*/ 	.word	0x00003790


	//   ....[15]....
        /*00e4*/ 	.word	0x000037b0


	//   ....[16]....
        /*00e8*/ 	.word	0x00003800


	//   ....[17]....
        /*00ec*/ 	.word	0x00003810


	//   ....[18]....
        /*00f0*/ 	.word	0x00003840


	//   ....[19]....
        /*00f4*/ 	.word	0x00003850


	//   ....[20]....
        /*00f8*/ 	.word	0x00004880


	//   ....[21]....
        /*00fc*/ 	.word	0x000048d0


	//   ....[22]....
        /*0100*/ 	.word	0x00004940


	//   ....[23]....
        /*0104*/ 	.word	0x000049a0


	//   ....[24]....
        /*0108*/ 	.word	0x00004a10


	//   ....[25]....
        /*010c*/ 	.word	0x00004a70


	//   ....[26]....
        /*0110*/ 	.word	0x00004ae0


	//   ....[27]....
        /*0114*/ 	.word	0x00004b40


	//   ....[28]....
        /*0118*/ 	.word	0x00004bb0


	//   ....[29]....
        /*011c*/ 	.word	0x00004c10


	//----- nvinfo : EIATTR_EXIT_INSTR_OFFSETS
	.align		4
.L_3043:
        /*0120*/ 	.byte	0x04, 0x1c
        /*0122*/ 	.short	(.L_3045 - .L_3044)


	//   ....[0]....
.L_3044:
        /*0124*/ 	.word	0x00004820


	//----- nvinfo : EIATTR_MAX_THREADS
	.align		4
.L_3045:
        /*0128*/ 	.byte	0x04, 0x05
        /*012a*/ 	.short	(.L_3047 - .L_3046)
.L_3046:
        /*012c*/ 	.word	0x00000080
        /*0130*/ 	.word	0x00000001
        /*0134*/ 	.word	0x00000001


	//----- nvinfo : EIATTR_CRS_STACK_SIZE
	.align		4
.L_3047:
        /*0138*/ 	.byte	0x04, 0x1e
        /*013a*/ 	.short	(.L_3049 - .L_3048)
.L_3048:
        /*013c*/ 	.word	0x00000000


	//----- nvinfo : EIATTR_CBANK_PARAM_SIZE
	.align		4
.L_3049:
        /*0140*/ 	.byte	0x03, 0x19
        /*0142*/ 	.short	0x0088


	//----- nvinfo : EIATTR_PARAM_CBANK
	.align		4
        /*0144*/ 	.byte	0x04, 0x0a
        /*0146*/ 	.short	(.L_3051 - .L_3050)
	.align		4
.L_3050:
        /*0148*/ 	.word	index@(.nv.constant0._ZN10layer_norm13ln_bwd_kernelINS_13Kernel_traitsI13__nv_bfloat16fS2_fjLj18432ELj4ELj1ELj4ELj16ENS_18Kernel_traits_baseILj18432ES2_fS2_fjLj128EEEEEEEvNS_9BwdParamsE)
        /*014c*/ 	.short	0x0210
        /*014e*/ 	.short	0x0088


	//----- nvinfo : EIATTR_SW_WAR
	.align		4
.L_3051:
        /*0150*/ 	.byte	0x04, 0x36
        /*0152*/ 	.short	(.L_3053 - .L_3052)
.L_3052:
        /*0154*/ 	.word	0x00000008
.L_3053:


//--------------------- .nv.info._ZN10layer_norm22ln_bwd_finalize_kernelINS_22Kernel_traits_finalizeILj18432E13__nv_bfloat16S2_S2_fjLj1024ELj4ENS_18Kernel_traits_baseILj18432ES2_S2_S2_fjLj1024EEEEEEEvNS_9BwdParamsE --------------------------
	.section	.nv.info._ZN10layer_norm22ln_bwd_finalize_kernelINS_22Kernel_traits_finalizeILj18432E13__nv_bfloat16S2_S2_fjLj1024ELj4ENS_18Kernel_traits_baseILj18432ES2_S2_S2_fjLj1024EEEEEEEvNS_9BwdParamsE,"",@"SHT_CUDA_INFO"
	.sectionflags	@""
	.align	4


	//----- nvinfo : EIATTR_CUDA_API_VERSION
	.align		4
        /*0000*/ 	.byte	0x04, 0x37
        /*0002*/ 	.short	(.L_3055 - .L_3054)
.L_3054:
        /*0004*/ 	.word	0x00000082


	//----- nvinfo : EIATTR_KPARAM_INFO
	.align		4
.L_3055:
        /*0008*/ 	.byte	0x04, 0x17
        /*000a*/ 	.short	(.L_3057 - .L_3056)
.L_3056:
        /*000c*/ 	.word	0x00000000
        /*0010*/ 	.short	0x0000
        /*0012*/ 	.short	0x0000
        /*0014*/ 	.byte	0x00, 0xf0, 0x21, 0x02


	//----- nvinfo : EIATTR_SPARSE_MMA_MASK
	.align		4
.L_3057:
        /*0018*/ 	.byte	0x03, 0x50
        /*001a*/ 	.short	0x0000


	//----- nvinfo : EIATTR_MAXREG_COUNT
	.align		4
        /*001c*/ 	.byte	0x03, 0x1b
        /*001e*/ 	.short	0x0040


	//----- nvinfo : EIATTR_NUM_BARRIERS
	.align		4
        /*0020*/ 	.byte	0x02, 0x4c
        /*0022*/ 	.byte	0x01
	.zero		1


	//----- nvinfo : EIATTR_MERCURY_ISA_VERSION
	.align		4
        /*0024*/ 	.byte	0x03, 0x5f
        /*0026*/ 	.short	0x0101


	//----- nvinfo : EIATTR_COOP_GROUP_MASK_REGIDS
	.align		4
        /*0028*/ 	.byte	0x04, 0x29
        /*002a*/ 	.short	(.L_3059 - .L_3058)


	//   ....[0]....
.L_3058:
        /*002c*/ 	.word	0xffffffff


	//   ....[1]....
        /*0030*/ 	.word	0xffffffff


	//   ....[2]....
        /*0034*/ 	.word	0xffffffff


	//   ....[3]....
        /*0038*/ 	.word	0xffffffff


	//   ....[4]....
        /*003c*/ 	.word	0xffffffff


	//   ....[5]....
        /*0040*/ 	.word	0xffffffff


	//   ....[6]....
        /*0044*/ 	.word	0xffffffff


	//   ....[7]....
        /*0048*/ 	.word	0xffffffff


	//   ....[8]....
        /*004c*/ 	.word	0xffffffff


	//   ....[9]....
        /*0050*/ 	.word	0xffffffff


	//   ....[10]....
        /*0054*/ 	.word	0x05000011


	//   ....[11]....
        /*0058*/ 	.word	0x05000011


	//   ....[12]....
        /*005c*/ 	.word	0x05000011


	//   ....[13]....
        /*0060*/ 	.word	0x05000011


	//   ....[14]....
        /*0064*/ 	.word	0x05000011


	//   ....[15]....
        /*0068*/ 	.word	0x05000011


	//   ....[16]....
        /*006c*/ 	.word	0x05000011


	//   ....[17]....
        /*0070*/ 	.word	0x05000011


	//   ....[18]....
        /*0074*/ 	.word	0x05000011


	//   ....[19]....
        /*0078*/ 	.word	0x05000011


	//----- nvinfo : EIATTR_COOP_GROUP_INSTR_OFFSETS
	.align		4
.L_3059:
        /*007c*/ 	.byte	0x04, 0x28
        /*007e*/ 	.short	(.L_3061 - .L_3060)


	//   ....[0]....
.L_3060:
        /*0080*/ 	.word	0x00000860


	//   ....[1]....
        /*0084*/ 	.word	0x00000870


	//   ....[2]....
        /*0088*/ 	.word	0x000008a0


	//   ....[3]....
        /*008c*/ 	.word	0x000008b0


	//   ....[4]....
        /*0090*/ 	.word	0x000008e0


	//   ....[5]....
        /*0094*/ 	.word	0x000008f0


	//   ....[6]....
        /*0098*/ 	.word	0x00000920


	//   ....[7]....
        /*009c*/ 	.word	0x00000930


	//   ....[8]....
        /*00a0*/ 	.word	0x00000960


	//   ....[9]....
        /*00a4*/ 	.word	0x00000970


	//   ....[10]....
        /*00a8*/ 	.word	0x00000b70


	//   ....[11]....
        /*00ac*/ 	.word	0x00000be0


	//   ....[12]....
        /*00b0*/ 	.word	0x00000c50


	//   ....[13]....
        /*00b4*/ 	.word	0x00000cc0


	//   ....[14]....
        /*00b8*/ 	.word	0x00000d30


	//   ....[15]....
        /*00bc*/ 	.word	0x00000d90


	//   ....[16]....
        /*00c0*/ 	.word	0x00000e00


	//   ....[17]....
        /*00c4*/ 	.word	0x00000e70


	//   ....[18]....
        /*00c8*/ 	.word	0x00000ee0


	//   ....[19]....
        /*00cc*/ 	.word	0x00000f50


	//----- nvinfo : EIATTR_EXIT_INSTR_OFFSETS
	.align		4
.L_3061:
        /*00d0*/ 	.byte	0x04, 0x1c
        /*00d2*/ 	.short	(.L_3063 - .L_3062)


	//   ....[0]....
.L_3062:
        /*00d4*/ 	.word	0x00000070


	//   ....[1]....
        /*00d8*/ 	.word	0x00000b10


	//----- nvinfo : EIATTR_MAX_THREADS
	.align		4
.L_3063:
        /*00dc*/ 	.byte	0x04, 0x05
        /*00de*/ 	.short	(.L_3065 - .L_3064)
.L_3064:
        /*00e0*/ 	.word	0x00000400
        /*00e4*/ 	.word	0x00000001
        /*00e8*/ 	.word	0x00000001


	//----- nvinfo : EIATTR_CRS_STACK_SIZE
	.align		4
.L_3065:
        /*00ec*/ 	.byte	0x04, 0x1e
        /*00ee*/ 	.short	(.L_3067 - .L_3066)
.L_3066:
        /*00f0*/ 	.word	0x00000000


	//----- nvinfo : EIATTR_CBANK_PARAM_SIZE
	.align		4
.L_3067:
        /*00f4*/ 	.byte	0x03, 0x19
        /*00f6*/ 	.short	0x0088


	//----- nvinfo : EIATTR_PARAM_CBANK
	.align		4
        /*00f8*/ 	.byte	0x04, 0x0a
        /*00fa*/ 	.short	(.L_3069 - .L_3068)
	.align		4
.L_3068:
        /*00fc*/ 	.word	index@(.nv.constant0._ZN10layer_norm22ln_bwd_finalize_kernelINS_22Kernel_traits_finalizeILj18432E13__nv_bfloat16S2_S2_fjLj1024ELj4ENS_18Kernel_traits_baseILj18432ES2_S2_S2_fjLj1024EEEEEEEvNS_9BwdParamsE)
        /*0100*/ 	.short	0x0210
        /*0102*/ 	.short	0x0088


	//----- nvinfo : EIATTR_SW_WAR
	.align		4
.L_3069:
        /*0104*/ 	.byte	0x04, 0x36
        /*0106*/ 	.short	(.L_3071 - .L_3070)
.L_3070:
        /*0108*/ 	.word	0x00000008
.L_3071:


//--------------------- .nv.info._ZN10layer_norm13ln_bwd_kernelINS_13Kernel_traitsI13__nv_bfloat16S2_S2_fjLj18432ELj4ELj1ELj4ELj8ENS_18Kernel_traits_baseILj18432ES2_S2_S2_fjLj128EEEEEEEvNS_9BwdParamsE --------------------------
	.section	.nv.info._ZN10layer_norm13ln_bwd_kernelINS_13Kernel_traitsI13__nv_bfloat16S2_S2_fjLj18432ELj4ELj1ELj4ELj8ENS_18Kernel_traits_baseILj18432ES2_S2_S2_fjLj128EEEEEEEvNS_9BwdParamsE,"",@"SHT_CUDA_INFO"
	.sectionflags	@""
	.align	4


	//----- nvinfo : EIATTR_CUDA_API_VERSION
	.align		4
        /*0000*/ 	.byte	0x04, 0x37
        /*0002*/ 	.short	(.L_3073 - .L_3072)
.L_3072:
        /*0004*/ 	.word	0x00000082


	//----- nvinfo : EIATTR_KPARAM_INFO
	.align		4
.L_3073:
        /*0008*/ 	.byte	0x04, 0x17
        /*000a*/ 	.short	(.L_3075 - .L_3074)
.L_3074:
        /*000c*/ 	.word	0x00000000
        /*0010*/ 	.short	0x0000
        /*0012*/ 	.short	0x0000
        /*0014*/ 	.byte	0x00, 0xf0, 0x21, 0x02


	//----- nvinfo : EIATTR_SPARSE_MMA_MASK
	.align		4
.L_3075:
        /*0018*/ 	.byte	0x03, 0x50
        /*001a*/ 	.short	0x0000


	//----- nvinfo : EIATTR_MAXREG_COUNT
	.align		4
        /*001c*/ 	.byte	0x03, 0x1b
        /*001e*/ 	.short	0x00ff


	//----- nvinfo : EIATTR_NUM_BARRIERS
	.align		4
        /*0020*/ 	.byte	0x02, 0x4c
        /*0022*/ 	.byte	0x01
	.zero		1


	//----- nvinfo : EIATTR_MERCURY_ISA_VERSION
	.align		4
        /*0024*/ 	.byte	0x03, 0x5f
        /*0026*/ 	.short	0x0101


	//----- nvinfo : EIATTR_COOP_GROUP_MASK_REGIDS
	.align		4
        /*0028*/ 	.byte	0x04, 0x29
        /*002a*/ 	.short	(.L_3077 - .L_3076)


	//   ....[0]....
.L_3076:
        /*002c*/ 	.word	0xffffffff


	//   ....[1]....
        /*0030*/ 	.word	0xffffffff


	//   ....[2]....
        /*0034*/ 	.word	0xffffffff


	//   ....[3]....
        /*0038*/ 	.word	0xffffffff


	//   ....[4]....
        /*003c*/ 	.word	0xffffffff


	//   ....[5]....
        /*0040*/ 	.word	0xffffffff


	//   ....[6]....
        /*0044*/ 	.word	0xffffffff


	//   ....[7]....
        /*0048*/ 	.word	0xffffffff


	//   ....[8]....
        /*004c*/ 	.word	0xffffffff


	//   ....[9]....
        /*0050*/ 	.word	0xffffffff


	//   ....[10]....
        /*0054*/ 	.word	0xffffffff


	//   ....[11]....
        /*0058*/ 	.word	0xffffffff


	//   ....[12]....
        /*005c*/ 	.word	0xffffffff


	//   ....[13]....
        /*0060*/ 	.word	0xffffffff


	//   ....[14]....
        /*0064*/ 	.word	0xffffffff


	//   ....[15]....
        /*0068*/ 	.word	0xffffffff


	//   ....[16]....
        /*006c*/ 	.word	0xffffffff


	//   ....[17]....
        /*0070*/ 	.word	0xffffffff


	//   ....[18]....
        /*0074*/ 	.word	0xffffffff


	//   ....[19]....
        /*0078*/ 	.word	0xffffffff


	//   ....[20]....
        /*007c*/ 	.word	0x050000bd


	//   ....[21]....
        /*0080*/ 	.word	0x050000bd


	//   ....[22]....
        /*0084*/ 	.word	0x050000bd


	//   ....[23]....
        /*0088*/ 	.word	0x050000bd


	//   ....[24]....
        /*008c*/ 	.word	0x050000bd


	//   ....[25]....
        /*0090*/ 	.word	0x050000bd


	//   ....[26]....
        /*0094*/ 	.word	0x050000bd


	//   ....[27]....
        /*0098*/ 	.word	0x050000bd


	//   ....[28]....
        /*009c*/ 	.word	0x050000bd


	//   ....[29]....
        /*00a0*/ 	.word	0x050000bd


	//----- nvinfo : EIATTR_COOP_GROUP_INSTR_OFFSETS
	.align		4
.L_3077:
        /*00a4*/ 	.byte	0x04, 0x28
        /*00a6*/ 	.short	(.L_3079 - .L_3078)


	//   ....[0]....
.L_3078:
        /*00a8*/ 	.word	0x00003660


	//   ....[1]....
        /*00ac*/ 	.word	0x00003670


	//   ....[2]....
        /*00b0*/ 	.word	0x000036a0


	//   ....[3]....
        /*00b4*/ 	.word	0x000036b0


	//   ....[4]....
        /*00b8*/ 	.word	0x000036e0


	//   ....[5]....
        /*00bc*/ 	.word	0x000036f0


	//   ....[6]....
        /*00c0*/ 	.word	0x00003720


	//   ....[7]....
        /*00c4*/ 	.word	0x00003730


	//   ....[8]....
        /*00c8*/ 	.word	0x00003760


	//   ....[9]....
        /*00cc*/ 	.word	0x00003770


	//   ....[10]....
        /*00d0*/ 	.word	0x00003c90


	//   ....[11]....
        /*00d4*/ 	.word	0x00003ca0


	//   ....[12]....
        /*00d8*/ 	.word	0x00003cd0


	//   ....[13]....
        /*00dc*/ 	.word	0x00003ce0


	//   ....[14]....
        /*00e0*/ 	.word	0x00003d10


	//   ....[15]....
        /*00e4*/ 	.word	0x00003d20


	//   ....[16]....
        /*00e8*/ 	.word	0x00003d50


	//   ....[17]....
        /*00ec*/ 	.word	0x00003d60


	//   ....[18]....
        /*00f0*/ 	.word	0x00003d90


	//   ....[19]....
        /*00f4*/ 	.word	0x00003da0


	//   ....[20]....
        /*00f8*/ 	.word	0x000052c0


	//   ....[21]....
        /*00fc*/ 	.word	0x00005310


	//   ....[22]....
        /*0100*/ 	.word	0x00005380


	//   ....[23]....
        /*0104*/ 	.word	0x000053e0


	//   ....[24]....
        /*0108*/ 	.word	0x00005450


	//   ....[25]....
        /*010c*/ 	.word	0x000054b0


	//   ....[26]....
        /*0110*/ 	.word	0x00005520


	//   ....[27]....
        /*0114*/ 	.word	0x00005580


	//   ....[28]....
        /*0118*/ 	.word	0x000055f0


	//   ....[29]....
        /*011c*/ 	.word	0x00005650


	//----- nvinfo : EIATTR_EXIT_INSTR_OFFSETS
	.align		4
.L_3079:
        /*0120*/ 	.byte	0x04, 0x1c
        /*0122*/ 	.short	(.L_3081 - .L_3080)


	//   ....[0]....
.L_3080:
        /*0124*/ 	.word	0x00005260


	//----- nvinfo : EIATTR_MAX_THREADS
	.align		4
.L_3081:
        /*0128*/ 	.byte	0x04, 0x05
        /*012a*/ 	.short	(.L_3083 - .L_3082)
.L_3082:
        /*012c*/ 	.word	0x00000080
        /*0130*/ 	.word	0x00000001
        /*0134*/ 	.word	0x00000001


	//----- nvinfo : EIATTR_CRS_STACK_SIZE
	.align		4
.L_3083:
        /*0138*/ 	.byte	0x04, 0x1e
        /*013a*/ 	.short	(.L_3085 - .L_3084)
.L_3084:
        /*013c*/ 	.word	0x00000000


	//----- nvinfo : EIATTR_CBANK_PARAM_SIZE
	.align		4
.L_3085:
        /*0140*/ 	.byte	0x03, 0x19
        /*0142*/ 	.short	0x0088


	//----- nvinfo : EIATTR_PARAM_CBANK
	.align		4
        /*0144*/ 	.byte	0x04, 0x0a
        /*0146*/ 	.short	(.L_3087 - .L_3086)
	.align		4
.L_3086:
        /*0148*/ 	.word	index@(.nv.constant0._ZN10layer_norm13ln_bwd_kernelINS_13Kernel_traitsI13__nv_bfloat16S2_S2_fjLj18432ELj4ELj1ELj4ELj8ENS_18Kernel_traits_baseILj18432ES2_S2_S2_fjLj128EEEEEEEvNS_9BwdParamsE)
        /*014c*/ 	.short	0x0210
        /*014e*/ 	.short	0x0088


	//----- nvinfo : EIATTR_SW_WAR
	.align		4
.L_3087:
        /*0150*/ 	.byte	0x04, 0x36
        /*0152*/ 	.short	(.L_3089 - .L_3088)
.L_3088:
        /*0154*/ 	.word	0x00000008
.L_3089:


//--------------------- .nv.info._ZN10layer_norm22ln_bwd_finalize_kernelINS_22Kernel_traits_finalizeILj18432E6__halffS2_fjLj1024ELj4ENS_18Kernel_traits_baseILj18432ES2_fS2_fjLj1024EEEEEEEvNS_9BwdParamsE --------------------------
	.section	.nv.info._ZN10layer_norm22ln_bwd_finalize_kernelINS_22Kernel_traits_finalizeILj18432E6__halffS2_fjLj1024ELj4ENS_18Kernel_traits_baseILj18432ES2_fS2_fjLj1024EEEEEEEvNS_9BwdParamsE,"",@"SHT_CUDA_INFO"
	.sectionflags	@""
	.align	4


	//----- nvinfo : EIATTR_CUDA_API_VERSION
	.align		4
        /*0000*/ 	.byte	0x04, 0x37
        /*0002*/ 	.short	(.L_3091 - .L_3090)
.L_3090:
        /*0004*/ 	.word	0x00000082


	//----- nvinfo : EIATTR_KPARAM_INFO
	.align		4
.L_3091:
        /*0008*/ 	.byte	0x04, 0x17
        /*000a*/ 	.short	(.L_3093 - .L_3092)
.L_3092:
        /*000c*/ 	.word	0x00000000
        /*0010*/ 	.short	0x0000
        /*0012*/ 	.short	0x0000
        /*0014*/ 	.byte	0x00, 0xf0, 0x21, 0x02


	//----- nvinfo : EIATTR_SPARSE_MMA_MASK
	.align		4
.L_3093:
        /*0018*/ 	.byte	0x03, 0x50
        /*001a*/ 	.short	0x0000


	//----- nvinfo : EIATTR_MAXREG_COUNT
	.align		4
        /*001c*/ 	.byte	0x03, 0x1b
        /*001e*/ 	.short	0x0040


	//----- nvinfo : EIATTR_NUM_BARRIERS
	.align		4
        /*0020*/ 	.byte	0x02, 0x4c
        /*0022*/ 	.byte	0x01
	.zero		1


	//----- nvinfo : EIATTR_MERCURY_ISA_VERSION
	.align		4
        /*0024*/ 	.byte	0x03, 0x5f
        /*0026*/ 	.short	0x0101


	//----- nvinfo : EIATTR_COOP_GROUP_MASK_REGIDS
	.align		4
        /*0028*/ 	.byte	0x04, 0x29
        /*002a*/ 	.short	(.L_3095 - .L_3094)


	//   ....[0]....
.L_3094:
        /*002c*/ 	.word	0xffffffff


	//   ....[1]....
        /*0030*/ 	.word	0xffffffff


	//   ....[2]....
        /*0034*/ 	.word	0xffffffff


	//   ....[3]....
        /*0038*/ 	.word	0xffffffff


	//   ....[4]....
        /*003c*/ 	.word	0xffffffff


	//   ....[5]....
        /*0040*/ 	.word	0xffffffff


	//   ....[6]....
        /*0044*/ 	.word	0xffffffff


	//   ....[7]....
        /*0048*/ 	.word	0xffffffff


	//   ....[8]....
        /*004c*/ 	.word	0xffffffff


	//   ....[9]....
        /*0050*/ 	.word	0xffffffff


	//   ....[10]....
        /*0054*/ 	.word	0x05000011


	//   ....[11]....
        /*0058*/ 	.word	0x05000011


	//   ....[12]....
        /*005c*/ 	.word	0x05000011


	//   ....[13]....
        /*0060*/ 	.word	0x05000011


	//   ....[14]....
        /*0064*/ 	.word	0x05000011


	//   ....[15]....
        /*0068*/ 	.word	0x05000011


	//   ....[16]....
        /*006c*/ 	.word	0x05000011


	//   ....[17]....
        /*0070*/ 	.word	0x05000011


	//   ....[18]....
        /*0074*/ 	.word	0x05000011


	//   ....[19]....
        /*0078*/ 	.word	0x05000011


	//----- nvinfo : EIATTR_COOP_GROUP_INSTR_OFFSETS
	.align		4
.L_3095:
        /*007c*/ 	.byte	0x04, 0x28
        /*007e*/ 	.short	(.L_3097 - .L_3096)


	//   ....[0]....
.L_3096:
        /*0080*/ 	.word	0x00000860


	//   ....[1]....
        /*0084*/ 	.word	0x00000870


	//   ....[2]....
        /*0088*/ 	.word	0x000008a0


	//   ....[3]....
        /*008c*/ 	.word	0x000008b0


	//   ....[4]....
        /*0090*/ 	.word	0x000008e0


	//   ....[5]....
        /*0094*/ 	.word	0x000008f0


	//   ....[6]....
        /*0098*/ 	.word	0x00000920


	//   ....[7]....
        /*009c*/ 	.word	0x00000930


	//   ....[8]....
        /*00a0*/ 	.word	0x00000960


	//   ....[9]....
        /*00a4*/ 	.word	0x00000970


	//   ....[10]....
        /*00a8*/ 	.word	0x00000b70


	//   ....[11]....
        /*00ac*/ 	.word	0x00000be0


	//   ....[12]....
        /*00b0*/ 	.word	0x00000c50


	//   ....[13]....
        /*00b4*/ 	.word	0x00000cc0


	//   ....[14]....
        /*00b8*/ 	.word	0x00000d30


	//   ....[15]....
        /*00bc*/ 	.word	0x00000d90


	//   ....[16]....
        /*00c0*/ 	.word	0x00000e00


	//   ....[17]....
        /*00c4*/ 	.word	0x00000e70


	//   ....[18]....
        /*00c8*/ 	.word	0x00000ee0


	//   ....[19]....
        /*00cc*/ 	.word	0x00000f50


	//----- nvinfo : EIATTR_EXIT_INSTR_OFFSETS
	.align		4
.L_3097:
        /*00d0*/ 	.byte	0x04, 0x1c
        /*00d2*/ 	.short	(.L_3099 - .L_3098)


	//   ....[0]....
.L_3098:
        /*00d4*/ 	.word	0x00000070


	//   ....[1]....
        /*00d8*/ 	.word	0x00000b10


	//----- nvinfo : EIATTR_MAX_THREADS
	.align		4
.L_3099:
        /*00dc*/ 	.byte	0x04, 0x05
        /*00de*/ 	.short	(.L_3101 - .L_3100)
.L_3100:
        /*00e0*/ 	.word	0x00000400
        /*00e4*/ 	.word	0x00000001
        /*00e8*/ 	.word	0x00000001


	//----- nvinfo : EIATTR_CRS_STACK_SIZE
	.align		4
.L_3101:
        /*00ec*/ 	.byte	0x04, 0x1e
        /*00ee*/ 	.short	(.L_3103 - .L_3102)
.L_3102:
        /*00f0*/ 	.word	0x00000000


	//----- nvinfo : EIATTR_CBANK_PARAM_SIZE
	.align		4
.L_3103:
        /*00f4*/ 	.byte	0x03, 0x19
        /*00f6*/ 	.short	0x0088


	//----- nvinfo : EIATTR_PARAM_CBANK
	.align		4
        /*00f8*/ 	.byte	0x04, 0x0a
        /*00fa*/ 	.short	(.L_3105 - .L_3104)
	.align		4
.L_3104:
        /*00fc*/ 	.word	index@(.nv.constant0._ZN10layer_norm22ln_bwd_finalize_kernelINS_22Kernel_traits_finalizeILj18432E6__halffS2_fjLj1024ELj4ENS_18Kernel_traits_baseILj18432ES2_fS2_fjLj1024EEEEEEEvNS_9BwdParamsE)
        /*0100*/ 	.short	0x0210
        /*0102*/ 	.short	0x0088


	//----- nvinfo : EIATTR_SW_WAR
	.align		4
.L_3105:
        /*0104*/ 	.byte	0x04, 0x36
        /*0106*/ 	.short	(.L_3107 - .L_3106)
.L_3106:
        /*0108*/ 	.word	0x00000008
.L_3107:


//--------------------- .nv.info._ZN10layer_norm13ln_bwd_kernelINS_13Kernel_traitsI6__halffS2_fjLj18432ELj4ELj1ELj4ELj16ENS_18Kernel_traits_baseILj18432ES2_fS2_fjLj128EEEEEEEvNS_9BwdParamsE --------------------------
	.section	.nv.info._ZN10layer_norm13ln_bwd_kernelINS_13Kernel_traitsI6__halffS2_fjLj18432ELj4ELj1ELj4ELj16ENS_18Kernel_traits_baseILj18432ES2_fS2_fjLj128EEEEEEEvNS_9BwdParamsE,"",@"SHT_CUDA_INFO"
	.sectionflags	@""
	.align	4


	//----- nvinfo : EIATTR_CUDA_API_VERSION
	.align		4
        /*0000*/ 	.byte	0x04, 0x37
        /*0002*/ 	.short	(.L_3109 - .L_3108)
.L_3108:
        /*0004*/ 	.word	0x00000082


	//----- nvinfo : EIATTR_KPARAM_INFO
	.align		4
.L_3109:
        /*0008*/ 	.byte	0x04, 0x17
        /*000a*/ 	.short	(.L_3111 - .L_3110)
.L_3110:
        /*000c*/ 	.word	0x00000000
        /*0010*/ 	.short	0x0000
        /*0012*/ 	.short	0x0000
        /*0014*/ 	.byte	0x00, 0xf0, 0x21, 0x02


	//----- nvinfo : EIATTR_SPARSE_MMA_MASK
	.align		4
.L_3111:
        /*0018*/ 	.byte	0x03, 0x50
        /*001a*/ 	.short	0x0000


	//----- nvinfo : EIATTR_MAXREG_COUNT
	.align		4
        /*001c*/ 	.byte	0x03, 0x1b
        /*001e*/ 	.short	0x00ff


	//----- nvinfo : EIATTR_NUM_BARRIERS
	.align		4
        /*0020*/ 	.byte	0x02, 0x4c
        /*0022*/ 	.byte	0x01
	.zero		1


	//----- nvinfo : EIATTR_MERCURY_ISA_VERSION
	.align		4
        /*0024*/ 	.byte	0x03, 0x5f
        /*0026*/ 	.short	0x0101


	//----- nvinfo : EIATTR_COOP_GROUP_MASK_REGIDS
	.align		4
        /*0028*/ 	.byte	0x04, 0x29
        /*002a*/ 	.short	(.L_3113 - .L_3112)


	//   ....[0]....
.L_3112:
        /*002c*/ 	.word	0xffffffff


	//   ....[1]....
        /*0030*/ 	.word	0xffffffff


	//   ....[2]....
        /*0034*/ 	.word	0xffffffff


	//   ....[3]....
        /*0038*/ 	.word	0xffffffff


	//   ....[4]....
        /*003c*/ 	.word	0xffffffff


	//   ....[5]....
        /*0040*/ 	.word	0xffffffff


	//   ....[6]....
        /*0044*/ 	.word	0xffffffff


	//   ....[7]....
        /*0048*/ 	.word	0xffffffff


	//   ....[8]....
        /*004c*/ 	.word	0xffffffff


	//   ....[9]....
        /*0050*/ 	.word	0xffffffff


	//   ....[10]....
        /*0054*/ 	.word	0xffffffff


	//   ....[11]....
        /*0058*/ 	.word	0xffffffff


	//   ....[12]....
        /*005c*/ 	.word	0xffffffff


	//   ....[13]....
        /*0060*/ 	.word	0xffffffff


	//   ....[14]....
        /*0064*/ 	.word	0xffffffff


	//   ....[15]....
        /*0068*/ 	.word	0xffffffff


	//   ....[16]....
        /*006c*/ 	.word	0xffffffff


	//   ....[17]....
        /*0070*/ 	.word	0xffffffff


	//   ....[18]....
        /*0074*/ 	.word	0xffffffff


	//   ....[19]....
        /*0078*/ 	.word	0xffffffff


	//   ....[20]....
        /*007c*/ 	.word	0x050000ee


	//   ....[21]....
        /*0080*/ 	.word	0x050000ee


	//   ....[22]....
        /*0084*/ 	.word	0x050000ee


	//   ....[23]....
        /*0088*/ 	.word	0x050000ee


	//   ....[24]....
        /*008c*/ 	.word	0x050000ee


	//   ....[25]....
        /*0090*/ 	.word	0x050000ee


	//   ....[26]....
        /*0094*/ 	.word	0x050000ee


	//   ....[27]....
        /*0098*/ 	.word	0x050000ee


	//   ....[28]....
        /*009c*/ 	.word	0x050000ee


	//   ....[29]....
        /*00a0*/ 	.word	0x050000ee


	//----- nvinfo : EIATTR_COOP_GROUP_INSTR_OFFSETS
	.align		4
.L_3113:
        /*00a4*/ 	.byte	0x04, 0x28
        /*00a6*/ 	.short	(.L_3115 - .L_3114)


	//   ....[0]....
.L_3114:
        /*00a8*/ 	.word	0x000030d0


	//   ....[1]....
        /*00ac*/ 	.word	0x000030e0


	//   ....[2]....
        /*00b0*/ 	.word	0x00003110


	//   ....[3]....
        /*00b4*/ 	.word	0x00003120


	//   ....[4]....
        /*00b8*/ 	.word	0x00003150


	//   ....[5]....
        /*00bc*/ 	.word	0x00003160


	//   ....[6]....
        /*00c0*/ 	.word	0x00003190


	//   ....[7]....
        /*00c4*/ 	.word	0x000031a0


	//   ....[8]....
        /*00c8*/ 	.word	0x000031d0


	//   ....[9]....
        /*00cc*/ 	.word	0x000031e0


	//   ....[10]....
        /*00d0*/ 	.word	0x00003710


	//   ....[11]....
        /*00d4*/ 	.word	0x00003720


	//   ....[12]....
        /*00d8*/ 	.word	0x00003750


	//   ....[13]....
        /*00dc*/ 	.word	0x00003760


	//   ....[14]....
        /*00e0*/ 	.word	0x00003790


	//   ....[15]....
        /*00e4*/ 	.word	0x000037b0


	//   ....[16]....
        /*00e8*/ 	.word	0x00003800


	//   ....[17]....
        /*00ec*/ 	.word	0x00003810


	//   ....[18]....
        /*00f0*/ 	.word	0x00003840


	//   ....[19]....
        /*00f4*/ 	.word	0x00003850


	//   ....[20]....
        /*00f8*/ 	.word	0x00004880


	//   ....[21]....
        /*00fc*/ 	.word	0x000048d0


	//   ....[22]....
        /*0100*/ 	.word	0x00004940


	//   ....[23]....
        /*0104*/ 	.word	0x000049a0


	//   ....[24]....
        /*0108*/ 	.word	0x00004a10


	//   ....[25]....
        /*010c*/ 	.word	0x00004a70


	//   ....[26]....
        /*0110*/ 	.word	0x00004ae0


	//   ....[27]....
        /*0114*/ 	.word	0x00004b40


	//   ....[28]....
        /*0118*/ 	.word	0x00004bb0


	//   ....[29]....
        /*011c*/ 	.word	0x00004c10


	//----- nvinfo : EIATTR_EXIT_INSTR_OFFSETS
	.align		4
.L_3115:
        /*0120*/ 	.byte	0x04, 0x1c
        /*0122*/ 	.short	(.L_3117 - .L_3116)


	//   ....[0]....
.L_3116:
        /*0124*/ 	.word	0x00004820


	//----- nvinfo : EIATTR_MAX_THREADS
	.align		4
.L_3117:
        /*0128*/ 	.byte	0x04, 0x05
        /*012a*/ 	.short	(.L_3119 - .L_3118)
.L_3118:
        /*012c*/ 	.word	0x00000080
        /*0130*/ 	.word	0x00000001
        /*0134*/ 	.word	0x00000001


	//----- nvinfo : EIATTR_CRS_STACK_SIZE
	.align		4
.L_3119:
        /*0138*/ 	.byte	0x04, 0x1e
        /*013a*/ 	.short	(.L_3121 - .L_3120)
.L_3120:
        /*013c*/ 	.word	0x00000000


	//----- nvinfo : EIATTR_CBANK_PARAM_SIZE
	.align		4
.L_3121:
        /*0140*/ 	.byte	0x03, 0x19
        /*0142*/ 	.short	0x0088


	//----- nvinfo : EIATTR_PARAM_CBANK
	.align		4
        /*0144*/ 	.byte	0x04, 0x0a
        /*0146*/ 	.short	(.L_3123 - .L_3122)
	.align		4
.L_3122:
        /*0148*/ 	.word	index@(.nv.constant0._ZN10layer_norm13ln_bwd_kernelINS_13Kernel_traitsI6__halffS2_fjLj18432ELj4ELj1ELj4ELj16ENS_18Kernel_traits_baseILj18432ES2_fS2_fjLj128EEEEEEEvNS_9BwdParamsE)
        /*014c*/ 	.short	0x0210
        /*014e*/ 	.short	0x0088


	//----- nvinfo : EIATTR_SW_WAR
	.align		4
.L_3123:
        /*0150*/ 	.byte	0x04, 0x36
        /*0152*/ 	.short	(.L_3125 - .L_3124)
.L_3124:
        /*0154*/ 	.word	0x00000008
.L_3125:


//--------------------- .nv.info._ZN10layer_norm22ln_bwd_finalize_kernelINS_22Kernel_traits_finalizeILj18432E6__halfS2_S2_fjLj1024ELj4ENS_18Kernel_traits_baseILj18432ES2_S2_S2_fjLj1024EEEEEEEvNS_9BwdParamsE --------------------------
	.section	.nv.info._ZN10layer_norm22ln_bwd_finalize_kernelINS_22Kernel_traits_finalizeILj18432E6__halfS2_S2_fjLj1024ELj4ENS_18Kernel_traits_baseILj18432ES2_S2_S2_fjLj1024EEEEEEEvNS_9BwdParamsE,"",@"SHT_CUDA_INFO"
	.sectionflags	@""
	.align	4


	//----- nvinfo : EIATTR_CUDA_API_VERSION
	.align		4
        /*0000*/ 	.byte	0x04, 0x37
        /*0002*/ 	.short	(.L_3127 - .L_3126)
.L_3126:
        /*0004*/ 	.word	0x00000082


	//----- nvinfo : EIATTR_KPARAM_INFO
	.align		4
.L_3127:
        /*0008*/ 	.byte	0x04, 0x17
        /*000a*/ 	.short	(.L_3129 - .L_3128)
.L_3128:
        /*000c*/ 	.word	0x00000000
        /*0010*/ 	.short	0x0000
        /*0012*/ 	.short	0x0000
        /*0014*/ 	.byte	0x00, 0xf0, 0x21, 0x02


	//----- nvinfo : EIATTR_SPARSE_MMA_MASK
	.align		4
.L_3129:
        /*0018*/ 	.byte	0x03, 0x50
        /*001a*/ 	.short	0x0000


	//----- nvinfo : EIATTR_MAXREG_COUNT
	.align		4
        /*001c*/ 	.byte	0x03, 0x1b
        /*001e*/ 	.short	0x0040


	//----- nvinfo : EIATTR_NUM_BARRIERS
	.align		4
        /*0020*/ 	.byte	0x02, 0x4c
        /*0022*/ 	.byte	0x01
	.zero		1


	//----- nvinfo : EIATTR_MERCURY_ISA_VERSION
	.align		4
        /*0024*/ 	.byte	0x03, 0x5f
        /*0026*/ 	.short	0x0101


	//----- nvinfo : EIATTR_COOP_GROUP_MASK_REGIDS
	.align		4
        /*0028*/ 	.byte	0x04, 0x29
        /*002a*/ 	.short	(.L_3131 - .L_3130)


	//   ....[0]....
.L_3130:
        /*002c*/ 	.word	0xffffffff


	//   ....[1]....
        /*0030*/ 	.word	0xffffffff


	//   ....[2]....
        /*0034*/ 	.word	0xffffffff


	//   ....[3]....
        /*0038*/ 	.word	0xffffffff


	//   ....[4]....
        /*003c*/ 	.word	0xffffffff


	//   ....[5]....
        /*0040*/ 	.word	0xffffffff


	//   ....[6]....
        /*0044*/ 	.word	0xffffffff


	//   ....[7]....
        /*0048*/ 	.word	0xffffffff


	//   ....[8]....
        /*004c*/ 	.word	0xffffffff


	//   ....[9]....
        /*0050*/ 	.word	0xffffffff


	//   ....[10]....
        /*0054*/ 	.word	0x05000011


	//   ....[11]....
        /*0058*/ 	.word	0x05000011


	//   ....[12]....
        /*005c*/ 	.word	0x05000011


	//   ....[13]....
        /*0060*/ 	.word	0x05000011


	//   ....[14]....
        /*0064*/ 	.word	0x05000011


	//   ....[15]....
        /*0068*/ 	.word	0x05000011


	//   ....[16]....
        /*006c*/ 	.word	0x05000011


	//   ....[17]....
        /*0070*/ 	.word	0x05000011


	//   ....[18]....
        /*0074*/ 	.word	0x05000011


	//   ....[19]....
        /*0078*/ 	.word	0x05000011


	//----- nvinfo : EIATTR_COOP_GROUP_INSTR_OFFSETS
	.align		4
.L_3131:
        /*007c*/ 	.byte	0x04, 0x28
        /*007e*/ 	.short	(.L_3133 - .L_3132)


	//   ....[0]....
.L_3132:
        /*0080*/ 	.word	0x00000860


	//   ....[1]....
        /*0084*/ 	.word	0x00000870


	//   ....[2]....
        /*0088*/ 	.word	0x000008a0


	//   ....[3]....
        /*008c*/ 	.word	0x000008b0


	//   ....[4]....
        /*0090*/ 	.word	0x000008e0


	//   ....[5]....
        /*0094*/ 	.word	0x000008f0


	//   ....[6]....
        /*0098*/ 	.word	0x00000920


	//   ....[7]....
        /*009c*/ 	.word	0x00000930


	//   ....[8]....
        /*00a0*/ 	.word	0x00000960


	//   ....[9]....
        /*00a4*/ 	.word	0x00000970


	//   ....[10]....
        /*00a8*/ 	.word	0x00000b70


	//   ....[11]....
        /*00ac*/ 	.word	0x00000be0


	//   ....[12]....
        /*00b0*/ 	.word	0x00000c50


	//   ....[13]....
        /*00b4*/ 	.word	0x00000cc0


	//   ....[14]....
        /*00b8*/ 	.word	0x00000d30


	//   ....[15]....
        /*00bc*/ 	.word	0x00000d90


	//   ....[16]....
        /*00c0*/ 	.word	0x00000e00


	//   ....[17]....
        /*00c4*/ 	.word	0x00000e70


	//   ....[18]....
        /*00c8*/ 	.word	0x00000ee0


	//   ....[19]....
        /*00cc*/ 	.word	0x00000f50


	//----- nvinfo : EIATTR_EXIT_INSTR_OFFSETS
	.align		4
.L_3133:
        /*00d0*/ 	.byte	0x04, 0x1c
        /*00d2*/ 	.short	(.L_3135 - .L_3134)


	//   ....[0]....
.L_3134:
        /*00d4*/ 	.word	0x00000070


	//   ....[1]....
        /*00d8*/ 	.word	0x00000b10


	//----- nvinfo : EIATTR_MAX_THREADS
	.align		4
.L_3135:
        /*00dc*/ 	.byte	0x04, 0x05
        /*00de*/ 	.short	(.L_3137 - .L_3136)
.L_3136:
        /*00e0*/ 	.word	0x00000400
        /*00e4*/ 	.word	0x00000001
        /*00e8*/ 	.word	0x00000001


	//----- nvinfo : EIATTR_CRS_STACK_SIZE
	.align		4
.L_3137:
        /*00ec*/ 	.byte	0x04, 0x1e
        /*00ee*/ 	.short	(.L_3139 - .L_3138)
.L_3138:
        /*00f0*/ 	.word	0x00000000


	//----- nvinfo : EIATTR_CBANK_PARAM_SIZE
	.align		4
.L_3139:
        /*00f4*/ 	.byte	0x03, 0x19
        /*00f6*/ 	.short	0x0088


	//----- nvinfo : EIATTR_PARAM_CBANK
	.align		4
        /*00f8*/ 	.byte	0x04, 0x0a
        /*00fa*/ 	.short	(.L_3141 - .L_3140)
	.align		4
.L_3140:
        /*00fc*/ 	.word	index@(.nv.constant0._ZN10layer_norm22ln_bwd_finalize_kernelINS_22Kernel_traits_finalizeILj18432E6__halfS2_S2_fjLj1024ELj4ENS_18Kernel_traits_baseILj18432ES2_S2_S2_fjLj1024EEEEEEEvNS_9BwdParamsE)
        /*0100*/ 	.short	0x0210
        /*0102*/ 	.short	0x0088


	//----- nvinfo : EIATTR_SW_WAR
	.align		4
.L_3141:
        /*0104*/ 	.byte	0x04, 0x36
        /*0106*/ 	.short	(.L_3143 - .L_3142)
.L_3142:
        /*0108*/ 	.word	0x00000008
.L_3143:


//--------------------- .nv.info._ZN10layer_norm13ln_bwd_kernelINS_13Kernel_traitsI6__halfS2_S2_fjLj18432ELj4ELj1ELj4ELj8ENS_18Kernel_traits_baseILj18432ES2_S2_S2_fjLj128EEEEEEEvNS_9BwdParamsE --------------------------
	.section	.nv.info._ZN10layer_norm13ln_bwd_kernelINS_13Kernel_traitsI6__halfS2_S2_fjLj18432ELj4ELj1ELj4ELj8ENS_18Kernel_traits_baseILj18432ES2_S2_S2_fjLj128EEEEEEEvNS_9BwdParamsE,"",@"SHT_CUDA_INFO"
	.sectionflags	@""
	.align	4


	//----- nvinfo : EIATTR_CUDA_API_VERSION
	.align		4
        /*0000*/ 	.byte	0x04, 0x37
        /*0002*/ 	.short	(.L_3145 - .L_3144)
.L_3144:
        /*0004*/ 	.word	0x00000082


	//----- nvinfo : EIATTR_KPARAM_INFO
	.align		4
.L_3145:
        /*0008*/ 	.byte	0x04, 0x17
        /*000a*/ 	.short	(.L_3147 - .L_3146)
.L_3146:
        /*000c*/ 	.word	0x00000000
        /*0010*/ 	.short	0x0000
        /*0012*/ 	.short	0x0000
        /*0014*/ 	.byte	0x00, 0xf0, 0x21, 0x02


	//----- nvinfo : EIATTR_SPARSE_MMA_MASK
	.align		4
.L_3147:
        /*0018*/ 	.byte	0x03, 0x50
        /*001a*/ 	.short	0x0000


	//----- nvinfo : EIATTR_MAXREG_COUNT
	.align		4
        /*001c*/ 	.byte	0x03, 0x1b
        /*001e*/ 	.short	0x00ff


	//----- nvinfo : EIATTR_NUM_BARRIERS
	.align		4
        /*0020*/ 	.byte	0x02, 0x4c
        /*0022*/ 	.byte	0x01
	.zero		1


	//----- nvinfo : EIATTR_MERCURY_ISA_VERSION
	.align		4
        /*0024*/ 	.byte	0x03, 0x5f
        /*0026*/ 	.short	0x0101


	//----- nvinfo : EIATTR_COOP_GROUP_MASK_REGIDS
	.align		4
        /*0028*/ 	.byte	0x04, 0x29
        /*002a*/ 	.short	(.L_3149 - .L_3148)


	//   ....[0]....
.L_3148:
        /*002c*/ 	.word	0xffffffff


	//   ....[1]....
        /*0030*/ 	.word	0xffffffff


	//   ....[2]....
        /*0034*/ 	.word	0xffffffff


	//   ....[3]....
        /*0038*/ 	.word	0xffffffff


	//   ....[4]....
        /*003c*/ 	.word	0xffffffff


	//   ....[5]....
        /*0040*/ 	.word	0xffffffff


	//   ....[6]....
        /*0044*/ 	.word	0xffffffff


	//   ....[7]....
        /*0048*/ 	.word	0xffffffff


	//   ....[8]....
        /*004c*/ 	.word	0xffffffff


	//   ....[9]....
        /*0050*/ 	.word	0xffffffff


	//   ....[10]....
        /*0054*/ 	.word	0xffffffff


	//   ....[11]....
        /*0058*/ 	.word	0xffffffff


	//   ....[12]....
        /*005c*/ 	.word	0xffffffff


	//   ....[13]....
        /*0060*/ 	.word	0xffffffff


	//   ....[14]....
        /*0064*/ 	.word	0xffffffff


	//   ....[15]....
        /*0068*/ 	.word	0xffffffff


	//   ....[16]....
        /*006c*/ 	.word	0xffffffff


	//   ....[17]....
        /*0070*/ 	.word	0xffffffff


	//   ....[18]....
        /*0074*/ 	.word	0xffffffff


	//   ....[19]....
        /*0078*/ 	.word	0xffffffff


	//   ....[20]....
        /*007c*/ 	.word	0x050000bd


	//   ....[21]....
        /*0080*/ 	.word	0x050000bd


	//   ....[22]....
        /*0084*/ 	.word	0x050000bd


	//   ....[23]....
        /*0088*/ 	.word	0x050000bd


	//   ....[24]....
        /*008c*/ 	.word	0x050000bd


	//   ....[25]....
        /*0090*/ 	.word	0x050000bd


	//   ....[26]....
        /*0094*/ 	.word	0x050000bd


	//   ....[27]....
        /*0098*/ 	.word	0x050000bd


	//   ....[28]....
        /*009c*/ 	.word	0x050000bd


	//   ....[29]....
        /*00a0*/ 	.word	0x050000bd


	//----- nvinfo : EIATTR_COOP_GROUP_INSTR_OFFSETS
	.align		4
.L_3149:
        /*00a4*/ 	.byte	0x04, 0x28
        /*00a6*/ 	.short	(.L_3151 - .L_3150)


	//   ....[0]....
.L_3150:
        /*00a8*/ 	.word	0x00003660


	//   ....[1]....
        /*00ac*/ 	.word	0x00003670


	//   ....[2]....
        /*00b0*/ 	.word	0x000036a0


	//   ....[3]....
        /*00b4*/ 	.word	0x000036b0


	//   ....[4]....
        /*00b8*/ 	.word	0x000036e0


	//   ....[5]....
        /*00bc*/ 	.word	0x000036f0


	//   ....[6]....
        /*00c0*/ 	.word	0x00003720


	//   ....[7]....
        /*00c4*/ 	.word	0x00003730


	//   ....[8]....
        /*00c8*/ 	.word	0x00003760


	//   ....[9]....
        /*00cc*/ 	.word	0x00003770


	//   ....[10]....
        /*00d0*/ 	.word	0x00003c90


	//   ....[11]....
        /*00d4*/ 	.word	0x00003ca0


	//   ....[12]....
        /*00d8*/ 	.word	0x00003cd0


	//   ....[13]....
        /*00dc*/ 	.word	0x00003ce0


	//   ....[14]....
        /*00e0*/ 	.word	0x00003d10


	//   ....[15]....
        /*00e4*/ 	.word	0x00003d20


	//   ....[16]....
        /*00e8*/ 	.word	0x00003d50


	//   ....[17]....
        /*00ec*/ 	.word	0x00003d60


	//   ....[18]....
        /*00f0*/ 	.word	0x00003d90


	//   ....[19]....
        /*00f4*/ 	.word	0x00003da0


	//   ....[20]....
        /*00f8*/ 	.word	0x000052f0


	//   ....[21]....
        /*00fc*/ 	.word	0x00005340


	//   ....[22]....
        /*0100*/ 	.word	0x000053b0


	//   ....[23]....
        /*0104*/ 	.word	0x00005410


	//   ....[24]....
        /*0108*/ 	.word	0x00005480


	//   ....[25]....
        /*010c*/ 	.word	0x000054e0


	//   ....[26]....
        /*0110*/ 	.word	0x00005550


	//   ....[27]....
        /*0114*/ 	.word	0x000055b0


	//   ....[28]....
        /*0118*/ 	.word	0x00005620


	//   ....[29]....
        /*011c*/ 	.word	0x00005680


	//----- nvinfo : EIATTR_EXIT_INSTR_OFFSETS
	.align		4
.L_3151:
        /*0120*/ 	.byte	0x04, 0x1c
        /*0122*/ 	.short	(.L_3153 - .L_3152)


	//   ....[0]....
.L_3152:
        /*0124*/ 	.word	0x00005290


	//----- nvinfo : EIATTR_MAX_THREADS
	.align		4
.L_3153:
        /*0128*/ 	.byte	0x04, 0x05
        /*012a*/ 	.short	(.L_3155 - .L_3154)
.L_3154:
        /*012c*/ 	.word	0x00000080
        /*0130*/ 	.word	0x00000001
        /*0134*/ 	.word	0x00000001


	//----- nvinfo : EIATTR_CRS_STACK_SIZE
	.align		4
.L_3155:
        /*0138*/ 	.byte	0x04, 0x1e
        /*013a*/ 	.short	(.L_3157 - .L_3156)
.L_3156:
        /*013c*/ 	.word	0x00000000


	//----- nvinfo : EIATTR_CBANK_PARAM_SIZE
	.align		4
.L_3157:
        /*0140*/ 	.byte	0x03, 0x19
        /*0142*/ 	.short	0x0088


	//----- nvinfo : EIATTR_PARAM_CBANK
	.align		4
        /*0144*/ 	.byte	0x04, 0x0a
        /*0146*/ 	.short	(.L_3159 - .L_3158)
	.align		4
.L_3158:
        /*0148*/ 	.word	index@(.nv.constant0._ZN10layer_norm13ln_bwd_kernelINS_13Kernel_traitsI6__halfS2_S2_fjLj18432ELj4ELj1ELj4ELj8ENS_18Kernel_traits_baseILj18432ES2_S2_S2_fjLj128EEEEEEEvNS_9BwdParamsE)
        /*014c*/ 	.short	0x0210
        /*014e*/ 	.short	0x0088


	//----- nvinfo : EIATTR_SW_WAR
	.align		4
.L_3159:
        /*0150*/ 	.byte	0x04, 0x36
        /*0152*/ 	.short	(.L_3161 - .L_3160)
.L_3160:
        /*0154*/ 	.word	0x00000008
.L_3161:


//--------------------- .nv.info._ZN10layer_norm22ln_bwd_finalize_kernelINS_22Kernel_traits_finalizeILj18432EffffjLj1024ELj4ENS_18Kernel_traits_baseILj18432EffffjLj1024EEEEEEEvNS_9BwdParamsE --------------------------
	.section	.nv.info._ZN10layer_norm22ln_bwd_finalize_kernelINS_22Kernel_traits_finalizeILj18432EffffjLj1024ELj4ENS_18Kernel_traits_baseILj18432EffffjLj1024EEEEEEEvNS_9BwdParamsE,"",@"SHT_CUDA_INFO"
	.sectionflags	@""
	.align	4


	//----- nvinfo : EIATTR_CUDA_API_VERSION
	.align		4
        /*0000*/ 	.byte	0x04, 0x37
        /*0002*/ 	.short	(.L_3163 - .L_3162)
.L_3162:
        /*0004*/ 	.word	0x00000082


	//----- nvinfo : EIATTR_KPARAM_INFO
	.align		4
.L_3163:
        /*0008*/ 	.byte	0x04, 0x17
        /*000a*/ 	.short	(.L_3165 - .L_3164)
.L_3164:
        /*000c*/ 	.word	0x00000000
        /*0010*/ 	.short	0x0000
        /*0012*/ 	.short	0x0000
        /*0014*/ 	.byte	0x00, 0xf0, 0x21, 0x02


	//----- nvinfo : EIATTR_SPARSE_MMA_MASK
	.align		4
.L_3165:
        /*0018*/ 	.byte	0x03, 0x50
        /*001a*/ 	.short	0x0000


	//----- nvinfo : EIATTR_MAXREG_COUNT
	.align		4
        /*001c*/ 	.byte	0x03, 0x1b
        /*001e*/ 	.short	0x0040


	//----- nvinfo : EIATTR_NUM_BARRIERS
	.align		4
        /*0020*/ 	.byte	0x02, 0x4c
        /*0022*/ 	.byte	0x01
	.zero		1


	//----- nvinfo : EIATTR_MERCURY_ISA_VERSION
	.align		4
        /*0024*/ 	.byte	0x03, 0x5f
        /*0026*/ 	.short	0x0101


	//----- nvinfo : EIATTR_COOP_GROUP_MASK_REGIDS
	.align		4
        /*0028*/ 	.byte	0x04, 0x29
        /*002a*/ 	.short	(.L_3167 - .L_3166)


	//   ....[0]....
.L_3166:
        /*002c*/ 	.word	0xffffffff


	//   ....[1]....
        /*0030*/ 	.word	0xffffffff


	//   ....[2]....
        /*0034*/ 	.word	0xffffffff


	//   ....[3]....
        /*0038*/ 	.word	0xffffffff


	//   ....[4]....
        /*003c*/ 	.word	0xffffffff


	//   ....[5]....
        /*0040*/ 	.word	0xffffffff


	//   ....[6]....
        /*0044*/ 	.word	0xffffffff


	//   ....[7]....
        /*0048*/ 	.word	0xffffffff


	//   ....[8]....
        /*004c*/ 	.word	0xffffffff


	//   ....[9]....
        /*0050*/ 	.word	0xffffffff


	//   ....[10]....
        /*0054*/ 	.word	0x05000011


	//   ....[11]....
        /*0058*/ 	.word	0x05000011


	//   ....[12]....
        /*005c*/ 	.word	0x05000011


	//   ....[13]....
        /*0060*/ 	.word	0x05000011


	//   ....[14]....
        /*0064*/ 	.word	0x05000011


	//   ....[15]....
        /*0068*/ 	.word	0x05000011


	//   ....[16]....
        /*006c*/ 	.word	0x05000011


	//   ....[17]....
        /*0070*/ 	.word	0x05000011


	//   ....[18]....
        /*0074*/ 	.word	0x05000011


	//   ....[19]....
        /*0078*/ 	.word	0x05000011


	//----- nvinfo : EIATTR_COOP_GROUP_INSTR_OFFSETS
	.align		4
.L_3167:
        /*007c*/ 	.byte	0x04, 0x28
        /*007e*/ 	.short	(.L_3169 - .L_3168)


	//   ....[0]....
.L_3168:
        /*0080*/ 	.word	0x00000860


	//   ....[1]....
        /*0084*/ 	.word	0x00000870


	//   ....[2]....
        /*0088*/ 	.word	0x000008a0


	//   ....[3]....
        /*008c*/ 	.word	0x000008b0


	//   ....[4]....
        /*0090*/ 	.word	0x000008e0


	//   ....[5]....
        /*0094*/ 	.word	0x000008f0


	//   ....[6]....
        /*0098*/ 	.word	0x00000920


	//   ....[7]....
        /*009c*/ 	.word	0x00000930


	//   ....[8]....
        /*00a0*/ 	.word	0x00000960


	//   ....[9]....
        /*00a4*/ 	.word	0x00000970


	//   ....[10]....
        /*00a8*/ 	.word	0x00000b20


	//   ....[11]....
        /*00ac*/ 	.word	0x00000b90


	//   ....[12]....
        /*00b0*/ 	.word	0x00000c00


	//   ....[13]....
        /*00b4*/ 	.word	0x00000c70


	//   ....[14]....
        /*00b8*/ 	.word	0x00000ce0


	//   ....[15]....
        /*00bc*/ 	.word	0x00000d40


	//   ....[16]....
        /*00c0*/ 	.word	0x00000db0


	//   ....[17]....
        /*00c4*/ 	.word	0x00000e20


	//   ....[18]....
        /*00c8*/ 	.word	0x00000e90


	//   ....[19]....
        /*00cc*/ 	.word	0x00000f00


	//----- nvinfo : EIATTR_EXIT_INSTR_OFFSETS
	.align		4
.L_3169:
        /*00d0*/ 	.byte	0x04, 0x1c
        /*00d2*/ 	.short	(.L_3171 - .L_3170)


	//   ....[0]....
.L_3170:
        /*00d4*/ 	.word	0x00000070


	//   ....[1]....
        /*00d8*/ 	.word	0x00000ac0


	//----- nvinfo : EIATTR_MAX_THREADS
	.align		4
.L_3171:
        /*00dc*/ 	.byte	0x04, 0x05
        /*00de*/ 	.short	(.L_3173 - .L_3172)
.L_3172:
        /*00e0*/ 	.word	0x00000400
        /*00e4*/ 	.word	0x00000001
        /*00e8*/ 	.word	0x00000001


	//----- nvinfo : EIATTR_CRS_STACK_SIZE
	.align		4
.L_3173:
        /*00ec*/ 	.byte	0x04, 0x1e
        /*00ee*/ 	.short	(.L_3175 - .L_3174)
.L_3174:
        /*00f0*/ 	.word	0x00000000


	//----- nvinfo : EIATTR_CBANK_PARAM_SIZE
	.align		4
.L_3175:
        /*00f4*/ 	.byte	0x03, 0x19
        /*00f6*/ 	.short	0x0088


	//----- nvinfo : EIATTR_PARAM_CBANK
	.align		4
        /*00f8*/ 	.byte	0x04, 0x0a
        /*00fa*/ 	.short	(.L_3177 - .L_3176)
	.align		4
.L_3176:
        /*00fc*/ 	.word	index@(.nv.constant0._ZN10layer_norm22ln_bwd_finalize_kernelINS_22Kernel_traits_finalizeILj18432EffffjLj1024ELj4ENS_18Kernel_traits_baseILj18432EffffjLj1024EEEEEEEvNS_9BwdParamsE)
        /*0100*/ 	.short	0x0210
        /*0102*/ 	.short	0x0088


	//----- nvinfo : EIATTR_SW_WAR
	.align		4
.L_3177:
        /*0104*/ 	.byte	0x04, 0x36
        /*0106*/ 	.short	(.L_3179 - .L_3178)
.L_3178:
        /*0108*/ 	.word	0x00000008
.L_3179:


//--------------------- .nv.info._ZN10layer_norm13ln_bwd_kernelINS_13Kernel_traitsIffffjLj18432ELj4ELj1ELj4ELj16ENS_18Kernel_traits_baseILj18432EffffjLj128EEEEEEEvNS_9BwdParamsE --------------------------
	.section	.nv.info._ZN10layer_norm13ln_bwd_kernelINS_13Kernel_traitsIffffjLj18432ELj4ELj1ELj4ELj16ENS_18Kernel_traits_baseILj18432EffffjLj128EEEEEEEvNS_9BwdParamsE,"",@"SHT_CUDA_INFO"
	.sectionflags	@""
	.align	4


	//----- nvinfo : EIATTR_CUDA_API_VERSION
	.align		4
        /*0000*/ 	.byte	0x04, 0x37
        /*0002*/ 	.short	(.L_3181 - .L_3180)
.L_3180:
        /*0004*/ 	.word	0x00000082


	//----- nvinfo : EIATTR_KPARAM_INFO
	.align		4
.L_3181:
        /*0008*/ 	.byte	0x04, 0x17
        /*000a*/ 	.short	(.L_3183 - .L_3182)
.L_3182:
        /*000c*/ 	.word	0x00000000
        /*0010*/ 	.short	0x0000
        /*0012*/ 	.short	0x0000
        /*0014*/ 	.byte	0x00, 0xf0, 0x21, 0x02


	//----- nvinfo : EIATTR_SPARSE_MMA_MASK
	.align		4
.L_3183:
        /*0018*/ 	.byte	0x03, 0x50
        /*001a*/ 	.short	0x0000


	//----- nvinfo : EIATTR_MAXREG_COUNT
	.align		4
        /*001c*/ 	.byte	0x03, 0x1b
        /*001e*/ 	.short	0x00ff


	//----- nvinfo : EIATTR_NUM_BARRIERS
	.align		4
        /*0020*/ 	.byte	0x02, 0x4c
        /*0022*/ 	.byte	0x01
	.zero		1


	//----- nvinfo : EIATTR_MERCURY_ISA_VERSION
	.align		4
        /*0024*/ 	.byte	0x03, 0x5f
        /*0026*/ 	.short	0x0101


	//----- nvinfo : EIATTR_COOP_GROUP_MASK_REGIDS
	.align		4
        /*0028*/ 	.byte	0x04, 0x29
        /*002a*/ 	.short	(.L_3185 - .L_3184)


	//   ....[0]....
.L_3184:
        /*002c*/ 	.word	0xffffffff


	//   ....[1]....
        /*0030*/ 	.word	0xffffffff


	//   ....[2]....
        /*0034*/ 	.word	0xffffffff


	//   ....[3]....
        /*0038*/ 	.word	0xffffffff


	//   ....[4]....
        /*003c*/ 	.word	0xffffffff


	//   ....[5]....
        /*0040*/ 	.word	0xffffffff


	//   ....[6]....
        /*0044*/ 	.word	0xffffffff


	//   ....[7]....
        /*0048*/ 	.word	0xffffffff


	//   ....[8]....
        /*004c*/ 	.word	0xffffffff


	//   ....[9]....
        /*0050*/ 	.word	0xffffffff


	//   ....[10]....
        /*0054*/ 	.word	0xffffffff


	//   ....[11]....
        /*0058*/ 	.word	0xffffffff


	//   ....[12]....
        /*005c*/ 	.word	0xffffffff


	//   ....[13]....
        /*0060*/ 	.word	0xffffffff


	//   ....[14]....
        /*0064*/ 	.word	0xffffffff


	//   ....[15]....
        /*0068*/ 	.word	0xffffffff


	//   ....[16]....
        /*006c*/ 	.word	0xffffffff


	//   ....[17]....
        /*0070*/ 	.word	0xffffffff


	//   ....[18]....
        /*0074*/ 	.word	0xffffffff


	//   ....[19]....
        /*0078*/ 	.word	0xffffffff


	//   ....[20]....
        /*007c*/ 	.word	0x050000f4


	//   ....[21]....
        /*0080*/ 	.word	0x050000f4


	//   ....[22]....
        /*0084*/ 	.word	0x050000f4


	//   ....[23]....
        /*0088*/ 	.word	0x050000f4


	//   ....[24]....
        /*008c*/ 	.word	0x050000f4


	//   ....[25]....
        /*0090*/ 	.word	0x050000f4


	//   ....[26]....
        /*0094*/ 	.word	0x050000f4


	//   ....[27]....
        /*0098*/ 	.word	0x050000f4


	//   ....[28]....
        /*009c*/ 	.word	0x050000f4


	//   ....[29]....
        /*00a0*/ 	.word	0x050000f4


	//----- nvinfo : EIATTR_COOP_GROUP_INSTR_OFFSETS
	.align		4
.L_3185:
        /*00a4*/ 	.byte	0x04, 0x28
        /*00a6*/ 	.short	(.L_3187 - .L_3186)


	//   ....[0]....
.L_3186:
        /*00a8*/ 	.word	0x00002570


	//   ....[1]....
        /*00ac*/ 	.word	0x00002580


	//   ....[2]....
        /*00b0*/ 	.word	0x000025b0


	//   ....[3]....
        /*00b4*/ 	.word	0x000025c0


	//   ....[4]....
        /*00b8*/ 	.word	0x000025f0


	//   ....[5]....
        /*00bc*/ 	.word	0x00002600


	//   ....[6]....
        /*00c0*/ 	.word	0x00002630


	//   ....[7]....
        /*00c4*/ 	.word	0x00002640


	//   ....[8]....
        /*00c8*/ 	.word	0x00002670


	//   ....[9]....
        /*00cc*/ 	.word	0x00002680


	//   ....[10]....
        /*00d0*/ 	.word	0x00002ba0


	//   ....[11]....
        /*00d4*/ 	.word	0x00002bb0


	//   ....[12]....
        /*00d8*/ 	.word	0x00002be0


	//   ....[13]....
        /*00dc*/ 	.word	0x00002bf0


	//   ....[14]....
        /*00e0*/ 	.word	0x00002c20


	//   ....[15]....
        /*00e4*/ 	.word	0x00002c30


	//   ....[16]....
        /*00e8*/ 	.word	0x00002c80


	//   ....[17]....
        /*00ec*/ 	.word	0x00002cb0


	//   ....[18]....
        /*00f0*/ 	.word	0x00002ce0


	//   ....[19]....
        /*00f4*/ 	.word	0x00002cf0


	//   ....[20]....
        /*00f8*/ 	.word	0x00003d10


	//   ....[21]....
        /*00fc*/ 	.word	0x00003d60


	//   ....[22]....
        /*0100*/ 	.word	0x00003dd0


	//   ....[23]....
        /*0104*/ 	.word	0x00003e30


	//   ....[24]....
        /*0108*/ 	.word	0x00003ea0


	//   ....[25]....
        /*010c*/ 	.word	0x00003f00


	//   ....[26]....
        /*0110*/ 	.word	0x00003f70


	//   ....[27]....
        /*0114*/ 	.word	0x00003fd0


	//   ....[28]....
        /*0118*/ 	.word	0x00004040


	//   ....[29]....
        /*011c*/ 	.word	0x000040a0


	//----- nvinfo : EIATTR_EXIT_INSTR_OFFSETS
	.align		4
.L_3187:
        /*0120*/ 	.byte	0x04, 0x1c
        /*0122*/ 	.short	(.L_3189 - .L_3188)


	//   ....[0]....
.L_3188:
        /*0124*/ 	.word	0x00003cb0


	//----- nvinfo : EIATTR_MAX_THREADS
	.align		4
.L_3189:
        /*0128*/ 	.byte	0x04, 0x05
        /*012a*/ 	.short	(.L_3191 - .L_3190)
.L_3190:
        /*012c*/ 	.word	0x00000080
        /*0130*/ 	.word	0x00000001
        /*0134*/ 	.word	0x00000001


	//----- nvinfo : EIATTR_CRS_STACK_SIZE
	.align		4
.L_3191:
        /*0138*/ 	.byte	0x04, 0x1e
        /*013a*/ 	.short	(.L_3193 - .L_3192)
.L_3192:
        /*013c*/ 	.word	0x00000000


	//----- nvinfo : EIATTR_CBANK_PARAM_SIZE
	.align		4
.L_3193:
        /*0140*/ 	.byte	0x03, 0x19
        /*0142*/ 	.short	0x0088


	//----- nvinfo : EIATTR_PARAM_CBANK
	.align		4
        /*0144*/ 	.byte	0x04, 0x0a
        /*0146*/ 	.short	(.L_3195 - .L_3194)
	.align		4
.L_3194:
        /*0148*/ 	.word	index@(.nv.constant0._ZN10layer_norm13ln_bwd_kernelINS_13Kernel_traitsIffffjLj18432ELj4ELj1ELj4ELj16ENS_18Kernel_traits_baseILj18432EffffjLj128EEEEEEEvNS_9BwdParamsE)
        /*014c*/ 	.short	0x0210
        /*014e*/ 	.short	0x0088


	//----- nvinfo : EIATTR_SW_WAR
	.align		4
.L_3195:
        /*0150*/ 	.byte	0x04, 0x36
        /*0152*/ 	.short	(.L_3197 - .L_3196)
.L_3196:
        /*0154*/ 	.word	0x00000008
.L_3197:


//--------------------- .nv.info._ZN10layer_norm22ln_bwd_finalize_kernelINS_22Kernel_traits_finalizeILj16384E13__nv_bfloat16fS2_fjLj1024ELj4ENS_18Kernel_traits_baseILj16384ES2_fS2_fjLj1024EEEEEEEvNS_9BwdParamsE --------------------------
	.section	.nv.info._ZN10layer_norm22ln_bwd_finalize_kernelINS_22Kernel_traits_finalizeILj16384E13__nv_bfloat16fS2_fjLj1024ELj4ENS_18Kernel_traits_baseILj16384ES2_fS2_fjLj1024EEEEEEEvNS_9BwdParamsE,"",@"SHT_CUDA_INFO"
	.sectionflags	@""
	.align	4


	//----- nvinfo : EIATTR_CUDA_API_VERSION
	.align		4
        /*0000*/ 	.byte	0x04, 0x37
        /*0002*/ 	.short	(.L_3199 - .L_3198)
.L_3198:
        /*0004*/ 	.word	0x00000082


	//----- nvinfo : EIATTR_KPARAM_INFO
	.align		4
.L_3199:
        /*0008*/ 	.byte	0x04, 0x17
        /*000a*/ 	.short	(.L_3201 - .L_3200)
.L_3200:
        /*000c*/ 	.word	0x00000000
        /*0010*/ 	.short	0x0000
        /*0012*/ 	.short	0x0000
        /*0014*/ 	.byte	0x00, 0xf0, 0x21, 0x02


	//----- nvinfo : EIATTR_SPARSE_MMA_MASK
	.align		4
.L_3201:
        /*0018*/ 	.byte	0x03, 0x50
        /*001a*/ 	.short	0x0000


	//----- nvinfo : EIATTR_MAXREG_COUNT
	.align		4
        /*001c*/ 	.byte	0x03, 0x1b
        /*001e*/ 	.short	0x0040


	//----- nvinfo : EIATTR_NUM_BARRIERS
	.align		4
        /*0020*/ 	.byte	0x02, 0x4c
        /*0022*/ 	.byte	0x01
	.zero		1


	//----- nvinfo : EIATTR_MERCURY_ISA_VERSION
	.align		4
        /*0024*/ 	.byte	0x03, 0x5f
        /*0026*/ 	.short	0x0101


	//----- nvinfo : EIATTR_COOP_GROUP_MASK_REGIDS
	.align		4
        /*0028*/ 	.byte	0x04, 0x29
        /*002a*/ 	.short	(.L_3203 - .L_3202)


	//   ....[0]....
.L_3202:
        /*002c*/ 	.word	0xffffffff


	//   ....[1]....
        /*0030*/ 	.word	0xffffffff


	//   ....[2]....
        /*0034*/ 	.word	0xffffffff


	//   ....[3]....
        /*0038*/ 	.word	0xffffffff


	//   ....[4]....
        /*003c*/ 	.word	0xffffffff


	//   ....[5]....
        /*0040*/ 	.word	0xffffffff


	//   ....[6]....
        /*0044*/ 	.word	0xffffffff


	//   ....[7]....
        /*0048*/ 	.word	0xffffffff


	//   ....[8]....
        /*004c*/ 	.word	0xffffffff


	//   ....[9]....
        /*0050*/ 	.word	0xffffffff


	//   ....[10]....
        /*0054*/ 	.word	0x05000011


	//   ....[11]....
        /*0058*/ 	.word	0x05000011


	//   ....[12]....
        /*005c*/ 	.word	0x05000011


	//   ....[13]....
        /*0060*/ 	.word	0x05000011


	//   ....[14]....
        /*0064*/ 	.word	0x05000011


	//   ....[15]....
        /*0068*/ 	.word	0x05000011


	//   ....[16]....
        /*006c*/ 	.word	0x05000011


	//   ....[17]....
        /*0070*/ 	.word	0x05000011


	//   ....[18]....
        /*0074*/ 	.word	0x05000011


	//   ....[19]....
        /*0078*/ 	.word	0x05000011


	//----- nvinfo : EIATTR_COOP_GROUP_INSTR_OFFSETS
	.align		4
.L_3203:
        /*007c*/ 	.byte	0x04, 0x28
        /*007e*/ 	.short	(.L_3205 - .L_3204)


	//   ....[0]....
.L_3204:
        /*0080*/ 	.word	0x00000860


	//   ....[1]....
        /*0084*/ 	.word	0x00000870


	//   ....[2]....
        /*0088*/ 	.word	0x000008a0


	//   ....[3]....
        /*008c*/ 	.word	0x000008b0


	//   ....[4]....
        /*0090*/ 	.word	0x000008e0


	//   ....[5]....
        /*0094*/ 	.word	0x000008f0


	//   ....[6]....
        /*0098*/ 	.word	0x00000920


	//   ....[7]....
        /*009c*/ 	.word	0x00000930


	//   ....[8]....
        /*00a0*/ 	.word	0x00000960


	//   ....[9]....
        /*00a4*/ 	.word	0x00000970


	//   ....[10]....
        /*00a8*/ 	.word	0x00000b70


	//   ....[11]....
        /*00ac*/ 	.word	0x00000be0


	//   ....[12]....
        /*00b0*/ 	.word	0x00000c50


	//   ....[13]....
        /*00b4*/ 	.word	0x00000cc0


	//   ....[14]....
        /*00b8*/ 	.word	0x00000d30


	//   ....[15]....
        /*00bc*/ 	.word	0x00000d90


	//   ....[16]....
        /*00c0*/ 	.word	0x00000e00


	//   ....[17]....
        /*00c4*/ 	.word	0x00000e70


	//   ....[18]....
        /*00c8*/ 	.word	0x00000ee0


	//   ....[19]....
        /*00cc*/ 	.word	0x00000f50


	//----- nvinfo : EIATTR_EXIT_INSTR_OFFSETS
	.align		4
.L_3205:
        /*00d0*/ 	.byte	0x04, 0x1c
        /*00d2*/ 	.short	(.L_3207 - .L_3206)


	//   ....[0]....
.L_3206:
        /*00d4*/ 	.word	0x00000070


	//   ....[1]....
        /*00d8*/ 	.word	0x00000b10


	//----- nvinfo : EIATTR_MAX_THREADS
	.align		4
.L_3207:
        /*00dc*/ 	.byte	0x04, 0x05
        /*00de*/ 	.short	(.L_3209 - .L_3208)
.L_3208:
        /*00e0*/ 	.word	0x00000400
        /*00e4*/ 	.word	0x00000001
        /*00e8*/ 	.word	0x00000001


	//----- nvinfo : EIATTR_CRS_STACK_SIZE
	.align		4
.L_3209:
        /*00ec*/ 	.byte	0x04, 0x1e
        /*00ee*/ 	.short	(.L_3211 - .L_3210)
.L_3210:
        /*00f0*/ 	.word	0x00000000


	//----- nvinfo : EIATTR_CBANK_PARAM_SIZE
	.align		4
.L_3211:
        /*00f4*/ 	.byte	0x03, 0x19
        /*00f6*/ 	.short	0x0088


	//----- nvinfo : EIATTR_PARAM_CBANK
	.align		4
        /*00f8*/ 	.byte	0x04, 0x0a
        /*00fa*/ 	.short	(.L_3213 - .L_3212)
	.align		4
.L_3212:
        /*00fc*/ 	.word	index@(.nv.constant0._ZN10layer_norm22ln_bwd_finalize_kernelINS_22Kernel_traits_finalizeILj16384E13__nv_bfloat16fS2_fjLj1024ELj4ENS_18Kernel_traits_baseILj16384ES2_fS2_fjLj1024EEEEEEEvNS_9BwdParamsE)
        /*0100*/ 	.short	0x0210
        /*0102*/ 	.short	0x0088


	//----- nvinfo : EIATTR_SW_WAR
	.align		4
.L_3213:
        /*0104*/ 	.byte	0x04, 0x36
        /*0106*/ 	.short	(.L_3215 - .L_3214)
.L_3214:
        /*0108*/ 	.word	0x00000008
.L_3215:


//--------------------- .nv.info._ZN10layer_norm13ln_bwd_kernelINS_13Kernel_traitsI13__nv_bfloat16fS2_fjLj16384ELj4ELj1ELj4ELj16ENS_18Kernel_traits_baseILj16384ES2_fS2_fjLj128EEEEEEEvNS_9BwdParamsE --------------------------
	.section	.nv.info._ZN10layer_norm13ln_bwd_kernelINS_13Kernel_traitsI13__nv_bfloat16fS2_fjLj16384ELj4ELj1ELj4ELj16ENS_18Kernel_traits_baseILj16384ES2_fS2_fjLj128EEEEEEEvNS_9BwdParamsE,"",@"SHT_CUDA_INFO"
	.sectionflags	@""
	.align	4


	//----- nvinfo : EIATTR_CUDA_API_VERSION
	.align		4
        /*0000*/ 	.byte	0x04, 0x37
        /*0002*/ 	.short	(.L_3217 - .L_3216)
.L_3216:
        /*0004*/ 	.word	0x00000082


	//----- nvinfo : EIATTR_KPARAM_INFO
	.align		4
.L_3217:
        /*0008*/ 	.byte	0x04, 0x17
        /*000a*/ 	.short	(.L_3219 - .L_3218)
.L_3218:
        /*000c*/ 	.word	0x00000000
        /*0010*/ 	.short	0x0000
        /*0012*/ 	.short	0x0000
        /*0014*/ 	.byte	0x00, 0xf0, 0x21, 0x02


	//----- nvinfo : EIATTR_SPARSE_MMA_MASK
	.align		4
.L_3219:
        /*0018*/ 	.byte	0x03, 0x50
        /*001a*/ 	.short	0x0000


	//----- nvinfo : EIATTR_MAXREG_COUNT
	.align		4
        /*001c*/ 	.byte	0x03, 0x1b
        /*001e*/ 	.short	0x00ff


	//----- nvinfo : EIATTR_NUM_BARRIERS
	.align		4
        /*0020*/ 	.byte	0x02, 0x4c
        /*0022*/ 	.byte	0x01
	.zero		1


	//----- nvinfo : EIATTR_MERCURY_ISA_VERSION
	.align		4
        /*0024*/ 	.byte	0x03, 0x5f
        /*0026*/ 	.short	0x0101


	//----- nvinfo : EIATTR_COOP_GROUP_MASK_REGIDS
	.align		4
        /*0028*/ 	.byte	0x04, 0x29
        /*002a*/ 	.short	(.L_3221 - .L_3220)


	//   ....[0]....
.L_3220:
        /*002c*/ 	.word	0xffffffff


	//   ....[1]....
        /*0030*/ 	.word	0xffffffff


	//   ....[2]....
        /*0034*/ 	.word	0xffffffff


	//   ....[3]....
        /*0038*/ 	.word	0xffffffff


	//   ....[4]....
        /*003c*/ 	.word	0xffffffff


	//   ....[5]....
        /*0040*/ 	.word	0xffffffff


	//   ....[6]....
        /*0044*/ 	.word	0xffffffff


	//   ....[7]....
        /*0048*/ 	.word	0xffffffff


	//   ....[8]....
        /*004c*/ 	.word	0xffffffff


	//   ....[9]....
        /*0050*/ 	.word	0xffffffff


	//   ....[10]....
        /*0054*/ 	.word	0xffffffff


	//   ....[11]....
        /*0058*/ 	.word	0xffffffff


	//   ....[12]....
        /*005c*/ 	.word	0xffffffff


	//   ....[13]....
        /*0060*/ 	.word	0xffffffff


	//   ....[14]....
        /*0064*/ 	.word	0xffffffff


	//   ....[15]....
        /*0068*/ 	.word	0xffffffff


	//   ....[16]....
        /*006c*/ 	.word	0xffffffff


	//   ....[17]....
        /*0070*/ 	.word	0xffffffff


	//   ....[18]....
        /*0074*/ 	.word	0xffffffff


	//   ....[19]....
        /*0078*/ 	.word	0xffffffff


	//   ....[20]....
        /*007c*/ 	.word	0x05000087


	//   ....[21]....
        /*0080*/ 	.word	0x05000087


	//   ....[22]....
        /*0084*/ 	.word	0x05000087


	//   ....[23]....
        /*0088*/ 	.word	0x05000087


	//   ....[24]....
        /*008c*/ 	.word	0x05000087


	//   ....[25]....
        /*0090*/ 	.word	0x05000087


	//   ....[26]....
        /*0094*/ 	.word	0x05000087


	//   ....[27]....
        /*0098*/ 	.word	0x05000087


	//   ....[28]....
        /*009c*/ 	.word	0x05000087


	//   ....[29]....
        /*00a0*/ 	.word	0x05000087


	//----- nvinfo : EIATTR_COOP_GROUP_INSTR_OFFSETS
	.align		4
.L_3221:
        /*00a4*/ 	.byte	0x04, 0x28
        /*00a6*/ 	.short	(.L_3223 - .L_3222)


	//   ....[0]....
.L_3222:
        /*00a8*/ 	.word	0x00002ba0


	//   ....[1]....
        /*00ac*/ 	.word	0x00002bb0


	//   ....[2]....
        /*00b0*/ 	.word	0x00002be0


	//   ....[3]....
        /*00b4*/ 	.word	0x00002bf0


	//   ....[4]....
        /*00b8*/ 	.word	0x00002c20


	//   ....[5]....
        /*00bc*/ 	.word	0x00002c30


	//   ....[6]....
        /*00c0*/ 	.word	0x00002c60


	//   ....[7]....
        /*00c4*/ 	.word	0x00002c70


	//   ....[8]....
        /*00c8*/ 	.word	0x00002cb0


	//   ....[9]....
        /*00cc*/ 	.word	0x00002cd0


	//   ....[10]....
        /*00d0*/ 	.word	0x00003200


	//   ....[11]....
        /*00d4*/ 	.word	0x00003210


	//   ....[12]....
        /*00d8*/ 	.word	0x00003240


	//   ....[13]....
        /*00dc*/ 	.word	0x00003250


	//   ....[14]....
        /*00e0*/ 	.word	0x00003280


	//   ....[15]....
        /*00e4*/ 	.word	0x00003290


	//   ....[16]....
        /*00e8*/ 	.word	0x000032e0


	//   ....[17]....
        /*00ec*/ 	.word	0x000032f0


	//   ....[18]....
        /*00f0*/ 	.word	0x00003320


	//   ....[19]....
        /*00f4*/ 	.word	0x00003330


	//   ....[20]....
        /*00f8*/ 	.word	0x00004090


	//   ....[21]....
        /*00fc*/ 	.word	0x000040e0


	//   ....[22]....
        /*0100*/ 	.word	0x00004150


	//   ....[23]....
        /*0104*/ 	.word	0x000041b0


	//   ....[24]....
        /*0108*/ 	.word	0x00004220


	//   ....[25]....
        /*010c*/ 	.word	0x00004280


	//   ....[26]....
        /*0110*/ 	.word	0x000042f0


	//   ....[27]....
        /*0114*/ 	.word	0x00004350


	//   ....[28]....
        /*0118*/ 	.word	0x000043d0


	//   ....[29]....
        /*011c*/ 	.word	0x00004440


	//----- nvinfo : EIATTR_EXIT_INSTR_OFFSETS
	.align		4
.L_3223:
        /*0120*/ 	.byte	0x04, 0x1c
        /*0122*/ 	.short	(.L_3225 - .L_3224)


	//   ....[0]....
.L_3224:
        /*0124*/ 	.word	0x00004030


	//----- nvinfo : EIATTR_MAX_THREADS
	.align		4
.L_3225:
        /*0128*/ 	.byte	0x04, 0x05
        /*012a*/ 	.short	(.L_3227 - .L_3226)
.L_3226:
        /*012c*/ 	.word	0x00000080
        /*0130*/ 	.word	0x00000001
        /*0134*/ 	.word	0x00000001


	//----- nvinfo : EIATTR_CRS_STACK_SIZE
	.align		4
.L_3227:
        /*0138*/ 	.byte	0x04, 0x1e
        /*013a*/ 	.short	(.L_3229 - .L_3228)
.L_3228:
        /*013c*/ 	.word	0x00000000


	//----- nvinfo : EIATTR_CBANK_PARAM_SIZE
	.align		4
.L_3229:
        /*0140*/ 	.byte	0x03, 0x19
        /*0142*/ 	.short	0x0088


	//----- nvinfo : EIATTR_PARAM_CBANK
	.align		4
        /*0144*/ 	.byte	0x04, 0x0a
        /*0146*/ 	.short	(.L_3231 - .L_3230)
	.align		4
.L_3230:
        /*0148*/ 	.word	index@(.nv.constant0._ZN10layer_norm13ln_bwd_kernelINS_13Kernel_traitsI13__nv_bfloat16fS2_fjLj16384ELj4ELj1ELj4ELj16ENS_18Kernel_traits_baseILj16384ES2_fS2_fjLj128EEEEEEEvNS_9BwdParamsE)
        /*014c*/ 	.short	0x0210
        /*014e*/ 	.short	0x0088


	//----- nvinfo : EIATTR_SW_WAR
	.align		4
.L_3231:
        /*0150*/ 	.byte	0x04, 0x36
        /*0152*/ 	.short	(.L_3233 - .L_3232)
.L_3232:
        /*0154*/ 	.word	0x00000008
.L_3233:


//--------------------- .nv.info._ZN10layer_norm22ln_bwd_finalize_kernelINS_22Kernel_traits_finalizeILj16384E13__nv_bfloat16S2_S2_fjLj1024ELj4ENS_18Kernel_traits_baseILj16384ES2_S2_S2_fjLj1024EEEEEEEvNS_9BwdParamsE --------------------------
	.section	.nv.info._ZN10layer_norm22ln_bwd_finalize_kernelINS_22Kernel_traits_finalizeILj16384E13__nv_bfloat16S2_S2_fjLj1024ELj4ENS_18Kernel_traits_baseILj16384ES2_S2_S2_fjLj1024EEEEEEEvNS_9BwdParamsE,"",@"SHT_CUDA_INFO"
	.sectionflags	@""
	.align	4


	//----- nvinfo : EIATTR_CUDA_API_VERSION
	.align		4
        /*0000*/ 	.byte	0x04, 0x37
        /*0002*/ 	.short	(.L_3235 - .L_3234)
.L_3234:
        /*0004*/ 	.word	0x00000082


	//----- nvinfo : EIATTR_KPARAM_INFO
	.align		4
.L_3235:
        /*0008*/ 	.byte	0x04, 0x17
        /*000a*/ 	.short	(.L_3237 - .L_3236)
.L_3236:
        /*000c*/ 	.word	0x00000000
        /*0010*/ 	.short	0x0000
        /*0012*/ 	.short	0x0000
        /*0014*/ 	.byte	0x00, 0xf0, 0x21, 0x02


	//----- nvinfo : EIATTR_SPARSE_MMA_MASK
	.align		4
.L_3237:
        /*0018*/ 	.byte	0x03, 0x50
        /*001a*/ 	.short	0x0000


	//----- nvinfo : EIATTR_MAXREG_COUNT
	.align		4
        /*001c*/ 	.byte	0x03, 0x1b
        /*001e*/ 	.short	0x0040


	//----- nvinfo : EIATTR_NUM_BARRIERS
	.align		4
        /*0020*/ 	.byte	0x02, 0x4c
        /*0022*/ 	.byte	0x01
	.zero		1


	//----- nvinfo : EIATTR_MERCURY_ISA_VERSION
	.align		4
        /*0024*/ 	.byte	0x03, 0x5f
        /*0026*/ 	.short	0x0101


	//----- nvinfo : EIATTR_COOP_GROUP_MASK_REGIDS
	.align		4
        /*0028*/ 	.byte	0x04, 0x29
        /*002a*/ 	.short	(.L_3239 - .L_3238)


	//   ....[0]....
.L_3238:
        /*002c*/ 	.word	0xffffffff


	//   ....[1]....
        /*0030*/ 	.word	0xffffffff


	//   ....[2]....
        /*0034*/ 	.word	0xffffffff


	//   ....[3]....
        /*0038*/ 	.word	0xffffffff


	//   ....[4]....
        /*003c*/ 	.word	0xffffffff


	//   ....[5]....
        /*0040*/ 	.word	0xffffffff


	//   ....[6]....
        /*0044*/ 	.word	0xffffffff


	//   ....[7]....
        /*0048*/ 	.word	0xffffffff


	//   ....[8]....
        /*004c*/ 	.word	0xffffffff


	//   ....[9]....
        /*0050*/ 	.word	0xffffffff


	//   ....[10]....
        /*0054*/ 	.word	0x05000011


	//   ....[11]....
        /*0058*/ 	.word	0x05000011


	//   ....[12]....
        /*005c*/ 	.word	0x05000011


	//   ....[13]....
        /*0060*/ 	.word	0x05000011


	//   ....[14]....
        /*0064*/ 	.word	0x05000011


	//   ....[15]....
        /*0068*/ 	.word	0x05000011


	//   ....[16]....
        /*006c*/ 	.word	0x05000011


	//   ....[17]....
        /*0070*/ 	.word	0x05000011


	//   ....[18]....
        /*0074*/ 	.word	0x05000011


	//   ....[19]....
        /*0078*/ 	.word	0x05000011


	//----- nvinfo : EIATTR_COOP_GROUP_INSTR_OFFSETS
	.align		4
.L_3239:
        /*007c*/ 	.byte	0x04, 0x28
        /*007e*/ 	.short	(.L_3241 - .L_3240)


	//   ....[0]....
.L_3240:
        /*0080*/ 	.word	0x00000860


	//   ....[1]....
        /*0084*/ 	.word	0x00000870


	//   ....[2]....
        /*0088*/ 	.word	0x000008a0


	//   ....[3]....
        /*008c*/ 	.word	0x000008b0


	//   ....[4]....
        /*0090*/ 	.word	0x000008e0


	//   ....[5]....
        /*0094*/ 	.word	0x000008f0


	//   ....[6]....
        /*0098*/ 	.word	0x00000920


	//   ....[7]....
        /*009c*/ 	.word	0x00000930


	//   ....[8]....
        /*00a0*/ 	.word	0x00000960


	//   ....[9]....
        /*00a4*/ 	.word	0x00000970


	//   ....[10]....
        /*00a8*/ 	.word	0x00000b70


	//   ....[11]....
        /*00ac*/ 	.word	0x00000be0


	//   ....[12]....
        /*00b0*/ 	.word	0x00000c50


	//   ....[13]....
        /*00b4*/ 	.word	0x00000cc0


	//   ....[14]....
        /*00b8*/ 	.word	0x00000d30


	//   ....[15]....
        /*00bc*/ 	.word	0x00000d90


	//   ....[16]....
        /*00c0*/ 	.word	0x00000e00


	//   ....[17]....
        /*00c4*/ 	.word	0x00000e70


	//   ....[18]....
        /*00c8*/ 	.word	0x00000ee0


	//   ....[19]....
        /*00cc*/ 	.word	0x00000f50


	//----- nvinfo : EIATTR_EXIT_INSTR_OFFSETS
	.align		4
.L_3241:
        /*00d0*/ 	.byte	0x04, 0x1c
        /*00d2*/ 	.short	(.L_3243 - .L_3242)


	//   ....[0]....
.L_3242:
        /*00d4*/ 	.word	0x00000070


	//   ....[1]....
        /*00d8*/ 	.word	0x00000b10


	//----- nvinfo : EIATTR_MAX_THREADS
	.align		4
.L_3243:
        /*00dc*/ 	.byte	0x04, 0x05
        /*00de*/ 	.short	(.L_3245 - .L_3244)
.L_3244:
        /*00e0*/ 	.word	0x00000400
        /*00e4*/ 	.word	0x00000001
        /*00e8*/ 	.word	0x00000001


	//----- nvinfo : EIATTR_CRS_STACK_SIZE
	.align		4
.L_3245:
        /*00ec*/ 	.byte	0x04, 0x1e
        /*00ee*/ 	.short	(.L_3247 - .L_3246)
.L_3246:
        /*00f0*/ 	.word	0x00000000


	//----- nvinfo : EIATTR_CBANK_PARAM_SIZE
	.align		4
.L_3247:
        /*00f4*/ 	.byte	0x03, 0x19
        /*00f6*/ 	.short	0x0088


	//----- nvinfo : EIATTR_PARAM_CBANK
	.align		4
        /*00f8*/ 	.byte	0x04, 0x0a
        /*00fa*/ 	.short	(.L_3249 - .L_3248)
	.align		4
.L_3248:
        /*00fc*/ 	.word	index@(.nv.constant0._ZN10layer_norm22ln_bwd_finalize_kernelINS_22Kernel_traits_finalizeILj16384E13__nv_bfloat16S2_S2_fjLj1024ELj4ENS_18Kernel_traits_baseILj16384ES2_S2_S2_fjLj1024EEEEEEEvNS_9BwdParamsE)
        /*0100*/ 	.short	0x0210
        /*0102*/ 	.short	0x0088


	//----- nvinfo : EIATTR_SW_WAR
	.align		4
.L_3249:
        /*0104*/ 	.byte	0x04, 0x36
        /*0106*/ 	.short	(.L_3251 - .L_3250)
.L_3250:
        /*0108*/ 	.word	0x00000008
.L_3251:


//--------------------- .nv.info._ZN10layer_norm13ln_bwd_kernelINS_13Kernel_traitsI13__nv_bfloat16S2_S2_fjLj16384ELj4ELj1ELj4ELj16ENS_18Kernel_traits_baseILj16384ES2_S2_S2_fjLj128EEEEEEEvNS_9BwdParamsE --------------------------
	.section	.nv.info._ZN10layer_norm13ln_bwd_kernelINS_13Kernel_traitsI13__nv_bfloat16S2_S2_fjLj16384ELj4ELj1ELj4ELj16ENS_18Kernel_traits_baseILj16384ES2_S2_S2_fjLj128EEEEEEEvNS_9BwdParamsE,"",@"SHT_CUDA_INFO"
	.sectionflags	@""
	.align	4


	//----- nvinfo : EIATTR_CUDA_API_VERSION
	.align		4
        /*0000*/ 	.byte	0x04, 0x37
        /*0002*/ 	.short	(.L_3253 - .L_3252)
.L_3252:
        /*0004*/ 	.word	0x00000082


	//----- nvinfo : EIATTR_KPARAM_INFO
	.align		4
.L_3253:
        /*0008*/ 	.byte	0x04, 0x17
        /*000a*/ 	.short	(.L_3255 - .L_3254)
.L_3254:
        /*000c*/ 	.word	0x00000000
        /*0010*/ 	.short	0x0000
        /*0012*/ 	.short	0x0000
        /*0014*/ 	.byte	0x00, 0xf0, 0x21, 0x02


	//----- nvinfo : EIATTR_SPARSE_MMA_MASK
	.align		4
.L_3255:
        /*0018*/ 	.byte	0x03, 0x50
        /*001a*/ 	.short	0x0000


	//----- nvinfo : EIATTR_MAXREG_COUNT
	.align		4
        /*001c*/ 	.byte	0x03, 0x1b
        /*001e*/ 	.short	0x00ff


	//----- nvinfo : EIATTR_NUM_BARRIERS
	.align		4
        /*0020*/ 	.byte	0x02, 0x4c
        /*0022*/ 	.byte	0x01
	.zero		1


	//----- nvinfo : EIATTR_MERCURY_ISA_VERSION
	.align		4
        /*0024*/ 	.byte	0x03, 0x5f
        /*0026*/ 	.short	0x0101


	//----- nvinfo : EIATTR_COOP_GROUP_MASK_REGIDS
	.align		4
        /*0028*/ 	.byte	0x04, 0x29
        /*002a*/ 	.short	(.L_3257 - .L_3256)


	//   ....[0]....
.L_3256:
        /*002c*/ 	.word	0xffffffff


	//   ....[1]....
        /*0030*/ 	.word	0xffffffff


	//   ....[2]....
        /*0034*/ 	.word	0xffffffff


	//   ....[3]....
        /*0038*/ 	.word	0xffffffff


	//   ....[4]....
        /*003c*/ 	.word	0xffffffff


	//   ....[5]....
        /*0040*/ 	.word	0xffffffff


	//   ....[6]....
        /*0044*/ 	.word	0xffffffff


	//   ....[7]....
        /*0048*/ 	.word	0xffffffff


	//   ....[8]....
        /*004c*/ 	.word	0xffffffff


	//   ....[9]....
        /*0050*/ 	.word	0xffffffff


	//   ....[10]....
        /*0054*/ 	.word	0xffffffff


	//   ....[11]....
        /*0058*/ 	.word	0xffffffff


	//   ....[12]....
        /*005c*/ 	.word	0xffffffff


	//   ....[13]....
        /*0060*/ 	.word	0xffffffff


	//   ....[14]....
        /*0064*/ 	.word	0xffffffff


	//   ....[15]....
        /*0068*/ 	.word	0xffffffff


	//   ....[16]....
        /*006c*/ 	.word	0xffffffff


	//   ....[17]....
        /*0070*/ 	.word	0xffffffff


	//   ....[18]....
        /*0074*/ 	.word	0xffffffff


	//   ....[19]....
        /*0078*/ 	.word	0xffffffff


	//   ....[20]....
        /*007c*/ 	.word	0x050000c5


	//   ....[21]....
        /*0080*/ 	.word	0x050000c5


	//   ....[22]....
        /*0084*/ 	.word	0x050000c5


	//   ....[23]....
        /*0088*/ 	.word	0x050000c5


	//   ....[24]....
        /*008c*/ 	.word	0x050000c5


	//   ....[25]....
        /*0090*/ 	.word	0x050000c5


	//   ....[26]....
        /*0094*/ 	.word	0x050000c5


	//   ....[27]....
        /*0098*/ 	.word	0x050000c5


	//   ....[28]....
        /*009c*/ 	.word	0x050000c5


	//   ....[29]....
        /*00a0*/ 	.word	0x050000c5


	//----- nvinfo : EIATTR_COOP_GROUP_INSTR_OFFSETS
	.align		4
.L_3257:
        /*00a4*/ 	.byte	0x04, 0x28
        /*00a6*/ 	.short	(.L_3259 - .L_3258)


	//   ....[0]....
.L_3258:
        /*00a8*/ 	.word	0x00002a80


	//   ....[1]....
        /*00ac*/ 	.word	0x00002a90


	//   ....[2]....
        /*00b0*/ 	.word	0x00002ac0


	//   ....[3]....
        /*00b4*/ 	.word	0x00002ad0


	//   ....[4]....
        /*00b8*/ 	.word	0x00002b00


	//   ....[5]....
        /*00bc*/ 	.word	0x00002b10


	//   ....[6]....
        /*00c0*/ 	.word	0x00002b40


	//   ....[7]....
        /*00c4*/ 	.word	0x00002b50


	//   ....[8]....
        /*00c8*/ 	.word	0x00002b80


	//   ....[9]....
        /*00cc*/ 	.word	0x00002b90


	//   ....[10]....
        /*00d0*/ 	.word	0x000030b0


	//   ....[11]....
        /*00d4*/ 	.word	0x000030c0


	//   ....[12]....
        /*00d8*/ 	.word	0x000030f0


	//   ....[13]....
        /*00dc*/ 	.word	0x00003100


	//   ....[14]....
        /*00e0*/ 	.word	0x00003140


	//   ....[15]....
        /*00e4*/ 	.word	0x00003150


	//   ....[16]....
        /*00e8*/ 	.word	0x00003180


	//   ....[17]....
        /*00ec*/ 	.word	0x00003190


	//   ....[18]....
        /*00f0*/ 	.word	0x000031c0


	//   ....[19]....
        /*00f4*/ 	.word	0x000031d0


	//   ....[20]....
        /*00f8*/ 	.word	0x000040c0


	//   ....[21]....
        /*00fc*/ 	.word	0x00004110


	//   ....[22]....
        /*0100*/ 	.word	0x00004180


	//   ....[23]....
        /*0104*/ 	.word	0x000041e0


	//   ....[24]....
        /*0108*/ 	.word	0x00004250


	//   ....[25]....
        /*010c*/ 	.word	0x000042b0


	//   ....[26]....
        /*0110*/ 	.word	0x00004320


	//   ....[27]....
        /*0114*/ 	.word	0x00004380


	//   ....[28]....
        /*0118*/ 	.word	0x000043f0


	//   ....[29]....
        /*011c*/ 	.word	0x00004450


	//----- nvinfo : EIATTR_EXIT_INSTR_OFFSETS
	.align		4
.L_3259:
        /*0120*/ 	.byte	0x04, 0x1c
        /*0122*/ 	.short	(.L_3261 - .L_3260)


	//   ....[0]....
.L_3260:
        /*0124*/ 	.word	0x00004060


	//----- nvinfo : EIATTR_MAX_THREADS
	.align		4
.L_3261:
        /*0128*/ 	.byte	0x04, 0x05
        /*012a*/ 	.short	(.L_3263 - .L_3262)
.L_3262:
        /*012c*/ 	.word	0x00000080
        /*0130*/ 	.word	0x00000001
        /*0134*/ 	.word	0x00000001


	//----- nvinfo : EIATTR_CRS_STACK_SIZE
	.align		4
.L_3263:
        /*0138*/ 	.byte	0x04, 0x1e
        /*013a*/ 	.short	(.L_3265 - .L_3264)
.L_3264:
        /*013c*/ 	.word	0x00000000


	//----- nvinfo : EIATTR_CBANK_PARAM_SIZE
	.align		4
.L_3265:
        /*0140*/ 	.byte	0x03, 0x19
        /*0142*/ 	.short	0x0088


	//----- nvinfo : EIATTR_PARAM_CBANK
	.align		4
        /*0144*/ 	.byte	0x04, 0x0a
        /*0146*/ 	.short	(.L_3267 - .L_3266)
	.align		4
.L_3266:
        /*0148*/ 	.word	index@(.nv.constant0._ZN10layer_norm13ln_bwd_kernelINS_13Kernel_traitsI13__nv_bfloat16S2_S2_fjLj16384ELj4ELj1ELj4ELj16ENS_18Kernel_traits_baseILj16384ES2_S2_S2_fjLj128EEEEEEEvNS_9BwdParamsE)
        /*014c*/ 	.short	0x0210
        /*014e*/ 	.short	0x0088


	//----- nvinfo : EIATTR_SW_WAR
	.align		4
.L_3267:
        /*0150*/ 	.byte	0x04, 0x36
        /*0152*/ 	.short	(.L_3269 - .L_3268)
.L_3268:
        /*0154*/ 	.word	0x00000008
.L_3269:


//--------------------- .nv.info._ZN10layer_norm22ln_bwd_finalize_kernelINS_22Kernel_traits_finalizeILj16384E6__halffS2_fjLj1024ELj4ENS_18Kernel_traits_baseILj16384ES2_fS2_fjLj1024EEEEEEEvNS_9BwdParamsE --------------------------
	.section	.nv.info._ZN10layer_norm22ln_bwd_finalize_kernelINS_22Kernel_traits_finalizeILj16384E6__halffS2_fjLj1024ELj4ENS_18Kernel_traits_baseILj16384ES2_fS2_fjLj1024EEEEEEEvNS_9BwdParamsE,"",@"SHT_CUDA_INFO"
	.sectionflags	@""
	.align	4


	//----- nvinfo : EIATTR_CUDA_API_VERSION
	.align		4
        /*0000*/ 	.byte	0x04, 0x37
        /*0002*/ 	.short	(.L_3271 - .L_3270)
.L_3270:
        /*0004*/ 	.word	0x00000082


	//----- nvinfo : EIATTR_KPARAM_INFO
	.align		4
.L_3271:
        /*0008*/ 	.byte	0x04, 0x17
        /*000a*/ 	.short	(.L_3273 - .L_3272)
.L_3272:
        /*000c*/ 	.word	0x00000000
        /*0010*/ 	.short	0x0000
        /*0012*/ 	.short	0x0000
        /*0014*/ 	.byte	0x00, 0xf0, 0x21, 0x02


	//----- nvinfo : EIATTR_SPARSE_MMA_MASK
	.align		4
.L_3273:
        /*0018*/ 	.byte	0x03, 0x50
        /*001a*/ 	.short	0x0000


	//----- nvinfo : EIATTR_MAXREG_COUNT
	.align		4
        /*001c*/ 	.byte	0x03, 0x1b
        /*001e*/ 	.short	0x0040


	//----- nvinfo : EIATTR_NUM_BARRIERS
	.align		4
        /*0020*/ 	.byte	0x02, 0x4c
        /*0022*/ 	.byte	0x01
	.zero		1


	//----- nvinfo : EIATTR_MERCURY_ISA_VERSION
	.align		4
        /*0024*/ 	.byte	0x03, 0x5f
        /*0026*/ 	.short	0x0101


	//----- nvinfo : EIATTR_COOP_GROUP_MASK_REGIDS
	.align		4
        /*0028*/ 	.byte	0x04, 0x29
        /*002a*/ 	.short	(.L_3275 - .L_3274)


	//   ....[0]....
.L_3274:
        /*002c*/ 	.word	0xffffffff


	//   ....[1]....
        /*0030*/ 	.word	0xffffffff


	//   ....[2]....
        /*0034*/ 	.word	0xffffffff


	//   ....[3]....
        /*0038*/ 	.word	0xffffffff


	//   ....[4]....
        /*003c*/ 	.word	0xffffffff


	//   ....[5]....
        /*0040*/ 	.word	0xffffffff


	//   ....[6]....
        /*0044*/ 	.word	0xffffffff


	//   ....[7]....
        /*0048*/ 	.word	0xffffffff


	//   ....[8]....
        /*004c*/ 	.word	0xffffffff


	//   ....[9]....
        /*0050*/ 	.word	0xffffffff


	//   ....[10]....
        /*0054*/ 	.word	0x05000011


	//   ....[11]....
        /*0058*/ 	.word	0x05000011


	//   ....[12]....
        /*005c*/ 	.word	0x05000011


	//   ....[13]....
        /*0060*/ 	.word	0x05000011


	//   ....[14]....
        /*0064*/ 	.word	0x05000011


	//   ....[15]....
        /*0068*/ 	.word	0x05000011


	//   ....[16]....
        /*006c*/ 	.word	0x05000011


	//   ....[17]....
        /*0070*/ 	.word	0x05000011


	//   ....[18]....
        /*0074*/ 	.word	0x05000011


	//   ....[19]....
        /*0078*/ 	.word	0x05000011


	//----- nvinfo : EIATTR_COOP_GROUP_INSTR_OFFSETS
	.align		4
.L_3275:
        /*007c*/ 	.byte	0x04, 0x28
        /*007e*/ 	.short	(.L_3277 - .L_3276)


	//   ....[0]....
.L_3276:
        /*0080*/ 	.word	0x00000860


	//   ....[1]....
        /*0084*/ 	.word	0x00000870


	//   ....[2]....
        /*0088*/ 	.word	0x000008a0


	//   ....[3]....
        /*008c*/ 	.word	0x000008b0


	//   ....[4]....
        /*0090*/ 	.word	0x000008e0


	//   ....[5]....
        /*0094*/ 	.word	0x000008f0


	//   ....[6]....
        /*0098*/ 	.word	0x00000920


	//   ....[7]....
        /*009c*/ 	.word	0x00000930


	//   ....[8]....
        /*00a0*/ 	.word	0x00000960


	//   ....[9]....
        /*00a4*/ 	.word	0x00000970


	//   ....[10]....
        /*00a8*/ 	.word	0x00000b70


	//   ....[11]....
        /*00ac*/ 	.word	0x00000be0


	//   ....[12]....
        /*00b0*/ 	.word	0x00000c50


	//   ....[13]....
        /*00b4*/ 	.word	0x00000cc0


	//   ....[14]....
        /*00b8*/ 	.word	0x00000d30


	//   ....[15]....
        /*00bc*/ 	.word	0x00000d90


	//   ....[16]....
        /*00c0*/ 	.word	0x00000e00


	//   ....[17]....
        /*00c4*/ 	.word	0x00000e70


	//   ....[18]....
        /*00c8*/ 	.word	0x00000ee0


	//   ....[19]....
        /*00cc*/ 	.word	0x00000f50


	//----- nvinfo : EIATTR_EXIT_INSTR_OFFSETS
	.align		4
.L_3277:
        /*00d0*/ 	.byte	0x04, 0x1c
        /*00d2*/ 	.short	(.L_3279 - .L_3278)


	//   ....[0]....
.L_3278:
        /*00d4*/ 	.word	0x00000070


	//   ....[1]....
        /*00d8*/ 	.word	0x00000b10


	//----- nvinfo : EIATTR_MAX_THREADS
	.align		4
.L_3279:
        /*00dc*/ 	.byte	0x04, 0x05
        /*00de*/ 	.short	(.L_3281 - .L_3280)
.L_3280:
        /*00e0*/ 	.word	0x00000400
        /*00e4*/ 	.word	0x00000001
        /*00e8*/ 	.word	0x00000001


	//----- nvinfo : EIATTR_CRS_STACK_SIZE
	.align		4
.L_3281:
        /*00ec*/ 	.byte	0x04, 0x1e
        /*00ee*/ 	.short	(.L_3283 - .L_3282)
.L_3282:
        /*00f0*/ 	.word	0x00000000


	//----- nvinfo : EIATTR_CBANK_PARAM_SIZE
	.align		4
.L_3283:
        /*00f4*/ 	.byte	0x03, 0x19
        /*00f6*/ 	.short	0x0088


	//----- nvinfo : EIATTR_PARAM_CBANK
	.align		4
        /*00f8*/ 	.byte	0x04, 0x0a
        /*00fa*/ 	.short	(.L_3285 - .L_3284)
	.align		4
.L_3284:
        /*00fc*/ 	.word	index@(.nv.constant0._ZN10layer_norm22ln_bwd_finalize_kernelINS_22Kernel_traits_finalizeILj16384E6__halffS2_fjLj1024ELj4ENS_18Kernel_traits_baseILj16384ES2_fS2_fjLj1024EEEEEEEvNS_9BwdParamsE)
        /*0100*/ 	.short	0x0210
        /*0102*/ 	.short	0x0088


	//----- nvinfo : EIATTR_SW_WAR
	.align		4
.L_3285:
        /*0104*/ 	.byte	0x04, 0x36
        /*0106*/ 	.short	(.L_3287 - .L_3286)
.L_3286:
        /*0108*/ 	.word	0x00000008
.L_3287:


//--------------------- .nv.info._ZN10layer_norm13ln_bwd_kernelINS_13Kernel_traitsI6__halffS2_fjLj16384ELj4ELj1ELj4ELj16ENS_18Kernel_traits_baseILj16384ES2_fS2_fjLj128EEEEEEEvNS_9BwdParamsE --------------------------
	.section	.nv.info._ZN10layer_norm13ln_bwd_kernelINS_13Kernel_traitsI6__halffS2_fjLj16384ELj4ELj1ELj4ELj16ENS_18Kernel_traits_baseILj16384ES2_fS2_fjLj128EEEEEEEvNS_9BwdParamsE,"",@"SHT_CUDA_INFO"
	.sectionflags	@""
	.align	4


	//----- nvinfo : EIATTR_CUDA_API_VERSION
	.align		4
        /*0000*/ 	.byte	0x04, 0x37
        /*0002*/ 	.short	(.L_3289 - .L_3288)
.L_3288:
        /*0004*/ 	.word	0x00000082


	//----- nvinfo : EIATTR_KPARAM_INFO
	.align		4
.L_3289:
        /*0008*/ 	.byte	0x04, 0x17
        /*000a*/ 	.short	(.L_3291 - .L_3290)
.L_3290:
        /*000c*/ 	.word	0x00000000
        /*0010*/ 	.short	0x0000
        /*0012*/ 	.short	0x0000
        /*0014*/ 	.byte	0x00, 0xf0, 0x21, 0x02


	//----- nvinfo : EIATTR_SPARSE_MMA_MASK
	.align		4
.L_3291:
        /*0018*/ 	.byte	0x03, 0x50
        /*001a*/ 	.short	0x0000


	//----- nvinfo : EIATTR_MAXREG_COUNT
	.align		4
        /*001c*/ 	.byte	0x03, 0x1b
        /*001e*/ 	.short	0x00ff


	//----- nvinfo : EIATTR_NUM_BARRIERS
	.align		4
        /*0020*/ 	.byte	0x02, 0x4c
        /*0022*/ 	.byte	0x01
	.zero		1


	//----- nvinfo : EIATTR_MERCURY_ISA_VERSION
	.align		4
        /*0024*/ 	.byte	0x03, 0x5f
        /*0026*/ 	.short	0x0101


	//----- nvinfo : EIATTR_COOP_GROUP_MASK_REGIDS
	.align		4
        /*0028*/ 	.byte	0x04, 0x29
        /*002a*/ 	.short	(.L_3293 - .L_3292)


	//   ....[0]....
.L_3292:
        /*002c*/ 	.word	0xffffffff


	//   ....[1]....
        /*0030*/ 	.word	0xffffffff


	//   ....[2]....
        /*0034*/ 	.word	0xffffffff


	//   ....[3]....
        /*0038*/ 	.word	0xffffffff


	//   ....[4]....
        /*003c*/ 	.word	0xffffffff


	//   ....[5]....
        /*0040*/ 	.word	0xffffffff


	//   ....[6]....
        /*0044*/ 	.word	0xffffffff


	//   ....[7]....
        /*0048*/ 	.word	0xffffffff


	//   ....[8]....
        /*004c*/ 	.word	0xffffffff


	//   ....[9]....
        /*0050*/ 	.word	0xffffffff


	//   ....[10]....
        /*0054*/ 	.word	0xffffffff


	//   ....[11]....
        /*0058*/ 	.word	0xffffffff


	//   ....[12]....
        /*005c*/ 	.word	0xffffffff


	//   ....[13]....
        /*0060*/ 	.word	0xffffffff


	//   ....[14]....
        /*0064*/ 	.word	0xffffffff


	//   ....[15]....
        /*0068*/ 	.word	0xffffffff


	//   ....[16]....
        /*006c*/ 	.word	0xffffffff


	//   ....[17]....
        /*0070*/ 	.word	0xffffffff


	//   ....[18]....
        /*0074*/ 	.word	0xffffffff


	//   ....[19]....
        /*0078*/ 	.word	0xffffffff


	//   ....[20]....
        /*007c*/ 	.word	0x05000087


	//   ....[21]....
        /*0080*/ 	.word	0x05000087


	//   ....[22]....
        /*0084*/ 	.word	0x05000087


	//   ....[23]....
        /*0088*/ 	.word	0x05000087


	//   ....[24]....
        /*008c*/ 	.word	0x05000087


	//   ....[25]....
        /*0090*/ 	.word	0x05000087


	//   ....[26]....
        /*0094*/ 	.word	0x05000087


	//   ....[27]....
        /*0098*/ 	.word	0x05000087


	//   ....[28]....
        /*009c*/ 	.word	0x05000087


	//   ....[29]....
        /*00a0*/ 	.word	0x05000087


	//----- nvinfo : EIATTR_COOP_GROUP_INSTR_OFFSETS
	.align		4
.L_3293:
        /*00a4*/ 	.byte	0x04, 0x28
        /*00a6*/ 	.short	(.L_3295 - .L_3294)


	//   ....[0]....
.L_3294:
        /*00a8*/ 	.word	0x00002ba0


	//   ....[1]....
        /*00ac*/ 	.word	0x00002bb0


	//   ....[2]....
        /*00b0*/ 	.word	0x00002be0


	//   ....[3]....
        /*00b4*/ 	.word	0x00002bf0


	//   ....[4]....
        /*00b8*/ 	.word	0x00002c20


	//   ....[5]....
        /*00bc*/ 	.word	0x00002c30


	//   ....[6]....
        /*00c0*/ 	.word	0x00002c60


	//   ....[7]....
        /*00c4*/ 	.word	0x00002c70


	//   ....[8]....
        /*00c8*/ 	.word	0x00002cb0


	//   ....[9]....
        /*00cc*/ 	.word	0x00002cd0


	//   ....[10]....
        /*00d0*/ 	.word	0x00003200


	//   ....[11]....
        /*00d4*/ 	.word	0x00003210


	//   ....[12]....
        /*00d8*/ 	.word	0x00003240


	//   ....[13]....
        /*00dc*/ 	.word	0x00003250


	//   ....[14]....
        /*00e0*/ 	.word	0x00003280


	//   ....[15]....
        /*00e4*/ 	.word	0x00003290


	//   ....[16]....
        /*00e8*/ 	.word	0x000032e0


	//   ....[17]....
        /*00ec*/ 	.word	0x000032f0


	//   ....[18]....
        /*00f0*/ 	.word	0x00003320


	//   ....[19]....
        /*00f4*/ 	.word	0x00003330


	//   ....[20]....
        /*00f8*/ 	.word	0x00004090


	//   ....[21]....
        /*00fc*/ 	.word	0x000040e0


	//   ....[22]....
        /*0100*/ 	.word	0x00004150


	//   ....[23]....
        /*0104*/ 	.word	0x000041b0


	//   ....[24]....
        /*0108*/ 	.word	0x00004220


	//   ....[25]....
        /*010c*/ 	.word	0x00004280


	//   ....[26]....
        /*0110*/ 	.word	0x000042f0


	//   ....[27]....
        /*0114*/ 	.word	0x00004350


	//   ....[28]....
        /*0118*/ 	.word	0x000043d0


	//   ....[29]....
        /*011c*/ 	.word	0x00004440


	//----- nvinfo : EIATTR_EXIT_INSTR_OFFSETS
	.align		4
.L_3295:
        /*0120*/ 	.byte	0x04, 0x1c
        /*0122*/ 	.short	(.L_3297 - .L_3296)


	//   ....[0]....
.L_3296:
        /*0124*/ 	.word	0x00004030


	//----- nvinfo : EIATTR_MAX_THREADS
	.align		4
.L_3297:
        /*0128*/ 	.byte	0x04, 0x05
        /*012a*/ 	.short	(.L_3299 - .L_3298)
.L_3298:
        /*012c*/ 	.word	0x00000080
        /*0130*/ 	.word	0x00000001
        /*0134*/ 	.word	0x00000001


	//----- nvinfo : EIATTR_CRS_STACK_SIZE
	.align		4
.L_3299:
        /*0138*/ 	.byte	0x04, 0x1e
        /*013a*/ 	.short	(.L_3301 - .L_3300)
.L_3300:
        /*013c*/ 	.word	0x00000000


	//----- nvinfo : EIATTR_CBANK_PARAM_SIZE
	.align		4
.L_3301:
        /*0140*/ 	.byte	0x03, 0x19
        /*0142*/ 	.short	0x0088


	//----- nvinfo : EIATTR_PARAM_CBANK
	.align		4
        /*0144*/ 	.byte	0x04, 0x0a
        /*0146*/ 	.short	(.L_3303 - .L_3302)
	.align		4
.L_3302:
        /*0148*/ 	.word	index@(.nv.constant0._ZN10layer_norm13ln_bwd_kernelINS_13Kernel_traitsI6__halffS2_fjLj16384ELj4ELj1ELj4ELj16ENS_18Kernel_traits_baseILj16384ES2_fS2_fjLj128EEEEEEEvNS_9BwdParamsE)
        /*014c*/ 	.short	0x0210
        /*014e*/ 	.short	0x0088


	//----- nvinfo : EIATTR_SW_WAR
	.align		4
.L_3303:
        /*0150*/ 	.byte	0x04, 0x36
        /*0152*/ 	.short	(.L_3305 - .L_3304)
.L_3304:
        /*0154*/ 	.word	0x00000008
.L_3305:


//--------------------- .nv.info._ZN10layer_norm22ln_bwd_finalize_kernelINS_22Kernel_traits_finalizeILj16384E6__halfS2_S2_fjLj1024ELj4ENS_18Kernel_traits_baseILj16384ES2_S2_S2_fjLj1024EEEEEEEvNS_9BwdParamsE --------------------------
	.section	.nv.info._ZN10layer_norm22ln_bwd_finalize_kernelINS_22Kernel_traits_finalizeILj16384E6__halfS2_S2_fjLj1024ELj4ENS_18Kernel_traits_baseILj16384ES2_S2_S2_fjLj1024EEEEEEEvNS_9BwdParamsE,"",@"SHT_CUDA_INFO"
	.sectionflags	@""
	.align	4


	//----- nvinfo : EIATTR_CUDA_API_VERSION
	.align		4
        /*0000*/ 	.byte	0x04, 0x37
        /*0002*/ 	.short	(.L_3307 - .L_3306)
.L_3306:
        /*0004*/ 	.word	0x00000082


	//----- nvinfo : EIATTR_KPARAM_INFO
	.align		4
.L_3307:
        /*0008*/ 	.byte	0x04, 0x17
        /*000a*/ 	.short	(.L_3309 - .L_3308)
.L_3308:
        /*000c*/ 	.word	0x00000000
        /*0010*/ 	.short	0x0000
        /*0012*/ 	.short	0x0000
        /*0014*/ 	.byte	0x00, 0xf0, 0x21, 0x02


	//----- nvinfo : EIATTR_SPARSE_MMA_MASK
	.align		4
.L_3309:
        /*0018*/ 	.byte	0x03, 0x50
        /*001a*/ 	.short	0x0000


	//----- nvinfo : EIATTR_MAXREG_COUNT
	.align		4
        /*001c*/ 	.byte	0x03, 0x1b
        /*001e*/ 	.short	0x0040


	//----- nvinfo : EIATTR_NUM_BARRIERS
	.align		4
        /*0020*/ 	.byte	0x02, 0x4c
        /*0022*/ 	.byte	0x01
	.zero		1


	//----- nvinfo : EIATTR_MERCURY_ISA_VERSION
	.align		4
        /*0024*/ 	.byte	0x03, 0x5f
        /*0026*/ 	.short	0x0101


	//----- nvinfo : EIATTR_COOP_GROUP_MASK_REGIDS
	.align		4
        /*0028*/ 	.byte	0x04, 0x29
        /*002a*/ 	.short	(.L_3311 - .L_3310)


	//   ....[0]....
.L_3310:
        /*002c*/ 	.word	0xffffffff


	//   ....[1]....
        /*0030*/ 	.word	0xffffffff


	//   ....[2]....
        /*0034*/ 	.word	0xffffffff


	//   ....[3]....
        /*0038*/ 	.word	0xffffffff


	//   ....[4]....
        /*003c*/ 	.word	0xffffffff


	//   ....[5]....
        /*0040*/ 	.word	0xffffffff


	//   ....[6]....
        /*0044*/ 	.word	0xffffffff


	//   ....[7]....
        /*0048*/ 	.word	0xffffffff


	//   ....[8]....
        /*004c*/ 	.word	0xffffffff


	//   ....[9]....
        /*0050*/ 	.word	0xffffffff


	//   ....[10]....
        /*0054*/ 	.word	0x05000011


	//   ....[11]....
        /*0058*/ 	.word	0x05000011


	//   ....[12]....
        /*005c*/ 	.word	0x05000011


	//   ....[13]....
        /*0060*/ 	.word	0x05000011


	//   ....[14]....
        /*0064*/ 	.word	0x05000011


	//   ....[15]....
        /*0068*/ 	.word	0x05000011


	//   ....[16]....
        /*006c*/ 	.word	0x05000011


	//   ....[17]....
        /*0070*/ 	.word	0x05000011


	//   ....[18]....
        /*0074*/ 	.word	0x05000011


	//   ....[19]....
        /*0078*/ 	.word	0x05000011


	//----- nvinfo : EIATTR_COOP_GROUP_INSTR_OFFSETS
	.align		4
.L_3311:
        /*007c*/ 	.byte	0x04, 0x28
        /*007e*/ 	.short	(.L_3313 - .L_3312)


	//   ....[0]....
.L_3312:
        /*0080*/ 	.word	0x00000860


	//   ....[1]....
        /*0084*/ 	.word	0x00000870


	//   ....[2]....
        /*0088*/ 	.word	0x000008a0


	//   ....[3]....
        /*008c*/ 	.word	0x000008b0


	//   ....[4]....
        /*0090*/ 	.word	0x000008e0


	//   ....[5]....
        /*0094*/ 	.word	0x000008f0


	//   ....[6]....
        /*0098*/ 	.word	0x00000920


	//   ....[7]....
        /*009c*/ 	.word	0x00000930


	//   ....[8]....
        /*00a0*/ 	.word	0x00000960


	//   ....[9]....
        /*00a4*/ 	.word	0x00000970


	//   ....[10]....
        /*00a8*/ 	.word	0x00000b70


	//   ....[11]....
        /*00ac*/ 	.word	0x00000be0


	//   ....[12]....
        /*00b0*/ 	.word	0x00000c50


	//   ....[13]....
        /*00b4*/ 	.word	0x00000cc0


	//   ....[14]....
        /*00b8*/ 	.word	0x00000d30


	//   ....[15]....
        /*00bc*/ 	.word	0x00000d90


	//   ....[16]....
        /*00c0*/ 	.word	0x00000e00


	//   ....[17]....
        /*00c4*/ 	.word	0x00000e70


	//   ....[18]....
        /*00c8*/ 	.word	0x00000ee0


	//   ....[19]....
        /*00cc*/ 	.word	0x00000f50


	//----- nvinfo : EIATTR_EXIT_INSTR_OFFSETS
	.align		4
.L_3313:
        /*00d0*/ 	.byte	0x04, 0x1c
        /*00d2*/ 	.short	(.L_3315 - .L_3314)


	//   ....[0]....
.L_3314:
        /*00d4*/ 	.word	0x00000070


	//   ....[1]....
        /*00d8*/ 	.word	0x00000b10


	//----- nvinfo : EIATTR_MAX_THREADS
	.align		4
.L_3315:
        /*00dc*/ 	.byte	0x04, 0x05
        /*00de*/ 	.short	(.L_3317 - .L_3316)
.L_3316:
        /*00e0*/ 	.word	0x00000400
        /*00e4*/ 	.word	0x00000001
        /*00e8*/ 	.word	0x00000001


	//----- nvinfo : EIATTR_CRS_STACK_SIZE
	.align		4
.L_3317:
        /*00ec*/ 	.byte	0x04, 0x1e
        /*00ee*/ 	.short	(.L_3319 - .L_3318)
.L_3318:
        /*00f0*/ 	.word	0x00000000


	//----- nvinfo : EIATTR_CBANK_PARAM_SIZE
	.align		4
.L_3319:
        /*00f4*/ 	.byte	0x03, 0x19
        /*00f6*/ 	.short	0x0088


	//----- nvinfo : EIATTR_PARAM_CBANK
	.align		4
        /*00f8*/ 	.byte	0x04, 0x0a
        /*00fa*/ 	.short	(.L_3321 - .L_3320)
	.align		4
.L_3320:
        /*00fc*/ 	.word	index@(.nv.constant0._ZN10layer_norm22ln_bwd_finalize_kernelINS_22Kernel_traits_finalizeILj16384E6__halfS2_S2_fjLj1024ELj4ENS_18Kernel_traits_baseILj16384ES2_S2_S2_fjLj1024EEEEEEEvNS_9BwdParamsE)
        /*0100*/ 	.short	0x0210
        /*0102*/ 	.short	0x0088


	//----- nvinfo : EIATTR_SW_WAR
	.align		4
.L_3321:
        /*0104*/ 	.byte	0x04, 0x36
        /*0106*/ 	.short	(.L_3323 - .L_3322)
.L_3322:
        /*0108*/ 	.word	0x00000008
.L_3323:


//--------------------- .nv.info._ZN10layer_norm13ln_bwd_kernelINS_13Kernel_traitsI6__halfS2_S2_fjLj16384ELj4ELj1ELj4ELj16ENS_18Kernel_traits_baseILj16384ES2_S2_S2_fjLj128EEEEEEEvNS_9BwdParamsE --------------------------
	.section	.nv.info._ZN10layer_norm13ln_bwd_kernelINS_13Kernel_traitsI6__halfS2_S2_fjLj16384ELj4ELj1ELj4ELj16ENS_18Kernel_traits_baseILj16384ES2_S2_S2_fjLj128EEEEEEEvNS_9BwdParamsE,"",@"SHT_CUDA_INFO"
	.sectionflags	@""
	.align	4


	//----- nvinfo : EIATTR_CUDA_API_VERSION
	.align		4
        /*0000*/ 	.byte	0x04, 0x37
        /*0002*/ 	.short	(.L_3325 - .L_3324)
.L_3324:
        /*0004*/ 	.word	0x00000082


	//----- nvinfo : EIATTR_KPARAM_INFO
	.align		4
.L_3325:
        /*0008*/ 	.byte	0x04, 0x17
        /*000a*/ 	.short	(.L_3327 - .L_3326)
.L_3326:
        /*000c*/ 	.word	0x00000000
        /*0010*/ 	.short	0x0000
        /*0012*/ 	.short	0x0000
        /*0014*/ 	.byte	0x00, 0xf0, 0x21, 0x02


	//----- nvinfo : EIATTR_SPARSE_MMA_MASK
	.align		4
.L_3327:
        /*0018*/ 	.byte	0x03, 0x50
        /*001a*/ 	.short	0x0000


	//----- nvinfo : EIATTR_MAXREG_COUNT
	.align		4
        /*001c*/ 	.byte	0x03, 0x1b
        /*001e*/ 	.short	0x00ff


	//----- nvinfo : EIATTR_NUM_BARRIERS
	.align		4
        /*0020*/ 	.byte	0x02, 0x4c
        /*0022*/ 	.byte	0x01
	.zero		1


	//----- nvinfo : EIATTR_MERCURY_ISA_VERSION
	.align		4
        /*0024*/ 	.byte	0x03, 0x5f
        /*0026*/ 	.short	0x0101


	//----- nvinfo : EIATTR_COOP_GROUP_MASK_REGIDS
	.align		4
        /*0028*/ 	.byte	0x04, 0x29
        /*002a*/ 	.short	(.L_3329 - .L_3328)


	//   ....[0]....
.L_3328:
        /*002c*/ 	.word	0xffffffff


	//   ....[1]....
        /*0030*/ 	.word	0xffffffff


	//   ....[2]....
        /*0034*/ 	.word	0xffffffff


	//   ....[3]....
        /*0038*/ 	.word	0xffffffff


	//   ....[4]....
        /*003c*/ 	.word	0xffffffff


	//   ....[5]....
        /*0040*/ 	.word	0xffffffff


	//   ....[6]....
        /*0044*/ 	.word	0xffffffff


	//   ....[7]....
        /*0048*/ 	.word	0xffffffff


	//   ....[8]....
        /*004c*/ 	.word	0xffffffff


	//   ....[9]....
        /*0050*/ 	.word	0xffffffff


	//   ....[10]....
        /*0054*/ 	.word	0xffffffff


	//   ....[11]....
        /*0058*/ 	.word	0xffffffff


	//   ....[12]....
        /*005c*/ 	.word	0xffffffff


	//   ....[13]....
        /*0060*/ 	.word	0xffffffff


	//   ....[14]....
        /*0064*/ 	.word	0xffffffff


	//   ....[15]....
        /*0068*/ 	.word	0xffffffff


	//   ....[16]....
        /*006c*/ 	.word	0xffffffff


	//   ....[17]....
        /*0070*/ 	.word	0xffffffff


	//   ....[18]....
        /*0074*/ 	.word	0xffffffff


	//   ....[19]....
        /*0078*/ 	.word	0xffffffff


	//   ....[20]....
        /*007c*/ 	.word	0x050000c0


	//   ....[21]....
        /*0080*/ 	.word	0x050000c0


	//   ....[22]....
        /*0084*/ 	.word	0x050000c0


	//   ....[23]....
        /*0088*/ 	.word	0x050000c0


	//   ....[24]....
        /*008c*/ 	.word	0x050000c0


	//   ....[25]....
        /*0090*/ 	.word	0x050000c0


	//   ....[26]....
        /*0094*/ 	.word	0x050000c0


	//   ....[27]....
        /*0098*/ 	.word	0x050000c0


	//   ....[28]....
        /*009c*/ 	.word	0x050000c0


	//   ....[29]....
        /*00a0*/ 	.word	0x050000c0


	//----- nvinfo : EIATTR_COOP_GROUP_INSTR_OFFSETS
	.align		4
.L_3329:
        /*00a4*/ 	.byte	0x04, 0x28
        /*00a6*/ 	.short	(.L_3331 - .L_3330)


	//   ....[0]....
.L_3330:
        /*00a8*/ 	.word	0x00002650


	//   ....[1]....
        /*00ac*/ 	.word	0x00002660


	//   ....[2]....
        /*00b0*/ 	.word	0x00002690


	//   ....[3]....
        /*00b4*/ 	.word	0x000026a0


	//   ....[4]....
        /*00b8*/ 	.word	0x000026d0


	//   ....[5]....
        /*00bc*/ 	.word	0x000026e0


	//   ....[6]....
        /*00c0*/ 	.word	0x00002710


	//   ....[7]....
        /*00c4*/ 	.word	0x00002720


	//   ....[8]....
        /*00c8*/ 	.word	0x00002750


	//   ....[9]....
        /*00cc*/ 	.word	0x00002760


	//   ....[10]....
        /*00d0*/ 	.word	0x00002c80


	//   ....[11]....
        /*00d4*/ 	.word	0x00002c90


	//   ....[12]....
        /*00d8*/ 	.word	0x00002cc0


	//   ....[13]....
        /*00dc*/ 	.word	0x00002cd0


	//   ....[14]....
        /*00e0*/ 	.word	0x00002d00


	//   ....[15]....
        /*00e4*/ 	.word	0x00002d10


	//   ....[16]....
        /*00e8*/ 	.word	0x00002d40


	//   ....[17]....
        /*00ec*/ 	.word	0x00002d50


	//   ....[18]....
        /*00f0*/ 	.word	0x00002d80


	//   ....[19]....
        /*00f4*/ 	.word	0x00002d90


	//   ....[20]....
        /*00f8*/ 	.word	0x00003ba0


	//   ....[21]....
        /*00fc*/ 	.word	0x00003bf0


	//   ....[22]....
        /*0100*/ 	.word	0x00003c60


	//   ....[23]....
        /*0104*/ 	.word	0x00003cc0


	//   ....[24]....
        /*0108*/ 	.word	0x00003d30


	//   ....[25]....
        /*010c*/ 	.word	0x00003d90


	//   ....[26]....
        /*0110*/ 	.word	0x00003e00


	//   ....[27]....
        /*0114*/ 	.word	0x00003e60


	//   ....[28]....
        /*0118*/ 	.word	0x00003ed0


	//   ....[29]....
        /*011c*/ 	.word	0x00003f30


	//----- nvinfo : EIATTR_EXIT_INSTR_OFFSETS
	.align		4
.L_3331:
        /*0120*/ 	.byte	0x04, 0x1c
        /*0122*/ 	.short	(.L_3333 - .L_3332)


	//   ....[0]....
.L_3332:
        /*0124*/ 	.word	0x00003b40


	//----- nvinfo : EIATTR_MAX_THREADS
	.align		4
.L_3333:
        /*0128*/ 	.byte	0x04, 0x05
        /*012a*/ 	.short	(.L_3335 - .L_3334)
.L_3334:
        /*012c*/ 	.word	0x00000080
        /*0130*/ 	.word	0x00000001
        /*0134*/ 	.word	0x00000001


	//----- nvinfo : EIATTR_CRS_STACK_SIZE
	.align		4
.L_3335:
        /*0138*/ 	.byte	0x04, 0x1e
        /*013a*/ 	.short	(.L_3337 - .L_3336)
.L_3336:
        /*013c*/ 	.word	0x00000000


	//----- nvinfo : EIATTR_CBANK_PARAM_SIZE
	.align		4
.L_3337:
        /*0140*/ 	.byte	0x03, 0x19
        /*0142*/ 	.short	0x0088


	//----- nvinfo : EIATTR_PARAM_CBANK
	.align		4
        /*0144*/ 	.byte	0x04, 0x0a
        /*0146*/ 	.short	(.L_3339 - .L_3338)
	.align		4
.L_3338:
        /*0148*/ 	.word	index@(.nv.constant0._ZN10layer_norm13ln_bwd_kernelINS_13Kernel_traitsI6__halfS2_S2_fjLj16384ELj4ELj1ELj4ELj16ENS_18Kernel_traits_baseILj16384ES2_S2_S2_fjLj128EEEEEEEvNS_9BwdParamsE)
        /*014c*/ 	.short	0x0210
        /*014e*/ 	.short	0x0088


	//----- nvinfo : EIATTR_SW_WAR
	.align		4
.L_3339:
        /*0150*/ 	.byte	0x04, 0x36
        /*0152*/ 	.short	(.L_3341 - .L_3340)
.L_3340:
        /*0154*/ 	.word	0x00000008
.L_3341:


//--------------------- .nv.info._ZN10layer_norm22ln_bwd_finalize_kernelINS_22Kernel_traits_finalizeILj16384EffffjLj1024ELj4ENS_18Kernel_traits_baseILj16384EffffjLj1024EEEEEEEvNS_9BwdParamsE --------------------------
	.section	.nv.info._ZN10layer_norm22ln_bwd_finalize_kernelINS_22Kernel_traits_finalizeILj16384EffffjLj1024ELj4ENS_18Kernel_traits_baseILj16384EffffjLj1024EEEEEEEvNS_9BwdParamsE,"",@"SHT_CUDA_INFO"
	.sectionflags	@""
	.align	4


	//----- nvinfo : EIATTR_CUDA_API_VERSION
	.align		4
        /*0000*/ 	.byte	0x04, 0x37
        /*0002*/ 	.short	(.L_3343 - .L_3342)
.L_3342:
        /*0004*/ 	.word	0x00000082


	//----- nvinfo : EIATTR_KPARAM_INFO
	.align		4
.L_3343:
        /*0008*/ 	.byte	0x04, 0x17
        /*000a*/ 	.short	(.L_3345 - .L_3344)
.L_3344:
        /*000c*/ 	.word	0x00000000
        /*0010*/ 	.short	0x0000
        /*0012*/ 	.short	0x0000
        /*0014*/ 	.byte	0x00, 0xf0, 0x21, 0x02


	//----- nvinfo : EIATTR_SPARSE_MMA_MASK
	.align		4
.L_3345:
        /*0018*/ 	.byte	0x03, 0x50
        /*001a*/ 	.short	0x0000


	//----- nvinfo : EIATTR_MAXREG_COUNT
	.align		4
        /*001c*/ 	.byte	0x03, 0x1b
        /*001e*/ 	.short	0x0040


	//----- nvinfo : EIATTR_NUM_BARRIERS
	.align		4
        /*0020*/ 	.byte	0x02, 0x4c
        /*0022*/ 	.byte	0x01
	.zero		1


	//----- nvinfo : EIATTR_MERCURY_ISA_VERSION
	.align		4
        /*0024*/ 	.byte	0x03, 0x5f
        /*0026*/ 	.short	0x0101


	//----- nvinfo : EIATTR_COOP_GROUP_MASK_REGIDS
	.align		4
        /*0028*/ 	.byte	0x04, 0x29
        /*002a*/ 	.short	(.L_3347 - .L_3346)


	//   ....[0]....
.L_3346:
        /*002c*/ 	.word	0xffffffff


	//   ....[1]....
        /*0030*/ 	.word	0xffffffff


	//   ....[2]....
        /*0034*/ 	.word	0xffffffff


	//   ....[3]....
        /*0038*/ 	.word	0xffffffff


	//   ....[4]....
        /*003c*/ 	.word	0xffffffff


	//   ....[5]....
        /*0040*/ 	.word	0xffffffff


	//   ....[6]....
        /*0044*/ 	.word	0xffffffff


	//   ....[7]....
        /*0048*/ 	.word	0xffffffff


	//   ....[8]....
        /*004c*/ 	.word	0xffffffff


	//   ....[9]....
        /*0050*/ 	.word	0xffffffff


	//   ....[10]....
        /*0054*/ 	.word	0x05000011


	//   ....[11]....
        /*0058*/ 	.word	0x05000011


	//   ....[12]....
        /*005c*/ 	.word	0x05000011


	//   ....[13]....
        /*0060*/ 	.word	0x05000011


	//   ....[14]....
        /*0064*/ 	.word	0x05000011


	//   ....[15]....
        /*0068*/ 	.word	0x05000011


	//   ....[16]....
        /*006c*/ 	.word	0x05000011


	//   ....[17]....
        /*0070*/ 	.word	0x05000011


	//   ....[18]....
        /*0074*/ 	.word	0x05000011


	//   ....[19]....
        /*0078*/ 	.word	0x05000011


	//----- nvinfo : EIATTR_COOP_GROUP_INSTR_OFFSETS
	.align		4
.L_3347:
        /*007c*/ 	.byte	0x04, 0x28
        /*007e*/ 	.short	(.L_3349 - .L_3348)


	//   ....[0]....
.L_3348:
        /*0080*/ 	.word	0x00000860


	//   ....[1]....
        /*0084*/ 	.word	0x00000870


	//   ....[2]....
        /*0088*/ 	.word	0x000008a0


	//   ....[3]....
        /*008c*/ 	.word	0x000008b0


	//   ....[4]....
        /*0090*/ 	.word	0x000008e0


	//   ....[5]....
        /*0094*/ 	.word	0x000008f0


	//   ....[6]....
        /*0098*/ 	.word	0x00000920


	//   ....[7]....
        /*009c*/ 	.word	0x00000930


	//   ....[8]....
        /*00a0*/ 	.word	0x00000960


	//   ....[9]....
        /*00a4*/ 	.word	0x00000970


	//   ....[10]....
        /*00a8*/ 	.word	0x00000b20


	//   ....[11]....
        /*00ac*/ 	.word	0x00000b90


	//   ....[12]....
        /*00b0*/ 	.word	0x00000c00


	//   ....[13]....
        /*00b4*/ 	.word	0x00000c70


	//   ....[14]....
        /*00b8*/ 	.word	0x00000ce0


	//   ....[15]....
        /*00bc*/ 	.word	0x00000d40


	//   ....[16]....
        /*00c0*/ 	.word	0x00000db0


	//   ....[17]....
        /*00c4*/ 	.word	0x00000e20


	//   ....[18]....
        /*00c8*/ 	.word	0x00000e90


	//   ....[19]....
        /*00cc*/ 	.word	0x00000f00


	//----- nvinfo : EIATTR_EXIT_INSTR_OFFSETS
	.align		4
.L_3349:
        /*00d0*/ 	.byte	0x04, 0x1c
        /*00d2*/ 	.short	(.L_3351 - .L_3350)


	//   ....[0]....
.L_3350:
        /*00d4*/ 	.word	0x00000070


	//   ....[1]....
        /*00d8*/ 	.word	0x00000ac0


	//----- nvinfo : EIATTR_MAX_THREADS
	.align		4
.L_3351:
        /*00dc*/ 	.byte	0x04, 0x05
        /*00de*/ 	.short	(.L_3353 - .L_3352)
.L_3352:
        /*00e0*/ 	.word	0x00000400
        /*00e4*/ 	.word	0x00000001
        /*00e8*/ 	.word	0x00000001


	//----- nvinfo : EIATTR_CRS_STACK_SIZE
	.align		4
.L_3353:
        /*00ec*/ 	.byte	0x04, 0x1e
        /*00ee*/ 	.short	(.L_3355 - .L_3354)
.L_3354:
        /*00f0*/ 	.word	0x00000000


	//----- nvinfo : EIATTR_CBANK_PARAM_SIZE
	.align		4
.L_3355:
        /*00f4*/ 	.byte	0x03, 0x19
        /*00f6*/ 	.short	0x0088


	//----- nvinfo : EIATTR_PARAM_CBANK
	.align		4
        /*00f8*/ 	.byte	0x04, 0x0a
        /*00fa*/ 	.short	(.L_3357 - .L_3356)
	.align		4
.L_3356:
        /*00fc*/ 	.word	index@(.nv.constant0._ZN10layer_norm22ln_bwd_finalize_kernelINS_22Kernel_traits_finalizeILj16384EffffjLj1024ELj4ENS_18Kernel_traits_baseILj16384EffffjLj1024EEEEEEEvNS_9BwdParamsE)
        /*0100*/ 	.short	0x0210
        /*0102*/ 	.short	0x0088


	//----- nvinfo : EIATTR_SW_WAR
	.align		4
.L_3357:
        /*0104*/ 	.byte	0x04, 0x36
        /*0106*/ 	.short	(.L_3359 - .L_3358)
.L_3358:
        /*0108*/ 	.word	0x00000008
.L_3359:


//--------------------- .nv.info._ZN10layer_norm13ln_bwd_kernelINS_13Kernel_traitsIffffjLj16384ELj4ELj1ELj4ELj16ENS_18Kernel_traits_baseILj16384EffffjLj128EEEEEEEvNS_9BwdParamsE --------------------------
	.section	.nv.info._ZN10layer_norm13ln_bwd_kernelINS_13Kernel_traitsIffffjLj16384ELj4ELj1ELj4ELj16ENS_18Kernel_traits_baseILj16384EffffjLj128EEEEEEEvNS_9BwdParamsE,"",@"SHT_CUDA_INFO"
	.sectionflags	@""
	.align	4


	//----- nvinfo : EIATTR_CUDA_API_VERSION
	.align		4
        /*0000*/ 	.byte	0x04, 0x37
        /*0002*/ 	.short	(.L_3361 - .L_3360)
.L_3360:
        /*0004*/ 	.word	0x00000082


	//----- nvinfo : EIATTR_KPARAM_INFO
	.align		4
.L_3361:
        /*0008*/ 	.byte	0x04, 0x17
        /*000a*/ 	.short	(.L_3363 - .L_3362)
.L_3362:
        /*000c*/ 	.word	0x00000000
        /*0010*/ 	.short	0x0000
        /*0012*/ 	.short	0x0000
        /*0014*/ 	.byte	0x00, 0xf0, 0x21, 0x02


	//----- nvinfo : EIATTR_SPARSE_MMA_MASK
	.align		4
.L_3363:
        /*0018*/ 	.byte	0x03, 0x50
        /*001a*/ 	.short	0x0000


	//----- nvinfo : EIATTR_MAXREG_COUNT
	.align		4
        /*001c*/ 	.byte	0x03, 0x1b
        /*001e*/ 	.short	0x00ff


	//----- nvinfo : EIATTR_NUM_BARRIERS
	.align		4
        /*0020*/ 	.byte	0x02, 0x4c
        /*0022*/ 	.byte	0x01
	.zero		1


	//----- nvinfo : EIATTR_MERCURY_ISA_VERSION
	.align		4
        /*0024*/ 	.byte	0x03, 0x5f
        /*0026*/ 	.short	0x0101


	//----- nvinfo : EIATTR_COOP_GROUP_MASK_REGIDS
	.align		4
        /*0028*/ 	.byte	0x04, 0x29
        /*002a*/ 	.short	(.L_3365 - .L_3364)


	//   ....[0]....
.L_3364:
        /*002c*/ 	.word	0xffffffff


	//   ....[1]....
        /*0030*/ 	.word	0xffffffff


	//   ....[2]....
        /*0034*/ 	.word	0xffffffff


	//   ....[3]....
        /*0038*/ 	.word	0xffffffff


	//   ....[4]....
        /*003c*/ 	.word	0xffffffff


	//   ....[5]....
        /*0040*/ 	.word	0xffffffff


	//   ....[6]....
        /*0044*/ 	.word	0xffffffff


	//   ....[7]....
        /*0048*/ 	.word	0xffffffff


	//   ....[8]....
        /*004c*/ 	.word	0xffffffff


	//   ....[9]....
        /*0050*/ 	.word	0xffffffff


	//   ....[10]....
        /*0054*/ 	.word	0xffffffff


	//   ....[11]....
        /*0058*/ 	.word	0xffffffff


	//   ....[12]....
        /*005c*/ 	.word	0xffffffff


	//   ....[13]....
        /*0060*/ 	.word	0xffffffff


	//   ....[14]....
        /*0064*/ 	.word	0xffffffff


	//   ....[15]....
        /*0068*/ 	.word	0xffffffff


	//   ....[16]....
        /*006c*/ 	.word	0xffffffff


	//   ....[17]....
        /*0070*/ 	.word	0xffffffff


	//   ....[18]....
        /*0074*/ 	.word	0xffffffff


	//   ....[19]....
        /*0078*/ 	.word	0xffffffff


	//   ....[20]....
        /*007c*/ 	.word	0x05000068


	//   ....[21]....
        /*0080*/ 	.word	0x05000068


	//   ....[22]....
        /*0084*/ 	.word	0x05000068


	//   ....[23]....
        /*0088*/ 	.word	0x05000068


	//   ....[24]....
        /*008c*/ 	.word	0x05000068


	//   ....[25]....
        /*0090*/ 	.word	0x05000068


	//   ....[26]....
        /*0094*/ 	.word	0x05000068


	//   ....[27]....
        /*0098*/ 	.word	0x05000068


	//   ....[28]....
        /*009c*/ 	.word	0x05000068


	//   ....[29]....
        /*00a0*/ 	.word	0x05000068


	//----- nvinfo : EIATTR_COOP_GROUP_INSTR_OFFSETS
	.align		4
.L_3365:
        /*00a4*/ 	.byte	0x04, 0x28
        /*00a6*/ 	.short	(.L_3367 - .L_3366)


	//   ....[0]....
.L_3366:
        /*00a8*/ 	.word	0x000021b0


	//   ....[1]....
        /*00ac*/ 	.word	0x000021c0


	//   ....[2]....
        /*00b0*/ 	.word	0x000021f0


	//   ....[3]....
        /*00b4*/ 	.word	0x00002200


	//   ....[4]....
        /*00b8*/ 	.word	0x00002230


	//   ....[5]....
        /*00bc*/ 	.word	0x00002240


	//   ....[6]....
        /*00c0*/ 	.word	0x00002270


	//   ....[7]....
        /*00c4*/ 	.word	0x00002280


	//   ....[8]....
        /*00c8*/ 	.word	0x000022c0


	//   ....[9]....
        /*00cc*/ 	.word	0x000022e0


	//   ....[10]....
        /*00d0*/ 	.word	0x00002800


	//   ....[11]....
        /*00d4*/ 	.word	0x00002810


	//   ....[12]....
        /*00d8*/ 	.word	0x00002840


	//   ....[13]....
        /*00dc*/ 	.word	0x00002850


	//   ....[14]....
        /*00e0*/ 	.word	0x00002880


	//   ....[15]....
        /*00e4*/ 	.word	0x00002890


	//   ....[16]....
        /*00e8*/ 	.word	0x000028e0


	//   ....[17]....
        /*00ec*/ 	.word	0x00002910


	//   ....[18]....
        /*00f0*/ 	.word	0x00002940


	//   ....[19]....
        /*00f4*/ 	.word	0x00002950


	//   ....[20]....
        /*00f8*/ 	.word	0x000037d0


	//   ....[21]....
        /*00fc*/ 	.word	0x00003820


	//   ....[22]....
        /*0100*/ 	.word	0x00003890


	//   ....[23]....
        /*0104*/ 	.word	0x000038f0


	//   ....[24]....
        /*0108*/ 	.word	0x00003960


	//   ....[25]....
        /*010c*/ 	.word	0x000039c0


	//   ....[26]....
        /*0110*/ 	.word	0x00003a30


	//   ....[27]....
        /*0114*/ 	.word	0x00003a90


	//   ....[28]....
        /*0118*/ 	.word	0x00003b10


	//   ....[29]....
        /*011c*/ 	.word	0x00003b80


	//----- nvinfo : EIATTR_EXIT_INSTR_OFFSETS
	.align		4
.L_3367:
        /*0120*/ 	.byte	0x04, 0x1c
        /*0122*/ 	.short	(.L_3369 - .L_3368)


	//   ....[0]....
.L_3368:
        /*0124*/ 	.word	0x00003770


	//----- nvinfo : EIATTR_MAX_THREADS
	.align		4
.L_3369:
        /*0128*/ 	.byte	0x04, 0x05
        /*012a*/ 	.short	(.L_3371 - .L_3370)
.L_3370:
        /*012c*/ 	.word	0x00000080
        /*0130*/ 	.word	0x00000001
        /*0134*/ 	.word	0x00000001


	//----- nvinfo : EIATTR_CRS_STACK_SIZE
	.align		4
.L_3371:
        /*0138*/ 	.byte	0x04, 0x1e
        /*013a*/ 	.short	(.L_3373 - .L_3372)
.L_3372:
        /*013c*/ 	.word	0x00000000


	//----- nvinfo : EIATTR_CBANK_PARAM_SIZE
	.align		4
.L_3373:
        /*0140*/ 	.byte	0x03, 0x19
        /*0142*/ 	.short	0x0088


	//----- nvinfo : EIATTR_PARAM_CBANK
	.align		4
        /*0144*/ 	.byte	0x04, 0x0a
        /*0146*/ 	.short	(.L_3375 - .L_3374)
	.align		4
.L_3374:
        /*0148*/ 	.word	index@(.nv.constant0._ZN10layer_norm13ln_bwd_kernelINS_13Kernel_traitsIffffjLj16384ELj4ELj1ELj4ELj16ENS_18Kernel_traits_baseILj16384EffffjLj128EEEEEEEvNS_9BwdParamsE)
        /*014c*/ 	.short	0x0210
        /*014e*/ 	.short	0x0088


	//----- nvinfo : EIATTR_SW_WAR
	.align		4
.L_3375:
        /*0150*/ 	.byte	0x04, 0x36
        /*0152*/ 	.short	(.L_3377 - .L_3376)
.L_3376:
        /*0154*/ 	.word	0x00000008
.L_3377:


//--------------------- .nv.info._ZN10layer_norm22ln_bwd_finalize_kernelINS_22Kernel_traits_finalizeILj15360E13__nv_bfloat16fS2_fjLj1024ELj4ENS_18Kernel_traits_baseILj15360ES2_fS2_fjLj1024EEEEEEEvNS_9BwdParamsE --------------------------
	.section	.nv.info._ZN10layer_norm22ln_bwd_finalize_kernelINS_22Kernel_traits_finalizeILj15360E13__nv_bfloat16fS2_fjLj1024ELj4ENS_18Kernel_traits_baseILj15360ES2_fS2_fjLj1024EEEEEEEvNS_9BwdParamsE,"",@"SHT_CUDA_INFO"
	.sectionflags	@""
	.align	4


	//----- nvinfo : EIATTR_CUDA_API_VERSION
	.align		4
        /*0000*/ 	.byte	0x04, 0x37
        /*0002*/ 	.short	(.L_3379 - .L_3378)
.L_3378:
        /*0004*/ 	.word	0x00000082


	//----- nvinfo : EIATTR_KPARAM_INFO
	.align		4
.L_3379:
        /*0008*/ 	.byte	0x04, 0x17
        /*000a*/ 	.short	(.L_3381 - .L_3380)
.L_3380:
        /*000c*/ 	.word	0x00000000
        /*0010*/ 	.short	0x0000
        /*0012*/ 	.short	0x0000
        /*0014*/ 	.byte	0x00, 0xf0, 0x21, 0x02


	//----- nvinfo : EIATTR_SPARSE_MMA_MASK
	.align		4
.L_3381:
        /*0018*/ 	.byte	0x03, 0x50
        /*001a*/ 	.short	0x0000


	//----- nvinfo : EIATTR_MAXREG_COUNT
	.align		4
        /*001c*/ 	.byte	0x03, 0x1b
        /*001e*/ 	.short	0x0040


	//----- nvinfo : EIATTR_NUM_BARRIERS
	.align		4
        /*0020*/ 	.byte	0x02, 0x4c
        /*0022*/ 	.byte	0x01
	.zero		1


	//----- nvinfo : EIATTR_MERCURY_ISA_VERSION
	.align		4
        /*0024*/ 	.byte	0x03, 0x5f
        /*0026*/ 	.short	0x0101


	//----- nvinfo : EIATTR_COOP_GROUP_MASK_REGIDS
	.align		4
        /*0028*/ 	.byte	0x04, 0x29
        /*002a*/ 	.short	(.L_3383 - .L_3382)


	//   ....[0]....
.L_3382:
        /*002c*/ 	.word	0xffffffff


	//   ....[1]....
        /*0030*/ 	.word	0xffffffff


	//   ....[2]....
        /*0034*/ 	.word	0xffffffff


	//   ....[3]....
        /*0038*/ 	.word	0xffffffff


	//   ....[4]....
        /*003c*/ 	.word	0xffffffff


	//   ....[5]....
        /*0040*/ 	.word	0xffffffff


	//   ....[6]....
        /*0044*/ 	.word	0xffffffff


	//   ....[7]....
        /*0048*/ 	.word	0xffffffff


	//   ....[8]....
        /*004c*/ 	.word	0xffffffff


	//   ....[9]....
        /*0050*/ 	.word	0xffffffff


	//   ....[10]....
        /*0054*/ 	.word	0x05000011


	//   ....[11]....
        /*0058*/ 	.word	0x05000011


	//   ....[12]....
        /*005c*/ 	.word	0x05000011


	//   ....[13]....
        /*0060*/ 	.word	0x05000011


	//   ....[14]....
        /*0064*/ 	.word	0x05000011


	//   ....[15]....
        /*0068*/ 	.word	0x05000011


	//   ....[16]....
        /*006c*/ 	.word	0x05000011


	//   ....[17]....
        /*0070*/ 	.word	0x05000011


	//   ....[18]....
        /*0074*/ 	.word	0x05000011


	//   ....[19]....
        /*0078*/ 	.word	0x05000011


	//----- nvinfo : EIATTR_COOP_GROUP_INSTR_OFFSETS
	.align		4
.L_3383:
        /*007c*/ 	.byte	0x04, 0x28
        /*007e*/ 	.short	(.L_3385 - .L_3384)


	//   ....[0]....
.L_3384:
        /*0080*/ 	.word	0x00000860


	//   ....[1]....
        /*0084*/ 	.word	0x00000870


	//   ....[2]....
        /*0088*/ 	.word	0x000008a0


	//   ....[3]....
        /*008c*/ 	.word	0x000008b0


	//   ....[4]....
        /*0090*/ 	.word	0x000008e0


	//   ....[5]....
        /*0094*/ 	.word	0x000008f0


	//   ....[6]....
        /*0098*/ 	.word	0x00000920


	//   ....[7]....
        /*009c*/ 	.word	0x00000930


	//   ....[8]....
        /*00a0*/ 	.word	0x00000960


	//   ....[9]....
        /*00a4*/ 	.word	0x00000970


	//   ....[10]....
        /*00a8*/ 	.word	0x00000b70


	//   ....[11]....
        /*00ac*/ 	.word	0x00000be0


	//   ....[12]....
        /*00b0*/ 	.word	0x00000c50


	//   ....[13]....
        /*00b4*/ 	.word	0x00000cc0


	//   ....[14]....
        /*00b8*/ 	.word	0x00000d30


	//   ....[15]....
        /*00bc*/ 	.word	0x00000d90


	//   ....[16]....
        /*00c0*/ 	.word	0x00000e00


	//   ....[17]....
        /*00c4*/ 	.word	0x00000e70


	//   ....[18]....
        /*00c8*/ 	.word	0x00000ee0


	//   ....[19]....
        /*00cc*/ 	.word	0x00000f50


	//----- nvinfo : EIATTR_EXIT_INSTR_OFFSETS
	.align		4
.L_3385:
        /*00d0*/ 	.byte	0x04, 0x1c
        /*00d2*/ 	.short	(.L_3387 - .L_3386)


	//   ....[0]....
.L_3386:
        /*00d4*/ 	.word	0x00000070


	//   ....[1]....
        /*00d8*/ 	.word	0x00000b10


	//----- nvinfo : EIATTR_MAX_THREADS
	.align		4
.L_3387:
        /*00dc*/ 	.byte	0x04, 0x05
        /*00de*/ 	.short	(.L_3389 - .L_3388)
.L_3388:
        /*00e0*/ 	.word	0x00000400
        /*00e4*/ 	.word	0x00000001
        /*00e8*/ 	.word	0x00000001


	//----- nvinfo : EIATTR_CRS_STACK_SIZE
	.align		4
.L_3389:
        /*00ec*/ 	.byte	0x04, 0x1e
        /*00ee*/ 	.short	(.L_3391 - .L_3390)
.L_3390:
        /*00f0*/ 	.word	0x00000000


	//----- nvinfo : EIATTR_CBANK_PARAM_SIZE
	.align		4
.L_3391:
        /*00f4*/ 	.byte	0x03, 0x19
        /*00f6*/ 	.short	0x0088


	//----- nvinfo : EIATTR_PARAM_CBANK
	.align		4
        /*00f8*/ 	.byte	0x04, 0x0a
        /*00fa*/ 	.short	(.L_3393 - .L_3392)
	.align		4
.L_3392:
        /*00fc*/ 	.word	index@(.nv.constant0._ZN10layer_norm22ln_bwd_finalize_kernelINS_22Kernel_traits_finalizeILj15360E13__nv_bfloat16fS2_fjLj1024ELj4ENS_18Kernel_traits_baseILj15360ES2_fS2_fjLj1024EEEEEEEvNS_9BwdParamsE)
        /*0100*/ 	.short	0x0210
        /*0102*/ 	.short	0x0088


	//----- nvinfo : EIATTR_SW_WAR
	.align		4
.L_3393:
        /*0104*/ 	.byte	0x04, 0x36
        /*0106*/ 	.short	(.L_3395 - .L_3394)
.L_3394:
        /*0108*/ 	.word	0x00000008
.L_3395:


//--------------------- .nv.info._ZN10layer_norm13ln_bwd_kernelINS_13Kernel_traitsI13__nv_bfloat16fS2_fjLj15360ELj4ELj1ELj4ELj8ENS_18Kernel_traits_baseILj15360ES2_fS2_fjLj128EEEEEEEvNS_9BwdParamsE --------------------------
	.section	.nv.info._ZN10layer_norm13ln_bwd_kernelINS_13Kernel_traitsI13__nv_bfloat16fS2_fjLj15360ELj4ELj1ELj4ELj8ENS_18Kernel_traits_baseILj15360ES2_fS2_fjLj128EEEEEEEvNS_9BwdParamsE,"",@"SHT_CUDA_INFO"
	.sectionflags	@""
	.align	4


	//----- nvinfo : EIATTR_CUDA_API_VERSION
	.align		4
        /*0000*/ 	.byte	0x04, 0x37
        /*0002*/ 	.short	(.L_3397 - .L_3396)
.L_3396:
        /*0004*/ 	.word	0x00000082


	//----- nvinfo : EIATTR_KPARAM_INFO
	.align		4
.L_3397:
        /*0008*/ 	.byte	0x04, 0x17
        /*000a*/ 	.short	(.L_3399 - .L_3398)
.L_3398:
        /*000c*/ 	.word	0x00000000
        /*0010*/ 	.short	0x0000
        /*0012*/ 	.short	0x0000
        /*0014*/ 	.byte	0x00, 0xf0, 0x21, 0x02


	//----- nvinfo : EIATTR_SPARSE_MMA_MASK
	.align		4
.L_3399:
        /*0018*/ 	.byte	0x03, 0x50
        /*001a*/ 	.short	0x0000


	//----- nvinfo : EIATTR_MAXREG_COUNT
	.align		4
        /*001c*/ 	.byte	0x03, 0x1b
        /*001e*/ 	.short	0x00ff


	//----- nvinfo : EIATTR_NUM_BARRIERS
	.align		4
        /*0020*/ 	.byte	0x02, 0x4c
        /*0022*/ 	.byte	0x01
	.zero		1


	//----- nvinfo : EIATTR_MERCURY_ISA_VERSION
	.align		4
        /*0024*/ 	.byte	0x03, 0x5f
        /*0026*/ 	.short	0x0101


	//----- nvinfo : EIATTR_COOP_GROUP_MASK_REGIDS
	.align		4
        /*0028*/ 	.byte	0x04, 0x29
        /*002a*/ 	.short	(.L_3401 - .L_3400)


	//   ....[0]....
.L_3400:
        /*002c*/ 	.word	0xffffffff


	//   ....[1]....
        /*0030*/ 	.word	0xffffffff


	//   ....[2]....
        /*0034*/ 	.word	0xffffffff


	//   ....[3]....
        /*0038*/ 	.word	0xffffffff


	//   ....[4]....
        /*003c*/ 	.word	0xffffffff


	//   ....[5]....
        /*0040*/ 	.word	0xffffffff


	//   ....[6]....
        /*0044*/ 	.word	0xffffffff


	//   ....[7]....
        /*0048*/ 	.word	0xffffffff


	//   ....[8]....
        /*004c*/ 	.word	0xffffffff


	//   ....[9]....
        /*0050*/ 	.word	0xffffffff


	//   ....[10]....
        /*0054*/ 	.word	0xffffffff


	//   ....[11]....
        /*0058*/ 	.word	0xffffffff


	//   ....[12]....
        /*005c*/ 	.word	0xffffffff


	//   ....[13]....
        /*0060*/ 	.word	0xffffffff


	//   ....[14]....
        /*0064*/ 	.word	0xffffffff


	//   ....[15]....
        /*0068*/ 	.word	0xffffffff


	//   ....[16]....
        /*006c*/ 	.word	0xffffffff


	//   ....[17]....
        /*0070*/ 	.word	0xffffffff


	//   ....[18]....
        /*0074*/ 	.word	0xffffffff


	//   ....[19]....
        /*0078*/ 	.word	0xffffffff


	//   ....[20]....
        /*007c*/ 	.word	0x050000ad


	//   ....[21]....
        /*0080*/ 	.word	0x050000ad


	//   ....[22]....
        /*0084*/ 	.word	0x050000ad


	//   ....[23]....
        /*0088*/ 	.word	0x050000ad


	//   ....[24]....
        /*008c*/ 	.word	0x050000ad


	//   ....[25]....
        /*0090*/ 	.word	0x050000ad


	//   ....[26]....
        /*0094*/ 	.word	0x050000ad


	//   ....[27]....
        /*0098*/ 	.word	0x050000ad


	//   ....[28]....
        /*009c*/ 	.word	0x050000ad


	//   ....[29]....
        /*00a0*/ 	.word	0x050000ad


	//----- nvinfo : EIATTR_COOP_GROUP_INSTR_OFFSETS
	.align		4
.L_3401:
        /*00a4*/ 	.byte	0x04, 0x28
        /*00a6*/ 	.short	(.L_3403 - .L_3402)


	//   ....[0]....
.L_3402:
        /*00a8*/ 	.word	0x00002eb0


	//   ....[1]....
        /*00ac*/ 	.word	0x00002ec0


	//   ....[2]....
        /*00b0*/ 	.word	0x00002ef0


	//   ....[3]....
        /*00b4*/ 	.word	0x00002f00


	//   ....[4]....
        /*00b8*/ 	.word	0x00002f30


	//   ....[5]....
        /*00bc*/ 	.word	0x00002f40


	//   ....[6]....
        /*00c0*/ 	.word	0x00002f70


	//   ....[7]....
        /*00c4*/ 	.word	0x00002f80


	//   ....[8]....
        /*00c8*/ 	.word	0x00002fb0


	//   ....[9]....
        /*00cc*/ 	.word	0x00002fc0


	//   ....[10]....
        /*00d0*/ 	.word	0x000034f0


	//   ....[11]....
        /*00d4*/ 	.word	0x00003500


	//   ....[12]....
        /*00d8*/ 	.word	0x00003530


	//   ....[13]....
        /*00dc*/ 	.word	0x00003540


	//   ....[14]....
        /*00e0*/ 	.word	0x00003570


	//   ....[15]....
        /*00e4*/ 	.word	0x000035a0


	//   ....[16]....
        /*00e8*/ 	.word	0x000035d0


	//   ....[17]....
        /*00ec*/ 	.word	0x000035e0


	//   ....[18]....
        /*00f0*/ 	.word	0x00003610


	//   ....[19]....
        /*00f4*/ 	.word	0x00003620


	//   ....[20]....
        /*00f8*/ 	.word	0x000046b0


	//   ....[21]....
        /*00fc*/ 	.word	0x00004700


	//   ....[22]....
        /*0100*/ 	.word	0x00004770


	//   ....[23]....
        /*0104*/ 	.word	0x000047d0


	//   ....[24]....
        /*0108*/ 	.word	0x00004840


	//   ....[25]....
        /*010c*/ 	.word	0x000048a0


	//   ....[26]....
        /*0110*/ 	.word	0x00004910


	//   ....[27]....
        /*0114*/ 	.word	0x00004970


	//   ....[28]....
        /*0118*/ 	.word	0x000049e0


	//   ....[29]....
        /*011c*/ 	.word	0x00004a40


	//----- nvinfo : EIATTR_EXIT_INSTR_OFFSETS
	.align		4
.L_3403:
        /*0120*/ 	.byte	0x04, 0x1c
        /*0122*/ 	.short	(.L_3405 - .L_3404)


	//   ....[0]....
.L_3404:
        /*0124*/ 	.word	0x00004650


	//----- nvinfo : EIATTR_MAX_THREADS
	.align		4
.L_3405:
        /*0128*/ 	.byte	0x04, 0x05
        /*012a*/ 	.short	(.L_3407 - .L_3406)
.L_3406:
        /*012c*/ 	.word	0x00000080
        /*0130*/ 	.word	0x00000001
        /*0134*/ 	.word	0x00000001


	//----- nvinfo : EIATTR_CRS_STACK_SIZE
	.align		4
.L_3407:
        /*0138*/ 	.byte	0x04, 0x1e
        /*013a*/ 	.short	(.L_3409 - .L_3408)
.L_3408:
        /*013c*/ 	.word	0x00000000


	//----- nvinfo : EIATTR_CBANK_PARAM_SIZE
	.align		4
.L_3409:
        /*0140*/ 	.byte	0x03, 0x19
        /*0142*/ 	.short	0x0088


	//----- nvinfo : EIATTR_PARAM_CBANK
	.align		4
        /*0144*/ 	.byte	0x04, 0x0a
        /*0146*/ 	.short	(.L_3411 - .L_3410)
	.align		4
.L_3410:
        /*0148*/ 	.word	index@(.nv.constant0._ZN10layer_norm13ln_bwd_kernelINS_13Kernel_traitsI13__nv_bfloat16fS2_fjLj15360ELj4ELj1ELj4ELj8ENS_18Kernel_traits_baseILj15360ES2_fS2_fjLj128EEEEEEEvNS_9BwdParamsE)
        /*014c*/ 	.short	0x0210
        /*014e*/ 	.short	0x0088


	//----- nvinfo : EIATTR_SW_WAR
	.align		4
.L_3411:
        /*0150*/ 	.byte	0x04, 0x36
        /*0152*/ 	.short	(.L_3413 - .L_3412)
.L_3412:
        /*0154*/ 	.word	0x00000008
.L_3413:


//--------------------- .nv.info._ZN10layer_norm22ln_bwd_finalize_kernelINS_22Kernel_traits_finalizeILj15360E13__nv_bfloat16S2_S2_fjLj1024ELj4ENS_18Kernel_traits_baseILj15360ES2_S2_S2_fjLj1024EEEEEEEvNS_9BwdParamsE --------------------------
	.section	.nv.info._ZN10layer_norm22ln_bwd_finalize_kernelINS_22Kernel_traits_finalizeILj15360E13__nv_bfloat16S2_S2_fjLj1024ELj4ENS_18Kernel_traits_baseILj15360ES2_S2_S2_fjLj1024EEEEEEEvNS_9BwdParamsE,"",@"SHT_CUDA_INFO"
	.sectionflags	@""
	.align	4


	//----- nvinfo : EIATTR_CUDA_API_VERSION
	.align		4
        /*0000*/ 	.byte	0x04, 0x37
        /*0002*/ 	.short	(.L_3415 - .L_3414)
.L_3414:
        /*0004*/ 	.word	0x00000082


	//----- nvinfo : EIATTR_KPARAM_INFO
	.align		4
.L_3415:
        /*0008*/ 	.byte	0x04, 0x17
        /*000a*/ 	.short	(.L_3417 - .L_3416)
.L_3416:
        /*000c*/ 	.word	0x00000000
        /*0010*/ 	.short	0x0000
        /*0012*/ 	.short	0x0000
        /*0014*/ 	.byte	0x00, 0xf0, 0x21, 0x02


	//----- nvinfo : EIATTR_SPARSE_MMA_MASK
	.align		4
.L_3417:
        /*0018*/ 	.byte	0x03, 0x50
        /*001a*/ 	.short	0x0000


	//----- nvinfo : EIATTR_MAXREG_COUNT
	.align		4
        /*001c*/ 	.byte	0x03, 0x1b
        /*001e*/ 	.short	0x0040


	//----- nvinfo : EIATTR_NUM_BARRIERS
	.align		4
        /*0020*/ 	.byte	0x02, 0x4c
        /*0022*/ 	.byte	0x01
	.zero		1


	//----- nvinfo : EIATTR_MERCURY_ISA_VERSION
	.align		4
        /*0024*/ 	.byte	0x03, 0x5f
        /*0026*/ 	.short	0x0101


	//----- nvinfo : EIATTR_COOP_GROUP_MASK_REGIDS
	.align		4
        /*0028*/ 	.byte	0x04, 0x29
        /*002a*/ 	.short	(.L_3419 - .L_3418)


	//   ....[0]....
.L_3418:
        /*002c*/ 	.word	0xffffffff


	//   ....[1]....
        /*0030*/ 	.word	0xffffffff


	//   ....[2]....
        /*0034*/ 	.word	0xffffffff


	//   ....[3]....
        /*0038*/ 	.word	0xffffffff


	//   ....[4]....
        /*003c*/ 	.word	0xffffffff


	//   ....[5]....
        /*0040*/ 	.word	0xffffffff


	//   ....[6]....
        /*0044*/ 	.word	0xffffffff


	//   ....[7]....
        /*0048*/ 	.word	0xffffffff


	//   ....[8]....
        /*004c*/ 	.word	0xffffffff


	//   ....[9]....
        /*0050*/ 	.word	0xffffffff


	//   ....[10]....
        /*0054*/ 	.word	0x05000011


	//   ....[11]....
        /*0058*/ 	.word	0x05000011


	//   ....[12]....
        /*005c*/ 	.word	0x05000011


	//   ....[13]....
        /*0060*/ 	.word	0x05000011


	//   ....[14]....
        /*0064*/ 	.word	0x05000011


	//   ....[15]....
        /*0068*/ 	.word	0x05000011


	//   ....[16]....
        /*006c*/ 	.word	0x05000011


	//   ....[17]....
        /*0070*/ 	.word	0x05000011


	//   ....[18]....
        /*0074*/ 	.word	0x05000011


	//   ....[19]....
        /*0078*/ 	.word	0x05000011


	//----- nvinfo : EIATTR_COOP_GROUP_INSTR_OFFSETS
	.align		4
.L_3419:
        /*007c*/ 	.byte	0x04, 0x28
        /*007e*/ 	.short	(.L_3421 - .L_3420)


	//   ....[0]....
.L_3420:
        /*0080*/ 	.word	0x00000860


	//   ....[1]....
        /*0084*/ 	.word	0x00000870


	//   ....[2]....
        /*0088*/ 	.word	0x000008a0


	//   ....[3]....
        /*008c*/ 	.word	0x000008b0


	//   ....[4]....
        /*0090*/ 	.word	0x000008e0


	//   ....[5]....
        /*0094*/ 	.word	0x000008f0


	//   ....[6]....
        /*0098*/ 	.word	0x00000920


	//   ....[7]....
        /*009c*/ 	.word	0x00000930


	//   ....[8]....
        /*00a0*/ 	.word	0x00000960


	//   ....[9]....
        /*00a4*/ 	.word	0x00000970


	//   ....[10]....
        /*00a8*/ 	.word	0x00000b70


	//   ....[11]....
        /*00ac*/ 	.word	0x00000be0


	//   ....[12]....
        /*00b0*/ 	.word	0x00000c50


	//   ....[13]....
        /*00b4*/ 	.word	0x00000cc0


	//   ....[14]....
        /*00b8*/ 	.word	0x00000d30


	//   ....[15]....
        /*00bc*/ 	.word	0x00000d90


	//   ....[16]....
        /*00c0*/ 	.word	0x00000e00


	//   ....[17]....
        /*00c4*/ 	.word	0x00000e70


	//   ....[18]....
        /*00c8*/ 	.word	0x00000ee0


	//   ....[19]....
        /*00cc*/ 	.word	0x00000f50


	//----- nvinfo : EIATTR_EXIT_INSTR_OFFSETS
	.align		4
.L_3421:
        /*00d0*/ 	.byte	0x04, 0x1c
        /*00d2*/ 	.short	(.L_3423 - .L_3422)


	//   ....[0]....
.L_3422:
        /*00d4*/ 	.word	0x00000070


	//   ....[1]....
        /*00d8*/ 	.word	0x00000b10


	//----- nvinfo : EIATTR_MAX_THREADS
	.align		4
.L_3423:
        /*00dc*/ 	.byte	0x04, 0x05
        /*00de*/ 	.short	(.L_3425 - .L_3424)
.L_3424:
        /*00e0*/ 	.word	0x00000400
        /*00e4*/ 	.word	0x00000001
        /*00e8*/ 	.word	0x00000001


	//----- nvinfo : EIATTR_CRS_STACK_SIZE
	.align		4
.L_3425:
        /*00ec*/ 	.byte	0x04, 0x1e
        /*00ee*/ 	.short	(.L_3427 - .L_3426)
.L_3426:
        /*00f0*/ 	.word	0x00000000


	//----- nvinfo : EIATTR_CBANK_PARAM_SIZE
	.align		4
.L_3427:
        /*00f4*/ 	.byte	0x03, 0x19
        /*00f6*/ 	.short	0x0088


	//----- nvinfo : EIATTR_PARAM_CBANK
	.align		4
        /*00f8*/ 	.byte	0x04, 0x0a
        /*00fa*/ 	.short	(.L_3429 - .L_3428)
	.align		4
.L_3428:
        /*00fc*/ 	.word	index@(.nv.constant0._ZN10layer_norm22ln_bwd_finalize_kernelINS_22Kernel_traits_finalizeILj15360E13__nv_bfloat16S2_S2_fjLj1024ELj4ENS_18Kernel_traits_baseILj15360ES2_S2_S2_fjLj1024EEEEEEEvNS_9BwdParamsE)
        /*0100*/ 	.short	0x0210
        /*0102*/ 	.short	0x0088


	//----- nvinfo : EIATTR_SW_WAR
	.align		4
.L_3429:
        /*0104*/ 	.byte	0x04, 0x36
        /*0106*/ 	.short	(.L_3431 - .L_3430)
.L_3430:
        /*0108*/ 	.word	0x00000008
.L_3431:


//--------------------- .nv.info._ZN10layer_norm13ln_bwd_kernelINS_13Kernel_traitsI13__nv_bfloat16S2_S2_fjLj15360ELj4ELj1ELj4ELj4ENS_18Kernel_traits_baseILj15360ES2_S2_S2_fjLj128EEEEEEEvNS_9BwdParamsE --------------------------
	.section	.nv.info._ZN10layer_norm13ln_bwd_kernelINS_13Kernel_traitsI13__nv_bfloat16S2_S2_fjLj15360ELj4ELj1ELj4ELj4ENS_18Kernel_traits_baseILj15360ES2_S2_S2_fjLj128EEEEEEEvNS_9BwdParamsE,"",@"SHT_CUDA_INFO"
	.sectionflags	@""
	.align	4


	//----- nvinfo : EIATTR_CUDA_API_VERSION
	.align		4
        /*0000*/ 	.byte	0x04, 0x37
        /*0002*/ 	.short	(.L_3433 - .L_3432)
.L_3432:
        /*0004*/ 	.word	0x00000082


	//----- nvinfo : EIATTR_KPARAM_INFO
	.align		4
.L_3433:
        /*0008*/ 	.byte	0x04, 0x17
        /*000a*/ 	.short	(.L_3435 - .L_3434)
.L_3434:
        /*000c*/ 	.word	0x00000000
        /*0010*/ 	.short	0x0000
        /*0012*/ 	.short	0x0000
        /*0014*/ 	.byte	0x00, 0xf0, 0x21, 0x02


	//----- nvinfo : EIATTR_SPARSE_MMA_MASK
	.align		4
.L_3435:
        /*0018*/ 	.byte	0x03, 0x50
        /*001a*/ 	.short	0x0000


	//----- nvinfo : EIATTR_MAXREG_COUNT
	.align		4
        /*001c*/ 	.byte	0x03, 0x1b
        /*001e*/ 	.short	0x00ff


	//----- nvinfo : EIATTR_NUM_BARRIERS
	.align		4
        /*0020*/ 	.byte	0x02, 0x4c
        /*0022*/ 	.byte	0x01
	.zero		1


	//----- nvinfo : EIATTR_MERCURY_ISA_VERSION
	.align		4
        /*0024*/ 	.byte	0x03, 0x5f
        /*0026*/ 	.short	0x0101


	//----- nvinfo : EIATTR_COOP_GROUP_MASK_REGIDS
	.align		4
        /*0028*/ 	.byte	0x04, 0x29
        /*002a*/ 	.short	(.L_3437 - .L_3436)


	//   ....[0]....
.L_3436:
        /*002c*/ 	.word	0xffffffff


	//   ....[1]....
        /*0030*/ 	.word	0xffffffff


	//   ....[2]....
        /*0034*/ 	.word	0xffffffff


	//   ....[3]....
        /*0038*/ 	.word	0xffffffff


	//   ....[4]....
        /*003c*/ 	.word	0xffffffff


	//   ....[5]....
        /*0040*/ 	.word	0xffffffff


	//   ....[6]....
        /*0044*/ 	.word	0xffffffff


	//   ....[7]....
        /*0048*/ 	.word	0xffffffff


	//   ....[8]....
        /*004c*/ 	.word	0xffffffff


	//   ....[9]....
        /*0050*/ 	.word	0xffffffff


	//   ....[10]....
        /*0054*/ 	.word	0xffffffff


	//   ....[11]....
        /*0058*/ 	.word	0xffffffff


	//   ....[12]....
        /*005c*/ 	.word	0xffffffff


	//   ....[13]....
        /*0060*/ 	.word	0xffffffff


	//   ....[14]....
        /*0064*/ 	.word	0xffffffff


	//   ....[15]....
        /*0068*/ 	.word	0xffffffff


	//   ....[16]....
        /*006c*/ 	.word	0xffffffff


	//   ....[17]....
        /*0070*/ 	.word	0xffffffff


	//   ....[18]....
        /*0074*/ 	.word	0xffffffff


	//   ....[19]....
        /*0078*/ 	.word	0xffffffff


	//   ....[20]....
        /*007c*/ 	.word	0x0500009c


	//   ....[21]....
        /*0080*/ 	.word	0x0500009c


	//   ....[22]....
        /*0084*/ 	.word	0x0500009c


	//   ....[23]....
        /*0088*/ 	.word	0x0500009c


	//   ....[24]....
        /*008c*/ 	.word	0x0500009c


	//   ....[25]....
        /*0090*/ 	.word	0x0500009c


	//   ....[26]....
        /*0094*/ 	.word	0x0500009c


	//   ....[27]....
        /*0098*/ 	.word	0x0500009c


	//   ....[28]....
        /*009c*/ 	.word	0x0500009c


	//   ....[29]....
        /*00a0*/ 	.word	0x0500009c


	//----- nvinfo : EIATTR_COOP_GROUP_INSTR_OFFSETS
	.align		4
.L_3437:
        /*00a4*/ 	.byte	0x04, 0x28
        /*00a6*/ 	.short	(.L_3439 - .L_3438)


	//   ....[0]....
.L_3438:
        /*00a8*/ 	.word	0x00003340


	//   ....[1]....
        /*00ac*/ 	.word	0x00003350


	//   ....[2]....
        /*00b0*/ 	.word	0x00003380


	//   ....[3]....
        /*00b4*/ 	.word	0x00003390


	//   ....[4]....
        /*00b8*/ 	.word	0x000033c0


	//   ....[5]....
        /*00bc*/ 	.word	0x000033d0


	//   ....[6]....
        /*00c0*/ 	.word	0x00003400


	//   ....[7]....
        /*00c4*/ 	.word	0x00003410


	//   ....[8]....
        /*00c8*/ 	.word	0x00003440


	//   ....[9]....
        /*00cc*/ 	.word	0x00003450


	//   ....[10]....
        /*00d0*/ 	.word	0x00003980


	//   ....[11]....
        /*00d4*/ 	.word	0x00003990


	//   ....[12]....
        /*00d8*/ 	.word	0x000039c0


	//   ....[13]....
        /*00dc*/ 	.word	0x000039d0


	//   ....[14]....
        /*00e0*/ 	.word	0x00003a00


	//   ....[15]....
        /*00e4*/ 	.word	0x00003a10


	//   ....[16]....
        /*00e8*/ 	.word	0x00003a40


	//   ....[17]....
        /*00ec*/ 	.word	0x00003a50


	//   ....[18]....
        /*00f0*/ 	.word	0x00003a80


	//   ....[19]....
        /*00f4*/ 	.word	0x00003a90


	//   ....[20]....
        /*00f8*/ 	.word	0x00004bf0


	//   ....[21]....
        /*00fc*/ 	.word	0x00004c40


	//   ....[22]....
        /*0100*/ 	.word	0x00004cb0


	//   ....[23]....
        /*0104*/ 	.word	0x00004d10


	//   ....[24]....
        /*0108*/ 	.word	0x00004d80


	//   ....[25]....
        /*010c*/ 	.word	0x00004de0


	//   ....[26]....
        /*0110*/ 	.word	0x00004e50


	//   ....[27]....
        /*0114*/ 	.word	0x00004eb0


	//   ....[28]....
        /*0118*/ 	.word	0x00004f20


	//   ....[29]....
        /*011c*/ 	.word	0x00004f80


	//----- nvinfo : EIATTR_EXIT_INSTR_OFFSETS
	.align		4
.L_3439:
        /*0120*/ 	.byte	0x04, 0x1c
        /*0122*/ 	.short	(.L_3441 - .L_3440)


	//   ....[0]....
.L_3440:
        /*0124*/ 	.word	0x00004b90


	//----- nvinfo : EIATTR_MAX_THREADS
	.align		4
.L_3441:
        /*0128*/ 	.byte	0x04, 0x05
        /*012a*/ 	.short	(.L_3443 - .L_3442)
.L_3442:
        /*012c*/ 	.word	0x00000080
        /*0130*/ 	.word	0x00000001
        /*0134*/ 	.word	0x00000001


	//----- nvinfo : EIATTR_CRS_STACK_SIZE
	.align		4
.L_3443:
        /*0138*/ 	.byte	0x04, 0x1e
        /*013a*/ 	.short	(.L_3445 - .L_3444)
.L_3444:
        /*013c*/ 	.word	0x00000000


	//----- nvinfo : EIATTR_CBANK_PARAM_SIZE
	.align		4
.L_3445:
        /*0140*/ 	.byte	0x03, 0x19
        /*0142*/ 	.short	0x0088


	//----- nvinfo : EIATTR_PARAM_CBANK
	.align		4
        /*0144*/ 	.byte	0x04, 0x0a
        /*0146*/ 	.short	(.L_3447 - .L_3446)
	.align		4
.L_3446:
        /*0148*/ 	.word	index@(.nv.constant0._ZN10layer_norm13ln_bwd_kernelINS_13Kernel_traitsI13__nv_bfloat16S2_S2_fjLj15360ELj4ELj1ELj4ELj4ENS_18Kernel_traits_baseILj15360ES2_S2_S2_fjLj128EEEEEEEvNS_9BwdParamsE)
        /*014c*/ 	.short	0x0210
        /*014e*/ 	.short	0x0088


	//----- nvinfo : EIATTR_SW_WAR
	.align		4
.L_3447:
        /*0150*/ 	.byte	0x04, 0x36
        /*0152*/ 	.short	(.L_3449 - .L_3448)
.L_3448:
        /*0154*/ 	.word	0x00000008
.L_3449:


//--------------------- .nv.info._ZN10layer_norm22ln_bwd_finalize_kernelINS_22Kernel_traits_finalizeILj15360E6__halffS2_fjLj1024ELj4ENS_18Kernel_traits_baseILj15360ES2_fS2_fjLj1024EEEEEEEvNS_9BwdParamsE --------------------------
	.section	.nv.info._ZN10layer_norm22ln_bwd_finalize_kernelINS_22Kernel_traits_finalizeILj15360E6__halffS2_fjLj1024ELj4ENS_18Kernel_traits_baseILj15360ES2_fS2_fjLj1024EEEEEEEvNS_9BwdParamsE,"",@"SHT_CUDA_INFO"
	.sectionflags	@""
	.align	4


	//----- nvinfo : EIATTR_CUDA_API_VERSION
	.align		4
        /*0000*/ 	.byte	0x04, 0x37
        /*0002*/ 	.short	(.L_3451 - .L_3450)
.L_3450:
        /*0004*/ 	.word	0x00000082


	//----- nvinfo : EIATTR_KPARAM_INFO
	.align		4
.L_3451:
        /*0008*/ 	.byte	0x04, 0x17
        /*000a*/ 	.short	(.L_3453 - .L_3452)
.L_3452:
        /*000c*/ 	.word	0x00000000
        /*0010*/ 	.short	0x0000
        /*0012*/ 	.short	0x0000
        /*0014*/ 	.byte	0x00, 0xf0, 0x21, 0x02


	//----- nvinfo : EIATTR_SPARSE_MMA_MASK
	.align		4
.L_3453:
        /*0018*/ 	.byte	0x03, 0x50
        /*001a*/ 	.short	0x0000


	//----- nvinfo : EIATTR_MAXREG_COUNT
	.align		4
        /*001c*/ 	.byte	0x03, 0x1b
        /*001e*/ 	.short	0x0040


	//----- nvinfo : EIATTR_NUM_BARRIERS
	.align		4
        /*0020*/ 	.byte	0x02, 0x4c
        /*0022*/ 	.byte	0x01
	.zero		1


	//----- nvinfo : EIATTR_MERCURY_ISA_VERSION
	.align		4
        /*0024*/ 	.byte	0x03, 0x5f
        /*0026*/ 	.short	0x0101


	//----- nvinfo : EIATTR_COOP_GROUP_MASK_REGIDS
	.align		4
        /*0028*/ 	.byte	0x04, 0x29
        /*002a*/ 	.short	(.L_3455 - .L_3454)


	//   ....[0]....
.L_3454:
        /*002c*/ 	.word	0xffffffff


	//   ....[1]....
        /*0030*/ 	.word	0xffffffff


	//   ....[2]....
        /*0034*/ 	.word	0xffffffff


	//   ....[3]....
        /*0038*/ 	.word	0xffffffff


	//   ....[4]....
        /*003c*/ 	.word	0xffffffff


	//   ....[5]....
        /*0040*/ 	.word	0xffffffff


	//   ....[6]....
        /*0044*/ 	.word	0xffffffff


	//   ....[7]....
        /*0048*/ 	.word	0xffffffff


	//   ....[8]....
        /*004c*/ 	.word	0xffffffff


	//   ....[9]....
        /*0050*/ 	.word	0xffffffff


	//   ....[10]....
        /*0054*/ 	.word	0x05000011


	//   ....[11]....
        /*0058*/ 	.word	0x05000011


	//   ....[12]....
        /*005c*/ 	.word	0x05000011


	//   ....[13]....
        /*0060*/ 	.word	0x05000011


	//   ....[14]....
        /*0064*/ 	.word	0x05000011


	//   ....[15]....
        /*0068*/ 	.word	0x05000011


	//   ....[16]....
        /*006c*/ 	.word	0x05000011


	//   ....[17]....
        /*0070*/ 	.word	0x05000011


	//   ....[18]....
        /*0074*/ 	.word	0x05000011


	//   ....[19]....
        /*0078*/ 	.word	0x05000011


	//----- nvinfo : EIATTR_COOP_GROUP_INSTR_OFFSETS
	.align		4
.L_3455:
        /*007c*/ 	.byte	0x04, 0x28
        /*007e*/ 	.short	(.L_3457 - .L_3456)


	//   ....[0]....
.L_3456:
        /*0080*/ 	.word	0x00000860


	//   ....[1]....
        /*0084*/ 	.word	0x00000870


	//   ....[2]....
        /*0088*/ 	.word	0x000008a0


	//   ....[3]....
        /*008c*/ 	.word	0x000008b0


	//   ....[4]....
        /*0090*/ 	.word	0x000008e0


	//   ....[5]....
        /*0094*/ 	.word	0x000008f0


	//   ....[6]....
        /*0098*/ 	.word	0x00000920


	//   ....[7]....
        /*009c*/ 	.word	0x00000930


	//   ....[8]....
        /*00a0*/ 	.word	0x00000960


	//   ....[9]....
        /*00a4*/ 	.word	0x00000970


	//   ....[10]....
        /*00a8*/ 	.word	0x00000b70


	//   ....[11]....
        /*00ac*/ 	.word	0x00000be0


	//   ....[12]....
        /*00b0*/ 	.word	0x00000c50


	//   ....[13]....
        /*00b4*/ 	.word	0x00000cc0


	//   ....[14]....
        /*00b8*/ 	.word	0x00000d30


	//   ....[15]....
        /*00bc*/ 	.word	0x00000d90


	//   ....[16]....
        /*00c0*/ 	.word	0x00000e00


	//   ....[17]....
        /*00c4*/ 	.word	0x00000e70


	//   ....[18]....
        /*00c8*/ 	.word	0x00000ee0


	//   ....[19]....
        /*00cc*/ 	.word	0x00000f50


	//----- nvinfo : EIATTR_EXIT_INSTR_OFFSETS
	.align		4
.L_3457:
        /*00d0*/ 	.byte	0x04, 0x1c
        /*00d2*/ 	.short	(.L_3459 - .L_3458)


	//   ....[0]....
.L_3458:
        /*00d4*/ 	.word	0x00000070


	//   ....[1]....
        /*00d8*/ 	.word	0x00000b10


	//----- nvinfo : EIATTR_MAX_THREADS
	.align		4
.L_3459:
        /*00dc*/ 	.byte	0x04, 0x05
        /*00de*/ 	.short	(.L_3461 - .L_3460)
.L_3460:
        /*00e0*/ 	.word	0x00000400
        /*00e4*/ 	.word	0x00000001
        /*00e8*/ 	.word	0x00000001


	//----- nvinfo : EIATTR_CRS_STACK_SIZE
	.align		4
.L_3461:
        /*00ec*/ 	.byte	0x04, 0x1e
        /*00ee*/ 	.short	(.L_3463 - .L_3462)
.L_3462:
        /*00f0*/ 	.word	0x00000000


	//----- nvinfo : EIATTR_CBANK_PARAM_SIZE
	.align		4
.L_3463:
        /*00f4*/ 	.byte	0x03, 0x19
        /*00f6*/ 	.short	0x0088


	//----- nvinfo : EIATTR_PARAM_CBANK
	.align		4
        /*00f8*/ 	.byte	0x04, 0x0a
        /*00fa*/ 	.short	(.L_3465 - .L_3464)
	.align		4
.L_3464:
        /*00fc*/ 	.word	index@(.nv.constant0._ZN10layer_norm22ln_bwd_finalize_kernelINS_22Kernel_traits_finalizeILj15360E6__halffS2_fjLj1024ELj4ENS_18Kernel_traits_baseILj15360ES2_fS2_fjLj1024EEEEEEEvNS_9BwdParamsE)
        /*0100*/ 	.short	0x0210
        /*0102*/ 	.short	0x0088


	//----- nvinfo : EIATTR_SW_WAR
	.align		4
.L_3465:
        /*0104*/ 	.byte	0x04, 0x36
        /*0106*/ 	.short	(.L_3467 - .L_3466)
.L_3466:
        /*0108*/ 	.word	0x00000008
.L_3467:


//--------------------- .nv.info._ZN10layer_norm13ln_bwd_kernelINS_13Kernel_traitsI6__halffS2_fjLj15360ELj4ELj1ELj4ELj8ENS_18Kernel_traits_baseILj15360ES2_fS2_fjLj128EEEEEEEvNS_9BwdParamsE --------------------------
	.section	.nv.info._ZN10layer_norm13ln_bwd_kernelINS_13Kernel_traitsI6__halffS2_fjLj15360ELj4ELj1ELj4ELj8ENS_18Kernel_traits_baseILj15360ES2_fS2_fjLj128EEEEEEEvNS_9BwdParamsE,"",@"SHT_CUDA_INFO"
	.sectionflags	@""
	.align	4


	//----- nvinfo : EIATTR_CUDA_API_VERSION
	.align		4
        /*0000*/ 	.byte	0x04, 0x37
        /*0002*/ 	.short	(.L_3469 - .L_3468)
.L_3468:
        /*0004*/ 	.word	0x00000082


	//----- nvinfo : EIATTR_KPARAM_INFO
	.align		4
.L_3469:
        /*0008*/ 	.byte	0x04, 0x17
        /*000a*/ 	.short	(.L_3471 - .L_3470)
.L_3470:
        /*000c*/ 	.word	0x00000000
        /*0010*/ 	.short	0x0000
        /*0012*/ 	.short	0x0000
        /*0014*/ 	.byte	0x00, 0xf0, 0x21, 0x02


	//----- nvinfo : EIATTR_SPARSE_MMA_MASK
	.align		4
.L_3471:
        /*0018*/ 	.byte	0x03, 0x50
        /*001a*/ 	.short	0x0000


	//----- nvinfo : EIATTR_MAXREG_COUNT
	.align		4
        /*001c*/ 	.byte	0x03, 0x1b
        /*001e*/ 	.short	0x00ff


	//----- nvinfo : EIATTR_NUM_BARRIERS
	.align		4
        /*0020*/ 	.byte	0x02, 0x4c
        /*0022*/ 	.byte	0x01
	.zero		1


	//----- nvinfo : EIATTR_MERCURY_ISA_VERSION
	.align		4
        /*0024*/ 	.byte	0x03, 0x5f
        /*0026*/ 	.short	0x0101


	//----- nvinfo : EIATTR_COOP_GROUP_MASK_REGIDS
	.align		4
        /*0028*/ 	.byte	0x04, 0x29
        /*002a*/ 	.short	(.L_3473 - .L_3472)


	//   ....[0]....
.L_3472:
        /*002c*/ 	.word	0xffffffff


	//   ....[1]....
        /*0030*/ 	.word	0xffffffff


	//   ....[2]....
        /*0034*/ 	.word	0xffffffff


	//   ....[3]....
        /*0038*/ 	.word	0xffffffff


	//   ....[4]....
        /*003c*/ 	.word	0xffffffff


	//   ....[5]....
        /*0040*/ 	.word	0xffffffff


	//   ....[6]....
        /*0044*/ 	.word	0xffffffff


	//   ....[7]....
        /*0048*/ 	.word	0xffffffff


	//   ....[8]....
        /*004c*/ 	.word	0xffffffff


	//   ....[9]....
        /*0050*/ 	.word	0xffffffff


	//   ....[10]....
        /*0054*/ 	.word	0xffffffff


	//   ....[11]....
        /*0058*/ 	.word	0xffffffff


	//   ....[12]....
        /*005c*/ 	.word	0xffffffff


	//   ....[13]....
        /*0060*/ 	.word	0xffffffff


	//   ....[14]....
        /*0064*/ 	.word	0xffffffff


	//   ....[15]....
        /*0068*/ 	.word	0xffffffff


	//   ....[16]....
        /*006c*/ 	.word	0xffffffff


	//   ....[17]....
        /*0070*/ 	.word	0xffffffff


	//   ....[18]....
        /*0074*/ 	.word	0xffffffff


	//   ....[19]....
        /*0078*/ 	.word	0xffffffff


	//   ....[20]....
        /*007c*/ 	.word	0x050000ae


	//   ....[21]....
        /*0080*/ 	.word	0x050000ae


	//   ....[22]....
        /*0084*/ 	.word	0x050000ae


	//   ....[23]....
        /*0088*/ 	.word	0x050000ae


	//   ....[24]....
        /*008c*/ 	.word	0x050000ae


	//   ....[25]....
        /*0090*/ 	.word	0x050000ae


	//   ....[26]....
        /*0094*/ 	.word	0x050000ae


	//   ....[27]....
        /*0098*/ 	.word	0x050000ae


	//   ....[28]....
        /*009c*/ 	.word	0x050000ae


	//   ....[29]....
        /*00a0*/ 	.word	0x050000ae


	//----- nvinfo : EIATTR_COOP_GROUP_INSTR_OFFSETS
	.align		4
.L_3473:
        /*00a4*/ 	.byte	0x04, 0x28
        /*00a6*/ 	.short	(.L_3475 - .L_3474)


	//   ....[0]....
.L_3474:
        /*00a8*/ 	.word	0x00002c00


	//   ....[1]....
        /*00ac*/ 	.word	0x00002c10


	//   ....[2]....
        /*00b0*/ 	.word	0x00002c40


	//   ....[3]....
        /*00b4*/ 	.word	0x00002c50


	//   ....[4]....
        /*00b8*/ 	.word	0x00002c80


	//   ....[5]....
        /*00bc*/ 	.word	0x00002c90


	//   ....[6]....
        /*00c0*/ 	.word	0x00002cc0


	//   ....[7]....
        /*00c4*/ 	.word	0x00002cd0


	//   ....[8]....
        /*00c8*/ 	.word	0x00002d00


	//   ....[9]....
        /*00cc*/ 	.word	0x00002d10


	//   ....[10]....
        /*00d0*/ 	.word	0x00003240


	//   ....[11]....
        /*00d4*/ 	.word	0x00003250


	//   ....[12]....
        /*00d8*/ 	.word	0x00003280


	//   ....[13]....
        /*00dc*/ 	.word	0x00003290


	//   ....[14]....
        /*00e0*/ 	.word	0x000032c0


	//   ....[15]....
        /*00e4*/ 	.word	0x000032d0


	//   ....[16]....
        /*00e8*/ 	.word	0x00003300


	//   ....[17]....
        /*00ec*/ 	.word	0x00003310


	//   ....[18]....
        /*00f0*/ 	.word	0x00003340


	//   ....[19]....
        /*00f4*/ 	.word	0x00003350


	//   ....[20]....
        /*00f8*/ 	.word	0x000043f0


	//   ....[21]....
        /*00fc*/ 	.word	0x00004440


	//   ....[22]....
        /*0100*/ 	.word	0x000044b0


	//   ....[23]....
        /*0104*/ 	.word	0x00004510


	//   ....[24]....
        /*0108*/ 	.word	0x00004580


	//   ....[25]....
        /*010c*/ 	.word	0x000045e0


	//   ....[26]....
        /*0110*/ 	.word	0x00004650


	//   ....[27]....
        /*0114*/ 	.word	0x000046b0


	//   ....[28]....
        /*0118*/ 	.word	0x00004720


	//   ....[29]....
        /*011c*/ 	.word	0x00004780


	//----- nvinfo : EIATTR_EXIT_INSTR_OFFSETS
	.align		4
.L_3475:
        /*0120*/ 	.byte	0x04, 0x1c
        /*0122*/ 	.short	(.L_3477 - .L_3476)


	//   ....[0]....
.L_3476:
        /*0124*/ 	.word	0x00004390


	//----- nvinfo : EIATTR_MAX_THREADS
	.align		4
.L_3477:
        /*0128*/ 	.byte	0x04, 0x05
        /*012a*/ 	.short	(.L_3479 - .L_3478)
.L_3478:
        /*012c*/ 	.word	0x00000080
        /*0130*/ 	.word	0x00000001
        /*0134*/ 	.word	0x00000001


	//----- nvinfo : EIATTR_CRS_STACK_SIZE
	.align		4
.L_3479:
        /*0138*/ 	.byte	0x04, 0x1e
        /*013a*/ 	.short	(.L_3481 - .L_3480)
.L_3480:
        /*013c*/ 	.word	0x00000000


	//----- nvinfo : EIATTR_CBANK_PARAM_SIZE
	.align		4
.L_3481:
        /*0140*/ 	.byte	0x03, 0x19
        /*0142*/ 	.short	0x0088


	//----- nvinfo : EIATTR_PARAM_CBANK
	.align		4
        /*0144*/ 	.byte	0x04, 0x0a
        /*0146*/ 	.short	(.L_3483 - .L_3482)
	.align		4
.L_3482:
        /*0148*/ 	.word	index@(.nv.constant0._ZN10layer_norm13ln_bwd_kernelINS_13Kernel_traitsI6__halffS2_fjLj15360ELj4ELj1ELj4ELj8ENS_18Kernel_traits_baseILj15360ES2_fS2_fjLj128EEEEEEEvNS_9BwdParamsE)
        /*014c*/ 	.short	0x0210
        /*014e*/ 	.short	0x0088


	//----- nvinfo : EIATTR_SW_WAR
	.align		4
.L_3483:
        /*0150*/ 	.byte	0x04, 0x36
        /*0152*/ 	.short	(.L_3485 - .L_3484)
.L_3484:
        /*0154*/ 	.word	0x00000008
.L_3485:


//--------------------- .nv.info._ZN10layer_norm22ln_bwd_finalize_kernelINS_22Kernel_traits_finalizeILj15360E6__halfS2_S2_fjLj1024ELj4ENS_18Kernel_traits_baseILj15360ES2_S2_S2_fjLj1024EEEEEEEvNS_9BwdParamsE --------------------------
	.section	.nv.info._ZN10layer_norm22ln_bwd_finalize_kernelINS_22Kernel_traits_finalizeILj15360E6__halfS2_S2_fjLj1024ELj4ENS_18Kernel_traits_baseILj15360ES2_S2_S2_fjLj1024EEEEEEEvNS_9BwdParamsE,"",@"SHT_CUDA_INFO"
	.sectionflags	@""
	.align	4


	//----- nvinfo : EIATTR_CUDA_API_VERSION
	.align		4
        /*0000*/ 	.byte	0x04, 0x37
        /*0002*/ 	.short	(.L_3487 - .L_3486)
.L_3486:
        /*0004*/ 	.word	0x00000082


	//----- nvinfo : EIATTR_KPARAM_INFO
	.align		4
.L_3487:
        /*0008*/ 	.byte	0x04, 0x17
        /*000a*/ 	.short	(.L_3489 - .L_3488)
.L_3488:
        /*000c*/ 	.word	0x00000000
        /*0010*/ 	.short	0x0000
        /*0012*/ 	.short	0x0000
        /*0014*/ 	.byte	0x00, 0xf0, 0x21, 0x02


	//----- nvinfo : EIATTR_SPARSE_MMA_MASK
	.align		4
.L_3489:
        /*0018*/ 	.byte	0x03, 0x50
        /*001a*/ 	.short	0x0000


	//----- nvinfo : EIATTR_MAXREG_COUNT
	.align		4
        /*001c*/ 	.byte	0x03, 0x1b
        /*001e*/ 	.short	0x0040


	//----- nvinfo : EIATTR_NUM_BARRIERS
	.align		4
        /*0020*/ 	.byte	0x02, 0x4c
        /*0022*/ 	.byte	0x01
	.zero		1


	//----- nvinfo : EIATTR_MERCURY_ISA_VERSION
	.align		4
        /*0024*/ 	.byte	0x03, 0x5f
        /*0026*/ 	.short	0x0101


	//----- nvinfo : EIATTR_COOP_GROUP_MASK_REGIDS
	.align		4
        /*0028*/ 	.byte	0x04, 0x29
        /*002a*/ 	.short	(.L_3491 - .L_3490)


	//   ....[0]....
.L_3490:
        /*002c*/ 	.word	0xffffffff


	//   ....[1]....
        /*0030*/ 	.word	0xffffffff


	//   ....[2]....
        /*0034*/ 	.word	0xffffffff


	//   ....[3]....
        /*0038*/ 	.word	0xffffffff


	//   ....[4]....
        /*003c*/ 	.word	0xffffffff


	//   ....[5]....
        /*0040*/ 	.word	0xffffffff


	//   ....[6]....
        /*0044*/ 	.word	0xffffffff


	//   ....[7]....
        /*0048*/ 	.word	0xffffffff


	//   ....[8]....
        /*004c*/ 	.word	0xffffffff


	//   ....[9]....
        /*0050*/ 	.word	0xffffffff


	//   ....[10]....
        /*0054*/ 	.word	0x05000011


	//   ....[11]....
        /*0058*/ 	.word	0x05000011


	//   ....[12]....
        /*005c*/ 	.word	0x05000011


	//   ....[13]....
        /*0060*/ 	.word	0x05000011


	//   ....[14]....
        /*0064*/ 	.word	0x05000011


	//   ....[15]....
        /*0068*/ 	.word	0x05000011


	//   ....[16]....
        /*006c*/ 	.word	0x05000011


	//   ....[17]....
        /*0070*/ 	.word	0x05000011


	//   ....[18]....
        /*0074*/ 	.word	0x05000011


	//   ....[19]....
        /*0078*/ 	.word	0x05000011


	//----- nvinfo : EIATTR_COOP_GROUP_INSTR_OFFSETS
	.align		4
.L_3491:
        /*007c*/ 	.byte	0x04, 0x28
        /*007e*/ 	.short	(.L_3493 - .L_3492)


	//   ....[0]....
.L_3492:
        /*0080*/ 	.word	0x00000860


	//   ....[1]....
        /*0084*/ 	.word	0x00000870


	//   ....[2]....
        /*0088*/ 	.word	0x000008a0


	//   ....[3]....
        /*008c*/ 	.word	0x000008b0


	//   ....[4]....
        /*0090*/ 	.word	0x000008e0


	//   ....[5]....
        /*0094*/ 	.word	0x000008f0


	//   ....[6]....
        /*0098*/ 	.word	0x00000920


	//   ....[7]....
        /*009c*/ 	.word	0x00000930


	//   ....[8]....
        /*00a0*/ 	.word	0x00000960


	//   ....[9]....
        /*00a4*/ 	.word	0x00000970


	//   ....[10]....
        /*00a8*/ 	.word	0x00000b70


	//   ....[11]....
        /*00ac*/ 	.word	0x00000be0


	//   ....[12]....
        /*00b0*/ 	.word	0x00000c50


	//   ....[13]....
        /*00b4*/ 	.word	0x00000cc0


	//   ....[14]....
        /*00b8*/ 	.word	0x00000d30


	//   ....[15]....
        /*00bc*/ 	.word	0x00000d90


	//   ....[16]....
        /*00c0*/ 	.word	0x00000e00


	//   ....[17]....
        /*00c4*/ 	.word	0x00000e70


	//   ....[18]....
        /*00c8*/ 	.word	0x00000ee0


	//   ....[19]....
        /*00cc*/ 	.word	0x00000f50


	//----- nvinfo : EIATTR_EXIT_INSTR_OFFSETS
	.align		4
.L_3493:
        /*00d0*/ 	.byte	0x04, 0x1c
        /*00d2*/ 	.short	(.L_3495 - .L_3494)


	//   ....[0]....
.L_3494:
        /*00d4*/ 	.word	0x00000070


	//   ....[1]....
        /*00d8*/ 	.word	0x00000b10


	//----- nvinfo : EIATTR_MAX_THREADS
	.align		4
.L_3495:
        /*00dc*/ 	.byte	0x04, 0x05
        /*00de*/ 	.short	(.L_3497 - .L_3496)
.L_3496:
        /*00e0*/ 	.word	0x00000400
        /*00e4*/ 	.word	0x00000001
        /*00e8*/ 	.word	0x00000001


	//----- nvinfo : EIATTR_CRS_STACK_SIZE
	.align		4
.L_3497:
        /*00ec*/ 	.byte	0x04, 0x1e
        /*00ee*/ 	.short	(.L_3499 - .L_3498)
.L_3498:
        /*00f0*/ 	.word	0x00000000


	//----- nvinfo : EIATTR_CBANK_PARAM_SIZE
	.align		4
.L_3499:
        /*00f4*/ 	.byte	0x03, 0x19
        /*00f6*/ 	.short	0x0088


	//----- nvinfo : EIATTR_PARAM_CBANK
	.align		4
        /*00f8*/ 	.byte	0x04, 0x0a
        /*00fa*/ 	.short	(.L_3501 - .L_3500)
	.align		4
.L_3500:
        /*00fc*/ 	.word	index@(.nv.constant0._ZN10layer_norm22ln_bwd_finalize_kernelINS_22Kernel_traits_finalizeILj15360E6__halfS2_S2_fjLj1024ELj4ENS_18Kernel_traits_baseILj15360ES2_S2_S2_fjLj1024EEEEEEEvNS_9BwdParamsE)
        /*0100*/ 	.short	0x0210
        /*0102*/ 	.short	0x0088


	//----- nvinfo : EIATTR_SW_WAR
	.align		4
.L_3501:
        /*0104*/ 	.byte	0x04, 0x36
        /*0106*/ 	.short	(.L_3503 - .L_3502)
.L_3502:
        /*0108*/ 	.word	0x00000008
.L_3503:


//--------------------- .nv.info._ZN10layer_norm13ln_bwd_kernelINS_13Kernel_traitsI6__halfS2_S2_fjLj15360ELj4ELj1ELj4ELj4ENS_18Kernel_traits_baseILj15360ES2_S2_S2_fjLj128EEEEEEEvNS_9BwdParamsE --------------------------
	.section	.nv.info._ZN10layer_norm13ln_bwd_kernelINS_13Kernel_traitsI6__halfS2_S2_fjLj15360ELj4ELj1ELj4ELj4ENS_18Kernel_traits_baseILj15360ES2_S2_S2_fjLj128EEEEEEEvNS_9BwdParamsE,"",@"SHT_CUDA_INFO"
	.sectionflags	@""
	.align	4


	//----- nvinfo : EIATTR_CUDA_API_VERSION
	.align		4
        /*0000*/ 	.byte	0x04, 0x37
        /*0002*/ 	.short	(.L_3505 - .L_3504)
.L_3504:
        /*0004*/ 	.word	0x00000082


	//----- nvinfo : EIATTR_KPARAM_INFO
	.align		4
.L_3505:
        /*0008*/ 	.byte	0x04, 0x17
        /*000a*/ 	.short	(.L_3507 - .L_3506)
.L_3506:
        /*000c*/ 	.word	0x00000000
        /*0010*/ 	.short	0x0000
        /*0012*/ 	.short	0x0000
        /*0014*/ 	.byte	0x00, 0xf0, 0x21, 0x02


	//----- nvinfo : EIATTR_SPARSE_MMA_MASK
	.align		4
.L_3507:
        /*0018*/ 	.byte	0x03, 0x50
        /*001a*/ 	.short	0x0000


	//----- nvinfo : EIATTR_MAXREG_COUNT
	.align		4
        /*001c*/ 	.byte	0x03, 0x1b
        /*001e*/ 	.short	0x00ff


	//----- nvinfo : EIATTR_NUM_BARRIERS
	.align		4
        /*0020*/ 	.byte	0x02, 0x4c
        /*0022*/ 	.byte	0x01
	.zero		1


	//----- nvinfo : EIATTR_MERCURY_ISA_VERSION
	.align		4
        /*0024*/ 	.byte	0x03, 0x5f
        /*0026*/ 	.short	0x0101


	//----- nvinfo : EIATTR_COOP_GROUP_MASK_REGIDS
	.align		4
        /*0028*/ 	.byte	0x04, 0x29
        /*002a*/ 	.short	(.L_3509 - .L_3508)


	//   ....[0]....
.L_3508:
        /*002c*/ 	.word	0xffffffff


	//   ....[1]....
        /*0030*/ 	.word	0xffffffff


	//   ....[2]....
        /*0034*/ 	.word	0xffffffff


	//   ....[3]....
        /*0038*/ 	.word	0xffffffff


	//   ....[4]....
        /*003c*/ 	.word	0xffffffff


	//   ....[5]....
        /*0040*/ 	.word	0xffffffff


	//   ....[6]....
        /*0044*/ 	.word	0xffffffff


	//   ....[7]....
        /*0048*/ 	.word	0xffffffff


	//   ....[8]....
        /*004c*/ 	.word	0xffffffff


	//   ....[9]....
        /*0050*/ 	.word	0xffffffff


	//   ....[10]....
        /*0054*/ 	.word	0xffffffff


	//   ....[11]....
        /*0058*/ 	.word	0xffffffff


	//   ....[12]....
        /*005c*/ 	.word	0xffffffff


	//   ....[13]....
        /*0060*/ 	.word	0xffffffff


	//   ....[14]....
        /*0064*/ 	.word	0xffffffff


	//   ....[15]....
        /*0068*/ 	.word	0xffffffff


	//   ....[16]....
        /*006c*/ 	.word	0xffffffff


	//   ....[17]....
        /*0070*/ 	.word	0xffffffff


	//   ....[18]....
        /*0074*/ 	.word	0xffffffff


	//   ....[19]....
        /*0078*/ 	.word	0xffffffff


	//   ....[20]....
        /*007c*/ 	.word	0x05000078


	//   ....[21]....
        /*0080*/ 	.word	0x05000078


	//   ....[22]....
        /*0084*/ 	.word	0x05000078


	//   ....[23]....
        /*0088*/ 	.word	0x05000078


	//   ....[24]....
        /*008c*/ 	.word	0x05000078


	//   ....[25]....
        /*0090*/ 	.word	0x05000078


	//   ....[26]....
        /*0094*/ 	.word	0x05000078


	//   ....[27]....
        /*0098*/ 	.word	0x05000078


	//   ....[28]....
        /*009c*/ 	.word	0x05000078


	//   ....[29]....
        /*00a0*/ 	.word	0x05000078


	//----- nvinfo : EIATTR_COOP_GROUP_INSTR_OFFSETS
	.align		4
.L_3509:
        /*00a4*/ 	.byte	0x04, 0x28
        /*00a6*/ 	.short	(.L_3511 - .L_3510)


	//   ....[0]....
.L_3510:
        /*00a8*/ 	.word	0x00002f70


	//   ....[1]....
        /*00ac*/ 	.word	0x00002f80


	//   ....[2]....
        /*00b0*/ 	.word	0x00002fb0


	//   ....[3]....
        /*00b4*/ 	.word	0x00002fc0


	//   ....[4]....
        /*00b8*/ 	.word	0x00002ff0


	//   ....[5]....
        /*00bc*/ 	.word	0x00003000


	//   ....[6]....
        /*00c0*/ 	.word	0x00003030


	//   ....[7]....
        /*00c4*/ 	.word	0x00003040


	//   ....[8]....
        /*00c8*/ 	.word	0x00003070


	//   ....[9]....
        /*00cc*/ 	.word	0x00003080


	//   ....[10]....
        /*00d0*/ 	.word	0x000035b0


	//   ....[11]....
        /*00d4*/ 	.word	0x000035c0


	//   ....[12]....
        /*00d8*/ 	.word	0x000035f0


	//   ....[13]....
        /*00dc*/ 	.word	0x00003600


	//   ....[14]....
        /*00e0*/ 	.word	0x00003630


	//   ....[15]....
        /*00e4*/ 	.word	0x00003640


	//   ....[16]....
        /*00e8*/ 	.word	0x00003670


	//   ....[17]....
        /*00ec*/ 	.word	0x00003680


	//   ....[18]....
        /*00f0*/ 	.word	0x000036b0


	//   ....[19]....
        /*00f4*/ 	.word	0x000036c0


	//   ....[20]....
        /*00f8*/ 	.word	0x00004860


	//   ....[21]....
        /*00fc*/ 	.word	0x000048b0


	//   ....[22]....
        /*0100*/ 	.word	0x00004920


	//   ....[23]....
        /*0104*/ 	.word	0x00004980


	//   ....[24]....
        /*0108*/ 	.word	0x000049f0


	//   ....[25]....
        /*010c*/ 	.word	0x00004a50


	//   ....[26]....
        /*0110*/ 	.word	0x00004ac0


	//   ....[27]....
        /*0114*/ 	.word	0x00004b20


	//   ....[28]....
        /*0118*/ 	.word	0x00004b90


	//   ....[29]....
        /*011c*/ 	.word	0x00004bf0


	//----- nvinfo : EIATTR_EXIT_INSTR_OFFSETS
	.align		4
.L_3511:
        /*0120*/ 	.byte	0x04, 0x1c
        /*0122*/ 	.short	(.L_3513 - .L_3512)


	//   ....[0]....
.L_3512:
        /*0124*/ 	.word	0x00004800


	//----- nvinfo : EIATTR_MAX_THREADS
	.align		4
.L_3513:
        /*0128*/ 	.byte	0x04, 0x05
        /*012a*/ 	.short	(.L_3515 - .L_3514)
.L_3514:
        /*012c*/ 	.word	0x00000080
        /*0130*/ 	.word	0x00000001
        /*0134*/ 	.word	0x00000001


	//----- nvinfo : EIATTR_CRS_STACK_SIZE
	.align		4
.L_3515:
        /*0138*/ 	.byte	0x04, 0x1e
        /*013a*/ 	.short	(.L_3517 - .L_3516)
.L_3516:
        /*013c*/ 	.word	0x00000000


	//----- nvinfo : EIATTR_CBANK_PARAM_SIZE
	.align		4
.L_3517:
        /*0140*/ 	.byte	0x03, 0x19
        /*0142*/ 	.short	0x0088


	//----- nvinfo : EIATTR_PARAM_CBANK
	.align		4
        /*0144*/ 	.byte	0x04, 0x0a
        /*0146*/ 	.short	(.L_3519 - .L_3518)
	.align		4
.L_3518:
        /*0148*/ 	.word	index@(.nv.constant0._ZN10layer_norm13ln_bwd_kernelINS_13Kernel_traitsI6__halfS2_S2_fjLj15360ELj4ELj1ELj4ELj4ENS_18Kernel_traits_baseILj15360ES2_S2_S2_fjLj128EEEEEEEvNS_9BwdParamsE)
        /*014c*/ 	.short	0x0210
        /*014e*/ 	.short	0x0088


	//----- nvinfo : EIATTR_SW_WAR
	.align		4
.L_3519:
        /*0150*/ 	.byte	0x04, 0x36
        /*0152*/ 	.short	(.L_3521 - .L_3520)
.L_3520:
        /*0154*/ 	.word	0x00000008
.L_3521:


//--------------------- .nv.info._ZN10layer_norm22ln_bwd_finalize_kernelINS_22Kernel_traits_finalizeILj15360EffffjLj1024ELj4ENS_18Kernel_traits_baseILj15360EffffjLj1024EEEEEEEvNS_9BwdParamsE --------------------------
	.section	.nv.info._ZN10layer_norm22ln_bwd_finalize_kernelINS_22Kernel_traits_finalizeILj15360EffffjLj1024ELj4ENS_18Kernel_traits_baseILj15360EffffjLj1024EEEEEEEvNS_9BwdParamsE,"",@"SHT_CUDA_INFO"
	.sectionflags	@""
	.align	4


	//----- nvinfo : EIATTR_CUDA_API_VERSION
	.align		4
        /*0000*/ 	.byte	0x04, 0x37
        /*0002*/ 	.short	(.L_3523 - .L_3522)
.L_3522:
        /*0004*/ 	.word	0x00000082


	//----- nvinfo : EIATTR_KPARAM_INFO
	.align		4
.L_3523:
        /*0008*/ 	.byte	0x04, 0x17
        /*000a*/ 	.short	(.L_3525 - .L_3524)
.L_3524:
        /*000c*/ 	.word	0x00000000
        /*0010*/ 	.short	0x0000
        /*0012*/ 	.short	0x0000
        /*0014*/ 	.byte	0x00, 0xf0, 0x21, 0x02


	//----- nvinfo : EIATTR_SPARSE_MMA_MASK
	.align		4
.L_3525:
        /*0018*/ 	.byte	0x03, 0x50
        /*001a*/ 	.short	0x0000


	//----- nvinfo : EIATTR_MAXREG_COUNT
	.align		4
        /*001c*/ 	.byte	0x03, 0x1b
        /*001e*/ 	.short	0x0040


	//----- nvinfo : EIATTR_NUM_BARRIERS
	.align		4
        /*0020*/ 	.byte	0x02, 0x4c
        /*0022*/ 	.byte	0x01
	.zero		1


	//----- nvinfo : EIATTR_MERCURY_ISA_VERSION
	.align		4
        /*0024*/ 	.byte	0x03, 0x5f
        /*0026*/ 	.short	0x0101


	//----- nvinfo : EIATTR_COOP_GROUP_MASK_REGIDS
	.align		4
        /*0028*/ 	.byte	0x04, 0x29
        /*002a*/ 	.short	(.L_3527 - .L_3526)


	//   ....[0]....
.L_3526:
        /*002c*/ 	.word	0xffffffff


	//   ....[1]....
        /*0030*/ 	.word	0xffffffff


	//   ....[2]....
        /*0034*/ 	.word	0xffffffff


	//   ....[3]....
        /*0038*/ 	.word	0xffffffff


	//   ....[4]....
        /*003c*/ 	.word	0xffffffff


	//   ....[5]....
        /*0040*/ 	.word	0xffffffff


	//   ....[6]....
        /*0044*/ 	.word	0xffffffff


	//   ....[7]....
        /*0048*/ 	.word	0xffffffff


	//   ....[8]....
        /*004c*/ 	.word	0xffffffff


	//   ....[9]....
        /*0050*/ 	.word	0xffffffff


	//   ....[10]....
        /*0054*/ 	.word	0x05000011


	//   ....[11]....
        /*0058*/ 	.word	0x05000011


	//   ....[12]....
        /*005c*/ 	.word	0x05000011


	//   ....[13]....
        /*0060*/ 	.word	0x05000011


	//   ....[14]....
        /*0064*/ 	.word	0x05000011


	//   ....[15]....
        /*0068*/ 	.word	0x05000011


	//   ....[16]....
        /*006c*/ 	.word	0x05000011


	//   ....[17]....
        /*0070*/ 	.word	0x05000011


	//   ....[18]....
        /*0074*/ 	.word	0x05000011


	//   ....[19]....
        /*0078*/ 	.word	0x05000011


	//----- nvinfo : EIATTR_COOP_GROUP_INSTR_OFFSETS
	.align		4
.L_3527:
        /*007c*/ 	.byte	0x04, 0x28
        /*007e*/ 	.short	(.L_3529 - .L_3528)


	//   ....[0]....
.L_3528:
        /*0080*/ 	.word	0x00000860


	//   ....[1]....
        /*0084*/ 	.word	0x00000870


	//   ....[2]....
        /*0088*/ 	.word	0x000008a0


	//   ....[3]....
        /*008c*/ 	.word	0x000008b0


	//   ....[4]....
        /*0090*/ 	.word	0x000008e0


	//   ....[5]....
        /*0094*/ 	.word	0x000008f0


	//   ....[6]....
        /*0098*/ 	.word	0x00000920


	//   ....[7]....
        /*009c*/ 	.word	0x00000930


	//   ....[8]....
        /*00a0*/ 	.word	0x00000960


	//   ....[9]....
        /*00a4*/ 	.word	0x00000970


	//   ....[10]....
        /*00a8*/ 	.word	0x00000b20


	//   ....[11]....
        /*00ac*/ 	.word	0x00000b90


	//   ....[12]....
        /*00b0*/ 	.word	0x00000c00


	//   ....[13]....
        /*00b4*/ 	.word	0x00000c70


	//   ....[14]....
        /*00b8*/ 	.word	0x00000ce0


	//   ....[15]....
        /*00bc*/ 	.word	0x00000d40


	//   ....[16]....
        /*00c0*/ 	.word	0x00000db0


	//   ....[17]....
        /*00c4*/ 	.word	0x00000e20


	//   ....[18]....
        /*00c8*/ 	.word	0x00000e90


	//   ....[19]....
        /*00cc*/ 	.word	0x00000f00


	//----- nvinfo : EIATTR_EXIT_INSTR_OFFSETS
	.align		4
.L_3529:
        /*00d0*/ 	.byte	0x04, 0x1c
        /*00d2*/ 	.short	(.L_3531 - .L_3530)


	//   ....[0]....
.L_3530:
        /*00d4*/ 	.word	0x00000070


	//   ....[1]....
        /*00d8*/ 	.word	0x00000ac0


	//----- nvinfo : EIATTR_MAX_THREADS
	.align		4
.L_3531:
        /*00dc*/ 	.byte	0x04, 0x05
        /*00de*/ 	.short	(.L_3533 - .L_3532)
.L_3532:
        /*00e0*/ 	.word	0x00000400
        /*00e4*/ 	.word	0x00000001
        /*00e8*/ 	.word	0x00000001


	//----- nvinfo : EIATTR_CRS_STACK_SIZE
	.align		4
.L_3533:
        /*00ec*/ 	.byte	0x04, 0x1e
        /*00ee*/ 	.short	(.L_3535 - .L_3534)
.L_3534:
        /*00f0*/ 	.word	0x00000000


	//----- nvinfo : EIATTR_CBANK_PARAM_SIZE
	.align		4
.L_3535:
        /*00f4*/ 	.byte	0x03, 0x19
        /*00f6*/ 	.short	0x0088


	//----- nvinfo : EIATTR_PARAM_CBANK
	.align		4
        /*00f8*/ 	.byte	0x04, 0x0a
        /*00fa*/ 	.short	(.L_3537 - .L_3536)
	.align		4
.L_3536:
        /*00fc*/ 	.word	index@(.nv.constant0._ZN10layer_norm22ln_bwd_finalize_kernelINS_22Kernel_traits_finalizeILj15360EffffjLj1024ELj4ENS_18Kernel_traits_baseILj15360EffffjLj1024EEEEEEEvNS_9BwdParamsE)
        /*0100*/ 	.short	0x0210
        /*0102*/ 	.short	0x0088


	//----- nvinfo : EIATTR_SW_WAR
	.align		4
.L_3537:
        /*0104*/ 	.byte	0x04, 0x36
        /*0106*/ 	.short	(.L_3539 - .L_3538)
.L_3538:
        /*0108*/ 	.word	0x00000008
.L_3539:


//--------------------- .nv.info._ZN10layer_norm13ln_bwd_kernelINS_13Kernel_traitsIffffjLj15360ELj4ELj1ELj4ELj8ENS_18Kernel_traits_baseILj15360EffffjLj128EEEEEEEvNS_9BwdParamsE --------------------------
	.section	.nv.info._ZN10layer_norm13ln_bwd_kernelINS_13Kernel_traitsIffffjLj15360ELj4ELj1ELj4ELj8ENS_18Kernel_traits_baseILj15360EffffjLj128EEEEEEEvNS_9BwdParamsE,"",@"SHT_CUDA_INFO"
	.sectionflags	@""
	.align	4


	//----- nvinfo : EIATTR_CUDA_API_VERSION
	.align		4
        /*0000*/ 	.byte	0x04, 0x37
        /*0002*/ 	.short	(.L_3541 - .L_3540)
.L_3540:
        /*0004*/ 	.word	0x00000082


	//----- nvinfo : EIATTR_KPARAM_INFO
	.align		4
.L_3541:
        /*0008*/ 	.byte	0x04, 0x17
        /*000a*/ 	.short	(.L_3543 - .L_3542)
.L_3542:
        /*000c*/ 	.word	0x00000000
        /*0010*/ 	.short	0x0000
        /*0012*/ 	.short	0x0000
        /*0014*/ 	.byte	0x00, 0xf0, 0x21, 0x02


	//----- nvinfo : EIATTR_SPARSE_MMA_MASK
	.align		4
.L_3543:
        /*0018*/ 	.byte	0x03, 0x50
        /*001a*/ 	.short	0x0000


	//----- nvinfo : EIATTR_MAXREG_COUNT
	.align		4
        /*001c*/ 	.byte	0x03, 0x1b
        /*001e*/ 	.short	0x00ff


	//----- nvinfo : EIATTR_NUM_BARRIERS
	.align		4
        /*0020*/ 	.byte	0x02, 0x4c
        /*0022*/ 	.byte	0x01
	.zero		1


	//----- nvinfo : EIATTR_MERCURY_ISA_VERSION
	.align		4
        /*0024*/ 	.byte	0x03, 0x5f
        /*0026*/ 	.short	0x0101


	//----- nvinfo : EIATTR_COOP_GROUP_MASK_REGIDS
	.align		4
        /*0028*/ 	.byte	0x04, 0x29
        /*002a*/ 	.short	(.L_3545 - .L_3544)


	//   ....[0]....
.L_3544:
        /*002c*/ 	.word	0xffffffff


	//   ....[1]....
        /*0030*/ 	.word	0xffffffff


	//   ....[2]....
        /*0034*/ 	.word	0xffffffff


	//   ....[3]....
        /*0038*/ 	.word	0xffffffff


	//   ....[4]....
        /*003c*/ 	.word	0xffffffff


	//   ....[5]....
        /*0040*/ 	.word	0xffffffff


	//   ....[6]....
        /*0044*/ 	.word	0xffffffff


	//   ....[7]....
        /*0048*/ 	.word	0xffffffff


	//   ....[8]....
        /*004c*/ 	.word	0xffffffff


	//   ....[9]....
        /*0050*/ 	.word	0xffffffff


	//   ....[10]....
        /*0054*/ 	.word	0xffffffff


	//   ....[11]....
        /*0058*/ 	.word	0xffffffff


	//   ....[12]....
        /*005c*/ 	.word	0xffffffff


	//   ....[13]....
        /*0060*/ 	.word	0xffffffff


	//   ....[14]....
        /*0064*/ 	.word	0xffffffff


	//   ....[15]....
        /*0068*/ 	.word	0xffffffff


	//   ....[16]....
        /*006c*/ 	.word	0xffffffff


	//   ....[17]....
        /*0070*/ 	.word	0xffffffff


	//   ....[18]....
        /*0074*/ 	.word	0xffffffff


	//   ....[19]....
        /*0078*/ 	.word	0xffffffff


	//   ....[20]....
        /*007c*/ 	.word	0x05000096


	//   ....[21]....
        /*0080*/ 	.word	0x05000096


	//   ....[22]....
        /*0084*/ 	.word	0x05000096


	//   ....[23]....
        /*0088*/ 	.word	0x05000096


	//   ....[24]....
        /*008c*/ 	.word	0x05000096


	//   ....[25]....
        /*0090*/ 	.word	0x05000096


	//   ....[26]....
        /*0094*/ 	.word	0x05000096


	//   ....[27]....
        /*0098*/ 	.word	0x05000096


	//   ....[28]....
        /*009c*/ 	.word	0x05000096


	//   ....[29]....
        /*00a0*/ 	.word	0x05000096


	//----- nvinfo : EIATTR_COOP_GROUP_INSTR_OFFSETS
	.align		4
.L_3545:
        /*00a4*/ 	.byte	0x04, 0x28
        /*00a6*/ 	.short	(.L_3547 - .L_3546)


	//   ....[0]....
.L_3546:
        /*00a8*/ 	.word	0x00002640


	//   ....[1]....
        /*00ac*/ 	.word	0x00002650


	//   ....[2]....
        /*00b0*/ 	.word	0x00002680


	//   ....[3]....
        /*00b4*/ 	.word	0x00002690


	//   ....[4]....
        /*00b8*/ 	.word	0x000026c0


	//   ....[5]....
        /*00bc*/ 	.word	0x000026d0


	//   ....[6]....
        /*00c0*/ 	.word	0x00002700


	//   ....[7]....
        /*00c4*/ 	.word	0x00002710


	//   ....[8]....
        /*00c8*/ 	.word	0x00002750


	//   ....[9]....
        /*00cc*/ 	.word	0x00002770


	//   ....[10]....
        /*00d0*/ 	.word	0x00002c90


	//   ....[11]....
        /*00d4*/ 	.word	0x00002ca0


	//   ....[12]....
        /*00d8*/ 	.word	0x00002cd0


	//   ....[13]....
        /*00dc*/ 	.word	0x00002ce0


	//   ....[14]....
        /*00e0*/ 	.word	0x00002d10


	//   ....[15]....
        /*00e4*/ 	.word	0x00002d20


	//   ....[16]....
        /*00e8*/ 	.word	0x00002d50


	//   ....[17]....
        /*00ec*/ 	.word	0x00002d60


	//   ....[18]....
        /*00f0*/ 	.word	0x00002d90


	//   ....[19]....
        /*00f4*/ 	.word	0x00002da0


	//   ....[20]....
        /*00f8*/ 	.word	0x00003ec0


	//   ....[21]....
        /*00fc*/ 	.word	0x00003f10


	//   ....[22]....
        /*0100*/ 	.word	0x00003f80


	//   ....[23]....
        /*0104*/ 	.word	0x00003fe0


	//   ....[24]....
        /*0108*/ 	.word	0x00004050


	//   ....[25]....
        /*010c*/ 	.word	0x000040b0


	//   ....[26]....
        /*0110*/ 	.word	0x00004120


	//   ....[27]....
        /*0114*/ 	.word	0x00004180


	//   ....[28]....
        /*0118*/ 	.word	0x00004200


	//   ....[29]....
        /*011c*/ 	.word	0x00004270


	//----- nvinfo : EIATTR_EXIT_INSTR_OFFSETS
	.align		4
.L_3547:
        /*0120*/ 	.byte	0x04, 0x1c
        /*0122*/ 	.short	(.L_3549 - .L_3548)


	//   ....[0]....
.L_3548:
        /*0124*/ 	.word	0x00003e60


	//----- nvinfo : EIATTR_MAX_THREADS
	.align		4
.L_3549:
        /*0128*/ 	.byte	0x04, 0x05
        /*012a*/ 	.short	(.L_3551 - .L_3550)
.L_3550:
        /*012c*/ 	.word	0x00000080
        /*0130*/ 	.word	0x00000001
        /*0134*/ 	.word	0x00000001


	//----- nvinfo : EIATTR_CRS_STACK_SIZE
	.align		4
.L_3551:
        /*0138*/ 	.byte	0x04, 0x1e
        /*013a*/ 	.short	(.L_3553 - .L_3552)
.L_3552:
        /*013c*/ 	.word	0x00000000


	//----- nvinfo : EIATTR_CBANK_PARAM_SIZE
	.align		4
.L_3553:
        /*0140*/ 	.byte	0x03, 0x19
        /*0142*/ 	.short	0x0088


	//----- nvinfo : EIATTR_PARAM_CBANK
	.align		4
        /*0144*/ 	.byte	0x04, 0x0a
        /*0146*/ 	.short	(.L_3555 - .L_3554)
	.align		4
.L_3554:
        /*0148*/ 	.word	index@(.nv.constant0._ZN10layer_norm13ln_bwd_kernelINS_13Kernel_traitsIffffjLj15360ELj4ELj1ELj4ELj8ENS_18Kernel_traits_baseILj15360EffffjLj128EEEEEEEvNS_9BwdParamsE)
        /*014c*/ 	.short	0x0210
        /*014e*/ 	.short	0x0088


	//----- nvinfo : EIATTR_SW_WAR
	.align		4
.L_3555:
        /*0150*/ 	.byte	0x04, 0x36
        /*0152*/ 	.short	(.L_3557 - .L_3556)
.L_3556:
        /*0154*/ 	.word	0x00000008
.L_3557:


//--------------------- .nv.info._ZN10layer_norm22ln_bwd_finalize_kernelINS_22Kernel_traits_finalizeILj14336E13__nv_bfloat16fS2_fjLj1024ELj4ENS_18Kernel_traits_baseILj14336ES2_fS2_fjLj1024EEEEEEEvNS_9BwdParamsE --------------------------
	.section	.nv.info._ZN10layer_norm22ln_bwd_finalize_kernelINS_22Kernel_traits_finalizeILj14336E13__nv_bfloat16fS2_fjLj1024ELj4ENS_18Kernel_traits_baseILj14336ES2_fS2_fjLj1024EEEEEEEvNS_9BwdParamsE,"",@"SHT_CUDA_INFO"
	.sectionflags	@""
	.align	4


	//----- nvinfo : EIATTR_CUDA_API_VERSION
	.align		4
        /*0000*/ 	.byte	0x04, 0x37
        /*0002*/ 	.short	(.L_3559 - .L_3558)
.L_3558:
        /*0004*/ 	.word	0x00000082


	//----- nvinfo : EIATTR_KPARAM_INFO
	.align		4
.L_3559:
        /*0008*/ 	.byte	0x04, 0x17
        /*000a*/ 	.short	(.L_3561 - .L_3560)
.L_3560:
        /*000c*/ 	.word	0x00000000
        /*0010*/ 	.short	0x0000
        /*0012*/ 	.short	0x0000
        /*0014*/ 	.byte	0x00, 0xf0, 0x21, 0x02


	//----- nvinfo : EIATTR_SPARSE_MMA_MASK
	.align		4
.L_3561:
        /*0018*/ 	.byte	0x03, 0x50
        /*001a*/ 	.short	0x0000


	//----- nvinfo : EIATTR_MAXREG_COUNT
	.align		4
        /*001c*/ 	.byte	0x03, 0x1b
        /*001e*/ 	.short	0x0040


	//----- nvinfo : EIATTR_NUM_BARRIERS
	.align		4
        /*0020*/ 	.byte	0x02, 0x4c
        /*0022*/ 	.byte	0x01
	.zero		1


	//----- nvinfo : EIATTR_MERCURY_ISA_VERSION
	.align		4
        /*0024*/ 	.byte	0x03, 0x5f
        /*0026*/ 	.short	0x0101


	//----- nvinfo : EIATTR_COOP_GROUP_MASK_REGIDS
	.align		4
        /*0028*/ 	.byte	0x04, 0x29
        /*002a*/ 	.short	(.L_3563 - .L_3562)


	//   ....[0]....
.L_3562:
        /*002c*/ 	.word	0xffffffff


	//   ....[1]....
        /*0030*/ 	.word	0xffffffff


	//   ....[2]....
        /*0034*/ 	.word	0xffffffff


	//   ....[3]....
        /*0038*/ 	.word	0xffffffff


	//   ....[4]....
        /*003c*/ 	.word	0xffffffff


	//   ....[5]....
        /*0040*/ 	.word	0xffffffff


	//   ....[6]....
        /*0044*/ 	.word	0xffffffff


	//   ....[7]....
        /*0048*/ 	.word	0xffffffff


	//   ....[8]....
        /*004c*/ 	.word	0xffffffff


	//   ....[9]....
        /*0050*/ 	.word	0xffffffff


	//   ....[10]....
        /*0054*/ 	.word	0x05000011


	//   ....[11]....
        /*0058*/ 	.word	0x05000011


	//   ....[12]....
        /*005c*/ 	.word	0x05000011


	//   ....[13]....
        /*0060*/ 	.word	0x05000011


	//   ....[14]....
        /*0064*/ 	.word	0x05000011


	//   ....[15]....
        /*0068*/ 	.word	0x05000011


	//   ....[16]....
        /*006c*/ 	.word	0x05000011


	//   ....[17]....
        /*0070*/ 	.word	0x05000011


	//   ....[18]....
        /*0074*/ 	.word	0x05000011


	//   ....[19]....
        /*0078*/ 	.word	0x05000011


	//----- nvinfo : EIATTR_COOP_GROUP_INSTR_OFFSETS
	.align		4
.L_3563:
        /*007c*/ 	.byte	0x04, 0x28
        /*007e*/ 	.short	(.L_3565 - .L_3564)


	//   ....[0]....
.L_3564:
        /*0080*/ 	.word	0x00000860


	//   ....[1]....
        /*0084*/ 	.word	0x00000870


	//   ....[2]....
        /*0088*/ 	.word	0x000008a0


	//   ....[3]....
        /*008c*/ 	.word	0x000008b0


	//   ....[4]....
        /*0090*/ 	.word	0x000008e0


	//   ....[5]....
        /*0094*/ 	.word	0x000008f0


	//   ....[6]....
        /*0098*/ 	.word	0x00000920


	//   ....[7]....
        /*009c*/ 	.word	0x00000930


	//   ....[8]....
        /*00a0*/ 	.word	0x00000960


	//   ....[9]....
        /*00a4*/ 	.word	0x00000970


	//   ....[10]....
        /*00a8*/ 	.word	0x00000b70


	//   ....[11]....
        /*00ac*/ 	.word	0x00000be0


	//   ....[12]....
        /*00b0*/ 	.word	0x00000c50


	//   ....[13]....
        /*00b4*/ 	.word	0x00000cc0


	//   ....[14]....
        /*00b8*/ 	.word	0x00000d30


	//   ....[15]....
        /*00bc*/ 	.word	0x00000d90


	//   ....[16]....
        /*00c0*/ 	.word	0x00000e00


	//   ....[17]....
        /*00c4*/ 	.word	0x00000e70


	//   ....[18]....
        /*00c8*/ 	.word	0x00000ee0


	//   ....[19]....
        /*00cc*/ 	.word	0x00000f50


	//----- nvinfo : EIATTR_EXIT_INSTR_OFFSETS
	.align		4
.L_3565:
        /*00d0*/ 	.byte	0x04, 0x1c
        /*00d2*/ 	.short	(.L_3567 - .L_3566)


	//   ....[0]....
.L_3566:
        /*00d4*/ 	.word	0x00000070


	//   ....[1]....
        /*00d8*/ 	.word	0x00000b10


	//----- nvinfo : EIATTR_MAX_THREADS
	.align		4
.L_3567:
        /*00dc*/ 	.byte	0x04, 0x05
        /*00de*/ 	.short	(.L_3569 - .L_3568)
.L_3568:
        /*00e0*/ 	.word	0x00000400
        /*00e4*/ 	.word	0x00000001
        /*00e8*/ 	.word	0x00000001


	//----- nvinfo : EIATTR_CRS_STACK_SIZE
	.align		4
.L_3569:
        /*00ec*/ 	.byte	0x04, 0x1e
        /*00ee*/ 	.short	(.L_3571 - .L_3570)
.L_3570:
        /*00f0*/ 	.word	0x00000000


	//----- nvinfo : EIATTR_CBANK_PARAM_SIZE
	.align		4
.L_3571:
        /*00f4*/ 	.byte	0x03, 0x19
        /*00f6*/ 	.short	0x0088


	//----- nvinfo : EIATTR_PARAM_CBANK
	.align		4
        /*00f8*/ 	.byte	0x04, 0x0a
        /*00fa*/ 	.short	(.L_3573 - .L_3572)
	.align		4
.L_3572:
        /*00fc*/ 	.word	index@(.nv.constant0._ZN10layer_norm22ln_bwd_finalize_kernelINS_22Kernel_traits_finalizeILj14336E13__nv_bfloat16fS2_fjLj1024ELj4ENS_18Kernel_traits_baseILj14336ES2_fS2_fjLj1024EEEEEEEvNS_9BwdParamsE)
        /*0100*/ 	.short	0x0210
        /*0102*/ 	.short	0x0088


	//----- nvinfo : EIATTR_SW_WAR
	.align		4
.L_3573:
        /*0104*/ 	.byte	0x04, 0x36
        /*0106*/ 	.short	(.L_3575 - .L_3574)
.L_3574:
        /*0108*/ 	.word	0x00000008
.L_3575:


//--------------------- .nv.info._ZN10layer_norm13ln_bwd_kernelINS_13Kernel_traitsI13__nv_bfloat16fS2_fjLj14336ELj4ELj1ELj4ELj8ENS_18Kernel_traits_baseILj14336ES2_fS2_fjLj128EEEEEEEvNS_9BwdParamsE --------------------------
	.section	.nv.info._ZN10layer_norm13ln_bwd_kernelINS_13Kernel_traitsI13__nv_bfloat16fS2_fjLj14336ELj4ELj1ELj4ELj8ENS_18Kernel_traits_baseILj14336ES2_fS2_fjLj128EEEEEEEvNS_9BwdParamsE,"",@"SHT_CUDA_INFO"
	.sectionflags	@""
	.align	4


	//----- nvinfo : EIATTR_CUDA_API_VERSION
	.align		4
        /*0000*/ 	.byte	0x04, 0x37
        /*0002*/ 	.short	(.L_3577 - .L_3576)
.L_3576:
        /*0004*/ 	.word	0x00000082


	//----- nvinfo : EIATTR_KPARAM_INFO
	.align		4
.L_3577:
        /*0008*/ 	.byte	0x04, 0x17
        /*000a*/ 	.short	(.L_3579 - .L_3578)
.L_3578:
        /*000c*/ 	.word	0x00000000
        /*0010*/ 	.short	0x0000
        /*0012*/ 	.short	0x0000
        /*0014*/ 	.byte	0x00, 0xf0, 0x21, 0x02


	//----- nvinfo : EIATTR_SPARSE_MMA_MASK
	.align		4
.L_3579:
        /*0018*/ 	.byte	0x03, 0x50
        /*001a*/ 	.short	0x0000


	//----- nvinfo : EIATTR_MAXREG_COUNT
	.align		4
        /*001c*/ 	.byte	0x03, 0x1b
        /*001e*/ 	.short	0x00ff


	//----- nvinfo : EIATTR_NUM_BARRIERS
	.align		4
        /*0020*/ 	.byte	0x02, 0x4c
        /*0022*/ 	.byte	0x01
	.zero		1


	//----- nvinfo : EIATTR_MERCURY_ISA_VERSION
	.align		4
        /*0024*/ 	.byte	0x03, 0x5f
        /*0026*/ 	.short	0x0101


	//----- nvinfo : EIATTR_COOP_GROUP_MASK_REGIDS
	.align		4
        /*0028*/ 	.byte	0x04, 0x29
        /*002a*/ 	.short	(.L_3581 - .L_3580)


	//   ....[0]....
.L_3580:
        /*002c*/ 	.word	0xffffffff


	//   ....[1]....
        /*0030*/ 	.word	0xffffffff


	//   ....[2]....
        /*0034*/ 	.word	0xffffffff


	//   ....[3]....
        /*0038*/ 	.word	0xffffffff


	//   ....[4]....
        /*003c*/ 	.word	0xffffffff


	//   ....[5]....
        /*0040*/ 	.word	0xffffffff


	//   ....[6]....
        /*0044*/ 	.word	0xffffffff


	//   ....[7]....
        /*0048*/ 	.word	0xffffffff


	//   ....[8]....
        /*004c*/ 	.word	0xffffffff


	//   ....[9]....
        /*0050*/ 	.word	0xffffffff


	//   ....[10]....
        /*0054*/ 	.word	0xffffffff


	//   ....[11]....
        /*0058*/ 	.word	0xffffffff


	//   ....[12]....
        /*005c*/ 	.word	0xffffffff


	//   ....[13]....
        /*0060*/ 	.word	0xffffffff


	//   ....[14]....
        /*0064*/ 	.word	0xffffffff


	//   ....[15]....
        /*0068*/ 	.word	0xffffffff


	//   ....[16]....
        /*006c*/ 	.word	0xffffffff


	//   ....[17]....
        /*0070*/ 	.word	0xffffffff


	//   ....[18]....
        /*0074*/ 	.word	0xffffffff


	//   ....[19]....
        /*0078*/ 	.word	0xffffffff


	//   ....[20]....
        /*007c*/ 	.word	0x050000a1


	//   ....[21]....
        /*0080*/ 	.word	0x050000a1


	//   ....[22]....
        /*0084*/ 	.word	0x050000a1


	//   ....[23]....
        /*0088*/ 	.word	0x050000a1


	//   ....[24]....
        /*008c*/ 	.word	0x050000a1


	//   ....[25]....
        /*0090*/ 	.word	0x050000a1


	//   ....[26]....
        /*0094*/ 	.word	0x050000a1


	//   ....[27]....
        /*0098*/ 	.word	0x050000a1


	//   ....[28]....
        /*009c*/ 	.word	0x050000a1


	//   ....[29]....
        /*00a0*/ 	.word	0x050000a1


	//----- nvinfo : EIATTR_COOP_GROUP_INSTR_OFFSETS
	.align		4
.L_3581:
        /*00a4*/ 	.byte	0x04, 0x28
        /*00a6*/ 	.short	(.L_3583 - .L_3582)


	//   ....[0]....
.L_3582:
        /*00a8*/ 	.word	0x00002bb0


	//   ....[1]....
        /*00ac*/ 	.word	0x00002bc0


	//   ....[2]....
        /*00b0*/ 	.word	0x00002bf0


	//   ....[3]....
        /*00b4*/ 	.word	0x00002c00


	//   ....[4]....
        /*00b8*/ 	.word	0x00002c30


	//   ....[5]....
        /*00bc*/ 	.word	0x00002c40


	//   ....[6]....
        /*00c0*/ 	.word	0x00002c70


	//   ....[7]....
        /*00c4*/ 	.word	0x00002c80


	//   ....[8]....
        /*00c8*/ 	.word	0x00002cc0


	//   ....[9]....
        /*00cc*/ 	.word	0x00002cd0


	//   ....[10]....
        /*00d0*/ 	.word	0x00003200


	//   ....[11]....
        /*00d4*/ 	.word	0x00003210


	//   ....[12]....
        /*00d8*/ 	.word	0x00003240


	//   ....[13]....
        /*00dc*/ 	.word	0x00003250


	//   ....[14]....
        /*00e0*/ 	.word	0x00003280


	//   ....[15]....
        /*00e4*/ 	.word	0x00003290


	//   ....[16]....
        /*00e8*/ 	.word	0x000032c0


	//   ....[17]....
        /*00ec*/ 	.word	0x000032d0


	//   ....[18]....
        /*00f0*/ 	.word	0x00003300


	//   ....[19]....
        /*00f4*/ 	.word	0x00003310


	//   ....[20]....
        /*00f8*/ 	.word	0x000042e0


	//   ....[21]....
        /*00fc*/ 	.word	0x00004330


	//   ....[22]....
        /*0100*/ 	.word	0x000043a0


	//   ....[23]....
        /*0104*/ 	.word	0x00004400


	//   ....[24]....
        /*0108*/ 	.word	0x00004470


	//   ....[25]....
        /*010c*/ 	.word	0x000044d0


	//   ....[26]....
        /*0110*/ 	.word	0x00004540


	//   ....[27]....
        /*0114*/ 	.word	0x000045a0


	//   ....[28]....
        /*0118*/ 	.word	0x00004620


	//   ....[29]....
        /*011c*/ 	.word	0x00004680


	//----- nvinfo : EIATTR_EXIT_INSTR_OFFSETS
	.align		4
.L_3583:
        /*0120*/ 	.byte	0x04, 0x1c
        /*0122*/ 	.short	(.L_3585 - .L_3584)


	//   ....[0]....
.L_3584:
        /*0124*/ 	.word	0x00004280


	//----- nvinfo : EIATTR_MAX_THREADS
	.align		4
.L_3585:
        /*0128*/ 	.byte	0x04, 0x05
        /*012a*/ 	.short	(.L_3587 - .L_3586)
.L_3586:
        /*012c*/ 	.word	0x00000080
        /*0130*/ 	.word	0x00000001
        /*0134*/ 	.word	0x00000001


	//----- nvinfo : EIATTR_CRS_STACK_SIZE
	.align		4
.L_3587:
        /*0138*/ 	.byte	0x04, 0x1e
        /*013a*/ 	.short	(.L_3589 - .L_3588)
.L_3588:
        /*013c*/ 	.word	0x00000000


	//----- nvinfo : EIATTR_CBANK_PARAM_SIZE
	.align		4
.L_3589:
        /*0140*/ 	.byte	0x03, 0x19
        /*0142*/ 	.short	0x0088


	//----- nvinfo : EIATTR_PARAM_CBANK
	.align		4
        /*0144*/ 	.byte	0x04, 0x0a
        /*0146*/ 	.short	(.L_3591 - .L_3590)
	.align		4
.L_3590:
        /*0148*/ 	.word	index@(.nv.constant0._ZN10layer_norm13ln_bwd_kernelINS_13Kernel_traitsI13__nv_bfloat16fS2_fjLj14336ELj4ELj1ELj4ELj8ENS_18Kernel_traits_baseILj14336ES2_fS2_fjLj128EEEEEEEvNS_9BwdParamsE)
        /*014c*/ 	.short	0x0210
        /*014e*/ 	.short	0x0088


	//----- nvinfo : EIATTR_SW_WAR
	.align		4
.L_3591:
        /*0150*/ 	.byte	0x04, 0x36
        /*0152*/ 	.short	(.L_3593 - .L_3592)
.L_3592:
        /*0154*/ 	.word	0x00000008
.L_3593:


//--------------------- .nv.info._ZN10layer_norm22ln_bwd_finalize_kernelINS_22Kernel_traits_finalizeILj14336E13__nv_bfloat16S2_S2_fjLj1024ELj4ENS_18Kernel_traits_baseILj14336ES2_S2_S2_fjLj1024EEEEEEEvNS_9BwdParamsE --------------------------
	.section	.nv.info._ZN10layer_norm22ln_bwd_finalize_kernelINS_22Kernel_traits_finalizeILj14336E13__nv_bfloat16S2_S2_fjLj1024ELj4ENS_18Kernel_traits_baseILj14336ES2_S2_S2_fjLj1024EEEEEEEvNS_9BwdParamsE,"",@"SHT_CUDA_INFO"
	.sectionflags	@""
	.align	4


	//----- nvinfo : EIATTR_CUDA_API_VERSION
	.align		4
        /*0000*/ 	.byte	0x04, 0x37
        /*0002*/ 	.short	(.L_3595 - .L_3594)
.L_3594:
        /*0004*/ 	.word	0x00000082


	//----- nvinfo : EIATTR_KPARAM_INFO
	.align		4
.L_3595:
        /*0008*/ 	.byte	0x04, 0x17
        /*000a*/ 	.short	(.L_3597 - .L_3596)
.L_3596:
        /*000c*/ 	.word	0x00000000
        /*0010*/ 	.short	0x0000
        /*0012*/ 	.short	0x0000
        /*0014*/ 	.byte	0x00, 0xf0, 0x21, 0x02


	//----- nvinfo : EIATTR_SPARSE_MMA_MASK
	.align		4
.L_3597:
        /*0018*/ 	.byte	0x03, 0x50
        /*001a*/ 	.short	0x0000


	//----- nvinfo : EIATTR_MAXREG_COUNT
	.align		4
        /*001c*/ 	.byte	0x03, 0x1b
        /*001e*/ 	.short	0x0040


	//----- nvinfo : EIATTR_NUM_BARRIERS
	.align		4
        /*0020*/ 	.byte	0x02, 0x4c
        /*0022*/ 	.byte	0x01
	.zero		1


	//----- nvinfo : EIATTR_MERCURY_ISA_VERSION
	.align		4
        /*0024*/ 	.byte	0x03, 0x5f
        /*0026*/ 	.short	0x0101


	//----- nvinfo : EIATTR_COOP_GROUP_MASK_REGIDS
	.align		4
        /*0028*/ 	.byte	0x04, 0x29
        /*002a*/ 	.short	(.L_3599 - .L_3598)


	//   ....[0]....
.L_3598:
        /*002c*/ 	.word	0xffffffff


	//   ....[1]....
        /*0030*/ 	.word	0xffffffff


	//   ....[2]....
        /*0034*/ 	.word	0xffffffff


	//   ....[3]....
        /*0038*/ 	.word	0xffffffff


	//   ....[4]....
        /*003c*/ 	.word	0xffffffff


	//   ....[5]....
        /*0040*/ 	.word	0xffffffff


	//   ....[6]....
        /*0044*/ 	.word	0xffffffff


	//   ....[7]....
        /*0048*/ 	.word	0xffffffff


	//   ....[8]....
        /*004c*/ 	.word	0xffffffff


	//   ....[9]....
        /*0050*/ 	.word	0xffffffff


	//   ....[10]....
        /*0054*/ 	.word	0x05000011


	//   ....[11]....
        /*0058*/ 	.word	0x05000011


	//   ....[12]....
        /*005c*/ 	.word	0x05000011


	//   ....[13]....
        /*0060*/ 	.word	0x05000011


	//   ....[14]....
        /*0064*/ 	.word	0x05000011


	//   ....[15]....
        /*0068*/ 	.word	0x05000011


	//   ....[16]....
        /*006c*/ 	.word	0x05000011


	//   ....[17]....
        /*0070*/ 	.word	0x05000011


	//   ....[18]....
        /*0074*/ 	.word	0x05000011


	//   ....[19]....
        /*0078*/ 	.word	0x05000011


	//----- nvinfo : EIATTR_COOP_GROUP_INSTR_OFFSETS
	.align		4
.L_3599:
        /*007c*/ 	.byte	0x04, 0x28
        /*007e*/ 	.short	(.L_3601 - .L_3600)


	//   ....[0]....
.L_3600:
        /*0080*/ 	.word	0x00000860


	//   ....[1]....
        /*0084*/ 	.word	0x00000870


	//   ....[2]....
        /*0088*/ 	.word	0x000008a0


	//   ....[3]....
        /*008c*/ 	.word	0x000008b0


	//   ....[4]....
        /*0090*/ 	.word	0x000008e0


	//   ....[5]....
        /*0094*/ 	.word	0x000008f0


	//   ....[6]....
        /*0098*/ 	.word	0x00000920


	//   ....[7]....
        /*009c*/ 	.word	0x00000930


	//   ....[8]....
        /*00a0*/ 	.word	0x00000960


	//   ....[9]....
        /*00a4*/ 	.word	0x00000970


	//   ....[10]....
        /*00a8*/ 	.word	0x00000b70


	//   ....[11]....
        /*00ac*/ 	.word	0x00000be0


	//   ....[12]....
        /*00b0*/ 	.word	0x00000c50


	//   ....[13]....
        /*00b4*/ 	.word	0x00000cc0


	//   ....[14]....
        /*00b8*/ 	.word	0x00000d30


	//   ....[15]....
        /*00bc*/ 	.word	0x00000d90


	//   ....[16]....
        /*00c0*/ 	.word	0x00000e00


	//   ....[17]....
        /*00c4*/ 	.word	0x00000e70


	//   ....[18]....
        /*00c8*/ 	.word	0x00000ee0


	//   ....[19]....
        /*00cc*/ 	.word	0x00000f50


	//----- nvinfo : EIATTR_EXIT_INSTR_OFFSETS
	.align		4
.L_3601:
        /*00d0*/ 	.byte	0x04, 0x1c
        /*00d2*/ 	.short	(.L_3603 - .L_3602)


	//   ....[0]....
.L_3602:
        /*00d4*/ 	.word	0x00000070


	//   ....[1]....
        /*00d8*/ 	.word	0x00000b10


	//----- nvinfo : EIATTR_MAX_THREADS
	.align		4
.L_3603:
        /*00dc*/ 	.byte	0x04, 0x05
        /*00de*/ 	.short	(.L_3605 - .L_3604)
.L_3604:
        /*00e0*/ 	.word	0x00000400
        /*00e4*/ 	.word	0x00000001
        /*00e8*/ 	.word	0x00000001


	//----- nvinfo : EIATTR_CRS_STACK_SIZE
	.align		4
.L_3605:
        /*00ec*/ 	.byte	0x04, 0x1e
        /*00ee*/ 	.short	(.L_3607 - .L_3606)
.L_3606:
        /*00f0*/ 	.word	0x00000000


	//----- nvinfo : EIATTR_CBANK_PARAM_SIZE
	.align		4
.L_3607:
        /*00f4*/ 	.byte	0x03, 0x19
        /*00f6*/ 	.short	0x0088


	//----- nvinfo : EIATTR_PARAM_CBANK
	.align		4
        /*00f8*/ 	.byte	0x04, 0x0a
        /*00fa*/ 	.short	(.L_3609 - .L_3608)
	.align		4
.L_3608:
        /*00fc*/ 	.word	index@(.nv.constant0._ZN10layer_norm22ln_bwd_finalize_kernelINS_22Kernel_traits_finalizeILj14336E13__nv_bfloat16S2_S2_fjLj1024ELj4ENS_18Kernel_traits_baseILj14336ES2_S2_S2_fjLj1024EEEEEEEvNS_9BwdParamsE)
        /*0100*/ 	.short	0x0210
        /*0102*/ 	.short	0x0088


	//----- nvinfo : EIATTR_SW_WAR
	.align		4
.L_3609:
        /*0104*/ 	.byte	0x04, 0x36
        /*0106*/ 	.short	(.L_3611 - .L_3610)
.L_3610:
        /*0108*/ 	.word	0x00000008
.L_3611:


//--------------------- .nv.info._ZN10layer_norm13ln_bwd_kernelINS_13Kernel_traitsI13__nv_bfloat16S2_S2_fjLj14336ELj4ELj1ELj4ELj8ENS_18Kernel_traits_baseILj14336ES2_S2_S2_fjLj128EEEEEEEvNS_9BwdParamsE --------------------------
	.section	.nv.info._ZN10layer_norm13ln_bwd_kernelINS_13Kernel_traitsI13__nv_bfloat16S2_S2_fjLj14336ELj4ELj1ELj4ELj8ENS_18Kernel_traits_baseILj14336ES2_S2_S2_fjLj128EEEEEEEvNS_9BwdParamsE,"",@"SHT_CUDA_INFO"
	.sectionflags	@""
	.align	4


	//----- nvinfo : EIATTR_CUDA_API_VERSION
	.align		4
        /*0000*/ 	.byte	0x04, 0x37
        /*0002*/ 	.short	(.L_3613 - .L_3612)
.L_3612:
        /*0004*/ 	.word	0x00000082


	//----- nvinfo : EIATTR_KPARAM_INFO
	.align		4
.L_3613:
        /*0008*/ 	.byte	0x04, 0x17
        /*000a*/ 	.short	(.L_3615 - .L_3614)
.L_3614:
        /*000c*/ 	.word	0x00000000
        /*0010*/ 	.short	0x0000
        /*0012*/ 	.short	0x0000
        /*0014*/ 	.byte	0x00, 0xf0, 0x21, 0x02


	//----- nvinfo : EIATTR_SPARSE_MMA_MASK
	.align		4
.L_3615:
        /*0018*/ 	.byte	0x03, 0x50
        /*001a*/ 	.short	0x0000


	//----- nvinfo : EIATTR_MAXREG_COUNT
	.align		4
        /*001c*/ 	.byte	0x03, 0x1b
        /*001e*/ 	.short	0x00ff


	//----- nvinfo : EIATTR_NUM_BARRIERS
	.align		4
        /*0020*/ 	.byte	0x02, 0x4c
        /*0022*/ 	.byte	0x01
	.zero		1


	//----- nvinfo : EIATTR_MERCURY_ISA_VERSION
	.align		4
        /*0024*/ 	.byte	0x03, 0x5f
        /*0026*/ 	.short	0x0101


	//----- nvinfo : EIATTR_COOP_GROUP_MASK_REGIDS
	.align		4
        /*0028*/ 	.byte	0x04, 0x29
        /*002a*/ 	.short	(.L_3617 - .L_3616)


	//   ....[0]....
.L_3616:
        /*002c*/ 	.word	0xffffffff


	//   ....[1]....
        /*0030*/ 	.word	0xffffffff


	//   ....[2]....
        /*0034*/ 	.word	0xffffffff


	//   ....[3]....
        /*0038*/ 	.word	0xffffffff


	//   ....[4]....
        /*003c*/ 	.word	0xffffffff


	//   ....[5]....
        /*0040*/ 	.word	0xffffffff


	//   ....[6]....
        /*0044*/ 	.word	0xffffffff


	//   ....[7]....
        /*0048*/ 	.word	0xffffffff


	//   ....[8]....
        /*004c*/ 	.word	0xffffffff


	//   ....[9]....
        /*0050*/ 	.word	0xffffffff


	//   ....[10]....
        /*0054*/ 	.word	0xffffffff


	//   ....[11]....
        /*0058*/ 	.word	0xffffffff


	//   ....[12]....
        /*005c*/ 	.word	0xffffffff


	//   ....[13]....
        /*0060*/ 	.word	0xffffffff


	//   ....[14]....
        /*0064*/ 	.word	0xffffffff


	//   ....[15]....
        /*0068*/ 	.word	0xffffffff


	//   ....[16]....
        /*006c*/ 	.word	0xffffffff


	//   ....[17]....
        /*0070*/ 	.word	0xffffffff


	//   ....[18]....
        /*0074*/ 	.word	0xffffffff


	//   ....[19]....
        /*0078*/ 	.word	0xffffffff


	//   ....[20]....
        /*007c*/ 	.word	0x05000097


	//   ....[21]....
        /*0080*/ 	.word	0x05000097


	//   ....[22]....
        /*0084*/ 	.word	0x05000097


	//   ....[23]....
        /*0088*/ 	.word	0x05000097


	//   ....[24]....
        /*008c*/ 	.word	0x05000097


	//   ....[25]....
        /*0090*/ 	.word	0x05000097


	//   ....[26]....
        /*0094*/ 	.word	0x05000097


	//   ....[27]....
        /*0098*/ 	.word	0x05000097


	//   ....[28]....
        /*009c*/ 	.word	0x05000097


	//   ....[29]....
        /*00a0*/ 	.word	0x05000097


	//----- nvinfo : EIATTR_COOP_GROUP_INSTR_OFFSETS
	.align		4
.L_3617:
        /*00a4*/ 	.byte	0x04, 0x28
        /*00a6*/ 	.short	(.L_3619 - .L_3618)


	//   ....[0]....
.L_3618:
        /*00a8*/ 	.word	0x00002ad0


	//   ....[1]....
        /*00ac*/ 	.word	0x00002ae0


	//   ....[2]....
        /*00b0*/ 	.word	0x00002b10


	//   ....[3]....
        /*00b4*/ 	.word	0x00002b20


	//   ....[4]....
        /*00b8*/ 	.word	0x00002b50


	//   ....[5]....
        /*00bc*/ 	.word	0x00002b60


	//   ....[6]....
        /*00c0*/ 	.word	0x00002b90


	//   ....[7]....
        /*00c4*/ 	.word	0x00002ba0


	//   ....[8]....
        /*00c8*/ 	.word	0x00002bd0


	//   ....[9]....
        /*00cc*/ 	.word	0x00002be0


	//   ....[10]....
        /*00d0*/ 	.word	0x00003100


	//   ....[11]....
        /*00d4*/ 	.word	0x00003110


	//   ....[12]....
        /*00d8*/ 	.word	0x00003140


	//   ....[13]....
        /*00dc*/ 	.word	0x00003150


	//   ....[14]....
        /*00e0*/ 	.word	0x00003180


	//   ....[15]....
        /*00e4*/ 	.word	0x00003190


	//   ....[16]....
        /*00e8*/ 	.word	0x000031c0


	//   ....[17]....
        /*00ec*/ 	.word	0x000031d0


	//   ....[18]....
        /*00f0*/ 	.word	0x00003200


	//   ....[19]....
        /*00f4*/ 	.word	0x00003210


	//   ....[20]....
        /*00f8*/ 	.word	0x00004440


	//   ....[21]....
        /*00fc*/ 	.word	0x00004490


	//   ....[22]....
        /*0100*/ 	.word	0x00004500


	//   ....[23]....
        /*0104*/ 	.word	0x00004560


	//   ....[24]....
        /*0108*/ 	.word	0x000045d0


	//   ....[25]....
        /*010c*/ 	.word	0x00004630


	//   ....[26]....
        /*0110*/ 	.word	0x000046a0


	//   ....[27]....
        /*0114*/ 	.word	0x00004700


	//   ....[28]....
        /*0118*/ 	.word	0x00004770


	//   ....[29]....
        /*011c*/ 	.word	0x000047d0


	//----- nvinfo : EIATTR_EXIT_INSTR_OFFSETS
	.align		4
.L_3619:
        /*0120*/ 	.byte	0x04, 0x1c
        /*0122*/ 	.short	(.L_3621 - .L_3620)


	//   ....[0]....
.L_3620:
        /*0124*/ 	.word	0x000043e0


	//----- nvinfo : EIATTR_MAX_THREADS
	.align		4
.L_3621:
        /*0128*/ 	.byte	0x04, 0x05
        /*012a*/ 	.short	(.L_3623 - .L_3622)
.L_3622:
        /*012c*/ 	.word	0x00000080
        /*0130*/ 	.word	0x00000001
        /*0134*/ 	.word	0x00000001


	//----- nvinfo : EIATTR_CRS_STACK_SIZE
	.align		4
.L_3623:
        /*0138*/ 	.byte	0x04, 0x1e
        /*013a*/ 	.short	(.L_3625 - .L_3624)
.L_3624:
        /*013c*/ 	.word	0x00000000


	//----- nvinfo : EIATTR_CBANK_PARAM_SIZE
	.align		4
.L_3625:
        /*0140*/ 	.byte	0x03, 0x19
        /*0142*/ 	.short	0x0088


	//----- nvinfo : EIATTR_PARAM_CBANK
	.align		4
        /*0144*/ 	.byte	0x04, 0x0a
        /*0146*/ 	.short	(.L_3627 - .L_3626)
	.align		4
.L_3626:
        /*0148*/ 	.word	index@(.nv.constant0._ZN10layer_norm13ln_bwd_kernelINS_13Kernel_traitsI13__nv_bfloat16S2_S2_fjLj14336ELj4ELj1ELj4ELj8ENS_18Kernel_traits_baseILj14336ES2_S2_S2_fjLj128EEEEEEEvNS_9BwdParamsE)
        /*014c*/ 	.short	0x0210
        /*014e*/ 	.short	0x0088


	//----- nvinfo : EIATTR_SW_WAR
	.align		4
.L_3627:
        /*0150*/ 	.byte	0x04, 0x36
        /*0152*/ 	.short	(.L_3629 - .L_3628)
.L_3628:
        /*0154*/ 	.word	0x00000008
.L_3629:


//--------------------- .nv.info._ZN10layer_norm22ln_bwd_finalize_kernelINS_22Kernel_traits_finalizeILj14336E6__halffS2_fjLj1024ELj4ENS_18Kernel_traits_baseILj14336ES2_fS2_fjLj1024EEEEEEEvNS_9BwdParamsE --------------------------
	.section	.nv.info._ZN10layer_norm22ln_bwd_finalize_kernelINS_22Kernel_traits_finalizeILj14336E6__halffS2_fjLj1024ELj4ENS_18Kernel_traits_baseILj14336ES2_fS2_fjLj1024EEEEEEEvNS_9BwdParamsE,"",@"SHT_CUDA_INFO"
	.sectionflags	@""
	.align	4


	//----- nvinfo : EIATTR_CUDA_API_VERSION
	.align		4
        /*0000*/ 	.byte	0x04, 0x37
        /*0002*/ 	.short	(.L_3631 - .L_3630)
.L_3630:
        /*0004*/ 	.word	0x00000082


	//----- nvinfo : EIATTR_KPARAM_INFO
	.align		4
.L_3631:
        /*0008*/ 	.byte	0x04, 0x17
        /*000a*/ 	.short	(.L_3633 - .L_3632)
.L_3632:
        /*000c*/ 	.word	0x00000000
        /*0010*/ 	.short	0x0000
        /*0012*/ 	.short	0x0000
        /*0014*/ 	.byte	0x00, 0xf0, 0x21, 0x02


	//----- nvinfo : EIATTR_SPARSE_MMA_MASK
	.align		4
.L_3633:
        /*0018*/ 	.byte	0x03, 0x50
        /*001a*/ 	.short	0x0000


	//----- nvinfo : EIATTR_MAXREG_COUNT
	.align		4
        /*001c*/ 	.byte	0x03, 0x1b
        /*001e*/ 	.short	0x0040


	//----- nvinfo : EIATTR_NUM_BARRIERS
	.align		4
        /*0020*/ 	.byte	0x02, 0x4c
        /*0022*/ 	.byte	0x01
	.zero		1


	//----- nvinfo : EIATTR_MERCURY_ISA_VERSION
	.align		4
        /*0024*/ 	.byte	0x03, 0x5f
        /*0026*/ 	.short	0x0101


	//----- nvinfo : EIATTR_COOP_GROUP_MASK_REGIDS
	.align		4
        /*0028*/ 	.byte	0x04, 0x29
        /*002a*/ 	.short	(.L_3635 - .L_3634)


	//   ....[0]....
.L_3634:
        /*002c*/ 	.word	0xffffffff


	//   ....[1]....
        /*0030*/ 	.word	0xffffffff


	//   ....[2]....
        /*0034*/ 	.word	0xffffffff


	//   ....[3]....
        /*0038*/ 	.word	0xffffffff


	//   ....[4]....
        /*003c*/ 	.word	0xffffffff


	//   ....[5]....
        /*0040*/ 	.word	0xffffffff


	//   ....[6]....
        /*0044*/ 	.word	0xffffffff


	//   ....[7]....
        /*0048*/ 	.word	0xffffffff


	//   ....[8]....
        /*004c*/ 	.word	0xffffffff


	//   ....[9]....
        /*0050*/ 	.word	0xffffffff


	//   ....[10]....
        /*0054*/ 	.word	0x05000011


	//   ....[11]....
        /*0058*/ 	.word	0x05000011


	//   ....[12]....
        /*005c*/ 	.word	0x05000011


	//   ....[13]....
        /*0060*/ 	.word	0x05000011


	//   ....[14]....
        /*0064*/ 	.word	0x05000011


	//   ....[15]....
        /*0068*/ 	.word	0x05000011


	//   ....[16]....
        /*006c*/ 	.word	0x05000011


	//   ....[17]....
        /*0070*/ 	.word	0x05000011


	//   ....[18]....
        /*0074*/ 	.word	0x05000011


	//   ....[19]....
        /*0078*/ 	.word	0x05000011


	//----- nvinfo : EIATTR_COOP_GROUP_INSTR_OFFSETS
	.align		4
.L_3635:
        /*007c*/ 	.byte	0x04, 0x28
        /*007e*/ 	.short	(.L_3637 - .L_3636)


	//   ....[0]....
.L_3636:
        /*0080*/ 	.word	0x00000860


	//   ....[1]....
        /*0084*/ 	.word	0x00000870


	//   ....[2]....
        /*0088*/ 	.word	0x000008a0


	//   ....[3]....
        /*008c*/ 	.word	0x000008b0


	//   ....[4]....
        /*0090*/ 	.word	0x000008e0


	//   ....[5]....
        /*0094*/ 	.word	0x000008f0


	//   ....[6]....
        /*0098*/ 	.word	0x00000920


	//   ....[7]....
        /*009c*/ 	.word	0x00000930


	//   ....[8]....
        /*00a0*/ 	.word	0x00000960


	//   ....[9]....
        /*00a4*/ 	.word	0x00000970


	//   ....[10]....
        /*00a8*/ 	.word	0x00000b70


	//   ....[11]....
        /*00ac*/ 	.word	0x00000be0


	//   ....[12]....
        /*00b0*/ 	.word	0x00000c50


	//   ....[13]....
        /*00b4*/ 	.word	0x00000cc0


	//   ....[14]....
        /*00b8*/ 	.word	0x00000d30


	//   ....[15]....
        /*00bc*/ 	.word	0x00000d90


	//   ....[16]....
        /*00c0*/ 	.word	0x00000e00


	//   ....[17]....
        /*00c4*/ 	.word	0x00000e70


	//   ....[18]....
        /*00c8*/ 	.word	0x00000ee0


	//   ....[19]....
        /*00cc*/ 	.word	0x00000f50


	//----- nvinfo : EIATTR_EXIT_INSTR_OFFSETS
	.align		4
.L_3637:
        /*00d0*/ 	.byte	0x04, 0x1c
        /*00d2*/ 	.short	(.L_3639 - .L_3638)


	//   ....[0]....
.L_3638:
        /*00d4*/ 	.word	0x00000070


	//   ....[1]....
        /*00d8*/ 	.word	0x00000b10


	//----- nvinfo : EIATTR_MAX_THREADS
	.align		4
.L_3639:
        /*00dc*/ 	.byte	0x04, 0x05
        /*00de*/ 	.short	(.L_3641 - .L_3640)
.L_3640:
        /*00e0*/ 	.word	0x00000400
        /*00e4*/ 	.word	0x00000001
        /*00e8*/ 	.word	0x00000001


	//----- nvinfo : EIATTR_CRS_STACK_SIZE
	.align		4
.L_3641:
        /*00ec*/ 	.byte	0x04, 0x1e
        /*00ee*/ 	.short	(.L_3643 - .L_3642)
.L_3642:
        /*00f0*/ 	.word	0x00000000


	//----- nvinfo : EIATTR_CBANK_PARAM_SIZE
	.align		4
.L_3643:
        /*00f4*/ 	.byte	0x03, 0x19
        /*00f6*/ 	.short	0x0088


	//----- nvinfo : EIATTR_PARAM_CBANK
	.align		4
        /*00f8*/ 	.byte	0x04, 0x0a
        /*00fa*/ 	.short	(.L_3645 - .L_3644)
	.align		4
.L_3644:
        /*00fc*/ 	.word	index@(.nv.constant0._ZN10layer_norm22ln_bwd_finalize_kernelINS_22Kernel_traits_finalizeILj14336E6__halffS2_fjLj1024ELj4ENS_18Kernel_traits_baseILj14336ES2_fS2_fjLj1024EEEEEEEvNS_9BwdParamsE)
        /*0100*/ 	.short	0x0210
        /*0102*/ 	.short	0x0088


	//----- nvinfo : EIATTR_SW_WAR
	.align		4
.L_3645:
        /*0104*/ 	.byte	0x04, 0x36
        /*0106*/ 	.short	(.L_3647 - .L_3646)
.L_3646:
        /*0108*/ 	.word	0x00000008
.L_3647:


//--------------------- .nv.info._ZN10layer_norm13ln_bwd_kernelINS_13Kernel_traitsI6__halffS2_fjLj14336ELj4ELj1ELj4ELj8ENS_18Kernel_traits_baseILj14336ES2_fS2_fjLj128EEEEEEEvNS_9BwdParamsE --------------------------
	.section	.nv.info._ZN10layer_norm13ln_bwd_kernelINS_13Kernel_traitsI6__halffS2_fjLj14336ELj4ELj1ELj4ELj8ENS_18Kernel_traits_baseILj14336ES2_fS2_fjLj128EEEEEEEvNS_9BwdParamsE,"",@"SHT_CUDA_INFO"
	.sectionflags	@""
	.align	4


	//----- nvinfo : EIATTR_CUDA_API_VERSION
	.align		4
        /*0000*/ 	.byte	0x04, 0x37
        /*0002*/ 	.short	(.L_3649 - .L_3648)
.L_3648:
        /*0004*/ 	.word	0x00000082


	//----- nvinfo : EIATTR_KPARAM_INFO
	.align		4
.L_3649:
        /*0008*/ 	.byte	0x04, 0x17
        /*000a*/ 	.short	(.L_3651 - .L_3650)
.L_3650:
        /*000c*/ 	.word	0x00000000
        /*0010*/ 	.short	0x0000
        /*0012*/ 	.short	0x0000
        /*0014*/ 	.byte	0x00, 0xf0, 0x21, 0x02


	//----- nvinfo : EIATTR_SPARSE_MMA_MASK
	.align		4
.L_3651:
        /*0018*/ 	.byte	0x03, 0x50
        /*001a*/ 	.short	0x0000


	//----- nvinfo : EIATTR_MAXREG_COUNT
	.align		4
        /*001c*/ 	.byte	0x03, 0x1b
        /*001e*/ 	.short	0x00ff


	//----- nvinfo : EIATTR_NUM_BARRIERS
	.align		4
        /*0020*/ 	.byte	0x02, 0x4c
        /*0022*/ 	.byte	0x01
	.zero		1


	//----- nvinfo : EIATTR_MERCURY_ISA_VERSION
	.align		4
        /*0024*/ 	.byte	0x03, 0x5f
        /*0026*/ 	.short	0x0101


	//----- nvinfo : EIATTR_COOP_GROUP_MASK_REGIDS
	.align		4
        /*0028*/ 	.byte	0x04, 0x29
        /*002a*/ 	.short	(.L_3653 - .L_3652)


	//   ....[0]....
.L_3652:
        /*002c*/ 	.word	0xffffffff


	//   ....[1]....
        /*0030*/ 	.word	0xffffffff


	//   ....[2]....
        /*0034*/ 	.word	0xffffffff


	//   ....[3]....
        /*0038*/ 	.word	0xffffffff


	//   ....[4]....
        /*003c*/ 	.word	0xffffffff


	//   ....[5]....
        /*0040*/ 	.word	0xffffffff


	//   ....[6]....
        /*0044*/ 	.word	0xffffffff


	//   ....[7]....
        /*0048*/ 	.word	0xffffffff


	//   ....[8]....
        /*004c*/ 	.word	0xffffffff


	//   ....[9]....
        /*0050*/ 	.word	0xffffffff


	//   ....[10]....
        /*0054*/ 	.word	0xffffffff


	//   ....[11]....
        /*0058*/ 	.word	0xffffffff


	//   ....[12]....
        /*005c*/ 	.word	0xffffffff


	//   ....[13]....
        /*0060*/ 	.word	0xffffffff


	//   ....[14]....
        /*0064*/ 	.word	0xffffffff


	//   ....[15]....
        /*0068*/ 	.word	0xffffffff


	//   ....[16]....
        /*006c*/ 	.word	0xffffffff


	//   ....[17]....
        /*0070*/ 	.word	0xffffffff


	//   ....[18]....
        /*0074*/ 	.word	0xffffffff


	//   ....[19]....
        /*0078*/ 	.word	0xffffffff


	//   ....[20]....
        /*007c*/ 	.word	0x05000076


	//   ....[21]....
        /*0080*/ 	.word	0x05000076


	//   ....[22]....
        /*0084*/ 	.word	0x05000076


	//   ....[23]....
        /*0088*/ 	.word	0x05000076


	//   ....[24]....
        /*008c*/ 	.word	0x05000076


	//   ....[25]....
        /*0090*/ 	.word	0x05000076


	//   ....[26]....
        /*0094*/ 	.word	0x05000076


	//   ....[27]....
        /*0098*/ 	.word	0x05000076


	//   ....[28]....
        /*009c*/ 	.word	0x05000076


	//   ....[29]....
        /*00a0*/ 	.word	0x05000076


	//----- nvinfo : EIATTR_COOP_GROUP_INSTR_OFFSETS
	.align		4
.L_3653:
        /*00a4*/ 	.byte	0x04, 0x28
        /*00a6*/ 	.short	(.L_3655 - .L_3654)


	//   ....[0]....
.L_3654:
        /*00a8*/ 	.word	0x00002920


	//   ....[1]....
        /*00ac*/ 	.word	0x00002930


	//   ....[2]....
        /*00b0*/ 	.word	0x00002960


	//   ....[3]....
        /*00b4*/ 	.word	0x00002970


	//   ....[4]....
        /*00b8*/ 	.word	0x000029a0


	//   ....[5]....
        /*00bc*/ 	.word	0x000029b0


	//   ....[6]....
        /*00c0*/ 	.word	0x000029e0


	//   ....[7]....
        /*00c4*/ 	.word	0x000029f0


	//   ....[8]....
        /*00c8*/ 	.word	0x00002a20


	//   ....[9]....
        /*00cc*/ 	.word	0x00002a30


	//   ....[10]....
        /*00d0*/ 	.word	0x00002f60


	//   ....[11]....
        /*00d4*/ 	.word	0x00002f70


	//   ....[12]....
        /*00d8*/ 	.word	0x00002fa0


	//   ....[13]....
        /*00dc*/ 	.word	0x00002fb0


	//   ....[14]....
        /*00e0*/ 	.word	0x00002fe0


	//   ....[15]....
        /*00e4*/ 	.word	0x00002ff0


	//   ....[16]....
        /*00e8*/ 	.word	0x00003020


	//   ....[17]....
        /*00ec*/ 	.word	0x00003030


	//   ....[18]....
        /*00f0*/ 	.word	0x00003060


	//   ....[19]....
        /*00f4*/ 	.word	0x00003070


	//   ....[20]....
        /*00f8*/ 	.word	0x00004020


	//   ....[21]....
        /*00fc*/ 	.word	0x00004070


	//   ....[22]....
        /*0100*/ 	.word	0x000040e0


	//   ....[23]....
        /*0104*/ 	.word	0x00004140


	//   ....[24]....
        /*0108*/ 	.word	0x000041b0


	//   ....[25]....
        /*010c*/ 	.word	0x00004210


	//   ....[26]....
        /*0110*/ 	.word	0x00004280


	//   ....[27]....
        /*0114*/ 	.word	0x000042e0


	//   ....[28]....
        /*0118*/ 	.word	0x00004350


	//   ....[29]....
        /*011c*/ 	.word	0x000043b0


	//----- nvinfo : EIATTR_EXIT_INSTR_OFFSETS
	.align		4
.L_3655:
        /*0120*/ 	.byte	0x04, 0x1c
        /*0122*/ 	.short	(.L_3657 - .L_3656)


	//   ....[0]....
.L_3656:
        /*0124*/ 	.word	0x00003fc0


	//----- nvinfo : EIATTR_MAX_THREADS
	.align		4
.L_3657:
        /*0128*/ 	.byte	0x04, 0x05
        /*012a*/ 	.short	(.L_3659 - .L_3658)
.L_3658:
        /*012c*/ 	.word	0x00000080
        /*0130*/ 	.word	0x00000001
        /*0134*/ 	.word	0x00000001


	//----- nvinfo : EIATTR_CRS_STACK_SIZE
	.align		4
.L_3659:
        /*0138*/ 	.byte	0x04, 0x1e
        /*013a*/ 	.short	(.L_3661 - .L_3660)
.L_3660:
        /*013c*/ 	.word	0x00000000


	//----- nvinfo : EIATTR_CBANK_PARAM_SIZE
	.align		4
.L_3661:
        /*0140*/ 	.byte	0x03, 0x19
        /*0142*/ 	.short	0x0088


	//----- nvinfo : EIATTR_PARAM_CBANK
	.align		4
        /*0144*/ 	.byte	0x04, 0x0a
        /*0146*/ 	.short	(.L_3663 - .L_3662)
	.align		4
.L_3662:
        /*0148*/ 	.word	index@(.nv.constant0._ZN10layer_norm13ln_bwd_kernelINS_13Kernel_traitsI6__halffS2_fjLj14336ELj4ELj1ELj4ELj8ENS_18Kernel_traits_baseILj14336ES2_fS2_fjLj128EEEEEEEvNS_9BwdParamsE)
        /*014c*/ 	.short	0x0210
        /*014e*/ 	.short	0x0088


	//----- nvinfo : EIATTR_SW_WAR
	.align		4
.L_3663:
        /*0150*/ 	.byte	0x04, 0x36
        /*0152*/ 	.short	(.L_3665 - .L_3664)
.L_3664:
        /*0154*/ 	.word	0x00000008
.L_3665:


//--------------------- .nv.info._ZN10layer_norm22ln_bwd_finalize_kernelINS_22Kernel_traits_finalizeILj14336E6__halfS2_S2_fjLj1024ELj4ENS_18Kernel_traits_baseILj14336ES2_S2_S2_fjLj1024EEEEEEEvNS_9BwdParamsE --------------------------
	.section	.nv.info._ZN10layer_norm22ln_bwd_finalize_kernelINS_22Kernel_traits_finalizeILj14336E6__halfS2_S2_fjLj1024ELj4ENS_18Kernel_traits_baseILj14336ES2_S2_S2_fjLj1024EEEEEEEvNS_9BwdParamsE,"",@"SHT_CUDA_INFO"
	.sectionflags	@""
	.align	4


	//----- nvinfo : EIATTR_CUDA_API_VERSION
	.align		4
        /*0000*/ 	.byte	0x04, 0x37
        /*0002*/ 	.short	(.L_3667 - .L_3666)
.L_3666:
        /*0004*/ 	.word	0x00000082


	//----- nvinfo : EIATTR_KPARAM_INFO
	.align		4
.L_3667:
        /*0008*/ 	.byte	0x04, 0x17
        /*000a*/ 	.short	(.L_3669 - .L_3668)
.L_3668:
        /*000c*/ 	.word	0x00000000
        /*0010*/ 	.short	0x0000
        /*0012*/ 	.short	0x0000
        /*0014*/ 	.byte	0x00, 0xf0, 0x21, 0x02


	//----- nvinfo : EIATTR_SPARSE_MMA_MASK
	.align		4
.L_3669:
        /*0018*/ 	.byte	0x03, 0x50
        /*001a*/ 	.short	0x0000


	//----- nvinfo : EIATTR_MAXREG_COUNT
	.align		4
        /*001c*/ 	.byte	0x03, 0x1b
        /*001e*/ 	.short	0x0040


	//----- nvinfo : EIATTR_NUM_BARRIERS
	.align		4
        /*0020*/ 	.byte	0x02, 0x4c
        /*0022*/ 	.byte	0x01
	.zero		1


	//----- nvinfo : EIATTR_MERCURY_ISA_VERSION
	.align		4
        /*0024*/ 	.byte	0x03, 0x5f
        /*0026*/ 	.short	0x0101


	//----- nvinfo : EIATTR_COOP_GROUP_MASK_REGIDS
	.align		4
        /*0028*/ 	.byte	0x04, 0x29
        /*002a*/ 	.short	(.L_3671 - .L_3670)


	//   ....[0]....
.L_3670:
        /*002c*/ 	.word	0xffffffff


	//   ....[1]....
        /*0030*/ 	.word	0xffffffff


	//   ....[2]....
        /*0034*/ 	.word	0xffffffff


	//   ....[3]....
        /*0038*/ 	.word	0xffffffff


	//   ....[4]....
        /*003c*/ 	.word	0xffffffff


	//   ....[5]....
        /*0040*/ 	.word	0xffffffff


	//   ....[6]....
        /*0044*/ 	.word	0xffffffff


	//   ....[7]....
        /*0048*/ 	.word	0xffffffff


	//   ....[8]....
        /*004c*/ 	.word	0xffffffff


	//   ....[9]....
        /*0050*/ 	.word	0xffffffff


	//   ....[10]....
        /*0054*/ 	.word	0x05000011


	//   ....[11]....
        /*0058*/ 	.word	0x05000011


	//   ....[12]....
        /*005c*/ 	.word	0x05000011


	//   ....[13]....
        /*0060*/ 	.word	0x05000011


	//   ....[14]....
        /*0064*/ 	.word	0x05000011


	//   ....[15]....
        /*0068*/ 	.word	0x05000011


	//   ....[16]....
        /*006c*/ 	.word	0x05000011


	//   ....[17]....
        /*0070*/ 	.word	0x05000011


	//   ....[18]....
        /*0074*/ 	.word	0x05000011


	//   ....[19]....
        /*0078*/ 	.word	0x05000011


	//----- nvinfo : EIATTR_COOP_GROUP_INSTR_OFFSETS
	.align		4
.L_3671:
        /*007c*/ 	.byte	0x04, 0x28
        /*007e*/ 	.short	(.L_3673 - .L_3672)


	//   ....[0]....
.L_3672:
        /*0080*/ 	.word	0x00000860


	//   ....[1]....
        /*0084*/ 	.word	0x00000870


	//   ....[2]....
        /*0088*/ 	.word	0x000008a0


	//   ....[3]....
        /*008c*/ 	.word	0x000008b0


	//   ....[4]....
        /*0090*/ 	.word	0x000008e0


	//   ....[5]....
        /*0094*/ 	.word	0x000008f0


	//   ....[6]....
        /*0098*/ 	.word	0x00000920


	//   ....[7]....
        /*009c*/ 	.word	0x00000930


	//   ....[8]....
        /*00a0*/ 	.word	0x00000960


	//   ....[9]....
        /*00a4*/ 	.word	0x00000970


	//   ....[10]....
        /*00a8*/ 	.word	0x00000b70


	//   ....[11]....
        /*00ac*/ 	.word	0x00000be0


	//   ....[12]....
        /*00b0*/ 	.word	0x00000c50


	//   ....[13]....
        /*00b4*/ 	.word	0x00000cc0


	//   ....[14]....
        /*00b8*/ 	.word	0x00000d30


	//   ....[15]....
        /*00bc*/ 	.word	0x00000d90


	//   ....[16]....
        /*00c0*/ 	.word	0x00000e00


	//   ....[17]....
        /*00c4*/ 	.word	0x00000e70


	//   ....[18]....
        /*00c8*/ 	.word	0x00000ee0


	//   ....[19]....
        /*00cc*/ 	.word	0x00000f50


	//----- nvinfo : EIATTR_EXIT_INSTR_OFFSETS
	.align		4
.L_3673:
        /*00d0*/ 	.byte	0x04, 0x1c
        /*00d2*/ 	.short	(.L_3675 - .L_3674)


	//   ....[0]....
.L_3674:
        /*00d4*/ 	.word	0x00000070


	//   ....[1]....
        /*00d8*/ 	.word	0x00000b10


	//----- nvinfo : EIATTR_MAX_THREADS
	.align		4
.L_3675:
        /*00dc*/ 	.byte	0x04, 0x05
        /*00de*/ 	.short	(.L_3677 - .L_3676)
.L_3676:
        /*00e0*/ 	.word	0x00000400
        /*00e4*/ 	.word	0x00000001
        /*00e8*/ 	.word	0x00000001


	//----- nvinfo : EIATTR_CRS_STACK_SIZE
	.align		4
.L_3677:
        /*00ec*/ 	.byte	0x04, 0x1e
        /*00ee*/ 	.short	(.L_3679 - .L_3678)
.L_3678:
        /*00f0*/ 	.word	0x00000000


	//----- nvinfo : EIATTR_CBANK_PARAM_SIZE
	.align		4
.L_3679:
        /*00f4*/ 	.byte	0x03, 0x19
        /*00f6*/ 	.short	0x0088


	//----- nvinfo : EIATTR_PARAM_CBANK
	.align		4
        /*00f8*/ 	.byte	0x04, 0x0a
        /*00fa*/ 	.short	(.L_3681 - .L_3680)
	.align		4
.L_3680:
        /*00fc*/ 	.word	index@(.nv.constant0._ZN10layer_norm22ln_bwd_finalize_kernelINS_22Kernel_traits_finalizeILj14336E6__halfS2_S2_fjLj1024ELj4ENS_18Kernel_traits_baseILj14336ES2_S2_S2_fjLj1024EEEEEEEvNS_9BwdParamsE)
        /*0100*/ 	.short	0x0210
        /*0102*/ 	.short	0x0088


	//----- nvinfo : EIATTR_SW_WAR
	.align		4
.L_3681:
        /*0104*/ 	.byte	0x04, 0x36
        /*0106*/ 	.short	(.L_3683 - .L_3682)
.L_3682:
        /*0108*/ 	.word	0x00000008
.L_3683:


//--------------------- .nv.info._ZN10layer_norm13ln_bwd_kernelINS_13Kernel_traitsI6__halfS2_S2_fjLj14336ELj4ELj1ELj4ELj8ENS_18Kernel_traits_baseILj14336ES2_S2_S2_fjLj128EEEEEEEvNS_9BwdParamsE --------------------------
	.section	.nv.info._ZN10layer_norm13ln_bwd_kernelINS_13Kernel_traitsI6__halfS2_S2_fjLj14336ELj4ELj1ELj4ELj8ENS_18Kernel_traits_baseILj14336ES2_S2_S2_fjLj128EEEEEEEvNS_9BwdParamsE,"",@"SHT_CUDA_INFO"
	.sectionflags	@""
	.align	4


	//----- nvinfo : EIATTR_CUDA_API_VERSION
	.align		4
        /*0000*/ 	.byte	0x04, 0x37
        /*0002*/ 	.short	(.L_3685 - .L_3684)
.L_3684:
        /*0004*/ 	.word	0x00000082


	//----- nvinfo : EIATTR_KPARAM_INFO
	.align		4
.L_3685:
        /*0008*/ 	.byte	0x04, 0x17
        /*000a*/ 	.short	(.L_3687 - .L_3686)
.L_3686:
        /*000c*/ 	.word	0x00000000
        /*0010*/ 	.short	0x0000
        /*0012*/ 	.short	0x0000
        /*0014*/ 	.byte	0x00, 0xf0, 0x21, 0x02


	//----- nvinfo : EIATTR_SPARSE_MMA_MASK
	.align		4
.L_3687:
        /*0018*/ 	.byte	0x03, 0x50
        /*001a*/ 	.short	0x0000


	//----- nvinfo : EIATTR_MAXREG_COUNT
	.align		4
        /*001c*/ 	.byte	0x03, 0x1b
        /*001e*/ 	.short	0x00ff


	//----- nvinfo : EIATTR_NUM_BARRIERS
	.align		4
        /*0020*/ 	.byte	0x02, 0x4c
        /*0022*/ 	.byte	0x01
	.zero		1


	//----- nvinfo : EIATTR_MERCURY_ISA_VERSION
	.align		4
        /*0024*/ 	.byte	0x03, 0x5f
        /*0026*/ 	.short	0x0101


	//----- nvinfo : EIATTR_COOP_GROUP_MASK_REGIDS
	.align		4
        /*0028*/ 	.byte	0x04, 0x29
        /*002a*/ 	.short	(.L_3689 - .L_3688)


	//   ....[0]....
.L_3688:
        /*002c*/ 	.word	0xffffffff


	//   ....[1]....
        /*0030*/ 	.word	0xffffffff


	//   ....[2]....
        /*0034*/ 	.word	0xffffffff


	//   ....[3]....
        /*0038*/ 	.word	0xffffffff


	//   ....[4]....
        /*003c*/ 	.word	0xffffffff


	//   ....[5]....
        /*0040*/ 	.word	0xffffffff


	//   ....[6]....
        /*0044*/ 	.word	0xffffffff


	//   ....[7]....
        /*0048*/ 	.word	0xffffffff


	//   ....[8]....
        /*004c*/ 	.word	0xffffffff


	//   ....[9]....
        /*0050*/ 	.word	0xffffffff


	//   ....[10]....
        /*0054*/ 	.word	0xffffffff


	//   ....[11]....
        /*0058*/ 	.word	0xffffffff


	//   ....[12]....
        /*005c*/ 	.word	0xffffffff


	//   ....[13]....
        /*0060*/ 	.word	0xffffffff


	//   ....[14]....
        /*0064*/ 	.word	0xffffffff


	//   ....[15]....
        /*0068*/ 	.word	0xffffffff


	//   ....[16]....
        /*006c*/ 	.word	0xffffffff


	//   ....[17]....
        /*0070*/ 	.word	0xffffffff


	//   ....[18]....
        /*0074*/ 	.word	0xffffffff


	//   ....[19]....
        /*0078*/ 	.word	0xffffffff


	//   ....[20]....
        /*007c*/ 	.word	0x050000b1


	//   ....[21]....
        /*0080*/ 	.word	0x050000b1


	//   ....[22]....
        /*0084*/ 	.word	0x050000b1


	//   ....[23]....
        /*0088*/ 	.word	0x050000b1


	//   ....[24]....
        /*008c*/ 	.word	0x050000b1


	//   ....[25]....
        /*0090*/ 	.word	0x050000b1


	//   ....[26]....
        /*0094*/ 	.word	0x050000b1


	//   ....[27]....
        /*0098*/ 	.word	0x050000b1


	//   ....[28]....
        /*009c*/ 	.word	0x050000b1


	//   ....[29]....
        /*00a0*/ 	.word	0x050000b1


	//----- nvinfo : EIATTR_COOP_GROUP_INSTR_OFFSETS
	.align		4
.L_3689:
        /*00a4*/ 	.byte	0x04, 0x28
        /*00a6*/ 	.short	(.L_3691 - .L_3690)


	//   ....[0]....
.L_3690:
        /*00a8*/ 	.word	0x00002ad0


	//   ....[1]....
        /*00ac*/ 	.word	0x00002ae0


	//   ....[2]....
        /*00b0*/ 	.word	0x00002b10


	//   ....[3]....
        /*00b4*/ 	.word	0x00002b20


	//   ....[4]....
        /*00b8*/ 	.word	0x00002b50


	//   ....[5]....
        /*00bc*/ 	.word	0x00002b60


	//   ....[6]....
        /*00c0*/ 	.word	0x00002b90


	//   ....[7]....
        /*00c4*/ 	.word	0x00002ba0


	//   ....[8]....
        /*00c8*/ 	.word	0x00002bd0


	//   ....[9]....
        /*00cc*/ 	.word	0x00002be0


	//   ....[10]....
        /*00d0*/ 	.word	0x00003100


	//   ....[11]....
        /*00d4*/ 	.word	0x00003110


	//   ....[12]....
        /*00d8*/ 	.word	0x00003140


	//   ....[13]....
        /*00dc*/ 	.word	0x00003150


	//   ....[14]....
        /*00e0*/ 	.word	0x00003180


	//   ....[15]....
        /*00e4*/ 	.word	0x00003190


	//   ....[16]....
        /*00e8*/ 	.word	0x000031c0


	//   ....[17]....
        /*00ec*/ 	.word	0x000031d0


	//   ....[18]....
        /*00f0*/ 	.word	0x00003200


	//   ....[19]....
        /*00f4*/ 	.word	0x00003210


	//   ....[20]....
        /*00f8*/ 	.word	0x00004450


	//   ....[21]....
        /*00fc*/ 	.word	0x000044a0


	//   ....[22]....
        /*0100*/ 	.word	0x00004510


	//   ....[23]....
        /*0104*/ 	.word	0x00004570


	//   ....[24]....
        /*0108*/ 	.word	0x000045e0


	//   ....[25]....
        /*010c*/ 	.word	0x00004640


	//   ....[26]....
        /*0110*/ 	.word	0x000046b0


	//   ....[27]....
        /*0114*/ 	.word	0x00004710


	//   ....[28]....
        /*0118*/ 	.word	0x00004780


	//   ....[29]....
        /*011c*/ 	.word	0x000047e0


	//----- nvinfo : EIATTR_EXIT_INSTR_OFFSETS
	.align		4
.L_3691:
        /*0120*/ 	.byte	0x04, 0x1c
        /*0122*/ 	.short	(.L_3693 - .L_3692)


	//   ....[0]....
.L_3692:
        /*0124*/ 	.word	0x000043f0


	//----- nvinfo : EIATTR_MAX_THREADS
	.align		4
.L_3693:
        /*0128*/ 	.byte	0x04, 0x05
        /*012a*/ 	.short	(.L_3695 - .L_3694)
.L_3694:
        /*012c*/ 	.word	0x00000080
        /*0130*/ 	.word	0x00000001
        /*0134*/ 	.word	0x00000001


	//----- nvinfo : EIATTR_CRS_STACK_SIZE
	.align		4
.L_3695:
        /*0138*/ 	.byte	0x04, 0x1e
        /*013a*/ 	.short	(.L_3697 - .L_3696)
.L_3696:
        /*013c*/ 	.word	0x00000000


	//----- nvinfo : EIATTR_CBANK_PARAM_SIZE
	.align		4
.L_3697:
        /*0140*/ 	.byte	0x03, 0x19
        /*0142*/ 	.short	0x0088


	//----- nvinfo : EIATTR_PARAM_CBANK
	.align		4
        /*0144*/ 	.byte	0x04, 0x0a
        /*0146*/ 	.short	(.L_3699 - .L_3698)
	.align		4
.L_3698:
        /*0148*/ 	.word	index@(.nv.constant0._ZN10layer_norm13ln_bwd_kernelINS_13Kernel_traitsI6__halfS2_S2_fjLj14336ELj4ELj1ELj4ELj8ENS_18Kernel_traits_baseILj14336ES2_S2_S2_fjLj128EEEEEEEvNS_9BwdParamsE)
        /*014c*/ 	.short	0x0210
        /*014e*/ 	.short	0x0088


	//----- nvinfo : EIATTR_SW_WAR
	.align		4
.L_3699:
        /*0150*/ 	.byte	0x04, 0x36
        /*0152*/ 	.short	(.L_3701 - .L_3700)
.L_3700:
        /*0154*/ 	.word	0x00000008
.L_3701:


//--------------------- .nv.info._ZN10layer_norm22ln_bwd_finalize_kernelINS_22Kernel_traits_finalizeILj14336EffffjLj1024ELj4ENS_18Kernel_traits_baseILj14336EffffjLj1024EEEEEEEvNS_9BwdParamsE --------------------------
	.section	.nv.info._ZN10layer_norm22ln_bwd_finalize_kernelINS_22Kernel_traits_finalizeILj14336EffffjLj1024ELj4ENS_18Kernel_traits_baseILj14336EffffjLj1024EEEEEEEvNS_9BwdParamsE,"",@"SHT_CUDA_INFO"
	.sectionflags	@""
	.align	4


	//----- nvinfo : EIATTR_CUDA_API_VERSION
	.align		4
        /*0000*/ 	.byte	0x04, 0x37
        /*0002*/ 	.short	(.L_3703 - .L_3702)
.L_3702:
        /*0004*/ 	.word	0x00000082


	//----- nvinfo : EIATTR_KPARAM_INFO
	.align		4
.L_3703:
        /*0008*/ 	.byte	0x04, 0x17
        /*000a*/ 	.short	(.L_3705 - .L_3704)
.L_3704:
        /*000c*/ 	.word	0x00000000
        /*0010*/ 	.short	0x0000
        /*0012*/ 	.short	0x0000
        /*0014*/ 	.byte	0x00, 0xf0, 0x21, 0x02


	//----- nvinfo : EIATTR_SPARSE_MMA_MASK
	.align		4
.L_3705:
        /*0018*/ 	.byte	0x03, 0x50
        /*001a*/ 	.short	0x0000


	//----- nvinfo : EIATTR_MAXREG_COUNT
	.align		4
        /*001c*/ 	.byte	0x03, 0x1b
        /*001e*/ 	.short	0x0040


	//----- nvinfo : EIATTR_NUM_BARRIERS
	.align		4
        /*0020*/ 	.byte	0x02, 0x4c
        /*0022*/ 	.byte	0x01
	.zero		1


	//----- nvinfo : EIATTR_MERCURY_ISA_VERSION
	.align		4
        /*0024*/ 	.byte	0x03, 0x5f
        /*0026*/ 	.short	0x0101


	//----- nvinfo : EIATTR_COOP_GROUP_MASK_REGIDS
	.align		4
        /*0028*/ 	.byte	0x04, 0x29
        /*002a*/ 	.short	(.L_3707 - .L_3706)


	//   ....[0]....
.L_3706:
        /*002c*/ 	.word	0xffffffff


	//   ....[1]....
        /*0030*/ 	.word	0xffffffff


	//   ....[2]....
        /*0034*/ 	.word	0xffffffff


	//   ....[3]....
        /*0038*/ 	.word	0xffffffff


	//   ....[4]....
        /*003c*/ 	.word	0xffffffff


	//   ....[5]....
        /*0040*/ 	.word	0xffffffff


	//   ....[6]....
        /*0044*/ 	.word	0xffffffff


	//   ....[7]....
        /*0048*/ 	.word	0xffffffff


	//   ....[8]....
        /*004c*/ 	.word	0xffffffff


	//   ....[9]....
        /*0050*/ 	.word	0xffffffff


	//   ....[10]....
        /*0054*/ 	.word	0x05000011


	//   ....[11]....
        /*0058*/ 	.word	0x05000011


	//   ....[12]....
        /*005c*/ 	.word	0x05000011


	//   ....[13]....
        /*0060*/ 	.word	0x05000011


	//   ....[14]....
        /*0064*/ 	.word	0x05000011


	//   ....[15]....
        /*0068*/ 	.word	0x05000011


	//   ....[16]....
        /*006c*/ 	.word	0x05000011


	//   ....[17]....
        /*0070*/ 	.word	0x05000011


	//   ....[18]....
        /*0074*/ 	.word	0x05000011


	//   ....[19]....
        /*0078*/ 	.word	0x05000011


	//----- nvinfo : EIATTR_COOP_GROUP_INSTR_OFFSETS
	.align		4
.L_3707:
        /*007c*/ 	.byte	0x04, 0x28
        /*007e*/ 	.short	(.L_3709 - .L_3708)


	//   ....[0]....
.L_3708:
        /*0080*/ 	.word	0x00000860


	//   ....[1]....
        /*0084*/ 	.word	0x00000870


	//   ....[2]....
        /*0088*/ 	.word	0x000008a0


	//   ....[3]....
        /*008c*/ 	.word	0x000008b0


	//   ....[4]....
        /*0090*/ 	.word	0x000008e0


	//   ....[5]....
        /*0094*/ 	.word	0x000008f0


	//   ....[6]....
        /*0098*/ 	.word	0x00000920


	//   ....[7]....
        /*009c*/ 	.word	0x00000930


	//   ....[8]....
        /*00a0*/ 	.word	0x00000960


	//   ....[9]....
        /*00a4*/ 	.word	0x00000970


	//   ....[10]....
        /*00a8*/ 	.word	0x00000b20


	//   ....[11]....
        /*00ac*/ 	.word	0x00000b90


	//   ....[12]....
        /*00b0*/ 	.word	0x00000c00


	//   ....[13]....
        /*00b4*/ 	.word	0x00000c70


	//   ....[14]....
        /*00b8*/ 	.word	0x00000ce0


	//   ....[15]....
        /*00bc*/ 	.word	0x00000d40


	//   ....[16]....
        /*00c0*/ 	.word	0x00000db0


	//   ....[17]....
        /*00c4*/ 	.word	0x00000e20


	//   ....[18]....
        /*00c8*/ 	.word	0x00000e90


	//   ....[19]....
        /*00cc*/ 	.word	0x00000f00


	//----- nvinfo : EIATTR_EXIT_INSTR_OFFSETS
	.align		4
.L_3709:
        /*00d0*/ 	.byte	0x04, 0x1c
        /*00d2*/ 	.short	(.L_3711 - .L_3710)


	//   ....[0]....
.L_3710:
        /*00d4*/ 	.word	0x00000070


	//   ....[1]....
        /*00d8*/ 	.word	0x00000ac0


	//----- nvinfo : EIATTR_MAX_THREADS
	.align		4
.L_3711:
        /*00dc*/ 	.byte	0x04, 0x05
        /*00de*/ 	.short	(.L_3713 - .L_3712)
.L_3712:
        /*00e0*/ 	.word	0x00000400
        /*00e4*/ 	.word	0x00000001
        /*00e8*/ 	.word	0x00000001


	//----- nvinfo : EIATTR_CRS_STACK_SIZE
	.align		4
.L_3713:
        /*00ec*/ 	.byte	0x04, 0x1e
        /*00ee*/ 	.short	(.L_3715 - .L_3714)
.L_3714:
        /*00f0*/ 	.word	0x00000000


	//----- nvinfo : EIATTR_CBANK_PARAM_SIZE
	.align		4
.L_3715:
        /*00f4*/ 	.byte	0x03, 0x19
        /*00f6*/ 	.short	0x0088


	//----- nvinfo : EIATTR_PARAM_CBANK
	.align		4
        /*00f8*/ 	.byte	0x04, 0x0a
        /*00fa*/ 	.short	(.L_3717 - .L_3716)
	.align		4
.L_3716:
        /*00fc*/ 	.word	index@(.nv.constant0._ZN10layer_norm22ln_bwd_finalize_kernelINS_22Kernel_traits_finalizeILj14336EffffjLj1024ELj4ENS_18Kernel_traits_baseILj14336EffffjLj1024EEEEEEEvNS_9BwdParamsE)
        /*0100*/ 	.short	0x0210
        /*0102*/ 	.short	0x0088


	//----- nvinfo : EIATTR_SW_WAR
	.align		4
.L_3717:
        /*0104*/ 	.byte	0x04, 0x36
        /*0106*/ 	.short	(.L_3719 - .L_3718)
.L_3718:
        /*0108*/ 	.word	0x00000008
.L_3719:


//--------------------- .nv.info._ZN10layer_norm13ln_bwd_kernelINS_13Kernel_traitsIffffjLj14336ELj4ELj1ELj4ELj8ENS_18Kernel_traits_baseILj14336EffffjLj128EEEEEEEvNS_9BwdParamsE --------------------------
	.section	.nv.info._ZN10layer_norm13ln_bwd_kernelINS_13Kernel_traitsIffffjLj14336ELj4ELj1ELj4ELj8ENS_18Kernel_traits_baseILj14336EffffjLj128EEEEEEEvNS_9BwdParamsE,"",@"SHT_CUDA_INFO"
	.sectionflags	@""
	.align	4


	//----- nvinfo : EIATTR_CUDA_API_VERSION
	.align		4
        /*0000*/ 	.byte	0x04, 0x37
        /*0002*/ 	.short	(.L_3721 - .L_3720)
.L_3720:
        /*0004*/ 	.word	0x00000082


	//----- nvinfo : EIATTR_KPARAM_INFO
	.align		4
.L_3721:
        /*0008*/ 	.byte	0x04, 0x17
        /*000a*/ 	.short	(.L_3723 - .L_3722)
.L_3722:
        /*000c*/ 	.word	0x00000000
        /*0010*/ 	.short	0x0000
        /*0012*/ 	.short	0x0000
        /*0014*/ 	.byte	0x00, 0xf0, 0x21, 0x02


	//----- nvinfo : EIATTR_SPARSE_MMA_MASK
	.align		4
.L_3723:
        /*0018*/ 	.byte	0x03, 0x50
        /*001a*/ 	.short	0x0000


	//----- nvinfo : EIATTR_MAXREG_COUNT
	.align		4
        /*001c*/ 	.byte	0x03, 0x1b
        /*001e*/ 	.short	0x00ff


	//----- nvinfo : EIATTR_NUM_BARRIERS
	.align		4
        /*0020*/ 	.byte	0x02, 0x4c
        /*0022*/ 	.byte	0x01
	.zero		1


	//----- nvinfo : EIATTR_MERCURY_ISA_VERSION
	.align		4
        /*0024*/ 	.byte	0x03, 0x5f
        /*0026*/ 	.short	0x0101


	//----- nvinfo : EIATTR_COOP_GROUP_MASK_REGIDS
	.align		4
        /*0028*/ 	.byte	0x04, 0x29
        /*002a*/ 	.short	(.L_3725 - .L_3724)


	//   ....[0]....
.L_3724:
        /*002c*/ 	.word	0xffffffff


	//   ....[1]....
        /*0030*/ 	.word	0xffffffff


	//   ....[2]....
        /*0034*/ 	.word	0xffffffff


	//   ....[3]....
        /*0038*/ 	.word	0xffffffff


	//   ....[4]....
        /*003c*/ 	.word	0xffffffff


	//   ....[5]....
        /*0040*/ 	.word	0xffffffff


	//   ....[6]....
        /*0044*/ 	.word	0xffffffff


	//   ....[7]....
        /*0048*/ 	.word	0xffffffff


	//   ....[8]....
        /*004c*/ 	.word	0xffffffff


	//   ....[9]....
        /*0050*/ 	.word	0xffffffff


	//   ....[10]....
        /*0054*/ 	.word	0xffffffff


	//   ....[11]....
        /*0058*/ 	.word	0xffffffff


	//   ....[12]....
        /*005c*/ 	.word	0xffffffff


	//   ....[13]....
        /*0060*/ 	.word	0xffffffff


	//   ....[14]....
        /*0064*/ 	.word	0xffffffff


	//   ....[15]....
        /*0068*/ 	.word	0xffffffff


	//   ....[16]....
        /*006c*/ 	.word	0xffffffff


	//   ....[17]....
        /*0070*/ 	.word	0xffffffff


	//   ....[18]....
        /*0074*/ 	.word	0xffffffff


	//   ....[19]....
        /*0078*/ 	.word	0xffffffff


	//   ....[20]....
        /*007c*/ 	.word	0x05000050


	//   ....[21]....
        /*0080*/ 	.word	0x05000050


	//   ....[22]....
        /*0084*/ 	.word	0x05000050


	//   ....[23]....
        /*0088*/ 	.word	0x05000050


	//   ....[24]....
        /*008c*/ 	.word	0x05000050


	//   ....[25]....
        /*0090*/ 	.word	0x05000050


	//   ....[26]....
        /*0094*/ 	.word	0x05000050


	//   ....[27]....
        /*0098*/ 	.word	0x05000050


	//   ....[28]....
        /*009c*/ 	.word	0x05000050


	//   ....[29]....
        /*00a0*/ 	.word	0x05000050


	//----- nvinfo : EIATTR_COOP_GROUP_INSTR_OFFSETS
	.align		4
.L_3725:
        /*00a4*/ 	.byte	0x04, 0x28
        /*00a6*/ 	.short	(.L_3727 - .L_3726)


	//   ....[0]....
.L_3726:
        /*00a8*/ 	.word	0x00002400


	//   ....[1]....
        /*00ac*/ 	.word	0x00002410


	//   ....[2]....
        /*00b0*/ 	.word	0x00002440


	//   ....[3]....
        /*00b4*/ 	.word	0x00002450


	//   ....[4]....
        /*00b8*/ 	.word	0x00002480


	//   ....[5]....
        /*00bc*/ 	.word	0x00002490


	//   ....[6]....
        /*00c0*/ 	.word	0x000024c0


	//   ....[7]....
        /*00c4*/ 	.word	0x000024d0


	//   ....[8]....
        /*00c8*/ 	.word	0x00002500


	//   ....[9]....
        /*00cc*/ 	.word	0x00002510


	//   ....[10]....
        /*00d0*/ 	.word	0x00002a30


	//   ....[11]....
        /*00d4*/ 	.word	0x00002a40


	//   ....[12]....
        /*00d8*/ 	.word	0x00002a70


	//   ....[13]....
        /*00dc*/ 	.word	0x00002a80


	//   ....[14]....
        /*00e0*/ 	.word	0x00002ab0


	//   ....[15]....
        /*00e4*/ 	.word	0x00002ac0


	//   ....[16]....
        /*00e8*/ 	.word	0x00002af0


	//   ....[17]....
        /*00ec*/ 	.word	0x00002b00


	//   ....[18]....
        /*00f0*/ 	.word	0x00002b30


	//   ....[19]....
        /*00f4*/ 	.word	0x00002b40


	//   ....[20]....
        /*00f8*/ 	.word	0x00003b50


	//   ....[21]....
        /*00fc*/ 	.word	0x00003ba0


	//   ....[22]....
        /*0100*/ 	.word	0x00003c10


	//   ....[23]....
        /*0104*/ 	.word	0x00003c70


	//   ....[24]....
        /*0108*/ 	.word	0x00003ce0


	//   ....[25]....
        /*010c*/ 	.word	0x00003d40


	//   ....[26]....
        /*0110*/ 	.word	0x00003db0


	//   ....[27]....
        /*0114*/ 	.word	0x00003e10


	//   ....[28]....
        /*0118*/ 	.word	0x00003e80


	//   ....[29]....
        /*011c*/ 	.word	0x00003ee0


	//----- nvinfo : EIATTR_EXIT_INSTR_OFFSETS
	.align		4
.L_3727:
        /*0120*/ 	.byte	0x04, 0x1c
        /*0122*/ 	.short	(.L_3729 - .L_3728)


	//   ....[0]....
.L_3728:
        /*0124*/ 	.word	0x00003af0


	//----- nvinfo : EIATTR_MAX_THREADS
	.align		4
.L_3729:
        /*0128*/ 	.byte	0x04, 0x05
        /*012a*/ 	.short	(.L_3731 - .L_3730)
.L_3730:
        /*012c*/ 	.word	0x00000080
        /*0130*/ 	.word	0x00000001
        /*0134*/ 	.word	0x00000001


	//----- nvinfo : EIATTR_CRS_STACK_SIZE
	.align		4
.L_3731:
        /*0138*/ 	.byte	0x04, 0x1e
        /*013a*/ 	.short	(.L_3733 - .L_3732)
.L_3732:
        /*013c*/ 	.word	0x00000000


	//----- nvinfo : EIATTR_CBANK_PARAM_SIZE
	.align		4
.L_3733:
        /*0140*/ 	.byte	0x03, 0x19
        /*0142*/ 	.short	0x0088


	//----- nvinfo : EIATTR_PARAM_CBANK
	.align		4
        /*0144*/ 	.byte	0x04, 0x0a
        /*0146*/ 	.short	(.L_3735 - .L_3734)
	.align		4
.L_3734:
        /*0148*/ 	.word	index@(.nv.constant0._ZN10layer_norm13ln_bwd_kernelINS_13Kernel_traitsIffffjLj14336ELj4ELj1ELj4ELj8ENS_18Kernel_traits_baseILj14336EffffjLj128EEEEEEEvNS_9BwdParamsE)
        /*014c*/ 	.short	0x0210
        /*014e*/ 	.short	0x0088


	//----- nvinfo : EIATTR_SW_WAR
	.align		4
.L_3735:
        /*0150*/ 	.byte	0x04, 0x36
        /*0152*/ 	.short	(.L_3737 - .L_3736)
.L_3736:
        /*0154*/ 	.word	0x00000008
.L_3737:


//--------------------- .nv.info._ZN10layer_norm22ln_bwd_finalize_kernelINS_22Kernel_traits_finalizeILj12800E13__nv_bfloat16fS2_fjLj1024ELj4ENS_18Kernel_traits_baseILj12800ES2_fS2_fjLj1024EEEEEEEvNS_9BwdParamsE --------------------------
	.section	.nv.info._ZN10layer_norm22ln_bwd_finalize_kernelINS_22Kernel_traits_finalizeILj12800E13__nv_bfloat16fS2_fjLj1024ELj4ENS_18Kernel_traits_baseILj12800ES2_fS2_fjLj1024EEEEEEEvNS_9BwdParamsE,"",@"SHT_CUDA_INFO"
	.sectionflags	@""
	.align	4


	//----- nvinfo : EIATTR_CUDA_API_VERSION
	.align		4
        /*0000*/ 	.byte	0x04, 0x37
        /*0002*/ 	.short	(.L_3739 - .L_3738)
.L_3738:
        /*0004*/ 	.word	0x00000082


	//----- nvinfo : EIATTR_KPARAM_INFO
	.align		4
.L_3739:
        /*0008*/ 	.byte	0x04, 0x17
        /*000a*/ 	.short	(.L_3741 - .L_3740)
.L_3740:
        /*000c*/ 	.word	0x00000000
        /*0010*/ 	.short	0x0000
        /*0012*/ 	.short	0x0000
        /*0014*/ 	.byte	0x00, 0xf0, 0x21, 0x02


	//----- nvinfo : EIATTR_SPARSE_MMA_MASK
	.align		4
.L_3741:
        /*0018*/ 	.byte	0x03, 0x50
        /*001a*/ 	.short	0x0000


	//----- nvinfo : EIATTR_MAXREG_COUNT
	.align		4
        /*001c*/ 	.byte	0x03, 0x1b
        /*001e*/ 	.short	0x0040


	//----- nvinfo : EIATTR_NUM_BARRIERS
	.align		4
        /*0020*/ 	.byte	0x02, 0x4c
        /*0022*/ 	.byte	0x01
	.zero		1


	//----- nvinfo : EIATTR_MERCURY_ISA_VERSION
	.align		4
        /*0024*/ 	.byte	0x03, 0x5f
        /*0026*/ 	.short	0x0101


	//----- nvinfo : EIATTR_COOP_GROUP_MASK_REGIDS
	.align		4
        /*0028*/ 	.byte	0x04, 0x29
        /*002a*/ 	.short	(.L_3743 - .L_3742)


	//   ....[0]....
.L_3742:
        /*002c*/ 	.word	0xffffffff


	//   ....[1]....
        /*0030*/ 	.word	0xffffffff


	//   ....[2]....
        /*0034*/ 	.word	0xffffffff


	//   ....[3]....
        /*0038*/ 	.word	0xffffffff


	//   ....[4]....
        /*003c*/ 	.word	0xffffffff


	//   ....[5]....
        /*0040*/ 	.word	0xffffffff


	//   ....[6]....
        /*0044*/ 	.word	0xffffffff


	//   ....[7]....
        /*0048*/ 	.word	0xffffffff


	//   ....[8]....
        /*004c*/ 	.word	0xffffffff


	//   ....[9]....
        /*0050*/ 	.word	0xffffffff


	//   ....[10]....
        /*0054*/ 	.word	0x05000011


	//   ....[11]....
        /*0058*/ 	.word	0x05000011


	//   ....[12]....
        /*005c*/ 	.word	0x05000011


	//   ....[13]....
        /*0060*/ 	.word	0x05000011


	//   ....[14]....
        /*0064*/ 	.word	0x05000011


	//   ....[15]....
        /*0068*/ 	.word	0x05000011


	//   ....[16]....
        /*006c*/ 	.word	0x05000011


	//   ....[17]....
        /*0070*/ 	.word	0x05000011


	//   ....[18]....
        /*0074*/ 	.word	0x05000011


	//   ....[19]....
        /*0078*/ 	.word	0x05000011


	//----- nvinfo : EIATTR_COOP_GROUP_INSTR_OFFSETS
	.align		4
.L_3743:
        /*007c*/ 	.byte	0x04, 0x28
        /*007e*/ 	.short	(.L_3745 - .L_3744)


	//   ....[0]....
.L_3744:
        /*0080*/ 	.word	0x00000860


	//   ....[1]....
        /*0084*/ 	.word	0x00000870


	//   ....[2]....
        /*0088*/ 	.word	0x000008a0


	//   ....[3]....
        /*008c*/ 	.word	0x000008b0


	//   ....[4]....
        /*0090*/ 	.word	0x000008e0


	//   ....[5]....
        /*0094*/ 	.word	0x000008f0


	//   ....[6]....
        /*0098*/ 	.word	0x00000920


	//   ....[7]....
        /*009c*/ 	.word	0x00000930


	//   ....[8]....
        /*00a0*/ 	.word	0x00000960


	//   ....[9]....
        /*00a4*/ 	.word	0x00000970


	//   ....[10]....
        /*00a8*/ 	.word	0x00000b70


	//   ....[11]....
        /*00ac*/ 	.word	0x00000be0


	//   ....[12]....
        /*00b0*/ 	.word	0x00000c50


	//   ....[13]....
        /*00b4*/ 	.word	0x00000cc0


	//   ....[14]....
        /*00b8*/ 	.word	0x00000d30


	//   ....[15]....
        /*00bc*/ 	.word	0x00000d90


	//   ....[16]....
        /*00c0*/ 	.word	0x00000e00


	//   ....[17]....
        /*00c4*/ 	.word	0x00000e70


	//   ....[18]....
        /*00c8*/ 	.word	0x00000ee0


	//   ....[19]....
        /*00cc*/ 	.word	0x00000f50


	//----- nvinfo : EIATTR_EXIT_INSTR_OFFSETS
	.align		4
.L_3745:
        /*00d0*/ 	.byte	0x04, 0x1c
        /*00d2*/ 	.short	(.L_3747 - .L_3746)


	//   ....[0]....
.L_3746:
        /*00d4*/ 	.word	0x00000070


	//   ....[1]....
        /*00d8*/ 	.word	0x00000b10


	//----- nvinfo : EIATTR_MAX_THREADS
	.align		4
.L_3747:
        /*00dc*/ 	.byte	0x04, 0x05
        /*00de*/ 	.short	(.L_3749 - .L_3748)
.L_3748:
        /*00e0*/ 	.word	0x00000400
        /*00e4*/ 	.word	0x00000001
        /*00e8*/ 	.word	0x00000001


	//----- nvinfo : EIATTR_CRS_STACK_SIZE
	.align		4
.L_3749:
        /*00ec*/ 	.byte	0x04, 0x1e
        /*00ee*/ 	.short	(.L_3751 - .L_3750)
.L_3750:
        /*00f0*/ 	.word	0x00000000


	//----- nvinfo : EIATTR_CBANK_PARAM_SIZE
	.align		4
.L_3751:
        /*00f4*/ 	.byte	0x03, 0x19
        /*00f6*/ 	.short	0x0088


	//----- nvinfo : EIATTR_PARAM_CBANK
	.align		4
        /*00f8*/ 	.byte	0x04, 0x0a
        /*00fa*/ 	.short	(.L_3753 - .L_3752)
	.align		4
.L_3752:
        /*00fc*/ 	.word	index@(.nv.constant0._ZN10layer_norm22ln_bwd_finalize_kernelINS_22Kernel_traits_finalizeILj12800E13__nv_bfloat16fS2_fjLj1024ELj4ENS_18Kernel_traits_baseILj12800ES2_fS2_fjLj1024EEEEEEEvNS_9BwdParamsE)
        /*0100*/ 	.short	0x0210
        /*0102*/ 	.short	0x0088


	//----- nvinfo : EIATTR_SW_WAR
	.align		4
.L_3753:
        /*0104*/ 	.byte	0x04, 0x36
        /*0106*/ 	.short	(.L_3755 - .L_3754)
.L_3754:
        /*0108*/ 	.word	0x00000008
.L_3755:


//--------------------- .nv.info._ZN10layer_norm13ln_bwd_kernelINS_13Kernel_traitsI13__nv_bfloat16fS2_fjLj12800ELj5ELj1ELj4ELj16ENS_18Kernel_traits_baseILj12800ES2_fS2_fjLj128EEEEEEEvNS_9BwdParamsE --------------------------
	.section	.nv.info._ZN10layer_norm13ln_bwd_kernelINS_13Kernel_traitsI13__nv_bfloat16fS2_fjLj12800ELj5ELj1ELj4ELj16ENS_18Kernel_traits_baseILj12800ES2_fS2_fjLj128EEEEEEEvNS_9BwdParamsE,"",@"SHT_CUDA_INFO"
	.sectionflags	@""
	.align	4


	//----- nvinfo : EIATTR_CUDA_API_VERSION
	.align		4
        /*0000*/ 	.byte	0x04, 0x37
        /*0002*/ 	.short	(.L_3757 - .L_3756)
.L_3756:
        /*0004*/ 	.word	0x00000082


	//----- nvinfo : EIATTR_KPARAM_INFO
	.align		4
.L_3757:
        /*0008*/ 	.byte	0x04, 0x17
        /*000a*/ 	.short	(.L_3759 - .L_3758)
.L_3758:
        /*000c*/ 	.word	0x00000000
        /*0010*/ 	.short	0x0000
        /*0012*/ 	.short	0x0000
        /*0014*/ 	.byte	0x00, 0xf0, 0x21, 0x02


	//----- nvinfo : EIATTR_SPARSE_MMA_MASK
	.align		4
.L_3759:
        /*0018*/ 	.byte	0x03, 0x50
        /*001a*/ 	.short	0x0000


	//----- nvinfo : EIATTR_MAXREG_COUNT
	.align		4
        /*001c*/ 	.byte	0x03, 0x1b
        /*001e*/ 	.short	0x00ff


	//----- nvinfo : EIATTR_NUM_BARRIERS
	.align		4
        /*0020*/ 	.byte	0x02, 0x4c
        /*0022*/ 	.byte	0x01
	.zero		1


	//----- nvinfo : EIATTR_MERCURY_ISA_VERSION
	.align		4
        /*0024*/ 	.byte	0x03, 0x5f
        /*0026*/ 	.short	0x0101


	//----- nvinfo : EIATTR_COOP_GROUP_MASK_REGIDS
	.align		4
        /*0028*/ 	.byte	0x04, 0x29
        /*002a*/ 	.short	(.L_3761 - .L_3760)


	//   ....[0]....
.L_3760:
        /*002c*/ 	.word	0xffffffff


	//   ....[1]....
        /*0030*/ 	.word	0xffffffff


	//   ....[2]....
        /*0034*/ 	.word	0xffffffff


	//   ....[3]....
        /*0038*/ 	.word	0xffffffff


	//   ....[4]....
        /*003c*/ 	.word	0xffffffff


	//   ....[5]....
        /*0040*/ 	.word	0xffffffff


	//   ....[6]....
        /*0044*/ 	.word	0xffffffff


	//   ....[7]....
        /*0048*/ 	.word	0xffffffff


	//   ....[8]....
        /*004c*/ 	.word	0xffffffff


	//   ....[9]....
        /*0050*/ 	.word	0xffffffff


	//   ....[10]....
        /*0054*/ 	.word	0xffffffff


	//   ....[11]....
        /*0058*/ 	.word	0xffffffff


	//   ....[12]....
        /*005c*/ 	.word	0xffffffff


	//   ....[13]....
        /*0060*/ 	.word	0xffffffff


	//   ....[14]....
        /*0064*/ 	.word	0xffffffff


	//   ....[15]....
        /*0068*/ 	.word	0xffffffff


	//   ....[16]....
        /*006c*/ 	.word	0xffffffff


	//   ....[17]....
        /*0070*/ 	.word	0xffffffff


	//   ....[18]....
        /*0074*/ 	.word	0xffffffff


	//   ....[19]....
        /*0078*/ 	.word	0xffffffff


	//   ....[20]....
        /*007c*/ 	.word	0x05000061


	//   ....[21]....
        /*0080*/ 	.word	0x05000061


	//   ....[22]....
        /*0084*/ 	.word	0x05000061


	//   ....[23]....
        /*0088*/ 	.word	0x05000061


	//   ....[24]....
        /*008c*/ 	.word	0x05000061


	//   ....[25]....
        /*0090*/ 	.word	0x05000061


	//   ....[26]....
        /*0094*/ 	.word	0x05000061


	//   ....[27]....
        /*0098*/ 	.word	0x05000061


	//   ....[28]....
        /*009c*/ 	.word	0x05000061


	//   ....[29]....
        /*00a0*/ 	.word	0x05000061


	//----- nvinfo : EIATTR_COOP_GROUP_INSTR_OFFSETS
	.align		4
.L_3761:
        /*00a4*/ 	.byte	0x04, 0x28
        /*00a6*/ 	.short	(.L_3763 - .L_3762)


	//   ....[0]....
.L_3762:
        /*00a8*/ 	.word	0x00001c40


	//   ....[1]....
        /*00ac*/ 	.word	0x00001c50


	//   ....[2]....
        /*00b0*/ 	.word	0x00001c80


	//   ....[3]....
        /*00b4*/ 	.word	0x00001c90


	//   ....[4]....
        /*00b8*/ 	.word	0x00001cc0


	//   ....[5]....
        /*00bc*/ 	.word	0x00001cd0


	//   ....[6]....
        /*00c0*/ 	.word	0x00001d00


	//   ....[7]....
        /*00c4*/ 	.word	0x00001d10


	//   ....[8]....
        /*00c8*/ 	.word	0x00001d50


	//   ....[9]....
        /*00cc*/ 	.word	0x00001d60


	//   ....[10]....
        /*00d0*/ 	.word	0x000022b0


	//   ....[11]....
        /*00d4*/ 	.word	0x000022c0


	//   ....[12]....
        /*00d8*/ 	.word	0x000022f0


	//   ....[13]....
        /*00dc*/ 	.word	0x00002300


	//   ....[14]....
        /*00e0*/ 	.word	0x00002330


	//   ....[15]....
        /*00e4*/ 	.word	0x00002340


	//   ....[16]....
        /*00e8*/ 	.word	0x00002370


	//   ....[17]....
        /*00ec*/ 	.word	0x00002380


	//   ....[18]....
        /*00f0*/ 	.word	0x000023b0


	//   ....[19]....
        /*00f4*/ 	.word	0x000023c0


	//   ....[20]....
        /*00f8*/ 	.word	0x00002c60


	//   ....[21]....
        /*00fc*/ 	.word	0x00002cb0


	//   ....[22]....
        /*0100*/ 	.word	0x00002d20


	//   ....[23]....
        /*0104*/ 	.word	0x00002d80


	//   ....[24]....
        /*0108*/ 	.word	0x00002df0


	//   ....[25]....
        /*010c*/ 	.word	0x00002e50


	//   ....[26]....
        /*0110*/ 	.word	0x00002ec0


	//   ....[27]....
        /*0114*/ 	.word	0x00002f20


	//   ....[28]....
        /*0118*/ 	.word	0x00002fa0


	//   ....[29]....
        /*011c*/ 	.word	0x00003000


	//----- nvinfo : EIATTR_EXIT_INSTR_OFFSETS
	.align		4
.L_3763:
        /*0120*/ 	.byte	0x04, 0x1c
        /*0122*/ 	.short	(.L_3765 - .L_3764)


	//   ....[0]....
.L_3764:
        /*0124*/ 	.word	0x00002c00


	//----- nvinfo : EIATTR_MAX_THREADS
	.align		4
.L_3765:
        /*0128*/ 	.byte	0x04, 0x05
        /*012a*/ 	.short	(.L_3767 - .L_3766)
.L_3766:
        /*012c*/ 	.word	0x00000080
        /*0130*/ 	.word	0x00000001
        /*0134*/ 	.word	0x00000001


	//----- nvinfo : EIATTR_CRS_STACK_SIZE
	.align		4
.L_3767:
        /*0138*/ 	.byte	0x04, 0x1e
        /*013a*/ 	.short	(.L_3769 - .L_3768)
.L_3768:
        /*013c*/ 	.word	0x00000000


	//----- nvinfo : EIATTR_CBANK_PARAM_SIZE
	.align		4
.L_3769:
        /*0140*/ 	.byte	0x03, 0x19
        /*0142*/ 	.short	0x0088


	//----- nvinfo : EIATTR_PARAM_CBANK
	.align		4
        /*0144*/ 	.byte	0x04, 0x0a
        /*0146*/ 	.short	(.L_3771 - .L_3770)
	.align		4
.L_3770:
        /*0148*/ 	.word	index@(.nv.constant0._ZN10layer_norm13ln_bwd_kernelINS_13Kernel_traitsI13__nv_bfloat16fS2_fjLj12800ELj5ELj1ELj4ELj16ENS_18Kernel_traits_baseILj12800ES2_fS2_fjLj128EEEEEEEvNS_9BwdParamsE)
        /*014c*/ 	.short	0x0210
        /*014e*/ 	.short	0x0088


	//----- nvinfo : EIATTR_SW_WAR
	.align		4
.L_3771:
        /*0150*/ 	.byte	0x04, 0x36
        /*0152*/ 	.short	(.L_3773 - .L_3772)
.L_3772:
        /*0154*/ 	.word	0x00000008
.L_3773:


//--------------------- .nv.info._ZN10layer_norm22ln_bwd_finalize_kernelINS_22Kernel_traits_finalizeILj12800E13__nv_bfloat16S2_S2_fjLj1024ELj4ENS_18Kernel_traits_baseILj12800ES2_S2_S2_fjLj1024EEEEEEEvNS_9BwdParamsE --------------------------
	.section	.nv.info._ZN10layer_norm22ln_bwd_finalize_kernelINS_22Kernel_traits_finalizeILj12800E13__nv_bfloat16S2_S2_fjLj1024ELj4ENS_18Kernel_traits_baseILj12800ES2_S2_S2_fjLj1024EEEEEEEvNS_9BwdParamsE,"",@"SHT_CUDA_INFO"
	.sectionflags	@""
	.align	4


	//----- nvinfo : EIATTR_CUDA_API_VERSION
	.align		4
        /*0000*/ 	.byte	0x04, 0x37
        /*0002*/ 	.short	(.L_3775 - .L_3774)
.L_3774:
        /*0004*/ 	.word	0x00000082


	//----- nvinfo : EIATTR_KPARAM_INFO
	.align		4
.L_3775:
        /*0008*/ 	.byte	0x04, 0x17
        /*000a*/ 	.short	(.L_3777 - .L_3776)
.L_3776:
        /*000c*/ 	.word	0x00000000
        /*0010*/ 	.short	0x0000
        /*0012*/ 	.short	0x0000
        /*0014*/ 	.byte	0x00, 0xf0, 0x21, 0x02


	//----- nvinfo : EIATTR_SPARSE_MMA_MASK
	.align		4
.L_3777:
        /*0018*/ 	.byte	0x03, 0x50
        /*001a*/ 	.short	0x0000


	//----- nvinfo : EIATTR_MAXREG_COUNT
	.align		4
        /*001c*/ 	.byte	0x03, 0x1b
        /*001e*/ 	.short	0x0040


	//----- nvinfo : EIATTR_NUM_BARRIERS
	.align		4
        /*0020*/ 	.byte	0x02, 0x4c
        /*0022*/ 	.byte	0x01
	.zero		1


	//----- nvinfo : EIATTR_MERCURY_ISA_VERSION
	.align		4
        /*0024*/ 	.byte	0x03, 0x5f
        /*0026*/ 	.short	0x0101


	//----- nvinfo : EIATTR_COOP_GROUP_MASK_REGIDS
	.align		4
        /*0028*/ 	.byte	0x04, 0x29
        /*002a*/ 	.short	(.L_3779 - .L_3778)


	//   ....[0]....
.L_3778:
        /*002c*/ 	.word	0xffffffff


	//   ....[1]....
        /*0030*/ 	.word	0xffffffff


	//   ....[2]....
        /*0034*/ 	.word	0xffffffff


	//   ....[3]....
        /*0038*/ 	.word	0xffffffff


	//   ....[4]....
        /*003c*/ 	.word	0xffffffff


	//   ....[5]....
        /*0040*/ 	.word	0xffffffff


	//   ....[6]....
        /*0044*/ 	.word	0xffffffff


	//   ....[7]....
        /*0048*/ 	.word	0xffffffff


	//   ....[8]....
        /*004c*/ 	.word	0xffffffff


	//   ....[9]....
        /*0050*/ 	.word	0xffffffff


	//   ....[10]....
        /*0054*/ 	.word	0x05000011


	//   ....[11]....
        /*0058*/ 	.word	0x05000011


	//   ....[12]....
        /*005c*/ 	.word	0x05000011


	//   ....[13]....
        /*0060*/ 	.word	0x05000011


	//   ....[14]....
        /*0064*/ 	.word	0x05000011


	//   ....[15]....
        /*0068*/ 	.word	0x05000011


	//   ....[16]....
        /*006c*/ 	.word	0x05000011


	//   ....[17]....
        /*0070*/ 	.word	0x05000011


	//   ....[18]....
        /*0074*/ 	.word	0x05000011


	//   ....[19]....
        /*0078*/ 	.word	0x05000011


	//----- nvinfo : EIATTR_COOP_GROUP_INSTR_OFFSETS
	.align		4
.L_3779:
        /*007c*/ 	.byte	0x04, 0x28
        /*007e*/ 	.short	(.L_3781 - .L_3780)


	//   ....[0]....
.L_3780:
        /*0080*/ 	.word	0x00000860


	//   ....[1]....
        /*0084*/ 	.word	0x00000870


	//   ....[2]....
        /*0088*/ 	.word	0x000008a0


	//   ....[3]....
        /*008c*/ 	.word	0x000008b0


	//   ....[4]....
        /*0090*/ 	.word	0x000008e0


	//   ....[5]....
        /*0094*/ 	.word	0x000008f0


	//   ....[6]....
        /*0098*/ 	.word	0x00000920


	//   ....[7]....
        /*009c*/ 	.word	0x00000930


	//   ....[8]....
        /*00a0*/ 	.word	0x00000960


	//   ....[9]....
        /*00a4*/ 	.word	0x00000970


	//   ....[10]....
        /*00a8*/ 	.word	0x00000b70


	//   ....[11]....
        /*00ac*/ 	.word	0x00000be0


	//   ....[12]....
        /*00b0*/ 	.word	0x00000c50


	//   ....[13]....
        /*00b4*/ 	.word	0x00000cc0


	//   ....[14]....
        /*00b8*/ 	.word	0x00000d30


	//   ....[15]....
        /*00bc*/ 	.word	0x00000d90


	//   ....[16]....
        /*00c0*/ 	.word	0x00000e00


	//   ....[17]....
        /*00c4*/ 	.word	0x00000e70


	//   ....[18]....
        /*00c8*/ 	.word	0x00000ee0


	//   ....[19]....
        /*00cc*/ 	.word	0x00000f50


	//----- nvinfo : EIATTR_EXIT_INSTR_OFFSETS
	.align		4
.L_3781:
        /*00d0*/ 	.byte	0x04, 0x1c
        /*00d2*/ 	.short	(.L_3783 - .L_3782)


	//   ....[0]....
.L_3782:
        /*00d4*/ 	.word	0x00000070


	//   ....[1]....
        /*00d8*/ 	.word	0x00000b10


	//----- nvinfo : EIATTR_MAX_THREADS
	.align		4
.L_3783:
        /*00dc*/ 	.byte	0x04, 0x05
        /*00de*/ 	.short	(.L_3785 - .L_3784)
.L_3784:
        /*00e0*/ 	.word	0x00000400
        /*00e4*/ 	.word	0x00000001
        /*00e8*/ 	.word	0x00000001


	//----- nvinfo : EIATTR_CRS_STACK_SIZE
	.align		4
.L_3785:
        /*00ec*/ 	.byte	0x04, 0x1e
        /*00ee*/ 	.short	(.L_3787 - .L_3786)
.L_3786:
        /*00f0*/ 	.word	0x00000000


	//----- nvinfo : EIATTR_CBANK_PARAM_SIZE
	.align		4
.L_3787:
        /*00f4*/ 	.byte	0x03, 0x19
        /*00f6*/ 	.short	0x0088


	//----- nvinfo : EIATTR_PARAM_CBANK
	.align		4
        /*00f8*/ 	.byte	0x04, 0x0a
        /*00fa*/ 	.short	(.L_3789 - .L_3788)
	.align		4
.L_3788:
        /*00fc*/ 	.word	index@(.nv.constant0._ZN10layer_norm22ln_bwd_finalize_kernelINS_22Kernel_traits_finalizeILj12800E13__nv_bfloat16S2_S2_fjLj1024ELj4ENS_18Kernel_traits_baseILj12800ES2_S2_S2_fjLj1024EEEEEEEvNS_9BwdParamsE)
        /*0100*/ 	.short	0x0210
        /*0102*/ 	.short	0x0088


	//----- nvinfo : EIATTR_SW_WAR
	.align		4
.L_3789:
        /*0104*/ 	.byte	0x04, 0x36
        /*0106*/ 	.short	(.L_3791 - .L_3790)
.L_3790:
        /*0108*/ 	.word	0x00000008
.L_3791:


//--------------------- .nv.info._ZN10layer_norm13ln_bwd_kernelINS_13Kernel_traitsI13__nv_bfloat16S2_S2_fjLj12800ELj5ELj1ELj4ELj8ENS_18Kernel_traits_baseILj12800ES2_S2_S2_fjLj128EEEEEEEvNS_9BwdParamsE --------------------------
	.section	.nv.info._ZN10layer_norm13ln_bwd_kernelINS_13Kernel_traitsI13__nv_bfloat16S2_S2_fjLj12800ELj5ELj1ELj4ELj8ENS_18Kernel_traits_baseILj12800ES2_S2_S2_fjLj128EEEEEEEvNS_9BwdParamsE,"",@"SHT_CUDA_INFO"
	.sectionflags	@""
	.align	4


	//----- nvinfo : EIATTR_CUDA_API_VERSION
	.align		4
        /*0000*/ 	.byte	0x04, 0x37
        /*0002*/ 	.short	(.L_3793 - .L_3792)
.L_3792:
        /*0004*/ 	.word	0x00000082


	//----- nvinfo : EIATTR_KPARAM_INFO
	.align		4
.L_3793:
        /*0008*/ 	.byte	0x04, 0x17
        /*000a*/ 	.short	(.L_3795 - .L_3794)
.L_3794:
        /*000c*/ 	.word	0x00000000
        /*0010*/ 	.short	0x0000
        /*0012*/ 	.short	0x0000
        /*0014*/ 	.byte	0x00, 0xf0, 0x21, 0x02


	//----- nvinfo : EIATTR_SPARSE_MMA_MASK
	.align		4
.L_3795:
        /*0018*/ 	.byte	0x03, 0x50
        /*001a*/ 	.short	0x0000


	//----- nvinfo : EIATTR_MAXREG_COUNT
	.align		4
        /*001c*/ 	.byte	0x03, 0x1b
        /*001e*/ 	.short	0x00ff


	//----- nvinfo : EIATTR_NUM_BARRIERS
	.align		4
        /*0020*/ 	.byte	0x02, 0x4c
        /*0022*/ 	.byte	0x01
	.zero		1


	//----- nvinfo : EIATTR_MERCURY_ISA_VERSION
	.align		4
        /*0024*/ 	.byte	0x03, 0x5f
        /*0026*/ 	.short	0x0101


	//----- nvinfo : EIATTR_COOP_GROUP_MASK_REGIDS
	.align		4
        /*0028*/ 	.byte	0x04, 0x29
        /*002a*/ 	.short	(.L_3797 - .L_3796)


	//   ....[0]....
.L_3796:
        /*002c*/ 	.word	0xffffffff


	//   ....[1]....
        /*0030*/ 	.word	0xffffffff


	//   ....[2]....
        /*0034*/ 	.word	0xffffffff


	//   ....[3]....
        /*0038*/ 	.word	0xffffffff


	//   ....[4]....
        /*003c*/ 	.word	0xffffffff


	//   ....[5]....
        /*0040*/ 	.word	0xffffffff


	//   ....[6]....
        /*0044*/ 	.word	0xffffffff


	//   ....[7]....
        /*0048*/ 	.word	0xffffffff


	//   ....[8]....
        /*004c*/ 	.word	0xffffffff


	//   ....[9]....
        /*0050*/ 	.word	0xffffffff


	//   ....[10]....
        /*0054*/ 	.word	0xffffffff


	//   ....[11]....
        /*0058*/ 	.word	0xffffffff


	//   ....[12]....
        /*005c*/ 	.word	0xffffffff


	//   ....[13]....
        /*0060*/ 	.word	0xffffffff


	//   ....[14]....
        /*0064*/ 	.word	0xffffffff


	//   ....[15]....
        /*0068*/ 	.word	0xffffffff


	//   ....[16]....
        /*006c*/ 	.word	0xffffffff


	//   ....[17]....
        /*0070*/ 	.word	0xffffffff


	//   ....[18]....
        /*0074*/ 	.word	0xffffffff


	//   ....[19]....
        /*0078*/ 	.word	0xffffffff


	//   ....[20]....
        /*007c*/ 	.word	0x05000053


	//   ....[21]....
        /*0080*/ 	.word	0x05000053


	//   ....[22]....
        /*0084*/ 	.word	0x05000053


	//   ....[23]....
        /*0088*/ 	.word	0x05000053


	//   ....[24]....
        /*008c*/ 	.word	0x05000053


	//   ....[25]....
        /*0090*/ 	.word	0x05000053


	//   ....[26]....
        /*0094*/ 	.word	0x05000053


	//   ....[27]....
        /*0098*/ 	.word	0x05000053


	//   ....[28]....
        /*009c*/ 	.word	0x05000053


	//   ....[29]....
        /*00a0*/ 	.word	0x05000053


	//----- nvinfo : EIATTR_COOP_GROUP_INSTR_OFFSETS
	.align		4
.L_3797:
        /*00a4*/ 	.byte	0x04, 0x28
        /*00a6*/ 	.short	(.L_3799 - .L_3798)


	//   ....[0]....
.L_3798:
        /*00a8*/ 	.word	0x00001f60


	//   ....[1]....
        /*00ac*/ 	.word	0x00001f70


	//   ....[2]....
        /*00b0*/ 	.word	0x00001fa0


	//   ....[3]....
        /*00b4*/ 	.word	0x00001fb0


	//   ....[4]....
        /*00b8*/ 	.word	0x00001fe0


	//   ....[5]....
        /*00bc*/ 	.word	0x00001ff0


	//   ....[6]....
        /*00c0*/ 	.word	0x00002020


	//   ....[7]....
        /*00c4*/ 	.word	0x00002030


	//   ....[8]....
        /*00c8*/ 	.word	0x00002070


	//   ....[9]....
        /*00cc*/ 	.word	0x00002080


	//   ....[10]....
        /*00d0*/ 	.word	0x000025c0


	//   ....[11]....
        /*00d4*/ 	.word	0x000025d0


	//   ....[12]....
        /*00d8*/ 	.word	0x00002600


	//   ....[13]....
        /*00dc*/ 	.word	0x00002610


	//   ....[14]....
        /*00e0*/ 	.word	0x00002640


	//   ....[15]....
        /*00e4*/ 	.word	0x00002650


	//   ....[16]....
        /*00e8*/ 	.word	0x00002680


	//   ....[17]....
        /*00ec*/ 	.word	0x00002690


	//   ....[18]....
        /*00f0*/ 	.word	0x000026c0


	//   ....[19]....
        /*00f4*/ 	.word	0x000026d0


	//   ....[20]....
        /*00f8*/ 	.word	0x000032d0


	//   ....[21]....
        /*00fc*/ 	.word	0x00003320


	//   ....[22]....
        /*0100*/ 	.word	0x00003390


	//   ....[23]....
        /*0104*/ 	.word	0x000033f0


	//   ....[24]....
        /*0108*/ 	.word	0x00003460


	//   ....[25]....
        /*010c*/ 	.word	0x000034c0


	//   ....[26]....
        /*0110*/ 	.word	0x00003530


	//   ....[27]....
        /*0114*/ 	.word	0x00003590


	//   ....[28]....
        /*0118*/ 	.word	0x00003610


	//   ....[29]....
        /*011c*/ 	.word	0x00003670


	//----- nvinfo : EIATTR_EXIT_INSTR_OFFSETS
	.align		4
.L_3799:
        /*0120*/ 	.byte	0x04, 0x1c
        /*0122*/ 	.short	(.L_3801 - .L_3800)


	//   ....[0]....
.L_3800:
        /*0124*/ 	.word	0x00003270


	//----- nvinfo : EIATTR_MAX_THREADS
	.align		4
.L_3801:
        /*0128*/ 	.byte	0x04, 0x05
        /*012a*/ 	.short	(.L_3803 - .L_3802)
.L_3802:
        /*012c*/ 	.word	0x00000080
        /*0130*/ 	.word	0x00000001
        /*0134*/ 	.word	0x00000001


	//----- nvinfo : EIATTR_CRS_STACK_SIZE
	.align		4
.L_3803:
        /*0138*/ 	.byte	0x04, 0x1e
        /*013a*/ 	.short	(.L_3805 - .L_3804)
.L_3804:
        /*013c*/ 	.word	0x00000000


	//----- nvinfo : EIATTR_CBANK_PARAM_SIZE
	.align		4
.L_3805:
        /*0140*/ 	.byte	0x03, 0x19
        /*0142*/ 	.short	0x0088


	//----- nvinfo : EIATTR_PARAM_CBANK
	.align		4
        /*0144*/ 	.byte	0x04, 0x0a
        /*0146*/ 	.short	(.L_3807 - .L_3806)
	.align		4
.L_3806:
        /*0148*/ 	.word	index@(.nv.constant0._ZN10layer_norm13ln_bwd_kernelINS_13Kernel_traitsI13__nv_bfloat16S2_S2_fjLj12800ELj5ELj1ELj4ELj8ENS_18Kernel_traits_baseILj12800ES2_S2_S2_fjLj128EEEEEEEvNS_9BwdParamsE)
        /*014c*/ 	.short	0x0210
        /*014e*/ 	.short	0x0088


	//----- nvinfo : EIATTR_SW_WAR
	.align		4
.L_3807:
        /*0150*/ 	.byte	0x04, 0x36
        /*0152*/ 	.short	(.L_3809 - .L_3808)
.L_3808:
        /*0154*/ 	.word	0x00000008
.L_3809:


//--------------------- .nv.info._ZN10layer_norm22ln_bwd_finalize_kernelINS_22Kernel_traits_finalizeILj12800E6__halffS2_fjLj1024ELj4ENS_18Kernel_traits_baseILj12800ES2_fS2_fjLj1024EEEEEEEvNS_9BwdParamsE --------------------------
	.section	.nv.info._ZN10layer_norm22ln_bwd_finalize_kernelINS_22Kernel_traits_finalizeILj12800E6__halffS2_fjLj1024ELj4ENS_18Kernel_traits_baseILj12800ES2_fS2_fjLj1024EEEEEEEvNS_9BwdParamsE,"",@"SHT_CUDA_INFO"
	.sectionflags	@""
	.align	4


	//----- nvinfo : EIATTR_CUDA_API_VERSION
	.align		4
        /*0000*/ 	.byte	0x04, 0x37
        /*0002*/ 	.short	(.L_3811 - .L_3810)
.L_3810:
        /*0004*/ 	.word	0x00000082


	//----- nvinfo : EIATTR_KPARAM_INFO
	.align		4
.L_3811:
        /*0008*/ 	.byte	0x04, 0x17
        /*000a*/ 	.short	(.L_3813 - .L_3812)
.L_3812:
        /*000c*/ 	.word	0x00000000
        /*0010*/ 	.short	0x0000
        /*0012*/ 	.short	0x0000
        /*0014*/ 	.byte	0x00, 0xf0, 0x21, 0x02


	//----- nvinfo : EIATTR_SPARSE_MMA_MASK
	.align		4
.L_3813:
        /*0018*/ 	.byte	0x03, 0x50
        /*001a*/ 	.short	0x0000


	//----- nvinfo : EIATTR_MAXREG_COUNT
	.align		4
        /*001c*/ 	.byte	0x03, 0x1b
        /*001e*/ 	.short	0x0040


	//----- nvinfo : EIATTR_NUM_BARRIERS
	.align		4
        /*0020*/ 	.byte	0x02, 0x4c
        /*0022*/ 	.byte	0x01
	.zero		1


	//----- nvinfo : EIATTR_MERCURY_ISA_VERSION
	.align		4
        /*0024*/ 	.byte	0x03, 0x5f
        /*0026*/ 	.short	0x0101


	//----- nvinfo : EIATTR_COOP_GROUP_MASK_REGIDS
	.align		4
        /*0028*/ 	.byte	0x04, 0x29
        /*002a*/ 	.short	(.L_3815 - .L_3814)


	//   ....[0]....
.L_3814:
        /*002c*/ 	.word	0xffffffff


	//   ....[1]....
        /*0030*/ 	.word	0xffffffff


	//   ....[2]....
        /*0034*/ 	.word	0xffffffff


	//   ....[3]....
        /*0038*/ 	.word	0xffffffff


	//   ....[4]....
        /*003c*/ 	.word	0xffffffff


	//   ....[5]....
        /*0040*/ 	.word	0xffffffff


	//   ....[6]....
        /*0044*/ 	.word	0xffffffff


	//   ....[7]....
        /*0048*/ 	.word	0xffffffff


	//   ....[8]....
        /*004c*/ 	.word	0xffffffff


	//   ....[9]....
        /*0050*/ 	.word	0xffffffff


	//   ....[10]....
        /*0054*/ 	.word	0x05000011


	//   ....[11]....
        /*0058*/ 	.word	0x05000011


	//   ....[12]....
        /*005c*/ 	.word	0x05000011


	//   ....[13]....
        /*0060*/ 	.word	0x05000011


	//   ....[14]....
        /*0064*/ 	.word	0x05000011


	//   ....[15]....
        /*0068*/ 	.word	0x05000011


	//   ....[16]....
        /*006c*/ 	.word	0x05000011


	//   ....[17]....
        /*0070*/ 	.word	0x05000011


	//   ....[18]....
        /*0074*/ 	.word	0x05000011


	//   ....[19]....
        /*0078*/ 	.word	0x05000011


	//----- nvinfo : EIATTR_COOP_GROUP_INSTR_OFFSETS
	.align		4
.L_3815:
        /*007c*/ 	.byte	0x04, 0x28
        /*007e*/ 	.short	(.L_3817 - .L_3816)


	//   ....[0]....
.L_3816:
        /*0080*/ 	.word	0x00000860


	//   ....[1]....
        /*0084*/ 	.word	0x00000870


	//   ....[2]....
        /*0088*/ 	.word	0x000008a0


	//   ....[3]....
        /*008c*/ 	.word	0x000008b0


	//   ....[4]....
        /*0090*/ 	.word	0x000008e0


	//   ....[5]....
        /*0094*/ 	.word	0x000008f0


	//   ....[6]....
        /*0098*/ 	.word	0x00000920


	//   ....[7]....
        /*009c*/ 	.word	0x00000930


	//   ....[8]....
        /*00a0*/ 	.word	0x00000960


	//   ....[9]....
        /*00a4*/ 	.word	0x00000970


	//   ....[10]....
        /*00a8*/ 	.word	0x00000b70


	//   ....[11]....
        /*00ac*/ 	.word	0x00000be0


	//   ....[12]....
        /*00b0*/ 	.word	0x00000c50


	//   ....[13]....
        /*00b4*/ 	.word	0x00000cc0


	//   ....[14]....
        /*00b8*/ 	.word	0x00000d30


	//   ....[15]....
        /*00bc*/ 	.word	0x00000d90


	//   ....[16]....
        /*00c0*/ 	.word	0x00000e00


	//   ....[17]....
        /*00c4*/ 	.word	0x00000e70


	//   ....[18]....
        /*00c8*/ 	.word	0x00000ee0


	//   ....[19]....
        /*00cc*/ 	.word	0x00000f50


	//----- nvinfo : EIATTR_EXIT_INSTR_OFFSETS
	.align		4
.L_3817:
        /*00d0*/ 	.byte	0x04, 0x1c
        /*00d2*/ 	.short	(.L_3819 - .L_3818)


	//   ....[0]....
.L_3818:
        /*00d4*/ 	.word	0x00000070


	//   ....[1]....
        /*00d8*/ 	.word	0x00000b10


	//----- nvinfo : EIATTR_MAX_THREADS
	.align		4
.L_3819:
        /*00dc*/ 	.byte	0x04, 0x05
        /*00de*/ 	.short	(.L_3821 - .L_3820)
.L_3820:
        /*00e0*/ 	.word	0x00000400
        /*00e4*/ 	.word	0x00000001
        /*00e8*/ 	.word	0x00000001


	//----- nvinfo : EIATTR_CRS_STACK_SIZE
	.align		4
.L_3821:
        /*00ec*/ 	.byte	0x04, 0x1e
        /*00ee*/ 	.short	(.L_3823 - .L_3822)
.L_3822:
        /*00f0*/ 	.word	0x00000000


	//----- nvinfo : EIATTR_CBANK_PARAM_SIZE
	.align		4
.L_3823:
        /*00f4*/ 	.byte	0x03, 0x19
        /*00f6*/ 	.short	0x0088


	//----- nvinfo : EIATTR_PARAM_CBANK
	.align		4
        /*00f8*/ 	.byte	0x04, 0x0a
        /*00fa*/ 	.short	(.L_3825 - .L_3824)
	.align		4
.L_3824:
        /*00fc*/ 	.word	index@(.nv.constant0._ZN10layer_norm22ln_bwd_finalize_kernelINS_22Kernel_traits_finalizeILj12800E6__halffS2_fjLj1024ELj4ENS_18Kernel_traits_baseILj12800ES2_fS2_fjLj1024EEEEEEEvNS_9BwdParamsE)
        /*0100*/ 	.short	0x0210
        /*0102*/ 	.short	0x0088


	//----- nvinfo : EIATTR_SW_WAR
	.align		4
.L_3825:
        /*0104*/ 	.byte	0x04, 0x36
        /*0106*/ 	.short	(.L_3827 - .L_3826)
.L_3826:
        /*0108*/ 	.word	0x00000008
.L_3827:


//--------------------- .nv.info._ZN10layer_norm13ln_bwd_kernelINS_13Kernel_traitsI6__halffS2_fjLj12800ELj5ELj1ELj4ELj16ENS_18Kernel_traits_baseILj12800ES2_fS2_fjLj128EEEEEEEvNS_9BwdParamsE --------------------------
	.section	.nv.info._ZN10layer_norm13ln_bwd_kernelINS_13Kernel_traitsI6__halffS2_fjLj12800ELj5ELj1ELj4ELj16ENS_18Kernel_traits_baseILj12800ES2_fS2_fjLj128EEEEEEEvNS_9BwdParamsE,"",@"SHT_CUDA_INFO"
	.sectionflags	@""
	.align	4


	//----- nvinfo : EIATTR_CUDA_API_VERSION
	.align		4
        /*0000*/ 	.byte	0x04, 0x37
        /*0002*/ 	.short	(.L_3829 - .L_3828)
.L_3828:
        /*0004*/ 	.word	0x00000082


	//----- nvinfo : EIATTR_KPARAM_INFO
	.align		4
.L_3829:
        /*0008*/ 	.byte	0x04, 0x17
        /*000a*/ 	.short	(.L_3831 - .L_3830)
.L_3830:
        /*000c*/ 	.word	0x00000000
        /*0010*/ 	.short	0x0000
        /*0012*/ 	.short	0x0000
        /*0014*/ 	.byte	0x00, 0xf0, 0x21, 0x02


	//----- nvinfo : EIATTR_SPARSE_MMA_MASK
	.align		4
.L_3831:
        /*0018*/ 	.byte	0x03, 0x50
        /*001a*/ 	.short	0x0000


	//----- nvinfo : EIATTR_MAXREG_COUNT
	.align		4
        /*001c*/ 	.byte	0x03, 0x1b
        /*001e*/ 	.short	0x00ff


	//----- nvinfo : EIATTR_NUM_BARRIERS
	.align		4
        /*0020*/ 	.byte	0x02, 0x4c
        /*0022*/ 	.byte	0x01
	.zero		1


	//----- nvinfo : EIATTR_MERCURY_ISA_VERSION
	.align		4
        /*0024*/ 	.byte	0x03, 0x5f
        /*0026*/ 	.short	0x0101


	//----- nvinfo : EIATTR_COOP_GROUP_MASK_REGIDS
	.align		4
        /*0028*/ 	.byte	0x04, 0x29
        /*002a*/ 	.short	(.L_3833 - .L_3832)


	//   ....[0]....
.L_3832:
        /*002c*/ 	.word	0xffffffff


	//   ....[1]....
        /*0030*/ 	.word	0xffffffff


	//   ....[2]....
        /*0034*/ 	.word	0xffffffff


	//   ....[3]....
        /*0038*/ 	.word	0xffffffff


	//   ....[4]....
        /*003c*/ 	.word	0xffffffff


	//   ....[5]....
        /*0040*/ 	.word	0xffffffff


	//   ....[6]....
        /*0044*/ 	.word	0xffffffff


	//   ....[7]....
        /*0048*/ 	.word	0xffffffff


	//   ....[8]....
        /*004c*/ 	.word	0xffffffff


	//   ....[9]....
        /*0050*/ 	.word	0xffffffff


	//   ....[10]....
        /*0054*/ 	.word	0xffffffff


	//   ....[11]....
        /*0058*/ 	.word	0xffffffff


	//   ....[12]....
        /*005c*/ 	.word	0xffffffff


	//   ....[13]....
        /*0060*/ 	.word	0xffffffff


	//   ....[14]....
        /*0064*/ 	.word	0xffffffff


	//   ....[15]....
        /*0068*/ 	.word	0xffffffff


	//   ....[16]....
        /*006c*/ 	.word	0xffffffff


	//   ....[17]....
        /*0070*/ 	.word	0xffffffff


	//   ....[18]....
        /*0074*/ 	.word	0xffffffff


	//   ....[19]....
        /*0078*/ 	.word	0xffffffff


	//   ....[20]....
        /*007c*/ 	.word	0x05000061


	//   ....[21]....
        /*0080*/ 	.word	0x05000061


	//   ....[22]....
        /*0084*/ 	.word	0x05000061


	//   ....[23]....
        /*0088*/ 	.word	0x05000061


	//   ....[24]....
        /*008c*/ 	.word	0x05000061


	//   ....[25]....
        /*0090*/ 	.word	0x05000061


	//   ....[26]....
        /*0094*/ 	.word	0x05000061


	//   ....[27]....
        /*0098*/ 	.word	0x05000061


	//   ....[28]....
        /*009c*/ 	.word	0x05000061


	//   ....[29]....
        /*00a0*/ 	.word	0x05000061


	//----- nvinfo : EIATTR_COOP_GROUP_INSTR_OFFSETS
	.align		4
.L_3833:
        /*00a4*/ 	.byte	0x04, 0x28
        /*00a6*/ 	.short	(.L_3835 - .L_3834)


	//   ....[0]....
.L_3834:
        /*00a8*/ 	.word	0x00001c40


	//   ....[1]....
        /*00ac*/ 	.word	0x00001c50


	//   ....[2]....
        /*00b0*/ 	.word	0x00001c80


	//   ....[3]....
        /*00b4*/ 	.word	0x00001c90


	//   ....[4]....
        /*00b8*/ 	.word	0x00001cc0


	//   ....[5]....
        /*00bc*/ 	.word	0x00001cd0


	//   ....[6]....
        /*00c0*/ 	.word	0x00001d00


	//   ....[7]....
        /*00c4*/ 	.word	0x00001d10


	//   ....[8]....
        /*00c8*/ 	.word	0x00001d50


	//   ....[9]....
        /*00cc*/ 	.word	0x00001d60


	//   ....[10]....
        /*00d0*/ 	.word	0x000022b0


	//   ....[11]....
        /*00d4*/ 	.word	0x000022c0


	//   ....[12]....
        /*00d8*/ 	.word	0x000022f0


	//   ....[13]....
        /*00dc*/ 	.word	0x00002300


	//   ....[14]....
        /*00e0*/ 	.word	0x00002330


	//   ....[15]....
        /*00e4*/ 	.word	0x00002340


	//   ....[16]....
        /*00e8*/ 	.word	0x00002370


	//   ....[17]....
        /*00ec*/ 	.word	0x00002380


	//   ....[18]....
        /*00f0*/ 	.word	0x000023b0


	//   ....[19]....
        /*00f4*/ 	.word	0x000023c0


	//   ....[20]....
        /*00f8*/ 	.word	0x00002c60


	//   ....[21]....
        /*00fc*/ 	.word	0x00002cb0


	//   ....[22]....
        /*0100*/ 	.word	0x00002d20


	//   ....[23]....
        /*0104*/ 	.word	0x00002d80


	//   ....[24]....
        /*0108*/ 	.word	0x00002df0


	//   ....[25]....
        /*010c*/ 	.word	0x00002e50


	//   ....[26]....
        /*0110*/ 	.word	0x00002ec0


	//   ....[27]....
        /*0114*/ 	.word	0x00002f20


	//   ....[28]....
        /*0118*/ 	.word	0x00002fa0


	//   ....[29]....
        /*011c*/ 	.word	0x00003000


	//----- nvinfo : EIATTR_EXIT_INSTR_OFFSETS
	.align		4
.L_3835:
        /*0120*/ 	.byte	0x04, 0x1c
        /*0122*/ 	.short	(.L_3837 - .L_3836)


	//   ....[0]....
.L_3836:
        /*0124*/ 	.word	0x00002c00


	//----- nvinfo : EIATTR_MAX_THREADS
	.align		4
.L_3837:
        /*0128*/ 	.byte	0x04, 0x05
        /*012a*/ 	.short	(.L_3839 - .L_3838)
.L_3838:
        /*012c*/ 	.word	0x00000080
        /*0130*/ 	.word	0x00000001
        /*0134*/ 	.word	0x00000001


	//----- nvinfo : EIATTR_CRS_STACK_SIZE
	.align		4
.L_3839:
        /*0138*/ 	.byte	0x04, 0x1e
        /*013a*/ 	.short	(.L_3841 - .L_3840)
.L_3840:
        /*013c*/ 	.word	0x00000000


	//----- nvinfo : EIATTR_CBANK_PARAM_SIZE
	.align		4
.L_3841:
        /*0140*/ 	.byte	0x03, 0x19
        /*0142*/ 	.short	0x0088


	//----- nvinfo : EIATTR_PARAM_CBANK
	.align		4
        /*0144*/ 	.byte	0x04, 0x0a
        /*0146*/ 	.short	(.L_3843 - .L_3842)
	.align		4
.L_3842:
        /*0148*/ 	.word	index@(.nv.constant0._ZN10layer_norm13ln_bwd_kernelINS_13Kernel_traitsI6__halffS2_fjLj12800ELj5ELj1ELj4ELj16ENS_18Kernel_traits_baseILj12800ES2_fS2_fjLj128EEEEEEEvNS_9BwdParamsE)
        /*014c*/ 	.short	0x0210
        /*014e*/ 	.short	0x0088


	//----- nvinfo : EIATTR_SW_WAR
	.align		4
.L_3843:
        /*0150*/ 	.byte	0x04, 0x36
        /*0152*/ 	.short	(.L_3845 - .L_3844)
.L_3844:
        /*0154*/ 	.word	0x00000008
.L_3845:


//--------------------- .nv.info._ZN10layer_norm22ln_bwd_finalize_kernelINS_22Kernel_traits_finalizeILj12800E6__halfS2_S2_fjLj1024ELj4ENS_18Kernel_traits_baseILj12800ES2_S2_S2_fjLj1024EEEEEEEvNS_9BwdParamsE --------------------------
	.section	.nv.info._ZN10layer_norm22ln_bwd_finalize_kernelINS_22Kernel_traits_finalizeILj12800E6__halfS2_S2_fjLj1024ELj4ENS_18Kernel_traits_baseILj12800ES2_S2_S2_fjLj1024EEEEEEEvNS_9BwdParamsE,"",@"SHT_CUDA_INFO"
	.sectionflags	@""
	.align	4


	//----- nvinfo : EIATTR_CUDA_API_VERSION
	.align		4
        /*0000*/ 	.byte	0x04, 0x37
        /*0002*/ 	.short	(.L_3847 - .L_3846)
.L_3846:
        /*0004*/ 	.word	0x00000082


	//----- nvinfo : EIATTR_KPARAM_INFO
	.align		4
.L_3847:
        /*0008*/ 	.byte	0x04, 0x17
        /*000a*/ 	.short	(.L_3849 - .L_3848)
.L_3848:
        /*000c*/ 	.word	0x00000000
        /*0010*/ 	.short	0x0000
        /*0012*/ 	.short	0x0000
        /*0014*/ 	.byte	0x00, 0xf0, 0x21, 0x02


	//----- nvinfo : EIATTR_SPARSE_MMA_MASK
	.align		4
.L_3849:
        /*0018*/ 	.byte	0x03, 0x50
        /*001a*/ 	.short	0x0000


	//----- nvinfo : EIATTR_MAXREG_COUNT
	.align		4
        /*001c*/ 	.byte	0x03, 0x1b
        /*001e*/ 	.short	0x0040


	//----- nvinfo : EIATTR_NUM_BARRIERS
	.align		4
        /*0020*/ 	.byte	0x02, 0x4c
        /*0022*/ 	.byte	0x01
	.zero		1


	//----- nvinfo : EIATTR_MERCURY_ISA_VERSION
	.align		4
        /*0024*/ 	.byte	0x03, 0x5f
        /*0026*/ 	.short	0x0101


	//----- nvinfo : EIATTR_COOP_GROUP_MASK_REGIDS
	.align		4
        /*0028*/ 	.byte	0x04, 0x29
        /*002a*/ 	.short	(.L_3851 - .L_3850)


	//   ....[0]....
.L_3850:
        /*002c*/ 	.word	0xffffffff


	//   ....[1]....
        /*0030*/ 	.word	0xffffffff


	//   ....[2]....
        /*0034*/ 	.word	0xffffffff


	//   ....[3]....
        /*0038*/ 	.word	0xffffffff


	//   ....[4]....
        /*003c*/ 	.word	0xffffffff


	//   ....[5]....
        /*0040*/ 	.word	0xffffffff


	//   ....[6]....
        /*0044*/ 	.word	0xffffffff


	//   ....[7]....
        /*0048*/ 	.word	0xffffffff


	//   ....[8]....
        /*004c*/ 	.word	0xffffffff


	//   ....[9]....
        /*0050*/ 	.word	0xffffffff


	//   ....[10]....
        /*0054*/ 	.word	0x05000011


	//   ....[11]....
        /*0058*/ 	.word	0x05000011


	//   ....[12]....
        /*005c*/ 	.word	0x05000011


	//   ....[13]....
        /*0060*/ 	.word	0x05000011


	//   ....[14]....
        /*0064*/ 	.word	0x05000011


	//   ....[15]....
        /*0068*/ 	.word	0x05000011


	//   ....[16]....
        /*006c*/ 	.word	0x05000011


	//   ....[17]....
        /*0070*/ 	.word	0x05000011


	//   ....[18]....
        /*0074*/ 	.word	0x05000011


	//   ....[19]....
        /*0078*/ 	.word	0x05000011


	//----- nvinfo : EIATTR_COOP_GROUP_INSTR_OFFSETS
	.align		4
.L_3851:
        /*007c*/ 	.byte	0x04, 0x28
        /*007e*/ 	.short	(.L_3853 - .L_3852)


	//   ....[0]....
.L_3852:
        /*0080*/ 	.word	0x00000860


	//   ....[1]....
        /*0084*/ 	.word	0x00000870


	//   ....[2]....
        /*0088*/ 	.word	0x000008a0


	//   ....[3]....
        /*008c*/ 	.word	0x000008b0


	//   ....[4]....
        /*0090*/ 	.word	0x000008e0


	//   ....[5]....
        /*0094*/ 	.word	0x000008f0


	//   ....[6]....
        /*0098*/ 	.word	0x00000920


	//   ....[7]....
        /*009c*/ 	.word	0x00000930


	//   ....[8]....
        /*00a0*/ 	.word	0x00000960


	//   ....[9]....
        /*00a4*/ 	.word	0x00000970


	//   ....[10]....
        /*00a8*/ 	.word	0x00000b70


	//   ....[11]....
        /*00ac*/ 	.word	0x00000be0


	//   ....[12]....
        /*00b0*/ 	.word	0x00000c50


	//   ....[13]....
        /*00b4*/ 	.word	0x00000cc0


	//   ....[14]....
        /*00b8*/ 	.word	0x00000d30


	//   ....[15]....
        /*00bc*/ 	.word	0x00000d90


	//   ....[16]....
        /*00c0*/ 	.word	0x00000e00


	//   ....[17]....
        /*00c4*/ 	.word	0x00000e70


	//   ....[18]....
        /*00c8*/ 	.word	0x00000ee0


	//   ....[19]....
        /*00cc*/ 	.word	0x00000f50


	//----- nvinfo : EIATTR_EXIT_INSTR_OFFSETS
	.align		4
.L_3853:
        /*00d0*/ 	.byte	0x04, 0x1c
        /*00d2*/ 	.short	(.L_3855 - .L_3854)


	//   ....[0]....
.L_3854:
        /*00d4*/ 	.word	0x00000070


	//   ....[1]....
        /*00d8*/ 	.word	0x00000b10


	//----- nvinfo : EIATTR_MAX_THREADS
	.align		4
.L_3855:
        /*00dc*/ 	.byte	0x04, 0x05
        /*00de*/ 	.short	(.L_3857 - .L_3856)
.L_3856:
        /*00e0*/ 	.word	0x00000400
        /*00e4*/ 	.word	0x00000001
        /*00e8*/ 	.word	0x00000001


	//----- nvinfo : EIATTR_CRS_STACK_SIZE
	.align		4
.L_3857:
        /*00ec*/ 	.byte	0x04, 0x1e
        /*00ee*/ 	.short	(.L_3859 - .L_3858)
.L_3858:
        /*00f0*/ 	.word	0x00000000


	//----- nvinfo : EIATTR_CBANK_PARAM_SIZE
	.align		4
.L_3859:
        /*00f4*/ 	.byte	0x03, 0x19
        /*00f6*/ 	.short	0x0088


	//----- nvinfo : EIATTR_PARAM_CBANK
	.align		4
        /*00f8*/ 	.byte	0x04, 0x0a
        /*00fa*/ 	.short	(.L_3861 - .L_3860)
	.align		4
.L_3860:
        /*00fc*/ 	.word	index@(.nv.constant0._ZN10layer_norm22ln_bwd_finalize_kernelINS_22Kernel_traits_finalizeILj12800E6__halfS2_S2_fjLj1024ELj4ENS_18Kernel_traits_baseILj12800ES2_S2_S2_fjLj1024EEEEEEEvNS_9BwdParamsE)
        /*0100*/ 	.short	0x0210
        /*0102*/ 	.short	0x0088


	//----- nvinfo : EIATTR_SW_WAR
	.align		4
.L_3861:
        /*0104*/ 	.byte	0x04, 0x36
        /*0106*/ 	.short	(.L_3863 - .L_3862)
.L_3862:
        /*0108*/ 	.word	0x00000008
.L_3863:


//--------------------- .nv.info._ZN10layer_norm13ln_bwd_kernelINS_13Kernel_traitsI6__halfS2_S2_fjLj12800ELj5ELj1ELj4ELj8ENS_18Kernel_traits_baseILj12800ES2_S2_S2_fjLj128EEEEEEEvNS_9BwdParamsE --------------------------
	.section	.nv.info._ZN10layer_norm13ln_bwd_kernelINS_13Kernel_traitsI6__halfS2_S2_fjLj12800ELj5ELj1ELj4ELj8ENS_18Kernel_traits_baseILj12800ES2_S2_S2_fjLj128EEEEEEEvNS_9BwdParamsE,"",@"SHT_CUDA_INFO"
	.sectionflags	@""
	.align	4


	//----- nvinfo : EIATTR_CUDA_API_VERSION
	.align		4
        /*0000*/ 	.byte	0x04, 0x37
        /*0002*/ 	.short	(.L_3865 - .L_3864)
.L_3864:
        /*0004*/ 	.word	0x00000082


	//----- nvinfo : EIATTR_KPARAM_INFO
	.align		4
.L_3865:
        /*0008*/ 	.byte	0x04, 0x17
        /*000a*/ 	.short	(.L_3867 - .L_3866)
.L_3866:
        /*000c*/ 	.word	0x00000000
        /*0010*/ 	.short	0x0000
        /*0012*/ 	.short	0x0000
        /*0014*/ 	.byte	0x00, 0xf0, 0x21, 0x02


	//----- nvinfo : EIATTR_SPARSE_MMA_MASK
	.align		4
.L_3867:
        /*0018*/ 	.byte	0x03, 0x50
        /*001a*/ 	.short	0x0000


	//----- nvinfo : EIATTR_MAXREG_COUNT
	.align		4
        /*001c*/ 	.byte	0x03, 0x1b
        /*001e*/ 	.short	0x00ff


	//----- nvinfo : EIATTR_NUM_BARRIERS
	.align		4
        /*0020*/ 	.byte	0x02, 0x4c
        /*0022*/ 	.byte	0x01
	.zero		1


	//----- nvinfo : EIATTR_MERCURY_ISA_VERSION
	.align		4
        /*0024*/ 	.byte	0x03, 0x5f
        /*0026*/ 	.short	0x0101


	//----- nvinfo : EIATTR_COOP_GROUP_MASK_REGIDS
	.align		4
        /*0028*/ 	.byte	0x04, 0x29
        /*002a*/ 	.short	(.L_3869 - .L_3868)


	//   ....[0]....
.L_3868:
        /*002c*/ 	.word	0xffffffff


	//   ....[1]....
        /*0030*/ 	.word	0xffffffff


	//   ....[2]....
        /*0034*/ 	.word	0xffffffff


	//   ....[3]....
        /*0038*/ 	.word	0xffffffff


	//   ....[4]....
        /*003c*/ 	.word	0xffffffff


	//   ....[5]....
        /*0040*/ 	.word	0xffffffff


	//   ....[6]....
        /*0044*/ 	.word	0xffffffff


	//   ....[7]....
        /*0048*/ 	.word	0xffffffff


	//   ....[8]....
        /*004c*/ 	.word	0xffffffff


	//   ....[9]....
        /*0050*/ 	.word	0xffffffff


	//   ....[10]....
        /*0054*/ 	.word	0xffffffff


	//   ....[11]....
        /*0058*/ 	.word	0xffffffff


	//   ....[12]....
        /*005c*/ 	.word	0xffffffff


	//   ....[13]....
        /*0060*/ 	.word	0xffffffff


	//   ....[14]....
        /*0064*/ 	.word	0xffffffff


	//   ....[15]....
        /*0068*/ 	.word	0xffffffff


	//   ....[16]....
        /*006c*/ 	.word	0xffffffff


	//   ....[17]....
        /*0070*/ 	.word	0xffffffff


	//   ....[18]....
        /*0074*/ 	.word	0xffffffff


	//   ....[19]....
        /*0078*/ 	.word	0xffffffff


	//   ....[20]....
        /*007c*/ 	.word	0x05000053


	//   ....[21]....
        /*0080*/ 	.word	0x05000053


	//   ....[22]....
        /*0084*/ 	.word	0x05000053


	//   ....[23]....
        /*0088*/ 	.word	0x05000053


	//   ....[24]....
        /*008c*/ 	.word	0x05000053


	//   ....[25]....
        /*0090*/ 	.word	0x05000053


	//   ....[26]....
        /*0094*/ 	.word	0x05000053


	//   ....[27]....
        /*0098*/ 	.word	0x05000053


	//   ....[28]....
        /*009c*/ 	.word	0x05000053


	//   ....[29]....
        /*00a0*/ 	.word	0x05000053


	//----- nvinfo : EIATTR_COOP_GROUP_INSTR_OFFSETS
	.align		4
.L_3869:
        /*00a4*/ 	.byte	0x04, 0x28
        /*00a6*/ 	.short	(.L_3871 - .L_3870)


	//   ....[0]....
.L_3870:
        /*00a8*/ 	.word	0x00001f60


	//   ....[1]....
        /*00ac*/ 	.word	0x00001f70


	//   ....[2]....
        /*00b0*/ 	.word	0x00001fa0


	//   ....[3]....
        /*00b4*/ 	.word	0x00001fb0


	//   ....[4]....
        /*00b8*/ 	.word	0x00001fe0


	//   ....[5]....
        /*00bc*/ 	.word	0x00001ff0


	//   ....[6]....
        /*00c0*/ 	.word	0x00002020


	//   ....[7]....
        /*00c4*/ 	.word	0x00002030


	//   ....[8]....
        /*00c8*/ 	.word	0x00002070


	//   ....[9]....
        /*00cc*/ 	.word	0x00002080


	//   ....[10]....
        /*00d0*/ 	.word	0x000025c0


	//   ....[11]....
        /*00d4*/ 	.word	0x000025d0


	//   ....[12]....
        /*00d8*/ 	.word	0x00002600


	//   ....[13]....
        /*00dc*/ 	.word	0x00002610


	//   ....[14]....
        /*00e0*/ 	.word	0x00002640


	//   ....[15]....
        /*00e4*/ 	.word	0x00002650


	//   ....[16]....
        /*00e8*/ 	.word	0x00002680


	//   ....[17]....
        /*00ec*/ 	.word	0x00002690


	//   ....[18]....
        /*00f0*/ 	.word	0x000026c0


	//   ....[19]....
        /*00f4*/ 	.word	0x000026d0


	//   ....[20]....
        /*00f8*/ 	.word	0x000032d0


	//   ....[21]....
        /*00fc*/ 	.word	0x00003320


	//   ....[22]....
        /*0100*/ 	.word	0x00003390


	//   ....[23]....
        /*0104*/ 	.word	0x000033f0


	//   ....[24]....
        /*0108*/ 	.word	0x00003460


	//   ....[25]....
        /*010c*/ 	.word	0x000034c0


	//   ....[26]....
        /*0110*/ 	.word	0x00003530


	//   ....[27]....
        /*0114*/ 	.word	0x00003590


	//   ....[28]....
        /*0118*/ 	.word	0x00003610


	//   ....[29]....
        /*011c*/ 	.word	0x00003670


	//----- nvinfo : EIATTR_EXIT_INSTR_OFFSETS
	.align		4
.L_3871:
        /*0120*/ 	.byte	0x04, 0x1c
        /*0122*/ 	.short	(.L_3873 - .L_3872)


	//   ....[0]....
.L_3872:
        /*0124*/ 	.word	0x00003270


	//----- nvinfo : EIATTR_MAX_THREADS
	.align		4
.L_3873:
        /*0128*/ 	.byte	0x04, 0x05
        /*012a*/ 	.short	(.L_3875 - .L_3874)
.L_3874:
        /*012c*/ 	.word	0x00000080
        /*0130*/ 	.word	0x00000001
        /*0134*/ 	.word	0x00000001


	//----- nvinfo : EIATTR_CRS_STACK_SIZE
	.align		4
.L_3875:
        /*0138*/ 	.byte	0x04, 0x1e
        /*013a*/ 	.short	(.L_3877 - .L_3876)
.L_3876:
        /*013c*/ 	.word	0x00000000


	//----- nvinfo : EIATTR_CBANK_PARAM_SIZE
	.align		4
.L_3877:
        /*0140*/ 	.byte	0x03, 0x19
        /*0142*/ 	.short	0x0088


	//----- nvinfo : EIATTR_PARAM_CBANK
	.align		4
        /*0144*/ 	.byte	0x04, 0x0a
        /*0146*/ 	.short	(.L_3879 - .L_3878)
	.align		4
.L_3878:
        /*0148*/ 	.word	index@(.nv.constant0._ZN10layer_norm13ln_bwd_kernelINS_13Kernel_traitsI6__halfS2_S2_fjLj12800ELj5ELj1ELj4ELj8ENS_18Kernel_traits_baseILj12800ES2_S2_S2_fjLj128EEEEEEEvNS_9BwdParamsE)
        /*014c*/ 	.short	0x0210
        /*014e*/ 	.short	0x0088


	//----- nvinfo : EIATTR_SW_WAR
	.align		4
.L_3879:
        /*0150*/ 	.byte	0x04, 0x36
        /*0152*/ 	.short	(.L_3881 - .L_3880)
.L_3880:
        /*0154*/ 	.word	0x00000008
.L_3881:


//--------------------- .nv.info._ZN10layer_norm22ln_bwd_finalize_kernelINS_22Kernel_traits_finalizeILj12800EffffjLj1024ELj4ENS_18Kernel_traits_baseILj12800EffffjLj1024EEEEEEEvNS_9BwdParamsE --------------------------
	.section	.nv.info._ZN10layer_norm22ln_bwd_finalize_kernelINS_22Kernel_traits_finalizeILj12800EffffjLj1024ELj4ENS_18Kernel_traits_baseILj12800EffffjLj1024EEEEEEEvNS_9BwdParamsE,"",@"SHT_CUDA_INFO"
	.sectionflags	@""
	.align	4


	//----- nvinfo : EIATTR_CUDA_API_VERSION
	.align		4
        /*0000*/ 	.byte	0x04, 0x37
        /*0002*/ 	.short	(.L_3883 - .L_3882)
.L_3882:
        /*0004*/ 	.word	0x00000082


	//----- nvinfo : EIATTR_KPARAM_INFO
	.align		4
.L_3883:
        /*0008*/ 	.byte	0x04, 0x17
        /*000a*/ 	.short	(.L_3885 - .L_3884)
.L_3884:
        /*000c*/ 	.word	0x00000000
        /*0010*/ 	.short	0x0000
        /*0012*/ 	.short	0x0000
        /*0014*/ 	.byte	0x00, 0xf0, 0x21, 0x02


	//----- nvinfo : EIATTR_SPARSE_MMA_MASK
	.align		4
.L_3885:
        /*0018*/ 	.byte	0x03, 0x50
        /*001a*/ 	.short	0x0000


	//----- nvinfo : EIATTR_MAXREG_COUNT
	.align		4
        /*001c*/ 	.byte	0x03, 0x1b
        /*001e*/ 	.short	0x0040


	//----- nvinfo : EIATTR_NUM_BARRIERS
	.align		4
        /*0020*/ 	.byte	0x02, 0x4c
        /*0022*/ 	.byte	0x01
	.zero		1


	//----- nvinfo : EIATTR_MERCURY_ISA_VERSION
	.align		4
        /*0024*/ 	.byte	0x03, 0x5f
        /*0026*/ 	.short	0x0101


	//----- nvinfo : EIATTR_COOP_GROUP_MASK_REGIDS
	.align		4
        /*0028*/ 	.byte	0x04, 0x29
        /*002a*/ 	.short	(.L_3887 - .L_3886)


	//   ....[0]....
.L_3886:
        /*002c*/ 	.word	0xffffffff


	//   ....[1]....
        /*0030*/ 	.word	0xffffffff


	//   ....[2]....
        /*0034*/ 	.word	0xffffffff


	//   ....[3]....
        /*0038*/ 	.word	0xffffffff


	//   ....[4]....
        /*003c*/ 	.word	0xffffffff


	//   ....[5]....
        /*0040*/ 	.word	0xffffffff


	//   ....[6]....
        /*0044*/ 	.word	0xffffffff


	//   ....[7]....
        /*0048*/ 	.word	0xffffffff


	//   ....[8]....
        /*004c*/ 	.word	0xffffffff


	//   ....[9]....
        /*0050*/ 	.word	0xffffffff


	//   ....[10]....
        /*0054*/ 	.word	0x05000011


	//   ....[11]....
        /*0058*/ 	.word	0x05000011


	//   ....[12]....
        /*005c*/ 	.word	0x05000011


	//   ....[13]....
        /*0060*/ 	.word	0x05000011


	//   ....[14]....
        /*0064*/ 	.word	0x05000011


	//   ....[15]....
        /*0068*/ 	.word	0x05000011


	//   ....[16]....
        /*006c*/ 	.word	0x05000011


	//   ....[17]....
        /*0070*/ 	.word	0x05000011


	//   ....[18]....
        /*0074*/ 	.word	0x05000011


	//   ....[19]....
        /*0078*/ 	.word	0x05000011


	//----- nvinfo : EIATTR_COOP_GROUP_INSTR_OFFSETS
	.align		4
.L_3887:
        /*007c*/ 	.byte	0x04, 0x28
        /*007e*/ 	.short	(.L_3889 - .L_3888)


	//   ....[0]....
.L_3888:
        /*0080*/ 	.word	0x00000860


	//   ....[1]....
        /*0084*/ 	.word	0x00000870


	//   ....[2]....
        /*0088*/ 	.word	0x000008a0


	//   ....[3]....
        /*008c*/ 	.word	0x000008b0


	//   ....[4]....
        /*0090*/ 	.word	0x000008e0


	//   ....[5]....
        /*0094*/ 	.word	0x000008f0


	//   ....[6]....
        /*0098*/ 	.word	0x00000920


	//   ....[7]....
        /*009c*/ 	.word	0x00000930


	//   ....[8]....
        /*00a0*/ 	.word	0x00000960


	//   ....[9]....
        /*00a4*/ 	.word	0x00000970


	//   ....[10]....
        /*00a8*/ 	.word	0x00000b20


	//   ....[11]....
        /*00ac*/ 	.word	0x00000b90


	//   ....[12]....
        /*00b0*/ 	.word	0x00000c00


	//   ....[13]....
        /*00b4*/ 	.word	0x00000c70


	//   ....[14]....
        /*00b8*/ 	.word	0x00000ce0


	//   ....[15]....
        /*00bc*/ 	.word	0x00000d40


	//   ....[16]....
        /*00c0*/ 	.word	0x00000db0


	//   ....[17]....
        /*00c4*/ 	.word	0x00000e20


	//   ....[18]....
        /*00c8*/ 	.word	0x00000e90


	//   ....[19]....
        /*00cc*/ 	.word	0x00000f00


	//----- nvinfo : EIATTR_EXIT_INSTR_OFFSETS
	.align		4
.L_3889:
        /*00d0*/ 	.byte	0x04, 0x1c
        /*00d2*/ 	.short	(.L_3891 - .L_3890)


	//   ....[0]....
.L_3890:
        /*00d4*/ 	.word	0x00000070


	//   ....[1]....
        /*00d8*/ 	.word	0x00000ac0


	//----- nvinfo : EIATTR_MAX_THREADS
	.align		4
.L_3891:
        /*00dc*/ 	.byte	0x04, 0x05
        /*00de*/ 	.short	(.L_3893 - .L_3892)
.L_3892:
        /*00e0*/ 	.word	0x00000400
        /*00e4*/ 	.word	0x00000001
        /*00e8*/ 	.word	0x00000001


	//----- nvinfo : EIATTR_CRS_STACK_SIZE
	.align		4
.L_3893:
        /*00ec*/ 	.byte	0x04, 0x1e
        /*00ee*/ 	.short	(.L_3895 - .L_3894)
.L_3894:
        /*00f0*/ 	.word	0x00000000


	//----- nvinfo : EIATTR_CBANK_PARAM_SIZE
	.align		4
.L_3895:
        /*00f4*/ 	.byte	0x03, 0x19
        /*00f6*/ 	.short	0x0088


	//----- nvinfo : EIATTR_PARAM_CBANK
	.align		4
        /*00f8*/ 	.byte	0x04, 0x0a
        /*00fa*/ 	.short	(.L_3897 - .L_3896)
	.align		4
.L_3896:
        /*00fc*/ 	.word	index@(.nv.constant0._ZN10layer_norm22ln_bwd_finalize_kernelINS_22Kernel_traits_finalizeILj12800EffffjLj1024ELj4ENS_18Kernel_traits_baseILj12800EffffjLj1024EEEEEEEvNS_9BwdParamsE)
        /*0100*/ 	.short	0x0210
        /*0102*/ 	.short	0x0088


	//----- nvinfo : EIATTR_SW_WAR
	.align		4
.L_3897:
        /*0104*/ 	.byte	0x04, 0x36
        /*0106*/ 	.short	(.L_3899 - .L_3898)
.L_3898:
        /*0108*/ 	.word	0x00000008
.L_3899:


//--------------------- .nv.info._ZN10layer_norm13ln_bwd_kernelINS_13Kernel_traitsIffffjLj12800ELj5ELj1ELj4ELj16ENS_18Kernel_traits_baseILj12800EffffjLj128EEEEEEEvNS_9BwdParamsE --------------------------
	.section	.nv.info._ZN10layer_norm13ln_bwd_kernelINS_13Kernel_traitsIffffjLj12800ELj5ELj1ELj4ELj16ENS_18Kernel_traits_baseILj12800EffffjLj128EEEEEEEvNS_9BwdParamsE,"",@"SHT_CUDA_INFO"
	.sectionflags	@""
	.align	4


	//----- nvinfo : EIATTR_CUDA_API_VERSION
	.align		4
        /*0000*/ 	.byte	0x04, 0x37
        /*0002*/ 	.short	(.L_3901 - .L_3900)
.L_3900:
        /*0004*/ 	.word	0x00000082


	//----- nvinfo : EIATTR_KPARAM_INFO
	.align		4
.L_3901:
        /*0008*/ 	.byte	0x04, 0x17
        /*000a*/ 	.short	(.L_3903 - .L_3902)
.L_3902:
        /*000c*/ 	.word	0x00000000
        /*0010*/ 	.short	0x0000
        /*0012*/ 	.short	0x0000
        /*0014*/ 	.byte	0x00, 0xf0, 0x21, 0x02


	//----- nvinfo : EIATTR_SPARSE_MMA_MASK
	.align		4
.L_3903:
        /*0018*/ 	.byte	0x03, 0x50
        /*001a*/ 	.short	0x0000


	//----- nvinfo : EIATTR_MAXREG_COUNT
	.align		4
        /*001c*/ 	.byte	0x03, 0x1b
        /*001e*/ 	.short	0x00ff


	//----- nvinfo : EIATTR_NUM_BARRIERS
	.align		4
        /*0020*/ 	.byte	0x02, 0x4c
        /*0022*/ 	.byte	0x01
	.zero		1


	//----- nvinfo : EIATTR_MERCURY_ISA_VERSION
	.align		4
        /*0024*/ 	.byte	0x03, 0x5f
        /*0026*/ 	.short	0x0101


	//----- nvinfo : EIATTR_COOP_GROUP_MASK_REGIDS
	.align		4
        /*0028*/ 	.byte	0x04, 0x29
        /*002a*/ 	.short	(.L_3905 - .L_3904)


	//   ....[0]....
.L_3904:
        /*002c*/ 	.word	0xffffffff


	//   ....[1]....
        /*0030*/ 	.word	0xffffffff


	//   ....[2]....
        /*0034*/ 	.word	0xffffffff


	//   ....[3]....
        /*0038*/ 	.word	0xffffffff


	//   ....[4]....
        /*003c*/ 	.word	0xffffffff


	//   ....[5]....
        /*0040*/ 	.word	0xffffffff


	//   ....[6]....
        /*0044*/ 	.word	0xffffffff


	//   ....[7]....
        /*0048*/ 	.word	0xffffffff


	//   ....[8]....
        /*004c*/ 	.word	0xffffffff


	//   ....[9]....
        /*0050*/ 	.word	0xffffffff


	//   ....[10]....
        /*0054*/ 	.word	0xffffffff


	//   ....[11]....
        /*0058*/ 	.word	0xffffffff


	//   ....[12]....
        /*005c*/ 	.word	0xffffffff


	//   ....[13]....
        /*0060*/ 	.word	0xffffffff


	//   ....[14]....
        /*0064*/ 	.word	0xffffffff


	//   ....[15]....
        /*0068*/ 	.word	0xffffffff


	//   ....[16]....
        /*006c*/ 	.word	0xffffffff


	//   ....[17]....
        /*0070*/ 	.word	0xffffffff


	//   ....[18]....
        /*0074*/ 	.word	0xffffffff


	//   ....[19]....
        /*0078*/ 	.word	0xffffffff


	//   ....[20]....
        /*007c*/ 	.word	0x05000049


	//   ....[21]....
        /*0080*/ 	.word	0x05000049


	//   ....[22]....
        /*0084*/ 	.word	0x05000049


	//   ....[23]....
        /*0088*/ 	.word	0x05000049


	//   ....[24]....
        /*008c*/ 	.word	0x05000049


	//   ....[25]....
        /*0090*/ 	.word	0x05000049


	//   ....[26]....
        /*0094*/ 	.word	0x05000049


	//   ....[27]....
        /*0098*/ 	.word	0x05000049


	//   ....[28]....
        /*009c*/ 	.word	0x05000049


	//   ....[29]....
        /*00a0*/ 	.word	0x05000049


	//----- nvinfo : EIATTR_COOP_GROUP_INSTR_OFFSETS
	.align		4
.L_3905:
        /*00a4*/ 	.byte	0x04, 0x28
        /*00a6*/ 	.short	(.L_3907 - .L_3906)


	//   ....[0]....
.L_3906:
        /*00a8*/ 	.word	0x00001600


	//   ....[1]....
        /*00ac*/ 	.word	0x00001610


	//   ....[2]....
        /*00b0*/ 	.word	0x00001640


	//   ....[3]....
        /*00b4*/ 	.word	0x00001650


	//   ....[4]....
        /*00b8*/ 	.word	0x00001680


	//   ....[5]....
        /*00bc*/ 	.word	0x00001690


	//   ....[6]....
        /*00c0*/ 	.word	0x000016c0


	//   ....[7]....
        /*00c4*/ 	.word	0x000016d0


	//   ....[8]....
        /*00c8*/ 	.word	0x00001710


	//   ....[9]....
        /*00cc*/ 	.word	0x00001720


	//   ....[10]....
        /*00d0*/ 	.word	0x00001c50


	//   ....[11]....
        /*00d4*/ 	.word	0x00001c60


	//   ....[12]....
        /*00d8*/ 	.word	0x00001c90


	//   ....[13]....
        /*00dc*/ 	.word	0x00001ca0


	//   ....[14]....
        /*00e0*/ 	.word	0x00001cd0


	//   ....[15]....
        /*00e4*/ 	.word	0x00001ce0


	//   ....[16]....
        /*00e8*/ 	.word	0x00001d10


	//   ....[17]....
        /*00ec*/ 	.word	0x00001d20


	//   ....[18]....
        /*00f0*/ 	.word	0x00001d50


	//   ....[19]....
        /*00f4*/ 	.word	0x00001d60


	//   ....[20]....
        /*00f8*/ 	.word	0x000026d0


	//   ....[21]....
        /*00fc*/ 	.word	0x00002720


	//   ....[22]....
        /*0100*/ 	.word	0x00002790


	//   ....[23]....
        /*0104*/ 	.word	0x000027f0


	//   ....[24]....
        /*0108*/ 	.word	0x00002860


	//   ....[25]....
        /*010c*/ 	.word	0x000028c0


	//   ....[26]....
        /*0110*/ 	.word	0x00002930


	//   ....[27]....
        /*0114*/ 	.word	0x00002990


	//   ....[28]....
        /*0118*/ 	.word	0x00002a10


	//   ....[29]....
        /*011c*/ 	.word	0x00002a70


	//----- nvinfo : EIATTR_EXIT_INSTR_OFFSETS
	.align		4
.L_3907:
        /*0120*/ 	.byte	0x04, 0x1c
        /*0122*/ 	.short	(.L_3909 - .L_3908)


	//   ....[0]....
.L_3908:
        /*0124*/ 	.word	0x00002670


	//----- nvinfo : EIATTR_MAX_THREADS
	.align		4
.L_3909:
        /*0128*/ 	.byte	0x04, 0x05
        /*012a*/ 	.short	(.L_3911 - .L_3910)
.L_3910:
        /*012c*/ 	.word	0x00000080
        /*0130*/ 	.word	0x00000001
        /*0134*/ 	.word	0x00000001


	//----- nvinfo : EIATTR_CRS_STACK_SIZE
	.align		4
.L_3911:
        /*0138*/ 	.byte	0x04, 0x1e
        /*013a*/ 	.short	(.L_3913 - .L_3912)
.L_3912:
        /*013c*/ 	.word	0x00000000


	//----- nvinfo : EIATTR_CBANK_PARAM_SIZE
	.align		4
.L_3913:
        /*0140*/ 	.byte	0x03, 0x19
        /*0142*/ 	.short	0x0088


	//----- nvinfo : EIATTR_PARAM_CBANK
	.align		4
        /*0144*/ 	.byte	0x04, 0x0a
        /*0146*/ 	.short	(.L_3915 - .L_3914)
	.align		4
.L_3914:
        /*0148*/ 	.word	index@(.nv.constant0._ZN10layer_norm13ln_bwd_kernelINS_13Kernel_traitsIffffjLj12800ELj5ELj1ELj4ELj16ENS_18Kernel_traits_baseILj12800EffffjLj128EEEEEEEvNS_9BwdParamsE)
        /*014c*/ 	.short	0x0210
        /*014e*/ 	.short	0x0088


	//----- nvinfo : EIATTR_SW_WAR
	.align		4
.L_3915:
        /*0150*/ 	.byte	0x04, 0x36
        /*0152*/ 	.short	(.L_3917 - .L_3916)
.L_3916:
        /*0154*/ 	.word	0x00000008
.L_3917:


//--------------------- .nv.info._ZN10layer_norm22ln_bwd_finalize_kernelINS_22Kernel_traits_finalizeILj12288E13__nv_bfloat16fS2_fjLj1024ELj4ENS_18Kernel_traits_baseILj12288ES2_fS2_fjLj1024EEEEEEEvNS_9BwdParamsE --------------------------
	.section	.nv.info._ZN10layer_norm22ln_bwd_finalize_kernelINS_22Kernel_traits_finalizeILj12288E13__nv_bfloat16fS2_fjLj1024ELj4ENS_18Kernel_traits_baseILj12288ES2_fS2_fjLj1024EEEEEEEvNS_9BwdParamsE,"",@"SHT_CUDA_INFO"
	.sectionflags	@""
	.align	4


	//----- nvinfo : EIATTR_CUDA_API_VERSION
	.align		4
        /*0000*/ 	.byte	0x04, 0x37
        /*0002*/ 	.short	(.L_3919 - .L_3918)
.L_3918:
        /*0004*/ 	.word	0x00000082


	//----- nvinfo : EIATTR_KPARAM_INFO
	.align		4
.L_3919:
        /*0008*/ 	.byte	0x04, 0x17
        /*000a*/ 	.short	(.L_3921 - .L_3920)
.L_3920:
        /*000c*/ 	.word	0x00000000
        /*0010*/ 	.short	0x0000
        /*0012*/ 	.short	0x0000
        /*0014*/ 	.byte	0x00, 0xf0, 0x21, 0x02


	//----- nvinfo : EIATTR_SPARSE_MMA_MASK
	.align		4
.L_3921:
        /*0018*/ 	.byte	0x03, 0x50
        /*001a*/ 	.short	0x0000


	//----- nvinfo : EIATTR_MAXREG_COUNT
	.align		4
        /*001c*/ 	.byte	0x03, 0x1b
        /*001e*/ 	.short	0x0040


	//----- nvinfo : EIATTR_NUM_BARRIERS
	.align		4
        /*0020*/ 	.byte	0x02, 0x4c
        /*0022*/ 	.byte	0x01
	.zero		1


	//----- nvinfo : EIATTR_MERCURY_ISA_VERSION
	.align		4
        /*0024*/ 	.byte	0x03, 0x5f
        /*0026*/ 	.short	0x0101


	//----- nvinfo : EIATTR_COOP_GROUP_MASK_REGIDS
	.align		4
        /*0028*/ 	.byte	0x04, 0x29
        /*002a*/ 	.short	(.L_3923 - .L_3922)


	//   ....[0]....
.L_3922:
        /*002c*/ 	.word	0xffffffff


	//   ....[1]....
        /*0030*/ 	.word	0xffffffff


	//   ....[2]....
        /*0034*/ 	.word	0xffffffff


	//   ....[3]....
        /*0038*/ 	.word	0xffffffff


	//   ....[4]....
        /*003c*/ 	.word	0xffffffff


	//   ....[5]....
        /*0040*/ 	.word	0xffffffff


	//   ....[6]....
        /*0044*/ 	.word	0xffffffff


	//   ....[7]....
        /*0048*/ 	.word	0xffffffff


	//   ....[8]....
        /*004c*/ 	.word	0xffffffff


	//   ....[9]....
        /*0050*/ 	.word	0xffffffff


	//   ....[10]....
        /*0054*/ 	.word	0x05000011


	//   ....[11]....
        /*0058*/ 	.word	0x05000011


	//   ....[12]....
        /*005c*/ 	.word	0x05000011


	//   ....[13]....
        /*0060*/ 	.word	0x05000011


	//   ....[14]....
        /*0064*/ 	.word	0x05000011


	//   ....[15]....
        /*0068*/ 	.word	0x05000011


	//   ....[16]....
        /*006c*/ 	.word	0x05000011


	//   ....[17]....
        /*0070*/ 	.word	0x05000011


	//   ....[18]....
        /*0074*/ 	.word	0x05000011


	//   ....[19]....
        /*0078*/ 	.word	0x05000011


	//----- nvinfo : EIATTR_COOP_GROUP_INSTR_OFFSETS
	.align		4
.L_3923:
        /*007c*/ 	.byte	0x04, 0x28
        /*007e*/ 	.short	(.L_3925 - .L_3924)


	//   ....[0]....
.L_3924:
        /*0080*/ 	.word	0x00000860


	//   ....[1]....
        /*0084*/ 	.word	0x00000870


	//   ....[2]....
        /*0088*/ 	.word	0x000008a0


	//   ....[3]....
        /*008c*/ 	.word	0x000008b0


	//   ....[4]....
        /*0090*/ 	.word	0x000008e0


	//   ....[5]....
        /*0094*/ 	.word	0x000008f0


	//   ....[6]....
        /*0098*/ 	.word	0x00000920


	//   ....[7]....
        /*009c*/ 	.word	0x00000930


	//   ....[8]....
        /*00a0*/ 	.word	0x00000960


	//   ....[9]....
        /*00a4*/ 	.word	0x00000970


	//   ....[10]....
        /*00a8*/ 	.word	0x00000b70


	//   ....[11]....
        /*00ac*/ 	.word	0x00000be0


	//   ....[12]....
        /*00b0*/ 	.word	0x00000c50


	//   ....[13]....
        /*00b4*/ 	.word	0x00000cc0


	//   ....[14]....
        /*00b8*/ 	.word	0x00000d30


	//   ....[15]....
        /*00bc*/ 	.word	0x00000d90


	//   ....[16]....
        /*00c0*/ 	.word	0x00000e00


	//   ....[17]....
        /*00c4*/ 	.word	0x00000e70


	//   ....[18]....
        /*00c8*/ 	.word	0x00000ee0


	//   ....[19]....
        /*00cc*/ 	.word	0x00000f50


	//----- nvinfo : EIATTR_EXIT_INSTR_OFFSETS
	.align		4
.L_3925:
        /*00d0*/ 	.byte	0x04, 0x1c
        /*00d2*/ 	.short	(.L_3927 - .L_3926)


	//   ....[0]....
.L_3926:
        /*00d4*/ 	.word	0x00000070


	//   ....[1]....
        /*00d8*/ 	.word	0x00000b10


	//----- nvinfo : EIATTR_MAX_THREADS
	.align		4
.L_3927:
        /*00dc*/ 	.byte	0x04, 0x05
        /*00de*/ 	.short	(.L_3929 - .L_3928)
.L_3928:
        /*00e0*/ 	.word	0x00000400
        /*00e4*/ 	.word	0x00000001
        /*00e8*/ 	.word	0x00000001


	//----- nvinfo : EIATTR_CRS_STACK_SIZE
	.align		4
.L_3929:
        /*00ec*/ 	.byte	0x04, 0x1e
        /*00ee*/ 	.short	(.L_3931 - .L_3930)
.L_3930:
        /*00f0*/ 	.word	0x00000000


	//----- nvinfo : EIATTR_CBANK_PARAM_SIZE
	.align		4
.L_3931:
        /*00f4*/ 	.byte	0x03, 0x19
        /*00f6*/ 	.short	0x0088


	//----- nvinfo : EIATTR_PARAM_CBANK
	.align		4
        /*00f8*/ 	.byte	0x04, 0x0a
        /*00fa*/ 	.short	(.L_3933 - .L_3932)
	.align		4
.L_3932:
        /*00fc*/ 	.word	index@(.nv.constant0._ZN10layer_norm22ln_bwd_finalize_kernelINS_22Kernel_traits_finalizeILj12288E13__nv_bfloat16fS2_fjLj1024ELj4ENS_18Kernel_traits_baseILj12288ES2_fS2_fjLj1024EEEEEEEvNS_9BwdParamsE)
        /*0100*/ 	.short	0x0210
        /*0102*/ 	.short	0x0088


	//----- nvinfo : EIATTR_SW_WAR
	.align		4
.L_3933:
        /*0104*/ 	.byte	0x04, 0x36
        /*0106*/ 	.short	(.L_3935 - .L_3934)
.L_3934:
        /*0108*/ 	.word	0x00000008
.L_3935:


//--------------------- .nv.info._ZN10layer_norm13ln_bwd_kernelINS_13Kernel_traitsI13__nv_bfloat16fS2_fjLj12288ELj4ELj1ELj4ELj16ENS_18Kernel_traits_baseILj12288ES2_fS2_fjLj128EEEEEEEvNS_9BwdParamsE --------------------------
	.section	.nv.info._ZN10layer_norm13ln_bwd_kernelINS_13Kernel_traitsI13__nv_bfloat16fS2_fjLj12288ELj4ELj1ELj4ELj16ENS_18Kernel_traits_baseILj12288ES2_fS2_fjLj128EEEEEEEvNS_9BwdParamsE,"",@"SHT_CUDA_INFO"
	.sectionflags	@""
	.align	4


	//----- nvinfo : EIATTR_CUDA_API_VERSION
	.align		4
        /*0000*/ 	.byte	0x04, 0x37
        /*0002*/ 	.short	(.L_3937 - .L_3936)
.L_3936:
        /*0004*/ 	.word	0x00000082


	//----- nvinfo : EIATTR_KPARAM_INFO
	.align		4
.L_3937:
        /*0008*/ 	.byte	0x04, 0x17
        /*000a*/ 	.short	(.L_3939 - .L_3938)
.L_3938:
        /*000c*/ 	.word	0x00000000
        /*0010*/ 	.short	0x0000
        /*0012*/ 	.short	0x0000
        /*0014*/ 	.byte	0x00, 0xf0, 0x21, 0x02


	//----- nvinfo : EIATTR_SPARSE_MMA_MASK
	.align		4
.L_3939:
        /*0018*/ 	.byte	0x03, 0x50
        /*001a*/ 	.short	0x0000


	//----- nvinfo : EIATTR_MAXREG_COUNT
	.align		4
        /*001c*/ 	.byte	0x03, 0x1b
        /*001e*/ 	.short	0x00ff


	//----- nvinfo : EIATTR_NUM_BARRIERS
	.align		4
        /*0020*/ 	.byte	0x02, 0x4c
        /*0022*/ 	.byte	0x01
	.zero		1


	//----- nvinfo : EIATTR_MERCURY_ISA_VERSION
	.align		4
        /*0024*/ 	.byte	0x03, 0x5f
        /*0026*/ 	.short	0x0101


	//----- nvinfo : EIATTR_COOP_GROUP_MASK_REGIDS
	.align		4
        /*0028*/ 	.byte	0x04, 0x29
        /*002a*/ 	.short	(.L_3941 - .L_3940)


	//   ....[0]....
.L_3940:
        /*002c*/ 	.word	0xffffffff


	//   ....[1]....
        /*0030*/ 	.word	0xffffffff


	//   ....[2]....
        /*0034*/ 	.word	0xffffffff


	//   ....[3]....
        /*0038*/ 	.word	0xffffffff


	//   ....[4]....
        /*003c*/ 	.word	0xffffffff


	//   ....[5]....
        /*0040*/ 	.word	0xffffffff


	//   ....[6]....
        /*0044*/ 	.word	0xffffffff


	//   ....[7]....
        /*0048*/ 	.word	0xffffffff


	//   ....[8]....
        /*004c*/ 	.word	0xffffffff


	//   ....[9]....
        /*0050*/ 	.word	0xffffffff


	//   ....[10]....
        /*0054*/ 	.word	0xffffffff


	//   ....[11]....
        /*0058*/ 	.word	0xffffffff


	//   ....[12]....
        /*005c*/ 	.word	0xffffffff


	//   ....[13]....
        /*0060*/ 	.word	0xffffffff


	//   ....[14]....
        /*0064*/ 	.word	0xffffffff


	//   ....[15]....
        /*0068*/ 	.word	0xffffffff


	//   ....[16]....
        /*006c*/ 	.word	0xffffffff


	//   ....[17]....
        /*0070*/ 	.word	0xffffffff


	//   ....[18]....
        /*0074*/ 	.word	0xffffffff


	//   ....[19]....
        /*0078*/ 	.word	0xffffffff


	//   ....[20]....
        /*007c*/ 	.word	0x05000024


	//   ....[21]....
        /*0080*/ 	.word	0x05000024


	//   ....[22]....
        /*0084*/ 	.word	0x05000024


	//   ....[23]....
        /*0088*/ 	.word	0x05000024


	//   ....[24]....
        /*008c*/ 	.word	0x05000024


	//   ....[25]....
        /*0090*/ 	.word	0x05000024


	//   ....[26]....
        /*0094*/ 	.word	0x05000024


	//   ....[27]....
        /*0098*/ 	.word	0x05000024


	//   ....[28]....
        /*009c*/ 	.word	0x05000024


	//   ....[29]....
        /*00a0*/ 	.word	0x05000024


	//----- nvinfo : EIATTR_COOP_GROUP_INSTR_OFFSETS
	.align		4
.L_3941:
        /*00a4*/ 	.byte	0x04, 0x28
        /*00a6*/ 	.short	(.L_3943 - .L_3942)


	//   ....[0]....
.L_3942:
        /*00a8*/ 	.word	0x000021b0


	//   ....[1]....
        /*00ac*/ 	.word	0x000021c0


	//   ....[2]....
        /*00b0*/ 	.word	0x000021f0


	//   ....[3]....
        /*00b4*/ 	.word	0x00002200


	//   ....[4]....
        /*00b8*/ 	.word	0x00002230


	//   ....[5]....
        /*00bc*/ 	.word	0x00002240


	//   ....[6]....
        /*00c0*/ 	.word	0x00002270


	//   ....[7]....
        /*00c4*/ 	.word	0x00002280


	//   ....[8]....
        /*00c8*/ 	.word	0x000022b0


	//   ....[9]....
        /*00cc*/ 	.word	0x000022c0


	//   ....[10]....
        /*00d0*/ 	.word	0x000027f0


	//   ....[11]....
        /*00d4*/ 	.word	0x00002800


	//   ....[12]....
        /*00d8*/ 	.word	0x00002830


	//   ....[13]....
        /*00dc*/ 	.word	0x00002840


	//   ....[14]....
        /*00e0*/ 	.word	0x00002870


	//   ....[15]....
        /*00e4*/ 	.word	0x00002890


	//   ....[16]....
        /*00e8*/ 	.word	0x000028c0


	//   ....[17]....
        /*00ec*/ 	.word	0x000028d0


	//   ....[18]....
        /*00f0*/ 	.word	0x00002900


	//   ....[19]....
        /*00f4*/ 	.word	0x00002910


	//   ....[20]....
        /*00f8*/ 	.word	0x000034c0


	//   ....[21]....
        /*00fc*/ 	.word	0x00003530


	//   ....[22]....
        /*0100*/ 	.word	0x000035b0


	//   ....[23]....
        /*0104*/ 	.word	0x00003620


	//   ....[24]....
        /*0108*/ 	.word	0x000036a0


	//   ....[25]....
        /*010c*/ 	.word	0x00003710


	//   ....[26]....
        /*0110*/ 	.word	0x00003790


	//   ....[27]....
        /*0114*/ 	.word	0x00003800


	//   ....[28]....
        /*0118*/ 	.word	0x00003880


	//   ....[29]....
        /*011c*/ 	.word	0x000038e0


	//----- nvinfo : EIATTR_EXIT_INSTR_OFFSETS
	.align		4
.L_3943:
        /*0120*/ 	.byte	0x04, 0x1c
        /*0122*/ 	.short	(.L_3945 - .L_3944)


	//   ....[0]....
.L_3944:
        /*0124*/ 	.word	0x00003470


	//----- nvinfo : EIATTR_MAX_THREADS
	.align		4
.L_3945:
        /*0128*/ 	.byte	0x04, 0x05
        /*012a*/ 	.short	(.L_3947 - .L_3946)
.L_3946:
        /*012c*/ 	.word	0x00000080
        /*0130*/ 	.word	0x00000001
        /*0134*/ 	.word	0x00000001


	//----- nvinfo : EIATTR_CRS_STACK_SIZE
	.align		4
.L_3947:
        /*0138*/ 	.byte	0x04, 0x1e
        /*013a*/ 	.short	(.L_3949 - .L_3948)
.L_3948:
        /*013c*/ 	.word	0x00000000


	//----- nvinfo : EIATTR_CBANK_PARAM_SIZE
	.align		4
.L_3949:
        /*0140*/ 	.byte	0x03, 0x19
        /*0142*/ 	.short	0x0088


	//----- nvinfo : EIATTR_PARAM_CBANK
	.align		4
        /*0144*/ 	.byte	0x04, 0x0a
        /*0146*/ 	.short	(.L_3951 - .L_3950)
	.align		4
.L_3950:
        /*0148*/ 	.word	index@(.nv.constant0._ZN10layer_norm13ln_bwd_kernelINS_13Kernel_traitsI13__nv_bfloat16fS2_fjLj12288ELj4ELj1ELj4ELj16ENS_18Kernel_traits_baseILj12288ES2_fS2_fjLj128EEEEEEEvNS_9BwdParamsE)
        /*014c*/ 	.short	0x0210
        /*014e*/ 	.short	0x0088


	//----- nvinfo : EIATTR_SW_WAR
	.align		4
.L_3951:
        /*0150*/ 	.byte	0x04, 0x36
        /*0152*/ 	.short	(.L_3953 - .L_3952)
.L_3952:
        /*0154*/ 	.word	0x00000008
.L_3953:


//--------------------- .nv.info._ZN10layer_norm22ln_bwd_finalize_kernelINS_22Kernel_traits_finalizeILj12288E13__nv_bfloat16S2_S2_fjLj1024ELj4ENS_18Kernel_traits_baseILj12288ES2_S2_S2_fjLj1024EEEEEEEvNS_9BwdParamsE --------------------------
	.section	.nv.info._ZN10layer_norm22ln_bwd_finalize_kernelINS_22Kernel_traits_finalizeILj12288E13__nv_bfloat16S2_S2_fjLj1024ELj4ENS_18Kernel_traits_baseILj12288ES2_S2_S2_fjLj1024EEEEEEEvNS_9BwdParamsE,"",@"SHT_CUDA_INFO"
	.sectionflags	@""
	.align	4


	//----- nvinfo : EIATTR_CUDA_API_VERSION
	.align		4
        /*0000*/ 	.byte	0x04, 0x37
        /*0002*/ 	.short	(.L_3955 - .L_3954)
.L_3954:
        /*0004*/ 	.word	0x00000082


	//----- nvinfo : EIATTR_KPARAM_INFO
	.align		4
.L_3955:
        /*0008*/ 	.byte	0x04, 0x17
        /*000a*/ 	.short	(.L_3957 - .L_3956)
.L_3956:
        /*000c*/ 	.word	0x00000000
        /*0010*/ 	.short	0x0000
        /*0012*/ 	.short	0x0000
        /*0014*/ 	.byte	0x00, 0xf0, 0x21, 0x02


	//----- nvinfo : EIATTR_SPARSE_MMA_MASK
	.align		4
.L_3957:
        /*0018*/ 	.byte	0x03, 0x50
        /*001a*/ 	.short	0x0000


	//----- nvinfo : EIATTR_MAXREG_COUNT
	.align		4
        /*001c*/ 	.byte	0x03, 0x1b
        /*001e*/ 	.short	0x0040


	//----- nvinfo : EIATTR_NUM_BARRIERS
	.align		4
        /*0020*/ 	.byte	0x02, 0x4c
        /*0022*/ 	.byte	0x01
	.zero		1


	//----- nvinfo : EIATTR_MERCURY_ISA_VERSION
	.align		4
        /*0024*/ 	.byte	0x03, 0x5f
        /*0026*/ 	.short	0x0101


	//----- nvinfo : EIATTR_COOP_GROUP_MASK_REGIDS
	.align		4
        /*0028*/ 	.byte	0x04, 0x29
        /*002a*/ 	.short	(.L_3959 - .L_3958)


	//   ....[0]....
.L_3958:
        /*002c*/ 	.word	0xffffffff


	//   ....[1]....
        /*0030*/ 	.word	0xffffffff


	//   ....[2]....
        /*0034*/ 	.word	0xffffffff


	//   ....[3]....
        /*0038*/ 	.word	0xffffffff


	//   ....[4]....
        /*003c*/ 	.word	0xffffffff


	//   ....[5]....
        /*0040*/ 	.word	0xffffffff


	//   ....[6]....
        /*0044*/ 	.word	0xffffffff


	//   ....[7]....
        /*0048*/ 	.word	0xffffffff


	//   ....[8]....
        /*004c*/ 	.word	0xffffffff


	//   ....[9]....
        /*0050*/ 	.word	0xffffffff


	//   ....[10]....
        /*0054*/ 	.word	0x05000011


	//   ....[11]....
        /*0058*/ 	.word	0x05000011


	//   ....[12]....
        /*005c*/ 	.word	0x05000011


	//   ....[13]....
        /*0060*/ 	.word	0x05000011


	//   ....[14]....
        /*0064*/ 	.word	0x05000011


	//   ....[15]....
        /*0068*/ 	.word	0x05000011


	//   ....[16]....
        /*006c*/ 	.word	0x05000011


	//   ....[17]....
        /*0070*/ 	.word	0x05000011


	//   ....[18]....
        /*0074*/ 	.word	0x05000011


	//   ....[19]....
        /*0078*/ 	.word	0x05000011


	//----- nvinfo : EIATTR_COOP_GROUP_INSTR_OFFSETS
	.align		4
.L_3959:
        /*007c*/ 	.byte	0x04, 0x28
        /*007e*/ 	.short	(.L_3961 - .L_3960)


	//   ....[0]....
.L_3960:
        /*0080*/ 	.word	0x00000860


	//   ....[1]....
        /*0084*/ 	.word	0x00000870


	//   ....[2]....
        /*0088*/ 	.word	0x000008a0


	//   ....[3]....
        /*008c*/ 	.word	0x000008b0


	//   ....[4]....
        /*0090*/ 	.word	0x000008e0


	//   ....[5]....
        /*0094*/ 	.word	0x000008f0


	//   ....[6]....
        /*0098*/ 	.word	0x00000920


	//   ....[7]....
        /*009c*/ 	.word	0x00000930


	//   ....[8]....
        /*00a0*/ 	.word	0x00000960


	//   ....[9]....
        /*00a4*/ 	.word	0x00000970


	//   ....[10]....
        /*00a8*/ 	.word	0x00000b70


	//   ....[11]....
        /*00ac*/ 	.word	0x00000be0


	//   ....[12]....
        /*00b0*/ 	.word	0x00000c50


	//   ....[13]....
        /*00b4*/ 	.word	0x00000cc0


	//   ....[14]....
        /*00b8*/ 	.word	0x00000d30


	//   ....[15]....
        /*00bc*/ 	.word	0x00000d90


	//   ....[16]....
        /*00c0*/ 	.word	0x00000e00


	//   ....[17]....
        /*00c4*/ 	.word	0x00000e70


	//   ....[18]....
        /*00c8*/ 	.word	0x00000ee0


	//   ....[19]....
        /*00cc*/ 	.word	0x00000f50


	//----- nvinfo : EIATTR_EXIT_INSTR_OFFSETS
	.align		4
.L_3961:
        /*00d0*/ 	.byte	0x04, 0x1c
        /*00d2*/ 	.short	(.L_3963 - .L_3962)


	//   ....[0]....
.L_3962:
        /*00d4*/ 	.word	0x00000070


	//   ....[1]....
        /*00d8*/ 	.word	0x00000b10


	//----- nvinfo : EIATTR_MAX_THREADS
	.align		4
.L_3963:
        /*00dc*/ 	.byte	0x04, 0x05
        /*00de*/ 	.short	(.L_3965 - .L_3964)
.L_3964:
        /*00e0*/ 	.word	0x00000400
        /*00e4*/ 	.word	0x00000001
        /*00e8*/ 	.word	0x00000001


	//----- nvinfo : EIATTR_CRS_STACK_SIZE
	.align		4
.L_3965:
        /*00ec*/ 	.byte	0x04, 0x1e
        /*00ee*/ 	.short	(.L_3967 - .L_3966)
.L_3966:
        /*00f0*/ 	.word	0x00000000


	//----- nvinfo : EIATTR_CBANK_PARAM_SIZE
	.align		4
.L_3967:
        /*00f4*/ 	.byte	0x03, 0x19
        /*00f6*/ 	.short	0x0088


	//----- nvinfo : EIATTR_PARAM_CBANK
	.align		4
        /*00f8*/ 	.byte	0x04, 0x0a
        /*00fa*/ 	.short	(.L_3969 - .L_3968)
	.align		4
.L_3968:
        /*00fc*/ 	.word	index@(.nv.constant0._ZN10layer_norm22ln_bwd_finalize_kernelINS_22Kernel_traits_finalizeILj12288E13__nv_bfloat16S2_S2_fjLj1024ELj4ENS_18Kernel_traits_baseILj12288ES2_S2_S2_fjLj1024EEEEEEEvNS_9BwdParamsE)
        /*0100*/ 	.short	0x0210
        /*0102*/ 	.short	0x0088


	//----- nvinfo : EIATTR_SW_WAR
	.align		4
.L_3969:
        /*0104*/ 	.byte	0x04, 0x36
        /*0106*/ 	.short	(.L_3971 - .L_3970)
.L_3970:
        /*0108*/ 	.word	0x00000008
.L_3971:


//--------------------- .nv.info._ZN10layer_norm13ln_bwd_kernelINS_13Kernel_traitsI13__nv_bfloat16S2_S2_fjLj12288ELj4ELj1ELj4ELj16ENS_18Kernel_traits_baseILj12288ES2_S2_S2_fjLj128EEEEEEEvNS_9BwdParamsE --------------------------
	.section	.nv.info._ZN10layer_norm13ln_bwd_kernelINS_13Kernel_traitsI13__nv_bfloat16S2_S2_fjLj12288ELj4ELj1ELj4ELj16ENS_18Kernel_traits_baseILj12288ES2_S2_S2_fjLj128EEEEEEEvNS_9BwdParamsE,"",@"SHT_CUDA_INFO"
	.sectionflags	@""
	.align	4


	//----- nvinfo : EIATTR_CUDA_API_VERSION
	.align		4
        /*0000*/ 	.byte	0x04, 0x37
        /*0002*/ 	.short	(.L_3973 - .L_3972)
.L_3972:
        /*0004*/ 	.word	0x00000082


	//----- nvinfo : EIATTR_KPARAM_INFO
	.align		4
.L_3973:
        /*0008*/ 	.byte	0x04, 0x17
        /*000a*/ 	.short	(.L_3975 - .L_3974)
.L_3974:
        /*000c*/ 	.word	0x00000000
        /*0010*/ 	.short	0x0000
        /*0012*/ 	.short	0x0000
        /*0014*/ 	.byte	0x00, 0xf0, 0x21, 0x02


	//----- nvinfo : EIATTR_SPARSE_MMA_MASK
	.align		4
.L_3975:
        /*0018*/ 	.byte	0x03, 0x50
        /*001a*/ 	.short	0x0000


	//----- nvinfo : EIATTR_MAXREG_COUNT
	.align		4
        /*001c*/ 	.byte	0x03, 0x1b
        /*001e*/ 	.short	0x00ff


	//----- nvinfo : EIATTR_NUM_BARRIERS
	.align		4
        /*0020*/ 	.byte	0x02, 0x4c
        /*0022*/ 	.byte	0x01
	.zero		1


	//----- nvinfo : EIATTR_MERCURY_ISA_VERSION
	.align		4
        /*0024*/ 	.byte	0x03, 0x5f
        /*0026*/ 	.short	0x0101


	//----- nvinfo : EIATTR_COOP_GROUP_MASK_REGIDS
	.align		4
        /*0028*/ 	.byte	0x04, 0x29
        /*002a*/ 	.short	(.L_3977 - .L_3976)


	//   ....[0]....
.L_3976:
        /*002c*/ 	.word	0xffffffff


	//   ....[1]....
        /*0030*/ 	.word	0xffffffff


	//   ....[2]....
        /*0034*/ 	.word	0xffffffff


	//   ....[3]....
        /*0038*/ 	.word	0xffffffff


	//   ....[4]....
        /*003c*/ 	.word	0xffffffff


	//   ....[5]....
        /*0040*/ 	.word	0xffffffff


	//   ....[6]....
        /*0044*/ 	.word	0xffffffff


	//   ....[7]....
        /*0048*/ 	.word	0xffffffff


	//   ....[8]....
        /*004c*/ 	.word	0xffffffff


	//   ....[9]....
        /*0050*/ 	.word	0xffffffff


	//   ....[10]....
        /*0054*/ 	.word	0xffffffff


	//   ....[11]....
        /*0058*/ 	.word	0xffffffff


	//   ....[12]....
        /*005c*/ 	.word	0xffffffff


	//   ....[13]....
        /*0060*/ 	.word	0xffffffff


	//   ....[14]....
        /*0064*/ 	.word	0xffffffff


	//   ....[15]....
        /*0068*/ 	.word	0xffffffff


	//   ....[16]....
        /*006c*/ 	.word	0xffffffff


	//   ....[17]....
        /*0070*/ 	.word	0xffffffff


	//   ....[18]....
        /*0074*/ 	.word	0xffffffff


	//   ....[19]....
        /*0078*/ 	.word	0xffffffff


	//   ....[20]....
        /*007c*/ 	.word	0x050000a8


	//   ....[21]....
        /*0080*/ 	.word	0x050000a8


	//   ....[22]....
        /*0084*/ 	.word	0x050000a8


	//   ....[23]....
        /*0088*/ 	.word	0x050000a8


	//   ....[24]....
        /*008c*/ 	.word	0x050000a8


	//   ....[25]....
        /*0090*/ 	.word	0x050000a8


	//   ....[26]....
        /*0094*/ 	.word	0x050000a8


	//   ....[27]....
        /*0098*/ 	.word	0x050000a8


	//   ....[28]....
        /*009c*/ 	.word	0x050000a8


	//   ....[29]....
        /*00a0*/ 	.word	0x050000a8


	//----- nvinfo : EIATTR_COOP_GROUP_INSTR_OFFSETS
	.align		4
.L_3977:
        /*00a4*/ 	.byte	0x04, 0x28
        /*00a6*/ 	.short	(.L_3979 - .L_3978)


	//   ....[0]....
.L_3978:
        /*00a8*/ 	.word	0x000020a0


	//   ....[1]....
        /*00ac*/ 	.word	0x000020b0


	//   ....[2]....
        /*00b0*/ 	.word	0x000020e0


	//   ....[3]....
        /*00b4*/ 	.word	0x000020f0


	//   ....[4]....
        /*00b8*/ 	.word	0x00002120


	//   ....[5]....
        /*00bc*/ 	.word	0x00002130


	//   ....[6]....
        /*00c0*/ 	.word	0x00002160


	//   ....[7]....
        /*00c4*/ 	.word	0x00002170


	//   ....[8]....
        /*00c8*/ 	.word	0x000021a0


	//   ....[9]....
        /*00cc*/ 	.word	0x000021b0


	//   ....[10]....
        /*00d0*/ 	.word	0x000026c0


	//   ....[11]....
        /*00d4*/ 	.word	0x000026d0


	//   ....[12]....
        /*00d8*/ 	.word	0x00002700


	//   ....[13]....
        /*00dc*/ 	.word	0x00002710


	//   ....[14]....
        /*00e0*/ 	.word	0x00002740


	//   ....[15]....
        /*00e4*/ 	.word	0x00002750


	//   ....[16]....
        /*00e8*/ 	.word	0x00002780


	//   ....[17]....
        /*00ec*/ 	.word	0x00002790


	//   ....[18]....
        /*00f0*/ 	.word	0x000027c0


	//   ....[19]....
        /*00f4*/ 	.word	0x000027d0


	//   ....[20]....
        /*00f8*/ 	.word	0x000032f0


	//   ....[21]....
        /*00fc*/ 	.word	0x00003340


	//   ....[22]....
        /*0100*/ 	.word	0x000033b0


	//   ....[23]....
        /*0104*/ 	.word	0x00003410


	//   ....[24]....
        /*0108*/ 	.word	0x00003480


	//   ....[25]....
        /*010c*/ 	.word	0x000034e0


	//   ....[26]....
        /*0110*/ 	.word	0x00003550


	//   ....[27]....
        /*0114*/ 	.word	0x000035b0


	//   ....[28]....
        /*0118*/ 	.word	0x00003620


	//   ....[29]....
        /*011c*/ 	.word	0x00003680


	//----- nvinfo : EIATTR_EXIT_INSTR_OFFSETS
	.align		4
.L_3979:
        /*0120*/ 	.byte	0x04, 0x1c
        /*0122*/ 	.short	(.L_3981 - .L_3980)


	//   ....[0]....
.L_3980:
        /*0124*/ 	.word	0x00003290


	//----- nvinfo : EIATTR_MAX_THREADS
	.align		4
.L_3981:
        /*0128*/ 	.byte	0x04, 0x05
        /*012a*/ 	.short	(.L_3983 - .L_3982)
.L_3982:
        /*012c*/ 	.word	0x00000080
        /*0130*/ 	.word	0x00000001
        /*0134*/ 	.word	0x00000001


	//----- nvinfo : EIATTR_CRS_STACK_SIZE
	.align		4
.L_3983:
        /*0138*/ 	.byte	0x04, 0x1e
        /*013a*/ 	.short	(.L_3985 - .L_3984)
.L_3984:
        /*013c*/ 	.word	0x00000000


	//----- nvinfo : EIATTR_CBANK_PARAM_SIZE
	.align		4
.L_3985:
        /*0140*/ 	.byte	0x03, 0x19
        /*0142*/ 	.short	0x0088


	//----- nvinfo : EIATTR_PARAM_CBANK
	.align		4
        /*0144*/ 	.byte	0x04, 0x0a
        /*0146*/ 	.short	(.L_3987 - .L_3986)
	.align		4
.L_3986:
        /*0148*/ 	.word	index@(.nv.constant0._ZN10layer_norm13ln_bwd_kernelINS_13Kernel_traitsI13__nv_bfloat16S2_S2_fjLj12288ELj4ELj1ELj4ELj16ENS_18Kernel_traits_baseILj12288ES2_S2_S2_fjLj128EEEEEEEvNS_9BwdParamsE)
        /*014c*/ 	.short	0x0210
        /*014e*/ 	.short	0x0088


	//----- nvinfo : EIATTR_SW_WAR
	.align		4
.L_3987:
        /*0150*/ 	.byte	0x04, 0x36
        /*0152*/ 	.short	(.L_3989 - .L_3988)
.L_3988:
        /*0154*/ 	.word	0x00000008
.L_3989:


//--------------------- .nv.info._ZN10layer_norm22ln_bwd_finalize_kernelINS_22Kernel_traits_finalizeILj12288E6__halffS2_fjLj1024ELj4ENS_18Kernel_traits_baseILj12288ES2_fS2_fjLj1024EEEEEEEvNS_9BwdParamsE --------------------------
	.section	.nv.info._ZN10layer_norm22ln_bwd_finalize_kernelINS_22Kernel_traits_finalizeILj12288E6__halffS2_fjLj1024ELj4ENS_18Kernel_traits_baseILj12288ES2_fS2_fjLj1024EEEEEEEvNS_9BwdParamsE,"",@"SHT_CUDA_INFO"
	.sectionflags	@""
	.align	4


	//----- nvinfo : EIATTR_CUDA_API_VERSION
	.align		4
        /*0000*/ 	.byte	0x04, 0x37
        /*0002*/ 	.short	(.L_3991 - .L_3990)
.L_3990:
        /*0004*/ 	.word	0x00000082


	//----- nvinfo : EIATTR_KPARAM_INFO
	.align		4
.L_3991:
        /*0008*/ 	.byte	0x04, 0x17
        /*000a*/ 	.short	(.L_3993 - .L_3992)
.L_3992:
        /*000c*/ 	.word	0x00000000
        /*0010*/ 	.short	0x0000
        /*0012*/ 	.short	0x0000
        /*0014*/ 	.byte	0x00, 0xf0, 0x21, 0x02


	//----- nvinfo : EIATTR_SPARSE_MMA_MASK
	.align		4
.L_3993:
        /*0018*/ 	.byte	0x03, 0x50
        /*001a*/ 	.short	0x0000


	//----- nvinfo : EIATTR_MAXREG_COUNT
	.align		4
        /*001c*/ 	.byte	0x03, 0x1b
        /*001e*/ 	.short	0x0040


	//----- nvinfo : EIATTR_NUM_BARRIERS
	.align		4
        /*0020*/ 	.byte	0x02, 0x4c
        /*0022*/ 	.byte	0x01
	.zero		1


	//----- nvinfo : EIATTR_MERCURY_ISA_VERSION
	.align		4
        /*0024*/ 	.byte	0x03, 0x5f
        /*0026*/ 	.short	0x0101


	//----- nvinfo : EIATTR_COOP_GROUP_MASK_REGIDS
	.align		4
        /*0028*/ 	.byte	0x04, 0x29
        /*002a*/ 	.short	(.L_3995 - .L_3994)


	//   ....[0]....
.L_3994:
        /*002c*/ 	.word	0xffffffff


	//   ....[1]....
        /*0030*/ 	.word	0xffffffff


	//   ....[2]....
        /*0034*/ 	.word	0xffffffff


	//   ....[3]....
        /*0038*/ 	.word	0xffffffff


	//   ....[4]....
        /*003c*/ 	.word	0xffffffff


	//   ....[5]....
        /*0040*/ 	.word	0xffffffff


	//   ....[6]....
        /*0044*/ 	.word	0xffffffff


	//   ....[7]....
        /*0048*/ 	.word	0xffffffff


	//   ....[8]....
        /*004c*/ 	.word	0xffffffff


	//   ....[9]....
        /*0050*/ 	.word	0xffffffff


	//   ....[10]....
        /*0054*/ 	.word	0x05000011


	//   ....[11]....
        /*0058*/ 	.word	0x05000011


	//   ....[12]....
        /*005c*/ 	.word	0x05000011


	//   ....[13]....
        /*0060*/ 	.word	0x05000011


	//   ....[14]....
        /*0064*/ 	.word	0x05000011


	//   ....[15]....
        /*0068*/ 	.word	0x05000011


	//   ....[16]....
        /*006c*/ 	.word	0x05000011


	//   ....[17]....
        /*0070*/ 	.word	0x05000011


	//   ....[18]....
        /*0074*/ 	.word	0x05000011


	//   ....[19]....
        /*0078*/ 	.word	0x05000011


	//----- nvinfo : EIATTR_COOP_GROUP_INSTR_OFFSETS
	.align		4
.L_3995:
        /*007c*/ 	.byte	0x04, 0x28
        /*007e*/ 	.short	(.L_3997 - .L_3996)


	//   ....[0]....
.L_3996:
        /*0080*/ 	.word	0x00000860


	//   ....[1]....
        /*0084*/ 	.word	0x00000870


	//   ....[2]....
        /*0088*/ 	.word	0x000008a0


	//   ....[3]....
        /*008c*/ 	.word	0x000008b0


	//   ....[4]....
        /*0090*/ 	.word	0x000008e0


	//   ....[5]....
        /*0094*/ 	.word	0x000008f0


	//   ....[6]....
        /*0098*/ 	.word	0x00000920


	//   ....[7]....
        /*009c*/ 	.word	0x00000930


	//   ....[8]....
        /*00a0*/ 	.word	0x00000960


	//   ....[9]....
        /*00a4*/ 	.word	0x00000970


	//   ....[10]....
        /*00a8*/ 	.word	0x00000b70


	//   ....[11]....
        /*00ac*/ 	.word	0x00000be0


	//   ....[12]....
        /*00b0*/ 	.word	0x00000c50


	//   ....[13]....
        /*00b4*/ 	.word	0x00000cc0


	//   ....[14]....
        /*00b8*/ 	.word	0x00000d30


	//   ....[15]....
        /*00bc*/ 	.word	0x00000d90


	//   ....[16]....
        /*00c0*/ 	.word	0x00000e00


	//   ....[17]....
        /*00c4*/ 	.word	0x00000e70


	//   ....[18]....
        /*00c8*/ 	.word	0x00000ee0


	//   ....[19]....
        /*00cc*/ 	.word	0x00000f50


	//----- nvinfo : EIATTR_EXIT_INSTR_OFFSETS
	.align		4
.L_3997:
        /*00d0*/ 	.byte	0x04, 0x1c
        /*00d2*/ 	.short	(.L_3999 - .L_3998)


	//   ....[0]....
.L_3998:
        /*00d4*/ 	.word	0x00000070


	//   ....[1]....
        /*00d8*/ 	.word	0x00000b10


	//----- nvinfo : EIATTR_MAX_THREADS
	.align		4
.L_3999:
        /*00dc*/ 	.byte	0x04, 0x05
        /*00de*/ 	.short	(.L_4001 - .L_4000)
.L_4000:
        /*00e0*/ 	.word	0x00000400
        /*00e4*/ 	.word	0x00000001
        /*00e8*/ 	.word	0x00000001


	//----- nvinfo : EIATTR_CRS_STACK_SIZE
	.align		4
.L_4001:
        /*00ec*/ 	.byte	0x04, 0x1e
        /*00ee*/ 	.short	(.L_4003 - .L_4002)
.L_4002:
        /*00f0*/ 	.word	0x00000000


	//----- nvinfo : EIATTR_CBANK_PARAM_SIZE
	.align		4
.L_4003:
        /*00f4*/ 	.byte	0x03, 0x19
        /*00f6*/ 	.short	0x0088


	//----- nvinfo : EIATTR_PARAM_CBANK
	.align		4
        /*00f8*/ 	.byte	0x04, 0x0a
        /*00fa*/ 	.short	(.L_4005 - .L_4004)
	.align		4
.L_4004:
        /*00fc*/ 	.word	index@(.nv.constant0._ZN10layer_norm22ln_bwd_finalize_kernelINS_22Kernel_traits_finalizeILj12288E6__halffS2_fjLj1024ELj4ENS_18Kernel_traits_baseILj12288ES2_fS2_fjLj1024EEEEEEEvNS_9BwdParamsE)
        /*0100*/ 	.short	0x0210
        /*0102*/ 	.short	0x0088


	//----- nvinfo : EIATTR_SW_WAR
	.align		4
.L_4005:
        /*0104*/ 	.byte	0x04, 0x36
        /*0106*/ 	.short	(.L_4007 - .L_4006)
.L_4006:
        /*0108*/ 	.word	0x00000008
.L_4007:


//--------------------- .nv.info._ZN10layer_norm13ln_bwd_kernelINS_13Kernel_traitsI6__halffS2_fjLj12288ELj4ELj1ELj4ELj16ENS_18Kernel_traits_baseILj12288ES2_fS2_fjLj128EEEEEEEvNS_9BwdParamsE --------------------------
	.section	.nv.info._ZN10layer_norm13ln_bwd_kernelINS_13Kernel_traitsI6__halffS2_fjLj12288ELj4ELj1ELj4ELj16ENS_18Kernel_traits_baseILj12288ES2_fS2_fjLj128EEEEEEEvNS_9BwdParamsE,"",@"SHT_CUDA_INFO"
	.sectionflags	@""
	.align	4


	//----- nvinfo : EIATTR_CUDA_API_VERSION
	.align		4
        /*0000*/ 	.byte	0x04, 0x37
        /*0002*/ 	.short	(.L_4009 - .L_4008)
.L_4008:
        /*0004*/ 	.word	0x00000082


	//----- nvinfo : EIATTR_KPARAM_INFO
	.align		4
.L_4009:
        /*0008*/ 	.byte	0x04, 0x17
        /*000a*/ 	.short	(.L_4011 - .L_4010)
.L_4010:
        /*000c*/ 	.word	0x00000000
        /*0010*/ 	.short	0x0000
        /*0012*/ 	.short	0x0000
        /*0014*/ 	.byte	0x00, 0xf0, 0x21, 0x02


	//----- nvinfo : EIATTR_SPARSE_MMA_MASK
	.align		4
.L_4011:
        /*0018*/ 	.byte	0x03, 0x50
        /*001a*/ 	.short	0x0000


	//----- nvinfo : EIATTR_MAXREG_COUNT
	.align		4
        /*001c*/ 	.byte	0x03, 0x1b
        /*001e*/ 	.short	0x00ff


	//----- nvinfo : EIATTR_NUM_BARRIERS
	.align		4
        /*0020*/ 	.byte	0x02, 0x4c
        /*0022*/ 	.byte	0x01
	.zero		1


	//----- nvinfo : EIATTR_MERCURY_ISA_VERSION
	.align		4
        /*0024*/ 	.byte	0x03, 0x5f
        /*0026*/ 	.short	0x0101


	//----- nvinfo : EIATTR_COOP_GROUP_MASK_REGIDS
	.align		4
        /*0028*/ 	.byte	0x04, 0x29
        /*002a*/ 	.short	(.L_4013 - .L_4012)


	//   ....[0]....
.L_4012:
        /*002c*/ 	.word	0xffffffff


	//   ....[1]....
        /*0030*/ 	.word	0xffffffff


	//   ....[2]....
        /*0034*/ 	.word	0xffffffff


	//   ....[3]....
        /*0038*/ 	.word	0xffffffff


	//   ....[4]....
        /*003c*/ 	.word	0xffffffff


	//   ....[5]....
        /*0040*/ 	.word	0xffffffff


	//   ....[6]....
        /*0044*/ 	.word	0xffffffff


	//   ....[7]....
        /*0048*/ 	.word	0xffffffff


	//   ....[8]....
        /*004c*/ 	.word	0xffffffff


	//   ....[9]....
        /*0050*/ 	.word	0xffffffff


	//   ....[10]....
        /*0054*/ 	.word	0xffffffff


	//   ....[11]....
        /*0058*/ 	.word	0xffffffff


	//   ....[12]....
        /*005c*/ 	.word	0xffffffff


	//   ....[13]....
        /*0060*/ 	.word	0xffffffff


	//   ....[14]....
        /*0064*/ 	.word	0xffffffff


	//   ....[15]....
        /*0068*/ 	.word	0xffffffff


	//   ....[16]....
        /*006c*/ 	.word	0xffffffff


	//   ....[17]....
        /*0070*/ 	.word	0xffffffff


	//   ....[18]....
        /*0074*/ 	.word	0xffffffff


	//   ....[19]....
        /*0078*/ 	.word	0xffffffff


	//   ....[20]....
        /*007c*/ 	.word	0x05000024


	//   ....[21]....
        /*0080*/ 	.word	0x05000024


	//   ....[22]....
        /*0084*/ 	.word	0x05000024


	//   ....[23]....
        /*0088*/ 	.word	0x05000024


	//   ....[24]....
        /*008c*/ 	.word	0x05000024


	//   ....[25]....
        /*0090*/ 	.word	0x05000024


	//   ....[26]....
        /*0094*/ 	.word	0x05000024


	//   ....[27]....
        /*0098*/ 	.word	0x05000024


	//   ....[28]....
        /*009c*/ 	.word	0x05000024


	//   ....[29]....
        /*00a0*/ 	.word	0x05000024


	//----- nvinfo : EIATTR_COOP_GROUP_INSTR_OFFSETS
	.align		4
.L_4013:
        /*00a4*/ 	.byte	0x04, 0x28
        /*00a6*/ 	.short	(.L_4015 - .L_4014)


	//   ....[0]....
.L_4014:
        /*00a8*/ 	.word	0x000021b0


	//   ....[1]....
        /*00ac*/ 	.word	0x000021c0


	//   ....[2]....
        /*00b0*/ 	.word	0x000021f0


	//   ....[3]....
        /*00b4*/ 	.word	0x00002200


	//   ....[4]....
        /*00b8*/ 	.word	0x00002230


	//   ....[5]....
        /*00bc*/ 	.word	0x00002240


	//   ....[6]....
        /*00c0*/ 	.word	0x00002270


	//   ....[7]....
        /*00c4*/ 	.word	0x00002280


	//   ....[8]....
        /*00c8*/ 	.word	0x000022b0


	//   ....[9]....
        /*00cc*/ 	.word	0x000022c0


	//   ....[10]....
        /*00d0*/ 	.word	0x000027f0


	//   ....[11]....
        /*00d4*/ 	.word	0x00002800


	//   ....[12]....
        /*00d8*/ 	.word	0x00002830


	//   ....[13]....
        /*00dc*/ 	.word	0x00002840


	//   ....[14]....
        /*00e0*/ 	.word	0x00002870


	//   ....[15]....
        /*00e4*/ 	.word	0x00002890


	//   ....[16]....
        /*00e8*/ 	.word	0x000028c0


	//   ....[17]....
        /*00ec*/ 	.word	0x000028d0


	//   ....[18]....
        /*00f0*/ 	.word	0x00002900


	//   ....[19]....
        /*00f4*/ 	.word	0x00002910


	//   ....[20]....
        /*00f8*/ 	.word	0x000034c0


	//   ....[21]....
        /*00fc*/ 	.word	0x00003530


	//   ....[22]....
        /*0100*/ 	.word	0x000035b0


	//   ....[23]....
        /*0104*/ 	.word	0x00003620


	//   ....[24]....
        /*0108*/ 	.word	0x000036a0


	//   ....[25]....
        /*010c*/ 	.word	0x00003710


	//   ....[26]....
        /*0110*/ 	.word	0x00003790


	//   ....[27]....
        /*0114*/ 	.word	0x00003800


	//   ....[28]....
        /*0118*/ 	.word	0x00003880


	//   ....[29]....
        /*011c*/ 	.word	0x000038e0


	//----- nvinfo : EIATTR_EXIT_INSTR_OFFSETS
	.align		4
.L_4015:
        /*0120*/ 	.byte	0x04, 0x1c
        /*0122*/ 	.short	(.L_4017 - .L_4016)


	//   ....[0]....
.L_4016:
        /*0124*/ 	.word	0x00003470


	//----- nvinfo : EIATTR_MAX_THREADS
	.align		4
.L_4017:
        /*0128*/ 	.byte	0x04, 0x05
        /*012a*/ 	.short	(.L_4019 - .L_4018)
.L_4018:
        /*012c*/ 	.word	0x00000080
        /*0130*/ 	.word	0x00000001
        /*0134*/ 	.word	0x00000001


	//----- nvinfo : EIATTR_CRS_STACK_SIZE
	.align		4
.L_4019:
        /*0138*/ 	.byte	0x04, 0x1e
        /*013a*/ 	.short	(.L_4021 - .L_4020)
.L_4020:
        /*013c*/ 	.word	0x00000000


	//----- nvinfo : EIATTR_CBANK_PARAM_SIZE
	.align		4
.L_4021:
        /*0140*/ 	.byte	0x03, 0x19
        /*0142*/ 	.short	0x0088


	//----- nvinfo : EIATTR_PARAM_CBANK
	.align		4
        /*0144*/ 	.byte	0x04, 0x0a
        /*0146*/ 	.short	(.L_4023 - .L_4022)
	.align		4
.L_4022:
        /*0148*/ 	.word	index@(.nv.constant0._ZN10layer_norm13ln_bwd_kernelINS_13Kernel_traitsI6__halffS2_fjLj12288ELj4ELj1ELj4ELj16ENS_18Kernel_traits_baseILj12288ES2_fS2_fjLj128EEEEEEEvNS_9BwdParamsE)
        /*014c*/ 	.short	0x0210
        /*014e*/ 	.short	0x0088


	//----- nvinfo : EIATTR_SW_WAR
	.align		4
.L_4023:
        /*0150*/ 	.byte	0x04, 0x36
        /*0152*/ 	.short	(.L_4025 - .L_4024)
.L_4024:
        /*0154*/ 	.word	0x00000008
.L_4025:


//--------------------- .nv.info._ZN10layer_norm22ln_bwd_finalize_kernelINS_22Kernel_traits_finalizeILj12288E6__halfS2_S2_fjLj1024ELj4ENS_18Kernel_traits_baseILj12288ES2_S2_S2_fjLj1024EEEEEEEvNS_9BwdParamsE --------------------------
	.section	.nv.info._ZN10layer_norm22ln_bwd_finalize_kernelINS_22Kernel_traits_finalizeILj12288E6__halfS2_S2_fjLj1024ELj4ENS_18Kernel_traits_baseILj12288ES2_S2_S2_fjLj1024EEEEEEEvNS_9BwdParamsE,"",@"SHT_CUDA_INFO"
	.sectionflags	@""
	.align	4


	//----- nvinfo : EIATTR_CUDA_API_VERSION
	.align		4
        /*0000*/ 	.byte	0x04, 0x37
        /*0002*/ 	.short	(.L_4027 - .L_4026)
.L_4026:
        /*0004*/ 	.word	0x00000082


	//----- nvinfo : EIATTR_KPARAM_INFO
	.align		4
.L_4027:
        /*0008*/ 	.byte	0x04, 0x17
        /*000a*/ 	.short	(.L_4029 - .L_4028)
.L_4028:
        /*000c*/ 	.word	0x00000000
        /*0010*/ 	.short	0x0000
        /*0012*/ 	.short	0x0000
        /*0014*/ 	.byte	0x00, 0xf0, 0x21, 0x02


	//----- nvinfo : EIATTR_SPARSE_MMA_MASK
	.align		4
.L_4029:
        /*0018*/ 	.byte	0x03, 0x50
        /*001a*/ 	.short	0x0000


	//----- nvinfo : EIATTR_MAXREG_COUNT
	.align		4
        /*001c*/ 	.byte	0x03, 0x1b
        /*001e*/ 	.short	0x0040


	//----- nvinfo : EIATTR_NUM_BARRIERS
	.align		4
        /*0020*/ 	.byte	0x02, 0x4c
        /*0022*/ 	.byte	0x01
	.zero		1


	//----- nvinfo : EIATTR_MERCURY_ISA_VERSION
	.align		4
        /*0024*/ 	.byte	0x03, 0x5f
        /*0026*/ 	.short	0x0101


	//----- nvinfo : EIATTR_COOP_GROUP_MASK_REGIDS
	.align		4
        /*0028*/ 	.byte	0x04, 0x29
        /*002a*/ 	.short	(.L_4031 - .L_4030)


	//   ....[0]....
.L_4030:
        /*002c*/ 	.word	0xffffffff


	//   ....[1]....
        /*0030*/ 	.word	0xffffffff


	//   ....[2]....
        /*0034*/ 	.word	0xffffffff


	//   ....[3]....
        /*0038*/ 	.word	0xffffffff


	//   ....[4]....
        /*003c*/ 	.word	0xffffffff


	//   ....[5]....
        /*0040*/ 	.word	0xffffffff


	//   ....[6]....
        /*0044*/ 	.word	0xffffffff


	//   ....[7]....
        /*0048*/ 	.word	0xffffffff


	//   ....[8]....
        /*004c*/ 	.word	0xffffffff


	//   ....[9]....
        /*0050*/ 	.word	0xffffffff


	//   ....[10]....
        /*0054*/ 	.word	0x05000011


	//   ....[11]....
        /*0058*/ 	.word	0x05000011


	//   ....[12]....
        /*005c*/ 	.word	0x05000011


	//   ....[13]....
        /*0060*/ 	.word	0x05000011


	//   ....[14]....
        /*0064*/ 	.word	0x05000011


	//   ....[15]....
        /*0068*/ 	.word	0x05000011


	//   ....[16]....
        /*006c*/ 	.word	0x05000011


	//   ....[17]....
        /*0070*/ 	.word	0x05000011


	//   ....[18]....
        /*0074*/ 	.word	0x05000011


	//   ....[19]....
        /*0078*/ 	.word	0x05000011


	//----- nvinfo : EIATTR_COOP_GROUP_INSTR_OFFSETS
	.align		4
.L_4031:
        /*007c*/ 	.byte	0x04, 0x28
        /*007e*/ 	.short	(.L_4033 - .L_4032)


	//   ....[0]....
.L_4032:
        /*0080*/ 	.word	0x00000860


	//   ....[1]....
        /*0084*/ 	.word	0x00000870


	//   ....[2]....
        /*0088*/ 	.word	0x000008a0


	//   ....[3]....
        /*008c*/ 	.word	0x000008b0


	//   ....[4]....
        /*0090*/ 	.word	0x000008e0


	//   ....[5]....
        /*0094*/ 	.word	0x000008f0


	//   ....[6]....
        /*0098*/ 	.word	0x00000920


	//   ....[7]....
        /*009c*/ 	.word	0x00000930


	//   ....[8]....
        /*00a0*/ 	.word	0x00000960


	//   ....[9]....
        /*00a4*/ 	.word	0x00000970


	//   ....[10]....
        /*00a8*/ 	.word	0x00000b70


	//   ....[11]....
        /*00ac*/ 	.word	0x00000be0


	//   ....[12]....
        /*00b0*/ 	.word	0x00000c50


	//   ....[13]....
        /*00b4*/ 	.word	0x00000cc0


	//   ....[14]....
        /*00b8*/ 	.word	0x00000d30


	//   ....[15]....
        /*00bc*/ 	.word	0x00000d90


	//   ....[16]....
        /*00c0*/ 	.word	0x00000e00


	//   ....[17]....
        /*00c4*/ 	.word	0x00000e70


	//   ....[18]....
        /*00c8*/ 	.word	0x00000ee0


	//   ....[19]....
        /*00cc*/ 	.word	0x00000f50


	//----- nvinfo : EIATTR_EXIT_INSTR_OFFSETS
	.align		4
.L_4033:
        /*00d0*/ 	.byte	0x04, 0x1c
        /*00d2*/ 	.short	(.L_4035 - .L_4034)


	//   ....[0]....
.L_4034:
        /*00d4*/ 	.word	0x00000070


	//   ....[1]....
        /*00d8*/ 	.word	0x00000b10


	//----- nvinfo : EIATTR_MAX_THREADS
	.align		4
.L_4035:
        /*00dc*/ 	.byte	0x04, 0x05
        /*00de*/ 	.short	(.L_4037 - .L_4036)
.L_4036:
        /*00e0*/ 	.word	0x00000400
        /*00e4*/ 	.word	0x00000001
        /*00e8*/ 	.word	0x00000001


	//----- nvinfo : EIATTR_CRS_STACK_SIZE
	.align		4
.L_4037:
        /*00ec*/ 	.byte	0x04, 0x1e
        /*00ee*/ 	.short	(.L_4039 - .L_4038)
.L_4038:
        /*00f0*/ 	.word	0x00000000


	//----- nvinfo : EIATTR_CBANK_PARAM_SIZE
	.align		4
.L_4039:
        /*00f4*/ 	.byte	0x03, 0x19
        /*00f6*/ 	.short	0x0088


	//----- nvinfo : EIATTR_PARAM_CBANK
	.align		4
        /*00f8*/ 	.byte	0x04, 0x0a
        /*00fa*/ 	.short	(.L_4041 - .L_4040)
	.align		4
.L_4040:
        /*00fc*/ 	.word	index@(.nv.constant0._ZN10layer_norm22ln_bwd_finalize_kernelINS_22Kernel_traits_finalizeILj12288E6__halfS2_S2_fjLj1024ELj4ENS_18Kernel_traits_baseILj12288ES2_S2_S2_fjLj1024EEEEEEEvNS_9BwdParamsE)
        /*0100*/ 	.short	0x0210
        /*0102*/ 	.short	0x0088


	//----- nvinfo : EIATTR_SW_WAR
	.align		4
.L_4041:
        /*0104*/ 	.byte	0x04, 0x36
        /*0106*/ 	.short	(.L_4043 - .L_4042)
.L_4042:
        /*0108*/ 	.word	0x00000008
.L_4043:


//--------------------- .nv.info._ZN10layer_norm13ln_bwd_kernelINS_13Kernel_traitsI6__halfS2_S2_fjLj12288ELj4ELj1ELj4ELj16ENS_18Kernel_traits_baseILj12288ES2_S2_S2_fjLj128EEEEEEEvNS_9BwdParamsE --------------------------
	.section	.nv.info._ZN10layer_norm13ln_bwd_kernelINS_13Kernel_traitsI6__halfS2_S2_fjLj12288ELj4ELj1ELj4ELj16ENS_18Kernel_traits_baseILj12288ES2_S2_S2_fjLj128EEEEEEEvNS_9BwdParamsE,"",@"SHT_CUDA_INFO"
	.sectionflags	@""
	.align	4


	//----- nvinfo : EIATTR_CUDA_API_VERSION
	.align		4
        /*0000*/ 	.byte	0x04, 0x37
        /*0002*/ 	.short	(.L_4045 - .L_4044)
.L_4044:
        /*0004*/ 	.word	0x00000082


	//----- nvinfo : EIATTR_KPARAM_INFO
	.align		4
.L_4045:
        /*0008*/ 	.byte	0x04, 0x17
        /*000a*/ 	.short	(.L_4047 - .L_4046)
.L_4046:
        /*000c*/ 	.word	0x00000000
        /*0010*/ 	.short	0x0000
        /*0012*/ 	.short	0x0000
        /*0014*/ 	.byte	0x00, 0xf0, 0x21, 0x02


	//----- nvinfo : EIATTR_SPARSE_MMA_MASK
	.align		4
.L_4047:
        /*0018*/ 	.byte	0x03, 0x50
        /*001a*/ 	.short	0x0000


	//----- nvinfo : EIATTR_MAXREG_COUNT
	.align		4
        /*001c*/ 	.byte	0x03, 0x1b
        /*001e*/ 	.short	0x00ff


	//----- nvinfo : EIATTR_NUM_BARRIERS
	.align		4
        /*0020*/ 	.byte	0x02, 0x4c
        /*0022*/ 	.byte	0x01
	.zero		1


	//----- nvinfo : EIATTR_MERCURY_ISA_VERSION
	.align		4
        /*0024*/ 	.byte	0x03, 0x5f
        /*0026*/ 	.short	0x0101


	//----- nvinfo : EIATTR_COOP_GROUP_MASK_REGIDS
	.align		4
        /*0028*/ 	.byte	0x04, 0x29
        /*002a*/ 	.short	(.L_4049 - .L_4048)


	//   ....[0]....
.L_4048:
        /*002c*/ 	.word	0xffffffff


	//   ....[1]....
        /*0030*/ 	.word	0xffffffff


	//   ....[2]....
        /*0034*/ 	.word	0xffffffff


	//   ....[3]....
        /*0038*/ 	.word	0xffffffff


	//   ....[4]....
        /*003c*/ 	.word	0xffffffff


	//   ....[5]....
        /*0040*/ 	.word	0xffffffff


	//   ....[6]....
        /*0044*/ 	.word	0xffffffff


	//   ....[7]....
        /*0048*/ 	.word	0xffffffff


	//   ....[8]....
        /*004c*/ 	.word	0xffffffff


	//   ....[9]....
        /*0050*/ 	.word	0xffffffff


	//   ....[10]....
        /*0054*/ 	.word	0xffffffff


	//   ....[11]....
        /*0058*/ 	.word	0xffffffff


	//   ....[12]....
        /*005c*/ 	.word	0xffffffff


	//   ....[13]....
        /*0060*/ 	.word	0xffffffff


	//   ....[14]....
        /*0064*/ 	.word	0xffffffff


	//   ....[15]....
        /*0068*/ 	.word	0xffffffff


	//   ....[16]....
        /*006c*/ 	.word	0xffffffff


	//   ....[17]....
        /*0070*/ 	.word	0xffffffff


	//   ....[18]....
        /*0074*/ 	.word	0xffffffff


	//   ....[19]....
        /*0078*/ 	.word	0xffffffff


	//   ....[20]....
        /*007c*/ 	.word	0x050000a8


	//   ....[21]....
        /*0080*/ 	.word	0x050000a8


	//   ....[22]....
        /*0084*/ 	.word	0x050000a8


	//   ....[23]....
        /*0088*/ 	.word	0x050000a8


	//   ....[24]....
        /*008c*/ 	.word	0x050000a8


	//   ....[25]....
        /*0090*/ 	.word	0x050000a8


	//   ....[26]....
        /*0094*/ 	.word	0x050000a8


	//   ....[27]....
        /*0098*/ 	.word	0x050000a8


	//   ....[28]....
        /*009c*/ 	.word	0x050000a8


	//   ....[29]....
        /*00a0*/ 	.word	0x050000a8


	//----- nvinfo : EIATTR_COOP_GROUP_INSTR_OFFSETS
	.align		4
.L_4049:
        /*00a4*/ 	.byte	0x04, 0x28
        /*00a6*/ 	.short	(.L_4051 - .L_4050)


	//   ....[0]....
.L_4050:
        /*00a8*/ 	.word	0x00001da0


	//   ....[1]....
        /*00ac*/ 	.word	0x00001db0


	//   ....[2]....
        /*00b0*/ 	.word	0x00001de0


	//   ....[3]....
        /*00b4*/ 	.word	0x00001df0


	//   ....[4]....
        /*00b8*/ 	.word	0x00001e20


	//   ....[5]....
        /*00bc*/ 	.word	0x00001e30


	//   ....[6]....
        /*00c0*/ 	.word	0x00001e60


	//   ....[7]....
        /*00c4*/ 	.word	0x00001e70


	//   ....[8]....
        /*00c8*/ 	.word	0x00001ea0


	//   ....[9]....
        /*00cc*/ 	.word	0x00001eb0


	//   ....[10]....
        /*00d0*/ 	.word	0x000023c0


	//   ....[11]....
        /*00d4*/ 	.word	0x000023d0


	//   ....[12]....
        /*00d8*/ 	.word	0x00002400


	//   ....[13]....
        /*00dc*/ 	.word	0x00002410


	//   ....[14]....
        /*00e0*/ 	.word	0x00002440


	//   ....[15]....
        /*00e4*/ 	.word	0x00002450


	//   ....[16]....
        /*00e8*/ 	.word	0x00002480


	//   ....[17]....
        /*00ec*/ 	.word	0x00002490


	//   ....[18]....
        /*00f0*/ 	.word	0x000024c0


	//   ....[19]....
        /*00f4*/ 	.word	0x000024d0


	//   ....[20]....
        /*00f8*/ 	.word	0x00002fc0


	//   ....[21]....
        /*00fc*/ 	.word	0x00003010


	//   ....[22]....
        /*0100*/ 	.word	0x00003080


	//   ....[23]....
        /*0104*/ 	.word	0x000030e0


	//   ....[24]....
        /*0108*/ 	.word	0x00003150


	//   ....[25]....
        /*010c*/ 	.word	0x000031b0


	//   ....[26]....
        /*0110*/ 	.word	0x00003220


	//   ....[27]....
        /*0114*/ 	.word	0x00003280


	//   ....[28]....
        /*0118*/ 	.word	0x000032f0


	//   ....[29]....
        /*011c*/ 	.word	0x00003350


	//----- nvinfo : EIATTR_EXIT_INSTR_OFFSETS
	.align		4
.L_4051:
        /*0120*/ 	.byte	0x04, 0x1c
        /*0122*/ 	.short	(.L_4053 - .L_4052)


	//   ....[0]....
.L_4052:
        /*0124*/ 	.word	0x00002f60


	//----- nvinfo : EIATTR_MAX_THREADS
	.align		4
.L_4053:
        /*0128*/ 	.byte	0x04, 0x05
        /*012a*/ 	.short	(.L_4055 - .L_4054)
.L_4054:
        /*012c*/ 	.word	0x00000080
        /*0130*/ 	.word	0x00000001
        /*0134*/ 	.word	0x00000001


	//----- nvinfo : EIATTR_CRS_STACK_SIZE
	.align		4
.L_4055:
        /*0138*/ 	.byte	0x04, 0x1e
        /*013a*/ 	.short	(.L_4057 - .L_4056)
.L_4056:
        /*013c*/ 	.word	0x00000000


	//----- nvinfo : EIATTR_CBANK_PARAM_SIZE
	.align		4
.L_4057:
        /*0140*/ 	.byte	0x03, 0x19
        /*0142*/ 	.short	0x0088


	//----- nvinfo : EIATTR_PARAM_CBANK
	.align		4
        /*0144*/ 	.byte	0x04, 0x0a
        /*0146*/ 	.short	(.L_4059 - .L_4058)
	.align		4
.L_4058:
        /*0148*/ 	.word	index@(.nv.constant0._ZN10layer_norm13ln_bwd_kernelINS_13Kernel_traitsI6__halfS2_S2_fjLj12288ELj4ELj1ELj4ELj16ENS_18Kernel_traits_baseILj12288ES2_S2_S2_fjLj128EEEEEEEvNS_9BwdParamsE)
        /*014c*/ 	.short	0x0210
        /*014e*/ 	.short	0x0088


	//----- nvinfo : EIATTR_SW_WAR
	.align		4
.L_4059:
        /*0150*/ 	.byte	0x04, 0x36
        /*0152*/ 	.short	(.L_4061 - .L_4060)
.L_4060:
        /*0154*/ 	.word	0x00000008
.L_4061:


//--------------------- .nv.info._ZN10layer_norm22ln_bwd_finalize_kernelINS_22Kernel_traits_finalizeILj12288EffffjLj1024ELj4ENS_18Kernel_traits_baseILj12288EffffjLj1024EEEEEEEvNS_9BwdParamsE --------------------------
	.section	.nv.info._ZN10layer_norm22ln_bwd_finalize_kernelINS_22Kernel_traits_finalizeILj12288EffffjLj1024ELj4ENS_18Kernel_traits_baseILj12288EffffjLj1024EEEEEEEvNS_9BwdParamsE,"",@"SHT_CUDA_INFO"
	.sectionflags	@""
	.align	4


	//----- nvinfo : EIATTR_CUDA_API_VERSION
	.align		4
        /*0000*/ 	.byte	0x04, 0x37
        /*0002*/ 	.short	(.L_4063 - .L_4062)
.L_4062:
        /*0004*/ 	.word	0x00000082


	//----- nvinfo : EIATTR_KPARAM_INFO
	.align		4
.L_4063:
        /*0008*/ 	.byte	0x04, 0x17
        /*000a*/ 	.short	(.L_4065 - .L_4064)
.L_4064:
        /*000c*/ 	.word	0x00000000
        /*0010*/ 	.short	0x0000
        /*0012*/ 	.short	0x0000
        /*0014*/ 	.byte	0x00, 0xf0, 0x21, 0x02


	//----- nvinfo : EIATTR_SPARSE_MMA_MASK
	.align		4
.L_4065:
        /*0018*/ 	.byte	0x03, 0x50
        /*001a*/ 	.short	0x0000


	//----- nvinfo : EIATTR_MAXREG_COUNT
	.align		4
        /*001c*/ 	.byte	0x03, 0x1b
        /*001e*/ 	.short	0x0040


	//----- nvinfo : EIATTR_NUM_BARRIERS
	.align		4
        /*0020*/ 	.byte	0x02, 0x4c
        /*0022*/ 	.byte	0x01
	.zero		1


	//----- nvinfo : EIATTR_MERCURY_ISA_VERSION
	.align		4
        /*0024*/ 	.byte	0x03, 0x5f
        /*0026*/ 	.short	0x0101


	//----- nvinfo : EIATTR_COOP_GROUP_MASK_REGIDS
	.align		4
        /*0028*/ 	.byte	0x04, 0x29
        /*002a*/ 	.short	(.L_4067 - .L_4066)


	//   ....[0]....
.L_4066:
        /*002c*/ 	.word	0xffffffff


	//   ....[1]....
        /*0030*/ 	.word	0xffffffff


	//   ....[2]....
        /*0034*/ 	.word	0xffffffff


	//   ....[3]....
        /*0038*/ 	.word	0xffffffff


	//   ....[4]....
        /*003c*/ 	.word	0xffffffff


	//   ....[5]....
        /*0040*/ 	.word	0xffffffff


	//   ....[6]....
        /*0044*/ 	.word	0xffffffff


	//   ....[7]....
        /*0048*/ 	.word	0xffffffff


	//   ....[8]....
        /*004c*/ 	.word	0xffffffff


	//   ....[9]....
        /*0050*/ 	.word	0xffffffff


	//   ....[10]....
        /*0054*/ 	.word	0x05000011


	//   ....[11]....
        /*0058*/ 	.word	0x05000011


	//   ....[12]....
        /*005c*/ 	.word	0x05000011


	//   ....[13]....
        /*0060*/ 	.word	0x05000011


	//   ....[14]....
        /*0064*/ 	.word	0x05000011


	//   ....[15]....
        /*0068*/ 	.word	0x05000011


	//   ....[16]....
        /*006c*/ 	.word	0x05000011


	//   ....[17]....
        /*0070*/ 	.word	0x05000011


	//   ....[18]....
        /*0074*/ 	.word	0x05000011


	//   ....[19]....
        /*0078*/ 	.word	0x05000011


	//----- nvinfo : EIATTR_COOP_GROUP_INSTR_OFFSETS
	.align		4
.L_4067:
        /*007c*/ 	.byte	0x04, 0x28
        /*007e*/ 	.short	(.L_4069 - .L_4068)


	//   ....[0]....
.L_4068:
        /*0080*/ 	.word	0x00000860


	//   ....[1]....
        /*0084*/ 	.word	0x00000870


	//   ....[2]....
        /*0088*/ 	.word	0x000008a0


	//   ....[3]....
        /*008c*/ 	.word	0x000008b0


	//   ....[4]....
        /*0090*/ 	.word	0x000008e0


	//   ....[5]....
        /*0094*/ 	.word	0x000008f0


	//   ....[6]....
        /*0098*/ 	.word	0x00000920


	//   ....[7]....
        /*009c*/ 	.word	0x00000930


	//   ....[8]....
        /*00a0*/ 	.word	0x00000960


	//   ....[9]....
        /*00a4*/ 	.word	0x00000970


	//   ....[10]....
        /*00a8*/ 	.word	0x00000b20


	//   ....[11]....
        /*00ac*/ 	.word	0x00000b90


	//   ....[12]....
        /*00b0*/ 	.word	0x00000c00


	//   ....[13]....
        /*00b4*/ 	.word	0x00000c70


	//   ....[14]....
        /*00b8*/ 	.word	0x00000ce0


	//   ....[15]....
        /*00bc*/ 	.word	0x00000d40


	//   ....[16]....
        /*00c0*/ 	.word	0x00000db0


	//   ....[17]....
        /*00c4*/ 	.word	0x00000e20


	//   ....[18]....
        /*00c8*/ 	.word	0x00000e90


	//   ....[19]....
        /*00cc*/ 	.word	0x00000f00


	//----- nvinfo : EIATTR_EXIT_INSTR_OFFSETS
	.align		4
.L_4069:
        /*00d0*/ 	.byte	0x04, 0x1c
        /*00d2*/ 	.short	(.L_4071 - .L_4070)


	//   ....[0]....
.L_4070:
        /*00d4*/ 	.word	0x00000070


	//   ....[1]....
        /*00d8*/ 	.word	0x00000ac0


	//----- nvinfo : EIATTR_MAX_THREADS
	.align		4
.L_4071:
        /*00dc*/ 	.byte	0x04, 0x05
        /*00de*/ 	.short	(.L_4073 - .L_4072)
.L_4072:
        /*00e0*/ 	.word	0x00000400
        /*00e4*/ 	.word	0x00000001
        /*00e8*/ 	.word	0x00000001


	//----- nvinfo : EIATTR_CRS_STACK_SIZE
	.align		4
.L_4073:
        /*00ec*/ 	.byte	0x04, 0x1e
        /*00ee*/ 	.short	(.L_4075 - .L_4074)
.L_4074:
        /*00f0*/ 	.word	0x00000000


	//----- nvinfo : EIATTR_CBANK_PARAM_SIZE
	.align		4
.L_4075:
        /*00f4*/ 	.byte	0x03, 0x19
        /*00f6*/ 	.short	0x0088


	//----- nvinfo : EIATTR_PARAM_CBANK
	.align		4
        /*00f8*/ 	.byte	0x04, 0x0a
        /*00fa*/ 	.short	(.L_4077 - .L_4076)
	.align		4
.L_4076:
        /*00fc*/ 	.word	index@(.nv.constant0._ZN10layer_norm22ln_bwd_finalize_kernelINS_22Kernel_traits_finalizeILj12288EffffjLj1024ELj4ENS_18Kernel_traits_baseILj12288EffffjLj1024EEEEEEEvNS_9BwdParamsE)
        /*0100*/ 	.short	0x0210
        /*0102*/ 	.short	0x0088


	//----- nvinfo : EIATTR_SW_WAR
	.align		4
.L_4077:
        /*0104*/ 	.byte	0x04, 0x36
        /*0106*/ 	.short	(.L_4079 - .L_4078)
.L_4078:
        /*0108*/ 	.word	0x00000008
.L_4079:


//--------------------- .nv.info._ZN10layer_norm13ln_bwd_kernelINS_13Kernel_traitsIffffjLj12288ELj4ELj1ELj4ELj16ENS_18Kernel_traits_baseILj12288EffffjLj128EEEEEEEvNS_9BwdParamsE --------------------------
	.section	.nv.info._ZN10layer_norm13ln_bwd_kernelINS_13Kernel_traitsIffffjLj12288ELj4ELj1ELj4ELj16ENS_18Kernel_traits_baseILj12288EffffjLj128EEEEEEEvNS_9BwdParamsE,"",@"SHT_CUDA_INFO"
	.sectionflags	@""
	.align	4


	//----- nvinfo : EIATTR_CUDA_API_VERSION
	.align		4
        /*0000*/ 	.byte	0x04, 0x37
        /*0002*/ 	.short	(.L_4081 - .L_4080)
.L_4080:
        /*0004*/ 	.word	0x00000082


	//----- nvinfo : EIATTR_KPARAM_INFO
	.align		4
.L_4081:
        /*0008*/ 	.byte	0x04, 0x17
        /*000a*/ 	.short	(.L_4083 - .L_4082)
.L_4082:
        /*000c*/ 	.word	0x00000000
        /*0010*/ 	.short	0x0000
        /*0012*/ 	.short	0x0000
        /*0014*/ 	.byte	0x00, 0xf0, 0x21, 0x02


	//----- nvinfo : EIATTR_SPARSE_MMA_MASK
	.align		4
.L_4083:
        /*0018*/ 	.byte	0x03, 0x50
        /*001a*/ 	.short	0x0000


	//----- nvinfo : EIATTR_MAXREG_COUNT
	.align		4
        /*001c*/ 	.byte	0x03, 0x1b
        /*001e*/ 	.short	0x00ff


	//----- nvinfo : EIATTR_NUM_BARRIERS
	.align		4
        /*0020*/ 	.byte	0x02, 0x4c
        /*0022*/ 	.byte	0x01
	.zero		1


	//----- nvinfo : EIATTR_MERCURY_ISA_VERSION
	.align		4
        /*0024*/ 	.byte	0x03, 0x5f
        /*0026*/ 	.short	0x0101


	//----- nvinfo : EIATTR_COOP_GROUP_MASK_REGIDS
	.align		4
        /*0028*/ 	.byte	0x04, 0x29
        /*002a*/ 	.short	(.L_4085 - .L_4084)


	//   ....[0]....
.L_4084:
        /*002c*/ 	.word	0xffffffff


	//   ....[1]....
        /*0030*/ 	.word	0xffffffff


	//   ....[2]....
        /*0034*/ 	.word	0xffffffff


	//   ....[3]....
        /*0038*/ 	.word	0xffffffff


	//   ....[4]....
        /*003c*/ 	.word	0xffffffff


	//   ....[5]....
        /*0040*/ 	.word	0xffffffff


	//   ....[6]....
        /*0044*/ 	.word	0xffffffff


	//   ....[7]....
        /*0048*/ 	.word	0xffffffff


	//   ....[8]....
        /*004c*/ 	.word	0xffffffff


	//   ....[9]....
        /*0050*/ 	.word	0xffffffff


	//   ....[10]....
        /*0054*/ 	.word	0xffffffff


	//   ....[11]....
        /*0058*/ 	.word	0xffffffff


	//   ....[12]....
        /*005c*/ 	.word	0xffffffff


	//   ....[13]....
        /*0060*/ 	.word	0xffffffff


	//   ....[14]....
        /*0064*/ 	.word	0xffffffff


	//   ....[15]....
        /*0068*/ 	.word	0xffffffff


	//   ....[16]....
        /*006c*/ 	.word	0xffffffff


	//   ....[17]....
        /*0070*/ 	.word	0xffffffff


	//   ....[18]....
        /*0074*/ 	.word	0xffffffff


	//   ....[19]....
        /*0078*/ 	.word	0xffffffff


	//   ....[20]....
        /*007c*/ 	.word	0x0500003c


	//   ....[21]....
        /*0080*/ 	.word	0x0500003c


	//   ....[22]....
        /*0084*/ 	.word	0x0500003c


	//   ....[23]....
        /*0088*/ 	.word	0x0500003c


	//   ....[24]....
        /*008c*/ 	.word	0x0500003c


	//   ....[25]....
        /*0090*/ 	.word	0x0500003c


	//   ....[26]....
        /*0094*/ 	.word	0x0500003c


	//   ....[27]....
        /*0098*/ 	.word	0x0500003c


	//   ....[28]....
        /*009c*/ 	.word	0x0500003c


	//   ....[29]....
        /*00a0*/ 	.word	0x0500003c


	//----- nvinfo : EIATTR_COOP_GROUP_INSTR_OFFSETS
	.align		4
.L_4085:
        /*00a4*/ 	.byte	0x04, 0x28
        /*00a6*/ 	.short	(.L_4087 - .L_4086)


	//   ....[0]....
.L_4086:
        /*00a8*/ 	.word	0x00001a60


	//   ....[1]....
        /*00ac*/ 	.word	0x00001a70


	//   ....[2]....
        /*00b0*/ 	.word	0x00001aa0


	//   ....[3]....
        /*00b4*/ 	.word	0x00001ab0


	//   ....[4]....
        /*00b8*/ 	.word	0x00001ae0


	//   ....[5]....
        /*00bc*/ 	.word	0x00001af0


	//   ....[6]....
        /*00c0*/ 	.word	0x00001b20


	//   ....[7]....
        /*00c4*/ 	.word	0x00001b30


	//   ....[8]....
        /*00c8*/ 	.word	0x00001b60


	//   ....[9]....
        /*00cc*/ 	.word	0x00001b70


	//   ....[10]....
        /*00d0*/ 	.word	0x00002090


	//   ....[11]....
        /*00d4*/ 	.word	0x000020a0


	//   ....[12]....
        /*00d8*/ 	.word	0x000020d0


	//   ....[13]....
        /*00dc*/ 	.word	0x000020e0


	//   ....[14]....
        /*00e0*/ 	.word	0x00002110


	//   ....[15]....
        /*00e4*/ 	.word	0x00002120


	//   ....[16]....
        /*00e8*/ 	.word	0x00002150


	//   ....[17]....
        /*00ec*/ 	.word	0x00002160


	//   ....[18]....
        /*00f0*/ 	.word	0x00002190


	//   ....[19]....
        /*00f4*/ 	.word	0x000021a0


	//   ....[20]....
        /*00f8*/ 	.word	0x00002d60


	//   ....[21]....
        /*00fc*/ 	.word	0x00002db0


	//   ....[22]....
        /*0100*/ 	.word	0x00002e20


	//   ....[23]....
        /*0104*/ 	.word	0x00002e80


	//   ....[24]....
        /*0108*/ 	.word	0x00002ef0


	//   ....[25]....
        /*010c*/ 	.word	0x00002f50


	//   ....[26]....
        /*0110*/ 	.word	0x00002fc0


	//   ....[27]....
        /*0114*/ 	.word	0x00003020


	//   ....[28]....
        /*0118*/ 	.word	0x00003090


	//   ....[29]....
        /*011c*/ 	.word	0x000030f0


	//----- nvinfo : EIATTR_EXIT_INSTR_OFFSETS
	.align		4
.L_4087:
        /*0120*/ 	.byte	0x04, 0x1c
        /*0122*/ 	.short	(.L_4089 - .L_4088)


	//   ....[0]....
.L_4088:
        /*0124*/ 	.word	0x00002d00


	//----- nvinfo : EIATTR_MAX_THREADS
	.align		4
.L_4089:
        /*0128*/ 	.byte	0x04, 0x05
        /*012a*/ 	.short	(.L_4091 - .L_4090)
.L_4090:
        /*012c*/ 	.word	0x00000080
        /*0130*/ 	.word	0x00000001
        /*0134*/ 	.word	0x00000001


	//----- nvinfo : EIATTR_CRS_STACK_SIZE
	.align		4
.L_4091:
        /*0138*/ 	.byte	0x04, 0x1e
        /*013a*/ 	.short	(.L_4093 - .L_4092)
.L_4092:
        /*013c*/ 	.word	0x00000000


	//----- nvinfo : EIATTR_CBANK_PARAM_SIZE
	.align		4
.L_4093:
        /*0140*/ 	.byte	0x03, 0x19
        /*0142*/ 	.short	0x0088


	//----- nvinfo : EIATTR_PARAM_CBANK
	.align		4
        /*0144*/ 	.byte	0x04, 0x0a
        /*0146*/ 	.short	(.L_4095 - .L_4094)
	.align		4
.L_4094:
        /*0148*/ 	.word	index@(.nv.constant0._ZN10layer_norm13ln_bwd_kernelINS_13Kernel_traitsIffffjLj12288ELj4ELj1ELj4ELj16ENS_18Kernel_traits_baseILj12288EffffjLj128EEEEEEEvNS_9BwdParamsE)
        /*014c*/ 	.short	0x0210
        /*014e*/ 	.short	0x0088


	//----- nvinfo : EIATTR_SW_WAR
	.align		4
.L_4095:
        /*0150*/ 	.byte	0x04, 0x36
        /*0152*/ 	.short	(.L_4097 - .L_4096)
.L_4096:
        /*0154*/ 	.word	0x00000008
.L_4097:


//--------------------- .nv.info._ZN10layer_norm22ln_bwd_finalize_kernelINS_22Kernel_traits_finalizeILj10240E13__nv_bfloat16fS2_fjLj1024ELj4ENS_18Kernel_traits_baseILj10240ES2_fS2_fjLj1024EEEEEEEvNS_9BwdParamsE --------------------------
	.section	.nv.info._ZN10layer_norm22ln_bwd_finalize_kernelINS_22Kernel_traits_finalizeILj10240E13__nv_bfloat16fS2_fjLj1024ELj4ENS_18Kernel_traits_baseILj10240ES2_fS2_fjLj1024EEEEEEEvNS_9BwdParamsE,"",@"SHT_CUDA_INFO"
	.sectionflags	@""
	.align	4


	//----- nvinfo : EIATTR_CUDA_API_VERSION
	.align		4
        /*0000*/ 	.byte	0x04, 0x37
        /*0002*/ 	.short	(.L_4099 - .L_4098)
.L_4098:
        /*0004*/ 	.word	0x00000082


	//----- nvinfo : EIATTR_KPARAM_INFO
	.align		4
.L_4099:
        /*0008*/ 	.byte	0x04, 0x17
        /*000a*/ 	.short	(.L_4101 - .L_4100)
.L_4100:
        /*000c*/ 	.word	0x00000000
        /*0010*/ 	.short	0x0000
        /*0012*/ 	.short	0x0000
        /*0014*/ 	.byte	0x00, 0xf0, 0x21, 0x02


	//----- nvinfo : EIATTR_SPARSE_MMA_MASK
	.align		4
.L_4101:
        /*0018*/ 	.byte	0x03, 0x50
        /*001a*/ 	.short	0x0000


	//----- nvinfo : EIATTR_MAXREG_COUNT
	.align		4
        /*001c*/ 	.byte	0x03, 0x1b
        /*001e*/ 	.short	0x0040


	//----- nvinfo : EIATTR_NUM_BARRIERS
	.align		4
        /*0020*/ 	.byte	0x02, 0x4c
        /*0022*/ 	.byte	0x01
	.zero		1


	//----- nvinfo : EIATTR_MERCURY_ISA_VERSION
	.align		4
        /*0024*/ 	.byte	0x03, 0x5f
        /*0026*/ 	.short	0x0101


	//----- nvinfo : EIATTR_COOP_GROUP_MASK_REGIDS
	.align		4
        /*0028*/ 	.byte	0x04, 0x29
        /*002a*/ 	.short	(.L_4103 - .L_4102)


	//   ....[0]....
.L_4102:
        /*002c*/ 	.word	0xffffffff


	//   ....[1]....
        /*0030*/ 	.word	0xffffffff


	//   ....[2]....
        /*0034*/ 	.word	0xffffffff


	//   ....[3]....
        /*0038*/ 	.word	0xffffffff


	//   ....[4]....
        /*003c*/ 	.word	0xffffffff


	//   ....[5]....
        /*0040*/ 	.word	0xffffffff


	//   ....[6]....
        /*0044*/ 	.word	0xffffffff


	//   ....[7]....
        /*0048*/ 	.word	0xffffffff


	//   ....[8]....
        /*004c*/ 	.word	0xffffffff


	//   ....[9]....
        /*0050*/ 	.word	0xffffffff


	//   ....[10]....
        /*0054*/ 	.word	0x05000011


	//   ....[11]....
        /*0058*/ 	.word	0x05000011


	//   ....[12]....
        /*005c*/ 	.word	0x05000011


	//   ....[13]....
        /*0060*/ 	.word	0x05000011


	//   ....[14]....
        /*0064*/ 	.word	0x05000011


	//   ....[15]....
        /*0068*/ 	.word	0x05000011


	//   ....[16]....
        /*006c*/ 	.word	0x05000011


	//   ....[17]....
        /*0070*/ 	.word	0x05000011


	//   ....[18]....
        /*0074*/ 	.word	0x05000011


	//   ....[19]....
        /*0078*/ 	.word	0x05000011


	//----- nvinfo : EIATTR_COOP_GROUP_INSTR_OFFSETS
	.align		4
.L_4103:
        /*007c*/ 	.byte	0x04, 0x28
        /*007e*/ 	.short	(.L_4105 - .L_4104)


	//   ....[0]....
.L_4104:
        /*0080*/ 	.word	0x00000860


	//   ....[1]....
        /*0084*/ 	.word	0x00000870


	//   ....[2]....
        /*0088*/ 	.word	0x000008a0


	//   ....[3]....
        /*008c*/ 	.word	0x000008b0


	//   ....[4]....
        /*0090*/ 	.word	0x000008e0


	//   ....[5]....
        /*0094*/ 	.word	0x000008f0


	//   ....[6]....
        /*0098*/ 	.word	0x00000920


	//   ....[7]....
        /*009c*/ 	.word	0x00000930


	//   ....[8]....
        /*00a0*/ 	.word	0x00000960


	//   ....[9]....
        /*00a4*/ 	.word	0x00000970


	//   ....[10]....
        /*00a8*/ 	.word	0x00000b70


	//   ....[11]....
        /*00ac*/ 	.word	0x00000be0


	//   ....[12]....
        /*00b0*/ 	.word	0x00000c50


	//   ....[13]....
        /*00b4*/ 	.word	0x00000cc0


	//   ....[14]....
        /*00b8*/ 	.word	0x00000d30


	//   ....[15]....
        /*00bc*/ 	.word	0x00000d90


	//   ....[16]....
        /*00c0*/ 	.word	0x00000e00


	//   ....[17]....
        /*00c4*/ 	.word	0x00000e70


	//   ....[18]....
        /*00c8*/ 	.word	0x00000ee0


	//   ....[19]....
        /*00cc*/ 	.word	0x00000f50


	//----- nvinfo : EIATTR_EXIT_INSTR_OFFSETS
	.align		4
.L_4105:
        /*00d0*/ 	.byte	0x04, 0x1c
        /*00d2*/ 	.short	(.L_4107 - .L_4106)


	//   ....[0]....
.L_4106:
        /*00d4*/ 	.word	0x00000070


	//   ....[1]....
        /*00d8*/ 	.word	0x00000b10


	//----- nvinfo : EIATTR_MAX_THREADS
	.align		4
.L_4107:
        /*00dc*/ 	.byte	0x04, 0x05
        /*00de*/ 	.short	(.L_4109 - .L_4108)
.L_4108:
        /*00e0*/ 	.word	0x00000400
        /*00e4*/ 	.word	0x00000001
        /*00e8*/ 	.word	0x00000001


	//----- nvinfo : EIATTR_CRS_STACK_SIZE
	.align		4
.L_4109:
        /*00ec*/ 	.byte	0x04, 0x1e
        /*00ee*/ 	.short	(.L_4111 - .L_4110)
.L_4110:
        /*00f0*/ 	.word	0x00000000


	//----- nvinfo : EIATTR_CBANK_PARAM_SIZE
	.align		4
.L_4111:
        /*00f4*/ 	.byte	0x03, 0x19
        /*00f6*/ 	.short	0x0088


	//----- nvinfo : EIATTR_PARAM_CBANK
	.align		4
        /*00f8*/ 	.byte	0x04, 0x0a
        /*00fa*/ 	.short	(.L_4113 - .L_4112)
	.align		4
.L_4112:
        /*00fc*/ 	.word	index@(.nv.constant0._ZN10layer_norm22ln_bwd_finalize_kernelINS_22Kernel_traits_finalizeILj10240E13__nv_bfloat16fS2_fjLj1024ELj4ENS_18Kernel_traits_baseILj10240ES2_fS2_fjLj1024EEEEEEEvNS_9BwdParamsE)
        /*0100*/ 	.short	0x0210
        /*0102*/ 	.short	0x0088


	//----- nvinfo : EIATTR_SW_WAR
	.align		4
.L_4113:
        /*0104*/ 	.byte	0x04, 0x36
        /*0106*/ 	.short	(.L_4115 - .L_4114)
.L_4114:
        /*0108*/ 	.word	0x00000008
.L_4115:


//--------------------- .nv.info._ZN10layer_norm13ln_bwd_kernelINS_13Kernel_traitsI13__nv_bfloat16fS2_fjLj10240ELj2ELj1ELj4ELj16ENS_18Kernel_traits_baseILj10240ES2_fS2_fjLj128EEEEEEEvNS_9BwdParamsE --------------------------
	.section	.nv.info._ZN10layer_norm13ln_bwd_kernelINS_13Kernel_traitsI13__nv_bfloat16fS2_fjLj10240ELj2ELj1ELj4ELj16ENS_18Kernel_traits_baseILj10240ES2_fS2_fjLj128EEEEEEEvNS_9BwdParamsE,"",@"SHT_CUDA_INFO"
	.sectionflags	@""
	.align	4


	//----- nvinfo : EIATTR_CUDA_API_VERSION
	.align		4
        /*0000*/ 	.byte	0x04, 0x37
        /*0002*/ 	.short	(.L_4117 - .L_4116)
.L_4116:
        /*0004*/ 	.word	0x00000082


	//----- nvinfo : EIATTR_KPARAM_INFO
	.align		4
.L_4117:
        /*0008*/ 	.byte	0x04, 0x17
        /*000a*/ 	.short	(.L_4119 - .L_4118)
.L_4118:
        /*000c*/ 	.word	0x00000000
        /*0010*/ 	.short	0x0000
        /*0012*/ 	.short	0x0000
        /*0014*/ 	.byte	0x00, 0xf0, 0x21, 0x02


	//----- nvinfo : EIATTR_SPARSE_MMA_MASK
	.align		4
.L_4119:
        /*0018*/ 	.byte	0x03, 0x50
        /*001a*/ 	.short	0x0000


	//----- nvinfo : EIATTR_MAXREG_COUNT
	.align		4
        /*001c*/ 	.byte	0x03, 0x1b
        /*001e*/ 	.short	0x00ff


	//----- nvinfo : EIATTR_NUM_BARRIERS
	.align		4
        /*0020*/ 	.byte	0x02, 0x4c
        /*0022*/ 	.byte	0x01
	.zero		1


	//----- nvinfo : EIATTR_ANNOTATIONS
	.align		4
        /*0024*/ 	.byte	0x04, 0x55
        /*0026*/ 	.short	(.L_4121 - .L_4120)


	//   ....[0]....
.L_4120:
        /*0028*/ 	.word	0x00000001
        /*002c*/ 	.byte	0x20, 0x07, 0x00, 0x00, 0x01, 0x00, 0x00, 0x00, 0x30, 0x07, 0x00, 0x00, 0x01, 0x00, 0x00, 0x00
        /*003c*/ 	.byte	0xa0, 0x11, 0x00, 0x00, 0x01, 0x00, 0x00, 0x00, 0xc0, 0x11, 0x00, 0x00


	//----- nvinfo : EIATTR_MERCURY_ISA_VERSION
	.align		4
.L_4121:
        /*0048*/ 	.byte	0x03, 0x5f
        /*004a*/ 	.short	0x0101


	//----- nvinfo : EIATTR_COOP_GROUP_MASK_REGIDS
	.align		4
        /*004c*/ 	.byte	0x04, 0x29
        /*004e*/ 	.short	(.L_4123 - .L_4122)


	//   ....[0]....
.L_4122:
        /*0050*/ 	.word	0xffffffff


	//   ....[1]....
        /*0054*/ 	.word	0xffffffff


	//   ....[2]....
        /*0058*/ 	.word	0xffffffff


	//   ....[3]....
        /*005c*/ 	.word	0xffffffff


	//   ....[4]....
        /*0060*/ 	.word	0xffffffff


	//   ....[5]....
        /*0064*/ 	.word	0xffffffff


	//   ....[6]....
        /*0068*/ 	.word	0xffffffff


	//   ....[7]....
        /*006c*/ 	.word	0xffffffff


	//   ....[8]....
        /*0070*/ 	.word	0xffffffff


	//   ....[9]....
        /*0074*/ 	.word	0xffffffff


	//   ....[10]....
        /*0078*/ 	.word	0xffffffff


	//   ....[11]....
        /*007c*/ 	.word	0xffffffff


	//   ....[12]....
        /*0080*/ 	.word	0xffffffff


	//   ....[13]....
        /*0084*/ 	.word	0xffffffff


	//   ....[14]....
        /*0088*/ 	.word	0xffffffff


	//   ....[15]....
        /*008c*/ 	.word	0xffffffff


	//   ....[16]....
        /*0090*/ 	.word	0xffffffff


	//   ....[17]....
        /*0094*/ 	.word	0xffffffff


	//   ....[18]....
        /*0098*/ 	.word	0xffffffff


	//   ....[19]....
        /*009c*/ 	.word	0xffffffff


	//   ....[20]....
        /*00a0*/ 	.word	0x0500003b


	//   ....[21]....
        /*00a4*/ 	.word	0x0500003b


	//   ....[22]....
        /*00a8*/ 	.word	0x0500003b


	//   ....[23]....
        /*00ac*/ 	.word	0x0500003b


	//   ....[24]....
        /*00b0*/ 	.word	0x0500003b


	//   ....[25]....
        /*00b4*/ 	.word	0x0500003b


	//   ....[26]....
        /*00b8*/ 	.word	0x0500003b


	//   ....[27]....
        /*00bc*/ 	.word	0x0500003b


	//   ....[28]....
        /*00c0*/ 	.word	0x0500003b


	//   ....[29]....
        /*00c4*/ 	.word	0x0500003b


	//----- nvinfo : EIATTR_COOP_GROUP_INSTR_OFFSETS
	.align		4
.L_4123:
        /*00c8*/ 	.byte	0x04, 0x28
        /*00ca*/ 	.short	(.L_4125 - .L_4124)


	//   ....[0]....
.L_4124:
        /*00cc*/ 	.word	0x00003680


	//   ....[1]....
        /*00d0*/ 	.word	0x000036a0


	//   ....[2]....
        /*00d4*/ 	.word	0x000036c0


	//   ....[3]....
        /*00d8*/ 	.word	0x000036e0


	//   ....[4]....
        /*00dc*/ 	.word	0x00003700


	//   ....[5]....
        /*00e0*/ 	.word	0x00003720


	//   ....[6]....
        /*00e4*/ 	.word	0x00003740


	//   ....[7]....
        /*00e8*/ 	.word	0x00003760


	//   ....[8]....
        /*00ec*/ 	.word	0x00003770


	//   ....[9]....
        /*00f0*/ 	.word	0x00003790


	//   ....[10]....
        /*00f4*/ 	.word	0x00003d40


	//   ....[11]....
        /*00f8*/ 	.word	0x00003d60


	//   ....[12]....
        /*00fc*/ 	.word	0x00003d80


	//   ....[13]....
        /*0100*/ 	.word	0x00003da0


	//   ....[14]....
        /*0104*/ 	.word	0x00003dc0


	//   ....[15]....
        /*0108*/ 	.word	0x00003de0


	//   ....[16]....
        /*010c*/ 	.word	0x00003e00


	//   ....[17]....
        /*0110*/ 	.word	0x00003e20


	//   ....[18]....
        /*0114*/ 	.word	0x00003e40


	//   ....[19]....
        /*0118*/ 	.word	0x00003e60


	//   ....[20]....
        /*011c*/ 	.word	0x00005140


	//   ....[21]....
        /*0120*/ 	.word	0x00005190


	//   ....[22]....
        /*0124*/ 	.word	0x000051f0


	//   ....[23]....
        /*0128*/ 	.word	0x00005240


	//   ....[24]....
        /*012c*/ 	.word	0x000052a0


	//   ....[25]....
        /*0130*/ 	.word	0x000052f0


	//   ....[26]....
        /*0134*/ 	.word	0x00005350


	//   ....[27]....
        /*0138*/ 	.word	0x000053a0


	//   ....[28]....
        /*013c*/ 	.word	0x00005400


	//   ....[29]....
        /*0140*/ 	.word	0x00005450


	//----- nvinfo : EIATTR_EXIT_INSTR_OFFSETS
	.align		4
.L_4125:
        /*0144*/ 	.byte	0x04, 0x1c
        /*0146*/ 	.short	(.L_4127 - .L_4126)


	//   ....[0]....
.L_4126:
        /*0148*/ 	.word	0x000050e0


	//----- nvinfo : EIATTR_MAX_THREADS
	.align		4
.L_4127:
        /*014c*/ 	.byte	0x04, 0x05
        /*014e*/ 	.short	(.L_4129 - .L_4128)
.L_4128:
        /*0150*/ 	.word	0x00000080
        /*0154*/ 	.word	0x00000001
        /*0158*/ 	.word	0x00000001


	//----- nvinfo : EIATTR_CRS_STACK_SIZE
	.align		4
.L_4129:
        /*015c*/ 	.byte	0x04, 0x1e
        /*015e*/ 	.short	(.L_4131 - .L_4130)
.L_4130:
        /*0160*/ 	.word	0x00000000


	//----- nvinfo : EIATTR_CBANK_PARAM_SIZE
	.align		4
.L_4131:
        /*0164*/ 	.byte	0x03, 0x19
        /*0166*/ 	.short	0x0088


	//----- nvinfo : EIATTR_PARAM_CBANK
	.align		4
        /*0168*/ 	.byte	0x04, 0x0a
        /*016a*/ 	.short	(.L_4133 - .L_4132)
	.align		4
.L_4132:
        /*016c*/ 	.word	index@(.nv.constant0._ZN10layer_norm13ln_bwd_kernelINS_13Kernel_traitsI13__nv_bfloat16fS2_fjLj10240ELj2ELj1ELj4ELj16ENS_18Kernel_traits_baseILj10240ES2_fS2_fjLj128EEEEEEEvNS_9BwdParamsE)
        /*0170*/ 	.short	0x0210
        /*0172*/ 	.short	0x0088


	//----- nvinfo : EIATTR_SW_WAR
	.align		4
.L_4133:
        /*0174*/ 	.byte	0x04, 0x36
        /*0176*/ 	.short	(.L_4135 - .L_4134)
.L_4134:
        /*0178*/ 	.word	0x00000008
.L_4135:


//--------------------- .nv.info._ZN10layer_norm22ln_bwd_finalize_kernelINS_22Kernel_traits_finalizeILj10240E13__nv_bfloat16S2_S2_fjLj1024ELj4ENS_18Kernel_traits_baseILj10240ES2_S2_S2_fjLj1024EEEEEEEvNS_9BwdParamsE --------------------------
	.section	.nv.info._ZN10layer_norm22ln_bwd_finalize_kernelINS_22Kernel_traits_finalizeILj10240E13__nv_bfloat16S2_S2_fjLj1024ELj4ENS_18Kernel_traits_baseILj10240ES2_S2_S2_fjLj1024EEEEEEEvNS_9BwdParamsE,"",@"SHT_CUDA_INFO"
	.sectionflags	@""
	.align	4


	//----- nvinfo : EIATTR_CUDA_API_VERSION
	.align		4
        /*0000*/ 	.byte	0x04, 0x37
        /*0002*/ 	.short	(.L_4137 - .L_4136)
.L_4136:
        /*0004*/ 	.word	0x00000082


	//----- nvinfo : EIATTR_KPARAM_INFO
	.align		4
.L_4137:
        /*0008*/ 	.byte	0x04, 0x17
        /*000a*/ 	.short	(.L_4139 - .L_4138)
.L_4138:
        /*000c*/ 	.word	0x00000000
        /*0010*/ 	.short	0x0000
        /*0012*/ 	.short	0x0000
        /*0014*/ 	.byte	0x00, 0xf0, 0x21, 0x02


	//----- nvinfo : EIATTR_SPARSE_MMA_MASK
	.align		4
.L_4139:
        /*0018*/ 	.byte	0x03, 0x50
        /*001a*/ 	.short	0x0000


	//----- nvinfo : EIATTR_MAXREG_COUNT
	.align		4
        /*001c*/ 	.byte	0x03, 0x1b
        /*001e*/ 	.short	0x0040


	//----- nvinfo : EIATTR_NUM_BARRIERS
	.align		4
        /*0020*/ 	.byte	0x02, 0x4c
        /*0022*/ 	.byte	0x01
	.zero		1


	//----- nvinfo : EIATTR_MERCURY_ISA_VERSION
	.align		4
        /*0024*/ 	.byte	0x03, 0x5f
        /*0026*/ 	.short	0x0101


	//----- nvinfo : EIATTR_COOP_GROUP_MASK_REGIDS
	.align		4
        /*0028*/ 	.byte	0x04, 0x29
        /*002a*/ 	.short	(.L_4141 - .L_4140)


	//   ....[0]....
.L_4140:
        /*002c*/ 	.word	0xffffffff


	//   ....[1]....
        /*0030*/ 	.word	0xffffffff


	//   ....[2]....
        /*0034*/ 	.word	0xffffffff


	//   ....[3]....
        /*0038*/ 	.word	0xffffffff


	//   ....[4]....
        /*003c*/ 	.word	0xffffffff


	//   ....[5]....
        /*0040*/ 	.word	0xffffffff


	//   ....[6]....
        /*0044*/ 	.word	0xffffffff


	//   ....[7]....
        /*0048*/ 	.word	0xffffffff


	//   ....[8]....
        /*004c*/ 	.word	0xffffffff


	//   ....[9]....
        /*0050*/ 	.word	0xffffffff


	//   ....[10]....
        /*0054*/ 	.word	0x05000011


	//   ....[11]....
        /*0058*/ 	.word	0x05000011


	//   ....[12]....
        /*005c*/ 	.word	0x05000011


	//   ....[13]....
        /*0060*/ 	.word	0x05000011


	//   ....[14]....
        /*0064*/ 	.word	0x05000011


	//   ....[15]....
        /*0068*/ 	.word	0x05000011


	//   ....[16]....
        /*006c*/ 	.word	0x05000011


	//   ....[17]....
        /*0070*/ 	.word	0x05000011


	//   ....[18]....
        /*0074*/ 	.word	0x05000011


	//   ....[19]....
        /*0078*/ 	.word	0x05000011


	//----- nvinfo : EIATTR_COOP_GROUP_INSTR_OFFSETS
	.align		4
.L_4141:
        /*007c*/ 	.byte	0x04, 0x28
        /*007e*/ 	.short	(.L_4143 - .L_4142)


	//   ....[0]....
.L_4142:
        /*0080*/ 	.word	0x00000860


	//   ....[1]....
        /*0084*/ 	.word	0x00000870


	//   ....[2]....
        /*0088*/ 	.word	0x000008a0


	//   ....[3]....
        /*008c*/ 	.word	0x000008b0


	//   ....[4]....
        /*0090*/ 	.word	0x000008e0


	//   ....[5]....
        /*0094*/ 	.word	0x000008f0


	//   ....[6]....
        /*0098*/ 	.word	0x00000920


	//   ....[7]....
        /*009c*/ 	.word	0x00000930


	//   ....[8]....
        /*00a0*/ 	.word	0x00000960


	//   ....[9]....
        /*00a4*/ 	.word	0x00000970


	//   ....[10]....
        /*00a8*/ 	.word	0x00000b70


	//   ....[11]....
        /*00ac*/ 	.word	0x00000be0


	//   ....[12]....
        /*00b0*/ 	.word	0x00000c50


	//   ....[13]....
        /*00b4*/ 	.word	0x00000cc0


	//   ....[14]....
        /*00b8*/ 	.word	0x00000d30


	//   ....[15]....
        /*00bc*/ 	.word	0x00000d90


	//   ....[16]....
        /*00c0*/ 	.word	0x00000e00


	//   ....[17]....
        /*00c4*/ 	.word	0x00000e70


	//   ....[18]....
        /*00c8*/ 	.word	0x00000ee0


	//   ....[19]....
        /*00cc*/ 	.word	0x00000f50


	//----- nvinfo : EIATTR_EXIT_INSTR_OFFSETS
	.align		4
.L_4143:
        /*00d0*/ 	.byte	0x04, 0x1c
        /*00d2*/ 	.short	(.L_4145 - .L_4144)


	//   ....[0]....
.L_4144:
        /*00d4*/ 	.word	0x00000070


	//   ....[1]....
        /*00d8*/ 	.word	0x00000b10


	//----- nvinfo : EIATTR_MAX_THREADS
	.align		4
.L_4145:
        /*00dc*/ 	.byte	0x04, 0x05
        /*00de*/ 	.short	(.L_4147 - .L_4146)
.L_4146:
        /*00e0*/ 	.word	0x00000400
        /*00e4*/ 	.word	0x00000001
        /*00e8*/ 	.word	0x00000001


	//----- nvinfo : EIATTR_CRS_STACK_SIZE
	.align		4
.L_4147:
        /*00ec*/ 	.byte	0x04, 0x1e
        /*00ee*/ 	.short	(.L_4149 - .L_4148)
.L_4148:
        /*00f0*/ 	.word	0x00000000


	//----- nvinfo : EIATTR_CBANK_PARAM_SIZE
	.align		4
.L_4149:
        /*00f4*/ 	.byte	0x03, 0x19
        /*00f6*/ 	.short	0x0088


	//----- nvinfo : EIATTR_PARAM_CBANK
	.align		4
        /*00f8*/ 	.byte	0x04, 0x0a
        /*00fa*/ 	.short	(.L_4151 - .L_4150)
	.align		4
.L_4150:
        /*00fc*/ 	.word	index@(.nv.constant0._ZN10layer_norm22ln_bwd_finalize_kernelINS_22Kernel_traits_finalizeILj10240E13__nv_bfloat16S2_S2_fjLj1024ELj4ENS_18Kernel_traits_baseILj10240ES2_S2_S2_fjLj1024EEEEEEEvNS_9BwdParamsE)
        /*0100*/ 	.short	0x0210
        /*0102*/ 	.short	0x0088


	//----- nvinfo : EIATTR_SW_WAR
	.align		4
.L_4151:
        /*0104*/ 	.byte	0x04, 0x36
        /*0106*/ 	.short	(.L_4153 - .L_4152)
.L_4152:
        /*0108*/ 	.word	0x00000008
.L_4153:


//--------------------- .nv.info._ZN10layer_norm13ln_bwd_kernelINS_13Kernel_traitsI13__nv_bfloat16S2_S2_fjLj10240ELj2ELj1ELj4ELj16ENS_18Kernel_traits_baseILj10240ES2_S2_S2_fjLj128EEEEEEEvNS_9BwdParamsE --------------------------
	.section	.nv.info._ZN10layer_norm13ln_bwd_kernelINS_13Kernel_traitsI13__nv_bfloat16S2_S2_fjLj10240ELj2ELj1ELj4ELj16ENS_18Kernel_traits_baseILj10240ES2_S2_S2_fjLj128EEEEEEEvNS_9BwdParamsE,"",@"SHT_CUDA_INFO"
	.sectionflags	@""
	.align	4


	//----- nvinfo : EIATTR_CUDA_API_VERSION
	.align		4
        /*0000*/ 	.byte	0x04, 0x37
        /*0002*/ 	.short	(.L_4155 - .L_4154)
.L_4154:
        /*0004*/ 	.word	0x00000082


	//----- nvinfo : EIATTR_KPARAM_INFO
	.align		4
.L_4155:
        /*0008*/ 	.byte	0x04, 0x17
        /*000a*/ 	.short	(.L_4157 - .L_4156)
.L_4156:
        /*000c*/ 	.word	0x00000000
        /*0010*/ 	.short	0x0000
        /*0012*/ 	.short	0x0000
        /*0014*/ 	.byte	0x00, 0xf0, 0x21, 0x02


	//----- nvinfo : EIATTR_SPARSE_MMA_MASK
	.align		4
.L_4157:
        /*0018*/ 	.byte	0x03, 0x50
        /*001a*/ 	.short	0x0000


	//----- nvinfo : EIATTR_MAXREG_COUNT
	.align		4
        /*001c*/ 	.byte	0x03, 0x1b
        /*001e*/ 	.short	0x00ff


	//----- nvinfo : EIATTR_NUM_BARRIERS
	.align		4
        /*0020*/ 	.byte	0x02, 0x4c
        /*0022*/ 	.byte	0x01
	.zero		1


	//----- nvinfo : EIATTR_MERCURY_ISA_VERSION
	.align		4
        /*0024*/ 	.byte	0x03, 0x5f
        /*0026*/ 	.short	0x0101


	//----- nvinfo : EIATTR_COOP_GROUP_MASK_REGIDS
	.align		4
        /*0028*/ 	.byte	0x04, 0x29
        /*002a*/ 	.short	(.L_4159 - .L_4158)


	//   ....[0]....
.L_4158:
        /*002c*/ 	.word	0xffffffff


	//   ....[1]....
        /*0030*/ 	.word	0xffffffff


	//   ....[2]....
        /*0034*/ 	.word	0xffffffff


	//   ....[3]....
        /*0038*/ 	.word	0xffffffff


	//   ....[4]....
        /*003c*/ 	.word	0xffffffff


	//   ....[5]....
        /*0040*/ 	.word	0xffffffff


	//   ....[6]....
        /*0044*/ 	.word	0xffffffff


	//   ....[7]....
        /*0048*/ 	.word	0xffffffff


	//   ....[8]....
        /*004c*/ 	.word	0xffffffff


	//   ....[9]....
        /*0050*/ 	.word	0xffffffff


	//   ....[10]....
        /*0054*/ 	.word	0xffffffff


	//   ....[11]....
        /*0058*/ 	.word	0xffffffff


	//   ....[12]....
        /*005c*/ 	.word	0xffffffff


	//   ....[13]....
        /*0060*/ 	.word	0xffffffff


	//   ....[14]....
        /*0064*/ 	.word	0xffffffff


	//   ....[15]....
        /*0068*/ 	.word	0xffffffff


	//   ....[16]....
        /*006c*/ 	.word	0xffffffff


	//   ....[17]....
        /*0070*/ 	.word	0xffffffff


	//   ....[18]....
        /*0074*/ 	.word	0xffffffff


	//   ....[19]....
        /*0078*/ 	.word	0xffffffff


	//   ....[20]....
        /*007c*/ 	.word	0x05000051


	//   ....[21]....
        /*0080*/ 	.word	0x05000051


	//   ....[22]....
        /*0084*/ 	.word	0x05000051


	//   ....[23]....
        /*0088*/ 	.word	0x05000051


	//   ....[24]....
        /*008c*/ 	.word	0x05000051


	//   ....[25]....
        /*0090*/ 	.word	0x05000051


	//   ....[26]....
        /*0094*/ 	.word	0x05000051


	//   ....[27]....
        /*0098*/ 	.word	0x05000051


	//   ....[28]....
        /*009c*/ 	.word	0x05000051


	//   ....[29]....
        /*00a0*/ 	.word	0x05000051


	//----- nvinfo : EIATTR_COOP_GROUP_INSTR_OFFSETS
	.align		4
.L_4159:
        /*00a4*/ 	.byte	0x04, 0x28
        /*00a6*/ 	.short	(.L_4161 - .L_4160)


	//   ....[0]....
.L_4160:
        /*00a8*/ 	.word	0x000033f0


	//   ....[1]....
        /*00ac*/ 	.word	0x00003400


	//   ....[2]....
        /*00b0*/ 	.word	0x00003430


	//   ....[3]....
        /*00b4*/ 	.word	0x00003440


	//   ....[4]....
        /*00b8*/ 	.word	0x00003470


	//   ....[5]....
        /*00bc*/ 	.word	0x00003480


	//   ....[6]....
        /*00c0*/ 	.word	0x000034b0


	//   ....[7]....
        /*00c4*/ 	.word	0x000034c0


	//   ....[8]....
        /*00c8*/ 	.word	0x000034f0


	//   ....[9]....
        /*00cc*/ 	.word	0x00003500


	//   ....[10]....
        /*00d0*/ 	.word	0x00003a10


	//   ....[11]....
        /*00d4*/ 	.word	0x00003a20


	//   ....[12]....
        /*00d8*/ 	.word	0x00003a50


	//   ....[13]....
        /*00dc*/ 	.word	0x00003a60


	//   ....[14]....
        /*00e0*/ 	.word	0x00003a90


	//   ....[15]....
        /*00e4*/ 	.word	0x00003aa0


	//   ....[16]....
        /*00e8*/ 	.word	0x00003ad0


	//   ....[17]....
        /*00ec*/ 	.word	0x00003ae0


	//   ....[18]....
        /*00f0*/ 	.word	0x00003b10


	//   ....[19]....
        /*00f4*/ 	.word	0x00003b20


	//   ....[20]....
        /*00f8*/ 	.word	0x00004d70


	//   ....[21]....
        /*00fc*/ 	.word	0x00004dc0


	//   ....[22]....
        /*0100*/ 	.word	0x00004e30


	//   ....[23]....
        /*0104*/ 	.word	0x00004e90


	//   ....[24]....
        /*0108*/ 	.word	0x00004f00


	//   ....[25]....
        /*010c*/ 	.word	0x00004f60


	//   ....[26]....
        /*0110*/ 	.word	0x00004fd0


	//   ....[27]....
        /*0114*/ 	.word	0x00005030


	//   ....[28]....
        /*0118*/ 	.word	0x000050a0


	//   ....[29]....
        /*011c*/ 	.word	0x00005100


	//----- nvinfo : EIATTR_EXIT_INSTR_OFFSETS
	.align		4
.L_4161:
        /*0120*/ 	.byte	0x04, 0x1c
        /*0122*/ 	.short	(.L_4163 - .L_4162)


	//   ....[0]....
.L_4162:
        /*0124*/ 	.word	0x00004d10


	//----- nvinfo : EIATTR_MAX_THREADS
	.align		4
.L_4163:
        /*0128*/ 	.byte	0x04, 0x05
        /*012a*/ 	.short	(.L_4165 - .L_4164)
.L_4164:
        /*012c*/ 	.word	0x00000080
        /*0130*/ 	.word	0x00000001
        /*0134*/ 	.word	0x00000001


	//----- nvinfo : EIATTR_CRS_STACK_SIZE
	.align		4
.L_4165:
        /*0138*/ 	.byte	0x04, 0x1e
        /*013a*/ 	.short	(.L_4167 - .L_4166)
.L_4166:
        /*013c*/ 	.word	0x00000000


	//----- nvinfo : EIATTR_CBANK_PARAM_SIZE
	.align		4
.L_4167:
        /*0140*/ 	.byte	0x03, 0x19
        /*0142*/ 	.short	0x0088


	//----- nvinfo : EIATTR_PARAM_CBANK
	.align		4
        /*0144*/ 	.byte	0x04, 0x0a
        /*0146*/ 	.short	(.L_4169 - .L_4168)
	.align		4
.L_4168:
        /*0148*/ 	.word	index@(.nv.constant0._ZN10layer_norm13ln_bwd_kernelINS_13Kernel_traitsI13__nv_bfloat16S2_S2_fjLj10240ELj2ELj1ELj4ELj16ENS_18Kernel_traits_baseILj10240ES2_S2_S2_fjLj128EEEEEEEvNS_9BwdParamsE)
        /*014c*/ 	.short	0x0210
        /*014e*/ 	.short	0x0088


	//----- nvinfo : EIATTR_SW_WAR
	.align		4
.L_4169:
        /*0150*/ 	.byte	0x04, 0x36
        /*0152*/ 	.short	(.L_4171 - .L_4170)
.L_4170:
        /*0154*/ 	.word	0x00000008
.L_4171:


//--------------------- .nv.info._ZN10layer_norm22ln_bwd_finalize_kernelINS_22Kernel_traits_finalizeILj10240E6__halffS2_fjLj1024ELj4ENS_18Kernel_traits_baseILj10240ES2_fS2_fjLj1024EEEEEEEvNS_9BwdParamsE --------------------------
	.section	.nv.info._ZN10layer_norm22ln_bwd_finalize_kernelINS_22Kernel_traits_finalizeILj10240E6__halffS2_fjLj1024ELj4ENS_18Kernel_traits_baseILj10240ES2_fS2_fjLj1024EEEEEEEvNS_9BwdParamsE,"",@"SHT_CUDA_INFO"
	.sectionflags	@""
	.align	4


	//----- nvinfo : EIATTR_CUDA_API_VERSION
	.align		4
        /*0000*/ 	.byte	0x04, 0x37
        /*0002*/ 	.short	(.L_4173 - .L_4172)
.L_4172:
        /*0004*/ 	.word	0x00000082


	//----- nvinfo : EIATTR_KPARAM_INFO
	.align		4
.L_4173:
        /*0008*/ 	.byte	0x04, 0x17
        /*000a*/ 	.short	(.L_4175 - .L_4174)
.L_4174:
        /*000c*/ 	.word	0x00000000
        /*0010*/ 	.short	0x0000
        /*0012*/ 	.short	0x0000
        /*0014*/ 	.byte	0x00, 0xf0, 0x21, 0x02


	//----- nvinfo : EIATTR_SPARSE_MMA_MASK
	.align		4
.L_4175:
        /*0018*/ 	.byte	0x03, 0x50
        /*001a*/ 	.short	0x0000


	//----- nvinfo : EIATTR_MAXREG_COUNT
	.align		4
        /*001c*/ 	.byte	0x03, 0x1b
        /*001e*/ 	.short	0x0040


	//----- nvinfo : EIATTR_NUM_BARRIERS
	.align		4
        /*0020*/ 	.byte	0x02, 0x4c
        /*0022*/ 	.byte	0x01
	.zero		1


	//----- nvinfo : EIATTR_MERCURY_ISA_VERSION
	.align		4
        /*0024*/ 	.byte	0x03, 0x5f
        /*0026*/ 	.short	0x0101


	//----- nvinfo : EIATTR_COOP_GROUP_MASK_REGIDS
	.align		4
        /*0028*/ 	.byte	0x04, 0x29
        /*002a*/ 	.short	(.L_4177 - .L_4176)


	//   ....[0]....
.L_4176:
        /*002c*/ 	.word	0xffffffff


	//   ....[1]....
        /*0030*/ 	.word	0xffffffff


	//   ....[2]....
        /*0034*/ 	.word	0xffffffff


	//   ....[3]....
        /*0038*/ 	.word	0xffffffff


	//   ....[4]....
        /*003c*/ 	.word	0xffffffff


	//   ....[5]....
        /*0040*/ 	.word	0xffffffff


	//   ....[6]....
        /*0044*/ 	.word	0xffffffff


	//   ....[7]....
        /*0048*/ 	.word	0xffffffff


	//   ....[8]....
        /*004c*/ 	.word	0xffffffff


	//   ....[9]....
        /*0050*/ 	.word	0xffffffff


	//   ....[10]....
        /*0054*/ 	.word	0x05000011


	//   ....[11]....
        /*0058*/ 	.word	0x05000011


	//   ....[12]....
        /*005c*/ 	.word	0x05000011


	//   ....[13]....
        /*0060*/ 	.word	0x05000011


	//   ....[14]....
        /*0064*/ 	.word	0x05000011


	//   ....[15]....
        /*0068*/ 	.word	0x05000011


	//   ....[16]....
        /*006c*/ 	.word	0x05000011


	//   ....[17]....
        /*0070*/ 	.word	0x05000011


	//   ....[18]....
        /*0074*/ 	.word	0x05000011


	//   ....[19]....
        /*0078*/ 	.word	0x05000011


	//----- nvinfo : EIATTR_COOP_GROUP_INSTR_OFFSETS
	.align		4
.L_4177:
        /*007c*/ 	.byte	0x04, 0x28
        /*007e*/ 	.short	(.L_4179 - .L_4178)


	//   ....[0]....
.L_4178:
        /*0080*/ 	.word	0x00000860


	//   ....[1]....
        /*0084*/ 	.word	0x00000870


	//   ....[2]....
        /*0088*/ 	.word	0x000008a0


	//   ....[3]....
        /*008c*/ 	.word	0x000008b0


	//   ....[4]....
        /*0090*/ 	.word	0x000008e0


	//   ....[5]....
        /*0094*/ 	.word	0x000008f0


	//   ....[6]....
        /*0098*/ 	.word	0x00000920


	//   ....[7]....
        /*009c*/ 	.word	0x00000930


	//   ....[8]....
        /*00a0*/ 	.word	0x00000960


	//   ....[9]....
        /*00a4*/ 	.word	0x00000970


	//   ....[10]....
        /*00a8*/ 	.word	0x00000b70


	//   ....[11]....
        /*00ac*/ 	.word	0x00000be0


	//   ....[12]....
        /*00b0*/ 	.word	0x00000c50


	//   ....[13]....
        /*00b4*/ 	.word	0x00000cc0


	//   ....[14]....
        /*00b8*/ 	.word	0x00000d30


	//   ....[15]....
        /*00bc*/ 	.word	0x00000d90


	//   ....[16]....
        /*00c0*/ 	.word	0x00000e00


	//   ....[17]....
        /*00c4*/ 	.word	0x00000e70


	//   ....[18]....
        /*00c8*/ 	.word	0x00000ee0


	//   ....[19]....
        /*00cc*/ 	.word	0x00000f50


	//----- nvinfo : EIATTR_EXIT_INSTR_OFFSETS
	.align		4
.L_4179:
        /*00d0*/ 	.byte	0x04, 0x1c
        /*00d2*/ 	.short	(.L_4181 - .L_4180)


	//   ....[0]....
.L_4180:
        /*00d4*/ 	.word	0x00000070


	//   ....[1]....
        /*00d8*/ 	.word	0x00000b10


	//----- nvinfo : EIATTR_MAX_THREADS
	.align		4
.L_4181:
        /*00dc*/ 	.byte	0x04, 0x05
        /*00de*/ 	.short	(.L_4183 - .L_4182)
.L_4182:
        /*00e0*/ 	.word	0x00000400
        /*00e4*/ 	.word	0x00000001
        /*00e8*/ 	.word	0x00000001


	//----- nvinfo : EIATTR_CRS_STACK_SIZE
	.align		4
.L_4183:
        /*00ec*/ 	.byte	0x04, 0x1e
        /*00ee*/ 	.short	(.L_4185 - .L_4184)
.L_4184:
        /*00f0*/ 	.word	0x00000000


	//----- nvinfo : EIATTR_CBANK_PARAM_SIZE
	.align		4
.L_4185:
        /*00f4*/ 	.byte	0x03, 0x19
        /*00f6*/ 	.short	0x0088


	//----- nvinfo : EIATTR_PARAM_CBANK
	.align		4
        /*00f8*/ 	.byte	0x04, 0x0a
        /*00fa*/ 	.short	(.L_4187 - .L_4186)
	.align		4
.L_4186:
        /*00fc*/ 	.word	index@(.nv.constant0._ZN10layer_norm22ln_bwd_finalize_kernelINS_22Kernel_traits_finalizeILj10240E6__halffS2_fjLj1024ELj4ENS_18Kernel_traits_baseILj10240ES2_fS2_fjLj1024EEEEEEEvNS_9BwdParamsE)
        /*0100*/ 	.short	0x0210
        /*0102*/ 	.short	0x0088


	//----- nvinfo : EIATTR_SW_WAR
	.align		4
.L_4187:
        /*0104*/ 	.byte	0x04, 0x36
        /*0106*/ 	.short	(.L_4189 - .L_4188)
.L_4188:
        /*0108*/ 	.word	0x00000008
.L_4189:


//--------------------- .nv.info._ZN10layer_norm13ln_bwd_kernelINS_13Kernel_traitsI6__halffS2_fjLj10240ELj2ELj1ELj4ELj16ENS_18Kernel_traits_baseILj10240ES2_fS2_fjLj128EEEEEEEvNS_9BwdParamsE --------------------------
	.section	.nv.info._ZN10layer_norm13ln_bwd_kernelINS_13Kernel_traitsI6__halffS2_fjLj10240ELj2ELj1ELj4ELj16ENS_18Kernel_traits_baseILj10240ES2_fS2_fjLj128EEEEEEEvNS_9BwdParamsE,"",@"SHT_CUDA_INFO"
	.sectionflags	@""
	.align	4


	//----- nvinfo : EIATTR_CUDA_API_VERSION
	.align		4
        /*0000*/ 	.byte	0x04, 0x37
        /*0002*/ 	.short	(.L_4191 - .L_4190)
.L_4190:
        /*0004*/ 	.word	0x00000082


	//----- nvinfo : EIATTR_KPARAM_INFO
	.align		4
.L_4191:
        /*0008*/ 	.byte	0x04, 0x17
        /*000a*/ 	.short	(.L_4193 - .L_4192)
.L_4192:
        /*000c*/ 	.word	0x00000000
        /*0010*/ 	.short	0x0000
        /*0012*/ 	.short	0x0000
        /*0014*/ 	.byte	0x00, 0xf0, 0x21, 0x02


	//----- nvinfo : EIATTR_SPARSE_MMA_MASK
	.align		4
.L_4193:
        /*0018*/ 	.byte	0x03, 0x50
        /*001a*/ 	.short	0x0000


	//----- nvinfo : EIATTR_MAXREG_COUNT
	.align		4
        /*001c*/ 	.byte	0x03, 0x1b
        /*001e*/ 	.short	0x00ff


	//----- nvinfo : EIATTR_NUM_BARRIERS
	.align		4
        /*0020*/ 	.byte	0x02, 0x4c
        /*0022*/ 	.byte	0x01
	.zero		1


	//----- nvinfo : EIATTR_ANNOTATIONS
	.align		4
        /*0024*/ 	.byte	0x04, 0x55
        /*0026*/ 	.short	(.L_4195 - .L_4194)


	//   ....[0]....
.L_4194:
        /*0028*/ 	.word	0x00000001
        /*002c*/ 	.byte	0x20, 0x07, 0x00, 0x00, 0x01, 0x00, 0x00, 0x00, 0x30, 0x07, 0x00, 0x00, 0x01, 0x00, 0x00, 0x00
        /*003c*/ 	.byte	0xa0, 0x11, 0x00, 0x00, 0x01, 0x00, 0x00, 0x00, 0xc0, 0x11, 0x00, 0x00


	//----- nvinfo : EIATTR_MERCURY_ISA_VERSION
	.align		4
.L_4195:
        /*0048*/ 	.byte	0x03, 0x5f
        /*004a*/ 	.short	0x0101


	//----- nvinfo : EIATTR_COOP_GROUP_MASK_REGIDS
	.align		4
        /*004c*/ 	.byte	0x04, 0x29
        /*004e*/ 	.short	(.L_4197 - .L_4196)


	//   ....[0]....
.L_4196:
        /*0050*/ 	.word	0xffffffff


	//   ....[1]....
        /*0054*/ 	.word	0xffffffff


	//   ....[2]....
        /*0058*/ 	.word	0xffffffff


	//   ....[3]....
        /*005c*/ 	.word	0xffffffff


	//   ....[4]....
        /*0060*/ 	.word	0xffffffff


	//   ....[5]....
        /*0064*/ 	.word	0xffffffff


	//   ....[6]....
        /*0068*/ 	.word	0xffffffff


	//   ....[7]....
        /*006c*/ 	.word	0xffffffff


	//   ....[8]....
        /*0070*/ 	.word	0xffffffff


	//   ....[9]....
        /*0074*/ 	.word	0xffffffff


	//   ....[10]....
        /*0078*/ 	.word	0xffffffff


	//   ....[11]....
        /*007c*/ 	.word	0xffffffff


	//   ....[12]....
        /*0080*/ 	.word	0xffffffff


	//   ....[13]....
        /*0084*/ 	.word	0xffffffff


	//   ....[14]....
        /*0088*/ 	.word	0xffffffff


	//   ....[15]....
        /*008c*/ 	.word	0xffffffff


	//   ....[16]....
        /*0090*/ 	.word	0xffffffff


	//   ....[17]....
        /*0094*/ 	.word	0xffffffff


	//   ....[18]....
        /*0098*/ 	.word	0xffffffff


	//   ....[19]....
        /*009c*/ 	.word	0xffffffff


	//   ....[20]....
        /*00a0*/ 	.word	0x0500003b


	//   ....[21]....
        /*00a4*/ 	.word	0x0500003b


	//   ....[22]....
        /*00a8*/ 	.word	0x0500003b


	//   ....[23]....
        /*00ac*/ 	.word	0x0500003b


	//   ....[24]....
        /*00b0*/ 	.word	0x0500003b


	//   ....[25]....
        /*00b4*/ 	.word	0x0500003b


	//   ....[26]....
        /*00b8*/ 	.word	0x0500003b


	//   ....[27]....
        /*00bc*/ 	.word	0x0500003b


	//   ....[28]....
        /*00c0*/ 	.word	0x0500003b


	//   ....[29]....
        /*00c4*/ 	.word	0x0500003b


	//----- nvinfo : EIATTR_COOP_GROUP_INSTR_OFFSETS
	.align		4
.L_4197:
        /*00c8*/ 	.byte	0x04, 0x28
        /*00ca*/ 	.short	(.L_4199 - .L_4198)


	//   ....[0]....
.L_4198:
        /*00cc*/ 	.word	0x00003680


	//   ....[1]....
        /*00d0*/ 	.word	0x000036a0


	//   ....[2]....
        /*00d4*/ 	.word	0x000036c0


	//   ....[3]....
        /*00d8*/ 	.word	0x000036e0


	//   ....[4]....
        /*00dc*/ 	.word	0x00003700


	//   ....[5]....
        /*00e0*/ 	.word	0x00003720


	//   ....[6]....
        /*00e4*/ 	.word	0x00003740


	//   ....[7]....
        /*00e8*/ 	.word	0x00003760


	//   ....[8]....
        /*00ec*/ 	.word	0x00003770


	//   ....[9]....
        /*00f0*/ 	.word	0x00003790


	//   ....[10]....
        /*00f4*/ 	.word	0x00003d40


	//   ....[11]....
        /*00f8*/ 	.word	0x00003d60


	//   ....[12]....
        /*00fc*/ 	.word	0x00003d80


	//   ....[13]....
        /*0100*/ 	.word	0x00003da0


	//   ....[14]....
        /*0104*/ 	.word	0x00003dc0


	//   ....[15]....
        /*0108*/ 	.word	0x00003de0


	//   ....[16]....
        /*010c*/ 	.word	0x00003e00


	//   ....[17]....
        /*0110*/ 	.word	0x00003e20


	//   ....[18]....
        /*0114*/ 	.word	0x00003e40


	//   ....[19]....
        /*0118*/ 	.word	0x00003e60


	//   ....[20]....
        /*011c*/ 	.word	0x00005140


	//   ....[21]....
        /*0120*/ 	.word	0x00005190


	//   ....[22]....
        /*0124*/ 	.word	0x000051f0


	//   ....[23]....
        /*0128*/ 	.word	0x00005240


	//   ....[24]....
        /*012c*/ 	.word	0x000052a0


	//   ....[25]....
        /*0130*/ 	.word	0x000052f0


	//   ....[26]....
        /*0134*/ 	.word	0x00005350


	//   ....[27]....
        /*0138*/ 	.word	0x000053a0


	//   ....[28]....
        /*013c*/ 	.word	0x00005400


	//   ....[29]....
        /*0140*/ 	.word	0x00005450


	//----- nvinfo : EIATTR_EXIT_INSTR_OFFSETS
	.align		4
.L_4199:
        /*0144*/ 	.byte	0x04, 0x1c
        /*0146*/ 	.short	(.L_4201 - .L_4200)


	//   ....[0]....
.L_4200:
        /*0148*/ 	.word	0x000050e0


	//----- nvinfo : EIATTR_MAX_THREADS
	.align		4
.L_4201:
        /*014c*/ 	.byte	0x04, 0x05
        /*014e*/ 	.short	(.L_4203 - .L_4202)
.L_4202:
        /*0150*/ 	.word	0x00000080
        /*0154*/ 	.word	0x00000001
        /*0158*/ 	.word	0x00000001


	//----- nvinfo : EIATTR_CRS_STACK_SIZE
	.align		4
.L_4203:
        /*015c*/ 	.byte	0x04, 0x1e
        /*015e*/ 	.short	(.L_4205 - .L_4204)
.L_4204:
        /*0160*/ 	.word	0x00000000


	//----- nvinfo : EIATTR_CBANK_PARAM_SIZE
	.align		4
.L_4205:
        /*0164*/ 	.byte	0x03, 0x19
        /*0166*/ 	.short	0x0088


	//----- nvinfo : EIATTR_PARAM_CBANK
	.align		4
        /*0168*/ 	.byte	0x04, 0x0a
        /*016a*/ 	.short	(.L_4207 - .L_4206)
	.align		4
.L_4206:
        /*016c*/ 	.word	index@(.nv.constant0._ZN10layer_norm13ln_bwd_kernelINS_13Kernel_traitsI6__halffS2_fjLj10240ELj2ELj1ELj4ELj16ENS_18Kernel_traits_baseILj10240ES2_fS2_fjLj128EEEEEEEvNS_9BwdParamsE)
        /*0170*/ 	.short	0x0210
        /*0172*/ 	.short	0x0088


	//----- nvinfo : EIATTR_SW_WAR
	.align		4
.L_4207:
        /*0174*/ 	.byte	0x04, 0x36
        /*0176*/ 	.short	(.L_4209 - .L_4208)
.L_4208:
        /*0178*/ 	.word	0x00000008
.L_4209:


//--------------------- .nv.info._ZN10layer_norm22ln_bwd_finalize_kernelINS_22Kernel_traits_finalizeILj10240E6__halfS2_S2_fjLj1024ELj4ENS_18Kernel_traits_baseILj10240ES2_S2_S2_fjLj1024EEEEEEEvNS_9BwdParamsE --------------------------
	.section	.nv.info._ZN10layer_norm22ln_bwd_finalize_kernelINS_22Kernel_traits_finalizeILj10240E6__halfS2_S2_fjLj1024ELj4ENS_18Kernel_traits_baseILj10240ES2_S2_S2_fjLj1024EEEEEEEvNS_9BwdParamsE,"",@"SHT_CUDA_INFO"
	.sectionflags	@""
	.align	4


	//----- nvinfo : EIATTR_CUDA_API_VERSION
	.align		4
        /*0000*/ 	.byte	0x04, 0x37
        /*0002*/ 	.short	(.L_4211 - .L_4210)
.L_4210:
        /*0004*/ 	.word	0x00000082


	//----- nvinfo : EIATTR_KPARAM_INFO
	.align		4
.L_4211:
        /*0008*/ 	.byte	0x04, 0x17
        /*000a*/ 	.short	(.L_4213 - .L_4212)
.L_4212:
        /*000c*/ 	.word	0x00000000
        /*0010*/ 	.short	0x0000
        /*0012*/ 	.short	0x0000
        /*0014*/ 	.byte	0x00, 0xf0, 0x21, 0x02


	//----- nvinfo : EIATTR_SPARSE_MMA_MASK
	.align		4
.L_4213:
        /*0018*/ 	.byte	0x03, 0x50
        /*001a*/ 	.short	0x0000


	//----- nvinfo : EIATTR_MAXREG_COUNT
	.align		4
        /*001c*/ 	.byte	0x03, 0x1b
        /*001e*/ 	.short	0x0040


	//----- nvinfo : EIATTR_NUM_BARRIERS
	.align		4
        /*0020*/ 	.byte	0x02, 0x4c
        /*0022*/ 	.byte	0x01
	.zero		1


	//----- nvinfo : EIATTR_MERCURY_ISA_VERSION
	.align		4
        /*0024*/ 	.byte	0x03, 0x5f
        /*0026*/ 	.short	0x0101


	//----- nvinfo : EIATTR_COOP_GROUP_MASK_REGIDS
	.align		4
        /*0028*/ 	.byte	0x04, 0x29
        /*002a*/ 	.short	(.L_4215 - .L_4214)


	//   ....[0]....
.L_4214:
        /*002c*/ 	.word	0xffffffff


	//   ....[1]....
        /*0030*/ 	.word	0xffffffff


	//   ....[2]....
        /*0034*/ 	.word	0xffffffff


	//   ....[3]....
        /*0038*/ 	.word	0xffffffff


	//   ....[4]....
        /*003c*/ 	.word	0xffffffff


	//   ....[5]....
        /*0040*/ 	.word	0xffffffff


	//   ....[6]....
        /*0044*/ 	.word	0xffffffff


	//   ....[7]....
        /*0048*/ 	.word	0xffffffff


	//   ....[8]....
        /*004c*/ 	.word	0xffffffff


	//   ....[9]....
        /*0050*/ 	.word	0xffffffff


	//   ....[10]....
        /*0054*/ 	.word	0x05000011


	//   ....[11]....
        /*0058*/ 	.word	0x05000011


	//   ....[12]....
        /*005c*/ 	.word	0x05000011


	//   ....[13]....
        /*0060*/ 	.word	0x05000011


	//   ....[14]....
        /*0064*/ 	.word	0x05000011


	//   ....[15]....
        /*0068*/ 	.word	0x05000011


	//   ....[16]....
        /*006c*/ 	.word	0x05000011


	//   ....[17]....
        /*0070*/ 	.word	0x05000011


	//   ....[18]....
        /*0074*/ 	.word	0x05000011


	//   ....[19]....
        /*0078*/ 	.word	0x05000011


	//----- nvinfo : EIATTR_COOP_GROUP_INSTR_OFFSETS
	.align		4
.L_4215:
        /*007c*/ 	.byte	0x04, 0x28
        /*007e*/ 	.short	(.L_4217 - .L_4216)


	//   ....[0]....
.L_4216:
        /*0080*/ 	.word	0x00000860


	//   ....[1]....
        /*0084*/ 	.word	0x00000870


	//   ....[2]....
        /*0088*/ 	.word	0x000008a0


	//   ....[3]....
        /*008c*/ 	.word	0x000008b0


	//   ....[4]....
        /*0090*/ 	.word	0x000008e0


	//   ....[5]....
        /*0094*/ 	.word	0x000008f0


	//   ....[6]....
        /*0098*/ 	.word	0x00000920


	//   ....[7]....
        /*009c*/ 	.word	0x00000930


	//   ....[8]....
        /*00a0*/ 	.word	0x00000960


	//   ....[9]....
        /*00a4*/ 	.word	0x00000970


	//   ....[10]....
        /*00a8*/ 	.word	0x00000b70


	//   ....[11]....
        /*00ac*/ 	.word	0x00000be0


	//   ....[12]....
        /*00b0*/ 	.word	0x00000c50


	//   ....[13]....
        /*00b4*/ 	.word	0x00000cc0


	//   ....[14]....
        /*00b8*/ 	.word	0x00000d30


	//   ....[15]....
        /*00bc*/ 	.word	0x00000d90


	//   ....[16]....
        /*00c0*/ 	.word	0x00000e00


	//   ....[17]....
        /*00c4*/ 	.word	0x00000e70


	//   ....[18]....
        /*00c8*/ 	.word	0x00000ee0


	//   ....[19]....
        /*00cc*/ 	.word	0x00000f50


	//----- nvinfo : EIATTR_EXIT_INSTR_OFFSETS
	.align		4
.L_4217:
        /*00d0*/ 	.byte	0x04, 0x1c
        /*00d2*/ 	.short	(.L_4219 - .L_4218)


	//   ....[0]....
.L_4218:
        /*00d4*/ 	.word	0x00000070


	//   ....[1]....
        /*00d8*/ 	.word	0x00000b10


	//----- nvinfo : EIATTR_MAX_THREADS
	.align		4
.L_4219:
        /*00dc*/ 	.byte	0x04, 0x05
        /*00de*/ 	.short	(.L_4221 - .L_4220)
.L_4220:
        /*00e0*/ 	.word	0x00000400
        /*00e4*/ 	.word	0x00000001
        /*00e8*/ 	.word	0x00000001


	//----- nvinfo : EIATTR_CRS_STACK_SIZE
	.align		4
.L_4221:
        /*00ec*/ 	.byte	0x04, 0x1e
        /*00ee*/ 	.short	(.L_4223 - .L_4222)
.L_4222:
        /*00f0*/ 	.word	0x00000000


	//----- nvinfo : EIATTR_CBANK_PARAM_SIZE
	.align		4
.L_4223:
        /*00f4*/ 	.byte	0x03, 0x19
        /*00f6*/ 	.short	0x0088


	//----- nvinfo : EIATTR_PARAM_CBANK
	.align		4
        /*00f8*/ 	.byte	0x04, 0x0a
        /*00fa*/ 	.short	(.L_4225 - .L_4224)
	.align		4
.L_4224:
        /*00fc*/ 	.word	index@(.nv.constant0._ZN10layer_norm22ln_bwd_finalize_kernelINS_22Kernel_traits_finalizeILj10240E6__halfS2_S2_fjLj1024ELj4ENS_18Kernel_traits_baseILj10240ES2_S2_S2_fjLj1024EEEEEEEvNS_9BwdParamsE)
        /*0100*/ 	.short	0x0210
        /*0102*/ 	.short	0x0088


	//----- nvinfo : EIATTR_SW_WAR
	.align		4
.L_4225:
        /*0104*/ 	.byte	0x04, 0x36
        /*0106*/ 	.short	(.L_4227 - .L_4226)
.L_4226:
        /*0108*/ 	.word	0x00000008
.L_4227:


//--------------------- .nv.info._ZN10layer_norm13ln_bwd_kernelINS_13Kernel_traitsI6__halfS2_S2_fjLj10240ELj2ELj1ELj4ELj16ENS_18Kernel_traits_baseILj10240ES2_S2_S2_fjLj128EEEEEEEvNS_9BwdParamsE --------------------------
	.section	.nv.info._ZN10layer_norm13ln_bwd_kernelINS_13Kernel_traitsI6__halfS2_S2_fjLj10240ELj2ELj1ELj4ELj16ENS_18Kernel_traits_baseILj10240ES2_S2_S2_fjLj128EEEEEEEvNS_9BwdParamsE,"",@"SHT_CUDA_INFO"
	.sectionflags	@""
	.align	4


	//----- nvinfo : EIATTR_CUDA_API_VERSION
	.align		4
        /*0000*/ 	.byte	0x04, 0x37
        /*0002*/ 	.short	(.L_4229 - .L_4228)
.L_4228:
        /*0004*/ 	.word	0x00000082


	//----- nvinfo : EIATTR_KPARAM_INFO
	.align		4
.L_4229:
        /*0008*/ 	.byte	0x04, 0x17
        /*000a*/ 	.short	(.L_4231 - .L_4230)
.L_4230:
        /*000c*/ 	.word	0x00000000
        /*0010*/ 	.short	0x0000
        /*0012*/ 	.short	0x0000
        /*0014*/ 	.byte	0x00, 0xf0, 0x21, 0x02


	//----- nvinfo : EIATTR_SPARSE_MMA_MASK
	.align		4
.L_4231:
        /*0018*/ 	.byte	0x03, 0x50
        /*001a*/ 	.short	0x0000


	//----- nvinfo : EIATTR_MAXREG_COUNT
	.align		4
        /*001c*/ 	.byte	0x03, 0x1b
        /*001e*/ 	.short	0x00ff


	//----- nvinfo : EIATTR_NUM_BARRIERS
	.align		4
        /*0020*/ 	.byte	0x02, 0x4c
        /*0022*/ 	.byte	0x01
	.zero		1


	//----- nvinfo : EIATTR_MERCURY_ISA_VERSION
	.align		4
        /*0024*/ 	.byte	0x03, 0x5f
        /*0026*/ 	.short	0x0101


	//----- nvinfo : EIATTR_COOP_GROUP_MASK_REGIDS
	.align		4
        /*0028*/ 	.byte	0x04, 0x29
        /*002a*/ 	.short	(.L_4233 - .L_4232)


	//   ....[0]....
.L_4232:
        /*002c*/ 	.word	0xffffffff


	//   ....[1]....
        /*0030*/ 	.word	0xffffffff


	//   ....[2]....
        /*0034*/ 	.word	0xffffffff


	//   ....[3]....
        /*0038*/ 	.word	0xffffffff


	//   ....[4]....
        /*003c*/ 	.word	0xffffffff


	//   ....[5]....
        /*0040*/ 	.word	0xffffffff


	//   ....[6]....
        /*0044*/ 	.word	0xffffffff


	//   ....[7]....
        /*0048*/ 	.word	0xffffffff


	//   ....[8]....
        /*004c*/ 	.word	0xffffffff


	//   ....[9]....
        /*0050*/ 	.word	0xffffffff


	//   ....[10]....
        /*0054*/ 	.word	0xffffffff


	//   ....[11]....
        /*0058*/ 	.word	0xffffffff


	//   ....[12]....
        /*005c*/ 	.word	0xffffffff


	//   ....[13]....
        /*0060*/ 	.word	0xffffffff


	//   ....[14]....
        /*0064*/ 	.word	0xffffffff


	//   ....[15]....
        /*0068*/ 	.word	0xffffffff


	//   ....[16]....
        /*006c*/ 	.word	0xffffffff


	//   ....[17]....
        /*0070*/ 	.word	0xffffffff


	//   ....[18]....
        /*0074*/ 	.word	0xffffffff


	//   ....[19]....
        /*0078*/ 	.word	0xffffffff


	//   ....[20]....
        /*007c*/ 	.word	0x05000051


	//   ....[21]....
        /*0080*/ 	.word	0x05000051


	//   ....[22]....
        /*0084*/ 	.word	0x05000051


	//   ....[23]....
        /*0088*/ 	.word	0x05000051


	//   ....[24]....
        /*008c*/ 	.word	0x05000051


	//   ....[25]....
        /*0090*/ 	.word	0x05000051


	//   ....[26]....
        /*0094*/ 	.word	0x05000051


	//   ....[27]....
        /*0098*/ 	.word	0x05000051


	//   ....[28]....
        /*009c*/ 	.word	0x05000051


	//   ....[29]....
        /*00a0*/ 	.word	0x05000051


	//----- nvinfo : EIATTR_COOP_GROUP_INSTR_OFFSETS
	.align		4
.L_4233:
        /*00a4*/ 	.byte	0x04, 0x28
        /*00a6*/ 	.short	(.L_4235 - .L_4234)


	//   ....[0]....
.L_4234:
        /*00a8*/ 	.word	0x00002ef0


	//   ....[1]....
        /*00ac*/ 	.word	0x00002f00


	//   ....[2]....
        /*00b0*/ 	.word	0x00002f30


	//   ....[3]....
        /*00b4*/ 	.word	0x00002f40


	//   ....[4]....
        /*00b8*/ 	.word	0x00002f70


	//   ....[5]....
        /*00bc*/ 	.word	0x00002f80


	//   ....[6]....
        /*00c0*/ 	.word	0x00002fb0


	//   ....[7]....
        /*00c4*/ 	.word	0x00002fc0


	//   ....[8]....
        /*00c8*/ 	.word	0x00002ff0


	//   ....[9]....
        /*00cc*/ 	.word	0x00003000


	//   ....[10]....
        /*00d0*/ 	.word	0x00003510


	//   ....[11]....
        /*00d4*/ 	.word	0x00003520


	//   ....[12]....
        /*00d8*/ 	.word	0x00003550


	//   ....[13]....
        /*00dc*/ 	.word	0x00003560


	//   ....[14]....
        /*00e0*/ 	.word	0x00003590


	//   ....[15]....
        /*00e4*/ 	.word	0x000035a0


	//   ....[16]....
        /*00e8*/ 	.word	0x000035d0


	//   ....[17]....
        /*00ec*/ 	.word	0x000035e0


	//   ....[18]....
        /*00f0*/ 	.word	0x00003610


	//   ....[19]....
        /*00f4*/ 	.word	0x00003620


	//   ....[20]....
        /*00f8*/ 	.word	0x00004870


	//   ....[21]....
        /*00fc*/ 	.word	0x000048c0


	//   ....[22]....
        /*0100*/ 	.word	0x00004930


	//   ....[23]....
        /*0104*/ 	.word	0x00004990


	//   ....[24]....
        /*0108*/ 	.word	0x00004a00


	//   ....[25]....
        /*010c*/ 	.word	0x00004a60


	//   ....[26]....
        /*0110*/ 	.word	0x00004ad0


	//   ....[27]....
        /*0114*/ 	.word	0x00004b30


	//   ....[28]....
        /*0118*/ 	.word	0x00004ba0


	//   ....[29]....
        /*011c*/ 	.word	0x00004c00


	//----- nvinfo : EIATTR_EXIT_INSTR_OFFSETS
	.align		4
.L_4235:
        /*0120*/ 	.byte	0x04, 0x1c
        /*0122*/ 	.short	(.L_4237 - .L_4236)


	//   ....[0]....
.L_4236:
        /*0124*/ 	.word	0x00004810


	//----- nvinfo : EIATTR_MAX_THREADS
	.align		4
.L_4237:
        /*0128*/ 	.byte	0x04, 0x05
        /*012a*/ 	.short	(.L_4239 - .L_4238)
.L_4238:
        /*012c*/ 	.word	0x00000080
        /*0130*/ 	.word	0x00000001
        /*0134*/ 	.word	0x00000001


	//----- nvinfo : EIATTR_CRS_STACK_SIZE
	.align		4
.L_4239:
        /*0138*/ 	.byte	0x04, 0x1e
        /*013a*/ 	.short	(.L_4241 - .L_4240)
.L_4240:
        /*013c*/ 	.word	0x00000000


	//----- nvinfo : EIATTR_CBANK_PARAM_SIZE
	.align		4
.L_4241:
        /*0140*/ 	.byte	0x03, 0x19
        /*0142*/ 	.short	0x0088


	//----- nvinfo : EIATTR_PARAM_CBANK
	.align		4
        /*0144*/ 	.byte	0x04, 0x0a
        /*0146*/ 	.short	(.L_4243 - .L_4242)
	.align		4
.L_4242:
        /*0148*/ 	.word	index@(.nv.constant0._ZN10layer_norm13ln_bwd_kernelINS_13Kernel_traitsI6__halfS2_S2_fjLj10240ELj2ELj1ELj4ELj16ENS_18Kernel_traits_baseILj10240ES2_S2_S2_fjLj128EEEEEEEvNS_9BwdParamsE)
        /*014c*/ 	.short	0x0210
        /*014e*/ 	.short	0x0088


	//----- nvinfo : EIATTR_SW_WAR
	.align		4
.L_4243:
        /*0150*/ 	.byte	0x04, 0x36
        /*0152*/ 	.short	(.L_4245 - .L_4244)
.L_4244:
        /*0154*/ 	.word	0x00000008
.L_4245:


//--------------------- .nv.info._ZN10layer_norm22ln_bwd_finalize_kernelINS_22Kernel_traits_finalizeILj10240EffffjLj1024ELj4ENS_18Kernel_traits_baseILj10240EffffjLj1024EEEEEEEvNS_9BwdParamsE --------------------------
	.section	.nv.info._ZN10layer_norm22ln_bwd_finalize_kernelINS_22Kernel_traits_finalizeILj10240EffffjLj1024ELj4ENS_18Kernel_traits_baseILj10240EffffjLj1024EEEEEEEvNS_9BwdParamsE,"",@"SHT_CUDA_INFO"
	.sectionflags	@""
	.align	4


	//----- nvinfo : EIATTR_CUDA_API_VERSION
	.align		4
        /*0000*/ 	.byte	0x04, 0x37
        /*0002*/ 	.short	(.L_4247 - .L_4246)
.L_4246:
        /*0004*/ 	.word	0x00000082


	//----- nvinfo : EIATTR_KPARAM_INFO
	.align		4
.L_4247:
        /*0008*/ 	.byte	0x04, 0x17
        /*000a*/ 	.short	(.L_4249 - .L_4248)
.L_4248:
        /*000c*/ 	.word	0x00000000
        /*0010*/ 	.short	0x0000
        /*0012*/ 	.short	0x0000
        /*0014*/ 	.byte	0x00, 0xf0, 0x21, 0x02


	//----- nvinfo : EIATTR_SPARSE_MMA_MASK
	.align		4
.L_4249:
        /*0018*/ 	.byte	0x03, 0x50
        /*001a*/ 	.short	0x0000


	//----- nvinfo : EIATTR_MAXREG_COUNT
	.align		4
        /*001c*/ 	.byte	0x03, 0x1b
        /*001e*/ 	.short	0x0040


	//----- nvinfo : EIATTR_NUM_BARRIERS
	.align		4
        /*0020*/ 	.byte	0x02, 0x4c
        /*0022*/ 	.byte	0x01
	.zero		1


	//----- nvinfo : EIATTR_MERCURY_ISA_VERSION
	.align		4
        /*0024*/ 	.byte	0x03, 0x5f
        /*0026*/ 	.short	0x0101


	//----- nvinfo : EIATTR_COOP_GROUP_MASK_REGIDS
	.align		4
        /*0028*/ 	.byte	0x04, 0x29
        /*002a*/ 	.short	(.L_4251 - .L_4250)


	//   ....[0]....
.L_4250:
        /*002c*/ 	.word	0xffffffff


	//   ....[1]....
        /*0030*/ 	.word	0xffffffff


	//   ....[2]....
        /*0034*/ 	.word	0xffffffff


	//   ....[3]....
        /*0038*/ 	.word	0xffffffff


	//   ....[4]....
        /*003c*/ 	.word	0xffffffff


	//   ....[5]....
        /*0040*/ 	.word	0xffffffff


	//   ....[6]....
        /*0044*/ 	.word	0xffffffff


	//   ....[7]....
        /*0048*/ 	.word	0xffffffff


	//   ....[8]....
        /*004c*/ 	.word	0xffffffff


	//   ....[9]....
        /*0050*/ 	.word	0xffffffff


	//   ....[10]....
        /*0054*/ 	.word	0x05000011


	//   ....[11]....
        /*0058*/ 	.word	0x05000011


	//   ....[12]....
        /*005c*/ 	.word	0x05000011


	//   ....[13]....
        /*0060*/ 	.word	0x05000011


	//   ....[14]....
        /*0064*/ 	.word	0x05000011


	//   ....[15]....
        /*0068*/ 	.word	0x05000011


	//   ....[16]....
        /*006c*/ 	.word	0x05000011


	//   ....[17]....
        /*0070*/ 	.word	0x05000011


	//   ....[18]....
        /*0074*/ 	.word	0x05000011


	//   ....[19]....
        /*0078*/ 	.word	0x05000011


	//----- nvinfo : EIATTR_COOP_GROUP_INSTR_OFFSETS
	.align		4
.L_4251:
        /*007c*/ 	.byte	0x04, 0x28
        /*007e*/ 	.short	(.L_4253 - .L_4252)


	//   ....[0]....
.L_4252:
        /*0080*/ 	.word	0x00000860


	//   ....[1]....
        /*0084*/ 	.word	0x00000870


	//   ....[2]....
        /*0088*/ 	.word	0x000008a0


	//   ....[3]....
        /*008c*/ 	.word	0x000008b0


	//   ....[4]....
        /*0090*/ 	.word	0x000008e0


	//   ....[5]....
        /*0094*/ 	.word	0x000008f0


	//   ....[6]....
        /*0098*/ 	.word	0x00000920


	//   ....[7]....
        /*009c*/ 	.word	0x00000930


	//   ....[8]....
        /*00a0*/ 	.word	0x00000960


	//   ....[9]....
        /*00a4*/ 	.word	0x00000970


	//   ....[10]....
        /*00a8*/ 	.word	0x00000b20


	//   ....[11]....
        /*00ac*/ 	.word	0x00000b90


	//   ....[12]....
        /*00b0*/ 	.word	0x00000c00


	//   ....[13]....
        /*00b4*/ 	.word	0x00000c70


	//   ....[14]....
        /*00b8*/ 	.word	0x00000ce0


	//   ....[15]....
        /*00bc*/ 	.word	0x00000d40


	//   ....[16]....
        /*00c0*/ 	.word	0x00000db0


	//   ....[17]....
        /*00c4*/ 	.word	0x00000e20


	//   ....[18]....
        /*00c8*/ 	.word	0x00000e90


	//   ....[19]....
        /*00cc*/ 	.word	0x00000f00


	//----- nvinfo : EIATTR_EXIT_INSTR_OFFSETS
	.align		4
.L_4253:
        /*00d0*/ 	.byte	0x04, 0x1c
        /*00d2*/ 	.short	(.L_4255 - .L_4254)


	//   ....[0]....
.L_4254:
        /*00d4*/ 	.word	0x00000070


	//   ....[1]....
        /*00d8*/ 	.word	0x00000ac0


	//----- nvinfo : EIATTR_MAX_THREADS
	.align		4
.L_4255:
        /*00dc*/ 	.byte	0x04, 0x05
        /*00de*/ 	.short	(.L_4257 - .L_4256)
.L_4256:
        /*00e0*/ 	.word	0x00000400
        /*00e4*/ 	.word	0x00000001
        /*00e8*/ 	.word	0x00000001


	//----- nvinfo : EIATTR_CRS_STACK_SIZE
	.align		4
.L_4257:
        /*00ec*/ 	.byte	0x04, 0x1e
        /*00ee*/ 	.short	(.L_4259 - .L_4258)
.L_4258:
        /*00f0*/ 	.word	0x00000000


	//----- nvinfo : EIATTR_CBANK_PARAM_SIZE
	.align		4
.L_4259:
        /*00f4*/ 	.byte	0x03, 0x19
        /*00f6*/ 	.short	0x0088


	//----- nvinfo : EIATTR_PARAM_CBANK
	.align		4
        /*00f8*/ 	.byte	0x04, 0x0a
        /*00fa*/ 	.short	(.L_4261 - .L_4260)
	.align		4
.L_4260:
        /*00fc*/ 	.word	index@(.nv.constant0._ZN10layer_norm22ln_bwd_finalize_kernelINS_22Kernel_traits_finalizeILj10240EffffjLj1024ELj4ENS_18Kernel_traits_baseILj10240EffffjLj1024EEEEEEEvNS_9BwdParamsE)
        /*0100*/ 	.short	0x0210
        /*0102*/ 	.short	0x0088


	//----- nvinfo : EIATTR_SW_WAR
	.align		4
.L_4261:
        /*0104*/ 	.byte	0x04, 0x36
        /*0106*/ 	.short	(.L_4263 - .L_4262)
.L_4262:
        /*0108*/ 	.word	0x00000008
.L_4263:


//--------------------- .nv.info._ZN10layer_norm13ln_bwd_kernelINS_13Kernel_traitsIffffjLj10240ELj2ELj1ELj4ELj16ENS_18Kernel_traits_baseILj10240EffffjLj128EEEEEEEvNS_9BwdParamsE --------------------------
	.section	.nv.info._ZN10layer_norm13ln_bwd_kernelINS_13Kernel_traitsIffffjLj10240ELj2ELj1ELj4ELj16ENS_18Kernel_traits_baseILj10240EffffjLj128EEEEEEEvNS_9BwdParamsE,"",@"SHT_CUDA_INFO"
	.sectionflags	@""
	.align	4


	//----- nvinfo : EIATTR_CUDA_API_VERSION
	.align		4
        /*0000*/ 	.byte	0x04, 0x37
        /*0002*/ 	.short	(.L_4265 - .L_4264)
.L_4264:
        /*0004*/ 	.word	0x00000082


	//----- nvinfo : EIATTR_KPARAM_INFO
	.align		4
.L_4265:
        /*0008*/ 	.byte	0x04, 0x17
        /*000a*/ 	.short	(.L_4267 - .L_4266)
.L_4266:
        /*000c*/ 	.word	0x00000000
        /*0010*/ 	.short	0x0000
        /*0012*/ 	.short	0x0000
        /*0014*/ 	.byte	0x00, 0xf0, 0x21, 0x02


	//----- nvinfo : EIATTR_SPARSE_MMA_MASK
	.align		4
.L_4267:
        /*0018*/ 	.byte	0x03, 0x50
        /*001a*/ 	.short	0x0000


	//----- nvinfo : EIATTR_MAXREG_COUNT
	.align		4
        /*001c*/ 	.byte	0x03, 0x1b
        /*001e*/ 	.short	0x00ff


	//----- nvinfo : EIATTR_NUM_BARRIERS
	.align		4
        /*0020*/ 	.byte	0x02, 0x4c
        /*0022*/ 	.byte	0x01
	.zero		1


	//----- nvinfo : EIATTR_ANNOTATIONS
	.align		4
        /*0024*/ 	.byte	0x04, 0x55
        /*0026*/ 	.short	(.L_4269 - .L_4268)


	//   ....[0]....
.L_4268:
        /* <DEDUP_REMOVED lines=9> */


	//----- nvinfo : EIATTR_MERCURY_ISA_VERSION
	.align		4
.L_4269:
        /*00a8*/ 	.byte	0x03, 0x5f
        /*00aa*/ 	.short	0x0101


	//----- nvinfo : EIATTR_COOP_GROUP_MASK_REGIDS
	.align		4
        /*00ac*/ 	.byte	0x04, 0x29
        /*00ae*/ 	.short	(.L_4271 - .L_4270)


	//   ....[0]....
.L_4270:
        /*00b0*/ 	.word	0xffffffff


	//   ....[1]....
        /*00b4*/ 	.word	0xffffffff


	//   ....[2]....
        /*00b8*/ 	.word	0xffffffff


	//   ....[3]....
        /*00bc*/ 	.word	0xffffffff


	//   ....[4]....
        /*00c0*/ 	.word	0xffffffff


	//   ....[5]....
        /*00c4*/ 	.word	0xffffffff


	//   ....[6]....
        /*00c8*/ 	.word	0xffffffff


	//   ....[7]....
        /*00cc*/ 	.word	0xffffffff


	//   ....[8]....
        /*00d0*/ 	.word	0xffffffff


	//   ....[9]....
        /*00d4*/ 	.word	0xffffffff


	//   ....[10]....
        /*00d8*/ 	.word	0xffffffff


	//   ....[11]....
        /*00dc*/ 	.word	0xffffffff


	//   ....[12]....
        /*00e0*/ 	.word	0xffffffff


	//   ....[13]....
        /*00e4*/ 	.word	0xffffffff


	//   ....[14]....
        /*00e8*/ 	.word	0xffffffff


	//   ....[15]....
        /*00ec*/ 	.word	0xffffffff


	//   ....[16]....
        /*00f0*/ 	.word	0xffffffff


	//   ....[17]....
        /*00f4*/ 	.word	0xffffffff


	//   ....[18]....
        /*00f8*/ 	.word	0xffffffff


	//   ....[19]....
        /*00fc*/ 	.word	0xffffffff


	//   ....[20]....
        /*0100*/ 	.word	0x05000073


	//   ....[21]....
        /*0104*/ 	.word	0x05000073


	//   ....[22]....
        /*0108*/ 	.word	0x05000073


	//   ....[23]....
        /*010c*/ 	.word	0x05000073


	//   ....[24]....
        /*0110*/ 	.word	0x05000073


	//   ....[25]....
        /*0114*/ 	.word	0x05000073


	//   ....[26]....
        /*0118*/ 	.word	0x05000073


	//   ....[27]....
        /*011c*/ 	.word	0x05000073


	//   ....[28]....
        /*0120*/ 	.word	0x05000073


	//   ....[29]....
        /*0124*/ 	.word	0x05000073


	//----- nvinfo : EIATTR_COOP_GROUP_INSTR_OFFSETS
	.align		4
.L_4271:
        /*0128*/ 	.byte	0x04, 0x28
        /*012a*/ 	.short	(.L_4273 - .L_4272)


	//   ....[0]....
.L_4272:
        /*012c*/ 	.word	0x00002aa0


	//   ....[1]....
        /*0130*/ 	.word	0x00002ac0


	//   ....[2]....
        /*0134*/ 	.word	0x00002ae0


	//   ....[3]....
        /*0138*/ 	.word	0x00002b00


	//   ....[4]....
        /*013c*/ 	.word	0x00002b20


	//   ....[5]....
        /*0140*/ 	.word	0x00002b40


	//   ....[6]....
        /*0144*/ 	.word	0x00002b60


	//   ....[7]....
        /*0148*/ 	.word	0x00002b80


	//   ....[8]....
        /*014c*/ 	.word	0x00002b90


	//   ....[9]....
        /*0150*/ 	.word	0x00002bb0


	//   ....[10]....
        /*0154*/ 	.word	0x00003150


	//   ....[11]....
        /*0158*/ 	.word	0x00003160


	//   ....[12]....
        /*015c*/ 	.word	0x00003190


	//   ....[13]....
        /*0160*/ 	.word	0x000031b0


	//   ....[14]....
        /*0164*/ 	.word	0x000031d0


	//   ....[15]....
        /*0168*/ 	.word	0x000031f0


	//   ....[16]....
        /*016c*/ 	.word	0x00003210


	//   ....[17]....
        /*0170*/ 	.word	0x00003230


	//   ....[18]....
        /*0174*/ 	.word	0x00003250


	//   ....[19]....
        /*0178*/ 	.word	0x00003270


	//   ....[20]....
        /*017c*/ 	.word	0x00004370


	//   ....[21]....
        /*0180*/ 	.word	0x000043c0


	//   ....[22]....
        /*0184*/ 	.word	0x00004420


	//   ....[23]....
        /*0188*/ 	.word	0x00004470


	//   ....[24]....
        /*018c*/ 	.word	0x000044d0


	//   ....[25]....
        /*0190*/ 	.word	0x00004520


	//   ....[26]....
        /*0194*/ 	.word	0x00004580


	//   ....[27]....
        /*0198*/ 	.word	0x000045d0


	//   ....[28]....
        /*019c*/ 	.word	0x00004630


	//   ....[29]....
        /*01a0*/ 	.word	0x00004680


	//----- nvinfo : EIATTR_EXIT_INSTR_OFFSETS
	.align		4
.L_4273:
        /*01a4*/ 	.byte	0x04, 0x1c
        /*01a6*/ 	.short	(.L_4275 - .L_4274)


	//   ....[0]....
.L_4274:
        /*01a8*/ 	.word	0x00004310


	//----- nvinfo : EIATTR_MAX_THREADS
	.align		4
.L_4275:
        /*01ac*/ 	.byte	0x04, 0x05
        /*01ae*/ 	.short	(.L_4277 - .L_4276)
.L_4276:
        /*01b0*/ 	.word	0x00000080
        /*01b4*/ 	.word	0x00000001
        /*01b8*/ 	.word	0x00000001


	//----- nvinfo : EIATTR_CRS_STACK_SIZE
	.align		4
.L_4277:
        /*01bc*/ 	.byte	0x04, 0x1e
        /*01be*/ 	.short	(.L_4279 - .L_4278)
.L_4278:
        /*01c0*/ 	.word	0x00000000


	//----- nvinfo : EIATTR_CBANK_PARAM_SIZE
	.align		4
.L_4279:
        /*01c4*/ 	.byte	0x03, 0x19
        /*01c6*/ 	.short	0x0088


	//----- nvinfo : EIATTR_PARAM_CBANK
	.align		4
        /*01c8*/ 	.byte	0x04, 0x0a
        /*01ca*/ 	.short	(.L_4281 - .L_4280)
	.align		4
.L_4280:
        /*01cc*/ 	.word	index@(.nv.constant0._ZN10layer_norm13ln_bwd_kernelINS_13Kernel_traitsIffffjLj10240ELj2ELj1ELj4ELj16ENS_18Kernel_traits_baseILj10240EffffjLj128EEEEEEEvNS_9BwdParamsE)
        /*01d0*/ 	.short	0x0210
        /*01d2*/ 	.short	0x0088


	//----- nvinfo : EIATTR_SW_WAR
	.align		4
.L_4281:
        /*01d4*/ 	.byte	0x04, 0x36
        /*01d6*/ 	.short	(.L_4283 - .L_4282)
.L_4282:
        /*01d8*/ 	.word	0x00000008
.L_4283:


//--------------------- .nv.info._ZN10layer_norm22ln_bwd_finalize_kernelINS_22Kernel_traits_finalizeILj8192E13__nv_bfloat16fS2_fjLj1024ELj4ENS_18Kernel_traits_baseILj8192ES2_fS2_fjLj1024EEEEEEEvNS_9BwdParamsE --------------------------
	.section	.nv.info._ZN10layer_norm22ln_bwd_finalize_kernelINS_22Kernel_traits_finalizeILj8192E13__nv_bfloat16fS2_fjLj1024ELj4ENS_18Kernel_traits_baseILj8192ES2_fS2_fjLj1024EEEEEEEvNS_9BwdParamsE,"",@"SHT_CUDA_INFO"
	.sectionflags	@""
	.align	4


	//----- nvinfo : EIATTR_CUDA_API_VERSION
	.align		4
        /*0000*/ 	.byte	0x04, 0x37
        /*0002*/ 	.short	(.L_4285 - .L_4284)
.L_4284:
        /*0004*/ 	.word	0x00000082


	//----- nvinfo : EIATTR_KPARAM_INFO
	.align		4
.L_4285:
        /*0008*/ 	.byte	0x04, 0x17
        /*000a*/ 	.short	(.L_4287 - .L_4286)
.L_4286:
        /*000c*/ 	.word	0x00000000
        /*0010*/ 	.short	0x0000
        /*0012*/ 	.short	0x0000
        /*0014*/ 	.byte	0x00, 0xf0, 0x21, 0x02


	//----- nvinfo : EIATTR_SPARSE_MMA_MASK
	.align		4
.L_4287:
        /*0018*/ 	.byte	0x03, 0x50
        /*001a*/ 	.short	0x0000


	//----- nvinfo : EIATTR_MAXREG_COUNT
	.align		4
        /*001c*/ 	.byte	0x03, 0x1b
        /*001e*/ 	.short	0x0040


	//----- nvinfo : EIATTR_NUM_BARRIERS
	.align		4
        /*0020*/ 	.byte	0x02, 0x4c
        /*0022*/ 	.byte	0x01
	.zero		1


	//----- nvinfo : EIATTR_MERCURY_ISA_VERSION
	.align		4
        /*0024*/ 	.byte	0x03, 0x5f
        /*0026*/ 	.short	0x0101


	//----- nvinfo : EIATTR_COOP_GROUP_MASK_REGIDS
	.align		4
        /*0028*/ 	.byte	0x04, 0x29
        /*002a*/ 	.short	(.L_4289 - .L_4288)


	//   ....[0]....
.L_4288:
        /*002c*/ 	.word	0xffffffff


	//   ....[1]....
        /*0030*/ 	.word	0xffffffff


	//   ....[2]....
        /*0034*/ 	.word	0xffffffff


	//   ....[3]....
        /*0038*/ 	.word	0xffffffff


	//   ....[4]....
        /*003c*/ 	.word	0xffffffff


	//   ....[5]....
        /*0040*/ 	.word	0xffffffff


	//   ....[6]....
        /*0044*/ 	.word	0xffffffff


	//   ....[7]....
        /*0048*/ 	.word	0xffffffff


	//   ....[8]....
        /*004c*/ 	.word	0xffffffff


	//   ....[9]....
        /*0050*/ 	.word	0xffffffff


	//   ....[10]....
        /*0054*/ 	.word	0x05000011


	//   ....[11]....
        /*0058*/ 	.word	0x05000011


	//   ....[12]....
        /*005c*/ 	.word	0x05000011


	//   ....[13]....
        /*0060*/ 	.word	0x05000011


	//   ....[14]....
        /*0064*/ 	.word	0x05000011


	//   ....[15]....
        /*0068*/ 	.word	0x05000011


	//   ....[16]....
        /*006c*/ 	.word	0x05000011


	//   ....[17]....
        /*0070*/ 	.word	0x05000011


	//   ....[18]....
        /*0074*/ 	.word	0x05000011


	//   ....[19]....
        /*0078*/ 	.word	0x05000011


	//----- nvinfo : EIATTR_COOP_GROUP_INSTR_OFFSETS
	.align		4
.L_4289:
        /*007c*/ 	.byte	0x04, 0x28
        /*007e*/ 	.short	(.L_4291 - .L_4290)


	//   ....[0]....
.L_4290:
        /*0080*/ 	.word	0x00000860


	//   ....[1]....
        /*0084*/ 	.word	0x00000870


	//   ....[2]....
        /*0088*/ 	.word	0x000008a0


	//   ....[3]....
        /*008c*/ 	.word	0x000008b0


	//   ....[4]....
        /*0090*/ 	.word	0x000008e0


	//   ....[5]....
        /*0094*/ 	.word	0x000008f0


	//   ....[6]....
        /*0098*/ 	.word	0x00000920


	//   ....[7]....
        /*009c*/ 	.word	0x00000930


	//   ....[8]....
        /*00a0*/ 	.word	0x00000960


	//   ....[9]....
        /*00a4*/ 	.word	0x00000970


	//   ....[10]....
        /*00a8*/ 	.word	0x00000b70


	//   ....[11]....
        /*00ac*/ 	.word	0x00000be0


	//   ....[12]....
        /*00b0*/ 	.word	0x00000c50


	//   ....[13]....
        /*00b4*/ 	.word	0x00000cc0


	//   ....[14]....
        /*00b8*/ 	.word	0x00000d30


	//   ....[15]....
        /*00bc*/ 	.word	0x00000d90


	//   ....[16]....
        /*00c0*/ 	.word	0x00000e00


	//   ....[17]....
        /*00c4*/ 	.word	0x00000e70


	//   ....[18]....
        /*00c8*/ 	.word	0x00000ee0


	//   ....[19]....
        /*00cc*/ 	.word	0x00000f50


	//----- nvinfo : EIATTR_EXIT_INSTR_OFFSETS
	.align		4
.L_4291:
        /*00d0*/ 	.byte	0x04, 0x1c
        /*00d2*/ 	.short	(.L_4293 - .L_4292)


	//   ....[0]....
.L_4292:
        /*00d4*/ 	.word	0x00000070


	//   ....[1]....
        /*00d8*/ 	.word	0x00000b10


	//----- nvinfo : EIATTR_MAX_THREADS
	.align		4
.L_4293:
        /*00dc*/ 	.byte	0x04, 0x05
        /*00de*/ 	.short	(.L_4295 - .L_4294)
.L_4294:
        /*00e0*/ 	.word	0x00000400
        /*00e4*/ 	.word	0x00000001
        /*00e8*/ 	.word	0x00000001


	//----- nvinfo : EIATTR_CRS_STACK_SIZE
	.align		4
.L_4295:
        /*00ec*/ 	.byte	0x04, 0x1e
        /*00ee*/ 	.short	(.L_4297 - .L_4296)
.L_4296:
        /*00f0*/ 	.word	0x00000000


	//----- nvinfo : EIATTR_CBANK_PARAM_SIZE
	.align		4
.L_4297:
        /*00f4*/ 	.byte	0x03, 0x19
        /*00f6*/ 	.short	0x0088


	//----- nvinfo : EIATTR_PARAM_CBANK
	.align		4
        /*00f8*/ 	.byte	0x04, 0x0a
        /*00fa*/ 	.short	(.L_4299 - .L_4298)
	.align		4
.L_4298:
        /*00fc*/ 	.word	index@(.nv.constant0._ZN10layer_norm22ln_bwd_finalize_kernelINS_22Kernel_traits_finalizeILj8192E13__nv_bfloat16fS2_fjLj1024ELj4ENS_18Kernel_traits_baseILj8192ES2_fS2_fjLj1024EEEEEEEvNS_9BwdParamsE)
        /*0100*/ 	.short	0x0210
        /*0102*/ 	.short	0x0088


	//----- nvinfo : EIATTR_SW_WAR
	.align		4
.L_4299:
        /*0104*/ 	.byte	0x04, 0x36
        /*0106*/ 	.short	(.L_4301 - .L_4300)
.L_4300:
        /*0108*/ 	.word	0x00000008
.L_4301:


//--------------------- .nv.info._ZN10layer_norm13ln_bwd_kernelINS_13Kernel_traitsI13__nv_bfloat16fS2_fjLj8192ELj2ELj1ELj4ELj16ENS_18Kernel_traits_baseILj8192ES2_fS2_fjLj128EEEEEEEvNS_9BwdParamsE --------------------------
	.section	.nv.info._ZN10layer_norm13ln_bwd_kernelINS_13Kernel_traitsI13__nv_bfloat16fS2_fjLj8192ELj2ELj1ELj4ELj16ENS_18Kernel_traits_baseILj8192ES2_fS2_fjLj128EEEEEEEvNS_9BwdParamsE,"",@"SHT_CUDA_INFO"
	.sectionflags	@""
	.align	4


	//----- nvinfo : EIATTR_CUDA_API_VERSION
	.align		4
        /*0000*/ 	.byte	0x04, 0x37
        /*0002*/ 	.short	(.L_4303 - .L_4302)
.L_4302:
        /*0004*/ 	.word	0x00000082


	//----- nvinfo : EIATTR_KPARAM_INFO
	.align		4
.L_4303:
        /*0008*/ 	.byte	0x04, 0x17
        /*000a*/ 	.short	(.L_4305 - .L_4304)
.L_4304:
        /*000c*/ 	.word	0x00000000
        /*0010*/ 	.short	0x0000
        /*0012*/ 	.short	0x0000
        /*0014*/ 	.byte	0x00, 0xf0, 0x21, 0x02


	//----- nvinfo : EIATTR_SPARSE_MMA_MASK
	.align		4
.L_4305:
        /*0018*/ 	.byte	0x03, 0x50
        /*001a*/ 	.short	0x0000


	//----- nvinfo : EIATTR_MAXREG_COUNT
	.align		4
        /*001c*/ 	.byte	0x03, 0x1b
        /*001e*/ 	.short	0x00ff


	//----- nvinfo : EIATTR_NUM_BARRIERS
	.align		4
        /*0020*/ 	.byte	0x02, 0x4c
        /*0022*/ 	.byte	0x01
	.zero		1


	//----- nvinfo : EIATTR_MERCURY_ISA_VERSION
	.align		4
        /*0024*/ 	.byte	0x03, 0x5f
        /*0026*/ 	.short	0x0101


	//----- nvinfo : EIATTR_COOP_GROUP_MASK_REGIDS
	.align		4
        /*0028*/ 	.byte	0x04, 0x29
        /*002a*/ 	.short	(.L_4307 - .L_4306)


	//   ....[0]....
.L_4306:
        /*002c*/ 	.word	0xffffffff


	//   ....[1]....
        /*0030*/ 	.word	0xffffffff


	//   ....[2]....
        /*0034*/ 	.word	0xffffffff


	//   ....[3]....
        /*0038*/ 	.word	0xffffffff


	//   ....[4]....
        /*003c*/ 	.word	0xffffffff


	//   ....[5]....
        /*0040*/ 	.word	0xffffffff


	//   ....[6]....
        /*0044*/ 	.word	0xffffffff


	//   ....[7]....
        /*0048*/ 	.word	0xffffffff


	//   ....[8]....
        /*004c*/ 	.word	0xffffffff


	//   ....[9]....
        /*0050*/ 	.word	0xffffffff


	//   ....[10]....
        /*0054*/ 	.word	0xffffffff


	//   ....[11]....
        /*0058*/ 	.word	0xffffffff


	//   ....[12]....
        /*005c*/ 	.word	0xffffffff


	//   ....[13]....
        /*0060*/ 	.word	0xffffffff


	//   ....[14]....
        /*0064*/ 	.word	0xffffffff


	//   ....[15]....
        /*0068*/ 	.word	0xffffffff


	//   ....[16]....
        /*006c*/ 	.word	0xffffffff


	//   ....[17]....
        /*0070*/ 	.word	0xffffffff


	//   ....[18]....
        /*0074*/ 	.word	0xffffffff


	//   ....[19]....
        /*0078*/ 	.word	0xffffffff


	//   ....[20]....
        /*007c*/ 	.word	0x05000087


	//   ....[21]....
        /*0080*/ 	.word	0x05000087


	//   ....[22]....
        /*0084*/ 	.word	0x05000087


	//   ....[23]....
        /*0088*/ 	.word	0x05000087


	//   ....[24]....
        /*008c*/ 	.word	0x05000087


	//   ....[25]....
        /*0090*/ 	.word	0x05000087


	//   ....[26]....
        /*0094*/ 	.word	0x05000087


	//   ....[27]....
        /*0098*/ 	.word	0x05000087


	//   ....[28]....
        /*009c*/ 	.word	0x05000087


	//   ....[29]....
        /*00a0*/ 	.word	0x05000087


	//----- nvinfo : EIATTR_COOP_GROUP_INSTR_OFFSETS
	.align		4
.L_4307:
        /*00a4*/ 	.byte	0x04, 0x28
        /*00a6*/ 	.short	(.L_4309 - .L_4308)


	//   ....[0]....
.L_4308:
        /*00a8*/ 	.word	0x00002ba0


	//   ....[1]....
        /*00ac*/ 	.word	0x00002bb0


	//   ....[2]....
        /*00b0*/ 	.word	0x00002be0


	//   ....[3]....
        /*00b4*/ 	.word	0x00002bf0


	//   ....[4]....
        /*00b8*/ 	.word	0x00002c20


	//   ....[5]....
        /*00bc*/ 	.word	0x00002c30


	//   ....[6]....
        /*00c0*/ 	.word	0x00002c60


	//   ....[7]....
        /*00c4*/ 	.word	0x00002c70


	//   ....[8]....
        /*00c8*/ 	.word	0x00002cb0


	//   ....[9]....
        /*00cc*/ 	.word	0x00002cd0


	//   ....[10]....
        /*00d0*/ 	.word	0x000031f0


	//   ....[11]....
        /*00d4*/ 	.word	0x00003200


	//   ....[12]....
        /*00d8*/ 	.word	0x00003230


	//   ....[13]....
        /*00dc*/ 	.word	0x00003240


	//   ....[14]....
        /*00e0*/ 	.word	0x00003270


	//   ....[15]....
        /*00e4*/ 	.word	0x00003280


	//   ....[16]....
        /*00e8*/ 	.word	0x000032d0


	//   ....[17]....
        /*00ec*/ 	.word	0x000032e0


	//   ....[18]....
        /*00f0*/ 	.word	0x00003310


	//   ....[19]....
        /*00f4*/ 	.word	0x00003320


	//   ....[20]....
        /*00f8*/ 	.word	0x00004080


	//   ....[21]....
        /*00fc*/ 	.word	0x000040d0


	//   ....[22]....
        /*0100*/ 	.word	0x00004140


	//   ....[23]....
        /*0104*/ 	.word	0x000041a0


	//   ....[24]....
        /*0108*/ 	.word	0x00004210


	//   ....[25]....
        /*010c*/ 	.word	0x00004270


	//   ....[26]....
        /*0110*/ 	.word	0x000042e0


	//   ....[27]....
        /*0114*/ 	.word	0x00004340


	//   ....[28]....
        /*0118*/ 	.word	0x000043c0


	//   ....[29]....
        /*011c*/ 	.word	0x00004430


	//----- nvinfo : EIATTR_EXIT_INSTR_OFFSETS
	.align		4
.L_4309:
        /*0120*/ 	.byte	0x04, 0x1c
        /*0122*/ 	.short	(.L_4311 - .L_4310)


	//   ....[0]....
.L_4310:
        /*0124*/ 	.word	0x00004020


	//----- nvinfo : EIATTR_MAX_THREADS
	.align		4
.L_4311:
        /*0128*/ 	.byte	0x04, 0x05
        /*012a*/ 	.short	(.L_4313 - .L_4312)
.L_4312:
        /*012c*/ 	.word	0x00000080
        /*0130*/ 	.word	0x00000001
        /*0134*/ 	.word	0x00000001


	//----- nvinfo : EIATTR_CRS_STACK_SIZE
	.align		4
.L_4313:
        /*0138*/ 	.byte	0x04, 0x1e
        /*013a*/ 	.short	(.L_4315 - .L_4314)
.L_4314:
        /*013c*/ 	.word	0x00000000


	//----- nvinfo : EIATTR_CBANK_PARAM_SIZE
	.align		4
.L_4315:
        /*0140*/ 	.byte	0x03, 0x19
        /*0142*/ 	.short	0x0088


	//----- nvinfo : EIATTR_PARAM_CBANK
	.align		4
        /*0144*/ 	.byte	0x04, 0x0a
        /*0146*/ 	.short	(.L_4317 - .L_4316)
	.align		4
.L_4316:
        /*0148*/ 	.word	index@(.nv.constant0._ZN10layer_norm13ln_bwd_kernelINS_13Kernel_traitsI13__nv_bfloat16fS2_fjLj8192ELj2ELj1ELj4ELj16ENS_18Kernel_traits_baseILj8192ES2_fS2_fjLj128EEEEEEEvNS_9BwdParamsE)
        /*014c*/ 	.short	0x0210
        /*014e*/ 	.short	0x0088


	//----- nvinfo : EIATTR_SW_WAR
	.align		4
.L_4317:
        /*0150*/ 	.byte	0x04, 0x36
        /*0152*/ 	.short	(.L_4319 - .L_4318)
.L_4318:
        /*0154*/ 	.word	0x00000008
.L_4319:


//--------------------- .nv.info._ZN10layer_norm22ln_bwd_finalize_kernelINS_22Kernel_traits_finalizeILj8192E13__nv_bfloat16S2_S2_fjLj1024ELj4ENS_18Kernel_traits_baseILj8192ES2_S2_S2_fjLj1024EEEEEEEvNS_9BwdParamsE --------------------------
	.section	.nv.info._ZN10layer_norm22ln_bwd_finalize_kernelINS_22Kernel_traits_finalizeILj8192E13__nv_bfloat16S2_S2_fjLj1024ELj4ENS_18Kernel_traits_baseILj8192ES2_S2_S2_fjLj1024EEEEEEEvNS_9BwdParamsE,"",@"SHT_CUDA_INFO"
	.sectionflags	@""
	.align	4


	//----- nvinfo : EIATTR_CUDA_API_VERSION
	.align		4
        /*0000*/ 	.byte	0x04, 0x37
        /*0002*/ 	.short	(.L_4321 - .L_4320)
.L_4320:
        /*0004*/ 	.word	0x00000082


	//----- nvinfo : EIATTR_KPARAM_INFO
	.align		4
.L_4321:
        /*0008*/ 	.byte	0x04, 0x17
        /*000a*/ 	.short	(.L_4323 - .L_4322)
.L_4322:
        /*000c*/ 	.word	0x00000000
        /*0010*/ 	.short	0x0000
        /*0012*/ 	.short	0x0000
        /*0014*/ 	.byte	0x00, 0xf0, 0x21, 0x02


	//----- nvinfo : EIATTR_SPARSE_MMA_MASK
	.align		4
.L_4323:
        /*0018*/ 	.byte	0x03, 0x50
        /*001a*/ 	.short	0x0000


	//----- nvinfo : EIATTR_MAXREG_COUNT
	.align		4
        /*001c*/ 	.byte	0x03, 0x1b
        /*001e*/ 	.short	0x0040


	//----- nvinfo : EIATTR_NUM_BARRIERS
	.align		4
        /*0020*/ 	.byte	0x02, 0x4c
        /*0022*/ 	.byte	0x01
	.zero		1


	//----- nvinfo : EIATTR_MERCURY_ISA_VERSION
	.align		4
        /*0024*/ 	.byte	0x03, 0x5f
        /*0026*/ 	.short	0x0101


	//----- nvinfo : EIATTR_COOP_GROUP_MASK_REGIDS
	.align		4
        /*0028*/ 	.byte	0x04, 0x29
        /*002a*/ 	.short	(.L_4325 - .L_4324)


	//   ....[0]....
.L_4324:
        /*002c*/ 	.word	0xffffffff


	//   ....[1]....
        /*0030*/ 	.word	0xffffffff


	//   ....[2]....
        /*0034*/ 	.word	0xffffffff


	//   ....[3]....
        /*0038*/ 	.word	0xffffffff


	//   ....[4]....
        /*003c*/ 	.word	0xffffffff


	//   ....[5]....
        /*0040*/ 	.word	0xffffffff


	//   ....[6]....
        /*0044*/ 	.word	0xffffffff


	//   ....[7]....
        /*0048*/ 	.word	0xffffffff


	//   ....[8]....
        /*004c*/ 	.word	0xffffffff


	//   ....[9]....
        /*0050*/ 	.word	0xffffffff


	//   ....[10]....
        /*0054*/ 	.word	0x05000011


	//   ....[11]....
        /*0058*/ 	.word	0x05000011


	//   ....[12]....
        /*005c*/ 	.word	0x05000011


	//   ....[13]....
        /*0060*/ 	.word	0x05000011


	//   ....[14]....
        /*0064*/ 	.word	0x05000011


	//   ....[15]....
        /*0068*/ 	.word	0x05000011


	//   ....[16]....
        /*006c*/ 	.word	0x05000011


	//   ....[17]....
        /*0070*/ 	.word	0x05000011


	//   ....[18]....
        /*0074*/ 	.word	0x05000011


	//   ....[19]....
        /*0078*/ 	.word	0x05000011


	//----- nvinfo : EIATTR_COOP_GROUP_INSTR_OFFSETS
	.align		4
.L_4325:
        /*007c*/ 	.byte	0x04, 0x28
        /*007e*/ 	.short	(.L_4327 - .L_4326)


	//   ....[0]....
.L_4326:
        /*0080*/ 	.word	0x00000860


	//   ....[1]....
        /*0084*/ 	.word	0x00000870


	//   ....[2]....
        /*0088*/ 	.word	0x000008a0


	//   ....[3]....
        /*008c*/ 	.word	0x000008b0


	//   ....[4]....
        /*0090*/ 	.word	0x000008e0


	//   ....[5]....
        /*0094*/ 	.word	0x000008f0


	//   ....[6]....
        /*0098*/ 	.word	0x00000920


	//   ....[7]....
        /*009c*/ 	.word	0x00000930


	//   ....[8]....
        /*00a0*/ 	.word	0x00000960


	//   ....[9]....
        /*00a4*/ 	.word	0x00000970


	//   ....[10]....
        /*00a8*/ 	.word	0x00000b70


	//   ....[11]....
        /*00ac*/ 	.word	0x00000be0


	//   ....[12]....
        /*00b0*/ 	.word	0x00000c50


	//   ....[13]....
        /*00b4*/ 	.word	0x00000cc0


	//   ....[14]....
        /*00b8*/ 	.word	0x00000d30


	//   ....[15]....
        /*00bc*/ 	.word	0x00000d90


	//   ....[16]....
        /*00c0*/ 	.word	0x00000e00


	//   ....[17]....
        /*00c4*/ 	.word	0x00000e70


	//   ....[18]....
        /*00c8*/ 	.word	0x00000ee0


	//   ....[19]....
        /*00cc*/ 	.word	0x00000f50


	//----- nvinfo : EIATTR_EXIT_INSTR_OFFSETS
	.align		4
.L_4327:
        /*00d0*/ 	.byte	0x04, 0x1c
        /*00d2*/ 	.short	(.L_4329 - .L_4328)


	//   ....[0]....
.L_4328:
        /*00d4*/ 	.word	0x00000070


	//   ....[1]....
        /*00d8*/ 	.word	0x00000b10


	//----- nvinfo : EIATTR_MAX_THREADS
	.align		4
.L_4329:
        /*00dc*/ 	.byte	0x04, 0x05
        /*00de*/ 	.short	(.L_4331 - .L_4330)
.L_4330:
        /*00e0*/ 	.word	0x00000400
        /*00e4*/ 	.word	0x00000001
        /*00e8*/ 	.word	0x00000001


	//----- nvinfo : EIATTR_CRS_STACK_SIZE
	.align		4
.L_4331:
        /*00ec*/ 	.byte	0x04, 0x1e
        /*00ee*/ 	.short	(.L_4333 - .L_4332)
.L_4332:
        /*00f0*/ 	.word	0x00000000


	//----- nvinfo : EIATTR_CBANK_PARAM_SIZE
	.align		4
.L_4333:
        /*00f4*/ 	.byte	0x03, 0x19
        /*00f6*/ 	.short	0x0088


	//----- nvinfo : EIATTR_PARAM_CBANK
	.align		4
        /*00f8*/ 	.byte	0x04, 0x0a
        /*00fa*/ 	.short	(.L_4335 - .L_4334)
	.align		4
.L_4334:
        /*00fc*/ 	.word	index@(.nv.constant0._ZN10layer_norm22ln_bwd_finalize_kernelINS_22Kernel_traits_finalizeILj8192E13__nv_bfloat16S2_S2_fjLj1024ELj4ENS_18Kernel_traits_baseILj8192ES2_S2_S2_fjLj1024EEEEEEEvNS_9BwdParamsE)
        /*0100*/ 	.short	0x0210
        /*0102*/ 	.short	0x0088


	//----- nvinfo : EIATTR_SW_WAR
	.align		4
.L_4335:
        /*0104*/ 	.byte	0x04, 0x36
        /*0106*/ 	.short	(.L_4337 - .L_4336)
.L_4336:
        /*0108*/ 	.word	0x00000008
.L_4337:


//--------------------- .nv.info._ZN10layer_norm13ln_bwd_kernelINS_13Kernel_traitsI13__nv_bfloat16S2_S2_fjLj8192ELj2ELj1ELj4ELj16ENS_18Kernel_traits_baseILj8192ES2_S2_S2_fjLj128EEEEEEEvNS_9BwdParamsE --------------------------
	.section	.nv.info._ZN10layer_norm13ln_bwd_kernelINS_13Kernel_traitsI13__nv_bfloat16S2_S2_fjLj8192ELj2ELj1ELj4ELj16ENS_18Kernel_traits_baseILj8192ES2_S2_S2_fjLj128EEEEEEEvNS_9BwdParamsE,"",@"SHT_CUDA_INFO"
	.sectionflags	@""
	.align	4


	//----- nvinfo : EIATTR_CUDA_API_VERSION
	.align		4
        /*0000*/ 	.byte	0x04, 0x37
        /*0002*/ 	.short	(.L_4339 - .L_4338)
.L_4338:
        /*0004*/ 	.word	0x00000082


	//----- nvinfo : EIATTR_KPARAM_INFO
	.align		4
.L_4339:
        /*0008*/ 	.byte	0x04, 0x17
        /*000a*/ 	.short	(.L_4341 - .L_4340)
.L_4340:
        /*000c*/ 	.word	0x00000000
        /*0010*/ 	.short	0x0000
        /*0012*/ 	.short	0x0000
        /*0014*/ 	.byte	0x00, 0xf0, 0x21, 0x02


	//----- nvinfo : EIATTR_SPARSE_MMA_MASK
	.align		4
.L_4341:
        /*0018*/ 	.byte	0x03, 0x50
        /*001a*/ 	.short	0x0000


	//----- nvinfo : EIATTR_MAXREG_COUNT
	.align		4
        /*001c*/ 	.byte	0x03, 0x1b
        /*001e*/ 	.short	0x00ff


	//----- nvinfo : EIATTR_NUM_BARRIERS
	.align		4
        /*0020*/ 	.byte	0x02, 0x4c
        /*0022*/ 	.byte	0x01
	.zero		1


	//----- nvinfo : EIATTR_MERCURY_ISA_VERSION
	.align		4
        /*0024*/ 	.byte	0x03, 0x5f
        /*0026*/ 	.short	0x0101


	//----- nvinfo : EIATTR_COOP_GROUP_MASK_REGIDS
	.align		4
        /*0028*/ 	.byte	0x04, 0x29
        /*002a*/ 	.short	(.L_4343 - .L_4342)


	//   ....[0]....
.L_4342:
        /*002c*/ 	.word	0xffffffff


	//   ....[1]....
        /*0030*/ 	.word	0xffffffff


	//   ....[2]....
        /*0034*/ 	.word	0xffffffff


	//   ....[3]....
        /*0038*/ 	.word	0xffffffff


	//   ....[4]....
        /*003c*/ 	.word	0xffffffff


	//   ....[5]....
        /*0040*/ 	.word	0xffffffff


	//   ....[6]....
        /*0044*/ 	.word	0xffffffff


	//   ....[7]....
        /*0048*/ 	.word	0xffffffff


	//   ....[8]....
        /*004c*/ 	.word	0xffffffff


	//   ....[9]....
        /*0050*/ 	.word	0xffffffff


	//   ....[10]....
        /*0054*/ 	.word	0xffffffff


	//   ....[11]....
        /*0058*/ 	.word	0xffffffff


	//   ....[12]....
        /*005c*/ 	.word	0xffffffff


	//   ....[13]....
        /*0060*/ 	.word	0xffffffff


	//   ....[14]....
        /*0064*/ 	.word	0xffffffff


	//   ....[15]....
        /*0068*/ 	.word	0xffffffff


	//   ....[16]....
        /*006c*/ 	.word	0xffffffff


	//   ....[17]....
        /*0070*/ 	.word	0xffffffff


	//   ....[18]....
        /*0074*/ 	.word	0xffffffff


	//   ....[19]....
        /*0078*/ 	.word	0xffffffff


	//   ....[20]....
        /*007c*/ 	.word	0x050000c5


	//   ....[21]....
        /*0080*/ 	.word	0x050000c5


	//   ....[22]....
        /*0084*/ 	.word	0x050000c5


	//   ....[23]....
        /*0088*/ 	.word	0x050000c5


	//   ....[24]....
        /*008c*/ 	.word	0x050000c5


	//   ....[25]....
        /*0090*/ 	.word	0x050000c5


	//   ....[26]....
        /*0094*/ 	.word	0x050000c5


	//   ....[27]....
        /*0098*/ 	.word	0x050000c5


	//   ....[28]....
        /*009c*/ 	.word	0x050000c5


	//   ....[29]....
        /*00a0*/ 	.word	0x050000c5


	//----- nvinfo : EIATTR_COOP_GROUP_INSTR_OFFSETS
	.align		4
.L_4343:
        /*00a4*/ 	.byte	0x04, 0x28
        /*00a6*/ 	.short	(.L_4345 - .L_4344)


	//   ....[0]....
.L_4344:
        /*00a8*/ 	.word	0x00002a80


	//   ....[1]....
        /*00ac*/ 	.word	0x00002a90


	//   ....[2]....
        /*00b0*/ 	.word	0x00002ac0


	//   ....[3]....
        /*00b4*/ 	.word	0x00002ad0


	//   ....[4]....
        /*00b8*/ 	.word	0x00002b00


	//   ....[5]....
        /*00bc*/ 	.word	0x00002b10


	//   ....[6]....
        /*00c0*/ 	.word	0x00002b40


	//   ....[7]....
        /*00c4*/ 	.word	0x00002b50


	//   ....[8]....
        /*00c8*/ 	.word	0x00002b80


	//   ....[9]....
        /*00cc*/ 	.word	0x00002b90


	//   ....[10]....
        /*00d0*/ 	.word	0x000030a0


	//   ....[11]....
        /*00d4*/ 	.word	0x000030b0


	//   ....[12]....
        /*00d8*/ 	.word	0x000030e0


	//   ....[13]....
        /*00dc*/ 	.word	0x000030f0


	//   ....[14]....
        /*00e0*/ 	.word	0x00003130


	//   ....[15]....
        /*00e4*/ 	.word	0x00003140


	//   ....[16]....
        /*00e8*/ 	.word	0x00003170


	//   ....[17]....
        /*00ec*/ 	.word	0x00003180


	//   ....[18]....
        /*00f0*/ 	.word	0x000031b0


	//   ....[19]....
        /*00f4*/ 	.word	0x000031c0


	//   ....[20]....
        /*00f8*/ 	.word	0x000040b0


	//   ....[21]....
        /*00fc*/ 	.word	0x00004100


	//   ....[22]....
        /*0100*/ 	.word	0x00004170


	//   ....[23]....
        /*0104*/ 	.word	0x000041d0


	//   ....[24]....
        /*0108*/ 	.word	0x00004240


	//   ....[25]....
        /*010c*/ 	.word	0x000042a0


	//   ....[26]....
        /*0110*/ 	.word	0x00004310


	//   ....[27]....
        /*0114*/ 	.word	0x00004370


	//   ....[28]....
        /*0118*/ 	.word	0x000043e0


	//   ....[29]....
        /*011c*/ 	.word	0x00004440


	//----- nvinfo : EIATTR_EXIT_INSTR_OFFSETS
	.align		4
.L_4345:
        /*0120*/ 	.byte	0x04, 0x1c
        /*0122*/ 	.short	(.L_4347 - .L_4346)


	//   ....[0]....
.L_4346:
        /*0124*/ 	.word	0x00004050


	//----- nvinfo : EIATTR_MAX_THREADS
	.align		4
.L_4347:
        /*0128*/ 	.byte	0x04, 0x05
        /*012a*/ 	.short	(.L_4349 - .L_4348)
.L_4348:
        /*012c*/ 	.word	0x00000080
        /*0130*/ 	.word	0x00000001
        /*0134*/ 	.word	0x00000001


	//----- nvinfo : EIATTR_CRS_STACK_SIZE
	.align		4
.L_4349:
        /*0138*/ 	.byte	0x04, 0x1e
        /*013a*/ 	.short	(.L_4351 - .L_4350)
.L_4350:
        /*013c*/ 	.word	0x00000000


	//----- nvinfo : EIATTR_CBANK_PARAM_SIZE
	.align		4
.L_4351:
        /*0140*/ 	.byte	0x03, 0x19
        /*0142*/ 	.short	0x0088


	//----- nvinfo : EIATTR_PARAM_CBANK
	.align		4
        /*0144*/ 	.byte	0x04, 0x0a
        /*0146*/ 	.short	(.L_4353 - .L_4352)
	.align		4
.L_4352:
        /*0148*/ 	.word	index@(.nv.constant0._ZN10layer_norm13ln_bwd_kernelINS_13Kernel_traitsI13__nv_bfloat16S2_S2_fjLj8192ELj2ELj1ELj4ELj16ENS_18Kernel_traits_baseILj8192ES2_S2_S2_fjLj128EEEEEEEvNS_9BwdParamsE)
        /*014c*/ 	.short	0x0210
        /*014e*/ 	.short	0x0088


	//----- nvinfo : EIATTR_SW_WAR
	.align		4
.L_4353:
        /*0150*/ 	.byte	0x04, 0x36
        /*0152*/ 	.short	(.L_4355 - .L_4354)
.L_4354:
        /*0154*/ 	.word	0x00000008
.L_4355:


//--------------------- .nv.info._ZN10layer_norm22ln_bwd_finalize_kernelINS_22Kernel_traits_finalizeILj8192E6__halffS2_fjLj1024ELj4ENS_18Kernel_traits_baseILj8192ES2_fS2_fjLj1024EEEEEEEvNS_9BwdParamsE --------------------------
	.section	.nv.info._ZN10layer_norm22ln_bwd_finalize_kernelINS_22Kernel_traits_finalizeILj8192E6__halffS2_fjLj1024ELj4ENS_18Kernel_traits_baseILj8192ES2_fS2_fjLj1024EEEEEEEvNS_9BwdParamsE,"",@"SHT_CUDA_INFO"
	.sectionflags	@""
	.align	4


	//----- nvinfo : EIATTR_CUDA_API_VERSION
	.align		4
        /*0000*/ 	.byte	0x04, 0x37
        /*0002*/ 	.short	(.L_4357 - .L_4356)
.L_4356:
        /*0004*/ 	.word	0x00000082


	//----- nvinfo : EIATTR_KPARAM_INFO
	.align		4
.L_4357:
        /*0008*/ 	.byte	0x04, 0x17
        /*000a*/ 	.short	(.L_4359 - .L_4358)
.L_4358:
        /*000c*/ 	.word	0x00000000
        /*0010*/ 	.short	0x0000
        /*0012*/ 	.short	0x0000
        /*0014*/ 	.byte	0x00, 0xf0, 0x21, 0x02


	//----- nvinfo : EIATTR_SPARSE_MMA_MASK
	.align		4
.L_4359:
        /*0018*/ 	.byte	0x03, 0x50
        /*001a*/ 	.short	0x0000


	//----- nvinfo : EIATTR_MAXREG_COUNT
	.align		4
        /*001c*/ 	.byte	0x03, 0x1b
        /*001e*/ 	.short	0x0040


	//----- nvinfo : EIATTR_NUM_BARRIERS
	.align		4
        /*0020*/ 	.byte	0x02, 0x4c
        /*0022*/ 	.byte	0x01
	.zero		1


	//----- nvinfo : EIATTR_MERCURY_ISA_VERSION
	.align		4
        /*0024*/ 	.byte	0x03, 0x5f
        /*0026*/ 	.short	0x0101


	//----- nvinfo : EIATTR_COOP_GROUP_MASK_REGIDS
	.align		4
        /*0028*/ 	.byte	0x04, 0x29
        /*002a*/ 	.short	(.L_4361 - .L_4360)


	//   ....[0]....
.L_4360:
        /*002c*/ 	.word	0xffffffff


	//   ....[1]....
        /*0030*/ 	.word	0xffffffff


	//   ....[2]....
        /*0034*/ 	.word	0xffffffff


	//   ....[3]....
        /*0038*/ 	.word	0xffffffff


	//   ....[4]....
        /*003c*/ 	.word	0xffffffff


	//   ....[5]....
        /*0040*/ 	.word	0xffffffff


	//   ....[6]....
        /*0044*/ 	.word	0xffffffff


	//   ....[7]....
        /*0048*/ 	.word	0xffffffff


	//   ....[8]....
        /*004c*/ 	.word	0xffffffff


	//   ....[9]....
        /*0050*/ 	.word	0xffffffff


	//   ....[10]....
        /*0054*/ 	.word	0x05000011


	//   ....[11]....
        /*0058*/ 	.word	0x05000011


	//   ....[12]....
        /*005c*/ 	.word	0x05000011


	//   ....[13]....
        /*0060*/ 	.word	0x05000011


	//   ....[14]....
        /*0064*/ 	.word	0x05000011


	//   ....[15]....
        /*0068*/ 	.word	0x05000011


	//   ....[16]....
        /*006c*/ 	.word	0x05000011


	//   ....[17]....
        /*0070*/ 	.word	0x05000011


	//   ....[18]....
        /*0074*/ 	.word	0x05000011


	//   ....[19]....
        /*0078*/ 	.word	0x05000011


	//----- nvinfo : EIATTR_COOP_GROUP_INSTR_OFFSETS
	.align		4
.L_4361:
        /*007c*/ 	.byte	0x04, 0x28
        /*007e*/ 	.short	(.L_4363 - .L_4362)


	//   ....[0]....
.L_4362:
        /*0080*/ 	.word	0x00000860


	//   ....[1]....
        /*0084*/ 	.word	0x00000870


	//   ....[2]....
        /*0088*/ 	.word	0x000008a0


	//   ....[3]....
        /*008c*/ 	.word	0x000008b0


	//   ....[4]....
        /*0090*/ 	.word	0x000008e0


	//   ....[5]....
        /*0094*/ 	.word	0x000008f0


	//   ....[6]....
        /*0098*/ 	.word	0x00000920


	//   ....[7]....
        /*009c*/ 	.word	0x00000930


	//   ....[8]....
        /*00a0*/ 	.word	0x00000960


	//   ....[9]....
        /*00a4*/ 	.word	0x00000970


	//   ....[10]....
        /*00a8*/ 	.word	0x00000b70


	//   ....[11]....
        /*00ac*/ 	.word	0x00000be0


	//   ....[12]....
        /*00b0*/ 	.word	0x00000c50


	//   ....[13]....
        /*00b4*/ 	.word	0x00000cc0


	//   ....[14]....
        /*00b8*/ 	.word	0x00000d30


	//   ....[15]....
        /*00bc*/ 	.word	0x00000d90


	//   ....[16]....
        /*00c0*/ 	.word	0x00000e00


	//   ....[17]....
        /*00c4*/ 	.word	0x00000e70


	//   ....[18]....
        /*00c8*/ 	.word	0x00000ee0


	//   ....[19]....
        /*00cc*/ 	.word	0x00000f50


	//----- nvinfo : EIATTR_EXIT_INSTR_OFFSETS
	.align		4
.L_4363:
        /*00d0*/ 	.byte	0x04, 0x1c
        /*00d2*/ 	.short	(.L_4365 - .L_4364)


	//   ....[0]....
.L_4364:
        /*00d4*/ 	.word	0x00000070


	//   ....[1]....
        /*00d8*/ 	.word	0x00000b10


	//----- nvinfo : EIATTR_MAX_THREADS
	.align		4
.L_4365:
        /*00dc*/ 	.byte	0x04, 0x05
        /*00de*/ 	.short	(.L_4367 - .L_4366)
.L_4366:
        /*00e0*/ 	.word	0x00000400
        /*00e4*/ 	.word	0x00000001
        /*00e8*/ 	.word	0x00000001


	//----- nvinfo : EIATTR_CRS_STACK_SIZE
	.align		4
.L_4367:
        /*00ec*/ 	.byte	0x04, 0x1e
        /*00ee*/ 	.short	(.L_4369 - .L_4368)
.L_4368:
        /*00f0*/ 	.word	0x00000000


	//----- nvinfo : EIATTR_CBANK_PARAM_SIZE
	.align		4
.L_4369:
        /*00f4*/ 	.byte	0x03, 0x19
        /*00f6*/ 	.short	0x0088


	//----- nvinfo : EIATTR_PARAM_CBANK
	.align		4
        /*00f8*/ 	.byte	0x04, 0x0a
        /*00fa*/ 	.short	(.L_4371 - .L_4370)
	.align		4
.L_4370:
        /*00fc*/ 	.word	index@(.nv.constant0._ZN10layer_norm22ln_bwd_finalize_kernelINS_22Kernel_traits_finalizeILj8192E6__halffS2_fjLj1024ELj4ENS_18Kernel_traits_baseILj8192ES2_fS2_fjLj1024EEEEEEEvNS_9BwdParamsE)
        /*0100*/ 	.short	0x0210
        /*0102*/ 	.short	0x0088


	//----- nvinfo : EIATTR_SW_WAR
	.align		4
.L_4371:
        /*0104*/ 	.byte	0x04, 0x36
        /*0106*/ 	.short	(.L_4373 - .L_4372)
.L_4372:
        /*0108*/ 	.word	0x00000008
.L_4373:


//--------------------- .nv.info._ZN10layer_norm13ln_bwd_kernelINS_13Kernel_traitsI6__halffS2_fjLj8192ELj2ELj1ELj4ELj16ENS_18Kernel_traits_baseILj8192ES2_fS2_fjLj128EEEEEEEvNS_9BwdParamsE --------------------------
	.section	.nv.info._ZN10layer_norm13ln_bwd_kernelINS_13Kernel_traitsI6__halffS2_fjLj8192ELj2ELj1ELj4ELj16ENS_18Kernel_traits_baseILj8192ES2_fS2_fjLj128EEEEEEEvNS_9BwdParamsE,"",@"SHT_CUDA_INFO"
	.sectionflags	@""
	.align	4


	//----- nvinfo : EIATTR_CUDA_API_VERSION
	.align		4
        /*0000*/ 	.byte	0x04, 0x37
        /*0002*/ 	.short	(.L_4375 - .L_4374)
.L_4374:
        /*0004*/ 	.word	0x00000082


	//----- nvinfo : EIATTR_KPARAM_INFO
	.align		4
.L_4375:
        /*0008*/ 	.byte	0x04, 0x17
        /*000a*/ 	.short	(.L_4377 - .L_4376)
.L_4376:
        /*000c*/ 	.word	0x00000000
        /*0010*/ 	.short	0x0000
        /*0012*/ 	.short	0x0000
        /*0014*/ 	.byte	0x00, 0xf0, 0x21, 0x02


	//----- nvinfo : EIATTR_SPARSE_MMA_MASK
	.align		4
.L_4377:
        /*0018*/ 	.byte	0x03, 0x50
        /*001a*/ 	.short	0x0000


	//----- nvinfo : EIATTR_MAXREG_COUNT
	.align		4
        /*001c*/ 	.byte	0x03, 0x1b
        /*001e*/ 	.short	0x00ff


	//----- nvinfo : EIATTR_NUM_BARRIERS
	.align		4
        /*0020*/ 	.byte	0x02, 0x4c
        /*0022*/ 	.byte	0x01
	.zero		1


	//----- nvinfo : EIATTR_MERCURY_ISA_VERSION
	.align		4
        /*0024*/ 	.byte	0x03, 0x5f
        /*0026*/ 	.short	0x0101


	//----- nvinfo : EIATTR_COOP_GROUP_MASK_REGIDS
	.align		4
        /*0028*/ 	.byte	0x04, 0x29
        /*002a*/ 	.short	(.L_4379 - .L_4378)


	//   ....[0]....
.L_4378:
        /*002c*/ 	.word	0xffffffff


	//   ....[1]....
        /*0030*/ 	.word	0xffffffff


	//   ....[2]....
        /*0034*/ 	.word	0xffffffff


	//   ....[3]....
        /*0038*/ 	.word	0xffffffff


	//   ....[4]....
        /*003c*/ 	.word	0xffffffff


	//   ....[5]....
        /*0040*/ 	.word	0xffffffff


	//   ....[6]....
        /*0044*/ 	.word	0xffffffff


	//   ....[7]....
        /*0048*/ 	.word	0xffffffff


	//   ....[8]....
        /*004c*/ 	.word	0xffffffff


	//   ....[9]....
        /*0050*/ 	.word	0xffffffff


	//   ....[10]....
        /*0054*/ 	.word	0xffffffff


	//   ....[11]....
        /*0058*/ 	.word	0xffffffff


	//   ....[12]....
        /*005c*/ 	.word	0xffffffff


	//   ....[13]....
        /*0060*/ 	.word	0xffffffff


	//   ....[14]....
        /*0064*/ 	.word	0xffffffff


	//   ....[15]....
        /*0068*/ 	.word	0xffffffff


	//   ....[16]....
        /*006c*/ 	.word	0xffffffff


	//   ....[17]....
        /*0070*/ 	.word	0xffffffff


	//   ....[18]....
        /*0074*/ 	.word	0xffffffff


	//   ....[19]....
        /*0078*/ 	.word	0xffffffff


	//   ....[20]....
        /*007c*/ 	.word	0x05000087


	//   ....[21]....
        /*0080*/ 	.word	0x05000087


	//   ....[22]....
        /*0084*/ 	.word	0x05000087


	//   ....[23]....
        /*0088*/ 	.word	0x05000087


	//   ....[24]....
        /*008c*/ 	.word	0x05000087


	//   ....[25]....
        /*0090*/ 	.word	0x05000087


	//   ....[26]....
        /*0094*/ 	.word	0x05000087


	//   ....[27]....
        /*0098*/ 	.word	0x05000087


	//   ....[28]....
        /*009c*/ 	.word	0x05000087


	//   ....[29]....
        /*00a0*/ 	.word	0x05000087


	//----- nvinfo : EIATTR_COOP_GROUP_INSTR_OFFSETS
	.align		4
.L_4379:
        /*00a4*/ 	.byte	0x04, 0x28
        /*00a6*/ 	.short	(.L_4381 - .L_4380)


	//   ....[0]....
.L_4380:
        /*00a8*/ 	.word	0x00002ba0


	//   ....[1]....
        /*00ac*/ 	.word	0x00002bb0


	//   ....[2]....
        /*00b0*/ 	.word	0x00002be0


	//   ....[3]....
        /*00b4*/ 	.word	0x00002bf0


	//   ....[4]....
        /*00b8*/ 	.word	0x00002c20


	//   ....[5]....
        /*00bc*/ 	.word	0x00002c30


	//   ....[6]....
        /*00c0*/ 	.word	0x00002c60


	//   ....[7]....
        /*00c4*/ 	.word	0x00002c70


	//   ....[8]....
        /*00c8*/ 	.word	0x00002cb0


	//   ....[9]....
        /*00cc*/ 	.word	0x00002cd0


	//   ....[10]....
        /*00d0*/ 	.word	0x000031f0


	//   ....[11]....
        /*00d4*/ 	.word	0x00003200


	//   ....[12]....
        /*00d8*/ 	.word	0x00003230


	//   ....[13]....
        /*00dc*/ 	.word	0x00003240


	//   ....[14]....
        /*00e0*/ 	.word	0x00003270


	//   ....[15]....
        /*00e4*/ 	.word	0x00003280


	//   ....[16]....
        /*00e8*/ 	.word	0x000032d0


	//   ....[17]....
        /*00ec*/ 	.word	0x000032e0


	//   ....[18]....
        /*00f0*/ 	.word	0x00003310


	//   ....[19]....
        /*00f4*/ 	.word	0x00003320


	//   ....[20]....
        /*00f8*/ 	.word	0x00004080


	//   ....[21]....
        /*00fc*/ 	.word	0x000040d0


	//   ....[22]....
        /*0100*/ 	.word	0x00004140


	//   ....[23]....
        /*0104*/ 	.word	0x000041a0


	//   ....[24]....
        /*0108*/ 	.word	0x00004210


	//   ....[25]....
        /*010c*/ 	.word	0x00004270


	//   ....[26]....
        /*0110*/ 	.word	0x000042e0


	//   ....[27]....
        /*0114*/ 	.word	0x00004340


	//   ....[28]....
        /*0118*/ 	.word	0x000043c0


	//   ....[29]....
        /*011c*/ 	.word	0x00004430


	//----- nvinfo : EIATTR_EXIT_INSTR_OFFSETS
	.align		4
.L_4381:
        /*0120*/ 	.byte	0x04, 0x1c
        /*0122*/ 	.short	(.L_4383 - .L_4382)


	//   ....[0]....
.L_4382:
        /*0124*/ 	.word	0x00004020


	//----- nvinfo : EIATTR_MAX_THREADS
	.align		4
.L_4383:
        /*0128*/ 	.byte	0x04, 0x05
        /*012a*/ 	.short	(.L_4385 - .L_4384)
.L_4384:
        /*012c*/ 	.word	0x00000080
        /*0130*/ 	.word	0x00000001
        /*0134*/ 	.word	0x00000001


	//----- nvinfo : EIATTR_CRS_STACK_SIZE
	.align		4
.L_4385:
        /*0138*/ 	.byte	0x04, 0x1e
        /*013a*/ 	.short	(.L_4387 - .L_4386)
.L_4386:
        /*013c*/ 	.word	0x00000000


	//----- nvinfo : EIATTR_CBANK_PARAM_SIZE
	.align		4
.L_4387:
        /*0140*/ 	.byte	0x03, 0x19
        /*0142*/ 	.short	0x0088


	//----- nvinfo : EIATTR_PARAM_CBANK
	.align		4
        /*0144*/ 	.byte	0x04, 0x0a
        /*0146*/ 	.short	(.L_4389 - .L_4388)
	.align		4
.L_4388:
        /*0148*/ 	.word	index@(.nv.constant0._ZN10layer_norm13ln_bwd_kernelINS_13Kernel_traitsI6__halffS2_fjLj8192ELj2ELj1ELj4ELj16ENS_18Kernel_traits_baseILj8192ES2_fS2_fjLj128EEEEEEEvNS_9BwdParamsE)
        /*014c*/ 	.short	0x0210
        /*014e*/ 	.short	0x0088


	//----- nvinfo : EIATTR_SW_WAR
	.align		4
.L_4389:
        /*0150*/ 	.byte	0x04, 0x36
        /*0152*/ 	.short	(.L_4391 - .L_4390)
.L_4390:
        /*0154*/ 	.word	0x00000008
.L_4391:


//--------------------- .nv.info._ZN10layer_norm22ln_bwd_finalize_kernelINS_22Kernel_traits_finalizeILj8192E6__halfS2_S2_fjLj1024ELj4ENS_18Kernel_traits_baseILj8192ES2_S2_S2_fjLj1024EEEEEEEvNS_9BwdParamsE --------------------------
	.section	.nv.info._ZN10layer_norm22ln_bwd_finalize_kernelINS_22Kernel_traits_finalizeILj8192E6__halfS2_S2_fjLj1024ELj4ENS_18Kernel_traits_baseILj8192ES2_S2_S2_fjLj1024EEEEEEEvNS_9BwdParamsE,"",@"SHT_CUDA_INFO"
	.sectionflags	@""
	.align	4


	//----- nvinfo : EIATTR_CUDA_API_VERSION
	.align		4
        /*0000*/ 	.byte	0x04, 0x37
        /*0002*/ 	.short	(.L_4393 - .L_4392)
.L_4392:
        /*0004*/ 	.word	0x00000082


	//----- nvinfo : EIATTR_KPARAM_INFO
	.align		4
.L_4393:
        /*0008*/ 	.byte	0x04, 0x17
        /*000a*/ 	.short	(.L_4395 - .L_4394)
.L_4394:
        /*000c*/ 	.word	0x00000000
        /*0010*/ 	.short	0x0000
        /*0012*/ 	.short	0x0000
        /*0014*/ 	.byte	0x00, 0xf0, 0x21, 0x02


	//----- nvinfo : EIATTR_SPARSE_MMA_MASK
	.align		4
.L_4395:
        /*0018*/ 	.byte	0x03, 0x50
        /*001a*/ 	.short	0x0000


	//----- nvinfo : EIATTR_MAXREG_COUNT
	.align		4
        /*001c*/ 	.byte	0x03, 0x1b
        /*001e*/ 	.short	0x0040


	//----- nvinfo : EIATTR_NUM_BARRIERS
	.align		4
        /*0020*/ 	.byte	0x02, 0x4c
        /*0022*/ 	.byte	0x01
	.zero		1


	//----- nvinfo : EIATTR_MERCURY_ISA_VERSION
	.align		4
        /*0024*/ 	.byte	0x03, 0x5f
        /*0026*/ 	.short	0x0101


	//----- nvinfo : EIATTR_COOP_GROUP_MASK_REGIDS
	.align		4
        /*0028*/ 	.byte	0x04, 0x29
        /*002a*/ 	.short	(.L_4397 - .L_4396)


	//   ....[0]....
.L_4396:
        /*002c*/ 	.word	0xffffffff


	//   ....[1]....
        /*0030*/ 	.word	0xffffffff


	//   ....[2]....
        /*0034*/ 	.word	0xffffffff


	//   ....[3]....
        /*0038*/ 	.word	0xffffffff


	//   ....[4]....
        /*003c*/ 	.word	0xffffffff


	//   ....[5]....
        /*0040*/ 	.word	0xffffffff


	//   ....[6]....
        /*0044*/ 	.word	0xffffffff


	//   ....[7]....
        /*0048*/ 	.word	0xffffffff


	//   ....[8]....
        /*004c*/ 	.word	0xffffffff


	//   ....[9]....
        /*0050*/ 	.word	0xffffffff


	//   ....[10]....
        /*0054*/ 	.word	0x05000011


	//   ....[11]....
        /*0058*/ 	.word	0x05000011


	//   ....[12]....
        /*005c*/ 	.word	0x05000011


	//   ....[13]....
        /*0060*/ 	.word	0x05000011


	//   ....[14]....
        /*0064*/ 	.word	0x05000011


	//   ....[15]....
        /*0068*/ 	.word	0x05000011


	//   ....[16]....
        /*006c*/ 	.word	0x05000011


	//   ....[17]....
        /*0070*/ 	.word	0x05000011


	//   ....[18]....
        /*0074*/ 	.word	0x05000011


	//   ....[19]....
        /*0078*/ 	.word	0x05000011


	//----- nvinfo : EIATTR_COOP_GROUP_INSTR_OFFSETS
	.align		4
.L_4397:
        /*007c*/ 	.byte	0x04, 0x28
        /*007e*/ 	.short	(.L_4399 - .L_4398)


	//   ....[0]....
.L_4398:
        /*0080*/ 	.word	0x00000860


	//   ....[1]....
        /*0084*/ 	.word	0x00000870


	//   ....[2]....
        /*0088*/ 	.word	0x000008a0


	//   ....[3]....
        /*008c*/ 	.word	0x000008b0


	//   ....[4]....
        /*0090*/ 	.word	0x000008e0


	//   ....[5]....
        /*0094*/ 	.word	0x000008f0


	//   ....[6]....
        /*0098*/ 	.word	0x00000920


	//   ....[7]....
        /*009c*/ 	.word	0x00000930


	//   ....[8]....
        /*00a0*/ 	.word	0x00000960


	//   ....[9]....
        /*00a4*/ 	.word	0x00000970


	//   ....[10]....
        /*00a8*/ 	.word	0x00000b70


	//   ....[11]....
        /*00ac*/ 	.word	0x00000be0


	//   ....[12]....
        /*00b0*/ 	.word	0x00000c50


	//   ....[13]....
        /*00b4*/ 	.word	0x00000cc0


	//   ....[14]....
        /*00b8*/ 	.word	0x00000d30


	//   ....[15]....
        /*00bc*/ 	.word	0x00000d90


	//   ....[16]....
        /*00c0*/ 	.word	0x00000e00


	//   ....[17]....
        /*00c4*/ 	.word	0x00000e70


	//   ....[18]....
        /*00c8*/ 	.word	0x00000ee0


	//   ....[19]....
        /*00cc*/ 	.word	0x00000f50


	//----- nvinfo : EIATTR_EXIT_INSTR_OFFSETS
	.align		4
.L_4399:
        /*00d0*/ 	.byte	0x04, 0x1c
        /*00d2*/ 	.short	(.L_4401 - .L_4400)


	//   ....[0]....
.L_4400:
        /*00d4*/ 	.word	0x00000070


	//   ....[1]....
        /*00d8*/ 	.word	0x00000b10


	//----- nvinfo : EIATTR_MAX_THREADS
	.align		4
.L_4401:
        /*00dc*/ 	.byte	0x04, 0x05
        /*00de*/ 	.short	(.L_4403 - .L_4402)
.L_4402:
        /*00e0*/ 	.word	0x00000400
        /*00e4*/ 	.word	0x00000001
        /*00e8*/ 	.word	0x00000001


	//----- nvinfo : EIATTR_CRS_STACK_SIZE
	.align		4
.L_4403:
        /*00ec*/ 	.byte	0x04, 0x1e
        /*00ee*/ 	.short	(.L_4405 - .L_4404)
.L_4404:
        /*00f0*/ 	.word	0x00000000


	//----- nvinfo : EIATTR_CBANK_PARAM_SIZE
	.align		4
.L_4405:
        /*00f4*/ 	.byte	0x03, 0x19
        /*00f6*/ 	.short	0x0088


	//----- nvinfo : EIATTR_PARAM_CBANK
	.align		4
        /*00f8*/ 	.byte	0x04, 0x0a
        /*00fa*/ 	.short	(.L_4407 - .L_4406)
	.align		4
.L_4406:
        /*00fc*/ 	.word	index@(.nv.constant0._ZN10layer_norm22ln_bwd_finalize_kernelINS_22Kernel_traits_finalizeILj8192E6__halfS2_S2_fjLj1024ELj4ENS_18Kernel_traits_baseILj8192ES2_S2_S2_fjLj1024EEEEEEEvNS_9BwdParamsE)
        /*0100*/ 	.short	0x0210
        /*0102*/ 	.short	0x0088


	//----- nvinfo : EIATTR_SW_WAR
	.align		4
.L_4407:
        /*0104*/ 	.byte	0x04, 0x36
        /*0106*/ 	.short	(.L_4409 - .L_4408)
.L_4408:
        /*0108*/ 	.word	0x00000008
.L_4409:


//--------------------- .nv.info._ZN10layer_norm13ln_bwd_kernelINS_13Kernel_traitsI6__halfS2_S2_fjLj8192ELj2ELj1ELj4ELj16ENS_18Kernel_traits_baseILj8192ES2_S2_S2_fjLj128EEEEEEEvNS_9BwdParamsE --------------------------
	.section	.nv.info._ZN10layer_norm13ln_bwd_kernelINS_13Kernel_traitsI6__halfS2_S2_fjLj8192ELj2ELj1ELj4ELj16ENS_18Kernel_traits_baseILj8192ES2_S2_S2_fjLj128EEEEEEEvNS_9BwdParamsE,"",@"SHT_CUDA_INFO"
	.sectionflags	@""
	.align	4


	//----- nvinfo : EIATTR_CUDA_API_VERSION
	.align		4
        /*0000*/ 	.byte	0x04, 0x37
        /*0002*/ 	.short	(.L_4411 - .L_4410)
.L_4410:
        /*0004*/ 	.word	0x00000082


	//----- nvinfo : EIATTR_KPARAM_INFO
	.align		4
.L_4411:
        /*0008*/ 	.byte	0x04, 0x17
        /*000a*/ 	.short	(.L_4413 - .L_4412)
.L_4412:
        /*000c*/ 	.word	0x00000000
        /*0010*/ 	.short	0x0000
        /*0012*/ 	.short	0x0000
        /*0014*/ 	.byte	0x00, 0xf0, 0x21, 0x02


	//----- nvinfo : EIATTR_SPARSE_MMA_MASK
	.align		4
.L_4413:
        /*0018*/ 	.byte	0x03, 0x50
        /*001a*/ 	.short	0x0000


	//----- nvinfo : EIATTR_MAXREG_COUNT
	.align		4
        /*001c*/ 	.byte	0x03, 0x1b
        /*001e*/ 	.short	0x00ff


	//----- nvinfo : EIATTR_NUM_BARRIERS
	.align		4
        /*0020*/ 	.byte	0x02, 0x4c
        /*0022*/ 	.byte	0x01
	.zero		1


	//----- nvinfo : EIATTR_MERCURY_ISA_VERSION
	.align		4
        /*0024*/ 	.byte	0x03, 0x5f
        /*0026*/ 	.short	0x0101


	//----- nvinfo : EIATTR_COOP_GROUP_MASK_REGIDS
	.align		4
        /*0028*/ 	.byte	0x04, 0x29
        /*002a*/ 	.short	(.L_4415 - .L_4414)


	//   ....[0]....
.L_4414:
        /*002c*/ 	.word	0xffffffff


	//   ....[1]....
        /*0030*/ 	.word	0xffffffff


	//   ....[2]....
        /*0034*/ 	.word	0xffffffff


	//   ....[3]....
        /*0038*/ 	.word	0xffffffff


	//   ....[4]....
        /*003c*/ 	.word	0xffffffff


	//   ....[5]....
        /*0040*/ 	.word	0xffffffff


	//   ....[6]....
        /*0044*/ 	.word	0xffffffff


	//   ....[7]....
        /*0048*/ 	.word	0xffffffff


	//   ....[8]....
        /*004c*/ 	.word	0xffffffff


	//   ....[9]....
        /*0050*/ 	.word	0xffffffff


	//   ....[10]....
        /*0054*/ 	.word	0xffffffff


	//   ....[11]....
        /*0058*/ 	.word	0xffffffff


	//   ....[12]....
        /*005c*/ 	.word	0xffffffff


	//   ....[13]....
        /*0060*/ 	.word	0xffffffff


	//   ....[14]....
        /*0064*/ 	.word	0xffffffff


	//   ....[15]....
        /*0068*/ 	.word	0xffffffff


	//   ....[16]....
        /*006c*/ 	.word	0xffffffff


	//   ....[17]....
        /*0070*/ 	.word	0xffffffff


	//   ....[18]....
        /*0074*/ 	.word	0xffffffff


	//   ....[19]....
        /*0078*/ 	.word	0xffffffff


	//   ....[20]....
        /*007c*/ 	.word	0x050000c0


	//   ....[21]....
        /*0080*/ 	.word	0x050000c0


	//   ....[22]....
        /*0084*/ 	.word	0x050000c0


	//   ....[23]....
        /*0088*/ 	.word	0x050000c0


	//   ....[24]....
        /*008c*/ 	.word	0x050000c0


	//   ....[25]....
        /*0090*/ 	.word	0x050000c0


	//   ....[26]....
        /*0094*/ 	.word	0x050000c0


	//   ....[27]....
        /*0098*/ 	.word	0x050000c0


	//   ....[28]....
        /*009c*/ 	.word	0x050000c0


	//   ....[29]....
        /*00a0*/ 	.word	0x050000c0


	//----- nvinfo : EIATTR_COOP_GROUP_INSTR_OFFSETS
	.align		4
.L_4415:
        /*00a4*/ 	.byte	0x04, 0x28
        /*00a6*/ 	.short	(.L_4417 - .L_4416)


	//   ....[0]....
.L_4416:
        /*00a8*/ 	.word	0x00002650


	//   ....[1]....
        /*00ac*/ 	.word	0x00002660


	//   ....[2]....
        /*00b0*/ 	.word	0x00002690


	//   ....[3]....
        /*00b4*/ 	.word	0x000026a0


	//   ....[4]....
        /*00b8*/ 	.word	0x000026d0


	//   ....[5]....
        /*00bc*/ 	.word	0x000026e0


	//   ....[6]....
        /*00c0*/ 	.word	0x00002710


	//   ....[7]....
        /*00c4*/ 	.word	0x00002720


	//   ....[8]....
        /*00c8*/ 	.word	0x00002750


	//   ....[9]....
        /*00cc*/ 	.word	0x00002760


	//   ....[10]....
        /*00d0*/ 	.word	0x00002c70


	//   ....[11]....
        /*00d4*/ 	.word	0x00002c80


	//   ....[12]....
        /*00d8*/ 	.word	0x00002cb0


	//   ....[13]....
        /*00dc*/ 	.word	0x00002cc0


	//   ....[14]....
        /*00e0*/ 	.word	0x00002cf0


	//   ....[15]....
        /*00e4*/ 	.word	0x00002d00


	//   ....[16]....
        /*00e8*/ 	.word	0x00002d30


	//   ....[17]....
        /*00ec*/ 	.word	0x00002d40


	//   ....[18]....
        /*00f0*/ 	.word	0x00002d70


	//   ....[19]....
        /*00f4*/ 	.word	0x00002d80


	//   ....[20]....
        /*00f8*/ 	.word	0x00003b90


	//   ....[21]....
        /*00fc*/ 	.word	0x00003be0


	//   ....[22]....
        /*0100*/ 	.word	0x00003c50


	//   ....[23]....
        /*0104*/ 	.word	0x00003cb0


	//   ....[24]....
        /*0108*/ 	.word	0x00003d20


	//   ....[25]....
        /*010c*/ 	.word	0x00003d80


	//   ....[26]....
        /*0110*/ 	.word	0x00003df0


	//   ....[27]....
        /*0114*/ 	.word	0x00003e50


	//   ....[28]....
        /*0118*/ 	.word	0x00003ec0


	//   ....[29]....
        /*011c*/ 	.word	0x00003f20


	//----- nvinfo : EIATTR_EXIT_INSTR_OFFSETS
	.align		4
.L_4417:
        /*0120*/ 	.byte	0x04, 0x1c
        /*0122*/ 	.short	(.L_4419 - .L_4418)


	//   ....[0]....
.L_4418:
        /*0124*/ 	.word	0x00003b30


	//----- nvinfo : EIATTR_MAX_THREADS
	.align		4
.L_4419:
        /*0128*/ 	.byte	0x04, 0x05
        /*012a*/ 	.short	(.L_4421 - .L_4420)
.L_4420:
        /*012c*/ 	.word	0x00000080
        /*0130*/ 	.word	0x00000001
        /*0134*/ 	.word	0x00000001


	//----- nvinfo : EIATTR_CRS_STACK_SIZE
	.align		4
.L_4421:
        /*0138*/ 	.byte	0x04, 0x1e
        /*013a*/ 	.short	(.L_4423 - .L_4422)
.L_4422:
        /*013c*/ 	.word	0x00000000


	//----- nvinfo : EIATTR_CBANK_PARAM_SIZE
	.align		4
.L_4423:
        /*0140*/ 	.byte	0x03, 0x19
        /*0142*/ 	.short	0x0088


	//----- nvinfo : EIATTR_PARAM_CBANK
	.align		4
        /*0144*/ 	.byte	0x04, 0x0a
        /*0146*/ 	.short	(.L_4425 - .L_4424)
	.align		4
.L_4424:
        /*0148*/ 	.word	index@(.nv.constant0._ZN10layer_norm13ln_bwd_kernelINS_13Kernel_traitsI6__halfS2_S2_fjLj8192ELj2ELj1ELj4ELj16ENS_18Kernel_traits_baseILj8192ES2_S2_S2_fjLj128EEEEEEEvNS_9BwdParamsE)
        /*014c*/ 	.short	0x0210
        /*014e*/ 	.short	0x0088


	//----- nvinfo : EIATTR_SW_WAR
	.align		4
.L_4425:
        /*0150*/ 	.byte	0x04, 0x36
        /*0152*/ 	.short	(.L_4427 - .L_4426)
.L_4426:
        /*0154*/ 	.word	0x00000008
.L_4427:


//--------------------- .nv.info._ZN10layer_norm22ln_bwd_finalize_kernelINS_22Kernel_traits_finalizeILj8192EffffjLj1024ELj4ENS_18Kernel_traits_baseILj8192EffffjLj1024EEEEEEEvNS_9BwdParamsE --------------------------
	.section	.nv.info._ZN10layer_norm22ln_bwd_finalize_kernelINS_22Kernel_traits_finalizeILj8192EffffjLj1024ELj4ENS_18Kernel_traits_baseILj8192EffffjLj1024EEEEEEEvNS_9BwdParamsE,"",@"SHT_CUDA_INFO"
	.sectionflags	@""
	.align	4


	//----- nvinfo : EIATTR_CUDA_API_VERSION
	.align		4
        /*0000*/ 	.byte	0x04, 0x37
        /*0002*/ 	.short	(.L_4429 - .L_4428)
.L_4428:
        /*0004*/ 	.word	0x00000082


	//----- nvinfo : EIATTR_KPARAM_INFO
	.align		4
.L_4429:
        /*0008*/ 	.byte	0x04, 0x17
        /*000a*/ 	.short	(.L_4431 - .L_4430)
.L_4430:
        /*000c*/ 	.word	0x00000000
        /*0010*/ 	.short	0x0000
        /*0012*/ 	.short	0x0000
        /*0014*/ 	.byte	0x00, 0xf0, 0x21, 0x02


	//----- nvinfo : EIATTR_SPARSE_MMA_MASK
	.align		4
.L_4431:
        /*0018*/ 	.byte	0x03, 0x50
        /*001a*/ 	.short	0x0000


	//----- nvinfo : EIATTR_MAXREG_COUNT
	.align		4
        /*001c*/ 	.byte	0x03, 0x1b
        /*001e*/ 	.short	0x0040


	//----- nvinfo : EIATTR_NUM_BARRIERS
	.align		4
        /*0020*/ 	.byte	0x02, 0x4c
        /*0022*/ 	.byte	0x01
	.zero		1


	//----- nvinfo : EIATTR_MERCURY_ISA_VERSION
	.align		4
        /*0024*/ 	.byte	0x03, 0x5f
        /*0026*/ 	.short	0x0101


	//----- nvinfo : EIATTR_COOP_GROUP_MASK_REGIDS
	.align		4
        /*0028*/ 	.byte	0x04, 0x29
        /*002a*/ 	.short	(.L_4433 - .L_4432)


	//   ....[0]....
.L_4432:
        /*002c*/ 	.word	0xffffffff


	//   ....[1]....
        /*0030*/ 	.word	0xffffffff


	//   ....[2]....
        /*0034*/ 	.word	0xffffffff


	//   ....[3]....
        /*0038*/ 	.word	0xffffffff


	//   ....[4]....
        /*003c*/ 	.word	0xffffffff


	//   ....[5]....
        /*0040*/ 	.word	0xffffffff


	//   ....[6]....
        /*0044*/ 	.word	0xffffffff


	//   ....[7]....
        /*0048*/ 	.word	0xffffffff


	//   ....[8]....
        /*004c*/ 	.word	0xffffffff


	//   ....[9]....
        /*0050*/ 	.word	0xffffffff


	//   ....[10]....
        /*0054*/ 	.word	0x05000011


	//   ....[11]....
        /*0058*/ 	.word	0x05000011


	//   ....[12]....
        /*005c*/ 	.word	0x05000011


	//   ....[13]....
        /*0060*/ 	.word	0x05000011


	//   ....[14]....
        /*0064*/ 	.word	0x05000011


	//   ....[15]....
        /*0068*/ 	.word	0x05000011


	//   ....[16]....
        /*006c*/ 	.word	0x05000011


	//   ....[17]....
        /*0070*/ 	.word	0x05000011


	//   ....[18]....
        /*0074*/ 	.word	0x05000011


	//   ....[19]....
        /*0078*/ 	.word	0x05000011


	//----- nvinfo : EIATTR_COOP_GROUP_INSTR_OFFSETS
	.align		4
.L_4433:
        /*007c*/ 	.byte	0x04, 0x28
        /*007e*/ 	.short	(.L_4435 - .L_4434)


	//   ....[0]....
.L_4434:
        /*0080*/ 	.word	0x00000860


	//   ....[1]....
        /*0084*/ 	.word	0x00000870


	//   ....[2]....
        /*0088*/ 	.word	0x000008a0


	//   ....[3]....
        /*008c*/ 	.word	0x000008b0


	//   ....[4]....
        /*0090*/ 	.word	0x000008e0


	//   ....[5]....
        /*0094*/ 	.word	0x000008f0


	//   ....[6]....
        /*0098*/ 	.word	0x00000920


	//   ....[7]....
        /*009c*/ 	.word	0x00000930


	//   ....[8]....
        /*00a0*/ 	.word	0x00000960


	//   ....[9]....
        /*00a4*/ 	.word	0x00000970


	//   ....[10]....
        /*00a8*/ 	.word	0x00000b20


	//   ....[11]....
        /*00ac*/ 	.word	0x00000b90


	//   ....[12]....
        /*00b0*/ 	.word	0x00000c00


	//   ....[13]....
        /*00b4*/ 	.word	0x00000c70


	//   ....[14]....
        /*00b8*/ 	.word	0x00000ce0


	//   ....[15]....
        /*00bc*/ 	.word	0x00000d40


	//   ....[16]....
        /*00c0*/ 	.word	0x00000db0


	//   ....[17]....
        /*00c4*/ 	.word	0x00000e20


	//   ....[18]....
        /*00c8*/ 	.word	0x00000e90


	//   ....[19]....
        /*00cc*/ 	.word	0x00000f00


	//----- nvinfo : EIATTR_EXIT_INSTR_OFFSETS
	.align		4
.L_4435:
        /*00d0*/ 	.byte	0x04, 0x1c
        /*00d2*/ 	.short	(.L_4437 - .L_4436)


	//   ....[0]....
.L_4436:
        /*00d4*/ 	.word	0x00000070


	//   ....[1]....
        /*00d8*/ 	.word	0x00000ac0


	//----- nvinfo : EIATTR_MAX_THREADS
	.align		4
.L_4437:
        /*00dc*/ 	.byte	0x04, 0x05
        /*00de*/ 	.short	(.L_4439 - .L_4438)
.L_4438:
        /*00e0*/ 	.word	0x00000400
        /*00e4*/ 	.word	0x00000001
        /*00e8*/ 	.word	0x00000001


	//----- nvinfo : EIATTR_CRS_STACK_SIZE
	.align		4
.L_4439:
        /*00ec*/ 	.byte	0x04, 0x1e
        /*00ee*/ 	.short	(.L_4441 - .L_4440)
.L_4440:
        /*00f0*/ 	.word	0x00000000


	//----- nvinfo : EIATTR_CBANK_PARAM_SIZE
	.align		4
.L_4441:
        /*00f4*/ 	.byte	0x03, 0x19
        /*00f6*/ 	.short	0x0088


	//----- nvinfo : EIATTR_PARAM_CBANK
	.align		4
        /*00f8*/ 	.byte	0x04, 0x0a
        /*00fa*/ 	.short	(.L_4443 - .L_4442)
	.align		4
.L_4442:
        /*00fc*/ 	.word	index@(.nv.constant0._ZN10layer_norm22ln_bwd_finalize_kernelINS_22Kernel_traits_finalizeILj8192EffffjLj1024ELj4ENS_18Kernel_traits_baseILj8192EffffjLj1024EEEEEEEvNS_9BwdParamsE)
        /*0100*/ 	.short	0x0210
        /*0102*/ 	.short	0x0088


	//----- nvinfo : EIATTR_SW_WAR
	.align		4
.L_4443:
        /*0104*/ 	.byte	0x04, 0x36
        /*0106*/ 	.short	(.L_4445 - .L_4444)
.L_4444:
        /*0108*/ 	.word	0x00000008
.L_4445:


//--------------------- .nv.info._ZN10layer_norm13ln_bwd_kernelINS_13Kernel_traitsIffffjLj8192ELj2ELj1ELj4ELj16ENS_18Kernel_traits_baseILj8192EffffjLj128EEEEEEEvNS_9BwdParamsE --------------------------
	.section	.nv.info._ZN10layer_norm13ln_bwd_kernelINS_13Kernel_traitsIffffjLj8192ELj2ELj1ELj4ELj16ENS_18Kernel_traits_baseILj8192EffffjLj128EEEEEEEvNS_9BwdParamsE,"",@"SHT_CUDA_INFO"
	.sectionflags	@""
	.align	4


	//----- nvinfo : EIATTR_CUDA_API_VERSION
	.align		4
        /*0000*/ 	.byte	0x04, 0x37
        /*0002*/ 	.short	(.L_4447 - .L_4446)
.L_4446:
        /*0004*/ 	.word	0x00000082


	//----- nvinfo : EIATTR_KPARAM_INFO
	.align		4
.L_4447:
        /*0008*/ 	.byte	0x04, 0x17
        /*000a*/ 	.short	(.L_4449 - .L_4448)
.L_4448:
        /*000c*/ 	.word	0x00000000
        /*0010*/ 	.short	0x0000
        /*0012*/ 	.short	0x0000
        /*0014*/ 	.byte	0x00, 0xf0, 0x21, 0x02


	//----- nvinfo : EIATTR_SPARSE_MMA_MASK
	.align		4
.L_4449:
        /*0018*/ 	.byte	0x03, 0x50
        /*001a*/ 	.short	0x0000


	//----- nvinfo : EIATTR_MAXREG_COUNT
	.align		4
        /*001c*/ 	.byte	0x03, 0x1b
        /*001e*/ 	.short	0x00ff


	//----- nvinfo : EIATTR_NUM_BARRIERS
	.align		4
        /*0020*/ 	.byte	0x02, 0x4c
        /*0022*/ 	.byte	0x01
	.zero		1


	//----- nvinfo : EIATTR_MERCURY_ISA_VERSION
	.align		4
        /*0024*/ 	.byte	0x03, 0x5f
        /*0026*/ 	.short	0x0101


	//----- nvinfo : EIATTR_COOP_GROUP_MASK_REGIDS
	.align		4
        /*0028*/ 	.byte	0x04, 0x29
        /*002a*/ 	.short	(.L_4451 - .L_4450)


	//   ....[0]....
.L_4450:
        /*002c*/ 	.word	0xffffffff


	//   ....[1]....
        /*0030*/ 	.word	0xffffffff


	//   ....[2]....
        /*0034*/ 	.word	0xffffffff


	//   ....[3]....
        /*0038*/ 	.word	0xffffffff


	//   ....[4]....
        /*003c*/ 	.word	0xffffffff


	//   ....[5]....
        /*0040*/ 	.word	0xffffffff


	//   ....[6]....
        /*0044*/ 	.word	0xffffffff


	//   ....[7]....
        /*0048*/ 	.word	0xffffffff


	//   ....[8]....
        /*004c*/ 	.word	0xffffffff


	//   ....[9]....
        /*0050*/ 	.word	0xffffffff


	//   ....[10]....
        /*0054*/ 	.word	0xffffffff


	//   ....[11]....
        /*0058*/ 	.word	0xffffffff


	//   ....[12]....
        /*005c*/ 	.word	0xffffffff


	//   ....[13]....
        /*0060*/ 	.word	0xffffffff


	//   ....[14]....
        /*0064*/ 	.word	0xffffffff


	//   ....[15]....
        /*0068*/ 	.word	0xffffffff


	//   ....[16]....
        /*006c*/ 	.word	0xffffffff


	//   ....[17]....
        /*0070*/ 	.word	0xffffffff


	//   ....[18]....
        /*0074*/ 	.word	0xffffffff


	//   ....[19]....
        /*0078*/ 	.word	0xffffffff


	//   ....[20]....
        /*007c*/ 	.word	0x05000068


	//   ....[21]....
        /*0080*/ 	.word	0x05000068


	//   ....[22]....
        /*0084*/ 	.word	0x05000068


	//   ....[23]....
        /*0088*/ 	.word	0x05000068


	//   ....[24]....
        /*008c*/ 	.word	0x05000068


	//   ....[25]....
        /*0090*/ 	.word	0x05000068


	//   ....[26]....
        /*0094*/ 	.word	0x05000068


	//   ....[27]....
        /*0098*/ 	.word	0x05000068


	//   ....[28]....
        /*009c*/ 	.word	0x05000068


	//   ....[29]....
        /*00a0*/ 	.word	0x05000068


	//----- nvinfo : EIATTR_COOP_GROUP_INSTR_OFFSETS
	.align		4
.L_4451:
        /*00a4*/ 	.byte	0x04, 0x28
        /*00a6*/ 	.short	(.L_4453 - .L_4452)


	//   ....[0]....
.L_4452:
        /*00a8*/ 	.word	0x000021b0


	//   ....[1]....
        /*00ac*/ 	.word	0x000021c0


	//   ....[2]....
        /*00b0*/ 	.word	0x000021f0


	//   ....[3]....
        /*00b4*/ 	.word	0x00002200


	//   ....[4]....
        /*00b8*/ 	.word	0x00002230


	//   ....[5]....
        /*00bc*/ 	.word	0x00002240


	//   ....[6]....
        /*00c0*/ 	.word	0x00002270


	//   ....[7]....
        /*00c4*/ 	.word	0x00002280


	//   ....[8]....
        /*00c8*/ 	.word	0x000022c0


	//   ....[9]....
        /*00cc*/ 	.word	0x000022e0


	//   ....[10]....
        /*00d0*/ 	.word	0x000027f0


	//   ....[11]....
        /*00d4*/ 	.word	0x00002800


	//   ....[12]....
        /*00d8*/ 	.word	0x00002830


	//   ....[13]....
        /*00dc*/ 	.word	0x00002840


	//   ....[14]....
        /*00e0*/ 	.word	0x00002870


	//   ....[15]....
        /*00e4*/ 	.word	0x00002880


	//   ....[16]....
        /*00e8*/ 	.word	0x000028d0


	//   ....[17]....
        /*00ec*/ 	.word	0x00002900


	//   ....[18]....
        /*00f0*/ 	.word	0x00002930


	//   ....[19]....
        /*00f4*/ 	.word	0x00002940


	//   ....[20]....
        /*00f8*/ 	.word	0x000037c0


	//   ....[21]....
        /*00fc*/ 	.word	0x00003810


	//   ....[22]....
        /*0100*/ 	.word	0x00003880


	//   ....[23]....
        /*0104*/ 	.word	0x000038e0


	//   ....[24]....
        /*0108*/ 	.word	0x00003950


	//   ....[25]....
        /*010c*/ 	.word	0x000039b0


	//   ....[26]....
        /*0110*/ 	.word	0x00003a20


	//   ....[27]....
        /*0114*/ 	.word	0x00003a80


	//   ....[28]....
        /*0118*/ 	.word	0x00003b00


	//   ....[29]....
        /*011c*/ 	.word	0x00003b70


	//----- nvinfo : EIATTR_EXIT_INSTR_OFFSETS
	.align		4
.L_4453:
        /*0120*/ 	.byte	0x04, 0x1c
        /*0122*/ 	.short	(.L_4455 - .L_4454)


	//   ....[0]....
.L_4454:
        /*0124*/ 	.word	0x00003760


	//----- nvinfo : EIATTR_MAX_THREADS
	.align		4
.L_4455:
        /*0128*/ 	.byte	0x04, 0x05
        /*012a*/ 	.short	(.L_4457 - .L_4456)
.L_4456:
        /*012c*/ 	.word	0x00000080
        /*0130*/ 	.word	0x00000001
        /*0134*/ 	.word	0x00000001


	//----- nvinfo : EIATTR_CRS_STACK_SIZE
	.align		4
.L_4457:
        /*0138*/ 	.byte	0x04, 0x1e
        /*013a*/ 	.short	(.L_4459 - .L_4458)
.L_4458:
        /*013c*/ 	.word	0x00000000


	//----- nvinfo : EIATTR_CBANK_PARAM_SIZE
	.align		4
.L_4459:
        /*0140*/ 	.byte	0x03, 0x19
        /*0142*/ 	.short	0x0088


	//----- nvinfo : EIATTR_PARAM_CBANK
	.align		4
        /*0144*/ 	.byte	0x04, 0x0a
        /*0146*/ 	.short	(.L_4461 - .L_4460)
	.align		4
.L_4460:
        /*0148*/ 	.word	index@(.nv.constant0._ZN10layer_norm13ln_bwd_kernelINS_13Kernel_traitsIffffjLj8192ELj2ELj1ELj4ELj16ENS_18Kernel_traits_baseILj8192EffffjLj128EEEEEEEvNS_9BwdParamsE)
        /*014c*/ 	.short	0x0210
        /*014e*/ 	.short	0x0088


	//----- nvinfo : EIATTR_SW_WAR
	.align		4
.L_4461:
        /*0150*/ 	.byte	0x04, 0x36
        /*0152*/ 	.short	(.L_4463 - .L_4462)
.L_4462:
        /*0154*/ 	.word	0x00000008
.L_4463:


//--------------------- .nv.info._ZN10layer_norm22ln_bwd_finalize_kernelINS_22Kernel_traits_finalizeILj6144E13__nv_bfloat16fS2_fjLj1024ELj4ENS_18Kernel_traits_baseILj6144ES2_fS2_fjLj1024EEEEEEEvNS_9BwdParamsE --------------------------
	.section	.nv.info._ZN10layer_norm22ln_bwd_finalize_kernelINS_22Kernel_traits_finalizeILj6144E13__nv_bfloat16fS2_fjLj1024ELj4ENS_18Kernel_traits_baseILj6144ES2_fS2_fjLj1024EEEEEEEvNS_9BwdParamsE,"",@"SHT_CUDA_INFO"
	.sectionflags	@""
	.align	4


	//----- nvinfo : EIATTR_CUDA_API_VERSION
	.align		4
        /*0000*/ 	.byte	0x04, 0x37
        /*0002*/ 	.short	(.L_4465 - .L_4464)
.L_4464:
        /*0004*/ 	.word	0x00000082


	//----- nvinfo : EIATTR_KPARAM_INFO
	.align		4
.L_4465:
        /*0008*/ 	.byte	0x04, 0x17
        /*000a*/ 	.short	(.L_4467 - .L_4466)
.L_4466:
        /*000c*/ 	.word	0x00000000
        /*0010*/ 	.short	0x0000
        /*0012*/ 	.short	0x0000
        /*0014*/ 	.byte	0x00, 0xf0, 0x21, 0x02


	//----- nvinfo : EIATTR_SPARSE_MMA_MASK
	.align		4
.L_4467:
        /*0018*/ 	.byte	0x03, 0x50
        /*001a*/ 	.short	0x0000


	//----- nvinfo : EIATTR_MAXREG_COUNT
	.align		4
        /*001c*/ 	.byte	0x03, 0x1b
        /*001e*/ 	.short	0x0040


	//----- nvinfo : EIATTR_NUM_BARRIERS
	.align		4
        /*0020*/ 	.byte	0x02, 0x4c
        /*0022*/ 	.byte	0x01
	.zero		1


	//----- nvinfo : EIATTR_MERCURY_ISA_VERSION
	.align		4
        /*0024*/ 	.byte	0x03, 0x5f
        /*0026*/ 	.short	0x0101


	//----- nvinfo : EIATTR_COOP_GROUP_MASK_REGIDS
	.align		4
        /*0028*/ 	.byte	0x04, 0x29
        /*002a*/ 	.short	(.L_4469 - .L_4468)


	//   ....[0]....
.L_4468:
        /*002c*/ 	.word	0xffffffff


	//   ....[1]....
        /*0030*/ 	.word	0xffffffff


	//   ....[2]....
        /*0034*/ 	.word	0xffffffff


	//   ....[3]....
        /*0038*/ 	.word	0xffffffff


	//   ....[4]....
        /*003c*/ 	.word	0xffffffff


	//   ....[5]....
        /*0040*/ 	.word	0xffffffff


	//   ....[6]....
        /*0044*/ 	.word	0xffffffff


	//   ....[7]....
        /*0048*/ 	.word	0xffffffff


	//   ....[8]....
        /*004c*/ 	.word	0xffffffff


	//   ....[9]....
        /*0050*/ 	.word	0xffffffff


	//   ....[10]....
        /*0054*/ 	.word	0x05000011


	//   ....[11]....
        /*0058*/ 	.word	0x05000011


	//   ....[12]....
        /*005c*/ 	.word	0x05000011


	//   ....[13]....
        /*0060*/ 	.word	0x05000011


	//   ....[14]....
        /*0064*/ 	.word	0x05000011


	//   ....[15]....
        /*0068*/ 	.word	0x05000011


	//   ....[16]....
        /*006c*/ 	.word	0x05000011


	//   ....[17]....
        /*0070*/ 	.word	0x05000011


	//   ....[18]....
        /*0074*/ 	.word	0x05000011


	//   ....[19]....
        /*0078*/ 	.word	0x05000011


	//----- nvinfo : EIATTR_COOP_GROUP_INSTR_OFFSETS
	.align		4
.L_4469:
        /*007c*/ 	.byte	0x04, 0x28
        /*007e*/ 	.short	(.L_4471 - .L_4470)


	//   ....[0]....
.L_4470:
        /*0080*/ 	.word	0x00000860


	//   ....[1]....
        /*0084*/ 	.word	0x00000870


	//   ....[2]....
        /*0088*/ 	.word	0x000008a0


	//   ....[3]....
        /*008c*/ 	.word	0x000008b0


	//   ....[4]....
        /*0090*/ 	.word	0x000008e0


	//   ....[5]....
        /*0094*/ 	.word	0x000008f0


	//   ....[6]....
        /*0098*/ 	.word	0x00000920


	//   ....[7]....
        /*009c*/ 	.word	0x00000930


	//   ....[8]....
        /*00a0*/ 	.word	0x00000960


	//   ....[9]....
        /*00a4*/ 	.word	0x00000970


	//   ....[10]....
        /*00a8*/ 	.word	0x00000b70


	//   ....[11]....
        /*00ac*/ 	.word	0x00000be0


	//   ....[12]....
        /*00b0*/ 	.word	0x00000c50


	//   ....[13]....
        /*00b4*/ 	.word	0x00000cc0


	//   ....[14]....
        /*00b8*/ 	.word	0x00000d30


	//   ....[15]....
        /*00bc*/ 	.word	0x00000d90


	//   ....[16]....
        /*00c0*/ 	.word	0x00000e00


	//   ....[17]....
        /*00c4*/ 	.word	0x00000e70


	//   ....[18]....
        /*00c8*/ 	.word	0x00000ee0


	//   ....[19]....
        /*00cc*/ 	.word	0x00000f50


	//----- nvinfo : EIATTR_EXIT_INSTR_OFFSETS
	.align		4
.L_4471:
        /*00d0*/ 	.byte	0x04, 0x1c
        /*00d2*/ 	.short	(.L_4473 - .L_4472)


	//   ....[0]....
.L_4472:
        /*00d4*/ 	.word	0x00000070


	//   ....[1]....
        /*00d8*/ 	.word	0x00000b10


	//----- nvinfo : EIATTR_MAX_THREADS
	.align		4
.L_4473:
        /*00dc*/ 	.byte	0x04, 0x05
        /*00de*/ 	.short	(.L_4475 - .L_4474)
.L_4474:
        /*00e0*/ 	.word	0x00000400
        /*00e4*/ 	.word	0x00000001
        /*00e8*/ 	.word	0x00000001


	//----- nvinfo : EIATTR_CRS_STACK_SIZE
	.align		4
.L_4475:
        /*00ec*/ 	.byte	0x04, 0x1e
        /*00ee*/ 	.short	(.L_4477 - .L_4476)
.L_4476:
        /*00f0*/ 	.word	0x00000000


	//----- nvinfo : EIATTR_CBANK_PARAM_SIZE
	.align		4
.L_4477:
        /*00f4*/ 	.byte	0x03, 0x19
        /*00f6*/ 	.short	0x0088


	//----- nvinfo : EIATTR_PARAM_CBANK
	.align		4
        /*00f8*/ 	.byte	0x04, 0x0a
        /*00fa*/ 	.short	(.L_4479 - .L_4478)
	.align		4
.L_4478:
        /*00fc*/ 	.word	index@(.nv.constant0._ZN10layer_norm22ln_bwd_finalize_kernelINS_22Kernel_traits_finalizeILj6144E13__nv_bfloat16fS2_fjLj1024ELj4ENS_18Kernel_traits_baseILj6144ES2_fS2_fjLj1024EEEEEEEvNS_9BwdParamsE)
        /*0100*/ 	.short	0x0210
        /*0102*/ 	.short	0x0088


	//----- nvinfo : EIATTR_SW_WAR
	.align		4
.L_4479:
        /*0104*/ 	.byte	0x04, 0x36
        /*0106*/ 	.short	(.L_4481 - .L_4480)
.L_4480:
        /*0108*/ 	.word	0x00000008
.L_4481:


//--------------------- .nv.info._ZN10layer_norm13ln_bwd_kernelINS_13Kernel_traitsI13__nv_bfloat16fS2_fjLj6144ELj1ELj1ELj8ELj16ENS_18Kernel_traits_baseILj6144ES2_fS2_fjLj256EEEEEEEvNS_9BwdParamsE --------------------------
	.section	.nv.info._ZN10layer_norm13ln_bwd_kernelINS_13Kernel_traitsI13__nv_bfloat16fS2_fjLj6144ELj1ELj1ELj8ELj16ENS_18Kernel_traits_baseILj6144ES2_fS2_fjLj256EEEEEEEvNS_9BwdParamsE,"",@"SHT_CUDA_INFO"
	.sectionflags	@""
	.align	4


	//----- nvinfo : EIATTR_CUDA_API_VERSION
	.align		4
        /*0000*/ 	.byte	0x04, 0x37
        /*0002*/ 	.short	(.L_4483 - .L_4482)
.L_4482:
        /*0004*/ 	.word	0x00000082


	//----- nvinfo : EIATTR_KPARAM_INFO
	.align		4
.L_4483:
        /*0008*/ 	.byte	0x04, 0x17
        /*000a*/ 	.short	(.L_4485 - .L_4484)
.L_4484:
        /*000c*/ 	.word	0x00000000
        /*0010*/ 	.short	0x0000
        /*0012*/ 	.short	0x0000
        /*0014*/ 	.byte	0x00, 0xf0, 0x21, 0x02


	//----- nvinfo : EIATTR_SPARSE_MMA_MASK
	.align		4
.L_4485:
        /*0018*/ 	.byte	0x03, 0x50
        /*001a*/ 	.short	0x0000


	//----- nvinfo : EIATTR_MAXREG_COUNT
	.align		4
        /*001c*/ 	.byte	0x03, 0x1b
        /*001e*/ 	.short	0x00ff


	//----- nvinfo : EIATTR_NUM_BARRIERS
	.align		4
        /*0020*/ 	.byte	0x02, 0x4c
        /*0022*/ 	.byte	0x01
	.zero		1


	//----- nvinfo : EIATTR_MERCURY_ISA_VERSION
	.align		4
        /*0024*/ 	.byte	0x03, 0x5f
        /*0026*/ 	.short	0x0101


	//----- nvinfo : EIATTR_COOP_GROUP_MASK_REGIDS
	.align		4
        /*0028*/ 	.byte	0x04, 0x29
        /*002a*/ 	.short	(.L_4487 - .L_4486)


	//   ....[0]....
.L_4486:
        /*002c*/ 	.word	0xffffffff


	//   ....[1]....
        /*0030*/ 	.word	0xffffffff


	//   ....[2]....
        /*0034*/ 	.word	0xffffffff


	//   ....[3]....
        /*0038*/ 	.word	0xffffffff


	//   ....[4]....
        /*003c*/ 	.word	0xffffffff


	//   ....[5]....
        /*0040*/ 	.word	0xffffffff


	//   ....[6]....
        /*0044*/ 	.word	0xffffffff


	//   ....[7]....
        /*0048*/ 	.word	0xffffffff


	//   ....[8]....
        /*004c*/ 	.word	0xffffffff


	//   ....[9]....
        /*0050*/ 	.word	0xffffffff


	//   ....[10]....
        /*0054*/ 	.word	0x050000a4


	//   ....[11]....
        /*0058*/ 	.word	0x050000a4


	//   ....[12]....
        /*005c*/ 	.word	0x050000a4


	//   ....[13]....
        /*0060*/ 	.word	0x050000a4


	//   ....[14]....
        /*0064*/ 	.word	0x050000a4


	//   ....[15]....
        /*0068*/ 	.word	0x050000a4


	//   ....[16]....
        /*006c*/ 	.word	0x050000a4


	//   ....[17]....
        /*0070*/ 	.word	0x050000a4


	//   ....[18]....
        /*0074*/ 	.word	0x050000a4


	//   ....[19]....
        /*0078*/ 	.word	0x050000a4


	//----- nvinfo : EIATTR_COOP_GROUP_INSTR_OFFSETS
	.align		4
.L_4487:
        /*007c*/ 	.byte	0x04, 0x28
        /*007e*/ 	.short	(.L_4489 - .L_4488)


	//   ....[0]....
.L_4488:
        /*0080*/ 	.word	0x00002110


	//   ....[1]....
        /*0084*/ 	.word	0x00002120


	//   ....[2]....
        /*0088*/ 	.word	0x00002150


	//   ....[3]....
        /*008c*/ 	.word	0x00002160


	//   ....[4]....
        /*0090*/ 	.word	0x00002190


	//   ....[5]....
        /*0094*/ 	.word	0x000021a0


	//   ....[6]....
        /*0098*/ 	.word	0x000021d0


	//   ....[7]....
        /*009c*/ 	.word	0x000021e0


	//   ....[8]....
        /*00a0*/ 	.word	0x00002210


	//   ....[9]....
        /*00a4*/ 	.word	0x00002220


	//   ....[10]....
        /*00a8*/ 	.word	0x00002fb0


	//   ....[11]....
        /*00ac*/ 	.word	0x00003000


	//   ....[12]....
        /*00b0*/ 	.word	0x00003070


	//   ....[13]....
        /*00b4*/ 	.word	0x000030d0


	//   ....[14]....
        /*00b8*/ 	.word	0x00003140


	//   ....[15]....
        /*00bc*/ 	.word	0x000031a0


	//   ....[16]....
        /*00c0*/ 	.word	0x00003210


	//   ....[17]....
        /*00c4*/ 	.word	0x00003270


	//   ....[18]....
        /*00c8*/ 	.word	0x000032e0


	//   ....[19]....
        /*00cc*/ 	.word	0x00003340


	//----- nvinfo : EIATTR_EXIT_INSTR_OFFSETS
	.align		4
.L_4489:
        /*00d0*/ 	.byte	0x04, 0x1c
        /*00d2*/ 	.short	(.L_4491 - .L_4490)


	//   ....[0]....
.L_4490:
        /*00d4*/ 	.word	0x00002f50


	//----- nvinfo : EIATTR_MAX_THREADS
	.align		4
.L_4491:
        /*00d8*/ 	.byte	0x04, 0x05
        /*00da*/ 	.short	(.L_4493 - .L_4492)
.L_4492:
        /*00dc*/ 	.word	0x00000100
        /*00e0*/ 	.word	0x00000001
        /*00e4*/ 	.word	0x00000001


	//----- nvinfo : EIATTR_CRS_STACK_SIZE
	.align		4
.L_4493:
        /*00e8*/ 	.byte	0x04, 0x1e
        /*00ea*/ 	.short	(.L_4495 - .L_4494)
.L_4494:
        /*00ec*/ 	.word	0x00000000


	//----- nvinfo : EIATTR_CBANK_PARAM_SIZE
	.align		4
.L_4495:
        /*00f0*/ 	.byte	0x03, 0x19
        /*00f2*/ 	.short	0x0088


	//----- nvinfo : EIATTR_PARAM_CBANK
	.align		4
        /*00f4*/ 	.byte	0x04, 0x0a
        /*00f6*/ 	.short	(.L_4497 - .L_4496)
	.align		4
.L_4496:
        /*00f8*/ 	.word	index@(.nv.constant0._ZN10layer_norm13ln_bwd_kernelINS_13Kernel_traitsI13__nv_bfloat16fS2_fjLj6144ELj1ELj1ELj8ELj16ENS_18Kernel_traits_baseILj6144ES2_fS2_fjLj256EEEEEEEvNS_9BwdParamsE)
        /*00fc*/ 	.short	0x0210
        /*00fe*/ 	.short	0x0088


	//----- nvinfo : EIATTR_SW_WAR
	.align		4
.L_4497:
        /*0100*/ 	.byte	0x04, 0x36
        /*0102*/ 	.short	(.L_4499 - .L_4498)
.L_4498:
        /*0104*/ 	.word	0x00000008
.L_4499:


//--------------------- .nv.info._ZN10layer_norm22ln_bwd_finalize_kernelINS_22Kernel_traits_finalizeILj6144E13__nv_bfloat16S2_S2_fjLj1024ELj4ENS_18Kernel_traits_baseILj6144ES2_S2_S2_fjLj1024EEEEEEEvNS_9BwdParamsE --------------------------
	.section	.nv.info._ZN10layer_norm22ln_bwd_finalize_kernelINS_22Kernel_traits_finalizeILj6144E13__nv_bfloat16S2_S2_fjLj1024ELj4ENS_18Kernel_traits_baseILj6144ES2_S2_S2_fjLj1024EEEEEEEvNS_9BwdParamsE,"",@"SHT_CUDA_INFO"
	.sectionflags	@""
	.align	4


	//----- nvinfo : EIATTR_CUDA_API_VERSION
	.align		4
        /*0000*/ 	.byte	0x04, 0x37
        /*0002*/ 	.short	(.L_4501 - .L_4500)
.L_4500:
        /*0004*/ 	.word	0x00000082


	//----- nvinfo : EIATTR_KPARAM_INFO
	.align		4
.L_4501:
        /*0008*/ 	.byte	0x04, 0x17
        /*000a*/ 	.short	(.L_4503 - .L_4502)
.L_4502:
        /*000c*/ 	.word	0x00000000
        /*0010*/ 	.short	0x0000
        /*0012*/ 	.short	0x0000
        /*0014*/ 	.byte	0x00, 0xf0, 0x21, 0x02


	//----- nvinfo : EIATTR_SPARSE_MMA_MASK
	.align		4
.L_4503:
        /*0018*/ 	.byte	0x03, 0x50
        /*001a*/ 	.short	0x0000


	//----- nvinfo : EIATTR_MAXREG_COUNT
	.align		4
        /*001c*/ 	.byte	0x03, 0x1b
        /*001e*/ 	.short	0x0040


	//----- nvinfo : EIATTR_NUM_BARRIERS
	.align		4
        /*0020*/ 	.byte	0x02, 0x4c
        /*0022*/ 	.byte	0x01
	.zero		1


	//----- nvinfo : EIATTR_MERCURY_ISA_VERSION
	.align		4
        /*0024*/ 	.byte	0x03, 0x5f
        /*0026*/ 	.short	0x0101


	//----- nvinfo : EIATTR_COOP_GROUP_MASK_REGIDS
	.align		4
        /*0028*/ 	.byte	0x04, 0x29
        /*002a*/ 	.short	(.L_4505 - .L_4504)


	//   ....[0]....
.L_4504:
        /*002c*/ 	.word	0xffffffff


	//   ....[1]....
        /*0030*/ 	.word	0xffffffff


	//   ....[2]....
        /*0034*/ 	.word	0xffffffff


	//   ....[3]....
        /*0038*/ 	.word	0xffffffff


	//   ....[4]....
        /*003c*/ 	.word	0xffffffff


	//   ....[5]....
        /*0040*/ 	.word	0xffffffff


	//   ....[6]....
        /*0044*/ 	.word	0xffffffff


	//   ....[7]....
        /*0048*/ 	.word	0xffffffff


	//   ....[8]....
        /*004c*/ 	.word	0xffffffff


	//   ....[9]....
        /*0050*/ 	.word	0xffffffff


	//   ....[10]....
        /*0054*/ 	.word	0x05000011


	//   ....[11]....
        /*0058*/ 	.word	0x05000011


	//   ....[12]....
        /*005c*/ 	.word	0x05000011


	//   ....[13]....
        /*0060*/ 	.word	0x05000011


	//   ....[14]....
        /*0064*/ 	.word	0x05000011


	//   ....[15]....
        /*0068*/ 	.word	0x05000011


	//   ....[16]....
        /*006c*/ 	.word	0x05000011


	//   ....[17]....
        /*0070*/ 	.word	0x05000011


	//   ....[18]....
        /*0074*/ 	.word	0x05000011


	//   ....[19]....
        /*0078*/ 	.word	0x05000011


	//----- nvinfo : EIATTR_COOP_GROUP_INSTR_OFFSETS
	.align		4
.L_4505:
        /*007c*/ 	.byte	0x04, 0x28
        /*007e*/ 	.short	(.L_4507 - .L_4506)


	//   ....[0]....
.L_4506:
        /*0080*/ 	.word	0x00000860


	//   ....[1]....
        /*0084*/ 	.word	0x00000870


	//   ....[2]....
        /*0088*/ 	.word	0x000008a0


	//   ....[3]....
        /*008c*/ 	.word	0x000008b0


	//   ....[4]....
        /*0090*/ 	.word	0x000008e0


	//   ....[5]....
        /*0094*/ 	.word	0x000008f0


	//   ....[6]....
        /*0098*/ 	.word	0x00000920


	//   ....[7]....
        /*009c*/ 	.word	0x00000930


	//   ....[8]....
        /*00a0*/ 	.word	0x00000960


	//   ....[9]....
        /*00a4*/ 	.word	0x00000970


	//   ....[10]....
        /*00a8*/ 	.word	0x00000b70


	//   ....[11]....
        /*00ac*/ 	.word	0x00000be0


	//   ....[12]....
        /*00b0*/ 	.word	0x00000c50


	//   ....[13]....
        /*00b4*/ 	.word	0x00000cc0


	//   ....[14]....
        /*00b8*/ 	.word	0x00000d30


	//   ....[15]....
        /*00bc*/ 	.word	0x00000d90


	//   ....[16]....
        /*00c0*/ 	.word	0x00000e00


	//   ....[17]....
        /*00c4*/ 	.word	0x00000e70


	//   ....[18]....
        /*00c8*/ 	.word	0x00000ee0


	//   ....[19]....
        /*00cc*/ 	.word	0x00000f50


	//----- nvinfo : EIATTR_EXIT_INSTR_OFFSETS
	.align		4
.L_4507:
        /*00d0*/ 	.byte	0x04, 0x1c
        /*00d2*/ 	.short	(.L_4509 - .L_4508)


	//   ....[0]....
.L_4508:
        /*00d4*/ 	.word	0x00000070


	//   ....[1]....
        /*00d8*/ 	.word	0x00000b10


	//----- nvinfo : EIATTR_MAX_THREADS
	.align		4
.L_4509:
        /*00dc*/ 	.byte	0x04, 0x05
        /*00de*/ 	.short	(.L_4511 - .L_4510)
.L_4510:
        /*00e0*/ 	.word	0x00000400
        /*00e4*/ 	.word	0x00000001
        /*00e8*/ 	.word	0x00000001


	//----- nvinfo : EIATTR_CRS_STACK_SIZE
	.align		4
.L_4511:
        /*00ec*/ 	.byte	0x04, 0x1e
        /*00ee*/ 	.short	(.L_4513 - .L_4512)
.L_4512:
        /*00f0*/ 	.word	0x00000000


	//----- nvinfo : EIATTR_CBANK_PARAM_SIZE
	.align		4
.L_4513:
        /*00f4*/ 	.byte	0x03, 0x19
        /*00f6*/ 	.short	0x0088


	//----- nvinfo : EIATTR_PARAM_CBANK
	.align		4
        /*00f8*/ 	.byte	0x04, 0x0a
        /*00fa*/ 	.short	(.L_4515 - .L_4514)
	.align		4
.L_4514:
        /*00fc*/ 	.word	index@(.nv.constant0._ZN10layer_norm22ln_bwd_finalize_kernelINS_22Kernel_traits_finalizeILj6144E13__nv_bfloat16S2_S2_fjLj1024ELj4ENS_18Kernel_traits_baseILj6144ES2_S2_S2_fjLj1024EEEEEEEvNS_9BwdParamsE)
        /*0100*/ 	.short	0x0210
        /*0102*/ 	.short	0x0088


	//----- nvinfo : EIATTR_SW_WAR
	.align		4
.L_4515:
        /*0104*/ 	.byte	0x04, 0x36
        /*0106*/ 	.short	(.L_4517 - .L_4516)
.L_4516:
        /*0108*/ 	.word	0x00000008
.L_4517:


//--------------------- .nv.info._ZN10layer_norm13ln_bwd_kernelINS_13Kernel_traitsI13__nv_bfloat16S2_S2_fjLj6144ELj1ELj1ELj8ELj16ENS_18Kernel_traits_baseILj6144ES2_S2_S2_fjLj256EEEEEEEvNS_9BwdParamsE --------------------------
	.section	.nv.info._ZN10layer_norm13ln_bwd_kernelINS_13Kernel_traitsI13__nv_bfloat16S2_S2_fjLj6144ELj1ELj1ELj8ELj16ENS_18Kernel_traits_baseILj6144ES2_S2_S2_fjLj256EEEEEEEvNS_9BwdParamsE,"",@"SHT_CUDA_INFO"
	.sectionflags	@""
	.align	4


	//----- nvinfo : EIATTR_CUDA_API_VERSION
	.align		4
        /*0000*/ 	.byte	0x04, 0x37
        /*0002*/ 	.short	(.L_4519 - .L_4518)
.L_4518:
        /*0004*/ 	.word	0x00000082


	//----- nvinfo : EIATTR_KPARAM_INFO
	.align		4
.L_4519:
        /*0008*/ 	.byte	0x04, 0x17
        /*000a*/ 	.short	(.L_4521 - .L_4520)
.L_4520:
        /*000c*/ 	.word	0x00000000
        /*0010*/ 	.short	0x0000
        /*0012*/ 	.short	0x0000
        /*0014*/ 	.byte	0x00, 0xf0, 0x21, 0x02


	//----- nvinfo : EIATTR_SPARSE_MMA_MASK
	.align		4
.L_4521:
        /*0018*/ 	.byte	0x03, 0x50
        /*001a*/ 	.short	0x0000


	//----- nvinfo : EIATTR_MAXREG_COUNT
	.align		4
        /*001c*/ 	.byte	0x03, 0x1b
        /*001e*/ 	.short	0x00ff


	//----- nvinfo : EIATTR_NUM_BARRIERS
	.align		4
        /*0020*/ 	.byte	0x02, 0x4c
        /*0022*/ 	.byte	0x01
	.zero		1


	//----- nvinfo : EIATTR_MERCURY_ISA_VERSION
	.align		4
        /*0024*/ 	.byte	0x03, 0x5f
        /*0026*/ 	.short	0x0101


	//----- nvinfo : EIATTR_COOP_GROUP_MASK_REGIDS
	.align		4
        /*0028*/ 	.byte	0x04, 0x29
        /*002a*/ 	.short	(.L_4523 - .L_4522)


	//   ....[0]....
.L_4522:
        /*002c*/ 	.word	0xffffffff


	//   ....[1]....
        /*0030*/ 	.word	0xffffffff


	//   ....[2]....
        /*0034*/ 	.word	0xffffffff


	//   ....[3]....
        /*0038*/ 	.word	0xffffffff


	//   ....[4]....
        /*003c*/ 	.word	0xffffffff


	//   ....[5]....
        /*0040*/ 	.word	0xffffffff


	//   ....[6]....
        /*0044*/ 	.word	0xffffffff


	//   ....[7]....
        /*0048*/ 	.word	0xffffffff


	//   ....[8]....
        /*004c*/ 	.word	0xffffffff


	//   ....[9]....
        /*0050*/ 	.word	0xffffffff


	//   ....[10]....
        /*0054*/ 	.word	0x050000a4


	//   ....[11]....
        /*0058*/ 	.word	0x050000a4


	//   ....[12]....
        /*005c*/ 	.word	0x050000a4


	//   ....[13]....
        /*0060*/ 	.word	0x050000a4


	//   ....[14]....
        /*0064*/ 	.word	0x050000a4


	//   ....[15]....
        /*0068*/ 	.word	0x050000a4


	//   ....[16]....
        /*006c*/ 	.word	0x050000a4


	//   ....[17]....
        /*0070*/ 	.word	0x050000a4


	//   ....[18]....
        /*0074*/ 	.word	0x050000a4


	//   ....[19]....
        /*0078*/ 	.word	0x050000a4


	//----- nvinfo : EIATTR_COOP_GROUP_INSTR_OFFSETS
	.align		4
.L_4523:
        /*007c*/ 	.byte	0x04, 0x28
        /*007e*/ 	.short	(.L_4525 - .L_4524)


	//   ....[0]....
.L_4524:
        /*0080*/ 	.word	0x00002070


	//   ....[1]....
        /*0084*/ 	.word	0x00002080


	//   ....[2]....
        /*0088*/ 	.word	0x000020b0


	//   ....[3]....
        /*008c*/ 	.word	0x000020c0


	//   ....[4]....
        /*0090*/ 	.word	0x000020f0


	//   ....[5]....
        /*0094*/ 	.word	0x00002100


	//   ....[6]....
        /*0098*/ 	.word	0x00002130


	//   ....[7]....
        /*009c*/ 	.word	0x00002140


	//   ....[8]....
        /*00a0*/ 	.word	0x00002170


	//   ....[9]....
        /*00a4*/ 	.word	0x00002180


	//   ....[10]....
        /*00a8*/ 	.word	0x00002f10


	//   ....[11]....
        /*00ac*/ 	.word	0x00002f60


	//   ....[12]....
        /*00b0*/ 	.word	0x00002fd0


	//   ....[13]....
        /*00b4*/ 	.word	0x00003030


	//   ....[14]....
        /*00b8*/ 	.word	0x000030a0


	//   ....[15]....
        /*00bc*/ 	.word	0x00003100


	//   ....[16]....
        /*00c0*/ 	.word	0x00003170


	//   ....[17]....
        /*00c4*/ 	.word	0x000031d0


	//   ....[18]....
        /*00c8*/ 	.word	0x00003240


	//   ....[19]....
        /*00cc*/ 	.word	0x000032a0


	//----- nvinfo : EIATTR_EXIT_INSTR_OFFSETS
	.align		4
.L_4525:
        /*00d0*/ 	.byte	0x04, 0x1c
        /*00d2*/ 	.short	(.L_4527 - .L_4526)


	//   ....[0]....
.L_4526:
        /*00d4*/ 	.word	0x00002eb0


	//----- nvinfo : EIATTR_MAX_THREADS
	.align		4
.L_4527:
        /*00d8*/ 	.byte	0x04, 0x05
        /*00da*/ 	.short	(.L_4529 - .L_4528)
.L_4528:
        /*00dc*/ 	.word	0x00000100
        /*00e0*/ 	.word	0x00000001
        /*00e4*/ 	.word	0x00000001


	//----- nvinfo : EIATTR_CRS_STACK_SIZE
	.align		4
.L_4529:
        /*00e8*/ 	.byte	0x04, 0x1e
        /*00ea*/ 	.short	(.L_4531 - .L_4530)
.L_4530:
        /*00ec*/ 	.word	0x00000000


	//----- nvinfo : EIATTR_CBANK_PARAM_SIZE
	.align		4
.L_4531:
        /*00f0*/ 	.byte	0x03, 0x19
        /*00f2*/ 	.short	0x0088


	//----- nvinfo : EIATTR_PARAM_CBANK
	.align		4
        /*00f4*/ 	.byte	0x04, 0x0a
        /*00f6*/ 	.short	(.L_4533 - .L_4532)
	.align		4
.L_4532:
        /*00f8*/ 	.word	index@(.nv.constant0._ZN10layer_norm13ln_bwd_kernelINS_13Kernel_traitsI13__nv_bfloat16S2_S2_fjLj6144ELj1ELj1ELj8ELj16ENS_18Kernel_traits_baseILj6144ES2_S2_S2_fjLj256EEEEEEEvNS_9BwdParamsE)
        /*00fc*/ 	.short	0x0210
        /*00fe*/ 	.short	0x0088


	//----- nvinfo : EIATTR_SW_WAR
	.align		4
.L_4533:
        /*0100*/ 	.byte	0x04, 0x36
        /*0102*/ 	.short	(.L_4535 - .L_4534)
.L_4534:
        /*0104*/ 	.word	0x00000008
.L_4535:


//--------------------- .nv.info._ZN10layer_norm22ln_bwd_finalize_kernelINS_22Kernel_traits_finalizeILj6144E6__halffS2_fjLj1024ELj4ENS_18Kernel_traits_baseILj6144ES2_fS2_fjLj1024EEEEEEEvNS_9BwdParamsE --------------------------
	.section	.nv.info._ZN10layer_norm22ln_bwd_finalize_kernelINS_22Kernel_traits_finalizeILj6144E6__halffS2_fjLj1024ELj4ENS_18Kernel_traits_baseILj6144ES2_fS2_fjLj1024EEEEEEEvNS_9BwdParamsE,"",@"SHT_CUDA_INFO"
	.sectionflags	@""
	.align	4


	//----- nvinfo : EIATTR_CUDA_API_VERSION
	.align		4
        /*0000*/ 	.byte	0x04, 0x37
        /*0002*/ 	.short	(.L_4537 - .L_4536)
.L_4536:
        /*0004*/ 	.word	0x00000082


	//----- nvinfo : EIATTR_KPARAM_INFO
	.align		4
.L_4537:
        /*0008*/ 	.byte	0x04, 0x17
        /*000a*/ 	.short	(.L_4539 - .L_4538)
.L_4538:
        /*000c*/ 	.word	0x00000000
        /*0010*/ 	.short	0x0000
        /*0012*/ 	.short	0x0000
        /*0014*/ 	.byte	0x00, 0xf0, 0x21, 0x02


	//----- nvinfo : EIATTR_SPARSE_MMA_MASK
	.align		4
.L_4539:
        /*0018*/ 	.byte	0x03, 0x50
        /*001a*/ 	.short	0x0000


	//----- nvinfo : EIATTR_MAXREG_COUNT
	.align		4
        /*001c*/ 	.byte	0x03, 0x1b
        /*001e*/ 	.short	0x0040


	//----- nvinfo : EIATTR_NUM_BARRIERS
	.align		4
        /*0020*/ 	.byte	0x02, 0x4c
        /*0022*/ 	.byte	0x01
	.zero		1


	//----- nvinfo : EIATTR_MERCURY_ISA_VERSION
	.align		4
        /*0024*/ 	.byte	0x03, 0x5f
        /*0026*/ 	.short	0x0101


	//----- nvinfo : EIATTR_COOP_GROUP_MASK_REGIDS
	.align		4
        /*0028*/ 	.byte	0x04, 0x29
        /*002a*/ 	.short	(.L_4541 - .L_4540)


	//   ....[0]....
.L_4540:
        /*002c*/ 	.word	0xffffffff


	//   ....[1]....
        /*0030*/ 	.word	0xffffffff


	//   ....[2]....
        /*0034*/ 	.word	0xffffffff


	//   ....[3]....
        /*0038*/ 	.word	0xffffffff


	//   ....[4]....
        /*003c*/ 	.word	0xffffffff


	//   ....[5]....
        /*0040*/ 	.word	0xffffffff


	//   ....[6]....
        /*0044*/ 	.word	0xffffffff


	//   ....[7]....
        /*0048*/ 	.word	0xffffffff


	//   ....[8]....
        /*004c*/ 	.word	0xffffffff


	//   ....[9]....
        /*0050*/ 	.word	0xffffffff


	//   ....[10]....
        /*0054*/ 	.word	0x05000011


	//   ....[11]....
        /*0058*/ 	.word	0x05000011


	//   ....[12]....
        /*005c*/ 	.word	0x05000011


	//   ....[13]....
        /*0060*/ 	.word	0x05000011


	//   ....[14]....
        /*0064*/ 	.word	0x05000011


	//   ....[15]....
        /*0068*/ 	.word	0x05000011


	//   ....[16]....
        /*006c*/ 	.word	0x05000011


	//   ....[17]....
        /*0070*/ 	.word	0x05000011


	//   ....[18]....
        /*0074*/ 	.word	0x05000011


	//   ....[19]....
        /*0078*/ 	.word	0x05000011


	//----- nvinfo : EIATTR_COOP_GROUP_INSTR_OFFSETS
	.align		4
.L_4541:
        /*007c*/ 	.byte	0x04, 0x28
        /*007e*/ 	.short	(.L_4543 - .L_4542)


	//   ....[0]....
.L_4542:
        /*0080*/ 	.word	0x00000860


	//   ....[1]....
        /*0084*/ 	.word	0x00000870


	//   ....[2]....
        /*0088*/ 	.word	0x000008a0


	//   ....[3]....
        /*008c*/ 	.word	0x000008b0


	//   ....[4]....
        /*0090*/ 	.word	0x000008e0


	//   ....[5]....
        /*0094*/ 	.word	0x000008f0


	//   ....[6]....
        /*0098*/ 	.word	0x00000920


	//   ....[7]....
        /*009c*/ 	.word	0x00000930


	//   ....[8]....
        /*00a0*/ 	.word	0x00000960


	//   ....[9]....
        /*00a4*/ 	.word	0x00000970


	//   ....[10]....
        /*00a8*/ 	.word	0x00000b70


	//   ....[11]....
        /*00ac*/ 	.word	0x00000be0


	//   ....[12]....
        /*00b0*/ 	.word	0x00000c50


	//   ....[13]....
        /*00b4*/ 	.word	0x00000cc0


	//   ....[14]....
        /*00b8*/ 	.word	0x00000d30


	//   ....[15]....
        /*00bc*/ 	.word	0x00000d90


	//   ....[16]....
        /*00c0*/ 	.word	0x00000e00


	//   ....[17]....
        /*00c4*/ 	.word	0x00000e70


	//   ....[18]....
        /*00c8*/ 	.word	0x00000ee0


	//   ....[19]....
        /*00cc*/ 	.word	0x00000f50


	//----- nvinfo : EIATTR_EXIT_INSTR_OFFSETS
	.align		4
.L_4543:
        /*00d0*/ 	.byte	0x04, 0x1c
        /*00d2*/ 	.short	(.L_4545 - .L_4544)


	//   ....[0]....
.L_4544:
        /*00d4*/ 	.word	0x00000070


	//   ....[1]....
        /*00d8*/ 	.word	0x00000b10


	//----- nvinfo : EIATTR_MAX_THREADS
	.align		4
.L_4545:
        /*00dc*/ 	.byte	0x04, 0x05
        /*00de*/ 	.short	(.L_4547 - .L_4546)
.L_4546:
        /*00e0*/ 	.word	0x00000400
        /*00e4*/ 	.word	0x00000001
        /*00e8*/ 	.word	0x00000001


	//----- nvinfo : EIATTR_CRS_STACK_SIZE
	.align		4
.L_4547:
        /*00ec*/ 	.byte	0x04, 0x1e
        /*00ee*/ 	.short	(.L_4549 - .L_4548)
.L_4548:
        /*00f0*/ 	.word	0x00000000


	//----- nvinfo : EIATTR_CBANK_PARAM_SIZE
	.align		4
.L_4549:
        /*00f4*/ 	.byte	0x03, 0x19
        /*00f6*/ 	.short	0x0088


	//----- nvinfo : EIATTR_PARAM_CBANK
	.align		4
        /*00f8*/ 	.byte	0x04, 0x0a
        /*00fa*/ 	.short	(.L_4551 - .L_4550)
	.align		4
.L_4550:
        /*00fc*/ 	.word	index@(.nv.constant0._ZN10layer_norm22ln_bwd_finalize_kernelINS_22Kernel_traits_finalizeILj6144E6__halffS2_fjLj1024ELj4ENS_18Kernel_traits_baseILj6144ES2_fS2_fjLj1024EEEEEEEvNS_9BwdParamsE)
        /*0100*/ 	.short	0x0210
        /*0102*/ 	.short	0x0088


	//----- nvinfo : EIATTR_SW_WAR
	.align		4
.L_4551:
        /*0104*/ 	.byte	0x04, 0x36
        /*0106*/ 	.short	(.L_4553 - .L_4552)
.L_4552:
        /*0108*/ 	.word	0x00000008
.L_4553:


//--------------------- .nv.info._ZN10layer_norm13ln_bwd_kernelINS_13Kernel_traitsI6__halffS2_fjLj6144ELj1ELj1ELj8ELj16ENS_18Kernel_traits_baseILj6144ES2_fS2_fjLj256EEEEEEEvNS_9BwdParamsE --------------------------
	.section	.nv.info._ZN10layer_norm13ln_bwd_kernelINS_13Kernel_traitsI6__halffS2_fjLj6144ELj1ELj1ELj8ELj16ENS_18Kernel_traits_baseILj6144ES2_fS2_fjLj256EEEEEEEvNS_9BwdParamsE,"",@"SHT_CUDA_INFO"
	.sectionflags	@""
	.align	4


	//----- nvinfo : EIATTR_CUDA_API_VERSION
	.align		4
        /*0000*/ 	.byte	0x04, 0x37
        /*0002*/ 	.short	(.L_4555 - .L_4554)
.L_4554:
        /*0004*/ 	.word	0x00000082


	//----- nvinfo : EIATTR_KPARAM_INFO
	.align		4
.L_4555:
        /*0008*/ 	.byte	0x04, 0x17
        /*000a*/ 	.short	(.L_4557 - .L_4556)
.L_4556:
        /*000c*/ 	.word	0x00000000
        /*0010*/ 	.short	0x0000
        /*0012*/ 	.short	0x0000
        /*0014*/ 	.byte	0x00, 0xf0, 0x21, 0x02


	//----- nvinfo : EIATTR_SPARSE_MMA_MASK
	.align		4
.L_4557:
        /*0018*/ 	.byte	0x03, 0x50
        /*001a*/ 	.short	0x0000


	//----- nvinfo : EIATTR_MAXREG_COUNT
	.align		4
        /*001c*/ 	.byte	0x03, 0x1b
        /*001e*/ 	.short	0x00ff


	//----- nvinfo : EIATTR_NUM_BARRIERS
	.align		4
        /*0020*/ 	.byte	0x02, 0x4c
        /*0022*/ 	.byte	0x01
	.zero		1


	//----- nvinfo : EIATTR_MERCURY_ISA_VERSION
	.align		4
        /*0024*/ 	.byte	0x03, 0x5f
        /*0026*/ 	.short	0x0101


	//----- nvinfo : EIATTR_COOP_GROUP_MASK_REGIDS
	.align		4
        /*0028*/ 	.byte	0x04, 0x29
        /*002a*/ 	.short	(.L_4559 - .L_4558)


	//   ....[0]....
.L_4558:
        /*002c*/ 	.word	0xffffffff


	//   ....[1]....
        /*0030*/ 	.word	0xffffffff


	//   ....[2]....
        /*0034*/ 	.word	0xffffffff


	//   ....[3]....
        /*0038*/ 	.word	0xffffffff


	//   ....[4]....
        /*003c*/ 	.word	0xffffffff


	//   ....[5]....
        /*0040*/ 	.word	0xffffffff


	//   ....[6]....
        /*0044*/ 	.word	0xffffffff


	//   ....[7]....
        /*0048*/ 	.word	0xffffffff


	//   ....[8]....
        /*004c*/ 	.word	0xffffffff


	//   ....[9]....
        /*0050*/ 	.word	0xffffffff


	//   ....[10]....
        /*0054*/ 	.word	0x050000a4


	//   ....[11]....
        /*0058*/ 	.word	0x050000a4


	//   ....[12]....
        /*005c*/ 	.word	0x050000a4


	//   ....[13]....
        /*0060*/ 	.word	0x050000a4


	//   ....[14]....
        /*0064*/ 	.word	0x050000a4


	//   ....[15]....
        /*0068*/ 	.word	0x050000a4


	//   ....[16]....
        /*006c*/ 	.word	0x050000a4


	//   ....[17]....
        /*0070*/ 	.word	0x050000a4


	//   ....[18]....
        /*0074*/ 	.word	0x050000a4


	//   ....[19]....
        /*0078*/ 	.word	0x050000a4


	//----- nvinfo : EIATTR_COOP_GROUP_INSTR_OFFSETS
	.align		4
.L_4559:
        /*007c*/ 	.byte	0x04, 0x28
        /*007e*/ 	.short	(.L_4561 - .L_4560)


	//   ....[0]....
.L_4560:
        /*0080*/ 	.word	0x00002110


	//   ....[1]....
        /*0084*/ 	.word	0x00002120


	//   ....[2]....
        /*0088*/ 	.word	0x00002150


	//   ....[3]....
        /*008c*/ 	.word	0x00002160


	//   ....[4]....
        /*0090*/ 	.word	0x00002190


	//   ....[5]....
        /*0094*/ 	.word	0x000021a0


	//   ....[6]....
        /*0098*/ 	.word	0x000021d0


	//   ....[7]....
        /*009c*/ 	.word	0x000021e0


	//   ....[8]....
        /*00a0*/ 	.word	0x00002210


	//   ....[9]....
        /*00a4*/ 	.word	0x00002220


	//   ....[10]....
        /*00a8*/ 	.word	0x00002fb0


	//   ....[11]....
        /*00ac*/ 	.word	0x00003000


	//   ....[12]....
        /*00b0*/ 	.word	0x00003070


	//   ....[13]....
        /*00b4*/ 	.word	0x000030d0


	//   ....[14]....
        /*00b8*/ 	.word	0x00003140


	//   ....[15]....
        /*00bc*/ 	.word	0x000031a0


	//   ....[16]....
        /*00c0*/ 	.word	0x00003210


	//   ....[17]....
        /*00c4*/ 	.word	0x00003270


	//   ....[18]....
        /*00c8*/ 	.word	0x000032e0


	//   ....[19]....
        /*00cc*/ 	.word	0x00003340


	//----- nvinfo : EIATTR_EXIT_INSTR_OFFSETS
	.align		4
.L_4561:
        /*00d0*/ 	.byte	0x04, 0x1c
        /*00d2*/ 	.short	(.L_4563 - .L_4562)


	//   ....[0]....
.L_4562:
        /*00d4*/ 	.word	0x00002f50


	//----- nvinfo : EIATTR_MAX_THREADS
	.align		4
.L_4563:
        /*00d8*/ 	.byte	0x04, 0x05
        /*00da*/ 	.short	(.L_4565 - .L_4564)
.L_4564:
        /*00dc*/ 	.word	0x00000100
        /*00e0*/ 	.word	0x00000001
        /*00e4*/ 	.word	0x00000001


	//----- nvinfo : EIATTR_CRS_STACK_SIZE
	.align		4
.L_4565:
        /*00e8*/ 	.byte	0x04, 0x1e
        /*00ea*/ 	.short	(.L_4567 - .L_4566)
.L_4566:
        /*00ec*/ 	.word	0x00000000


	//----- nvinfo : EIATTR_CBANK_PARAM_SIZE
	.align		4
.L_4567:
        /*00f0*/ 	.byte	0x03, 0x19
        /*00f2*/ 	.short	0x0088


	//----- nvinfo : EIATTR_PARAM_CBANK
	.align		4
        /*00f4*/ 	.byte	0x04, 0x0a
        /*00f6*/ 	.short	(.L_4569 - .L_4568)
	.align		4
.L_4568:
        /*00f8*/ 	.word	index@(.nv.constant0._ZN10layer_norm13ln_bwd_kernelINS_13Kernel_traitsI6__halffS2_fjLj6144ELj1ELj1ELj8ELj16ENS_18Kernel_traits_baseILj6144ES2_fS2_fjLj256EEEEEEEvNS_9BwdParamsE)
        /*00fc*/ 	.short	0x0210
        /*00fe*/ 	.short	0x0088


	//----- nvinfo : EIATTR_SW_WAR
	.align		4
.L_4569:
        /*0100*/ 	.byte	0x04, 0x36
        /*0102*/ 	.short	(.L_4571 - .L_4570)
.L_4570:
        /*0104*/ 	.word	0x00000008
.L_4571:


//--------------------- .nv.info._ZN10layer_norm22ln_bwd_finalize_kernelINS_22Kernel_traits_finalizeILj6144E6__halfS2_S2_fjLj1024ELj4ENS_18Kernel_traits_baseILj6144ES2_S2_S2_fjLj1024EEEEEEEvNS_9BwdParamsE --------------------------
	.section	.nv.info._ZN10layer_norm22ln_bwd_finalize_kernelINS_22Kernel_traits_finalizeILj6144E6__halfS2_S2_fjLj1024ELj4ENS_18Kernel_traits_baseILj6144ES2_S2_S2_fjLj1024EEEEEEEvNS_9BwdParamsE,"",@"SHT_CUDA_INFO"
	.sectionflags	@""
	.align	4


	//----- nvinfo : EIATTR_CUDA_API_VERSION
	.align		4
        /*0000*/ 	.byte	0x04, 0x37
        /*0002*/ 	.short	(.L_4573 - .L_4572)
.L_4572:
        /*0004*/ 	.word	0x00000082


	//----- nvinfo : EIATTR_KPARAM_INFO
	.align		4
.L_4573:
        /*0008*/ 	.byte	0x04, 0x17
        /*000a*/ 	.short	(.L_4575 - .L_4574)
.L_4574:
        /*000c*/ 	.word	0x00000000
        /*0010*/ 	.short	0x0000
        /*0012*/ 	.short	0x0000
        /*0014*/ 	.byte	0x00, 0xf0, 0x21, 0x02


	//----- nvinfo : EIATTR_SPARSE_MMA_MASK
	.align		4
.L_4575:
        /*0018*/ 	.byte	0x03, 0x50
        /*001a*/ 	.short	0x0000


	//----- nvinfo : EIATTR_MAXREG_COUNT
	.align		4
        /*001c*/ 	.byte	0x03, 0x1b
        /*001e*/ 	.short	0x0040


	//----- nvinfo : EIATTR_NUM_BARRIERS
	.align		4
        /*0020*/ 	.byte	0x02, 0x4c
        /*0022*/ 	.byte	0x01
	.zero		1


	//----- nvinfo : EIATTR_MERCURY_ISA_VERSION
	.align		4
        /*0024*/ 	.byte	0x03, 0x5f
        /*0026*/ 	.short	0x0101


	//----- nvinfo : EIATTR_COOP_GROUP_MASK_REGIDS
	.align		4
        /*0028*/ 	.byte	0x04, 0x29
        /*002a*/ 	.short	(.L_4577 - .L_4576)


	//   ....[0]....
.L_4576:
        /*002c*/ 	.word	0xffffffff


	//   ....[1]....
        /*0030*/ 	.word	0xffffffff


	//   ....[2]....
        /*0034*/ 	.word	0xffffffff


	//   ....[3]....
        /*0038*/ 	.word	0xffffffff


	//   ....[4]....
        /*003c*/ 	.word	0xffffffff


	//   ....[5]....
        /*0040*/ 	.word	0xffffffff


	//   ....[6]....
        /*0044*/ 	.word	0xffffffff


	//   ....[7]....
        /*0048*/ 	.word	0xffffffff


	//   ....[8]....
        /*004c*/ 	.word	0xffffffff


	//   ....[9]....
        /*0050*/ 	.word	0xffffffff


	//   ....[10]....
        /*0054*/ 	.word	0x05000011


	//   ....[11]....
        /*0058*/ 	.word	0x05000011


	//   ....[12]....
        /*005c*/ 	.word	0x05000011


	//   ....[13]....
        /*0060*/ 	.word	0x05000011


	//   ....[14]....
        /*0064*/ 	.word	0x05000011


	//   ....[15]....
        /*0068*/ 	.word	0x05000011


	//   ....[16]....
        /*006c*/ 	.word	0x05000011


	//   ....[17]....
        /*0070*/ 	.word	0x05000011


	//   ....[18]....
        /*0074*/ 	.word	0x05000011


	//   ....[19]....
        /*0078*/ 	.word	0x05000011


	//----- nvinfo : EIATTR_COOP_GROUP_INSTR_OFFSETS
	.align		4
.L_4577:
        /*007c*/ 	.byte	0x04, 0x28
        /*007e*/ 	.short	(.L_4579 - .L_4578)


	//   ....[0]....
.L_4578:
        /*0080*/ 	.word	0x00000860


	//   ....[1]....
        /*0084*/ 	.word	0x00000870


	//   ....[2]....
        /*0088*/ 	.word	0x000008a0


	//   ....[3]....
        /*008c*/ 	.word	0x000008b0


	//   ....[4]....
        /*0090*/ 	.word	0x000008e0


	//   ....[5]....
        /*0094*/ 	.word	0x000008f0


	//   ....[6]....
        /*0098*/ 	.word	0x00000920


	//   ....[7]....
        /*009c*/ 	.word	0x00000930


	//   ....[8]....
        /*00a0*/ 	.word	0x00000960


	//   ....[9]....
        /*00a4*/ 	.word	0x00000970


	//   ....[10]....
        /*00a8*/ 	.word	0x00000b70


	//   ....[11]....
        /*00ac*/ 	.word	0x00000be0


	//   ....[12]....
        /*00b0*/ 	.word	0x00000c50


	//   ....[13]....
        /*00b4*/ 	.word	0x00000cc0


	//   ....[14]....
        /*00b8*/ 	.word	0x00000d30


	//   ....[15]....
        /*00bc*/ 	.word	0x00000d90


	//   ....[16]....
        /*00c0*/ 	.word	0x00000e00


	//   ....[17]....
        /*00c4*/ 	.word	0x00000e70


	//   ....[18]....
        /*00c8*/ 	.word	0x00000ee0


	//   ....[19]....
        /*00cc*/ 	.word	0x00000f50


	//----- nvinfo : EIATTR_EXIT_INSTR_OFFSETS
	.align		4
.L_4579:
        /*00d0*/ 	.byte	0x04, 0x1c
        /*00d2*/ 	.short	(.L_4581 - .L_4580)


	//   ....[0]....
.L_4580:
        /*00d4*/ 	.word	0x00000070


	//   ....[1]....
        /*00d8*/ 	.word	0x00000b10


	//----- nvinfo : EIATTR_MAX_THREADS
	.align		4
.L_4581:
        /*00dc*/ 	.byte	0x04, 0x05
        /*00de*/ 	.short	(.L_4583 - .L_4582)
.L_4582:
        /*00e0*/ 	.word	0x00000400
        /*00e4*/ 	.word	0x00000001
        /*00e8*/ 	.word	0x00000001


	//----- nvinfo : EIATTR_CRS_STACK_SIZE
	.align		4
.L_4583:
        /*00ec*/ 	.byte	0x04, 0x1e
        /*00ee*/ 	.short	(.L_4585 - .L_4584)
.L_4584:
        /*00f0*/ 	.word	0x00000000


	//----- nvinfo : EIATTR_CBANK_PARAM_SIZE
	.align		4
.L_4585:
        /*00f4*/ 	.byte	0x03, 0x19
        /*00f6*/ 	.short	0x0088


	//----- nvinfo : EIATTR_PARAM_CBANK
	.align		4
        /*00f8*/ 	.byte	0x04, 0x0a
        /*00fa*/ 	.short	(.L_4587 - .L_4586)
	.align		4
.L_4586:
        /*00fc*/ 	.word	index@(.nv.constant0._ZN10layer_norm22ln_bwd_finalize_kernelINS_22Kernel_traits_finalizeILj6144E6__halfS2_S2_fjLj1024ELj4ENS_18Kernel_traits_baseILj6144ES2_S2_S2_fjLj1024EEEEEEEvNS_9BwdParamsE)
        /*0100*/ 	.short	0x0210
        /*0102*/ 	.short	0x0088


	//----- nvinfo : EIATTR_SW_WAR
	.align		4
.L_4587:
        /*0104*/ 	.byte	0x04, 0x36
        /*0106*/ 	.short	(.L_4589 - .L_4588)
.L_4588:
        /*0108*/ 	.word	0x00000008
.L_4589:


//--------------------- .nv.info._ZN10layer_norm13ln_bwd_kernelINS_13Kernel_traitsI6__halfS2_S2_fjLj6144ELj1ELj1ELj8ELj16ENS_18Kernel_traits_baseILj6144ES2_S2_S2_fjLj256EEEEEEEvNS_9BwdParamsE --------------------------
	.section	.nv.info._ZN10layer_norm13ln_bwd_kernelINS_13Kernel_traitsI6__halfS2_S2_fjLj6144ELj1ELj1ELj8ELj16ENS_18Kernel_traits_baseILj6144ES2_S2_S2_fjLj256EEEEEEEvNS_9BwdParamsE,"",@"SHT_CUDA_INFO"
	.sectionflags	@""
	.align	4


	//----- nvinfo : EIATTR_CUDA_API_VERSION
	.align		4
        /*0000*/ 	.byte	0x04, 0x37
        /*0002*/ 	.short	(.L_4591 - .L_4590)
.L_4590:
        /*0004*/ 	.word	0x00000082


	//----- nvinfo : EIATTR_KPARAM_INFO
	.align		4
.L_4591:
        /*0008*/ 	.byte	0x04, 0x17
        /*000a*/ 	.short	(.L_4593 - .L_4592)
.L_4592:
        /*000c*/ 	.word	0x00000000
        /*0010*/ 	.short	0x0000
        /*0012*/ 	.short	0x0000
        /*0014*/ 	.byte	0x00, 0xf0, 0x21, 0x02


	//----- nvinfo : EIATTR_SPARSE_MMA_MASK
	.align		4
.L_4593:
        /*0018*/ 	.byte	0x03, 0x50
        /*001a*/ 	.short	0x0000


	//----- nvinfo : EIATTR_MAXREG_COUNT
	.align		4
        /*001c*/ 	.byte	0x03, 0x1b
        /*001e*/ 	.short	0x00ff


	//----- nvinfo : EIATTR_NUM_BARRIERS
	.align		4
        /*0020*/ 	.byte	0x02, 0x4c
        /*0022*/ 	.byte	0x01
	.zero		1


	//----- nvinfo : EIATTR_MERCURY_ISA_VERSION
	.align		4
        /*0024*/ 	.byte	0x03, 0x5f
        /*0026*/ 	.short	0x0101


	//----- nvinfo : EIATTR_COOP_GROUP_MASK_REGIDS
	.align		4
        /*0028*/ 	.byte	0x04, 0x29
        /*002a*/ 	.short	(.L_4595 - .L_4594)


	//   ....[0]....
.L_4594:
        /*002c*/ 	.word	0xffffffff


	//   ....[1]....
        /*0030*/ 	.word	0xffffffff


	//   ....[2]....
        /*0034*/ 	.word	0xffffffff


	//   ....[3]....
        /*0038*/ 	.word	0xffffffff


	//   ....[4]....
        /*003c*/ 	.word	0xffffffff


	//   ....[5]....
        /*0040*/ 	.word	0xffffffff


	//   ....[6]....
        /*0044*/ 	.word	0xffffffff


	//   ....[7]....
        /*0048*/ 	.word	0xffffffff


	//   ....[8]....
        /*004c*/ 	.word	0xffffffff


	//   ....[9]....
        /*0050*/ 	.word	0xffffffff


	//   ....[10]....
        /*0054*/ 	.word	0x050000a4


	//   ....[11]....
        /*0058*/ 	.word	0x050000a4


	//   ....[12]....
        /*005c*/ 	.word	0x050000a4


	//   ....[13]....
        /*0060*/ 	.word	0x050000a4


	//   ....[14]....
        /*0064*/ 	.word	0x050000a4


	//   ....[15]....
        /*0068*/ 	.word	0x050000a4


	//   ....[16]....
        /*006c*/ 	.word	0x050000a4


	//   ....[17]....
        /*0070*/ 	.word	0x050000a4


	//   ....[18]....
        /*0074*/ 	.word	0x050000a4


	//   ....[19]....
        /*0078*/ 	.word	0x050000a4


	//----- nvinfo : EIATTR_COOP_GROUP_INSTR_OFFSETS
	.align		4
.L_4595:
        /*007c*/ 	.byte	0x04, 0x28
        /*007e*/ 	.short	(.L_4597 - .L_4596)


	//   ....[0]....
.L_4596:
        /*0080*/ 	.word	0x00001d70


	//   ....[1]....
        /*0084*/ 	.word	0x00001d80


	//   ....[2]....
        /*0088*/ 	.word	0x00001db0


	//   ....[3]....
        /*008c*/ 	.word	0x00001dc0


	//   ....[4]....
        /*0090*/ 	.word	0x00001df0


	//   ....[5]....
        /*0094*/ 	.word	0x00001e00


	//   ....[6]....
        /*0098*/ 	.word	0x00001e30


	//   ....[7]....
        /*009c*/ 	.word	0x00001e40


	//   ....[8]....
        /*00a0*/ 	.word	0x00001e70


	//   ....[9]....
        /*00a4*/ 	.word	0x00001e80


	//   ....[10]....
        /*00a8*/ 	.word	0x00002c10


	//   ....[11]....
        /*00ac*/ 	.word	0x00002c60


	//   ....[12]....
        /*00b0*/ 	.word	0x00002cd0


	//   ....[13]....
        /*00b4*/ 	.word	0x00002d30


	//   ....[14]....
        /*00b8*/ 	.word	0x00002da0


	//   ....[15]....
        /*00bc*/ 	.word	0x00002e00


	//   ....[16]....
        /*00c0*/ 	.word	0x00002e70


	//   ....[17]....
        /*00c4*/ 	.word	0x00002ed0


	//   ....[18]....
        /*00c8*/ 	.word	0x00002f40


	//   ....[19]....
        /*00cc*/ 	.word	0x00002fa0


	//----- nvinfo : EIATTR_EXIT_INSTR_OFFSETS
	.align		4
.L_4597:
        /*00d0*/ 	.byte	0x04, 0x1c
        /*00d2*/ 	.short	(.L_4599 - .L_4598)


	//   ....[0]....
.L_4598:
        /*00d4*/ 	.word	0x00002bb0


	//----- nvinfo : EIATTR_MAX_THREADS
	.align		4
.L_4599:
        /*00d8*/ 	.byte	0x04, 0x05
        /*00da*/ 	.short	(.L_4601 - .L_4600)
.L_4600:
        /*00dc*/ 	.word	0x00000100
        /*00e0*/ 	.word	0x00000001
        /*00e4*/ 	.word	0x00000001


	//----- nvinfo : EIATTR_CRS_STACK_SIZE
	.align		4
.L_4601:
        /*00e8*/ 	.byte	0x04, 0x1e
        /*00ea*/ 	.short	(.L_4603 - .L_4602)
.L_4602:
        /*00ec*/ 	.word	0x00000000


	//----- nvinfo : EIATTR_CBANK_PARAM_SIZE
	.align		4
.L_4603:
        /*00f0*/ 	.byte	0x03, 0x19
        /*00f2*/ 	.short	0x0088


	//----- nvinfo : EIATTR_PARAM_CBANK
	.align		4
        /*00f4*/ 	.byte	0x04, 0x0a
        /*00f6*/ 	.short	(.L_4605 - .L_4604)
	.align		4
.L_4604:
        /*00f8*/ 	.word	index@(.nv.constant0._ZN10layer_norm13ln_bwd_kernelINS_13Kernel_traitsI6__halfS2_S2_fjLj6144ELj1ELj1ELj8ELj16ENS_18Kernel_traits_baseILj6144ES2_S2_S2_fjLj256EEEEEEEvNS_9BwdParamsE)
        /*00fc*/ 	.short	0x0210
        /*00fe*/ 	.short	0x0088


	//----- nvinfo : EIATTR_SW_WAR
	.align		4
.L_4605:
        /*0100*/ 	.byte	0x04, 0x36
        /*0102*/ 	.short	(.L_4607 - .L_4606)
.L_4606:
        /*0104*/ 	.word	0x00000008
.L_4607:


//--------------------- .nv.info._ZN10layer_norm22ln_bwd_finalize_kernelINS_22Kernel_traits_finalizeILj6144EffffjLj1024ELj4ENS_18Kernel_traits_baseILj6144EffffjLj1024EEEEEEEvNS_9BwdParamsE --------------------------
	.section	.nv.info._ZN10layer_norm22ln_bwd_finalize_kernelINS_22Kernel_traits_finalizeILj6144EffffjLj1024ELj4ENS_18Kernel_traits_baseILj6144EffffjLj1024EEEEEEEvNS_9BwdParamsE,"",@"SHT_CUDA_INFO"
	.sectionflags	@""
	.align	4


	//----- nvinfo : EIATTR_CUDA_API_VERSION
	.align		4
        /*0000*/ 	.byte	0x04, 0x37
        /*0002*/ 	.short	(.L_4609 - .L_4608)
.L_4608:
        /*0004*/ 	.word	0x00000082


	//----- nvinfo : EIATTR_KPARAM_INFO
	.align		4
.L_4609:
        /*0008*/ 	.byte	0x04, 0x17
        /*000a*/ 	.short	(.L_4611 - .L_4610)
.L_4610:
        /*000c*/ 	.word	0x00000000
        /*0010*/ 	.short	0x0000
        /*0012*/ 	.short	0x0000
        /*0014*/ 	.byte	0x00, 0xf0, 0x21, 0x02


	//----- nvinfo : EIATTR_SPARSE_MMA_MASK
	.align		4
.L_4611:
        /*0018*/ 	.byte	0x03, 0x50
        /*001a*/ 	.short	0x0000


	//----- nvinfo : EIATTR_MAXREG_COUNT
	.align		4
        /*001c*/ 	.byte	0x03, 0x1b
        /*001e*/ 	.short	0x0040


	//----- nvinfo : EIATTR_NUM_BARRIERS
	.align		4
        /*0020*/ 	.byte	0x02, 0x4c
        /*0022*/ 	.byte	0x01
	.zero		1


	//----- nvinfo : EIATTR_MERCURY_ISA_VERSION
	.align		4
        /*0024*/ 	.byte	0x03, 0x5f
        /*0026*/ 	.short	0x0101


	//----- nvinfo : EIATTR_COOP_GROUP_MASK_REGIDS
	.align		4
        /*0028*/ 	.byte	0x04, 0x29
        /*002a*/ 	.short	(.L_4613 - .L_4612)


	//   ....[0]....
.L_4612:
        /*002c*/ 	.word	0xffffffff


	//   ....[1]....
        /*0030*/ 	.word	0xffffffff


	//   ....[2]....
        /*0034*/ 	.word	0xffffffff


	//   ....[3]....
        /*0038*/ 	.word	0xffffffff


	//   ....[4]....
        /*003c*/ 	.word	0xffffffff


	//   ....[5]....
        /*0040*/ 	.word	0xffffffff


	//   ....[6]....
        /*0044*/ 	.word	0xffffffff


	//   ....[7]....
        /*0048*/ 	.word	0xffffffff


	//   ....[8]....
        /*004c*/ 	.word	0xffffffff


	//   ....[9]....
        /*0050*/ 	.word	0xffffffff


	//   ....[10]....
        /*0054*/ 	.word	0x05000011


	//   ....[11]....
        /*0058*/ 	.word	0x05000011


	//   ....[12]....
        /*005c*/ 	.word	0x05000011


	//   ....[13]....
        /*0060*/ 	.word	0x05000011


	//   ....[14]....
        /*0064*/ 	.word	0x05000011


	//   ....[15]....
        /*0068*/ 	.word	0x05000011


	//   ....[16]....
        /*006c*/ 	.word	0x05000011


	//   ....[17]....
        /*0070*/ 	.word	0x05000011


	//   ....[18]....
        /*0074*/ 	.word	0x05000011


	//   ....[19]....
        /*0078*/ 	.word	0x05000011


	//----- nvinfo : EIATTR_COOP_GROUP_INSTR_OFFSETS
	.align		4
.L_4613:
        /*007c*/ 	.byte	0x04, 0x28
        /*007e*/ 	.short	(.L_4615 - .L_4614)


	//   ....[0]....
.L_4614:
        /*0080*/ 	.word	0x00000860


	//   ....[1]....
        /*0084*/ 	.word	0x00000870


	//   ....[2]....
        /*0088*/ 	.word	0x000008a0


	//   ....[3]....
        /*008c*/ 	.word	0x000008b0


	//   ....[4]....
        /*0090*/ 	.word	0x000008e0


	//   ....[5]....
        /*0094*/ 	.word	0x000008f0


	//   ....[6]....
        /*0098*/ 	.word	0x00000920


	//   ....[7]....
        /*009c*/ 	.word	0x00000930


	//   ....[8]....
        /*00a0*/ 	.word	0x00000960


	//   ....[9]....
        /*00a4*/ 	.word	0x00000970


	//   ....[10]....
        /*00a8*/ 	.word	0x00000b20


	//   ....[11]....
        /*00ac*/ 	.word	0x00000b90


	//   ....[12]....
        /*00b0*/ 	.word	0x00000c00


	//   ....[13]....
        /*00b4*/ 	.word	0x00000c70


	//   ....[14]....
        /*00b8*/ 	.word	0x00000ce0


	//   ....[15]....
        /*00bc*/ 	.word	0x00000d40


	//   ....[16]....
        /*00c0*/ 	.word	0x00000db0


	//   ....[17]....
        /*00c4*/ 	.word	0x00000e20


	//   ....[18]....
        /*00c8*/ 	.word	0x00000e90


	//   ....[19]....
        /*00cc*/ 	.word	0x00000f00


	//----- nvinfo : EIATTR_EXIT_INSTR_OFFSETS
	.align		4
.L_4615:
        /*00d0*/ 	.byte	0x04, 0x1c
        /*00d2*/ 	.short	(.L_4617 - .L_4616)


	//   ....[0]....
.L_4616:
        /*00d4*/ 	.word	0x00000070


	//   ....[1]....
        /*00d8*/ 	.word	0x00000ac0


	//----- nvinfo : EIATTR_MAX_THREADS
	.align		4
.L_4617:
        /*00dc*/ 	.byte	0x04, 0x05
        /*00de*/ 	.short	(.L_4619 - .L_4618)
.L_4618:
        /*00e0*/ 	.word	0x00000400
        /*00e4*/ 	.word	0x00000001
        /*00e8*/ 	.word	0x00000001


	//----- nvinfo : EIATTR_CRS_STACK_SIZE
	.align		4
.L_4619:
        /*00ec*/ 	.byte	0x04, 0x1e
        /*00ee*/ 	.short	(.L_4621 - .L_4620)
.L_4620:
        /*00f0*/ 	.word	0x00000000


	//----- nvinfo : EIATTR_CBANK_PARAM_SIZE
	.align		4
.L_4621:
        /*00f4*/ 	.byte	0x03, 0x19
        /*00f6*/ 	.short	0x0088


	//----- nvinfo : EIATTR_PARAM_CBANK
	.align		4
        /*00f8*/ 	.byte	0x04, 0x0a
        /*00fa*/ 	.short	(.L_4623 - .L_4622)
	.align		4
.L_4622:
        /*00fc*/ 	.word	index@(.nv.constant0._ZN10layer_norm22ln_bwd_finalize_kernelINS_22Kernel_traits_finalizeILj6144EffffjLj1024ELj4ENS_18Kernel_traits_baseILj6144EffffjLj1024EEEEEEEvNS_9BwdParamsE)
        /*0100*/ 	.short	0x0210
        /*0102*/ 	.short	0x0088


	//----- nvinfo : EIATTR_SW_WAR
	.align		4
.L_4623:
        /*0104*/ 	.byte	0x04, 0x36
        /*0106*/ 	.short	(.L_4625 - .L_4624)
.L_4624:
        /*0108*/ 	.word	0x00000008
.L_4625:


//--------------------- .nv.info._ZN10layer_norm13ln_bwd_kernelINS_13Kernel_traitsIffffjLj6144ELj1ELj1ELj8ELj16ENS_18Kernel_traits_baseILj6144EffffjLj256EEEEEEEvNS_9BwdParamsE --------------------------
	.section	.nv.info._ZN10layer_norm13ln_bwd_kernelINS_13Kernel_traitsIffffjLj6144ELj1ELj1ELj8ELj16ENS_18Kernel_traits_baseILj6144EffffjLj256EEEEEEEvNS_9BwdParamsE,"",@"SHT_CUDA_INFO"
	.sectionflags	@""
	.align	4


	//----- nvinfo : EIATTR_CUDA_API_VERSION
	.align		4
        /*0000*/ 	.byte	0x04, 0x37
        /*0002*/ 	.short	(.L_4627 - .L_4626)
.L_4626:
        /*0004*/ 	.word	0x00000082


	//----- nvinfo : EIATTR_KPARAM_INFO
	.align		4
.L_4627:
        /*0008*/ 	.byte	0x04, 0x17
        /*000a*/ 	.short	(.L_4629 - .L_4628)
.L_4628:
        /*000c*/ 	.word	0x00000000
        /*0010*/ 	.short	0x0000
        /*0012*/ 	.short	0x0000
        /*0014*/ 	.byte	0x00, 0xf0, 0x21, 0x02


	//----- nvinfo : EIATTR_SPARSE_MMA_MASK
	.align		4
.L_4629:
        /*0018*/ 	.byte	0x03, 0x50
        /*001a*/ 	.short	0x0000


	//----- nvinfo : EIATTR_MAXREG_COUNT
	.align		4
        /*001c*/ 	.byte	0x03, 0x1b
        /*001e*/ 	.short	0x00ff


	//----- nvinfo : EIATTR_NUM_BARRIERS
	.align		4
        /*0020*/ 	.byte	0x02, 0x4c
        /*0022*/ 	.byte	0x01
	.zero		1


	//----- nvinfo : EIATTR_MERCURY_ISA_VERSION
	.align		4
        /*0024*/ 	.byte	0x03, 0x5f
        /*0026*/ 	.short	0x0101


	//----- nvinfo : EIATTR_COOP_GROUP_MASK_REGIDS
	.align		4
        /*0028*/ 	.byte	0x04, 0x29
        /*002a*/ 	.short	(.L_4631 - .L_4630)


	//   ....[0]....
.L_4630:
        /*002c*/ 	.word	0xffffffff


	//   ....[1]....
        /*0030*/ 	.word	0xffffffff


	//   ....[2]....
        /*0034*/ 	.word	0xffffffff


	//   ....[3]....
        /*0038*/ 	.word	0xffffffff


	//   ....[4]....
        /*003c*/ 	.word	0xffffffff


	//   ....[5]....
        /*0040*/ 	.word	0xffffffff


	//   ....[6]....
        /*0044*/ 	.word	0xffffffff


	//   ....[7]....
        /*0048*/ 	.word	0xffffffff


	//   ....[8]....
        /*004c*/ 	.word	0xffffffff


	//   ....[9]....
        /*0050*/ 	.word	0xffffffff


	//   ....[10]....
        /*0054*/ 	.word	0x050000a2


	//   ....[11]....
        /*0058*/ 	.word	0x050000a2


	//   ....[12]....
        /*005c*/ 	.word	0x050000a2


	//   ....[13]....
        /*0060*/ 	.word	0x050000a2


	//   ....[14]....
        /*0064*/ 	.word	0x050000a2


	//   ....[15]....
        /*0068*/ 	.word	0x050000a2


	//   ....[16]....
        /*006c*/ 	.word	0x050000a2


	//   ....[17]....
        /*0070*/ 	.word	0x050000a2


	//   ....[18]....
        /*0074*/ 	.word	0x050000a2


	//   ....[19]....
        /*0078*/ 	.word	0x050000a2


	//----- nvinfo : EIATTR_COOP_GROUP_INSTR_OFFSETS
	.align		4
.L_4631:
        /*007c*/ 	.byte	0x04, 0x28
        /*007e*/ 	.short	(.L_4633 - .L_4632)


	//   ....[0]....
.L_4632:
        /*0080*/ 	.word	0x000019b0


	//   ....[1]....
        /*0084*/ 	.word	0x000019c0


	//   ....[2]....
        /*0088*/ 	.word	0x000019f0


	//   ....[3]....
        /*008c*/ 	.word	0x00001a00


	//   ....[4]....
        /*0090*/ 	.word	0x00001a30


	//   ....[5]....
        /*0094*/ 	.word	0x00001a40


	//   ....[6]....
        /*0098*/ 	.word	0x00001a70


	//   ....[7]....
        /*009c*/ 	.word	0x00001a80


	//   ....[8]....
        /*00a0*/ 	.word	0x00001ab0


	//   ....[9]....
        /*00a4*/ 	.word	0x00001ac0


	//   ....[10]....
        /*00a8*/ 	.word	0x000028c0


	//   ....[11]....
        /*00ac*/ 	.word	0x00002910


	//   ....[12]....
        /*00b0*/ 	.word	0x00002980


	//   ....[13]....
        /*00b4*/ 	.word	0x000029e0


	//   ....[14]....
        /*00b8*/ 	.word	0x00002a50


	//   ....[15]....
        /*00bc*/ 	.word	0x00002ab0


	//   ....[16]....
        /*00c0*/ 	.word	0x00002b20


	//   ....[17]....
        /*00c4*/ 	.word	0x00002b80


	//   ....[18]....
        /*00c8*/ 	.word	0x00002bf0


	//   ....[19]....
        /*00cc*/ 	.word	0x00002c50


	//----- nvinfo : EIATTR_EXIT_INSTR_OFFSETS
	.align		4
.L_4633:
        /*00d0*/ 	.byte	0x04, 0x1c
        /*00d2*/ 	.short	(.L_4635 - .L_4634)


	//   ....[0]....
.L_4634:
        /*00d4*/ 	.word	0x00002860


	//----- nvinfo : EIATTR_MAX_THREADS
	.align		4
.L_4635:
        /*00d8*/ 	.byte	0x04, 0x05
        /*00da*/ 	.short	(.L_4637 - .L_4636)
.L_4636:
        /*00dc*/ 	.word	0x00000100
        /*00e0*/ 	.word	0x00000001
        /*00e4*/ 	.word	0x00000001


	//----- nvinfo : EIATTR_CRS_STACK_SIZE
	.align		4
.L_4637:
        /*00e8*/ 	.byte	0x04, 0x1e
        /*00ea*/ 	.short	(.L_4639 - .L_4638)
.L_4638:
        /*00ec*/ 	.word	0x00000000


	//----- nvinfo : EIATTR_CBANK_PARAM_SIZE
	.align		4
.L_4639:
        /*00f0*/ 	.byte	0x03, 0x19
        /*00f2*/ 	.short	0x0088


	//----- nvinfo : EIATTR_PARAM_CBANK
	.align		4
        /*00f4*/ 	.byte	0x04, 0x0a
        /*00f6*/ 	.short	(.L_4641 - .L_4640)
	.align		4
.L_4640:
        /*00f8*/ 	.word	index@(.nv.constant0._ZN10layer_norm13ln_bwd_kernelINS_13Kernel_traitsIffffjLj6144ELj1ELj1ELj8ELj16ENS_18Kernel_traits_baseILj6144EffffjLj256EEEEEEEvNS_9BwdParamsE)
        /*00fc*/ 	.short	0x0210
        /*00fe*/ 	.short	0x0088


	//----- nvinfo : EIATTR_SW_WAR
	.align		4
.L_4641:
        /*0100*/ 	.byte	0x04, 0x36
        /*0102*/ 	.short	(.L_4643 - .L_4642)
.L_4642:
        /*0104*/ 	.word	0x00000008
.L_4643:


//--------------------- .nv.info._ZN10layer_norm22ln_bwd_finalize_kernelINS_22Kernel_traits_finalizeILj5120E13__nv_bfloat16fS2_fjLj1024ELj4ENS_18Kernel_traits_baseILj5120ES2_fS2_fjLj1024EEEEEEEvNS_9BwdParamsE --------------------------
	.section	.nv.info._ZN10layer_norm22ln_bwd_finalize_kernelINS_22Kernel_traits_finalizeILj5120E13__nv_bfloat16fS2_fjLj1024ELj4ENS_18Kernel_traits_baseILj5120ES2_fS2_fjLj1024EEEEEEEvNS_9BwdParamsE,"",@"SHT_CUDA_INFO"
	.sectionflags	@""
	.align	4


	//----- nvinfo : EIATTR_CUDA_API_VERSION
	.align		4
        /*0000*/ 	.byte	0x04, 0x37
        /*0002*/ 	.short	(.L_4645 - .L_4644)
.L_4644:
        /*0004*/ 	.word	0x00000082


	//----- nvinfo : EIATTR_KPARAM_INFO
	.align		4
.L_4645:
        /*0008*/ 	.byte	0x04, 0x17
        /*000a*/ 	.short	(.L_4647 - .L_4646)
.L_4646:
        /*000c*/ 	.word	0x00000000
        /*0010*/ 	.short	0x0000
        /*0012*/ 	.short	0x0000
        /*0014*/ 	.byte	0x00, 0xf0, 0x21, 0x02


	//----- nvinfo : EIATTR_SPARSE_MMA_MASK
	.align		4
.L_4647:
        /*0018*/ 	.byte	0x03, 0x50
        /*001a*/ 	.short	0x0000


	//----- nvinfo : EIATTR_MAXREG_COUNT
	.align		4
        /*001c*/ 	.byte	0x03, 0x1b
        /*001e*/ 	.short	0x0040


	//----- nvinfo : EIATTR_NUM_BARRIERS
	.align		4
        /*0020*/ 	.byte	0x02, 0x4c
        /*0022*/ 	.byte	0x01
	.zero		1


	//----- nvinfo : EIATTR_MERCURY_ISA_VERSION
	.align		4
        /*0024*/ 	.byte	0x03, 0x5f
        /*0026*/ 	.short	0x0101


	//----- nvinfo : EIATTR_COOP_GROUP_MASK_REGIDS
	.align		4
        /*0028*/ 	.byte	0x04, 0x29
        /*002a*/ 	.short	(.L_4649 - .L_4648)


	//   ....[0]....
.L_4648:
        /*002c*/ 	.word	0xffffffff


	//   ....[1]....
        /*0030*/ 	.word	0xffffffff


	//   ....[2]....
        /*0034*/ 	.word	0xffffffff


	//   ....[3]....
        /*0038*/ 	.word	0xffffffff


	//   ....[4]....
        /*003c*/ 	.word	0xffffffff


	//   ....[5]....
        /*0040*/ 	.word	0xffffffff


	//   ....[6]....
        /*0044*/ 	.word	0xffffffff


	//   ....[7]....
        /*0048*/ 	.word	0xffffffff


	//   ....[8]....
        /*004c*/ 	.word	0xffffffff


	//   ....[9]....
        /*0050*/ 	.word	0xffffffff


	//   ....[10]....
        /*0054*/ 	.word	0x05000011


	//   ....[11]....
        /*0058*/ 	.word	0x05000011


	//   ....[12]....
        /*005c*/ 	.word	0x05000011


	//   ....[13]....
        /*0060*/ 	.word	0x05000011


	//   ....[14]....
        /*0064*/ 	.word	0x05000011


	//   ....[15]....
        /*0068*/ 	.word	0x05000011


	//   ....[16]....
        /*006c*/ 	.word	0x05000011


	//   ....[17]....
        /*0070*/ 	.word	0x05000011


	//   ....[18]....
        /*0074*/ 	.word	0x05000011


	//   ....[19]....
        /*0078*/ 	.word	0x05000011


	//----- nvinfo : EIATTR_COOP_GROUP_INSTR_OFFSETS
	.align		4
.L_4649:
        /*007c*/ 	.byte	0x04, 0x28
        /*007e*/ 	.short	(.L_4651 - .L_4650)


	//   ....[0]....
.L_4650:
        /*0080*/ 	.word	0x00000860


	//   ....[1]....
        /*0084*/ 	.word	0x00000870


	//   ....[2]....
        /*0088*/ 	.word	0x000008a0


	//   ....[3]....
        /*008c*/ 	.word	0x000008b0


	//   ....[4]....
        /*0090*/ 	.word	0x000008e0


	//   ....[5]....
        /*0094*/ 	.word	0x000008f0


	//   ....[6]....
        /*0098*/ 	.word	0x00000920


	//   ....[7]....
        /*009c*/ 	.word	0x00000930


	//   ....[8]....
        /*00a0*/ 	.word	0x00000960


	//   ....[9]....
        /*00a4*/ 	.word	0x00000970


	//   ....[10]....
        /*00a8*/ 	.word	0x00000b70


	//   ....[11]....
        /*00ac*/ 	.word	0x00000be0


	//   ....[12]....
        /*00b0*/ 	.word	0x00000c50


	//   ....[13]....
        /*00b4*/ 	.word	0x00000cc0


	//   ....[14]....
        /*00b8*/ 	.word	0x00000d30


	//   ....[15]....
        /*00bc*/ 	.word	0x00000d90


	//   ....[16]....
        /*00c0*/ 	.word	0x00000e00


	//   ....[17]....
        /*00c4*/ 	.word	0x00000e70


	//   ....[18]....
        /*00c8*/ 	.word	0x00000ee0


	//   ....[19]....
        /*00cc*/ 	.word	0x00000f50


	//----- nvinfo : EIATTR_EXIT_INSTR_OFFSETS
	.align		4
.L_4651:
        /*00d0*/ 	.byte	0x04, 0x1c
        /*00d2*/ 	.short	(.L_4653 - .L_4652)


	//   ....[0]....
.L_4652:
        /*00d4*/ 	.word	0x00000070


	//   ....[1]....
        /*00d8*/ 	.word	0x00000b10


	//----- nvinfo : EIATTR_MAX_THREADS
	.align		4
.L_4653:
        /*00dc*/ 	.byte	0x04, 0x05
        /*00de*/ 	.short	(.L_4655 - .L_4654)
.L_4654:
        /*00e0*/ 	.word	0x00000400
        /*00e4*/ 	.word	0x00000001
        /*00e8*/ 	.word	0x00000001


	//----- nvinfo : EIATTR_CRS_STACK_SIZE
	.align		4
.L_4655:
        /*00ec*/ 	.byte	0x04, 0x1e
        /*00ee*/ 	.short	(.L_4657 - .L_4656)
.L_4656:
        /*00f0*/ 	.word	0x00000000


	//----- nvinfo : EIATTR_CBANK_PARAM_SIZE
	.align		4
.L_4657:
        /*00f4*/ 	.byte	0x03, 0x19
        /*00f6*/ 	.short	0x0088


	//----- nvinfo : EIATTR_PARAM_CBANK
	.align		4
        /*00f8*/ 	.byte	0x04, 0x0a
        /*00fa*/ 	.short	(.L_4659 - .L_4658)
	.align		4
.L_4658:
        /*00fc*/ 	.word	index@(.nv.constant0._ZN10layer_norm22ln_bwd_finalize_kernelINS_22Kernel_traits_finalizeILj5120E13__nv_bfloat16fS2_fjLj1024ELj4ENS_18Kernel_traits_baseILj5120ES2_fS2_fjLj1024EEEEEEEvNS_9BwdParamsE)
        /*0100*/ 	.short	0x0210
        /*0102*/ 	.short	0x0088


	//----- nvinfo : EIATTR_SW_WAR
	.align		4
.L_4659:
        /*0104*/ 	.byte	0x04, 0x36
        /*0106*/ 	.short	(.L_4661 - .L_4660)
.L_4660:
        /*0108*/ 	.word	0x00000008
.L_4661:


//--------------------- .nv.info._ZN10layer_norm13ln_bwd_kernelINS_13Kernel_traitsI13__nv_bfloat16fS2_fjLj5120ELj1ELj1ELj4ELj16ENS_18Kernel_traits_baseILj5120ES2_fS2_fjLj128EEEEEEEvNS_9BwdParamsE --------------------------
	.section	.nv.info._ZN10layer_norm13ln_bwd_kernelINS_13Kernel_traitsI13__nv_bfloat16fS2_fjLj5120ELj1ELj1ELj4ELj16ENS_18Kernel_traits_baseILj5120ES2_fS2_fjLj128EEEEEEEvNS_9BwdParamsE,"",@"SHT_CUDA_INFO"
	.sectionflags	@""
	.align	4


	//----- nvinfo : EIATTR_CUDA_API_VERSION
	.align		4
        /*0000*/ 	.byte	0x04, 0x37
        /*0002*/ 	.short	(.L_4663 - .L_4662)
.L_4662:
        /*0004*/ 	.word	0x00000082


	//----- nvinfo : EIATTR_KPARAM_INFO
	.align		4
.L_4663:
        /*0008*/ 	.byte	0x04, 0x17
        /*000a*/ 	.short	(.L_4665 - .L_4664)
.L_4664:
        /*000c*/ 	.word	0x00000000
        /*0010*/ 	.short	0x0000
        /*0012*/ 	.short	0x0000
        /*0014*/ 	.byte	0x00, 0xf0, 0x21, 0x02


	//----- nvinfo : EIATTR_SPARSE_MMA_MASK
	.align		4
.L_4665:
        /*0018*/ 	.byte	0x03, 0x50
        /*001a*/ 	.short	0x0000


	//----- nvinfo : EIATTR_MAXREG_COUNT
	.align		4
        /*001c*/ 	.byte	0x03, 0x1b
        /*001e*/ 	.short	0x00ff


	//----- nvinfo : EIATTR_NUM_BARRIERS
	.align		4
        /*0020*/ 	.byte	0x02, 0x4c
        /*0022*/ 	.byte	0x01
	.zero		1


	//----- nvinfo : EIATTR_ANNOTATIONS
	.align		4
        /*0024*/ 	.byte	0x04, 0x55
        /*0026*/ 	.short	(.L_4667 - .L_4666)


	//   ....[0]....
.L_4666:
        /*0028*/ 	.word	0x00000001
        /*002c*/ 	.byte	0x80, 0x05, 0x00, 0x00, 0x01, 0x00, 0x00, 0x00, 0xe0, 0x0f, 0x00, 0x00


	//----- nvinfo : EIATTR_MERCURY_ISA_VERSION
	.align		4
.L_4667:
        /*0038*/ 	.byte	0x03, 0x5f
        /*003a*/ 	.short	0x0101


	//----- nvinfo : EIATTR_COOP_GROUP_MASK_REGIDS
	.align		4
        /*003c*/ 	.byte	0x04, 0x29
        /*003e*/ 	.short	(.L_4669 - .L_4668)


	//   ....[0]....
.L_4668:
        /*0040*/ 	.word	0xffffffff


	//   ....[1]....
        /*0044*/ 	.word	0xffffffff


	//   ....[2]....
        /*0048*/ 	.word	0xffffffff


	//   ....[3]....
        /*004c*/ 	.word	0xffffffff


	//   ....[4]....
        /*0050*/ 	.word	0xffffffff


	//   ....[5]....
        /*0054*/ 	.word	0xffffffff


	//   ....[6]....
        /*0058*/ 	.word	0xffffffff


	//   ....[7]....
        /*005c*/ 	.word	0xffffffff


	//   ....[8]....
        /*0060*/ 	.word	0xffffffff


	//   ....[9]....
        /*0064*/ 	.word	0xffffffff


	//   ....[10]....
        /*0068*/ 	.word	0x050000f8


	//   ....[11]....
        /*006c*/ 	.word	0x050000f8


	//   ....[12]....
        /*0070*/ 	.word	0x050000f8


	//   ....[13]....
        /*0074*/ 	.word	0x050000f8


	//   ....[14]....
        /*0078*/ 	.word	0x050000f8


	//   ....[15]....
        /*007c*/ 	.word	0x050000f8


	//   ....[16]....
        /*0080*/ 	.word	0x050000f8


	//   ....[17]....
        /*0084*/ 	.word	0x050000f8


	//   ....[18]....
        /*0088*/ 	.word	0x050000f8


	//   ....[19]....
        /*008c*/ 	.word	0x050000f8


	//----- nvinfo : EIATTR_COOP_GROUP_INSTR_OFFSETS
	.align		4
.L_4669:
        /*0090*/ 	.byte	0x04, 0x28
        /*0092*/ 	.short	(.L_4671 - .L_4670)


	//   ....[0]....
.L_4670:
        /*0094*/ 	.word	0x000034c0


	//   ....[1]....
        /*0098*/ 	.word	0x000034e0


	//   ....[2]....
        /*009c*/ 	.word	0x00003500


	//   ....[3]....
        /*00a0*/ 	.word	0x00003520


	//   ....[4]....
        /*00a4*/ 	.word	0x00003540


	//   ....[5]....
        /*00a8*/ 	.word	0x00003560


	//   ....[6]....
        /*00ac*/ 	.word	0x00003580


	//   ....[7]....
        /*00b0*/ 	.word	0x000035a0


	//   ....[8]....
        /*00b4*/ 	.word	0x000035c0


	//   ....[9]....
        /*00b8*/ 	.word	0x000035d0


	//   ....[10]....
        /*00bc*/ 	.word	0x000049a0


	//   ....[11]....
        /*00c0*/ 	.word	0x00004a10


	//   ....[12]....
        /*00c4*/ 	.word	0x00004a90


	//   ....[13]....
        /*00c8*/ 	.word	0x00004b00


	//   ....[14]....
        /*00cc*/ 	.word	0x00004b80


	//   ....[15]....
        /*00d0*/ 	.word	0x00004bf0


	//   ....[16]....
        /*00d4*/ 	.word	0x00004c70


	//   ....[17]....
        /*00d8*/ 	.word	0x00004ce0


	//   ....[18]....
        /*00dc*/ 	.word	0x00004d60


	//   ....[19]....
        /*00e0*/ 	.word	0x00004dc0


	//----- nvinfo : EIATTR_EXIT_INSTR_OFFSETS
	.align		4
.L_4671:
        /*00e4*/ 	.byte	0x04, 0x1c
        /*00e6*/ 	.short	(.L_4673 - .L_4672)


	//   ....[0]....
.L_4672:
        /*00e8*/ 	.word	0x00004940


	//----- nvinfo : EIATTR_MAX_THREADS
	.align		4
.L_4673:
        /*00ec*/ 	.byte	0x04, 0x05
        /*00ee*/ 	.short	(.L_4675 - .L_4674)
.L_4674:
        /*00f0*/ 	.word	0x00000080
        /*00f4*/ 	.word	0x00000001
        /*00f8*/ 	.word	0x00000001


	//----- nvinfo : EIATTR_CRS_STACK_SIZE
	.align		4
.L_4675:
        /*00fc*/ 	.byte	0x04, 0x1e
        /*00fe*/ 	.short	(.L_4677 - .L_4676)
.L_4676:
        /*0100*/ 	.word	0x00000000


	//----- nvinfo : EIATTR_CBANK_PARAM_SIZE
	.align		4
.L_4677:
        /*0104*/ 	.byte	0x03, 0x19
        /*0106*/ 	.short	0x0088


	//----- nvinfo : EIATTR_PARAM_CBANK
	.align		4
        /*0108*/ 	.byte	0x04, 0x0a
        /*010a*/ 	.short	(.L_4679 - .L_4678)
	.align		4
.L_4678:
        /*010c*/ 	.word	index@(.nv.constant0._ZN10layer_norm13ln_bwd_kernelINS_13Kernel_traitsI13__nv_bfloat16fS2_fjLj5120ELj1ELj1ELj4ELj16ENS_18Kernel_traits_baseILj5120ES2_fS2_fjLj128EEEEEEEvNS_9BwdParamsE)
        /*0110*/ 	.short	0x0210
        /*0112*/ 	.short	0x0088


	//----- nvinfo : EIATTR_SW_WAR
	.align		4
.L_4679:
        /*0114*/ 	.byte	0x04, 0x36
        /*0116*/ 	.short	(.L_4681 - .L_4680)
.L_4680:
        /*0118*/ 	.word	0x00000008
.L_4681:


//--------------------- .nv.info._ZN10layer_norm22ln_bwd_finalize_kernelINS_22Kernel_traits_finalizeILj5120E13__nv_bfloat16S2_S2_fjLj1024ELj4ENS_18Kernel_traits_baseILj5120ES2_S2_S2_fjLj1024EEEEEEEvNS_9BwdParamsE --------------------------
	.section	.nv.info._ZN10layer_norm22ln_bwd_finalize_kernelINS_22Kernel_traits_finalizeILj5120E13__nv_bfloat16S2_S2_fjLj1024ELj4ENS_18Kernel_traits_baseILj5120ES2_S2_S2_fjLj1024EEEEEEEvNS_9BwdParamsE,"",@"SHT_CUDA_INFO"
	.sectionflags	@""
	.align	4


	//----- nvinfo : EIATTR_CUDA_API_VERSION
	.align		4
        /*0000*/ 	.byte	0x04, 0x37
        /*0002*/ 	.short	(.L_4683 - .L_4682)
.L_4682:
        /*0004*/ 	.word	0x00000082


	//----- nvinfo : EIATTR_KPARAM_INFO
	.align		4
.L_4683:
        /*0008*/ 	.byte	0x04, 0x17
        /*000a*/ 	.short	(.L_4685 - .L_4684)
.L_4684:
        /*000c*/ 	.word	0x00000000
        /*0010*/ 	.short	0x0000
        /*0012*/ 	.short	0x0000
        /*0014*/ 	.byte	0x00, 0xf0, 0x21, 0x02


	//----- nvinfo : EIATTR_SPARSE_MMA_MASK
	.align		4
.L_4685:
        /*0018*/ 	.byte	0x03, 0x50
        /*001a*/ 	.short	0x0000


	//----- nvinfo : EIATTR_MAXREG_COUNT
	.align		4
        /*001c*/ 	.byte	0x03, 0x1b
        /*001e*/ 	.short	0x0040


	//----- nvinfo : EIATTR_NUM_BARRIERS
	.align		4
        /*0020*/ 	.byte	0x02, 0x4c
        /*0022*/ 	.byte	0x01
	.zero		1


	//----- nvinfo : EIATTR_MERCURY_ISA_VERSION
	.align		4
        /*0024*/ 	.byte	0x03, 0x5f
        /*0026*/ 	.short	0x0101


	//----- nvinfo : EIATTR_COOP_GROUP_MASK_REGIDS
	.align		4
        /*0028*/ 	.byte	0x04, 0x29
        /*002a*/ 	.short	(.L_4687 - .L_4686)


	//   ....[0]....
.L_4686:
        /*002c*/ 	.word	0xffffffff


	//   ....[1]....
        /*0030*/ 	.word	0xffffffff


	//   ....[2]....
        /*0034*/ 	.word	0xffffffff


	//   ....[3]....
        /*0038*/ 	.word	0xffffffff


	//   ....[4]....
        /*003c*/ 	.word	0xffffffff


	//   ....[5]....
        /*0040*/ 	.word	0xffffffff


	//   ....[6]....
        /*0044*/ 	.word	0xffffffff


	//   ....[7]....
        /*0048*/ 	.word	0xffffffff


	//   ....[8]....
        /*004c*/ 	.word	0xffffffff


	//   ....[9]....
        /*0050*/ 	.word	0xffffffff


	//   ....[10]....
        /*0054*/ 	.word	0x05000011


	//   ....[11]....
        /*0058*/ 	.word	0x05000011


	//   ....[12]....
        /*005c*/ 	.word	0x05000011


	//   ....[13]....
        /*0060*/ 	.word	0x05000011


	//   ....[14]....
        /*0064*/ 	.word	0x05000011


	//   ....[15]....
        /*0068*/ 	.word	0x05000011


	//   ....[16]....
        /*006c*/ 	.word	0x05000011


	//   ....[17]....
        /*0070*/ 	.word	0x05000011


	//   ....[18]....
        /*0074*/ 	.word	0x05000011


	//   ....[19]....
        /*0078*/ 	.word	0x05000011


	//----- nvinfo : EIATTR_COOP_GROUP_INSTR_OFFSETS
	.align		4
.L_4687:
        /*007c*/ 	.byte	0x04, 0x28
        /*007e*/ 	.short	(.L_4689 - .L_4688)


	//   ....[0]....
.L_4688:
        /*0080*/ 	.word	0x00000860


	//   ....[1]....
        /*0084*/ 	.word	0x00000870


	//   ....[2]....
        /*0088*/ 	.word	0x000008a0


	//   ....[3]....
        /*008c*/ 	.word	0x000008b0


	//   ....[4]....
        /*0090*/ 	.word	0x000008e0


	//   ....[5]....
        /*0094*/ 	.word	0x000008f0


	//   ....[6]....
        /*0098*/ 	.word	0x00000920


	//   ....[7]....
        /*009c*/ 	.word	0x00000930


	//   ....[8]....
        /*00a0*/ 	.word	0x00000960


	//   ....[9]....
        /*00a4*/ 	.word	0x00000970


	//   ....[10]....
        /*00a8*/ 	.word	0x00000b70


	//   ....[11]....
        /*00ac*/ 	.word	0x00000be0


	//   ....[12]....
        /*00b0*/ 	.word	0x00000c50


	//   ....[13]....
        /*00b4*/ 	.word	0x00000cc0


	//   ....[14]....
        /*00b8*/ 	.word	0x00000d30


	//   ....[15]....
        /*00bc*/ 	.word	0x00000d90


	//   ....[16]....
        /*00c0*/ 	.word	0x00000e00


	//   ....[17]....
        /*00c4*/ 	.word	0x00000e70


	//   ....[18]....
        /*00c8*/ 	.word	0x00000ee0


	//   ....[19]....
        /*00cc*/ 	.word	0x00000f50


	//----- nvinfo : EIATTR_EXIT_INSTR_OFFSETS
	.align		4
.L_4689:
        /*00d0*/ 	.byte	0x04, 0x1c
        /*00d2*/ 	.short	(.L_4691 - .L_4690)


	//   ....[0]....
.L_4690:
        /*00d4*/ 	.word	0x00000070


	//   ....[1]....
        /*00d8*/ 	.word	0x00000b10


	//----- nvinfo : EIATTR_MAX_THREADS
	.align		4
.L_4691:
        /*00dc*/ 	.byte	0x04, 0x05
        /*00de*/ 	.short	(.L_4693 - .L_4692)
.L_4692:
        /*00e0*/ 	.word	0x00000400
        /*00e4*/ 	.word	0x00000001
        /*00e8*/ 	.word	0x00000001


	//----- nvinfo : EIATTR_CRS_STACK_SIZE
	.align		4
.L_4693:
        /*00ec*/ 	.byte	0x04, 0x1e
        /*00ee*/ 	.short	(.L_4695 - .L_4694)
.L_4694:
        /*00f0*/ 	.word	0x00000000


	//----- nvinfo : EIATTR_CBANK_PARAM_SIZE
	.align		4
.L_4695:
        /*00f4*/ 	.byte	0x03, 0x19
        /*00f6*/ 	.short	0x0088


	//----- nvinfo : EIATTR_PARAM_CBANK
	.align		4
        /*00f8*/ 	.byte	0x04, 0x0a
        /*00fa*/ 	.short	(.L_4697 - .L_4696)
	.align		4
.L_4696:
        /*00fc*/ 	.word	index@(.nv.constant0._ZN10layer_norm22ln_bwd_finalize_kernelINS_22Kernel_traits_finalizeILj5120E13__nv_bfloat16S2_S2_fjLj1024ELj4ENS_18Kernel_traits_baseILj5120ES2_S2_S2_fjLj1024EEEEEEEvNS_9BwdParamsE)
        /*0100*/ 	.short	0x0210
        /*0102*/ 	.short	0x0088


	//----- nvinfo : EIATTR_SW_WAR
	.align		4
.L_4697:
        /*0104*/ 	.byte	0x04, 0x36
        /*0106*/ 	.short	(.L_4699 - .L_4698)
.L_4698:
        /*0108*/ 	.word	0x00000008
.L_4699:


//--------------------- .nv.info._ZN10layer_norm13ln_bwd_kernelINS_13Kernel_traitsI13__nv_bfloat16S2_S2_fjLj5120ELj1ELj1ELj4ELj16ENS_18Kernel_traits_baseILj5120ES2_S2_S2_fjLj128EEEEEEEvNS_9BwdParamsE --------------------------
	.section	.nv.info._ZN10layer_norm13ln_bwd_kernelINS_13Kernel_traitsI13__nv_bfloat16S2_S2_fjLj5120ELj1ELj1ELj4ELj16ENS_18Kernel_traits_baseILj5120ES2_S2_S2_fjLj128EEEEEEEvNS_9BwdParamsE,"",@"SHT_CUDA_INFO"
	.sectionflags	@""
	.align	4


	//----- nvinfo : EIATTR_CUDA_API_VERSION
	.align		4
        /*0000*/ 	.byte	0x04, 0x37
        /*0002*/ 	.short	(.L_4701 - .L_4700)
.L_4700:
        /*0004*/ 	.word	0x00000082


	//----- nvinfo : EIATTR_KPARAM_INFO
	.align		4
.L_4701:
        /*0008*/ 	.byte	0x04, 0x17
        /*000a*/ 	.short	(.L_4703 - .L_4702)
.L_4702:
        /*000c*/ 	.word	0x00000000
        /*0010*/ 	.short	0x0000
        /*0012*/ 	.short	0x0000
        /*0014*/ 	.byte	0x00, 0xf0, 0x21, 0x02


	//----- nvinfo : EIATTR_SPARSE_MMA_MASK
	.align		4
.L_4703:
        /*0018*/ 	.byte	0x03, 0x50
        /*001a*/ 	.short	0x0000


	//----- nvinfo : EIATTR_MAXREG_COUNT
	.align		4
        /*001c*/ 	.byte	0x03, 0x1b
        /*001e*/ 	.short	0x00ff


	//----- nvinfo : EIATTR_NUM_BARRIERS
	.align		4
        /*0020*/ 	.byte	0x02, 0x4c
        /*0022*/ 	.byte	0x01
	.zero		1


	//----- nvinfo : EIATTR_MERCURY_ISA_VERSION
	.align		4
        /*0024*/ 	.byte	0x03, 0x5f
        /*0026*/ 	.short	0x0101


	//----- nvinfo : EIATTR_COOP_GROUP_MASK_REGIDS
	.align		4
        /*0028*/ 	.byte	0x04, 0x29
        /*002a*/ 	.short	(.L_4705 - .L_4704)


	//   ....[0]....
.L_4704:
        /*002c*/ 	.word	0xffffffff


	//   ....[1]....
        /*0030*/ 	.word	0xffffffff


	//   ....[2]....
        /*0034*/ 	.word	0xffffffff


	//   ....[3]....
        /*0038*/ 	.word	0xffffffff


	//   ....[4]....
        /*003c*/ 	.word	0xffffffff


	//   ....[5]....
        /*0040*/ 	.word	0xffffffff


	//   ....[6]....
        /*0044*/ 	.word	0xffffffff


	//   ....[7]....
        /*0048*/ 	.word	0xffffffff


	//   ....[8]....
        /*004c*/ 	.word	0xffffffff


	//   ....[9]....
        /*0050*/ 	.word	0xffffffff


	//   ....[10]....
        /*0054*/ 	.word	0x050000e7


	//   ....[11]....
        /*0058*/ 	.word	0x050000e7


	//   ....[12]....
        /*005c*/ 	.word	0x050000e7


	//   ....[13]....
        /*0060*/ 	.word	0x050000e7


	//   ....[14]....
        /*0064*/ 	.word	0x050000e7


	//   ....[15]....
        /*0068*/ 	.word	0x050000e7


	//   ....[16]....
        /*006c*/ 	.word	0x050000e7


	//   ....[17]....
        /*0070*/ 	.word	0x050000e7


	//   ....[18]....
        /*0074*/ 	.word	0x050000e7


	//   ....[19]....
        /*0078*/ 	.word	0x050000e7


	//----- nvinfo : EIATTR_COOP_GROUP_INSTR_OFFSETS
	.align		4
.L_4705:
        /*007c*/ 	.byte	0x04, 0x28
        /*007e*/ 	.short	(.L_4707 - .L_4706)


	//   ....[0]....
.L_4706:
        /*0080*/ 	.word	0x00003320


	//   ....[1]....
        /*0084*/ 	.word	0x00003330


	//   ....[2]....
        /*0088*/ 	.word	0x00003360


	//   ....[3]....
        /*008c*/ 	.word	0x00003370


	//   ....[4]....
        /*0090*/ 	.word	0x000033a0


	//   ....[5]....
        /*0094*/ 	.word	0x000033b0


	//   ....[6]....
        /*0098*/ 	.word	0x000033e0


	//   ....[7]....
        /*009c*/ 	.word	0x000033f0


	//   ....[8]....
        /*00a0*/ 	.word	0x00003420


	//   ....[9]....
        /*00a4*/ 	.word	0x00003430


	//   ....[10]....
        /*00a8*/ 	.word	0x000047a0


	//   ....[11]....
        /*00ac*/ 	.word	0x000047f0


	//   ....[12]....
        /*00b0*/ 	.word	0x00004860


	//   ....[13]....
        /*00b4*/ 	.word	0x000048c0


	//   ....[14]....
        /*00b8*/ 	.word	0x00004930


	//   ....[15]....
        /*00bc*/ 	.word	0x00004990


	//   ....[16]....
        /*00c0*/ 	.word	0x00004a00


	//   ....[17]....
        /*00c4*/ 	.word	0x00004a60


	//   ....[18]....
        /*00c8*/ 	.word	0x00004ad0


	//   ....[19]....
        /*00cc*/ 	.word	0x00004b30


	//----- nvinfo : EIATTR_EXIT_INSTR_OFFSETS
	.align		4
.L_4707:
        /*00d0*/ 	.byte	0x04, 0x1c
        /*00d2*/ 	.short	(.L_4709 - .L_4708)


	//   ....[0]....
.L_4708:
        /*00d4*/ 	.word	0x00004740


	//----- nvinfo : EIATTR_MAX_THREADS
	.align		4
.L_4709:
        /*00d8*/ 	.byte	0x04, 0x05
        /*00da*/ 	.short	(.L_4711 - .L_4710)
.L_4710:
        /*00dc*/ 	.word	0x00000080
        /*00e0*/ 	.word	0x00000001
        /*00e4*/ 	.word	0x00000001


	//----- nvinfo : EIATTR_CRS_STACK_SIZE
	.align		4
.L_4711:
        /*00e8*/ 	.byte	0x04, 0x1e
        /*00ea*/ 	.short	(.L_4713 - .L_4712)
.L_4712:
        /*00ec*/ 	.word	0x00000000


	//----- nvinfo : EIATTR_CBANK_PARAM_SIZE
	.align		4
.L_4713:
        /*00f0*/ 	.byte	0x03, 0x19
        /*00f2*/ 	.short	0x0088


	//----- nvinfo : EIATTR_PARAM_CBANK
	.align		4
        /*00f4*/ 	.byte	0x04, 0x0a
        /*00f6*/ 	.short	(.L_4715 - .L_4714)
	.align		4
.L_4714:
        /*00f8*/ 	.word	index@(.nv.constant0._ZN10layer_norm13ln_bwd_kernelINS_13Kernel_traitsI13__nv_bfloat16S2_S2_fjLj5120ELj1ELj1ELj4ELj16ENS_18Kernel_traits_baseILj5120ES2_S2_S2_fjLj128EEEEEEEvNS_9BwdParamsE)
        /*00fc*/ 	.short	0x0210
        /*00fe*/ 	.short	0x0088


	//----- nvinfo : EIATTR_SW_WAR
	.align		4
.L_4715:
        /*0100*/ 	.byte	0x04, 0x36
        /*0102*/ 	.short	(.L_4717 - .L_4716)
.L_4716:
        /*0104*/ 	.word	0x00000008
.L_4717:


//--------------------- .nv.info._ZN10layer_norm22ln_bwd_finalize_kernelINS_22Kernel_traits_finalizeILj5120E6__halffS2_fjLj1024ELj4ENS_18Kernel_traits_baseILj5120ES2_fS2_fjLj1024EEEEEEEvNS_9BwdParamsE --------------------------
	.section	.nv.info._ZN10layer_norm22ln_bwd_finalize_kernelINS_22Kernel_traits_finalizeILj5120E6__halffS2_fjLj1024ELj4ENS_18Kernel_traits_baseILj5120ES2_fS2_fjLj1024EEEEEEEvNS_9BwdParamsE,"",@"SHT_CUDA_INFO"
	.sectionflags	@""
	.align	4


	//----- nvinfo : EIATTR_CUDA_API_VERSION
	.align		4
        /*0000*/ 	.byte	0x04, 0x37
        /*0002*/ 	.short	(.L_4719 - .L_4718)
.L_4718:
        /*0004*/ 	.word	0x00000082


	//----- nvinfo : EIATTR_KPARAM_INFO
	.align		4
.L_4719:
        /*0008*/ 	.byte	0x04, 0x17
        /*000a*/ 	.short	(.L_4721 - .L_4720)
.L_4720:
        /*000c*/ 	.word	0x00000000
        /*0010*/ 	.short	0x0000
        /*0012*/ 	.short	0x0000
        /*0014*/ 	.byte	0x00, 0xf0, 0x21, 0x02


	//----- nvinfo : EIATTR_SPARSE_MMA_MASK
	.align		4
.L_4721:
        /*0018*/ 	.byte	0x03, 0x50
        /*001a*/ 	.short	0x0000


	//----- nvinfo : EIATTR_MAXREG_COUNT
	.align		4
        /*001c*/ 	.byte	0x03, 0x1b
        /*001e*/ 	.short	0x0040


	//----- nvinfo : EIATTR_NUM_BARRIERS
	.align		4
        /*0020*/ 	.byte	0x02, 0x4c
        /*0022*/ 	.byte	0x01
	.zero		1


	//----- nvinfo : EIATTR_MERCURY_ISA_VERSION
	.align		4
        /*0024*/ 	.byte	0x03, 0x5f
        /*0026*/ 	.short	0x0101


	//----- nvinfo : EIATTR_COOP_GROUP_MASK_REGIDS
	.align		4
        /*0028*/ 	.byte	0x04, 0x29
        /*002a*/ 	.short	(.L_4723 - .L_4722)


	//   ....[0]....
.L_4722:
        /*002c*/ 	.word	0xffffffff


	//   ....[1]....
        /*0030*/ 	.word	0xffffffff


	//   ....[2]....
        /*0034*/ 	.word	0xffffffff


	//   ....[3]....
        /*0038*/ 	.word	0xffffffff


	//   ....[4]....
        /*003c*/ 	.word	0xffffffff


	//   ....[5]....
        /*0040*/ 	.word	0xffffffff


	//   ....[6]....
        /*0044*/ 	.word	0xffffffff


	//   ....[7]....
        /*0048*/ 	.word	0xffffffff


	//   ....[8]....
        /*004c*/ 	.word	0xffffffff


	//   ....[9]....
        /*0050*/ 	.word	0xffffffff


	//   ....[10]....
        /*0054*/ 	.word	0x05000011


	//   ....[11]....
        /*0058*/ 	.word	0x05000011


	//   ....[12]....
        /*005c*/ 	.word	0x05000011


	//   ....[13]....
        /*0060*/ 	.word	0x05000011


	//   ....[14]....
        /*0064*/ 	.word	0x05000011


	//   ....[15]....
        /*0068*/ 	.word	0x05000011


	//   ....[16]....
        /*006c*/ 	.word	0x05000011


	//   ....[17]....
        /*0070*/ 	.word	0x05000011


	//   ....[18]....
        /*0074*/ 	.word	0x05000011


	//   ....[19]....
        /*0078*/ 	.word	0x05000011


	//----- nvinfo : EIATTR_COOP_GROUP_INSTR_OFFSETS
	.align		4
.L_4723:
        /*007c*/ 	.byte	0x04, 0x28
        /*007e*/ 	.short	(.L_4725 - .L_4724)


	//   ....[0]....
.L_4724:
        /*0080*/ 	.word	0x00000860


	//   ....[1]....
        /*0084*/ 	.word	0x00000870


	//   ....[2]....
        /*0088*/ 	.word	0x000008a0


	//   ....[3]....
        /*008c*/ 	.word	0x000008b0


	//   ....[4]....
        /*0090*/ 	.word	0x000008e0


	//   ....[5]....
        /*0094*/ 	.word	0x000008f0


	//   ....[6]....
        /*0098*/ 	.word	0x00000920


	//   ....[7]....
        /*009c*/ 	.word	0x00000930


	//   ....[8]....
        /*00a0*/ 	.word	0x00000960


	//   ....[9]....
        /*00a4*/ 	.word	0x00000970


	//   ....[10]....
        /*00a8*/ 	.word	0x00000b70


	//   ....[11]....
        /*00ac*/ 	.word	0x00000be0


	//   ....[12]....
        /*00b0*/ 	.word	0x00000c50


	//   ....[13]....
        /*00b4*/ 	.word	0x00000cc0


	//   ....[14]....
        /*00b8*/ 	.word	0x00000d30


	//   ....[15]....
        /*00bc*/ 	.word	0x00000d90


	//   ....[16]....
        /*00c0*/ 	.word	0x00000e00


	//   ....[17]....
        /*00c4*/ 	.word	0x00000e70


	//   ....[18]....
        /*00c8*/ 	.word	0x00000ee0


	//   ....[19]....
        /*00cc*/ 	.word	0x00000f50


	//----- nvinfo : EIATTR_EXIT_INSTR_OFFSETS
	.align		4
.L_4725:
        /*00d0*/ 	.byte	0x04, 0x1c
        /*00d2*/ 	.short	(.L_4727 - .L_4726)


	//   ....[0]....
.L_4726:
        /*00d4*/ 	.word	0x00000070


	//   ....[1]....
        /*00d8*/ 	.word	0x00000b10


	//----- nvinfo : EIATTR_MAX_THREADS
	.align		4
.L_4727:
        /*00dc*/ 	.byte	0x04, 0x05
        /*00de*/ 	.short	(.L_4729 - .L_4728)
.L_4728:
        /*00e0*/ 	.word	0x00000400
        /*00e4*/ 	.word	0x00000001
        /*00e8*/ 	.word	0x00000001


	//----- nvinfo : EIATTR_CRS_STACK_SIZE
	.align		4
.L_4729:
        /*00ec*/ 	.byte	0x04, 0x1e
        /*00ee*/ 	.short	(.L_4731 - .L_4730)
.L_4730:
        /*00f0*/ 	.word	0x00000000


	//----- nvinfo : EIATTR_CBANK_PARAM_SIZE
	.align		4
.L_4731:
        /*00f4*/ 	.byte	0x03, 0x19
        /*00f6*/ 	.short	0x0088


	//----- nvinfo : EIATTR_PARAM_CBANK
	.align		4
        /*00f8*/ 	.byte	0x04, 0x0a
        /*00fa*/ 	.short	(.L_4733 - .L_4732)
	.align		4
.L_4732:
        /*00fc*/ 	.word	index@(.nv.constant0._ZN10layer_norm22ln_bwd_finalize_kernelINS_22Kernel_traits_finalizeILj5120E6__halffS2_fjLj1024ELj4ENS_18Kernel_traits_baseILj5120ES2_fS2_fjLj1024EEEEEEEvNS_9BwdParamsE)
        /*0100*/ 	.short	0x0210
        /*0102*/ 	.short	0x0088


	//----- nvinfo : EIATTR_SW_WAR
	.align		4
.L_4733:
        /*0104*/ 	.byte	0x04, 0x36
        /*0106*/ 	.short	(.L_4735 - .L_4734)
.L_4734:
        /*0108*/ 	.word	0x00000008
.L_4735:


//--------------------- .nv.info._ZN10layer_norm13ln_bwd_kernelINS_13Kernel_traitsI6__halffS2_fjLj5120ELj1ELj1ELj4ELj16ENS_18Kernel_traits_baseILj5120ES2_fS2_fjLj128EEEEEEEvNS_9BwdParamsE --------------------------
	.section	.nv.info._ZN10layer_norm13ln_bwd_kernelINS_13Kernel_traitsI6__halffS2_fjLj5120ELj1ELj1ELj4ELj16ENS_18Kernel_traits_baseILj5120ES2_fS2_fjLj128EEEEEEEvNS_9BwdParamsE,"",@"SHT_CUDA_INFO"
	.sectionflags	@""
	.align	4


	//----- nvinfo : EIATTR_CUDA_API_VERSION
	.align		4
        /*0000*/ 	.byte	0x04, 0x37
        /*0002*/ 	.short	(.L_4737 - .L_4736)
.L_4736:
        /*0004*/ 	.word	0x00000082


	//----- nvinfo : EIATTR_KPARAM_INFO
	.align		4
.L_4737:
        /*0008*/ 	.byte	0x04, 0x17
        /*000a*/ 	.short	(.L_4739 - .L_4738)
.L_4738:
        /*000c*/ 	.word	0x00000000
        /*0010*/ 	.short	0x0000
        /*0012*/ 	.short	0x0000
        /*0014*/ 	.byte	0x00, 0xf0, 0x21, 0x02


	//----- nvinfo : EIATTR_SPARSE_MMA_MASK
	.align		4
.L_4739:
        /*0018*/ 	.byte	0x03, 0x50
        /*001a*/ 	.short	0x0000


	//----- nvinfo : EIATTR_MAXREG_COUNT
	.align		4
        /*001c*/ 	.byte	0x03, 0x1b
        /*001e*/ 	.short	0x00ff


	//----- nvinfo : EIATTR_NUM_BARRIERS
	.align		4
        /*0020*/ 	.byte	0x02, 0x4c
        /*0022*/ 	.byte	0x01
	.zero		1


	//----- nvinfo : EIATTR_ANNOTATIONS
	.align		4
        /*0024*/ 	.byte	0x04, 0x55
        /*0026*/ 	.short	(.L_4741 - .L_4740)


	//   ....[0]....
.L_4740:
        /*0028*/ 	.word	0x00000001
        /*002c*/ 	.byte	0x80, 0x05, 0x00, 0x00, 0x01, 0x00, 0x00, 0x00, 0xe0, 0x0f, 0x00, 0x00


	//----- nvinfo : EIATTR_MERCURY_ISA_VERSION
	.align		4
.L_4741:
        /*0038*/ 	.byte	0x03, 0x5f
        /*003a*/ 	.short	0x0101


	//----- nvinfo : EIATTR_COOP_GROUP_MASK_REGIDS
	.align		4
        /*003c*/ 	.byte	0x04, 0x29
        /*003e*/ 	.short	(.L_4743 - .L_4742)


	//   ....[0]....
.L_4742:
        /*0040*/ 	.word	0xffffffff


	//   ....[1]....
        /*0044*/ 	.word	0xffffffff


	//   ....[2]....
        /*0048*/ 	.word	0xffffffff


	//   ....[3]....
        /*004c*/ 	.word	0xffffffff


	//   ....[4]....
        /*0050*/ 	.word	0xffffffff


	//   ....[5]....
        /*0054*/ 	.word	0xffffffff


	//   ....[6]....
        /*0058*/ 	.word	0xffffffff


	//   ....[7]....
        /*005c*/ 	.word	0xffffffff


	//   ....[8]....
        /*0060*/ 	.word	0xffffffff


	//   ....[9]....
        /*0064*/ 	.word	0xffffffff


	//   ....[10]....
        /*0068*/ 	.word	0x050000f8


	//   ....[11]....
        /*006c*/ 	.word	0x050000f8


	//   ....[12]....
        /*0070*/ 	.word	0x050000f8


	//   ....[13]....
        /*0074*/ 	.word	0x050000f8


	//   ....[14]....
        /*0078*/ 	.word	0x050000f8


	//   ....[15]....
        /*007c*/ 	.word	0x050000f8


	//   ....[16]....
        /*0080*/ 	.word	0x050000f8


	//   ....[17]....
        /*0084*/ 	.word	0x050000f8


	//   ....[18]....
        /*0088*/ 	.word	0x050000f8


	//   ....[19]....
        /*008c*/ 	.word	0x050000f8


	//----- nvinfo : EIATTR_COOP_GROUP_INSTR_OFFSETS
	.align		4
.L_4743:
        /*0090*/ 	.byte	0x04, 0x28
        /*0092*/ 	.short	(.L_4745 - .L_4744)


	//   ....[0]....
.L_4744:
        /*0094*/ 	.word	0x000034c0


	//   ....[1]....
        /*0098*/ 	.word	0x000034e0


	//   ....[2]....
        /*009c*/ 	.word	0x00003500


	//   ....[3]....
        /*00a0*/ 	.word	0x00003520


	//   ....[4]....
        /*00a4*/ 	.word	0x00003540


	//   ....[5]....
        /*00a8*/ 	.word	0x00003560


	//   ....[6]....
        /*00ac*/ 	.word	0x00003580


	//   ....[7]....
        /*00b0*/ 	.word	0x000035a0


	//   ....[8]....
        /*00b4*/ 	.word	0x000035c0


	//   ....[9]....
        /*00b8*/ 	.word	0x000035d0


	//   ....[10]....
        /*00bc*/ 	.word	0x00004990


	//   ....[11]....
        /*00c0*/ 	.word	0x00004a00


	//   ....[12]....
        /*00c4*/ 	.word	0x00004a80


	//   ....[13]....
        /*00c8*/ 	.word	0x00004af0


	//   ....[14]....
        /*00cc*/ 	.word	0x00004b70


	//   ....[15]....
        /*00d0*/ 	.word	0x00004be0


	//   ....[16]....
        /*00d4*/ 	.word	0x00004c60


	//   ....[17]....
        /*00d8*/ 	.word	0x00004cd0


	//   ....[18]....
        /*00dc*/ 	.word	0x00004d50


	//   ....[19]....
        /*00e0*/ 	.word	0x00004db0


	//----- nvinfo : EIATTR_EXIT_INSTR_OFFSETS
	.align		4
.L_4745:
        /*00e4*/ 	.byte	0x04, 0x1c
        /*00e6*/ 	.short	(.L_4747 - .L_4746)


	//   ....[0]....
.L_4746:
        /*00e8*/ 	.word	0x00004930


	//----- nvinfo : EIATTR_MAX_THREADS
	.align		4
.L_4747:
        /*00ec*/ 	.byte	0x04, 0x05
        /*00ee*/ 	.short	(.L_4749 - .L_4748)
.L_4748:
        /*00f0*/ 	.word	0x00000080
        /*00f4*/ 	.word	0x00000001
        /*00f8*/ 	.word	0x00000001


	//----- nvinfo : EIATTR_CRS_STACK_SIZE
	.align		4
.L_4749:
        /*00fc*/ 	.byte	0x04, 0x1e
        /*00fe*/ 	.short	(.L_4751 - .L_4750)
.L_4750:
        /*0100*/ 	.word	0x00000000


	//----- nvinfo : EIATTR_CBANK_PARAM_SIZE
	.align		4
.L_4751:
        /*0104*/ 	.byte	0x03, 0x19
        /*0106*/ 	.short	0x0088


	//----- nvinfo : EIATTR_PARAM_CBANK
	.align		4
        /*0108*/ 	.byte	0x04, 0x0a
        /*010a*/ 	.short	(.L_4753 - .L_4752)
	.align		4
.L_4752:
        /*010c*/ 	.word	index@(.nv.constant0._ZN10layer_norm13ln_bwd_kernelINS_13Kernel_traitsI6__halffS2_fjLj5120ELj1ELj1ELj4ELj16ENS_18Kernel_traits_baseILj5120ES2_fS2_fjLj128EEEEEEEvNS_9BwdParamsE)
        /*0110*/ 	.short	0x0210
        /*0112*/ 	.short	0x0088


	//----- nvinfo : EIATTR_SW_WAR
	.align		4
.L_4753:
        /*0114*/ 	.byte	0x04, 0x36
        /*0116*/ 	.short	(.L_4755 - .L_4754)
.L_4754:
        /*0118*/ 	.word	0x00000008
.L_4755:


//--------------------- .nv.info._ZN10layer_norm22ln_bwd_finalize_kernelINS_22Kernel_traits_finalizeILj5120E6__halfS2_S2_fjLj1024ELj4ENS_18Kernel_traits_baseILj5120ES2_S2_S2_fjLj1024EEEEEEEvNS_9BwdParamsE --------------------------
	.section	.nv.info._ZN10layer_norm22ln_bwd_finalize_kernelINS_22Kernel_traits_finalizeILj5120E6__halfS2_S2_fjLj1024ELj4ENS_18Kernel_traits_baseILj5120ES2_S2_S2_fjLj1024EEEEEEEvNS_9BwdParamsE,"",@"SHT_CUDA_INFO"
	.sectionflags	@""
	.align	4


	//----- nvinfo : EIATTR_CUDA_API_VERSION
	.align		4
        /*0000*/ 	.byte	0x04, 0x37
        /*0002*/ 	.short	(.L_4757 - .L_4756)
.L_4756:
        /*0004*/ 	.word	0x00000082


	//----- nvinfo : EIATTR_KPARAM_INFO
	.align		4
.L_4757:
        /*0008*/ 	.byte	0x04, 0x17
        /*000a*/ 	.short	(.L_4759 - .L_4758)
.L_4758:
        /*000c*/ 	.word	0x00000000
        /*0010*/ 	.short	0x0000
        /*0012*/ 	.short	0x0000
        /*0014*/ 	.byte	0x00, 0xf0, 0x21, 0x02


	//----- nvinfo : EIATTR_SPARSE_MMA_MASK
	.align		4
.L_4759:
        /*0018*/ 	.byte	0x03, 0x50
        /*001a*/ 	.short	0x0000


	//----- nvinfo : EIATTR_MAXREG_COUNT
	.align		4
        /*001c*/ 	.byte	0x03, 0x1b
        /*001e*/ 	.short	0x0040


	//----- nvinfo : EIATTR_NUM_BARRIERS
	.align		4
        /*0020*/ 	.byte	0x02, 0x4c
        /*0022*/ 	.byte	0x01
	.zero		1


	//----- nvinfo : EIATTR_MERCURY_ISA_VERSION
	.align		4
        /*0024*/ 	.byte	0x03, 0x5f
        /*0026*/ 	.short	0x0101


	//----- nvinfo : EIATTR_COOP_GROUP_MASK_REGIDS
	.align		4
        /*0028*/ 	.byte	0x04, 0x29
        /*002a*/ 	.short	(.L_4761 - .L_4760)


	//   ....[0]....
.L_4760:
        /*002c*/ 	.word	0xffffffff


	//   ....[1]....
        /*0030*/ 	.word	0xffffffff


	//   ....[2]....
        /*0034*/ 	.word	0xffffffff


	//   ....[3]....
        /*0038*/ 	.word	0xffffffff


	//   ....[4]....
        /*003c*/ 	.word	0xffffffff


	//   ....[5]....
        /*0040*/ 	.word	0xffffffff


	//   ....[6]....
        /*0044*/ 	.word	0xffffffff


	//   ....[7]....
        /*0048*/ 	.word	0xffffffff


	//   ....[8]....
        /*004c*/ 	.word	0xffffffff


	//   ....[9]....
        /*0050*/ 	.word	0xffffffff


	//   ....[10]....
        /*0054*/ 	.word	0x05000011


	//   ....[11]....
        /*0058*/ 	.word	0x05000011


	//   ....[12]....
        /*005c*/ 	.word	0x05000011


	//   ....[13]....
        /*0060*/ 	.word	0x05000011


	//   ....[14]....
        /*0064*/ 	.word	0x05000011


	//   ....[15]....
        /*0068*/ 	.word	0x05000011


	//   ....[16]....
        /*006c*/ 	.word	0x05000011


	//   ....[17]....
        /*0070*/ 	.word	0x05000011


	//   ....[18]....
        /*0074*/ 	.word	0x05000011


	//   ....[19]....
        /*0078*/ 	.word	0x05000011


	//----- nvinfo : EIATTR_COOP_GROUP_INSTR_OFFSETS
	.align		4
.L_4761:
        /*007c*/ 	.byte	0x04, 0x28
        /*007e*/ 	.short	(.L_4763 - .L_4762)


	//   ....[0]....
.L_4762:
        /*0080*/ 	.word	0x00000860


	//   ....[1]....
        /*0084*/ 	.word	0x00000870


	//   ....[2]....
        /*0088*/ 	.word	0x000008a0


	//   ....[3]....
        /*008c*/ 	.word	0x000008b0


	//   ....[4]....
        /*0090*/ 	.word	0x000008e0


	//   ....[5]....
        /*0094*/ 	.word	0x000008f0


	//   ....[6]....
        /*0098*/ 	.word	0x00000920


	//   ....[7]....
        /*009c*/ 	.word	0x00000930


	//   ....[8]....
        /*00a0*/ 	.word	0x00000960


	//   ....[9]....
        /*00a4*/ 	.word	0x00000970


	//   ....[10]....
        /*00a8*/ 	.word	0x00000b70


	//   ....[11]....
        /*00ac*/ 	.word	0x00000be0


	//   ....[12]....
        /*00b0*/ 	.word	0x00000c50


	//   ....[13]....
        /*00b4*/ 	.word	0x00000cc0


	//   ....[14]....
        /*00b8*/ 	.word	0x00000d30


	//   ....[15]....
        /*00bc*/ 	.word	0x00000d90


	//   ....[16]....
        /*00c0*/ 	.word	0x00000e00


	//   ....[17]....
        /*00c4*/ 	.word	0x00000e70


	//   ....[18]....
        /*00c8*/ 	.word	0x00000ee0


	//   ....[19]....
        /*00cc*/ 	.word	0x00000f50


	//----- nvinfo : EIATTR_EXIT_INSTR_OFFSETS
	.align		4
.L_4763:
        /*00d0*/ 	.byte	0x04, 0x1c
        /*00d2*/ 	.short	(.L_4765 - .L_4764)


	//   ....[0]....
.L_4764:
        /*00d4*/ 	.word	0x00000070


	//   ....[1]....
        /*00d8*/ 	.word	0x00000b10


	//----- nvinfo : EIATTR_MAX_THREADS
	.align		4
.L_4765:
        /*00dc*/ 	.byte	0x04, 0x05
        /*00de*/ 	.short	(.L_4767 - .L_4766)
.L_4766:
        /*00e0*/ 	.word	0x00000400
        /*00e4*/ 	.word	0x00000001
        /*00e8*/ 	.word	0x00000001


	//----- nvinfo : EIATTR_CRS_STACK_SIZE
	.align		4
.L_4767:
        /*00ec*/ 	.byte	0x04, 0x1e
        /*00ee*/ 	.short	(.L_4769 - .L_4768)
.L_4768:
        /*00f0*/ 	.word	0x00000000


	//----- nvinfo : EIATTR_CBANK_PARAM_SIZE
	.align		4
.L_4769:
        /*00f4*/ 	.byte	0x03, 0x19
        /*00f6*/ 	.short	0x0088


	//----- nvinfo : EIATTR_PARAM_CBANK
	.align		4
        /*00f8*/ 	.byte	0x04, 0x0a
        /*00fa*/ 	.short	(.L_4771 - .L_4770)
	.align		4
.L_4770:
        /*00fc*/ 	.word	index@(.nv.constant0._ZN10layer_norm22ln_bwd_finalize_kernelINS_22Kernel_traits_finalizeILj5120E6__halfS2_S2_fjLj1024ELj4ENS_18Kernel_traits_baseILj5120ES2_S2_S2_fjLj1024EEEEEEEvNS_9BwdParamsE)
        /*0100*/ 	.short	0x0210
        /*0102*/ 	.short	0x0088


	//----- nvinfo : EIATTR_SW_WAR
	.align		4
.L_4771:
        /*0104*/ 	.byte	0x04, 0x36
        /*0106*/ 	.short	(.L_4773 - .L_4772)
.L_4772:
        /*0108*/ 	.word	0x00000008
.L_4773:


//--------------------- .nv.info._ZN10layer_norm13ln_bwd_kernelINS_13Kernel_traitsI6__halfS2_S2_fjLj5120ELj1ELj1ELj4ELj16ENS_18Kernel_traits_baseILj5120ES2_S2_S2_fjLj128EEEEEEEvNS_9BwdParamsE --------------------------
	.section	.nv.info._ZN10layer_norm13ln_bwd_kernelINS_13Kernel_traitsI6__halfS2_S2_fjLj5120ELj1ELj1ELj4ELj16ENS_18Kernel_traits_baseILj5120ES2_S2_S2_fjLj128EEEEEEEvNS_9BwdParamsE,"",@"SHT_CUDA_INFO"
	.sectionflags	@""
	.align	4


	//----- nvinfo : EIATTR_CUDA_API_VERSION
	.align		4
        /*0000*/ 	.byte	0x04, 0x37
        /*0002*/ 	.short	(.L_4775 - .L_4774)
.L_4774:
        /*0004*/ 	.word	0x00000082


	//----- nvinfo : EIATTR_KPARAM_INFO
	.align		4
.L_4775:
        /*0008*/ 	.byte	0x04, 0x17
        /*000a*/ 	.short	(.L_4777 - .L_4776)
.L_4776:
        /*000c*/ 	.word	0x00000000
        /*0010*/ 	.short	0x0000
        /*0012*/ 	.short	0x0000
        /*0014*/ 	.byte	0x00, 0xf0, 0x21, 0x02


	//----- nvinfo : EIATTR_SPARSE_MMA_MASK
	.align		4
.L_4777:
        /*0018*/ 	.byte	0x03, 0x50
        /*001a*/ 	.short	0x0000


	//----- nvinfo : EIATTR_MAXREG_COUNT
	.align		4
        /*001c*/ 	.byte	0x03, 0x1b
        /*001e*/ 	.short	0x00ff


	//----- nvinfo : EIATTR_NUM_BARRIERS
	.align		4
        /*0020*/ 	.byte	0x02, 0x4c
        /*0022*/ 	.byte	0x01
	.zero		1


	//----- nvinfo : EIATTR_MERCURY_ISA_VERSION
	.align		4
        /*0024*/ 	.byte	0x03, 0x5f
        /*0026*/ 	.short	0x0101


	//----- nvinfo : EIATTR_COOP_GROUP_MASK_REGIDS
	.align		4
        /*0028*/ 	.byte	0x04, 0x29
        /*002a*/ 	.short	(.L_4779 - .L_4778)


	//   ....[0]....
.L_4778:
        /*002c*/ 	.word	0xffffffff


	//   ....[1]....
        /*0030*/ 	.word	0xffffffff


	//   ....[2]....
        /*0034*/ 	.word	0xffffffff


	//   ....[3]....
        /*0038*/ 	.word	0xffffffff


	//   ....[4]....
        /*003c*/ 	.word	0xffffffff


	//   ....[5]....
        /*0040*/ 	.word	0xffffffff


	//   ....[6]....
        /*0044*/ 	.word	0xffffffff


	//   ....[7]....
        /*0048*/ 	.word	0xffffffff


	//   ....[8]....
        /*004c*/ 	.word	0xffffffff


	//   ....[9]....
        /*0050*/ 	.word	0xffffffff


	//   ....[10]....
        /*0054*/ 	.word	0x050000e7


	//   ....[11]....
        /*0058*/ 	.word	0x050000e7


	//   ....[12]....
        /*005c*/ 	.word	0x050000e7


	//   ....[13]....
        /*0060*/ 	.word	0x050000e7


	//   ....[14]....
        /*0064*/ 	.word	0x050000e7


	//   ....[15]....
        /*0068*/ 	.word	0x050000e7


	//   ....[16]....
        /*006c*/ 	.word	0x050000e7


	//   ....[17]....
        /*0070*/ 	.word	0x050000e7


	//   ....[18]....
        /*0074*/ 	.word	0x050000e7


	//   ....[19]....
        /*0078*/ 	.word	0x050000e7


	//----- nvinfo : EIATTR_COOP_GROUP_INSTR_OFFSETS
	.align		4
.L_4779:
        /*007c*/ 	.byte	0x04, 0x28
        /*007e*/ 	.short	(.L_4781 - .L_4780)


	//   ....[0]....
.L_4780:
        /*0080*/ 	.word	0x00002e20


	//   ....[1]....
        /*0084*/ 	.word	0x00002e30


	//   ....[2]....
        /*0088*/ 	.word	0x00002e60


	//   ....[3]....
        /*008c*/ 	.word	0x00002e70


	//   ....[4]....
        /*0090*/ 	.word	0x00002ea0


	//   ....[5]....
        /*0094*/ 	.word	0x00002eb0


	//   ....[6]....
        /*0098*/ 	.word	0x00002ee0


	//   ....[7]....
        /*009c*/ 	.word	0x00002ef0


	//   ....[8]....
        /*00a0*/ 	.word	0x00002f20


	//   ....[9]....
        /*00a4*/ 	.word	0x00002f30


	//   ....[10]....
        /*00a8*/ 	.word	0x000042a0


	//   ....[11]....
        /*00ac*/ 	.word	0x000042f0


	//   ....[12]....
        /*00b0*/ 	.word	0x00004360


	//   ....[13]....
        /*00b4*/ 	.word	0x000043c0


	//   ....[14]....
        /*00b8*/ 	.word	0x00004430


	//   ....[15]....
        /*00bc*/ 	.word	0x00004490


	//   ....[16]....
        /*00c0*/ 	.word	0x00004500


	//   ....[17]....
        /*00c4*/ 	.word	0x00004560


	//   ....[18]....
        /*00c8*/ 	.word	0x000045d0


	//   ....[19]....
        /*00cc*/ 	.word	0x00004630


	//----- nvinfo : EIATTR_EXIT_INSTR_OFFSETS
	.align		4
.L_4781:
        /*00d0*/ 	.byte	0x04, 0x1c
        /*00d2*/ 	.short	(.L_4783 - .L_4782)


	//   ....[0]....
.L_4782:
        /*00d4*/ 	.word	0x00004240


	//----- nvinfo : EIATTR_MAX_THREADS
	.align		4
.L_4783:
        /*00d8*/ 	.byte	0x04, 0x05
        /*00da*/ 	.short	(.L_4785 - .L_4784)
.L_4784:
        /*00dc*/ 	.word	0x00000080
        /*00e0*/ 	.word	0x00000001
        /*00e4*/ 	.word	0x00000001


	//----- nvinfo : EIATTR_CRS_STACK_SIZE
	.align		4
.L_4785:
        /*00e8*/ 	.byte	0x04, 0x1e
        /*00ea*/ 	.short	(.L_4787 - .L_4786)
.L_4786:
        /*00ec*/ 	.word	0x00000000


	//----- nvinfo : EIATTR_CBANK_PARAM_SIZE
	.align		4
.L_4787:
        /*00f0*/ 	.byte	0x03, 0x19
        /*00f2*/ 	.short	0x0088


	//----- nvinfo : EIATTR_PARAM_CBANK
	.align		4
        /*00f4*/ 	.byte	0x04, 0x0a
        /*00f6*/ 	.short	(.L_4789 - .L_4788)
	.align		4
.L_4788:
        /*00f8*/ 	.word	index@(.nv.constant0._ZN10layer_norm13ln_bwd_kernelINS_13Kernel_traitsI6__halfS2_S2_fjLj5120ELj1ELj1ELj4ELj16ENS_18Kernel_traits_baseILj5120ES2_S2_S2_fjLj128EEEEEEEvNS_9BwdParamsE)
        /*00fc*/ 	.short	0x0210
        /*00fe*/ 	.short	0x0088


	//----- nvinfo : EIATTR_SW_WAR
	.align		4
.L_4789:
        /*0100*/ 	.byte	0x04, 0x36
        /*0102*/ 	.short	(.L_4791 - .L_4790)
.L_4790:
        /*0104*/ 	.word	0x00000008
.L_4791:


//--------------------- .nv.info._ZN10layer_norm22ln_bwd_finalize_kernelINS_22Kernel_traits_finalizeILj5120EffffjLj1024ELj4ENS_18Kernel_traits_baseILj5120EffffjLj1024EEEEEEEvNS_9BwdParamsE --------------------------
	.section	.nv.info._ZN10layer_norm22ln_bwd_finalize_kernelINS_22Kernel_traits_finalizeILj5120EffffjLj1024ELj4ENS_18Kernel_traits_baseILj5120EffffjLj1024EEEEEEEvNS_9BwdParamsE,"",@"SHT_CUDA_INFO"
	.sectionflags	@""
	.align	4


	//----- nvinfo : EIATTR_CUDA_API_VERSION
	.align		4
        /*0000*/ 	.byte	0x04, 0x37
        /*0002*/ 	.short	(.L_4793 - .L_4792)
.L_4792:
        /*0004*/ 	.word	0x00000082


	//----- nvinfo : EIATTR_KPARAM_INFO
	.align		4
.L_4793:
        /*0008*/ 	.byte	0x04, 0x17
        /*000a*/ 	.short	(.L_4795 - .L_4794)
.L_4794:
        /*000c*/ 	.word	0x00000000
        /*0010*/ 	.short	0x0000
        /*0012*/ 	.short	0x0000
        /*0014*/ 	.byte	0x00, 0xf0, 0x21, 0x02


	//----- nvinfo : EIATTR_SPARSE_MMA_MASK
	.align		4
.L_4795:
        /*0018*/ 	.byte	0x03, 0x50
        /*001a*/ 	.short	0x0000


	//----- nvinfo : EIATTR_MAXREG_COUNT
	.align		4
        /*001c*/ 	.byte	0x03, 0x1b
        /*001e*/ 	.short	0x0040


	//----- nvinfo : EIATTR_NUM_BARRIERS
	.align		4
        /*0020*/ 	.byte	0x02, 0x4c
        /*0022*/ 	.byte	0x01
	.zero		1


	//----- nvinfo : EIATTR_MERCURY_ISA_VERSION
	.align		4
        /*0024*/ 	.byte	0x03, 0x5f
        /*0026*/ 	.short	0x0101


	//----- nvinfo : EIATTR_COOP_GROUP_MASK_REGIDS
	.align		4
        /*0028*/ 	.byte	0x04, 0x29
        /*002a*/ 	.short	(.L_4797 - .L_4796)


	//   ....[0]....
.L_4796:
        /*002c*/ 	.word	0xffffffff


	//   ....[1]....
        /*0030*/ 	.word	0xffffffff


	//   ....[2]....
        /*0034*/ 	.word	0xffffffff


	//   ....[3]....
        /*0038*/ 	.word	0xffffffff


	//   ....[4]....
        /*003c*/ 	.word	0xffffffff


	//   ....[5]....
        /*0040*/ 	.word	0xffffffff


	//   ....[6]....
        /*0044*/ 	.word	0xffffffff


	//   ....[7]....
        /*0048*/ 	.word	0xffffffff


	//   ....[8]....
        /*004c*/ 	.word	0xffffffff


	//   ....[9]....
        /*0050*/ 	.word	0xffffffff


	//   ....[10]....
        /*0054*/ 	.word	0x05000011


	//   ....[11]....
        /*0058*/ 	.word	0x05000011


	//   ....[12]....
        /*005c*/ 	.word	0x05000011


	//   ....[13]....
        /*0060*/ 	.word	0x05000011


	//   ....[14]....
        /*0064*/ 	.word	0x05000011


	//   ....[15]....
        /*0068*/ 	.word	0x05000011


	//   ....[16]....
        /*006c*/ 	.word	0x05000011


	//   ....[17]....
        /*0070*/ 	.word	0x05000011


	//   ....[18]....
        /*0074*/ 	.word	0x05000011


	//   ....[19]....
        /*0078*/ 	.word	0x05000011


	//----- nvinfo : EIATTR_COOP_GROUP_INSTR_OFFSETS
	.align		4
.L_4797:
        /*007c*/ 	.byte	0x04, 0x28
        /*007e*/ 	.short	(.L_4799 - .L_4798)


	//   ....[0]....
.L_4798:
        /*0080*/ 	.word	0x00000860


	//   ....[1]....
        /*0084*/ 	.word	0x00000870


	//   ....[2]....
        /*0088*/ 	.word	0x000008a0


	//   ....[3]....
        /*008c*/ 	.word	0x000008b0


	//   ....[4]....
        /*0090*/ 	.word	0x000008e0


	//   ....[5]....
        /*0094*/ 	.word	0x000008f0


	//   ....[6]....
        /*0098*/ 	.word	0x00000920


	//   ....[7]....
        /*009c*/ 	.word	0x00000930


	//   ....[8]....
        /*00a0*/ 	.word	0x00000960


	//   ....[9]....
        /*00a4*/ 	.word	0x00000970


	//   ....[10]....
        /*00a8*/ 	.word	0x00000b20


	//   ....[11]....
        /*00ac*/ 	.word	0x00000b90


	//   ....[12]....
        /*00b0*/ 	.word	0x00000c00


	//   ....[13]....
        /*00b4*/ 	.word	0x00000c70


	//   ....[14]....
        /*00b8*/ 	.word	0x00000ce0


	//   ....[15]....
        /*00bc*/ 	.word	0x00000d40


	//   ....[16]....
        /*00c0*/ 	.word	0x00000db0


	//   ....[17]....
        /*00c4*/ 	.word	0x00000e20


	//   ....[18]....
        /*00c8*/ 	.word	0x00000e90


	//   ....[19]....
        /*00cc*/ 	.word	0x00000f00


	//----- nvinfo : EIATTR_EXIT_INSTR_OFFSETS
	.align		4
.L_4799:
        /*00d0*/ 	.byte	0x04, 0x1c
        /*00d2*/ 	.short	(.L_4801 - .L_4800)


	//   ....[0]....
.L_4800:
        /*00d4*/ 	.word	0x00000070


	//   ....[1]....
        /*00d8*/ 	.word	0x00000ac0


	//----- nvinfo : EIATTR_MAX_THREADS
	.align		4
.L_4801:
        /*00dc*/ 	.byte	0x04, 0x05
        /*00de*/ 	.short	(.L_4803 - .L_4802)
.L_4802:
        /*00e0*/ 	.word	0x00000400
        /*00e4*/ 	.word	0x00000001
        /*00e8*/ 	.word	0x00000001


	//----- nvinfo : EIATTR_CRS_STACK_SIZE
	.align		4
.L_4803:
        /*00ec*/ 	.byte	0x04, 0x1e
        /*00ee*/ 	.short	(.L_4805 - .L_4804)
.L_4804:
        /*00f0*/ 	.word	0x00000000


	//----- nvinfo : EIATTR_CBANK_PARAM_SIZE
	.align		4
.L_4805:
        /*00f4*/ 	.byte	0x03, 0x19
        /*00f6*/ 	.short	0x0088


	//----- nvinfo : EIATTR_PARAM_CBANK
	.align		4
        /*00f8*/ 	.byte	0x04, 0x0a
        /*00fa*/ 	.short	(.L_4807 - .L_4806)
	.align		4
.L_4806:
        /*00fc*/ 	.word	index@(.nv.constant0._ZN10layer_norm22ln_bwd_finalize_kernelINS_22Kernel_traits_finalizeILj5120EffffjLj1024ELj4ENS_18Kernel_traits_baseILj5120EffffjLj1024EEEEEEEvNS_9BwdParamsE)
        /*0100*/ 	.short	0x0210
        /*0102*/ 	.short	0x0088


	//----- nvinfo : EIATTR_SW_WAR
	.align		4
.L_4807:
        /*0104*/ 	.byte	0x04, 0x36
        /*0106*/ 	.short	(.L_4809 - .L_4808)
.L_4808:
        /*0108*/ 	.word	0x00000008
.L_4809:


//--------------------- .nv.info._ZN10layer_norm13ln_bwd_kernelINS_13Kernel_traitsIffffjLj5120ELj1ELj1ELj4ELj16ENS_18Kernel_traits_baseILj5120EffffjLj128EEEEEEEvNS_9BwdParamsE --------------------------
	.section	.nv.info._ZN10layer_norm13ln_bwd_kernelINS_13Kernel_traitsIffffjLj5120ELj1ELj1ELj4ELj16ENS_18Kernel_traits_baseILj5120EffffjLj128EEEEEEEvNS_9BwdParamsE,"",@"SHT_CUDA_INFO"
	.sectionflags	@""
	.align	4


	//----- nvinfo : EIATTR_CUDA_API_VERSION
	.align		4
        /*0000*/ 	.byte	0x04, 0x37
        /*0002*/ 	.short	(.L_4811 - .L_4810)
.L_4810:
        /*0004*/ 	.word	0x00000082


	//----- nvinfo : EIATTR_KPARAM_INFO
	.align		4
.L_4811:
        /*0008*/ 	.byte	0x04, 0x17
        /*000a*/ 	.short	(.L_4813 - .L_4812)
.L_4812:
        /*000c*/ 	.word	0x00000000
        /*0010*/ 	.short	0x0000
        /*0012*/ 	.short	0x0000
        /*0014*/ 	.byte	0x00, 0xf0, 0x21, 0x02


	//----- nvinfo : EIATTR_SPARSE_MMA_MASK
	.align		4
.L_4813:
        /*0018*/ 	.byte	0x03, 0x50
        /*001a*/ 	.short	0x0000


	//----- nvinfo : EIATTR_MAXREG_COUNT
	.align		4
        /*001c*/ 	.byte	0x03, 0x1b
        /*001e*/ 	.short	0x00ff


	//----- nvinfo : EIATTR_NUM_BARRIERS
	.align		4
        /*0020*/ 	.byte	0x02, 0x4c
        /*0022*/ 	.byte	0x01
	.zero		1


	//----- nvinfo : EIATTR_ANNOTATIONS
	.align		4
        /*0024*/ 	.byte	0x04, 0x55
        /*0026*/ 	.short	(.L_4815 - .L_4814)


	//   ....[0]....
.L_4814:
        /*0028*/ 	.word	0x00000001
        /*002c*/ 	.byte	0x90, 0x04, 0x00, 0x00, 0x01, 0x00, 0x00, 0x00, 0x60, 0x08, 0x00, 0x00, 0x01, 0x00, 0x00, 0x00
        /*003c*/ 	.byte	0xd0, 0x26, 0x00, 0x00, 0x01, 0x00, 0x00, 0x00, 0xe0, 0x34, 0x00, 0x00


	//----- nvinfo : EIATTR_MERCURY_ISA_VERSION
	.align		4
.L_4815:
        /*0048*/ 	.byte	0x03, 0x5f
        /*004a*/ 	.short	0x0101


	//----- nvinfo : EIATTR_COOP_GROUP_MASK_REGIDS
	.align		4
        /*004c*/ 	.byte	0x04, 0x29
        /*004e*/ 	.short	(.L_4817 - .L_4816)


	//   ....[0]....
.L_4816:
        /*0050*/ 	.word	0xffffffff


	//   ....[1]....
        /*0054*/ 	.word	0xffffffff


	//   ....[2]....
        /*0058*/ 	.word	0xffffffff


	//   ....[3]....
        /*005c*/ 	.word	0xffffffff


	//   ....[4]....
        /*0060*/ 	.word	0xffffffff


	//   ....[5]....
        /*0064*/ 	.word	0xffffffff


	//   ....[6]....
        /*0068*/ 	.word	0xffffffff


	//   ....[7]....
        /*006c*/ 	.word	0xffffffff


	//   ....[8]....
        /*0070*/ 	.word	0xffffffff


	//   ....[9]....
        /*0074*/ 	.word	0xffffffff


	//   ....[10]....
        /*0078*/ 	.word	0x050000f9


	//   ....[11]....
        /*007c*/ 	.word	0x050000f9


	//   ....[12]....
        /*0080*/ 	.word	0x050000f9


	//   ....[13]....
        /*0084*/ 	.word	0x050000f9


	//   ....[14]....
        /*0088*/ 	.word	0x050000f9


	//   ....[15]....
        /*008c*/ 	.word	0x050000f9


	//   ....[16]....
        /*0090*/ 	.word	0x050000f9


	//   ....[17]....
        /*0094*/ 	.word	0x050000f9


	//   ....[18]....
        /*0098*/ 	.word	0x050000f9


	//   ....[19]....
        /*009c*/ 	.word	0x050000f9


	//----- nvinfo : EIATTR_COOP_GROUP_INSTR_OFFSETS
	.align		4
.L_4817:
        /*00a0*/ 	.byte	0x04, 0x28
        /*00a2*/ 	.short	(.L_4819 - .L_4818)


	//   ....[0]....
.L_4818:
        /*00a4*/ 	.word	0x00002850


	//   ....[1]....
        /*00a8*/ 	.word	0x00002870


	//   ....[2]....
        /*00ac*/ 	.word	0x00002890


	//   ....[3]....
        /*00b0*/ 	.word	0x000028b0


	//   ....[4]....
        /*00b4*/ 	.word	0x000028d0


	//   ....[5]....
        /*00b8*/ 	.word	0x000028f0


	//   ....[6]....
        /*00bc*/ 	.word	0x00002910


	//   ....[7]....
        /*00c0*/ 	.word	0x00002930


	//   ....[8]....
        /*00c4*/ 	.word	0x00002950


	//   ....[9]....
        /*00c8*/ 	.word	0x00002960


	//   ....[10]....
        /*00cc*/ 	.word	0x00003db0


	//   ....[11]....
        /*00d0*/ 	.word	0x00003e20


	//   ....[12]....
        /*00d4*/ 	.word	0x00003ea0


	//   ....[13]....
        /*00d8*/ 	.word	0x00003f10


	//   ....[14]....
        /*00dc*/ 	.word	0x00003f90


	//   ....[15]....
        /*00e0*/ 	.word	0x00004000


	//   ....[16]....
        /*00e4*/ 	.word	0x00004080


	//   ....[17]....
        /*00e8*/ 	.word	0x000040f0


	//   ....[18]....
        /*00ec*/ 	.word	0x00004170


	//   ....[19]....
        /*00f0*/ 	.word	0x000041d0


	//----- nvinfo : EIATTR_EXIT_INSTR_OFFSETS
	.align		4
.L_4819:
        /*00f4*/ 	.byte	0x04, 0x1c
        /*00f6*/ 	.short	(.L_4821 - .L_4820)


	//   ....[0]....
.L_4820:
        /*00f8*/ 	.word	0x00003d50


	//----- nvinfo : EIATTR_MAX_THREADS
	.align		4
.L_4821:
        /*00fc*/ 	.byte	0x04, 0x05
        /*00fe*/ 	.short	(.L_4823 - .L_4822)
.L_4822:
        /*0100*/ 	.word	0x00000080
        /*0104*/ 	.word	0x00000001
        /*0108*/ 	.word	0x00000001


	//----- nvinfo : EIATTR_CRS_STACK_SIZE
	.align		4
.L_4823:
        /*010c*/ 	.byte	0x04, 0x1e
        /*010e*/ 	.short	(.L_4825 - .L_4824)
.L_4824:
        /*0110*/ 	.word	0x00000000


	//----- nvinfo : EIATTR_CBANK_PARAM_SIZE
	.align		4
.L_4825:
        /*0114*/ 	.byte	0x03, 0x19
        /*0116*/ 	.short	0x0088


	//----- nvinfo : EIATTR_PARAM_CBANK
	.align		4
        /*0118*/ 	.byte	0x04, 0x0a
        /*011a*/ 	.short	(.L_4827 - .L_4826)
	.align		4
.L_4826:
        /*011c*/ 	.word	index@(.nv.constant0._ZN10layer_norm13ln_bwd_kernelINS_13Kernel_traitsIffffjLj5120ELj1ELj1ELj4ELj16ENS_18Kernel_traits_baseILj5120EffffjLj128EEEEEEEvNS_9BwdParamsE)
        /*0120*/ 	.short	0x0210
        /*0122*/ 	.short	0x0088


	//----- nvinfo : EIATTR_SW_WAR
	.align		4
.L_4827:
        /*0124*/ 	.byte	0x04, 0x36
        /*0126*/ 	.short	(.L_4829 - .L_4828)
.L_4828:
        /*0128*/ 	.word	0x00000008
.L_4829:


//--------------------- .nv.info._ZN10layer_norm22ln_bwd_finalize_kernelINS_22Kernel_traits_finalizeILj4096E13__nv_bfloat16fS2_fjLj1024ELj4ENS_18Kernel_traits_baseILj4096ES2_fS2_fjLj1024EEEEEEEvNS_9BwdParamsE --------------------------
	.section	.nv.info._ZN10layer_norm22ln_bwd_finalize_kernelINS_22Kernel_traits_finalizeILj4096E13__nv_bfloat16fS2_fjLj1024ELj4ENS_18Kernel_traits_baseILj4096ES2_fS2_fjLj1024EEEEEEEvNS_9BwdParamsE,"",@"SHT_CUDA_INFO"
	.sectionflags	@""
	.align	4


	//----- nvinfo : EIATTR_CUDA_API_VERSION
	.align		4
        /*0000*/ 	.byte	0x04, 0x37
        /*0002*/ 	.short	(.L_4831 - .L_4830)
.L_4830:
        /*0004*/ 	.word	0x00000082


	//----- nvinfo : EIATTR_KPARAM_INFO
	.align		4
.L_4831:
        /*0008*/ 	.byte	0x04, 0x17
        /*000a*/ 	.short	(.L_4833 - .L_4832)
.L_4832:
        /*000c*/ 	.word	0x00000000
        /*0010*/ 	.short	0x0000
        /*0012*/ 	.short	0x0000
        /*0014*/ 	.byte	0x00, 0xf0, 0x21, 0x02


	//----- nvinfo : EIATTR_SPARSE_MMA_MASK
	.align		4
.L_4833:
        /*0018*/ 	.byte	0x03, 0x50
        /*001a*/ 	.short	0x0000


	//----- nvinfo : EIATTR_MAXREG_COUNT
	.align		4
        /*001c*/ 	.byte	0x03, 0x1b
        /*001e*/ 	.short	0x0040


	//----- nvinfo : EIATTR_NUM_BARRIERS
	.align		4
        /*0020*/ 	.byte	0x02, 0x4c
        /*0022*/ 	.byte	0x01
	.zero		1


	//----- nvinfo : EIATTR_MERCURY_ISA_VERSION
	.align		4
        /*0024*/ 	.byte	0x03, 0x5f
        /*0026*/ 	.short	0x0101


	//----- nvinfo : EIATTR_COOP_GROUP_MASK_REGIDS
	.align		4
        /*0028*/ 	.byte	0x04, 0x29
        /*002a*/ 	.short	(.L_4835 - .L_4834)


	//   ....[0]....
.L_4834:
        /*002c*/ 	.word	0xffffffff


	//   ....[1]....
        /*0030*/ 	.word	0xffffffff


	//   ....[2]....
        /*0034*/ 	.word	0xffffffff


	//   ....[3]....
        /*0038*/ 	.word	0xffffffff


	//   ....[4]....
        /*003c*/ 	.word	0xffffffff


	//   ....[5]....
        /*0040*/ 	.word	0xffffffff


	//   ....[6]....
        /*0044*/ 	.word	0xffffffff


	//   ....[7]....
        /*0048*/ 	.word	0xffffffff


	//   ....[8]....
        /*004c*/ 	.word	0xffffffff


	//   ....[9]....
        /*0050*/ 	.word	0xffffffff


	//   ....[10]....
        /*0054*/ 	.word	0x05000011


	//   ....[11]....
        /*0058*/ 	.word	0x05000011


	//   ....[12]....
        /*005c*/ 	.word	0x05000011


	//   ....[13]....
        /*0060*/ 	.word	0x05000011


	//   ....[14]....
        /*0064*/ 	.word	0x05000011


	//   ....[15]....
        /*0068*/ 	.word	0x05000011


	//   ....[16]....
        /*006c*/ 	.word	0x05000011


	//   ....[17]....
        /*0070*/ 	.word	0x05000011


	//   ....[18]....
        /*0074*/ 	.word	0x05000011


	//   ....[19]....
        /*0078*/ 	.word	0x05000011


	//----- nvinfo : EIATTR_COOP_GROUP_INSTR_OFFSETS
	.align		4
.L_4835:
        /*007c*/ 	.byte	0x04, 0x28
        /*007e*/ 	.short	(.L_4837 - .L_4836)


	//   ....[0]....
.L_4836:
        /*0080*/ 	.word	0x00000860


	//   ....[1]....
        /*0084*/ 	.word	0x00000870


	//   ....[2]....
        /*0088*/ 	.word	0x000008a0


	//   ....[3]....
        /*008c*/ 	.word	0x000008b0


	//   ....[4]....
        /*0090*/ 	.word	0x000008e0


	//   ....[5]....
        /*0094*/ 	.word	0x000008f0


	//   ....[6]....
        /*0098*/ 	.word	0x00000920


	//   ....[7]....
        /*009c*/ 	.word	0x00000930


	//   ....[8]....
        /*00a0*/ 	.word	0x00000960


	//   ....[9]....
        /*00a4*/ 	.word	0x00000970


	//   ....[10]....
        /*00a8*/ 	.word	0x00000b70


	//   ....[11]....
        /*00ac*/ 	.word	0x00000be0


	//   ....[12]....
        /*00b0*/ 	.word	0x00000c50


	//   ....[13]....
        /*00b4*/ 	.word	0x00000cc0


	//   ....[14]....
        /*00b8*/ 	.word	0x00000d30


	//   ....[15]....
        /*00bc*/ 	.word	0x00000d90


	//   ....[16]....
        /*00c0*/ 	.word	0x00000e00


	//   ....[17]....
        /*00c4*/ 	.word	0x00000e70


	//   ....[18]....
        /*00c8*/ 	.word	0x00000ee0


	//   ....[19]....
        /*00cc*/ 	.word	0x00000f50


	//----- nvinfo : EIATTR_EXIT_INSTR_OFFSETS
	.align		4
.L_4837:
        /*00d0*/ 	.byte	0x04, 0x1c
        /*00d2*/ 	.short	(.L_4839 - .L_4838)


	//   ....[0]....
.L_4838:
        /*00d4*/ 	.word	0x00000070


	//   ....[1]....
        /*00d8*/ 	.word	0x00000b10


	//----- nvinfo : EIATTR_MAX_THREADS
	.align		4
.L_4839:
        /*00dc*/ 	.byte	0x04, 0x05
        /*00de*/ 	.short	(.L_4841 - .L_4840)
.L_4840:
        /*00e0*/ 	.word	0x00000400
        /*00e4*/ 	.word	0x00000001
        /*00e8*/ 	.word	0x00000001


	//----- nvinfo : EIATTR_CRS_STACK_SIZE
	.align		4
.L_4841:
        /*00ec*/ 	.byte	0x04, 0x1e
        /*00ee*/ 	.short	(.L_4843 - .L_4842)
.L_4842:
        /*00f0*/ 	.word	0x00000000


	//----- nvinfo : EIATTR_CBANK_PARAM_SIZE
	.align		4
.L_4843:
        /*00f4*/ 	.byte	0x03, 0x19
        /*00f6*/ 	.short	0x0088


	//----- nvinfo : EIATTR_PARAM_CBANK
	.align		4
        /*00f8*/ 	.byte	0x04, 0x0a
        /*00fa*/ 	.short	(.L_4845 - .L_4844)
	.align		4
.L_4844:
        /*00fc*/ 	.word	index@(.nv.constant0._ZN10layer_norm22ln_bwd_finalize_kernelINS_22Kernel_traits_finalizeILj4096E13__nv_bfloat16fS2_fjLj1024ELj4ENS_18Kernel_traits_baseILj4096ES2_fS2_fjLj1024EEEEEEEvNS_9BwdParamsE)
        /*0100*/ 	.short	0x0210
        /*0102*/ 	.short	0x0088


	//----- nvinfo : EIATTR_SW_WAR
	.align		4
.L_4845:
        /*0104*/ 	.byte	0x04, 0x36
        /*0106*/ 	.short	(.L_4847 - .L_4846)
.L_4846:
        /*0108*/ 	.word	0x00000008
.L_4847:


//--------------------- .nv.info._ZN10layer_norm13ln_bwd_kernelINS_13Kernel_traitsI13__nv_bfloat16fS2_fjLj4096ELj1ELj1ELj4ELj16ENS_18Kernel_traits_baseILj4096ES2_fS2_fjLj128EEEEEEEvNS_9BwdParamsE --------------------------
	.section	.nv.info._ZN10layer_norm13ln_bwd_kernelINS_13Kernel_traitsI13__nv_bfloat16fS2_fjLj4096ELj1ELj1ELj4ELj16ENS_18Kernel_traits_baseILj4096ES2_fS2_fjLj128EEEEEEEvNS_9BwdParamsE,"",@"SHT_CUDA_INFO"
	.sectionflags	@""
	.align	4


	//----- nvinfo : EIATTR_CUDA_API_VERSION
	.align		4
        /*0000*/ 	.byte	0x04, 0x37
        /*0002*/ 	.short	(.L_4849 - .L_4848)
.L_4848:
        /*0004*/ 	.word	0x00000082


	//----- nvinfo : EIATTR_KPARAM_INFO
	.align		4
.L_4849:
        /*0008*/ 	.byte	0x04, 0x17
        /*000a*/ 	.short	(.L_4851 - .L_4850)
.L_4850:
        /*000c*/ 	.word	0x00000000
        /*0010*/ 	.short	0x0000
        /*0012*/ 	.short	0x0000
        /*0014*/ 	.byte	0x00, 0xf0, 0x21, 0x02


	//----- nvinfo : EIATTR_SPARSE_MMA_MASK
	.align		4
.L_4851:
        /*0018*/ 	.byte	0x03, 0x50
        /*001a*/ 	.short	0x0000


	//----- nvinfo : EIATTR_MAXREG_COUNT
	.align		4
        /*001c*/ 	.byte	0x03, 0x1b
        /*001e*/ 	.short	0x00ff


	//----- nvinfo : EIATTR_NUM_BARRIERS
	.align		4
        /*0020*/ 	.byte	0x02, 0x4c
        /*0022*/ 	.byte	0x01
	.zero		1


	//----- nvinfo : EIATTR_MERCURY_ISA_VERSION
	.align		4
        /*0024*/ 	.byte	0x03, 0x5f
        /*0026*/ 	.short	0x0101


	//----- nvinfo : EIATTR_COOP_GROUP_MASK_REGIDS
	.align		4
        /*0028*/ 	.byte	0x04, 0x29
        /*002a*/ 	.short	(.L_4853 - .L_4852)


	//   ....[0]....
.L_4852:
        /*002c*/ 	.word	0xffffffff


	//   ....[1]....
        /*0030*/ 	.word	0xffffffff


	//   ....[2]....
        /*0034*/ 	.word	0xffffffff


	//   ....[3]....
        /*0038*/ 	.word	0xffffffff


	//   ....[4]....
        /*003c*/ 	.word	0xffffffff


	//   ....[5]....
        /*0040*/ 	.word	0xffffffff


	//   ....[6]....
        /*0044*/ 	.word	0xffffffff


	//   ....[7]....
        /*0048*/ 	.word	0xffffffff


	//   ....[8]....
        /*004c*/ 	.word	0xffffffff


	//   ....[9]....
        /*0050*/ 	.word	0xffffffff


	//   ....[10]....
        /*0054*/ 	.word	0x050000d4


	//   ....[11]....
        /*0058*/ 	.word	0x050000d4


	//   ....[12]....
        /*005c*/ 	.word	0x050000d4


	//   ....[13]....
        /*0060*/ 	.word	0x050000d4


	//   ....[14]....
        /*0064*/ 	.word	0x050000d4


	//   ....[15]....
        /*0068*/ 	.word	0x050000d4


	//   ....[16]....
        /*006c*/ 	.word	0x050000d4


	//   ....[17]....
        /*0070*/ 	.word	0x050000d4


	//   ....[18]....
        /*0074*/ 	.word	0x050000d4


	//   ....[19]....
        /*0078*/ 	.word	0x050000d4


	//----- nvinfo : EIATTR_COOP_GROUP_INSTR_OFFSETS
	.align		4
.L_4853:
        /*007c*/ 	.byte	0x04, 0x28
        /*007e*/ 	.short	(.L_4855 - .L_4854)


	//   ....[0]....
.L_4854:
        /*0080*/ 	.word	0x00002a70


	//   ....[1]....
        /*0084*/ 	.word	0x00002a80


	//   ....[2]....
        /*0088*/ 	.word	0x00002ab0


	//   ....[3]....
        /*008c*/ 	.word	0x00002ac0


	//   ....[4]....
        /*0090*/ 	.word	0x00002af0


	//   ....[5]....
        /*0094*/ 	.word	0x00002b00


	//   ....[6]....
        /*0098*/ 	.word	0x00002b30


	//   ....[7]....
        /*009c*/ 	.word	0x00002b40


	//   ....[8]....
        /*00a0*/ 	.word	0x00002b80


	//   ....[9]....
        /*00a4*/ 	.word	0x00002ba0


	//   ....[10]....
        /*00a8*/ 	.word	0x00003a70


	//   ....[11]....
        /*00ac*/ 	.word	0x00003ac0


	//   ....[12]....
        /*00b0*/ 	.word	0x00003b30


	//   ....[13]....
        /*00b4*/ 	.word	0x00003b90


	//   ....[14]....
        /*00b8*/ 	.word	0x00003c00


	//   ....[15]....
        /*00bc*/ 	.word	0x00003c60


	//   ....[16]....
        /*00c0*/ 	.word	0x00003cd0


	//   ....[17]....
        /*00c4*/ 	.word	0x00003d30


	//   ....[18]....
        /*00c8*/ 	.word	0x00003db0


	//   ....[19]....
        /*00cc*/ 	.word	0x00003e20


	//----- nvinfo : EIATTR_EXIT_INSTR_OFFSETS
	.align		4
.L_4855:
        /*00d0*/ 	.byte	0x04, 0x1c
        /*00d2*/ 	.short	(.L_4857 - .L_4856)


	//   ....[0]....
.L_4856:
        /*00d4*/ 	.word	0x00003a10


	//----- nvinfo : EIATTR_MAX_THREADS
	.align		4
.L_4857:
        /*00d8*/ 	.byte	0x04, 0x05
        /*00da*/ 	.short	(.L_4859 - .L_4858)
.L_4858:
        /*00dc*/ 	.word	0x00000080
        /*00e0*/ 	.word	0x00000001
        /*00e4*/ 	.word	0x00000001


	//----- nvinfo : EIATTR_CRS_STACK_SIZE
	.align		4
.L_4859:
        /*00e8*/ 	.byte	0x04, 0x1e
        /*00ea*/ 	.short	(.L_4861 - .L_4860)
.L_4860:
        /*00ec*/ 	.word	0x00000000


	//----- nvinfo : EIATTR_CBANK_PARAM_SIZE
	.align		4
.L_4861:
        /*00f0*/ 	.byte	0x03, 0x19
        /*00f2*/ 	.short	0x0088


	//----- nvinfo : EIATTR_PARAM_CBANK
	.align		4
        /*00f4*/ 	.byte	0x04, 0x0a
        /*00f6*/ 	.short	(.L_4863 - .L_4862)
	.align		4
.L_4862:
        /*00f8*/ 	.word	index@(.nv.constant0._ZN10layer_norm13ln_bwd_kernelINS_13Kernel_traitsI13__nv_bfloat16fS2_fjLj4096ELj1ELj1ELj4ELj16ENS_18Kernel_traits_baseILj4096ES2_fS2_fjLj128EEEEEEEvNS_9BwdParamsE)
        /*00fc*/ 	.short	0x0210
        /*00fe*/ 	.short	0x0088


	//----- nvinfo : EIATTR_SW_WAR
	.align		4
.L_4863:
        /*0100*/ 	.byte	0x04, 0x36
        /*0102*/ 	.short	(.L_4865 - .L_4864)
.L_4864:
        /*0104*/ 	.word	0x00000008
.L_4865:


//--------------------- .nv.info._ZN10layer_norm22ln_bwd_finalize_kernelINS_22Kernel_traits_finalizeILj4096E13__nv_bfloat16S2_S2_fjLj1024ELj4ENS_18Kernel_traits_baseILj4096ES2_S2_S2_fjLj1024EEEEEEEvNS_9BwdParamsE --------------------------
	.section	.nv.info._ZN10layer_norm22ln_bwd_finalize_kernelINS_22Kernel_traits_finalizeILj4096E13__nv_bfloat16S2_S2_fjLj1024ELj4ENS_18Kernel_traits_baseILj4096ES2_S2_S2_fjLj1024EEEEEEEvNS_9BwdParamsE,"",@"SHT_CUDA_INFO"
	.sectionflags	@""
	.align	4


	//----- nvinfo : EIATTR_CUDA_API_VERSION
	.align		4
        /*0000*/ 	.byte	0x04, 0x37
        /*0002*/ 	.short	(.L_4867 - .L_4866)
.L_4866:
        /*0004*/ 	.word	0x00000082


	//----- nvinfo : EIATTR_KPARAM_INFO
	.align		4
.L_4867:
        /*0008*/ 	.byte	0x04, 0x17
        /*000a*/ 	.short	(.L_4869 - .L_4868)
.L_4868:
        /*000c*/ 	.word	0x00000000
        /*0010*/ 	.short	0x0000
        /*0012*/ 	.short	0x0000
        /*0014*/ 	.byte	0x00, 0xf0, 0x21, 0x02


	//----- nvinfo : EIATTR_SPARSE_MMA_MASK
	.align		4
.L_4869:
        /*0018*/ 	.byte	0x03, 0x50
        /*001a*/ 	.short	0x0000


	//----- nvinfo : EIATTR_MAXREG_COUNT
	.align		4
        /*001c*/ 	.byte	0x03, 0x1b
        /*001e*/ 	.short	0x0040


	//----- nvinfo : EIATTR_NUM_BARRIERS
	.align		4
        /*0020*/ 	.byte	0x02, 0x4c
        /*0022*/ 	.byte	0x01
	.zero		1


	//----- nvinfo : EIATTR_MERCURY_ISA_VERSION
	.align		4
        /*0024*/ 	.byte	0x03, 0x5f
        /*0026*/ 	.short	0x0101


	//----- nvinfo : EIATTR_COOP_GROUP_MASK_REGIDS
	.align		4
        /*0028*/ 	.byte	0x04, 0x29
        /*002a*/ 	.short	(.L_4871 - .L_4870)


	//   ....[0]....
.L_4870:
        /*002c*/ 	.word	0xffffffff


	//   ....[1]....
        /*0030*/ 	.word	0xffffffff


	//   ....[2]....
        /*0034*/ 	.word	0xffffffff


	//   ....[3]....
        /*0038*/ 	.word	0xffffffff


	//   ....[4]....
        /*003c*/ 	.word	0xffffffff


	//   ....[5]....
        /*0040*/ 	.word	0xffffffff


	//   ....[6]....
        /*0044*/ 	.word	0xffffffff


	//   ....[7]....
        /*0048*/ 	.word	0xffffffff


	//   ....[8]....
        /*004c*/ 	.word	0xffffffff


	//   ....[9]....
        /*0050*/ 	.word	0xffffffff


	//   ....[10]....
        /*0054*/ 	.word	0x05000011


	//   ....[11]....
        /*0058*/ 	.word	0x05000011


	//   ....[12]....
        /*005c*/ 	.word	0x05000011


	//   ....[13]....
        /*0060*/ 	.word	0x05000011


	//   ....[14]....
        /*0064*/ 	.word	0x05000011


	//   ....[15]....
        /*0068*/ 	.word	0x05000011


	//   ....[16]....
        /*006c*/ 	.word	0x05000011


	//   ....[17]....
        /*0070*/ 	.word	0x05000011


	//   ....[18]....
        /*0074*/ 	.word	0x05000011


	//   ....[19]....
        /*0078*/ 	.word	0x05000011


	//----- nvinfo : EIATTR_COOP_GROUP_INSTR_OFFSETS
	.align		4
.L_4871:
        /*007c*/ 	.byte	0x04, 0x28
        /*007e*/ 	.short	(.L_4873 - .L_4872)


	//   ....[0]....
.L_4872:
        /*0080*/ 	.word	0x00000860


	//   ....[1]....
        /*0084*/ 	.word	0x00000870


	//   ....[2]....
        /*0088*/ 	.word	0x000008a0


	//   ....[3]....
        /*008c*/ 	.word	0x000008b0


	//   ....[4]....
        /*0090*/ 	.word	0x000008e0


	//   ....[5]....
        /*0094*/ 	.word	0x000008f0


	//   ....[6]....
        /*0098*/ 	.word	0x00000920


	//   ....[7]....
        /*009c*/ 	.word	0x00000930


	//   ....[8]....
        /*00a0*/ 	.word	0x00000960


	//   ....[9]....
        /*00a4*/ 	.word	0x00000970


	//   ....[10]....
        /*00a8*/ 	.word	0x00000b70


	//   ....[11]....
        /*00ac*/ 	.word	0x00000be0


	//   ....[12]....
        /*00b0*/ 	.word	0x00000c50


	//   ....[13]....
        /*00b4*/ 	.word	0x00000cc0


	//   ....[14]....
        /*00b8*/ 	.word	0x00000d30


	//   ....[15]....
        /*00bc*/ 	.word	0x00000d90


	//   ....[16]....
        /*00c0*/ 	.word	0x00000e00


	//   ....[17]....
        /*00c4*/ 	.word	0x00000e70


	//   ....[18]....
        /*00c8*/ 	.word	0x00000ee0


	//   ....[19]....
        /*00cc*/ 	.word	0x00000f50


	//----- nvinfo : EIATTR_EXIT_INSTR_OFFSETS
	.align		4
.L_4873:
        /*00d0*/ 	.byte	0x04, 0x1c
        /*00d2*/ 	.short	(.L_4875 - .L_4874)


	//   ....[0]....
.L_4874:
        /*00d4*/ 	.word	0x00000070


	//   ....[1]....
        /*00d8*/ 	.word	0x00000b10


	//----- nvinfo : EIATTR_MAX_THREADS
	.align		4
.L_4875:
        /*00dc*/ 	.byte	0x04, 0x05
        /*00de*/ 	.short	(.L_4877 - .L_4876)
.L_4876:
        /*00e0*/ 	.word	0x00000400
        /*00e4*/ 	.word	0x00000001
        /*00e8*/ 	.word	0x00000001


	//----- nvinfo : EIATTR_CRS_STACK_SIZE
	.align		4
.L_4877:
        /*00ec*/ 	.byte	0x04, 0x1e
        /*00ee*/ 	.short	(.L_4879 - .L_4878)
.L_4878:
        /*00f0*/ 	.word	0x00000000


	//----- nvinfo : EIATTR_CBANK_PARAM_SIZE
	.align		4
.L_4879:
        /*00f4*/ 	.byte	0x03, 0x19
        /*00f6*/ 	.short	0x0088


	//----- nvinfo : EIATTR_PARAM_CBANK
	.align		4
        /*00f8*/ 	.byte	0x04, 0x0a
        /*00fa*/ 	.short	(.L_4881 - .L_4880)
	.align		4
.L_4880:
        /*00fc*/ 	.word	index@(.nv.constant0._ZN10layer_norm22ln_bwd_finalize_kernelINS_22Kernel_traits_finalizeILj4096E13__nv_bfloat16S2_S2_fjLj1024ELj4ENS_18Kernel_traits_baseILj4096ES2_S2_S2_fjLj1024EEEEEEEvNS_9BwdParamsE)
        /*0100*/ 	.short	0x0210
        /*0102*/ 	.short	0x0088


	//----- nvinfo : EIATTR_SW_WAR
	.align		4
.L_4881:
        /*0104*/ 	.byte	0x04, 0x36
        /*0106*/ 	.short	(.L_4883 - .L_4882)
.L_4882:
        /*0108*/ 	.word	0x00000008
.L_4883:


//--------------------- .nv.info._ZN10layer_norm13ln_bwd_kernelINS_13Kernel_traitsI13__nv_bfloat16S2_S2_fjLj4096ELj1ELj1ELj4ELj16ENS_18Kernel_traits_baseILj4096ES2_S2_S2_fjLj128EEEEEEEvNS_9BwdParamsE --------------------------
	.section	.nv.info._ZN10layer_norm13ln_bwd_kernelINS_13Kernel_traitsI13__nv_bfloat16S2_S2_fjLj4096ELj1ELj1ELj4ELj16ENS_18Kernel_traits_baseILj4096ES2_S2_S2_fjLj128EEEEEEEvNS_9BwdParamsE,"",@"SHT_CUDA_INFO"
	.sectionflags	@""
	.align	4


	//----- nvinfo : EIATTR_CUDA_API_VERSION
	.align		4
        /*0000*/ 	.byte	0x04, 0x37
        /*0002*/ 	.short	(.L_4885 - .L_4884)
.L_4884:
        /*0004*/ 	.word	0x00000082


	//----- nvinfo : EIATTR_KPARAM_INFO
	.align		4
.L_4885:
        /*0008*/ 	.byte	0x04, 0x17
        /*000a*/ 	.short	(.L_4887 - .L_4886)
.L_4886:
        /*000c*/ 	.word	0x00000000
        /*0010*/ 	.short	0x0000
        /*0012*/ 	.short	0x0000
        /*0014*/ 	.byte	0x00, 0xf0, 0x21, 0x02


	//----- nvinfo : EIATTR_SPARSE_MMA_MASK
	.align		4
.L_4887:
        /*0018*/ 	.byte	0x03, 0x50
        /*001a*/ 	.short	0x0000


	//----- nvinfo : EIATTR_MAXREG_COUNT
	.align		4
        /*001c*/ 	.byte	0x03, 0x1b
        /*001e*/ 	.short	0x00ff


	//----- nvinfo : EIATTR_NUM_BARRIERS
	.align		4
        /*0020*/ 	.byte	0x02, 0x4c
        /*0022*/ 	.byte	0x01
	.zero		1


	//----- nvinfo : EIATTR_MERCURY_ISA_VERSION
	.align		4
        /*0024*/ 	.byte	0x03, 0x5f
        /*0026*/ 	.short	0x0101


	//----- nvinfo : EIATTR_COOP_GROUP_MASK_REGIDS
	.align		4
        /*0028*/ 	.byte	0x04, 0x29
        /*002a*/ 	.short	(.L_4889 - .L_4888)


	//   ....[0]....
.L_4888:
        /*002c*/ 	.word	0xffffffff


	//   ....[1]....
        /*0030*/ 	.word	0xffffffff


	//   ....[2]....
        /*0034*/ 	.word	0xffffffff


	//   ....[3]....
        /*0038*/ 	.word	0xffffffff


	//   ....[4]....
        /*003c*/ 	.word	0xffffffff


	//   ....[5]....
        /*0040*/ 	.word	0xffffffff


	//   ....[6]....
        /*0044*/ 	.word	0xffffffff


	//   ....[7]....
        /*0048*/ 	.word	0xffffffff


	//   ....[8]....
        /*004c*/ 	.word	0xffffffff


	//   ....[9]....
        /*0050*/ 	.word	0xffffffff


	//   ....[10]....
        /*0054*/ 	.word	0x050000c0


	//   ....[11]....
        /*0058*/ 	.word	0x050000c0


	//   ....[12]....
        /*005c*/ 	.word	0x050000c0


	//   ....[13]....
        /*0060*/ 	.word	0x050000c0


	//   ....[14]....
        /*0064*/ 	.word	0x050000c0


	//   ....[15]....
        /*0068*/ 	.word	0x050000c0


	//   ....[16]....
        /*006c*/ 	.word	0x050000c0


	//   ....[17]....
        /*0070*/ 	.word	0x050000c0


	//   ....[18]....
        /*0074*/ 	.word	0x050000c0


	//   ....[19]....
        /*0078*/ 	.word	0x050000c0


	//----- nvinfo : EIATTR_COOP_GROUP_INSTR_OFFSETS
	.align		4
.L_4889:
        /*007c*/ 	.byte	0x04, 0x28
        /*007e*/ 	.short	(.L_4891 - .L_4890)


	//   ....[0]....
.L_4890:
        /*0080*/ 	.word	0x000029c0


	//   ....[1]....
        /*0084*/ 	.word	0x000029d0


	//   ....[2]....
        /*0088*/ 	.word	0x00002a00


	//   ....[3]....
        /*008c*/ 	.word	0x00002a10


	//   ....[4]....
        /*0090*/ 	.word	0x00002a40


	//   ....[5]....
        /*0094*/ 	.word	0x00002a50


	//   ....[6]....
        /*0098*/ 	.word	0x00002a80


	//   ....[7]....
        /*009c*/ 	.word	0x00002a90


	//   ....[8]....
        /*00a0*/ 	.word	0x00002ac0


	//   ....[9]....
        /*00a4*/ 	.word	0x00002ad0


	//   ....[10]....
        /*00a8*/ 	.word	0x00003ae0


	//   ....[11]....
        /*00ac*/ 	.word	0x00003b30


	//   ....[12]....
        /*00b0*/ 	.word	0x00003ba0


	//   ....[13]....
        /*00b4*/ 	.word	0x00003c00


	//   ....[14]....
        /*00b8*/ 	.word	0x00003c70


	//   ....[15]....
        /*00bc*/ 	.word	0x00003cd0


	//   ....[16]....
        /*00c0*/ 	.word	0x00003d40


	//   ....[17]....
        /*00c4*/ 	.word	0x00003da0


	//   ....[18]....
        /*00c8*/ 	.word	0x00003e10


	//   ....[19]....
        /*00cc*/ 	.word	0x00003e70


	//----- nvinfo : EIATTR_EXIT_INSTR_OFFSETS
	.align		4
.L_4891:
        /*00d0*/ 	.byte	0x04, 0x1c
        /*00d2*/ 	.short	(.L_4893 - .L_4892)


	//   ....[0]....
.L_4892:
        /*00d4*/ 	.word	0x00003a80


	//----- nvinfo : EIATTR_MAX_THREADS
	.align		4
.L_4893:
        /*00d8*/ 	.byte	0x04, 0x05
        /*00da*/ 	.short	(.L_4895 - .L_4894)
.L_4894:
        /*00dc*/ 	.word	0x00000080
        /*00e0*/ 	.word	0x00000001
        /*00e4*/ 	.word	0x00000001


	//----- nvinfo : EIATTR_CRS_STACK_SIZE
	.align		4
.L_4895:
        /*00e8*/ 	.byte	0x04, 0x1e
        /*00ea*/ 	.short	(.L_4897 - .L_4896)
.L_4896:
        /*00ec*/ 	.word	0x00000000


	//----- nvinfo : EIATTR_CBANK_PARAM_SIZE
	.align		4
.L_4897:
        /*00f0*/ 	.byte	0x03, 0x19
        /*00f2*/ 	.short	0x0088


	//----- nvinfo : EIATTR_PARAM_CBANK
	.align		4
        /*00f4*/ 	.byte	0x04, 0x0a
        /*00f6*/ 	.short	(.L_4899 - .L_4898)
	.align		4
.L_4898:
        /*00f8*/ 	.word	index@(.nv.constant0._ZN10layer_norm13ln_bwd_kernelINS_13Kernel_traitsI13__nv_bfloat16S2_S2_fjLj4096ELj1ELj1ELj4ELj16ENS_18Kernel_traits_baseILj4096ES2_S2_S2_fjLj128EEEEEEEvNS_9BwdParamsE)
        /*00fc*/ 	.short	0x0210
        /*00fe*/ 	.short	0x0088


	//----- nvinfo : EIATTR_SW_WAR
	.align		4
.L_4899:
        /*0100*/ 	.byte	0x04, 0x36
        /*0102*/ 	.short	(.L_4901 - .L_4900)
.L_4900:
        /*0104*/ 	.word	0x00000008
.L_4901:


//--------------------- .nv.info._ZN10layer_norm22ln_bwd_finalize_kernelINS_22Kernel_traits_finalizeILj4096E6__halffS2_fjLj1024ELj4ENS_18Kernel_traits_baseILj4096ES2_fS2_fjLj1024EEEEEEEvNS_9BwdParamsE --------------------------
	.section	.nv.info._ZN10layer_norm22ln_bwd_finalize_kernelINS_22Kernel_traits_finalizeILj4096E6__halffS2_fjLj1024ELj4ENS_18Kernel_traits_baseILj4096ES2_fS2_fjLj1024EEEEEEEvNS_9BwdParamsE,"",@"SHT_CUDA_INFO"
	.sectionflags	@""
	.align	4


	//----- nvinfo : EIATTR_CUDA_API_VERSION
	.align		4
        /*0000*/ 	.byte	0x04, 0x37
        /*0002*/ 	.short	(.L_4903 - .L_4902)
.L_4902:
        /*0004*/ 	.word	0x00000082


	//----- nvinfo : EIATTR_KPARAM_INFO
	.align		4
.L_4903:
        /*0008*/ 	.byte	0x04, 0x17
        /*000a*/ 	.short	(.L_4905 - .L_4904)
.L_4904:
        /*000c*/ 	.word	0x00000000
        /*0010*/ 	.short	0x0000
        /*0012*/ 	.short	0x0000
        /*0014*/ 	.byte	0x00, 0xf0, 0x21, 0x02


	//----- nvinfo : EIATTR_SPARSE_MMA_MASK
	.align		4
.L_4905:
        /*0018*/ 	.byte	0x03, 0x50
        /*001a*/ 	.short	0x0000


	//----- nvinfo : EIATTR_MAXREG_COUNT
	.align		4
        /*001c*/ 	.byte	0x03, 0x1b
        /*001e*/ 	.short	0x0040


	//----- nvinfo : EIATTR_NUM_BARRIERS
	.align		4
        /*0020*/ 	.byte	0x02, 0x4c
        /*0022*/ 	.byte	0x01
	.zero		1


	//----- nvinfo : EIATTR_MERCURY_ISA_VERSION
	.align		4
        /*0024*/ 	.byte	0x03, 0x5f
        /*0026*/ 	.short	0x0101


	//----- nvinfo : EIATTR_COOP_GROUP_MASK_REGIDS
	.align		4
        /*0028*/ 	.byte	0x04, 0x29
        /*002a*/ 	.short	(.L_4907 - .L_4906)


	//   ....[0]....
.L_4906:
        /*002c*/ 	.word	0xffffffff


	//   ....[1]....
        /*0030*/ 	.word	0xffffffff


	//   ....[2]....
        /*0034*/ 	.word	0xffffffff


	//   ....[3]....
        /*0038*/ 	.word	0xffffffff


	//   ....[4]....
        /*003c*/ 	.word	0xffffffff


	//   ....[5]....
        /*0040*/ 	.word	0xffffffff


	//   ....[6]....
        /*0044*/ 	.word	0xffffffff


	//   ....[7]....
        /*0048*/ 	.word	0xffffffff


	//   ....[8]....
        /*004c*/ 	.word	0xffffffff


	//   ....[9]....
        /*0050*/ 	.word	0xffffffff


	//   ....[10]....
        /*0054*/ 	.word	0x05000011


	//   ....[11]....
        /*0058*/ 	.word	0x05000011


	//   ....[12]....
        /*005c*/ 	.word	0x05000011


	//   ....[13]....
        /*0060*/ 	.word	0x05000011


	//   ....[14]....
        /*0064*/ 	.word	0x05000011


	//   ....[15]....
        /*0068*/ 	.word	0x05000011


	//   ....[16]....
        /*006c*/ 	.word	0x05000011


	//   ....[17]....
        /*0070*/ 	.word	0x05000011


	//   ....[18]....
        /*0074*/ 	.word	0x05000011


	//   ....[19]....
        /*0078*/ 	.word	0x05000011


	//----- nvinfo : EIATTR_COOP_GROUP_INSTR_OFFSETS
	.align		4
.L_4907:
        /*007c*/ 	.byte	0x04, 0x28
        /*007e*/ 	.short	(.L_4909 - .L_4908)


	//   ....[0]....
.L_4908:
        /*0080*/ 	.word	0x00000860


	//   ....[1]....
        /*0084*/ 	.word	0x00000870


	//   ....[2]....
        /*0088*/ 	.word	0x000008a0


	//   ....[3]....
        /*008c*/ 	.word	0x000008b0


	//   ....[4]....
        /*0090*/ 	.word	0x000008e0


	//   ....[5]....
        /*0094*/ 	.word	0x000008f0


	//   ....[6]....
        /*0098*/ 	.word	0x00000920


	//   ....[7]....
        /*009c*/ 	.word	0x00000930


	//   ....[8]....
        /*00a0*/ 	.word	0x00000960


	//   ....[9]....
        /*00a4*/ 	.word	0x00000970


	//   ....[10]....
        /*00a8*/ 	.word	0x00000b70


	//   ....[11]....
        /*00ac*/ 	.word	0x00000be0


	//   ....[12]....
        /*00b0*/ 	.word	0x00000c50


	//   ....[13]....
        /*00b4*/ 	.word	0x00000cc0


	//   ....[14]....
        /*00b8*/ 	.word	0x00000d30


	//   ....[15]....
        /*00bc*/ 	.word	0x00000d90


	//   ....[16]....
        /*00c0*/ 	.word	0x00000e00


	//   ....[17]....
        /*00c4*/ 	.word	0x00000e70


	//   ....[18]....
        /*00c8*/ 	.word	0x00000ee0


	//   ....[19]....
        /*00cc*/ 	.word	0x00000f50


	//----- nvinfo : EIATTR_EXIT_INSTR_OFFSETS
	.align		4
.L_4909:
        /*00d0*/ 	.byte	0x04, 0x1c
        /*00d2*/ 	.short	(.L_4911 - .L_4910)


	//   ....[0]....
.L_4910:
        /*00d4*/ 	.word	0x00000070


	//   ....[1]....
        /*00d8*/ 	.word	0x00000b10


	//----- nvinfo : EIATTR_MAX_THREADS
	.align		4
.L_4911:
        /*00dc*/ 	.byte	0x04, 0x05
        /*00de*/ 	.short	(.L_4913 - .L_4912)
.L_4912:
        /*00e0*/ 	.word	0x00000400
        /*00e4*/ 	.word	0x00000001
        /*00e8*/ 	.word	0x00000001


	//----- nvinfo : EIATTR_CRS_STACK_SIZE
	.align		4
.L_4913:
        /*00ec*/ 	.byte	0x04, 0x1e
        /*00ee*/ 	.short	(.L_4915 - .L_4914)
.L_4914:
        /*00f0*/ 	.word	0x00000000


	//----- nvinfo : EIATTR_CBANK_PARAM_SIZE
	.align		4
.L_4915:
        /*00f4*/ 	.byte	0x03, 0x19
        /*00f6*/ 	.short	0x0088


	//----- nvinfo : EIATTR_PARAM_CBANK
	.align		4
        /*00f8*/ 	.byte	0x04, 0x0a
        /*00fa*/ 	.short	(.L_4917 - .L_4916)
	.align		4
.L_4916:
        /*00fc*/ 	.word	index@(.nv.constant0._ZN10layer_norm22ln_bwd_finalize_kernelINS_22Kernel_traits_finalizeILj4096E6__halffS2_fjLj1024ELj4ENS_18Kernel_traits_baseILj4096ES2_fS2_fjLj1024EEEEEEEvNS_9BwdParamsE)
        /*0100*/ 	.short	0x0210
        /*0102*/ 	.short	0x0088


	//----- nvinfo : EIATTR_SW_WAR
	.align		4
.L_4917:
        /*0104*/ 	.byte	0x04, 0x36
        /*0106*/ 	.short	(.L_4919 - .L_4918)
.L_4918:
        /*0108*/ 	.word	0x00000008
.L_4919:


//--------------------- .nv.info._ZN10layer_norm13ln_bwd_kernelINS_13Kernel_traitsI6__halffS2_fjLj4096ELj1ELj1ELj4ELj16ENS_18Kernel_traits_baseILj4096ES2_fS2_fjLj128EEEEEEEvNS_9BwdParamsE --------------------------
	.section	.nv.info._ZN10layer_norm13ln_bwd_kernelINS_13Kernel_traitsI6__halffS2_fjLj4096ELj1ELj1ELj4ELj16ENS_18Kernel_traits_baseILj4096ES2_fS2_fjLj128EEEEEEEvNS_9BwdParamsE,"",@"SHT_CUDA_INFO"
	.sectionflags	@""
	.align	4


	//----- nvinfo : EIATTR_CUDA_API_VERSION
	.align		4
        /*0000*/ 	.byte	0x04, 0x37
        /*0002*/ 	.short	(.L_4921 - .L_4920)
.L_4920:
        /*0004*/ 	.word	0x00000082


	//----- nvinfo : EIATTR_KPARAM_INFO
	.align		4
.L_4921:
        /*0008*/ 	.byte	0x04, 0x17
        /*000a*/ 	.short	(.L_4923 - .L_4922)
.L_4922:
        /*000c*/ 	.word	0x00000000
        /*0010*/ 	.short	0x0000
        /*0012*/ 	.short	0x0000
        /*0014*/ 	.byte	0x00, 0xf0, 0x21, 0x02


	//----- nvinfo : EIATTR_SPARSE_MMA_MASK
	.align		4
.L_4923:
        /*0018*/ 	.byte	0x03, 0x50
        /*001a*/ 	.short	0x0000


	//----- nvinfo : EIATTR_MAXREG_COUNT
	.align		4
        /*001c*/ 	.byte	0x03, 0x1b
        /*001e*/ 	.short	0x00ff


	//----- nvinfo : EIATTR_NUM_BARRIERS
	.align		4
        /*0020*/ 	.byte	0x02, 0x4c
        /*0022*/ 	.byte	0x01
	.zero		1


	//----- nvinfo : EIATTR_MERCURY_ISA_VERSION
	.align		4
        /*0024*/ 	.byte	0x03, 0x5f
        /*0026*/ 	.short	0x0101


	//----- nvinfo : EIATTR_COOP_GROUP_MASK_REGIDS
	.align		4
        /*0028*/ 	.byte	0x04, 0x29
        /*002a*/ 	.short	(.L_4925 - .L_4924)


	//   ....[0]....
.L_4924:
        /*002c*/ 	.word	0xffffffff


	//   ....[1]....
        /*0030*/ 	.word	0xffffffff


	//   ....[2]....
        /*0034*/ 	.word	0xffffffff


	//   ....[3]....
        /*0038*/ 	.word	0xffffffff


	//   ....[4]....
        /*003c*/ 	.word	0xffffffff


	//   ....[5]....
        /*0040*/ 	.word	0xffffffff


	//   ....[6]....
        /*0044*/ 	.word	0xffffffff


	//   ....[7]....
        /*0048*/ 	.word	0xffffffff


	//   ....[8]....
        /*004c*/ 	.word	0xffffffff


	//   ....[9]....
        /*0050*/ 	.word	0xffffffff


	//   ....[10]....
        /*0054*/ 	.word	0x050000d4


	//   ....[11]....
        /*0058*/ 	.word	0x050000d4


	//   ....[12]....
        /*005c*/ 	.word	0x050000d4


	//   ....[13]....
        /*0060*/ 	.word	0x050000d4


	//   ....[14]....
        /*0064*/ 	.word	0x050000d4


	//   ....[15]....
        /*0068*/ 	.word	0x050000d4


	//   ....[16]....
        /*006c*/ 	.word	0x050000d4


	//   ....[17]....
        /*0070*/ 	.word	0x050000d4


	//   ....[18]....
        /*0074*/ 	.word	0x050000d4


	//   ....[19]....
        /*0078*/ 	.word	0x050000d4


	//----- nvinfo : EIATTR_COOP_GROUP_INSTR_OFFSETS
	.align		4
.L_4925:
        /*007c*/ 	.byte	0x04, 0x28
        /*007e*/ 	.short	(.L_4927 - .L_4926)


	//   ....[0]....
.L_4926:
        /*0080*/ 	.word	0x00002a70


	//   ....[1]....
        /*0084*/ 	.word	0x00002a80


	//   ....[2]....
        /*0088*/ 	.word	0x00002ab0


	//   ....[3]....
        /*008c*/ 	.word	0x00002ac0


	//   ....[4]....
        /*0090*/ 	.word	0x00002af0


	//   ....[5]....
        /*0094*/ 	.word	0x00002b00


	//   ....[6]....
        /*0098*/ 	.word	0x00002b30


	//   ....[7]....
        /*009c*/ 	.word	0x00002b40


	//   ....[8]....
        /*00a0*/ 	.word	0x00002b80


	//   ....[9]....
        /*00a4*/ 	.word	0x00002ba0


	//   ....[10]....
        /*00a8*/ 	.word	0x00003a70


	//   ....[11]....
        /*00ac*/ 	.word	0x00003ac0


	//   ....[12]....
        /*00b0*/ 	.word	0x00003b30


	//   ....[13]....
        /*00b4*/ 	.word	0x00003b90


	//   ....[14]....
        /*00b8*/ 	.word	0x00003c00


	//   ....[15]....
        /*00bc*/ 	.word	0x00003c60


	//   ....[16]....
        /*00c0*/ 	.word	0x00003cd0


	//   ....[17]....
        /*00c4*/ 	.word	0x00003d30


	//   ....[18]....
        /*00c8*/ 	.word	0x00003db0


	//   ....[19]....
        /*00cc*/ 	.word	0x00003e20


	//----- nvinfo : EIATTR_EXIT_INSTR_OFFSETS
	.align		4
.L_4927:
        /*00d0*/ 	.byte	0x04, 0x1c
        /*00d2*/ 	.short	(.L_4929 - .L_4928)


	//   ....[0]....
.L_4928:
        /*00d4*/ 	.word	0x00003a10


	//----- nvinfo : EIATTR_MAX_THREADS
	.align		4
.L_4929:
        /*00d8*/ 	.byte	0x04, 0x05
        /*00da*/ 	.short	(.L_4931 - .L_4930)
.L_4930:
        /*00dc*/ 	.word	0x00000080
        /*00e0*/ 	.word	0x00000001
        /*00e4*/ 	.word	0x00000001


	//----- nvinfo : EIATTR_CRS_STACK_SIZE
	.align		4
.L_4931:
        /*00e8*/ 	.byte	0x04, 0x1e
        /*00ea*/ 	.short	(.L_4933 - .L_4932)
.L_4932:
        /*00ec*/ 	.word	0x00000000


	//----- nvinfo : EIATTR_CBANK_PARAM_SIZE
	.align		4
.L_4933:
        /*00f0*/ 	.byte	0x03, 0x19
        /*00f2*/ 	.short	0x0088


	//----- nvinfo : EIATTR_PARAM_CBANK
	.align		4
        /*00f4*/ 	.byte	0x04, 0x0a
        /*00f6*/ 	.short	(.L_4935 - .L_4934)
	.align		4
.L_4934:
        /*00f8*/ 	.word	index@(.nv.constant0._ZN10layer_norm13ln_bwd_kernelINS_13Kernel_traitsI6__halffS2_fjLj4096ELj1ELj1ELj4ELj16ENS_18Kernel_traits_baseILj4096ES2_fS2_fjLj128EEEEEEEvNS_9BwdParamsE)
        /*00fc*/ 	.short	0x0210
        /*00fe*/ 	.short	0x0088


	//----- nvinfo : EIATTR_SW_WAR
	.align		4
.L_4935:
        /*0100*/ 	.byte	0x04, 0x36
        /*0102*/ 	.short	(.L_4937 - .L_4936)
.L_4936:
        /*0104*/ 	.word	0x00000008
.L_4937:


//--------------------- .nv.info._ZN10layer_norm22ln_bwd_finalize_kernelINS_22Kernel_traits_finalizeILj4096E6__halfS2_S2_fjLj1024ELj4ENS_18Kernel_traits_baseILj4096ES2_S2_S2_fjLj1024EEEEEEEvNS_9BwdParamsE --------------------------
	.section	.nv.info._ZN10layer_norm22ln_bwd_finalize_kernelINS_22Kernel_traits_finalizeILj4096E6__halfS2_S2_fjLj1024ELj4ENS_18Kernel_traits_baseILj4096ES2_S2_S2_fjLj1024EEEEEEEvNS_9BwdParamsE,"",@"SHT_CUDA_INFO"
	.sectionflags	@""
	.align	4


	//----- nvinfo : EIATTR_CUDA_API_VERSION
	.align		4
        /*0000*/ 	.byte	0x04, 0x37
        /*0002*/ 	.short	(.L_4939 - .L_4938)
.L_4938:
        /*0004*/ 	.word	0x00000082


	//----- nvinfo : EIATTR_KPARAM_INFO
	.align		4
.L_4939:
        /*0008*/ 	.byte	0x04, 0x17
        /*000a*/ 	.short	(.L_4941 - .L_4940)
.L_4940:
        /*000c*/ 	.word	0x00000000
        /*0010*/ 	.short	0x0000
        /*0012*/ 	.short	0x0000
        /*0014*/ 	.byte	0x00, 0xf0, 0x21, 0x02


	//----- nvinfo : EIATTR_SPARSE_MMA_MASK
	.align		4
.L_4941:
        /*0018*/ 	.byte	0x03, 0x50
        /*001a*/ 	.short	0x0000


	//----- nvinfo : EIATTR_MAXREG_COUNT
	.align		4
        /*001c*/ 	.byte	0x03, 0x1b
        /*001e*/ 	.short	0x0040


	//----- nvinfo : EIATTR_NUM_BARRIERS
	.align		4
        /*0020*/ 	.byte	0x02, 0x4c
        /*0022*/ 	.byte	0x01
	.zero		1


	//----- nvinfo : EIATTR_MERCURY_ISA_VERSION
	.align		4
        /*0024*/ 	.byte	0x03, 0x5f
        /*0026*/ 	.short	0x0101


	//----- nvinfo : EIATTR_COOP_GROUP_MASK_REGIDS
	.align		4
        /*0028*/ 	.byte	0x04, 0x29
        /*002a*/ 	.short	(.L_4943 - .L_4942)


	//   ....[0]....
.L_4942:
        /*002c*/ 	.word	0xffffffff


	//   ....[1]....
        /*0030*/ 	.word	0xffffffff


	//   ....[2]....
        /*0034*/ 	.word	0xffffffff


	//   ....[3]....
        /*0038*/ 	.word	0xffffffff


	//   ....[4]....
        /*003c*/ 	.word	0xffffffff


	//   ....[5]....
        /*0040*/ 	.word	0xffffffff


	//   ....[6]....
        /*0044*/ 	.word	0xffffffff


	//   ....[7]....
        /*0048*/ 	.word	0xffffffff


	//   ....[8]....
        /*004c*/ 	.word	0xffffffff


	//   ....[9]....
        /*0050*/ 	.word	0xffffffff


	//   ....[10]....
        /*0054*/ 	.word	0x05000011


	//   ....[11]....
        /*0058*/ 	.word	0x05000011


	//   ....[12]....
        /*005c*/ 	.word	0x05000011


	//   ....[13]....
        /*0060*/ 	.word	0x05000011


	//   ....[14]....
        /*0064*/ 	.word	0x05000011


	//   ....[15]....
        /*0068*/ 	.word	0x05000011


	//   ....[16]....
        /*006c*/ 	.word	0x05000011


	//   ....[17]....
        /*0070*/ 	.word	0x05000011


	//   ....[18]....
        /*0074*/ 	.word	0x05000011


	//   ....[19]....
        /*0078*/ 	.word	0x05000011


	//----- nvinfo : EIATTR_COOP_GROUP_INSTR_OFFSETS
	.align		4
.L_4943:
        /*007c*/ 	.byte	0x04, 0x28
        /*007e*/ 	.short	(.L_4945 - .L_4944)


	//   ....[0]....
.L_4944:
        /*0080*/ 	.word	0x00000860


	//   ....[1]....
        /*0084*/ 	.word	0x00000870


	//   ....[2]....
        /*0088*/ 	.word	0x000008a0


	//   ....[3]....
        /*008c*/ 	.word	0x000008b0


	//   ....[4]....
        /*0090*/ 	.word	0x000008e0


	//   ....[5]....
        /*0094*/ 	.word	0x000008f0


	//   ....[6]....
        /*0098*/ 	.word	0x00000920


	//   ....[7]....
        /*009c*/ 	.word	0x00000930


	//   ....[8]....
        /*00a0*/ 	.word	0x00000960


	//   ....[9]....
        /*00a4*/ 	.word	0x00000970


	//   ....[10]....
        /*00a8*/ 	.word	0x00000b70


	//   ....[11]....
        /*00ac*/ 	.word	0x00000be0


	//   ....[12]....
        /*00b0*/ 	.word	0x00000c50


	//   ....[13]....
        /*00b4*/ 	.word	0x00000cc0


	//   ....[14]....
        /*00b8*/ 	.word	0x00000d30


	//   ....[15]....
        /*00bc*/ 	.word	0x00000d90


	//   ....[16]....
        /*00c0*/ 	.word	0x00000e00


	//   ....[17]....
        /*00c4*/ 	.word	0x00000e70


	//   ....[18]....
        /*00c8*/ 	.word	0x00000ee0


	//   ....[19]....
        /*00cc*/ 	.word	0x00000f50


	//----- nvinfo : EIATTR_EXIT_INSTR_OFFSETS
	.align		4
.L_4945:
        /*00d0*/ 	.byte	0x04, 0x1c
        /*00d2*/ 	.short	(.L_4947 - .L_4946)


	//   ....[0]....
.L_4946:
        /*00d4*/ 	.word	0x00000070


	//   ....[1]....
        /*00d8*/ 	.word	0x00000b10


	//----- nvinfo : EIATTR_MAX_THREADS
	.align		4
.L_4947:
        /*00dc*/ 	.byte	0x04, 0x05
        /*00de*/ 	.short	(.L_4949 - .L_4948)
.L_4948:
        /*00e0*/ 	.word	0x00000400
        /*00e4*/ 	.word	0x00000001
        /*00e8*/ 	.word	0x00000001


	//----- nvinfo : EIATTR_CRS_STACK_SIZE
	.align		4
.L_4949:
        /*00ec*/ 	.byte	0x04, 0x1e
        /*00ee*/ 	.short	(.L_4951 - .L_4950)
.L_4950:
        /*00f0*/ 	.word	0x00000000


	//----- nvinfo : EIATTR_CBANK_PARAM_SIZE
	.align		4
.L_4951:
        /*00f4*/ 	.byte	0x03, 0x19
        /*00f6*/ 	.short	0x0088


	//----- nvinfo : EIATTR_PARAM_CBANK
	.align		4
        /*00f8*/ 	.byte	0x04, 0x0a
        /*00fa*/ 	.short	(.L_4953 - .L_4952)
	.align		4
.L_4952:
        /*00fc*/ 	.word	index@(.nv.constant0._ZN10layer_norm22ln_bwd_finalize_kernelINS_22Kernel_traits_finalizeILj4096E6__halfS2_S2_fjLj1024ELj4ENS_18Kernel_traits_baseILj4096ES2_S2_S2_fjLj1024EEEEEEEvNS_9BwdParamsE)
        /*0100*/ 	.short	0x0210
        /*0102*/ 	.short	0x0088


	//----- nvinfo : EIATTR_SW_WAR
	.align		4
.L_4953:
        /*0104*/ 	.byte	0x04, 0x36
        /*0106*/ 	.short	(.L_4955 - .L_4954)
.L_4954:
        /*0108*/ 	.word	0x00000008
.L_4955:


//--------------------- .nv.info._ZN10layer_norm13ln_bwd_kernelINS_13Kernel_traitsI6__halfS2_S2_fjLj4096ELj1ELj1ELj4ELj16ENS_18Kernel_traits_baseILj4096ES2_S2_S2_fjLj128EEEEEEEvNS_9BwdParamsE --------------------------
	.section	.nv.info._ZN10layer_norm13ln_bwd_kernelINS_13Kernel_traitsI6__halfS2_S2_fjLj4096ELj1ELj1ELj4ELj16ENS_18Kernel_traits_baseILj4096ES2_S2_S2_fjLj128EEEEEEEvNS_9BwdParamsE,"",@"SHT_CUDA_INFO"
	.sectionflags	@""
	.align	4


	//----- nvinfo : EIATTR_CUDA_API_VERSION
	.align		4
        /*0000*/ 	.byte	0x04, 0x37
        /*0002*/ 	.short	(.L_4957 - .L_4956)
.L_4956:
        /*0004*/ 	.word	0x00000082


	//----- nvinfo : EIATTR_KPARAM_INFO
	.align		4
.L_4957:
        /*0008*/ 	.byte	0x04, 0x17
        /*000a*/ 	.short	(.L_4959 - .L_4958)
.L_4958:
        /*000c*/ 	.word	0x00000000
        /*0010*/ 	.short	0x0000
        /*0012*/ 	.short	0x0000
        /*0014*/ 	.byte	0x00, 0xf0, 0x21, 0x02


	//----- nvinfo : EIATTR_SPARSE_MMA_MASK
	.align		4
.L_4959:
        /*0018*/ 	.byte	0x03, 0x50
        /*001a*/ 	.short	0x0000


	//----- nvinfo : EIATTR_MAXREG_COUNT
	.align		4
        /*001c*/ 	.byte	0x03, 0x1b
        /*001e*/ 	.short	0x00ff


	//----- nvinfo : EIATTR_NUM_BARRIERS
	.align		4
        /*0020*/ 	.byte	0x02, 0x4c
        /*0022*/ 	.byte	0x01
	.zero		1


	//----- nvinfo : EIATTR_MERCURY_ISA_VERSION
	.align		4
        /*0024*/ 	.byte	0x03, 0x5f
        /*0026*/ 	.short	0x0101


	//----- nvinfo : EIATTR_COOP_GROUP_MASK_REGIDS
	.align		4
        /*0028*/ 	.byte	0x04, 0x29
        /*002a*/ 	.short	(.L_4961 - .L_4960)


	//   ....[0]....
.L_4960:
        /*002c*/ 	.word	0xffffffff


	//   ....[1]....
        /*0030*/ 	.word	0xffffffff


	//   ....[2]....
        /*0034*/ 	.word	0xffffffff


	//   ....[3]....
        /*0038*/ 	.word	0xffffffff


	//   ....[4]....
        /*003c*/ 	.word	0xffffffff


	//   ....[5]....
        /*0040*/ 	.word	0xffffffff


	//   ....[6]....
        /*0044*/ 	.word	0xffffffff


	//   ....[7]....
        /*0048*/ 	.word	0xffffffff


	//   ....[8]....
        /*004c*/ 	.word	0xffffffff


	//   ....[9]....
        /*0050*/ 	.word	0xffffffff


	//   ....[10]....
        /*0054*/ 	.word	0x050000c0


	//   ....[11]....
        /*0058*/ 	.word	0x050000c0


	//   ....[12]....
        /*005c*/ 	.word	0x050000c0


	//   ....[13]....
        /*0060*/ 	.word	0x050000c0


	//   ....[14]....
        /*0064*/ 	.word	0x050000c0


	//   ....[15]....
        /*0068*/ 	.word	0x050000c0


	//   ....[16]....
        /*006c*/ 	.word	0x050000c0


	//   ....[17]....
        /*0070*/ 	.word	0x050000c0


	//   ....[18]....
        /*0074*/ 	.word	0x050000c0


	//   ....[19]....
        /*0078*/ 	.word	0x050000c0


	//----- nvinfo : EIATTR_COOP_GROUP_INSTR_OFFSETS
	.align		4
.L_4961:
        /*007c*/ 	.byte	0x04, 0x28
        /*007e*/ 	.short	(.L_4963 - .L_4962)


	//   ....[0]....
.L_4962:
        /*0080*/ 	.word	0x000025c0


	//   ....[1]....
        /*0084*/ 	.word	0x000025d0


	//   ....[2]....
        /*0088*/ 	.word	0x00002600


	//   ....[3]....
        /*008c*/ 	.word	0x00002610


	//   ....[4]....
        /*0090*/ 	.word	0x00002640


	//   ....[5]....
        /*0094*/ 	.word	0x00002650


	//   ....[6]....
        /*0098*/ 	.word	0x00002680


	//   ....[7]....
        /*009c*/ 	.word	0x00002690


	//   ....[8]....
        /*00a0*/ 	.word	0x000026c0


	//   ....[9]....
        /*00a4*/ 	.word	0x000026d0


	//   ....[10]....
        /*00a8*/ 	.word	0x000036e0


	//   ....[11]....
        /*00ac*/ 	.word	0x00003730


	//   ....[12]....
        /*00b0*/ 	.word	0x000037a0


	//   ....[13]....
        /*00b4*/ 	.word	0x00003800


	//   ....[14]....
        /*00b8*/ 	.word	0x00003870


	//   ....[15]....
        /*00bc*/ 	.word	0x000038d0


	//   ....[16]....
        /*00c0*/ 	.word	0x00003940


	//   ....[17]....
        /*00c4*/ 	.word	0x000039a0


	//   ....[18]....
        /*00c8*/ 	.word	0x00003a10


	//   ....[19]....
        /*00cc*/ 	.word	0x00003a70


	//----- nvinfo : EIATTR_EXIT_INSTR_OFFSETS
	.align		4
.L_4963:
        /*00d0*/ 	.byte	0x04, 0x1c
        /*00d2*/ 	.short	(.L_4965 - .L_4964)


	//   ....[0]....
.L_4964:
        /*00d4*/ 	.word	0x00003680


	//----- nvinfo : EIATTR_MAX_THREADS
	.align		4
.L_4965:
        /*00d8*/ 	.byte	0x04, 0x05
        /*00da*/ 	.short	(.L_4967 - .L_4966)
.L_4966:
        /*00dc*/ 	.word	0x00000080
        /*00e0*/ 	.word	0x00000001
        /*00e4*/ 	.word	0x00000001


	//----- nvinfo : EIATTR_CRS_STACK_SIZE
	.align		4
.L_4967:
        /*00e8*/ 	.byte	0x04, 0x1e
        /*00ea*/ 	.short	(.L_4969 - .L_4968)
.L_4968:
        /*00ec*/ 	.word	0x00000000


	//----- nvinfo : EIATTR_CBANK_PARAM_SIZE
	.align		4
.L_4969:
        /*00f0*/ 	.byte	0x03, 0x19
        /*00f2*/ 	.short	0x0088


	//----- nvinfo : EIATTR_PARAM_CBANK
	.align		4
        /*00f4*/ 	.byte	0x04, 0x0a
        /*00f6*/ 	.short	(.L_4971 - .L_4970)
	.align		4
.L_4970:
        /*00f8*/ 	.word	index@(.nv.constant0._ZN10layer_norm13ln_bwd_kernelINS_13Kernel_traitsI6__halfS2_S2_fjLj4096ELj1ELj1ELj4ELj16ENS_18Kernel_traits_baseILj4096ES2_S2_S2_fjLj128EEEEEEEvNS_9BwdParamsE)
        /*00fc*/ 	.short	0x0210
        /*00fe*/ 	.short	0x0088


	//----- nvinfo : EIATTR_SW_WAR
	.align		4
.L_4971:
        /*0100*/ 	.byte	0x04, 0x36
        /*0102*/ 	.short	(.L_4973 - .L_4972)
.L_4972:
        /*0104*/ 	.word	0x00000008
.L_4973:


//--------------------- .nv.info._ZN10layer_norm22ln_bwd_finalize_kernelINS_22Kernel_traits_finalizeILj4096EffffjLj1024ELj4ENS_18Kernel_traits_baseILj4096EffffjLj1024EEEEEEEvNS_9BwdParamsE --------------------------
	.section	.nv.info._ZN10layer_norm22ln_bwd_finalize_kernelINS_22Kernel_traits_finalizeILj4096EffffjLj1024ELj4ENS_18Kernel_traits_baseILj4096EffffjLj1024EEEEEEEvNS_9BwdParamsE,"",@"SHT_CUDA_INFO"
	.sectionflags	@""
	.align	4


	//----- nvinfo : EIATTR_CUDA_API_VERSION
	.align		4
        /*0000*/ 	.byte	0x04, 0x37
        /*0002*/ 	.short	(.L_4975 - .L_4974)
.L_4974:
        /*0004*/ 	.word	0x00000082


	//----- nvinfo : EIATTR_KPARAM_INFO
	.align		4
.L_4975:
        /*0008*/ 	.byte	0x04, 0x17
        /*000a*/ 	.short	(.L_4977 - .L_4976)
.L_4976:
        /*000c*/ 	.word	0x00000000
        /*0010*/ 	.short	0x0000
        /*0012*/ 	.short	0x0000
        /*0014*/ 	.byte	0x00, 0xf0, 0x21, 0x02


	//----- nvinfo : EIATTR_SPARSE_MMA_MASK
	.align		4
.L_4977:
        /*0018*/ 	.byte	0x03, 0x50
        /*001a*/ 	.short	0x0000


	//----- nvinfo : EIATTR_MAXREG_COUNT
	.align		4
        /*001c*/ 	.byte	0x03, 0x1b
        /*001e*/ 	.short	0x0040


	//----- nvinfo : EIATTR_NUM_BARRIERS
	.align		4
        /*0020*/ 	.byte	0x02, 0x4c
        /*0022*/ 	.byte	0x01
	.zero		1


	//----- nvinfo : EIATTR_MERCURY_ISA_VERSION
	.align		4
        /*0024*/ 	.byte	0x03, 0x5f
        /*0026*/ 	.short	0x0101


	//----- nvinfo : EIATTR_COOP_GROUP_MASK_REGIDS
	.align		4
        /*0028*/ 	.byte	0x04, 0x29
        /*002a*/ 	.short	(.L_4979 - .L_4978)


	//   ....[0]....
.L_4978:
        /*002c*/ 	.word	0xffffffff


	//   ....[1]....
        /*0030*/ 	.word	0xffffffff


	//   ....[2]....
        /*0034*/ 	.word	0xffffffff


	//   ....[3]....
        /*0038*/ 	.word	0xffffffff


	//   ....[4]....
        /*003c*/ 	.word	0xffffffff


	//   ....[5]....
        /*0040*/ 	.word	0xffffffff


	//   ....[6]....
        /*0044*/ 	.word	0xffffffff


	//   ....[7]....
        /*0048*/ 	.word	0xffffffff


	//   ....[8]....
        /*004c*/ 	.word	0xffffffff


	//   ....[9]....
        /*0050*/ 	.word	0xffffffff


	//   ....[10]....
        /*0054*/ 	.word	0x05000011


	//   ....[11]....
        /*0058*/ 	.word	0x05000011


	//   ....[12]....
        /*005c*/ 	.word	0x05000011


	//   ....[13]....
        /*0060*/ 	.word	0x05000011


	//   ....[14]....
        /*0064*/ 	.word	0x05000011


	//   ....[15]....
        /*0068*/ 	.word	0x05000011


	//   ....[16]....
        /*006c*/ 	.word	0x05000011


	//   ....[17]....
        /*0070*/ 	.word	0x05000011


	//   ....[18]....
        /*0074*/ 	.word	0x05000011


	//   ....[19]....
        /*0078*/ 	.word	0x05000011


	//----- nvinfo : EIATTR_COOP_GROUP_INSTR_OFFSETS
	.align		4
.L_4979:
        /*007c*/ 	.byte	0x04, 0x28
        /*007e*/ 	.short	(.L_4981 - .L_4980)


	//   ....[0]....
.L_4980:
        /*0080*/ 	.word	0x00000860


	//   ....[1]....
        /*0084*/ 	.word	0x00000870


	//   ....[2]....
        /*0088*/ 	.word	0x000008a0


	//   ....[3]....
        /*008c*/ 	.word	0x000008b0


	//   ....[4]....
        /*0090*/ 	.word	0x000008e0


	//   ....[5]....
        /*0094*/ 	.word	0x000008f0


	//   ....[6]....
        /*0098*/ 	.word	0x00000920


	//   ....[7]....
        /*009c*/ 	.word	0x00000930


	//   ....[8]....
        /*00a0*/ 	.word	0x00000960


	//   ....[9]....
        /*00a4*/ 	.word	0x00000970


	//   ....[10]....
        /*00a8*/ 	.word	0x00000b20


	//   ....[11]....
        /*00ac*/ 	.word	0x00000b90


	//   ....[12]....
        /*00b0*/ 	.word	0x00000c00


	//   ....[13]....
        /*00b4*/ 	.word	0x00000c70


	//   ....[14]....
        /*00b8*/ 	.word	0x00000ce0


	//   ....[15]....
        /*00bc*/ 	.word	0x00000d40


	//   ....[16]....
        /*00c0*/ 	.word	0x00000db0


	//   ....[17]....
        /*00c4*/ 	.word	0x00000e20


	//   ....[18]....
        /*00c8*/ 	.word	0x00000e90


	//   ....[19]....
        /*00cc*/ 	.word	0x00000f00


	//----- nvinfo : EIATTR_EXIT_INSTR_OFFSETS
	.align		4
.L_4981:
        /*00d0*/ 	.byte	0x04, 0x1c
        /*00d2*/ 	.short	(.L_4983 - .L_4982)


	//   ....[0]....
.L_4982:
        /*00d4*/ 	.word	0x00000070


	//   ....[1]....
        /*00d8*/ 	.word	0x00000ac0


	//----- nvinfo : EIATTR_MAX_THREADS
	.align		4
.L_4983:
        /*00dc*/ 	.byte	0x04, 0x05
        /*00de*/ 	.short	(.L_4985 - .L_4984)
.L_4984:
        /*00e0*/ 	.word	0x00000400
        /*00e4*/ 	.word	0x00000001
        /*00e8*/ 	.word	0x00000001


	//----- nvinfo : EIATTR_CRS_STACK_SIZE
	.align		4
.L_4985:
        /*00ec*/ 	.byte	0x04, 0x1e
        /*00ee*/ 	.short	(.L_4987 - .L_4986)
.L_4986:
        /*00f0*/ 	.word	0x00000000


	//----- nvinfo : EIATTR_CBANK_PARAM_SIZE
	.align		4
.L_4987:
        /*00f4*/ 	.byte	0x03, 0x19
        /*00f6*/ 	.short	0x0088


	//----- nvinfo : EIATTR_PARAM_CBANK
	.align		4
        /*00f8*/ 	.byte	0x04, 0x0a
        /*00fa*/ 	.short	(.L_4989 - .L_4988)
	.align		4
.L_4988:
        /*00fc*/ 	.word	index@(.nv.constant0._ZN10layer_norm22ln_bwd_finalize_kernelINS_22Kernel_traits_finalizeILj4096EffffjLj1024ELj4ENS_18Kernel_traits_baseILj4096EffffjLj1024EEEEEEEvNS_9BwdParamsE)
        /*0100*/ 	.short	0x0210
        /*0102*/ 	.short	0x0088


	//----- nvinfo : EIATTR_SW_WAR
	.align		4
.L_4989:
        /*0104*/ 	.byte	0x04, 0x36
        /*0106*/ 	.short	(.L_4991 - .L_4990)
.L_4990:
        /*0108*/ 	.word	0x00000008
.L_4991:


//--------------------- .nv.info._ZN10layer_norm13ln_bwd_kernelINS_13Kernel_traitsIffffjLj4096ELj1ELj1ELj4ELj16ENS_18Kernel_traits_baseILj4096EffffjLj128EEEEEEEvNS_9BwdParamsE --------------------------
	.section	.nv.info._ZN10layer_norm13ln_bwd_kernelINS_13Kernel_traitsIffffjLj4096ELj1ELj1ELj4ELj16ENS_18Kernel_traits_baseILj4096EffffjLj128EEEEEEEvNS_9BwdParamsE,"",@"SHT_CUDA_INFO"
	.sectionflags	@""
	.align	4


	//----- nvinfo : EIATTR_CUDA_API_VERSION
	.align		4
        /*0000*/ 	.byte	0x04, 0x37
        /*0002*/ 	.short	(.L_4993 - .L_4992)
.L_4992:
        /*0004*/ 	.word	0x00000082


	//----- nvinfo : EIATTR_KPARAM_INFO
	.align		4
.L_4993:
        /*0008*/ 	.byte	0x04, 0x17
        /*000a*/ 	.short	(.L_4995 - .L_4994)
.L_4994:
        /*000c*/ 	.word	0x00000000
        /*0010*/ 	.short	0x0000
        /*0012*/ 	.short	0x0000
        /*0014*/ 	.byte	0x00, 0xf0, 0x21, 0x02


	//----- nvinfo : EIATTR_SPARSE_MMA_MASK
	.align		4
.L_4995:
        /*0018*/ 	.byte	0x03, 0x50
        /*001a*/ 	.short	0x0000


	//----- nvinfo : EIATTR_MAXREG_COUNT
	.align		4
        /*001c*/ 	.byte	0x03, 0x1b
        /*001e*/ 	.short	0x00ff


	//----- nvinfo : EIATTR_NUM_BARRIERS
	.align		4
        /*0020*/ 	.byte	0x02, 0x4c
        /*0022*/ 	.byte	0x01
	.zero		1


	//----- nvinfo : EIATTR_MERCURY_ISA_VERSION
	.align		4
        /*0024*/ 	.byte	0x03, 0x5f
        /*0026*/ 	.short	0x0101


	//----- nvinfo : EIATTR_COOP_GROUP_MASK_REGIDS
	.align		4
        /*0028*/ 	.byte	0x04, 0x29
        /*002a*/ 	.short	(.L_4997 - .L_4996)


	//   ....[0]....
.L_4996:
        /*002c*/ 	.word	0xffffffff


	//   ....[1]....
        /*0030*/ 	.word	0xffffffff


	//   ....[2]....
        /*0034*/ 	.word	0xffffffff


	//   ....[3]....
        /*0038*/ 	.word	0xffffffff


	//   ....[4]....
        /*003c*/ 	.word	0xffffffff


	//   ....[5]....
        /*0040*/ 	.word	0xffffffff


	//   ....[6]....
        /*0044*/ 	.word	0xffffffff


	//   ....[7]....
        /*0048*/ 	.word	0xffffffff


	//   ....[8]....
        /*004c*/ 	.word	0xffffffff


	//   ....[9]....
        /*0050*/ 	.word	0xffffffff


	//   ....[10]....
        /*0054*/ 	.word	0x0500007e


	//   ....[11]....
        /*0058*/ 	.word	0x0500007e


	//   ....[12]....
        /*005c*/ 	.word	0x0500007e


	//   ....[13]....
        /*0060*/ 	.word	0x0500007e


	//   ....[14]....
        /*0064*/ 	.word	0x0500007e


	//   ....[15]....
        /*0068*/ 	.word	0x0500007e


	//   ....[16]....
        /*006c*/ 	.word	0x0500007e


	//   ....[17]....
        /*0070*/ 	.word	0x0500007e


	//   ....[18]....
        /*0074*/ 	.word	0x0500007e


	//   ....[19]....
        /*0078*/ 	.word	0x0500007e


	//----- nvinfo : EIATTR_COOP_GROUP_INSTR_OFFSETS
	.align		4
.L_4997:
        /*007c*/ 	.byte	0x04, 0x28
        /*007e*/ 	.short	(.L_4999 - .L_4998)


	//   ....[0]....
.L_4998:
        /*0080*/ 	.word	0x00002060


	//   ....[1]....
        /*0084*/ 	.word	0x00002070


	//   ....[2]....
        /*0088*/ 	.word	0x000020a0


	//   ....[3]....
        /*008c*/ 	.word	0x000020b0


	//   ....[4]....
        /*0090*/ 	.word	0x000020e0


	//   ....[5]....
        /*0094*/ 	.word	0x000020f0


	//   ....[6]....
        /*0098*/ 	.word	0x00002120


	//   ....[7]....
        /*009c*/ 	.word	0x00002130


	//   ....[8]....
        /*00a0*/ 	.word	0x00002170


	//   ....[9]....
        /*00a4*/ 	.word	0x00002190


	//   ....[10]....
        /*00a8*/ 	.word	0x000031c0


	//   ....[11]....
        /*00ac*/ 	.word	0x00003210


	//   ....[12]....
        /*00b0*/ 	.word	0x00003280


	//   ....[13]....
        /*00b4*/ 	.word	0x000032e0


	//   ....[14]....
        /*00b8*/ 	.word	0x00003350


	//   ....[15]....
        /*00bc*/ 	.word	0x000033b0


	//   ....[16]....
        /*00c0*/ 	.word	0x00003420


	//   ....[17]....
        /*00c4*/ 	.word	0x00003480


	//   ....[18]....
        /*00c8*/ 	.word	0x00003500


	//   ....[19]....
        /*00cc*/ 	.word	0x00003570


	//----- nvinfo : EIATTR_EXIT_INSTR_OFFSETS
	.align		4
.L_4999:
        /*00d0*/ 	.byte	0x04, 0x1c
        /*00d2*/ 	.short	(.L_5001 - .L_5000)


	//   ....[0]....
.L_5000:
        /*00d4*/ 	.word	0x00003160


	//----- nvinfo : EIATTR_MAX_THREADS
	.align		4
.L_5001:
        /*00d8*/ 	.byte	0x04, 0x05
        /*00da*/ 	.short	(.L_5003 - .L_5002)
.L_5002:
        /*00dc*/ 	.word	0x00000080
        /*00e0*/ 	.word	0x00000001
        /*00e4*/ 	.word	0x00000001


	//----- nvinfo : EIATTR_CRS_STACK_SIZE
	.align		4
.L_5003:
        /*00e8*/ 	.byte	0x04, 0x1e
        /*00ea*/ 	.short	(.L_5005 - .L_5004)
.L_5004:
        /*00ec*/ 	.word	0x00000000


	//----- nvinfo : EIATTR_CBANK_PARAM_SIZE
	.align		4
.L_5005:
        /*00f0*/ 	.byte	0x03, 0x19
        /*00f2*/ 	.short	0x0088


	//----- nvinfo : EIATTR_PARAM_CBANK
	.align		4
        /*00f4*/ 	.byte	0x04, 0x0a
        /*00f6*/ 	.short	(.L_5007 - .L_5006)
	.align		4
.L_5006:
        /*00f8*/ 	.word	index@(.nv.constant0._ZN10layer_norm13ln_bwd_kernelINS_13Kernel_traitsIffffjLj4096ELj1ELj1ELj4ELj16ENS_18Kernel_traits_baseILj4096EffffjLj128EEEEEEEvNS_9BwdParamsE)
        /*00fc*/ 	.short	0x0210
        /*00fe*/ 	.short	0x0088


	//----- nvinfo : EIATTR_SW_WAR
	.align		4
.L_5007:
        /*0100*/ 	.byte	0x04, 0x36
        /*0102*/ 	.short	(.L_5009 - .L_5008)
.L_5008:
        /*0104*/ 	.word	0x00000008
.L_5009:


//--------------------- .nv.info._ZN10layer_norm22ln_bwd_finalize_kernelINS_22Kernel_traits_finalizeILj3840E13__nv_bfloat16fS2_fjLj1024ELj4ENS_18Kernel_traits_baseILj3840ES2_fS2_fjLj1024EEEEEEEvNS_9BwdParamsE --------------------------
	.section	.nv.info._ZN10layer_norm22ln_bwd_finalize_kernelINS_22Kernel_traits_finalizeILj3840E13__nv_bfloat16fS2_fjLj1024ELj4ENS_18Kernel_traits_baseILj3840ES2_fS2_fjLj1024EEEEEEEvNS_9BwdParamsE,"",@"SHT_CUDA_INFO"
	.sectionflags	@""
	.align	4


	//----- nvinfo : EIATTR_CUDA_API_VERSION
	.align		4
        /*0000*/ 	.byte	0x04, 0x37
        /*0002*/ 	.short	(.L_5011 - .L_5010)
.L_5010:
        /*0004*/ 	.word	0x00000082


	//----- nvinfo : EIATTR_KPARAM_INFO
	.align		4
.L_5011:
        /*0008*/ 	.byte	0x04, 0x17
        /*000a*/ 	.short	(.L_5013 - .L_5012)
.L_5012:
        /*000c*/ 	.word	0x00000000
        /*0010*/ 	.short	0x0000
        /*0012*/ 	.short	0x0000
        /*0014*/ 	.byte	0x00, 0xf0, 0x21, 0x02


	//----- nvinfo : EIATTR_SPARSE_MMA_MASK
	.align		4
.L_5013:
        /*0018*/ 	.byte	0x03, 0x50
        /*001a*/ 	.short	0x0000


	//----- nvinfo : EIATTR_MAXREG_COUNT
	.align		4
        /*001c*/ 	.byte	0x03, 0x1b
        /*001e*/ 	.short	0x0040


	//----- nvinfo : EIATTR_NUM_BARRIERS
	.align		4
        /*0020*/ 	.byte	0x02, 0x4c
        /*0022*/ 	.byte	0x01
	.zero		1


	//----- nvinfo : EIATTR_MERCURY_ISA_VERSION
	.align		4
        /*0024*/ 	.byte	0x03, 0x5f
        /*0026*/ 	.short	0x0101


	//----- nvinfo : EIATTR_COOP_GROUP_MASK_REGIDS
	.align		4
        /*0028*/ 	.byte	0x04, 0x29
        /*002a*/ 	.short	(.L_5015 - .L_5014)


	//   ....[0]....
.L_5014:
        /*002c*/ 	.word	0xffffffff


	//   ....[1]....
        /*0030*/ 	.word	0xffffffff


	//   ....[2]....
        /*0034*/ 	.word	0xffffffff


	//   ....[3]....
        /*0038*/ 	.word	0xffffffff


	//   ....[4]....
        /*003c*/ 	.word	0xffffffff


	//   ....[5]....
        /*0040*/ 	.word	0xffffffff


	//   ....[6]....
        /*0044*/ 	.word	0xffffffff


	//   ....[7]....
        /*0048*/ 	.word	0xffffffff


	//   ....[8]....
        /*004c*/ 	.word	0xffffffff


	//   ....[9]....
        /*0050*/ 	.word	0xffffffff


	//   ....[10]....
        /*0054*/ 	.word	0x05000011


	//   ....[11]....
        /*0058*/ 	.word	0x05000011


	//   ....[12]....
        /*005c*/ 	.word	0x05000011


	//   ....[13]....
        /*0060*/ 	.word	0x05000011


	//   ....[14]....
        /*0064*/ 	.word	0x05000011


	//   ....[15]....
        /*0068*/ 	.word	0x05000011


	//   ....[16]....
        /*006c*/ 	.word	0x05000011


	//   ....[17]....
        /*0070*/ 	.word	0x05000011


	//   ....[18]....
        /*0074*/ 	.word	0x05000011


	//   ....[19]....
        /*0078*/ 	.word	0x05000011


	//----- nvinfo : EIATTR_COOP_GROUP_INSTR_OFFSETS
	.align		4
.L_5015:
        /*007c*/ 	.byte	0x04, 0x28
        /*007e*/ 	.short	(.L_5017 - .L_5016)


	//   ....[0]....
.L_5016:
        /*0080*/ 	.word	0x00000860


	//   ....[1]....
        /*0084*/ 	.word	0x00000870


	//   ....[2]....
        /*0088*/ 	.word	0x000008a0


	//   ....[3]....
        /*008c*/ 	.word	0x000008b0


	//   ....[4]....
        /*0090*/ 	.word	0x000008e0


	//   ....[5]....
        /*0094*/ 	.word	0x000008f0


	//   ....[6]....
        /*0098*/ 	.word	0x00000920


	//   ....[7]....
        /*009c*/ 	.word	0x00000930


	//   ....[8]....
        /*00a0*/ 	.word	0x00000960


	//   ....[9]....
        /*00a4*/ 	.word	0x00000970


	//   ....[10]....
        /*00a8*/ 	.word	0x00000b70


	//   ....[11]....
        /*00ac*/ 	.word	0x00000be0


	//   ....[12]....
        /*00b0*/ 	.word	0x00000c50


	//   ....[13]....
        /*00b4*/ 	.word	0x00000cc0


	//   ....[14]....
        /*00b8*/ 	.word	0x00000d30


	//   ....[15]....
        /*00bc*/ 	.word	0x00000d90


	//   ....[16]....
        /*00c0*/ 	.word	0x00000e00


	//   ....[17]....
        /*00c4*/ 	.word	0x00000e70


	//   ....[18]....
        /*00c8*/ 	.word	0x00000ee0


	//   ....[19]....
        /*00cc*/ 	.word	0x00000f50


	//----- nvinfo : EIATTR_EXIT_INSTR_OFFSETS
	.align		4
.L_5017:
        /*00d0*/ 	.byte	0x04, 0x1c
        /*00d2*/ 	.short	(.L_5019 - .L_5018)


	//   ....[0]....
.L_5018:
        /*00d4*/ 	.word	0x00000070


	//   ....[1]....
        /*00d8*/ 	.word	0x00000b10


	//----- nvinfo : EIATTR_MAX_THREADS
	.align		4
.L_5019:
        /*00dc*/ 	.byte	0x04, 0x05
        /*00de*/ 	.short	(.L_5021 - .L_5020)
.L_5020:
        /*00e0*/ 	.word	0x00000400
        /*00e4*/ 	.word	0x00000001
        /*00e8*/ 	.word	0x00000001


	//----- nvinfo : EIATTR_CRS_STACK_SIZE
	.align		4
.L_5021:
        /*00ec*/ 	.byte	0x04, 0x1e
        /*00ee*/ 	.short	(.L_5023 - .L_5022)
.L_5022:
        /*00f0*/ 	.word	0x00000000


	//----- nvinfo : EIATTR_CBANK_PARAM_SIZE
	.align		4
.L_5023:
        /*00f4*/ 	.byte	0x03, 0x19
        /*00f6*/ 	.short	0x0088


	//----- nvinfo : EIATTR_PARAM_CBANK
	.align		4
        /*00f8*/ 	.byte	0x04, 0x0a
        /*00fa*/ 	.short	(.L_5025 - .L_5024)
	.align		4
.L_5024:
        /*00fc*/ 	.word	index@(.nv.constant0._ZN10layer_norm22ln_bwd_finalize_kernelINS_22Kernel_traits_finalizeILj3840E13__nv_bfloat16fS2_fjLj1024ELj4ENS_18Kernel_traits_baseILj3840ES2_fS2_fjLj1024EEEEEEEvNS_9BwdParamsE)
        /*0100*/ 	.short	0x0210
        /*0102*/ 	.short	0x0088


	//----- nvinfo : EIATTR_SW_WAR
	.align		4
.L_5025:
        /*0104*/ 	.byte	0x04, 0x36
        /*0106*/ 	.short	(.L_5027 - .L_5026)
.L_5026:
        /*0108*/ 	.word	0x00000008
.L_5027:


//--------------------- .nv.info._ZN10layer_norm13ln_bwd_kernelINS_13Kernel_traitsI13__nv_bfloat16fS2_fjLj3840ELj1ELj1ELj4ELj8ENS_18Kernel_traits_baseILj3840ES2_fS2_fjLj128EEEEEEEvNS_9BwdParamsE --------------------------
	.section	.nv.info._ZN10layer_norm13ln_bwd_kernelINS_13Kernel_traitsI13__nv_bfloat16fS2_fjLj3840ELj1ELj1ELj4ELj8ENS_18Kernel_traits_baseILj3840ES2_fS2_fjLj128EEEEEEEvNS_9BwdParamsE,"",@"SHT_CUDA_INFO"
	.sectionflags	@""
	.align	4


	//----- nvinfo : EIATTR_CUDA_API_VERSION
	.align		4
        /*0000*/ 	.byte	0x04, 0x37
        /*0002*/ 	.short	(.L_5029 - .L_5028)
.L_5028:
        /*0004*/ 	.word	0x00000082


	//----- nvinfo : EIATTR_KPARAM_INFO
	.align		4
.L_5029:
        /*0008*/ 	.byte	0x04, 0x17
        /*000a*/ 	.short	(.L_5031 - .L_5030)
.L_5030:
        /*000c*/ 	.word	0x00000000
        /*0010*/ 	.short	0x0000
        /*0012*/ 	.short	0x0000
        /*0014*/ 	.byte	0x00, 0xf0, 0x21, 0x02


	//----- nvinfo : EIATTR_SPARSE_MMA_MASK
	.align		4
.L_5031:
        /*0018*/ 	.byte	0x03, 0x50
        /*001a*/ 	.short	0x0000


	//----- nvinfo : EIATTR_MAXREG_COUNT
	.align		4
        /*001c*/ 	.byte	0x03, 0x1b
        /*001e*/ 	.short	0x00ff


	//----- nvinfo : EIATTR_NUM_BARRIERS
	.align		4
        /*0020*/ 	.byte	0x02, 0x4c
        /*0022*/ 	.byte	0x01
	.zero		1


	//----- nvinfo : EIATTR_MERCURY_ISA_VERSION
	.align		4
        /*0024*/ 	.byte	0x03, 0x5f
        /*0026*/ 	.short	0x0101


	//----- nvinfo : EIATTR_COOP_GROUP_MASK_REGIDS
	.align		4
        /*0028*/ 	.byte	0x04, 0x29
        /*002a*/ 	.short	(.L_5033 - .L_5032)


	//   ....[0]....
.L_5032:
        /*002c*/ 	.word	0xffffffff


	//   ....[1]....
        /*0030*/ 	.word	0xffffffff


	//   ....[2]....
        /*0034*/ 	.word	0xffffffff


	//   ....[3]....
        /*0038*/ 	.word	0xffffffff


	//   ....[4]....
        /*003c*/ 	.word	0xffffffff


	//   ....[5]....
        /*0040*/ 	.word	0xffffffff


	//   ....[6]....
        /*0044*/ 	.word	0xffffffff


	//   ....[7]....
        /*0048*/ 	.word	0xffffffff


	//   ....[8]....
        /*004c*/ 	.word	0xffffffff


	//   ....[9]....
        /*0050*/ 	.word	0xffffffff


	//   ....[10]....
        /*0054*/ 	.word	0x050000c6


	//   ....[11]....
        /*0058*/ 	.word	0x050000c6


	//   ....[12]....
        /*005c*/ 	.word	0x050000c6


	//   ....[13]....
        /*0060*/ 	.word	0x050000c6


	//   ....[14]....
        /*0064*/ 	.word	0x050000c6


	//   ....[15]....
        /*0068*/ 	.word	0x050000c6


	//   ....[16]....
        /*006c*/ 	.word	0x050000c6


	//   ....[17]....
        /*0070*/ 	.word	0x050000c6


	//   ....[18]....
        /*0074*/ 	.word	0x050000c6


	//   ....[19]....
        /*0078*/ 	.word	0x050000c6


	//----- nvinfo : EIATTR_COOP_GROUP_INSTR_OFFSETS
	.align		4
.L_5033:
        /*007c*/ 	.byte	0x04, 0x28
        /*007e*/ 	.short	(.L_5035 - .L_5034)


	//   ....[0]....
.L_5034:
        /*0080*/ 	.word	0x00002c20


	//   ....[1]....
        /*0084*/ 	.word	0x00002c30


	//   ....[2]....
        /*0088*/ 	.word	0x00002c60


	//   ....[3]....
        /*008c*/ 	.word	0x00002c70


	//   ....[4]....
        /*0090*/ 	.word	0x00002ca0


	//   ....[5]....
        /*0094*/ 	.word	0x00002cb0


	//   ....[6]....
        /*0098*/ 	.word	0x00002ce0


	//   ....[7]....
        /*009c*/ 	.word	0x00002cf0


	//   ....[8]....
        /*00a0*/ 	.word	0x00002d30


	//   ....[9]....
        /*00a4*/ 	.word	0x00002d40


	//   ....[10]....
        /*00a8*/ 	.word	0x00003f70


	//   ....[11]....
        /*00ac*/ 	.word	0x00003fc0


	//   ....[12]....
        /*00b0*/ 	.word	0x00004030


	//   ....[13]....
        /*00b4*/ 	.word	0x00004090


	//   ....[14]....
        /*00b8*/ 	.word	0x00004100


	//   ....[15]....
        /*00bc*/ 	.word	0x00004160


	//   ....[16]....
        /*00c0*/ 	.word	0x000041d0


	//   ....[17]....
        /*00c4*/ 	.word	0x00004230


	//   ....[18]....
        /*00c8*/ 	.word	0x000042b0


	//   ....[19]....
        /*00cc*/ 	.word	0x00004310


	//----- nvinfo : EIATTR_EXIT_INSTR_OFFSETS
	.align		4
.L_5035:
        /*00d0*/ 	.byte	0x04, 0x1c
        /*00d2*/ 	.short	(.L_5037 - .L_5036)


	//   ....[0]....
.L_5036:
        /*00d4*/ 	.word	0x00003f10


	//----- nvinfo : EIATTR_MAX_THREADS
	.align		4
.L_5037:
        /*00d8*/ 	.byte	0x04, 0x05
        /*00da*/ 	.short	(.L_5039 - .L_5038)
.L_5038:
        /*00dc*/ 	.word	0x00000080
        /*00e0*/ 	.word	0x00000001
        /*00e4*/ 	.word	0x00000001


	//----- nvinfo : EIATTR_CRS_STACK_SIZE
	.align		4
.L_5039:
        /*00e8*/ 	.byte	0x04, 0x1e
        /*00ea*/ 	.short	(.L_5041 - .L_5040)
.L_5040:
        /*00ec*/ 	.word	0x00000000


	//----- nvinfo : EIATTR_CBANK_PARAM_SIZE
	.align		4
.L_5041:
        /*00f0*/ 	.byte	0x03, 0x19
        /*00f2*/ 	.short	0x0088


	//----- nvinfo : EIATTR_PARAM_CBANK
	.align		4
        /*00f4*/ 	.byte	0x04, 0x0a
        /*00f6*/ 	.short	(.L_5043 - .L_5042)
	.align		4
.L_5042:
        /*00f8*/ 	.word	index@(.nv.constant0._ZN10layer_norm13ln_bwd_kernelINS_13Kernel_traitsI13__nv_bfloat16fS2_fjLj3840ELj1ELj1ELj4ELj8ENS_18Kernel_traits_baseILj3840ES2_fS2_fjLj128EEEEEEEvNS_9BwdParamsE)
        /*00fc*/ 	.short	0x0210
        /*00fe*/ 	.short	0x0088


	//----- nvinfo : EIATTR_SW_WAR
	.align		4
.L_5043:
        /*0100*/ 	.byte	0x04, 0x36
        /*0102*/ 	.short	(.L_5045 - .L_5044)
.L_5044:
        /*0104*/ 	.word	0x00000008
.L_5045:


//--------------------- .nv.info._ZN10layer_norm22ln_bwd_finalize_kernelINS_22Kernel_traits_finalizeILj3840E13__nv_bfloat16S2_S2_fjLj1024ELj4ENS_18Kernel_traits_baseILj3840ES2_S2_S2_fjLj1024EEEEEEEvNS_9BwdParamsE --------------------------
	.section	.nv.info._ZN10layer_norm22ln_bwd_finalize_kernelINS_22Kernel_traits_finalizeILj3840E13__nv_bfloat16S2_S2_fjLj1024ELj4ENS_18Kernel_traits_baseILj3840ES2_S2_S2_fjLj1024EEEEEEEvNS_9BwdParamsE,"",@"SHT_CUDA_INFO"
	.sectionflags	@""
	.align	4


	//----- nvinfo : EIATTR_CUDA_API_VERSION
	.align		4
        /*0000*/ 	.byte	0x04, 0x37
        /*0002*/ 	.short	(.L_5047 - .L_5046)
.L_5046:
        /*0004*/ 	.word	0x00000082


	//----- nvinfo : EIATTR_KPARAM_INFO
	.align		4
.L_5047:
        /*0008*/ 	.byte	0x04, 0x17
        /*000a*/ 	.short	(.L_5049 - .L_5048)
.L_5048:
        /*000c*/ 	.word	0x00000000
        /*0010*/ 	.short	0x0000
        /*0012*/ 	.short	0x0000
        /*0014*/ 	.byte	0x00, 0xf0, 0x21, 0x02


	//----- nvinfo : EIATTR_SPARSE_MMA_MASK
	.align		4
.L_5049:
        /*0018*/ 	.byte	0x03, 0x50
        /*001a*/ 	.short	0x0000


	//----- nvinfo : EIATTR_MAXREG_COUNT
	.align		4
        /*001c*/ 	.byte	0x03, 0x1b
        /*001e*/ 	.short	0x0040


	//----- nvinfo : EIATTR_NUM_BARRIERS
	.align		4
        /*0020*/ 	.byte	0x02, 0x4c
        /*0022*/ 	.byte	0x01
	.zero		1


	//----- nvinfo : EIATTR_MERCURY_ISA_VERSION
	.align		4
        /*0024*/ 	.byte	0x03, 0x5f
        /*0026*/ 	.short	0x0101


	//----- nvinfo : EIATTR_COOP_GROUP_MASK_REGIDS
	.align		4
        /*0028*/ 	.byte	0x04, 0x29
        /*002a*/ 	.short	(.L_5051 - .L_5050)


	//   ....[0]....
.L_5050:
        /*002c*/ 	.word	0xffffffff


	//   ....[1]....
        /*0030*/ 	.word	0xffffffff


	//   ....[2]....
        /*0034*/ 	.word	0xffffffff


	//   ....[3]....
        /*0038*/ 	.word	0xffffffff


	//   ....[4]....
        /*003c*/ 	.word	0xffffffff


	//   ....[5]....
        /*0040*/ 	.word	0xffffffff


	//   ....[6]....
        /*0044*/ 	.word	0xffffffff


	//   ....[7]....
        /*0048*/ 	.word	0xffffffff


	//   ....[8]....
        /*004c*/ 	.word	0xffffffff


	//   ....[9]....
        /*0050*/ 	.word	0xffffffff


	//   ....[10]....
        /*0054*/ 	.word	0x05000011


	//   ....[11]....
        /*0058*/ 	.word	0x05000011


	//   ....[12]....
        /*005c*/ 	.word	0x05000011


	//   ....[13]....
        /*0060*/ 	.word	0x05000011


	//   ....[14]....
        /*0064*/ 	.word	0x05000011


	//   ....[15]....
        /*0068*/ 	.word	0x05000011


	//   ....[16]....
        /*006c*/ 	.word	0x05000011


	//   ....[17]....
        /*0070*/ 	.word	0x05000011


	//   ....[18]....
        /*0074*/ 	.word	0x05000011


	//   ....[19]....
        /*0078*/ 	.word	0x05000011


	//----- nvinfo : EIATTR_COOP_GROUP_INSTR_OFFSETS
	.align		4
.L_5051:
        /*007c*/ 	.byte	0x04, 0x28
        /*007e*/ 	.short	(.L_5053 - .L_5052)


	//   ....[0]....
.L_5052:
        /*0080*/ 	.word	0x00000860


	//   ....[1]....
        /*0084*/ 	.word	0x00000870


	//   ....[2]....
        /*0088*/ 	.word	0x000008a0


	//   ....[3]....
        /*008c*/ 	.word	0x000008b0


	//   ....[4]....
        /*0090*/ 	.word	0x000008e0


	//   ....[5]....
        /*0094*/ 	.word	0x000008f0


	//   ....[6]....
        /*0098*/ 	.word	0x00000920


	//   ....[7]....
        /*009c*/ 	.word	0x00000930


	//   ....[8]....
        /*00a0*/ 	.word	0x00000960


	//   ....[9]....
        /*00a4*/ 	.word	0x00000970


	//   ....[10]....
        /*00a8*/ 	.word	0x00000b70


	//   ....[11]....
        /*00ac*/ 	.word	0x00000be0


	//   ....[12]....
        /*00b0*/ 	.word	0x00000c50


	//   ....[13]....
        /*00b4*/ 	.word	0x00000cc0


	//   ....[14]....
        /*00b8*/ 	.word	0x00000d30


	//   ....[15]....
        /*00bc*/ 	.word	0x00000d90


	//   ....[16]....
        /*00c0*/ 	.word	0x00000e00


	//   ....[17]....
        /*00c4*/ 	.word	0x00000e70


	//   ....[18]....
        /*00c8*/ 	.word	0x00000ee0


	//   ....[19]....
        /*00cc*/ 	.word	0x00000f50


	//----- nvinfo : EIATTR_EXIT_INSTR_OFFSETS
	.align		4
.L_5053:
        /*00d0*/ 	.byte	0x04, 0x1c
        /*00d2*/ 	.short	(.L_5055 - .L_5054)


	//   ....[0]....
.L_5054:
        /*00d4*/ 	.word	0x00000070


	//   ....[1]....
        /*00d8*/ 	.word	0x00000b10


	//----- nvinfo : EIATTR_MAX_THREADS
	.align		4
.L_5055:
        /*00dc*/ 	.byte	0x04, 0x05
        /*00de*/ 	.short	(.L_5057 - .L_5056)
.L_5056:
        /*00e0*/ 	.word	0x00000400
        /*00e4*/ 	.word	0x00000001
        /*00e8*/ 	.word	0x00000001


	//----- nvinfo : EIATTR_CRS_STACK_SIZE
	.align		4
.L_5057:
        /*00ec*/ 	.byte	0x04, 0x1e
        /*00ee*/ 	.short	(.L_5059 - .L_5058)
.L_5058:
        /*00f0*/ 	.word	0x00000000


	//----- nvinfo : EIATTR_CBANK_PARAM_SIZE
	.align		4
.L_5059:
        /*00f4*/ 	.byte	0x03, 0x19
        /*00f6*/ 	.short	0x0088


	//----- nvinfo : EIATTR_PARAM_CBANK
	.align		4
        /*00f8*/ 	.byte	0x04, 0x0a
        /*00fa*/ 	.short	(.L_5061 - .L_5060)
	.align		4
.L_5060:
        /*00fc*/ 	.word	index@(.nv.constant0._ZN10layer_norm22ln_bwd_finalize_kernelINS_22Kernel_traits_finalizeILj3840E13__nv_bfloat16S2_S2_fjLj1024ELj4ENS_18Kernel_traits_baseILj3840ES2_S2_S2_fjLj1024EEEEEEEvNS_9BwdParamsE)
        /*0100*/ 	.short	0x0210
        /*0102*/ 	.short	0x0088


	//----- nvinfo : EIATTR_SW_WAR
	.align		4
.L_5061:
        /*0104*/ 	.byte	0x04, 0x36
        /*0106*/ 	.short	(.L_5063 - .L_5062)
.L_5062:
        /*0108*/ 	.word	0x00000008
.L_5063:


//--------------------- .nv.info._ZN10layer_norm13ln_bwd_kernelINS_13Kernel_traitsI13__nv_bfloat16S2_S2_fjLj3840ELj1ELj1ELj4ELj4ENS_18Kernel_traits_baseILj3840ES2_S2_S2_fjLj128EEEEEEEvNS_9BwdParamsE --------------------------
	.section	.nv.info._ZN10layer_norm13ln_bwd_kernelINS_13Kernel_traitsI13__nv_bfloat16S2_S2_fjLj3840ELj1ELj1ELj4ELj4ENS_18Kernel_traits_baseILj3840ES2_S2_S2_fjLj128EEEEEEEvNS_9BwdParamsE,"",@"SHT_CUDA_INFO"
	.sectionflags	@""
	.align	4


	//----- nvinfo : EIATTR_CUDA_API_VERSION
	.align		4
        /*0000*/ 	.byte	0x04, 0x37
        /*0002*/ 	.short	(.L_5065 - .L_5064)
.L_5064:
        /*0004*/ 	.word	0x00000082


	//----- nvinfo : EIATTR_KPARAM_INFO
	.align		4
.L_5065:
        /*0008*/ 	.byte	0x04, 0x17
        /*000a*/ 	.short	(.L_5067 - .L_5066)
.L_5066:
        /*000c*/ 	.word	0x00000000
        /*0010*/ 	.short	0x0000
        /*0012*/ 	.short	0x0000
        /*0014*/ 	.byte	0x00, 0xf0, 0x21, 0x02


	//----- nvinfo : EIATTR_SPARSE_MMA_MASK
	.align		4
.L_5067:
        /*0018*/ 	.byte	0x03, 0x50
        /*001a*/ 	.short	0x0000


	//----- nvinfo : EIATTR_MAXREG_COUNT
	.align		4
        /*001c*/ 	.byte	0x03, 0x1b
        /*001e*/ 	.short	0x00ff


	//----- nvinfo : EIATTR_NUM_BARRIERS
	.align		4
        /*0020*/ 	.byte	0x02, 0x4c
        /*0022*/ 	.byte	0x01
	.zero		1


	//----- nvinfo : EIATTR_MERCURY_ISA_VERSION
	.align		4
        /*0024*/ 	.byte	0x03, 0x5f
        /*0026*/ 	.short	0x0101


	//----- nvinfo : EIATTR_COOP_GROUP_MASK_REGIDS
	.align		4
        /*0028*/ 	.byte	0x04, 0x29
        /*002a*/ 	.short	(.L_5069 - .L_5068)


	//   ....[0]....
.L_5068:
        /*002c*/ 	.word	0xffffffff


	//   ....[1]....
        /*0030*/ 	.word	0xffffffff


	//   ....[2]....
        /*0034*/ 	.word	0xffffffff


	//   ....[3]....
        /*0038*/ 	.word	0xffffffff


	//   ....[4]....
        /*003c*/ 	.word	0xffffffff


	//   ....[5]....
        /*0040*/ 	.word	0xffffffff


	//   ....[6]....
        /*0044*/ 	.word	0xffffffff


	//   ....[7]....
        /*0048*/ 	.word	0xffffffff


	//   ....[8]....
        /*004c*/ 	.word	0xffffffff


	//   ....[9]....
        /*0050*/ 	.word	0xffffffff


	//   ....[10]....
        /*0054*/ 	.word	0x0500000a


	//   ....[11]....
        /*0058*/ 	.word	0x0500000a


	//   ....[12]....
        /*005c*/ 	.word	0x0500000a


	//   ....[13]....
        /*0060*/ 	.word	0x0500000a


	//   ....[14]....
        /*0064*/ 	.word	0x0500000a


	//   ....[15]....
        /*0068*/ 	.word	0x0500000a


	//   ....[16]....
        /*006c*/ 	.word	0x0500000a


	//   ....[17]....
        /*0070*/ 	.word	0x0500000a


	//   ....[18]....
        /*0074*/ 	.word	0x0500000a


	//   ....[19]....
        /*0078*/ 	.word	0x0500000a


	//----- nvinfo : EIATTR_COOP_GROUP_INSTR_OFFSETS
	.align		4
.L_5069:
        /*007c*/ 	.byte	0x04, 0x28
        /*007e*/ 	.short	(.L_5071 - .L_5070)


	//   ....[0]....
.L_5070:
        /*0080*/ 	.word	0x000030a0


	//   ....[1]....
        /*0084*/ 	.word	0x000030b0


	//   ....[2]....
        /*0088*/ 	.word	0x000030e0


	//   ....[3]....
        /*008c*/ 	.word	0x000030f0


	//   ....[4]....
        /*0090*/ 	.word	0x00003120


	//   ....[5]....
        /*0094*/ 	.word	0x00003130


	//   ....[6]....
        /*0098*/ 	.word	0x00003160


	//   ....[7]....
        /*009c*/ 	.word	0x00003170


	//   ....[8]....
        /*00a0*/ 	.word	0x000031a0


	//   ....[9]....
        /*00a4*/ 	.word	0x000031b0


	//   ....[10]....
        /*00a8*/ 	.word	0x00004480


	//   ....[11]....
        /*00ac*/ 	.word	0x000044d0


	//   ....[12]....
        /*00b0*/ 	.word	0x00004540


	//   ....[13]....
        /*00b4*/ 	.word	0x000045a0


	//   ....[14]....
        /*00b8*/ 	.word	0x00004610


	//   ....[15]....
        /*00bc*/ 	.word	0x00004670


	//   ....[16]....
        /*00c0*/ 	.word	0x000046e0


	//   ....[17]....
        /*00c4*/ 	.word	0x00004740


	//   ....[18]....
        /*00c8*/ 	.word	0x000047b0


	//   ....[19]....
        /*00cc*/ 	.word	0x00004810


	//----- nvinfo : EIATTR_EXIT_INSTR_OFFSETS
	.align		4
.L_5071:
        /*00d0*/ 	.byte	0x04, 0x1c
        /*00d2*/ 	.short	(.L_5073 - .L_5072)


	//   ....[0]....
.L_5072:
        /*00d4*/ 	.word	0x00004420


	//----- nvinfo : EIATTR_MAX_THREADS
	.align		4
.L_5073:
        /*00d8*/ 	.byte	0x04, 0x05
        /*00da*/ 	.short	(.L_5075 - .L_5074)
.L_5074:
        /*00dc*/ 	.word	0x00000080
        /*00e0*/ 	.word	0x00000001
        /*00e4*/ 	.word	0x00000001


	//----- nvinfo : EIATTR_CRS_STACK_SIZE
	.align		4
.L_5075:
        /*00e8*/ 	.byte	0x04, 0x1e
        /*00ea*/ 	.short	(.L_5077 - .L_5076)
.L_5076:
        /*00ec*/ 	.word	0x00000000


	//----- nvinfo : EIATTR_CBANK_PARAM_SIZE
	.align		4
.L_5077:
        /*00f0*/ 	.byte	0x03, 0x19
        /*00f2*/ 	.short	0x0088


	//----- nvinfo : EIATTR_PARAM_CBANK
	.align		4
        /*00f4*/ 	.byte	0x04, 0x0a
        /*00f6*/ 	.short	(.L_5079 - .L_5078)
	.align		4
.L_5078:
        /*00f8*/ 	.word	index@(.nv.constant0._ZN10layer_norm13ln_bwd_kernelINS_13Kernel_traitsI13__nv_bfloat16S2_S2_fjLj3840ELj1ELj1ELj4ELj4ENS_18Kernel_traits_baseILj3840ES2_S2_S2_fjLj128EEEEEEEvNS_9BwdParamsE)
        /*00fc*/ 	.short	0x0210
        /*00fe*/ 	.short	0x0088


	//----- nvinfo : EIATTR_SW_WAR
	.align		4
.L_5079:
        /*0100*/ 	.byte	0x04, 0x36
        /*0102*/ 	.short	(.L_5081 - .L_5080)
.L_5080:
        /*0104*/ 	.word	0x00000008
.L_5081:


//--------------------- .nv.info._ZN10layer_norm22ln_bwd_finalize_kernelINS_22Kernel_traits_finalizeILj3840E6__halffS2_fjLj1024ELj4ENS_18Kernel_traits_baseILj3840ES2_fS2_fjLj1024EEEEEEEvNS_9BwdParamsE --------------------------
	.section	.nv.info._ZN10layer_norm22ln_bwd_finalize_kernelINS_22Kernel_traits_finalizeILj3840E6__halffS2_fjLj1024ELj4ENS_18Kernel_traits_baseILj3840ES2_fS2_fjLj1024EEEEEEEvNS_9BwdParamsE,"",@"SHT_CUDA_INFO"
	.sectionflags	@""
	.align	4


	//----- nvinfo : EIATTR_CUDA_API_VERSION
	.align		4
        /*0000*/ 	.byte	0x04, 0x37
        /*0002*/ 	.short	(.L_5083 - .L_5082)
.L_5082:
        /*0004*/ 	.word	0x00000082


	//----- nvinfo : EIATTR_KPARAM_INFO
	.align		4
.L_5083:
        /*0008*/ 	.byte	0x04, 0x17
        /*000a*/ 	.short	(.L_5085 - .L_5084)
.L_5084:
        /*000c*/ 	.word	0x00000000
        /*0010*/ 	.short	0x0000
        /*0012*/ 	.short	0x0000
        /*0014*/ 	.byte	0x00, 0xf0, 0x21, 0x02


	//----- nvinfo : EIATTR_SPARSE_MMA_MASK
	.align		4
.L_5085:
        /*0018*/ 	.byte	0x03, 0x50
        /*001a*/ 	.short	0x0000


	//----- nvinfo : EIATTR_MAXREG_COUNT
	.align		4
        /*001c*/ 	.byte	0x03, 0x1b
        /*001e*/ 	.short	0x0040


	//----- nvinfo : EIATTR_NUM_BARRIERS
	.align		4
        /*0020*/ 	.byte	0x02, 0x4c
        /*0022*/ 	.byte	0x01
	.zero		1


	//----- nvinfo : EIATTR_MERCURY_ISA_VERSION
	.align		4
        /*0024*/ 	.byte	0x03, 0x5f
        /*0026*/ 	.short	0x0101


	//----- nvinfo : EIATTR_COOP_GROUP_MASK_REGIDS
	.align		4
        /*0028*/ 	.byte	0x04, 0x29
        /*002a*/ 	.short	(.L_5087 - .L_5086)


	//   ....[0]....
.L_5086:
        /*002c*/ 	.word	0xffffffff


	//   ....[1]....
        /*0030*/ 	.word	0xffffffff


	//   ....[2]....
        /*0034*/ 	.word	0xffffffff


	//   ....[3]....
        /*0038*/ 	.word	0xffffffff


	//   ....[4]....
        /*003c*/ 	.word	0xffffffff


	//   ....[5]....
        /*0040*/ 	.word	0xffffffff


	//   ....[6]....
        /*0044*/ 	.word	0xffffffff


	//   ....[7]....
        /*0048*/ 	.word	0xffffffff


	//   ....[8]....
        /*004c*/ 	.word	0xffffffff


	//   ....[9]....
        /*0050*/ 	.word	0xffffffff


	//   ....[10]....
        /*0054*/ 	.word	0x05000011


	//   ....[11]....
        /*0058*/ 	.word	0x05000011


	//   ....[12]....
        /*005c*/ 	.word	0x05000011


	//   ....[13]....
        /*0060*/ 	.word	0x05000011


	//   ....[14]....
        /*0064*/ 	.word	0x05000011


	//   ....[15]....
        /*0068*/ 	.word	0x05000011


	//   ....[16]....
        /*006c*/ 	.word	0x05000011


	//   ....[17]....
        /*0070*/ 	.word	0x05000011


	//   ....[18]....
        /*0074*/ 	.word	0x05000011


	//   ....[19]....
        /*0078*/ 	.word	0x05000011


	//----- nvinfo : EIATTR_COOP_GROUP_INSTR_OFFSETS
	.align		4
.L_5087:
        /*007c*/ 	.byte	0x04, 0x28
        /*007e*/ 	.short	(.L_5089 - .L_5088)


	//   ....[0]....
.L_5088:
        /*0080*/ 	.word	0x00000860


	//   ....[1]....
        /*0084*/ 	.word	0x00000870


	//   ....[2]....
        /*0088*/ 	.word	0x000008a0


	//   ....[3]....
        /*008c*/ 	.word	0x000008b0


	//   ....[4]....
        /*0090*/ 	.word	0x000008e0


	//   ....[5]....
        /*0094*/ 	.word	0x000008f0


	//   ....[6]....
        /*0098*/ 	.word	0x00000920


	//   ....[7]....
        /*009c*/ 	.word	0x00000930


	//   ....[8]....
        /*00a0*/ 	.word	0x00000960


	//   ....[9]....
        /*00a4*/ 	.word	0x00000970


	//   ....[10]....
        /*00a8*/ 	.word	0x00000b70


	//   ....[11]....
        /*00ac*/ 	.word	0x00000be0


	//   ....[12]....
        /*00b0*/ 	.word	0x00000c50


	//   ....[13]....
        /*00b4*/ 	.word	0x00000cc0


	//   ....[14]....
        /*00b8*/ 	.word	0x00000d30


	//   ....[15]....
        /*00bc*/ 	.word	0x00000d90


	//   ....[16]....
        /*00c0*/ 	.word	0x00000e00


	//   ....[17]....
        /*00c4*/ 	.word	0x00000e70


	//   ....[18]....
        /*00c8*/ 	.word	0x00000ee0


	//   ....[19]....
        /*00cc*/ 	.word	0x00000f50


	//----- nvinfo : EIATTR_EXIT_INSTR_OFFSETS
	.align		4
.L_5089:
        /*00d0*/ 	.byte	0x04, 0x1c
        /*00d2*/ 	.short	(.L_5091 - .L_5090)


	//   ....[0]....
.L_5090:
        /*00d4*/ 	.word	0x00000070


	//   ....[1]....
        /*00d8*/ 	.word	0x00000b10


	//----- nvinfo : EIATTR_MAX_THREADS
	.align		4
.L_5091:
        /*00dc*/ 	.byte	0x04, 0x05
        /*00de*/ 	.short	(.L_5093 - .L_5092)
.L_5092:
        /*00e0*/ 	.word	0x00000400
        /*00e4*/ 	.word	0x00000001
        /*00e8*/ 	.word	0x00000001


	//----- nvinfo : EIATTR_CRS_STACK_SIZE
	.align		4
.L_5093:
        /*00ec*/ 	.byte	0x04, 0x1e
        /*00ee*/ 	.short	(.L_5095 - .L_5094)
.L_5094:
        /*00f0*/ 	.word	0x00000000


	//----- nvinfo : EIATTR_CBANK_PARAM_SIZE
	.align		4
.L_5095:
        /*00f4*/ 	.byte	0x03, 0x19
        /*00f6*/ 	.short	0x0088


	//----- nvinfo : EIATTR_PARAM_CBANK
	.align		4
        /*00f8*/ 	.byte	0x04, 0x0a
        /*00fa*/ 	.short	(.L_5097 - .L_5096)
	.align		4
.L_5096:
        /*00fc*/ 	.word	index@(.nv.constant0._ZN10layer_norm22ln_bwd_finalize_kernelINS_22Kernel_traits_finalizeILj3840E6__halffS2_fjLj1024ELj4ENS_18Kernel_traits_baseILj3840ES2_fS2_fjLj1024EEEEEEEvNS_9BwdParamsE)
        /*0100*/ 	.short	0x0210
        /*0102*/ 	.short	0x0088


	//----- nvinfo : EIATTR_SW_WAR
	.align		4
.L_5097:
        /*0104*/ 	.byte	0x04, 0x36
        /*0106*/ 	.short	(.L_5099 - .L_5098)
.L_5098:
        /*0108*/ 	.word	0x00000008
.L_5099:


//--------------------- .nv.info._ZN10layer_norm13ln_bwd_kernelINS_13Kernel_traitsI6__halffS2_fjLj3840ELj1ELj1ELj4ELj8ENS_18Kernel_traits_baseILj3840ES2_fS2_fjLj128EEEEEEEvNS_9BwdParamsE --------------------------
	.section	.nv.info._ZN10layer_norm13ln_bwd_kernelINS_13Kernel_traitsI6__halffS2_fjLj3840ELj1ELj1ELj4ELj8ENS_18Kernel_traits_baseILj3840ES2_fS2_fjLj128EEEEEEEvNS_9BwdParamsE,"",@"SHT_CUDA_INFO"
	.sectionflags	@""
	.align	4


	//----- nvinfo : EIATTR_CUDA_API_VERSION
	.align		4
        /*0000*/ 	.byte	0x04, 0x37
        /*0002*/ 	.short	(.L_5101 - .L_5100)
.L_5100:
        /*0004*/ 	.word	0x00000082


	//----- nvinfo : EIATTR_KPARAM_INFO
	.align		4
.L_5101:
        /*0008*/ 	.byte	0x04, 0x17
        /*000a*/ 	.short	(.L_5103 - .L_5102)
.L_5102:
        /*000c*/ 	.word	0x00000000
        /*0010*/ 	.short	0x0000
        /*0012*/ 	.short	0x0000
        /*0014*/ 	.byte	0x00, 0xf0, 0x21, 0x02


	//----- nvinfo : EIATTR_SPARSE_MMA_MASK
	.align		4
.L_5103:
        /*0018*/ 	.byte	0x03, 0x50
        /*001a*/ 	.short	0x0000


	//----- nvinfo : EIATTR_MAXREG_COUNT
	.align		4
        /*001c*/ 	.byte	0x03, 0x1b
        /*001e*/ 	.short	0x00ff


	//----- nvinfo : EIATTR_NUM_BARRIERS
	.align		4
        /*0020*/ 	.byte	0x02, 0x4c
        /*0022*/ 	.byte	0x01
	.zero		1


	//----- nvinfo : EIATTR_MERCURY_ISA_VERSION
	.align		4
        /*0024*/ 	.byte	0x03, 0x5f
        /*0026*/ 	.short	0x0101


	//----- nvinfo : EIATTR_COOP_GROUP_MASK_REGIDS
	.align		4
        /*0028*/ 	.byte	0x04, 0x29
        /*002a*/ 	.short	(.L_5105 - .L_5104)


	//   ....[0]....
.L_5104:
        /*002c*/ 	.word	0xffffffff


	//   ....[1]....
        /*0030*/ 	.word	0xffffffff


	//   ....[2]....
        /*0034*/ 	.word	0xffffffff


	//   ....[3]....
        /*0038*/ 	.word	0xffffffff


	//   ....[4]....
        /*003c*/ 	.word	0xffffffff


	//   ....[5]....
        /*0040*/ 	.word	0xffffffff


	//   ....[6]....
        /*0044*/ 	.word	0xffffffff


	//   ....[7]....
        /*0048*/ 	.word	0xffffffff


	//   ....[8]....
        /*004c*/ 	.word	0xffffffff


	//   ....[9]....
        /*0050*/ 	.word	0xffffffff


	//   ....[10]....
        /*0054*/ 	.word	0x05000074


	//   ....[11]....
        /*0058*/ 	.word	0x05000074


	//   ....[12]....
        /*005c*/ 	.word	0x05000074


	//   ....[13]....
        /*0060*/ 	.word	0x05000074


	//   ....[14]....
        /*0064*/ 	.word	0x05000074


	//   ....[15]....
        /*0068*/ 	.word	0x05000074


	//   ....[16]....
        /*006c*/ 	.word	0x05000074


	//   ....[17]....
        /*0070*/ 	.word	0x05000074


	//   ....[18]....
        /*0074*/ 	.word	0x05000074


	//   ....[19]....
        /*0078*/ 	.word	0x05000074


	//----- nvinfo : EIATTR_COOP_GROUP_INSTR_OFFSETS
	.align		4
.L_5105:
        /*007c*/ 	.byte	0x04, 0x28
        /*007e*/ 	.short	(.L_5107 - .L_5106)


	//   ....[0]....
.L_5106:
        /*0080*/ 	.word	0x00002970


	//   ....[1]....
        /*0084*/ 	.word	0x00002980


	//   ....[2]....
        /*0088*/ 	.word	0x000029b0


	//   ....[3]....
        /*008c*/ 	.word	0x000029c0


	//   ....[4]....
        /*0090*/ 	.word	0x000029f0


	//   ....[5]....
        /*0094*/ 	.word	0x00002a00


	//   ....[6]....
        /*0098*/ 	.word	0x00002a30


	//   ....[7]....
        /*009c*/ 	.word	0x00002a40


	//   ....[8]....
        /*00a0*/ 	.word	0x00002a70


	//   ....[9]....
        /*00a4*/ 	.word	0x00002a80


	//   ....[10]....
        /*00a8*/ 	.word	0x00003c20


	//   ....[11]....
        /*00ac*/ 	.word	0x00003c70


	//   ....[12]....
        /*00b0*/ 	.word	0x00003ce0


	//   ....[13]....
        /*00b4*/ 	.word	0x00003d40


	//   ....[14]....
        /*00b8*/ 	.word	0x00003db0


	//   ....[15]....
        /*00bc*/ 	.word	0x00003e10


	//   ....[16]....
        /*00c0*/ 	.word	0x00003e80


	//   ....[17]....
        /*00c4*/ 	.word	0x00003ee0


	//   ....[18]....
        /*00c8*/ 	.word	0x00003f50


	//   ....[19]....
        /*00cc*/ 	.word	0x00003fb0


	//----- nvinfo : EIATTR_EXIT_INSTR_OFFSETS
	.align		4
.L_5107:
        /*00d0*/ 	.byte	0x04, 0x1c
        /*00d2*/ 	.short	(.L_5109 - .L_5108)


	//   ....[0]....
.L_5108:
        /*00d4*/ 	.word	0x00003bc0


	//----- nvinfo : EIATTR_MAX_THREADS
	.align		4
.L_5109:
        /*00d8*/ 	.byte	0x04, 0x05
        /*00da*/ 	.short	(.L_5111 - .L_5110)
.L_5110:
        /*00dc*/ 	.word	0x00000080
        /*00e0*/ 	.word	0x00000001
        /*00e4*/ 	.word	0x00000001


	//----- nvinfo : EIATTR_CRS_STACK_SIZE
	.align		4
.L_5111:
        /*00e8*/ 	.byte	0x04, 0x1e
        /*00ea*/ 	.short	(.L_5113 - .L_5112)
.L_5112:
        /*00ec*/ 	.word	0x00000000


	//----- nvinfo : EIATTR_CBANK_PARAM_SIZE
	.align		4
.L_5113:
        /*00f0*/ 	.byte	0x03, 0x19
        /*00f2*/ 	.short	0x0088


	//----- nvinfo : EIATTR_PARAM_CBANK
	.align		4
        /*00f4*/ 	.byte	0x04, 0x0a
        /*00f6*/ 	.short	(.L_5115 - .L_5114)
	.align		4
.L_5114:
        /*00f8*/ 	.word	index@(.nv.constant0._ZN10layer_norm13ln_bwd_kernelINS_13Kernel_traitsI6__halffS2_fjLj3840ELj1ELj1ELj4ELj8ENS_18Kernel_traits_baseILj3840ES2_fS2_fjLj128EEEEEEEvNS_9BwdParamsE)
        /*00fc*/ 	.short	0x0210
        /*00fe*/ 	.short	0x0088


	//----- nvinfo : EIATTR_SW_WAR
	.align		4
.L_5115:
        /*0100*/ 	.byte	0x04, 0x36
        /*0102*/ 	.short	(.L_5117 - .L_5116)
.L_5116:
        /*0104*/ 	.word	0x00000008
.L_5117:


//--------------------- .nv.info._ZN10layer_norm22ln_bwd_finalize_kernelINS_22Kernel_traits_finalizeILj3840E6__halfS2_S2_fjLj1024ELj4ENS_18Kernel_traits_baseILj3840ES2_S2_S2_fjLj1024EEEEEEEvNS_9BwdParamsE --------------------------
	.section	.nv.info._ZN10layer_norm22ln_bwd_finalize_kernelINS_22Kernel_traits_finalizeILj3840E6__halfS2_S2_fjLj1024ELj4ENS_18Kernel_traits_baseILj3840ES2_S2_S2_fjLj1024EEEEEEEvNS_9BwdParamsE,"",@"SHT_CUDA_INFO"
	.sectionflags	@""
	.align	4


	//----- nvinfo : EIATTR_CUDA_API_VERSION
	.align		4
        /*0000*/ 	.byte	0x04, 0x37
        /*0002*/ 	.short	(.L_5119 - .L_5118)
.L_5118:
        /*0004*/ 	.word	0x00000082


	//----- nvinfo : EIATTR_KPARAM_INFO
	.align		4
.L_5119:
        /*0008*/ 	.byte	0x04, 0x17
        /*000a*/ 	.short	(.L_5121 - .L_5120)
.L_5120:
        /*000c*/ 	.word	0x00000000
        /*0010*/ 	.short	0x0000
        /*0012*/ 	.short	0x0000
        /*0014*/ 	.byte	0x00, 0xf0, 0x21, 0x02


	//----- nvinfo : EIATTR_SPARSE_MMA_MASK
	.align		4
.L_5121:
        /*0018*/ 	.byte	0x03, 0x50
        /*001a*/ 	.short	0x0000


	//----- nvinfo : EIATTR_MAXREG_COUNT
	.align		4
        /*001c*/ 	.byte	0x03, 0x1b
        /*001e*/ 	.short	0x0040


	//----- nvinfo : EIATTR_NUM_BARRIERS
	.align		4
        /*0020*/ 	.byte	0x02, 0x4c
        /*0022*/ 	.byte	0x01
	.zero		1


	//----- nvinfo : EIATTR_MERCURY_ISA_VERSION
	.align		4
        /*0024*/ 	.byte	0x03, 0x5f
        /*0026*/ 	.short	0x0101


	//----- nvinfo : EIATTR_COOP_GROUP_MASK_REGIDS
	.align		4
        /*0028*/ 	.byte	0x04, 0x29
        /*002a*/ 	.short	(.L_5123 - .L_5122)


	//   ....[0]....
.L_5122:
        /*002c*/ 	.word	0xffffffff


	//   ....[1]....
        /*0030*/ 	.word	0xffffffff


	//   ....[2]....
        /*0034*/ 	.word	0xffffffff


	//   ....[3]....
        /*0038*/ 	.word	0xffffffff


	//   ....[4]....
        /*003c*/ 	.word	0xffffffff


	//   ....[5]....
        /*0040*/ 	.word	0xffffffff


	//   ....[6]....
        /*0044*/ 	.word	0xffffffff


	//   ....[7]....
        /*0048*/ 	.word	0xffffffff


	//   ....[8]....
        /*004c*/ 	.word	0xffffffff


	//   ....[9]....
        /*0050*/ 	.word	0xffffffff


	//   ....[10]....
        /*0054*/ 	.word	0x05000011


	//   ....[11]....
        /*0058*/ 	.word	0x05000011


	//   ....[12]....
        /*005c*/ 	.word	0x05000011


	//   ....[13]....
        /*0060*/ 	.word	0x05000011


	//   ....[14]....
        /*0064*/ 	.word	0x05000011


	//   ....[15]....
        /*0068*/ 	.word	0x05000011


	//   ....[16]....
        /*006c*/ 	.word	0x05000011


	//   ....[17]....
        /*0070*/ 	.word	0x05000011


	//   ....[18]....
        /*0074*/ 	.word	0x05000011


	//   ....[19]....
        /*0078*/ 	.word	0x05000011


	//----- nvinfo : EIATTR_COOP_GROUP_INSTR_OFFSETS
	.align		4
.L_5123:
        /*007c*/ 	.byte	0x04, 0x28
        /*007e*/ 	.short	(.L_5125 - .L_5124)


	//   ....[0]....
.L_5124:
        /*0080*/ 	.word	0x00000860


	//   ....[1]....
        /*0084*/ 	.word	0x00000870


	//   ....[2]....
        /*0088*/ 	.word	0x000008a0


	//   ....[3]....
        /*008c*/ 	.word	0x000008b0


	//   ....[4]....
        /*0090*/ 	.word	0x000008e0


	//   ....[5]....
        /*0094*/ 	.word	0x000008f0


	//   ....[6]....
        /*0098*/ 	.word	0x00000920


	//   ....[7]....
        /*009c*/ 	.word	0x00000930


	//   ....[8]....
        /*00a0*/ 	.word	0x00000960


	//   ....[9]....
        /*00a4*/ 	.word	0x00000970


	//   ....[10]....
        /*00a8*/ 	.word	0x00000b70


	//   ....[11]....
        /*00ac*/ 	.word	0x00000be0


	//   ....[12]....
        /*00b0*/ 	.word	0x00000c50


	//   ....[13]....
        /*00b4*/ 	.word	0x00000cc0


	//   ....[14]....
        /*00b8*/ 	.word	0x00000d30


	//   ....[15]....
        /*00bc*/ 	.word	0x00000d90


	//   ....[16]....
        /*00c0*/ 	.word	0x00000e00


	//   ....[17]....
        /*00c4*/ 	.word	0x00000e70


	//   ....[18]....
        /*00c8*/ 	.word	0x00000ee0


	//   ....[19]....
        /*00cc*/ 	.word	0x00000f50


	//----- nvinfo : EIATTR_EXIT_INSTR_OFFSETS
	.align		4
.L_5125:
        /*00d0*/ 	.byte	0x04, 0x1c
        /*00d2*/ 	.short	(.L_5127 - .L_5126)


	//   ....[0]....
.L_5126:
        /*00d4*/ 	.word	0x00000070


	//   ....[1]....
        /*00d8*/ 	.word	0x00000b10


	//----- nvinfo : EIATTR_MAX_THREADS
	.align		4
.L_5127:
        /*00dc*/ 	.byte	0x04, 0x05
        /*00de*/ 	.short	(.L_5129 - .L_5128)
.L_5128:
        /*00e0*/ 	.word	0x00000400
        /*00e4*/ 	.word	0x00000001
        /*00e8*/ 	.word	0x00000001


	//----- nvinfo : EIATTR_CRS_STACK_SIZE
	.align		4
.L_5129:
        /*00ec*/ 	.byte	0x04, 0x1e
        /*00ee*/ 	.short	(.L_5131 - .L_5130)
.L_5130:
        /*00f0*/ 	.word	0x00000000


	//----- nvinfo : EIATTR_CBANK_PARAM_SIZE
	.align		4
.L_5131:
        /*00f4*/ 	.byte	0x03, 0x19
        /*00f6*/ 	.short	0x0088


	//----- nvinfo : EIATTR_PARAM_CBANK
	.align		4
        /*00f8*/ 	.byte	0x04, 0x0a
        /*00fa*/ 	.short	(.L_5133 - .L_5132)
	.align		4
.L_5132:
        /*00fc*/ 	.word	index@(.nv.constant0._ZN10layer_norm22ln_bwd_finalize_kernelINS_22Kernel_traits_finalizeILj3840E6__halfS2_S2_fjLj1024ELj4ENS_18Kernel_traits_baseILj3840ES2_S2_S2_fjLj1024EEEEEEEvNS_9BwdParamsE)
        /*0100*/ 	.short	0x0210
        /*0102*/ 	.short	0x0088


	//----- nvinfo : EIATTR_SW_WAR
	.align		4
.L_5133:
        /*0104*/ 	.byte	0x04, 0x36
        /*0106*/ 	.short	(.L_5135 - .L_5134)
.L_5134:
        /*0108*/ 	.word	0x00000008
.L_5135:


//--------------------- .nv.info._ZN10layer_norm13ln_bwd_kernelINS_13Kernel_traitsI6__halfS2_S2_fjLj3840ELj1ELj1ELj4ELj4ENS_18Kernel_traits_baseILj3840ES2_S2_S2_fjLj128EEEEEEEvNS_9BwdParamsE --------------------------
	.section	.nv.info._ZN10layer_norm13ln_bwd_kernelINS_13Kernel_traitsI6__halfS2_S2_fjLj3840ELj1ELj1ELj4ELj4ENS_18Kernel_traits_baseILj3840ES2_S2_S2_fjLj128EEEEEEEvNS_9BwdParamsE,"",@"SHT_CUDA_INFO"
	.sectionflags	@""
	.align	4


	//----- nvinfo : EIATTR_CUDA_API_VERSION
	.align		4
        /*0000*/ 	.byte	0x04, 0x37
        /*0002*/ 	.short	(.L_5137 - .L_5136)
.L_5136:
        /*0004*/ 	.word	0x00000082


	//----- nvinfo : EIATTR_KPARAM_INFO
	.align		4
.L_5137:
        /*0008*/ 	.byte	0x04, 0x17
        /*000a*/ 	.short	(.L_5139 - .L_5138)
.L_5138:
        /*000c*/ 	.word	0x00000000
        /*0010*/ 	.short	0x0000
        /*0012*/ 	.short	0x0000
        /*0014*/ 	.byte	0x00, 0xf0, 0x21, 0x02


	//----- nvinfo : EIATTR_SPARSE_MMA_MASK
	.align		4
.L_5139:
        /*0018*/ 	.byte	0x03, 0x50
        /*001a*/ 	.short	0x0000


	//----- nvinfo : EIATTR_MAXREG_COUNT
	.align		4
        /*001c*/ 	.byte	0x03, 0x1b
        /*001e*/ 	.short	0x00ff


	//----- nvinfo : EIATTR_NUM_BARRIERS
	.align		4
        /*0020*/ 	.byte	0x02, 0x4c
        /*0022*/ 	.byte	0x01
	.zero		1


	//----- nvinfo : EIATTR_MERCURY_ISA_VERSION
	.align		4
        /*0024*/ 	.byte	0x03, 0x5f
        /*0026*/ 	.short	0x0101


	//----- nvinfo : EIATTR_COOP_GROUP_MASK_REGIDS
	.align		4
        /*0028*/ 	.byte	0x04, 0x29
        /*002a*/ 	.short	(.L_5141 - .L_5140)


	//   ....[0]....
.L_5140:
        /*002c*/ 	.word	0xffffffff


	//   ....[1]....
        /*0030*/ 	.word	0xffffffff


	//   ....[2]....
        /*0034*/ 	.word	0xffffffff


	//   ....[3]....
        /*0038*/ 	.word	0xffffffff


	//   ....[4]....
        /*003c*/ 	.word	0xffffffff


	//   ....[5]....
        /*0040*/ 	.word	0xffffffff


	//   ....[6]....
        /*0044*/ 	.word	0xffffffff


	//   ....[7]....
        /*0048*/ 	.word	0xffffffff


	//   ....[8]....
        /*004c*/ 	.word	0xffffffff


	//   ....[9]....
        /*0050*/ 	.word	0xffffffff


	//   ....[10]....
        /*0054*/ 	.word	0x0500000a


	//   ....[11]....
        /*0058*/ 	.word	0x0500000a


	//   ....[12]....
        /*005c*/ 	.word	0x0500000a


	//   ....[13]....
        /*0060*/ 	.word	0x0500000a


	//   ....[14]....
        /*0064*/ 	.word	0x0500000a


	//   ....[15]....
        /*0068*/ 	.word	0x0500000a


	//   ....[16]....
        /*006c*/ 	.word	0x0500000a


	//   ....[17]....
        /*0070*/ 	.word	0x0500000a


	//   ....[18]....
        /*0074*/ 	.word	0x0500000a


	//   ....[19]....
        /*0078*/ 	.word	0x0500000a


	//----- nvinfo : EIATTR_COOP_GROUP_INSTR_OFFSETS
	.align		4
.L_5141:
        /*007c*/ 	.byte	0x04, 0x28
        /*007e*/ 	.short	(.L_5143 - .L_5142)


	//   ....[0]....
.L_5142:
        /*0080*/ 	.word	0x00002cd0


	//   ....[1]....
        /*0084*/ 	.word	0x00002ce0


	//   ....[2]....
        /*0088*/ 	.word	0x00002d10


	//   ....[3]....
        /*008c*/ 	.word	0x00002d20


	//   ....[4]....
        /*0090*/ 	.word	0x00002d50


	//   ....[5]....
        /*0094*/ 	.word	0x00002d60


	//   ....[6]....
        /*0098*/ 	.word	0x00002d90


	//   ....[7]....
        /*009c*/ 	.word	0x00002da0


	//   ....[8]....
        /*00a0*/ 	.word	0x00002dd0


	//   ....[9]....
        /*00a4*/ 	.word	0x00002de0


	//   ....[10]....
        /*00a8*/ 	.word	0x00003da0


	//   ....[11]....
        /*00ac*/ 	.word	0x00003df0


	//   ....[12]....
        /*00b0*/ 	.word	0x00003e60


	//   ....[13]....
        /*00b4*/ 	.word	0x00003ec0


	//   ....[14]....
        /*00b8*/ 	.word	0x00003f30


	//   ....[15]....
        /*00bc*/ 	.word	0x00003f90


	//   ....[16]....
        /*00c0*/ 	.word	0x00004000


	//   ....[17]....
        /*00c4*/ 	.word	0x00004060


	//   ....[18]....
        /*00c8*/ 	.word	0x000040d0


	//   ....[19]....
        /*00cc*/ 	.word	0x00004130


	//----- nvinfo : EIATTR_EXIT_INSTR_OFFSETS
	.align		4
.L_5143:
        /*00d0*/ 	.byte	0x04, 0x1c
        /*00d2*/ 	.short	(.L_5145 - .L_5144)


	//   ....[0]....
.L_5144:
        /*00d4*/ 	.word	0x00003d40


	//----- nvinfo : EIATTR_MAX_THREADS
	.align		4
.L_5145:
        /*00d8*/ 	.byte	0x04, 0x05
        /*00da*/ 	.short	(.L_5147 - .L_5146)
.L_5146:
        /*00dc*/ 	.word	0x00000080
        /*00e0*/ 	.word	0x00000001
        /*00e4*/ 	.word	0x00000001


	//----- nvinfo : EIATTR_CRS_STACK_SIZE
	.align		4
.L_5147:
        /*00e8*/ 	.byte	0x04, 0x1e
        /*00ea*/ 	.short	(.L_5149 - .L_5148)
.L_5148:
        /*00ec*/ 	.word	0x00000000


	//----- nvinfo : EIATTR_CBANK_PARAM_SIZE
	.align		4
.L_5149:
        /*00f0*/ 	.byte	0x03, 0x19
        /*00f2*/ 	.short	0x0088


	//----- nvinfo : EIATTR_PARAM_CBANK
	.align		4
        /*00f4*/ 	.byte	0x04, 0x0a
        /*00f6*/ 	.short	(.L_5151 - .L_5150)
	.align		4
.L_5150:
        /*00f8*/ 	.word	index@(.nv.constant0._ZN10layer_norm13ln_bwd_kernelINS_13Kernel_traitsI6__halfS2_S2_fjLj3840ELj1ELj1ELj4ELj4ENS_18Kernel_traits_baseILj3840ES2_S2_S2_fjLj128EEEEEEEvNS_9BwdParamsE)
        /*00fc*/ 	.short	0x0210
        /*00fe*/ 	.short	0x0088


	//----- nvinfo : EIATTR_SW_WAR
	.align		4
.L_5151:
        /*0100*/ 	.byte	0x04, 0x36
        /*0102*/ 	.short	(.L_5153 - .L_5152)
.L_5152:
        /*0104*/ 	.word	0x00000008
.L_5153:


//--------------------- .nv.info._ZN10layer_norm22ln_bwd_finalize_kernelINS_22Kernel_traits_finalizeILj3840EffffjLj1024ELj4ENS_18Kernel_traits_baseILj3840EffffjLj1024EEEEEEEvNS_9BwdParamsE --------------------------
	.section	.nv.info._ZN10layer_norm22ln_bwd_finalize_kernelINS_22Kernel_traits_finalizeILj3840EffffjLj1024ELj4ENS_18Kernel_traits_baseILj3840EffffjLj1024EEEEEEEvNS_9BwdParamsE,"",@"SHT_CUDA_INFO"
	.sectionflags	@""
	.align	4


	//----- nvinfo : EIATTR_CUDA_API_VERSION
	.align		4
        /*0000*/ 	.byte	0x04, 0x37
        /*0002*/ 	.short	(.L_5155 - .L_5154)
.L_5154:
        /*0004*/ 	.word	0x00000082


	//----- nvinfo : EIATTR_KPARAM_INFO
	.align		4
.L_5155:
        /*0008*/ 	.byte	0x04, 0x17
        /*000a*/ 	.short	(.L_5157 - .L_5156)
.L_5156:
        /*000c*/ 	.word	0x00000000
        /*0010*/ 	.short	0x0000
        /*0012*/ 	.short	0x0000
        /*0014*/ 	.byte	0x00, 0xf0, 0x21, 0x02


	//----- nvinfo : EIATTR_SPARSE_MMA_MASK
	.align		4
.L_5157:
        /*0018*/ 	.byte	0x03, 0x50
        /*001a*/ 	.short	0x0000


	//----- nvinfo : EIATTR_MAXREG_COUNT
	.align		4
        /*001c*/ 	.byte	0x03, 0x1b
        /*001e*/ 	.short	0x0040


	//----- nvinfo : EIATTR_NUM_BARRIERS
	.align		4
        /*0020*/ 	.byte	0x02, 0x4c
        /*0022*/ 	.byte	0x01
	.zero		1


	//----- nvinfo : EIATTR_MERCURY_ISA_VERSION
	.align		4
        /*0024*/ 	.byte	0x03, 0x5f
        /*0026*/ 	.short	0x0101


	//----- nvinfo : EIATTR_COOP_GROUP_MASK_REGIDS
	.align		4
        /*0028*/ 	.byte	0x04, 0x29
        /*002a*/ 	.short	(.L_5159 - .L_5158)


	//   ....[0]....
.L_5158:
        /*002c*/ 	.word	0xffffffff


	//   ....[1]....
        /*0030*/ 	.word	0xffffffff


	//   ....[2]....
        /*0034*/ 	.word	0xffffffff


	//   ....[3]....
        /*0038*/ 	.word	0xffffffff


	//   ....[4]....
        /*003c*/ 	.word	0xffffffff


	//   ....[5]....
        /*0040*/ 	.word	0xffffffff


	//   ....[6]....
        /*0044*/ 	.word	0xffffffff


	//   ....[7]....
        /*0048*/ 	.word	0xffffffff


	//   ....[8]....
        /*004c*/ 	.word	0xffffffff


	//   ....[9]....
        /*0050*/ 	.word	0xffffffff


	//   ....[10]....
        /*0054*/ 	.word	0x05000011


	//   ....[11]....
        /*0058*/ 	.word	0x05000011


	//   ....[12]....
        /*005c*/ 	.word	0x05000011


	//   ....[13]....
        /*0060*/ 	.word	0x05000011


	//   ....[14]....
        /*0064*/ 	.word	0x05000011


	//   ....[15]....
        /*0068*/ 	.word	0x05000011


	//   ....[16]....
        /*006c*/ 	.word	0x05000011


	//   ....[17]....
        /*0070*/ 	.word	0x05000011


	//   ....[18]....
        /*0074*/ 	.word	0x05000011


	//   ....[19]....
        /*0078*/ 	.word	0x05000011


	//----- nvinfo : EIATTR_COOP_GROUP_INSTR_OFFSETS
	.align		4
.L_5159:
        /*007c*/ 	.byte	0x04, 0x28
        /*007e*/ 	.short	(.L_5161 - .L_5160)


	//   ....[0]....
.L_5160:
        /*0080*/ 	.word	0x00000860


	//   ....[1]....
        /*0084*/ 	.word	0x00000870


	//   ....[2]....
        /*0088*/ 	.word	0x000008a0


	//   ....[3]....
        /*008c*/ 	.word	0x000008b0


	//   ....[4]....
        /*0090*/ 	.word	0x000008e0


	//   ....[5]....
        /*0094*/ 	.word	0x000008f0


	//   ....[6]....
        /*0098*/ 	.word	0x00000920


	//   ....[7]....
        /*009c*/ 	.word	0x00000930


	//   ....[8]....
        /*00a0*/ 	.word	0x00000960


	//   ....[9]....
        /*00a4*/ 	.word	0x00000970


	//   ....[10]....
        /*00a8*/ 	.word	0x00000b20


	//   ....[11]....
        /*00ac*/ 	.word	0x00000b90


	//   ....[12]....
        /*00b0*/ 	.word	0x00000c00


	//   ....[13]....
        /*00b4*/ 	.word	0x00000c70


	//   ....[14]....
        /*00b8*/ 	.word	0x00000ce0


	//   ....[15]....
        /*00bc*/ 	.word	0x00000d40


	//   ....[16]....
        /*00c0*/ 	.word	0x00000db0


	//   ....[17]....
        /*00c4*/ 	.word	0x00000e20


	//   ....[18]....
        /*00c8*/ 	.word	0x00000e90


	//   ....[19]....
        /*00cc*/ 	.word	0x00000f00


	//----- nvinfo : EIATTR_EXIT_INSTR_OFFSETS
	.align		4
.L_5161:
        /*00d0*/ 	.byte	0x04, 0x1c
        /*00d2*/ 	.short	(.L_5163 - .L_5162)


	//   ....[0]....
.L_5162:
        /*00d4*/ 	.word	0x00000070


	//   ....[1]....
        /*00d8*/ 	.word	0x00000ac0


	//----- nvinfo : EIATTR_MAX_THREADS
	.align		4
.L_5163:
        /*00dc*/ 	.byte	0x04, 0x05
        /*00de*/ 	.short	(.L_5165 - .L_5164)
.L_5164:
        /*00e0*/ 	.word	0x00000400
        /*00e4*/ 	.word	0x00000001
        /*00e8*/ 	.word	0x00000001


	//----- nvinfo : EIATTR_CRS_STACK_SIZE
	.align		4
.L_5165:
        /*00ec*/ 	.byte	0x04, 0x1e
        /*00ee*/ 	.short	(.L_5167 - .L_5166)
.L_5166:
        /*00f0*/ 	.word	0x00000000


	//----- nvinfo : EIATTR_CBANK_PARAM_SIZE
	.align		4
.L_5167:
        /*00f4*/ 	.byte	0x03, 0x19
        /*00f6*/ 	.short	0x0088


	//----- nvinfo : EIATTR_PARAM_CBANK
	.align		4
        /*00f8*/ 	.byte	0x04, 0x0a
        /*00fa*/ 	.short	(.L_5169 - .L_5168)
	.align		4
.L_5168:
        /*00fc*/ 	.word	index@(.nv.constant0._ZN10layer_norm22ln_bwd_finalize_kernelINS_22Kernel_traits_finalizeILj3840EffffjLj1024ELj4ENS_18Kernel_traits_baseILj3840EffffjLj1024EEEEEEEvNS_9BwdParamsE)
        /*0100*/ 	.short	0x0210
        /*0102*/ 	.short	0x0088


	//----- nvinfo : EIATTR_SW_WAR
	.align		4
.L_5169:
        /*0104*/ 	.byte	0x04, 0x36
        /*0106*/ 	.short	(.L_5171 - .L_5170)
.L_5170:
        /*0108*/ 	.word	0x00000008
.L_5171:


//--------------------- .nv.info._ZN10layer_norm13ln_bwd_kernelINS_13Kernel_traitsIffffjLj3840ELj1ELj1ELj4ELj8ENS_18Kernel_traits_baseILj3840EffffjLj128EEEEEEEvNS_9BwdParamsE --------------------------
	.section	.nv.info._ZN10layer_norm13ln_bwd_kernelINS_13Kernel_traitsIffffjLj3840ELj1ELj1ELj4ELj8ENS_18Kernel_traits_baseILj3840EffffjLj128EEEEEEEvNS_9BwdParamsE,"",@"SHT_CUDA_INFO"
	.sectionflags	@""
	.align	4


	//----- nvinfo : EIATTR_CUDA_API_VERSION
	.align		4
        /*0000*/ 	.byte	0x04, 0x37
        /*0002*/ 	.short	(.L_5173 - .L_5172)
.L_5172:
        /*0004*/ 	.word	0x00000082


	//----- nvinfo : EIATTR_KPARAM_INFO
	.align		4
.L_5173:
        /*0008*/ 	.byte	0x04, 0x17
        /*000a*/ 	.short	(.L_5175 - .L_5174)
.L_5174:
        /*000c*/ 	.word	0x00000000
        /*0010*/ 	.short	0x0000
        /*0012*/ 	.short	0x0000
        /*0014*/ 	.byte	0x00, 0xf0, 0x21, 0x02


	//----- nvinfo : EIATTR_SPARSE_MMA_MASK
	.align		4
.L_5175:
        /*0018*/ 	.byte	0x03, 0x50
        /*001a*/ 	.short	0x0000


	//----- nvinfo : EIATTR_MAXREG_COUNT
	.align		4
        /*001c*/ 	.byte	0x03, 0x1b
        /*001e*/ 	.short	0x00ff


	//----- nvinfo : EIATTR_NUM_BARRIERS
	.align		4
        /*0020*/ 	.byte	0x02, 0x4c
        /*0022*/ 	.byte	0x01
	.zero		1


	//----- nvinfo : EIATTR_MERCURY_ISA_VERSION
	.align		4
        /*0024*/ 	.byte	0x03, 0x5f
        /*0026*/ 	.short	0x0101


	//----- nvinfo : EIATTR_COOP_GROUP_MASK_REGIDS
	.align		4
        /*0028*/ 	.byte	0x04, 0x29
        /*002a*/ 	.short	(.L_5177 - .L_5176)


	//   ....[0]....
.L_5176:
        /*002c*/ 	.word	0xffffffff


	//   ....[1]....
        /*0030*/ 	.word	0xffffffff


	//   ....[2]....
        /*0034*/ 	.word	0xffffffff


	//   ....[3]....
        /*0038*/ 	.word	0xffffffff


	//   ....[4]....
        /*003c*/ 	.word	0xffffffff


	//   ....[5]....
        /*0040*/ 	.word	0xffffffff


	//   ....[6]....
        /*0044*/ 	.word	0xffffffff


	//   ....[7]....
        /*0048*/ 	.word	0xffffffff


	//   ....[8]....
        /*004c*/ 	.word	0xffffffff


	//   ....[9]....
        /*0050*/ 	.word	0xffffffff


	//   ....[10]....
        /*0054*/ 	.word	0x0500005b


	//   ....[11]....
        /*0058*/ 	.word	0x0500005b


	//   ....[12]....
        /*005c*/ 	.word	0x0500005b


	//   ....[13]....
        /*0060*/ 	.word	0x0500005b


	//   ....[14]....
        /*0064*/ 	.word	0x0500005b


	//   ....[15]....
        /*0068*/ 	.word	0x0500005b


	//   ....[16]....
        /*006c*/ 	.word	0x0500005b


	//   ....[17]....
        /*0070*/ 	.word	0x0500005b


	//   ....[18]....
        /*0074*/ 	.word	0x0500005b


	//   ....[19]....
        /*0078*/ 	.word	0x0500005b


	//----- nvinfo : EIATTR_COOP_GROUP_INSTR_OFFSETS
	.align		4
.L_5177:
        /*007c*/ 	.byte	0x04, 0x28
        /*007e*/ 	.short	(.L_5179 - .L_5178)


	//   ....[0]....
.L_5178:
        /*0080*/ 	.word	0x000020a0


	//   ....[1]....
        /*0084*/ 	.word	0x000020b0


	//   ....[2]....
        /*0088*/ 	.word	0x000020e0


	//   ....[3]....
        /*008c*/ 	.word	0x000020f0


	//   ....[4]....
        /*0090*/ 	.word	0x00002120


	//   ....[5]....
        /*0094*/ 	.word	0x00002130


	//   ....[6]....
        /*0098*/ 	.word	0x00002160


	//   ....[7]....
        /*009c*/ 	.word	0x00002170


	//   ....[8]....
        /*00a0*/ 	.word	0x000021a0


	//   ....[9]....
        /*00a4*/ 	.word	0x000021b0


	//   ....[10]....
        /*00a8*/ 	.word	0x00003430


	//   ....[11]....
        /*00ac*/ 	.word	0x00003480


	//   ....[12]....
        /*00b0*/ 	.word	0x000034f0


	//   ....[13]....
        /*00b4*/ 	.word	0x00003550


	//   ....[14]....
        /*00b8*/ 	.word	0x000035c0


	//   ....[15]....
        /*00bc*/ 	.word	0x00003620


	//   ....[16]....
        /*00c0*/ 	.word	0x00003690


	//   ....[17]....
        /*00c4*/ 	.word	0x000036f0


	//   ....[18]....
        /*00c8*/ 	.word	0x00003760


	//   ....[19]....
        /*00cc*/ 	.word	0x000037c0


	//----- nvinfo : EIATTR_EXIT_INSTR_OFFSETS
	.align		4
.L_5179:
        /*00d0*/ 	.byte	0x04, 0x1c
        /*00d2*/ 	.short	(.L_5181 - .L_5180)


	//   ....[0]....
.L_5180:
        /*00d4*/ 	.word	0x000033d0


	//----- nvinfo : EIATTR_MAX_THREADS
	.align		4
.L_5181:
        /*00d8*/ 	.byte	0x04, 0x05
        /*00da*/ 	.short	(.L_5183 - .L_5182)
.L_5182:
        /*00dc*/ 	.word	0x00000080
        /*00e0*/ 	.word	0x00000001
        /*00e4*/ 	.word	0x00000001


	//----- nvinfo : EIATTR_CRS_STACK_SIZE
	.align		4
.L_5183:
        /*00e8*/ 	.byte	0x04, 0x1e
        /*00ea*/ 	.short	(.L_5185 - .L_5184)
.L_5184:
        /*00ec*/ 	.word	0x00000000


	//----- nvinfo : EIATTR_CBANK_PARAM_SIZE
	.align		4
.L_5185:
        /*00f0*/ 	.byte	0x03, 0x19
        /*00f2*/ 	.short	0x0088


	//----- nvinfo : EIATTR_PARAM_CBANK
	.align		4
        /*00f4*/ 	.byte	0x04, 0x0a
        /*00f6*/ 	.short	(.L_5187 - .L_5186)
	.align		4
.L_5186:
        /*00f8*/ 	.word	index@(.nv.constant0._ZN10layer_norm13ln_bwd_kernelINS_13Kernel_traitsIffffjLj3840ELj1ELj1ELj4ELj8ENS_18Kernel_traits_baseILj3840EffffjLj128EEEEEEEvNS_9BwdParamsE)
        /*00fc*/ 	.short	0x0210
        /*00fe*/ 	.short	0x0088


	//----- nvinfo : EIATTR_SW_WAR
	.align		4
.L_5187:
        /*0100*/ 	.byte	0x04, 0x36
        /*0102*/ 	.short	(.L_5189 - .L_5188)
.L_5188:
        /*0104*/ 	.word	0x00000008
.L_5189:


//--------------------- .nv.info._ZN10layer_norm22ln_bwd_finalize_kernelINS_22Kernel_traits_finalizeILj3072E13__nv_bfloat16fS2_fjLj1024ELj4ENS_18Kernel_traits_baseILj3072ES2_fS2_fjLj1024EEEEEEEvNS_9BwdParamsE --------------------------
	.section	.nv.info._ZN10layer_norm22ln_bwd_finalize_kernelINS_22Kernel_traits_finalizeILj3072E13__nv_bfloat16fS2_fjLj1024ELj4ENS_18Kernel_traits_baseILj3072ES2_fS2_fjLj1024EEEEEEEvNS_9BwdParamsE,"",@"SHT_CUDA_INFO"
	.sectionflags	@""
	.align	4


	//----- nvinfo : EIATTR_CUDA_API_VERSION
	.align		4
        /*0000*/ 	.byte	0x04, 0x37
        /*0002*/ 	.short	(.L_5191 - .L_5190)
.L_5190:
        /*0004*/ 	.word	0x00000082


	//----- nvinfo : EIATTR_KPARAM_INFO
	.align		4
.L_5191:
        /*0008*/ 	.byte	0x04, 0x17
        /*000a*/ 	.short	(.L_5193 - .L_5192)
.L_5192:
        /*000c*/ 	.word	0x00000000
        /*0010*/ 	.short	0x0000
        /*0012*/ 	.short	0x0000
        /*0014*/ 	.byte	0x00, 0xf0, 0x21, 0x02


	//----- nvinfo : EIATTR_SPARSE_MMA_MASK
	.align		4
.L_5193:
        /*0018*/ 	.byte	0x03, 0x50
        /*001a*/ 	.short	0x0000


	//----- nvinfo : EIATTR_MAXREG_COUNT
	.align		4
        /*001c*/ 	.byte	0x03, 0x1b
        /*001e*/ 	.short	0x0040


	//----- nvinfo : EIATTR_NUM_BARRIERS
	.align		4
        /*0020*/ 	.byte	0x02, 0x4c
        /*0022*/ 	.byte	0x01
	.zero		1


	//----- nvinfo : EIATTR_MERCURY_ISA_VERSION
	.align		4
        /*0024*/ 	.byte	0x03, 0x5f
        /*0026*/ 	.short	0x0101


	//----- nvinfo : EIATTR_COOP_GROUP_MASK_REGIDS
	.align		4
        /*0028*/ 	.byte	0x04, 0x29
        /*002a*/ 	.short	(.L_5195 - .L_5194)


	//   ....[0]....
.L_5194:
        /*002c*/ 	.word	0xffffffff


	//   ....[1]....
        /*0030*/ 	.word	0xffffffff


	//   ....[2]....
        /*0034*/ 	.word	0xffffffff


	//   ....[3]....
        /*0038*/ 	.word	0xffffffff


	//   ....[4]....
        /*003c*/ 	.word	0xffffffff


	//   ....[5]....
        /*0040*/ 	.word	0xffffffff


	//   ....[6]....
        /*0044*/ 	.word	0xffffffff


	//   ....[7]....
        /*0048*/ 	.word	0xffffffff


	//   ....[8]....
        /*004c*/ 	.word	0xffffffff


	//   ....[9]....
        /*0050*/ 	.word	0xffffffff


	//   ....[10]....
        /*0054*/ 	.word	0x05000011


	//   ....[11]....
        /*0058*/ 	.word	0x05000011


	//   ....[12]....
        /*005c*/ 	.word	0x05000011


	//   ....[13]....
        /*0060*/ 	.word	0x05000011


	//   ....[14]....
        /*0064*/ 	.word	0x05000011


	//   ....[15]....
        /*0068*/ 	.word	0x05000011


	//   ....[16]....
        /*006c*/ 	.word	0x05000011


	//   ....[17]....
        /*0070*/ 	.word	0x05000011


	//   ....[18]....
        /*0074*/ 	.word	0x05000011


	//   ....[19]....
        /*0078*/ 	.word	0x05000011


	//----- nvinfo : EIATTR_COOP_GROUP_INSTR_OFFSETS
	.align		4
.L_5195:
        /*007c*/ 	.byte	0x04, 0x28
        /*007e*/ 	.short	(.L_5197 - .L_5196)


	//   ....[0]....
.L_5196:
        /*0080*/ 	.word	0x00000860


	//   ....[1]....
        /*0084*/ 	.word	0x00000870


	//   ....[2]....
        /*0088*/ 	.word	0x000008a0


	//   ....[3]....
        /*008c*/ 	.word	0x000008b0


	//   ....[4]....
        /*0090*/ 	.word	0x000008e0


	//   ....[5]....
        /*0094*/ 	.word	0x000008f0


	//   ....[6]....
        /*0098*/ 	.word	0x00000920


	//   ....[7]....
        /*009c*/ 	.word	0x00000930


	//   ....[8]....
        /*00a0*/ 	.word	0x00000960


	//   ....[9]....
        /*00a4*/ 	.word	0x00000970


	//   ....[10]....
        /*00a8*/ 	.word	0x00000b70


	//   ....[11]....
        /*00ac*/ 	.word	0x00000be0


	//   ....[12]....
        /*00b0*/ 	.word	0x00000c50


	//   ....[13]....
        /*00b4*/ 	.word	0x00000cc0


	//   ....[14]....
        /*00b8*/ 	.word	0x00000d30


	//   ....[15]....
        /*00bc*/ 	.word	0x00000d90


	//   ....[16]....
        /*00c0*/ 	.word	0x00000e00


	//   ....[17]....
        /*00c4*/ 	.word	0x00000e70


	//   ....[18]....
        /*00c8*/ 	.word	0x00000ee0


	//   ....[19]....
        /*00cc*/ 	.word	0x00000f50


	//----- nvinfo : EIATTR_EXIT_INSTR_OFFSETS
	.align		4
.L_5197:
        /*00d0*/ 	.byte	0x04, 0x1c
        /*00d2*/ 	.short	(.L_5199 - .L_5198)


	//   ....[0]....
.L_5198:
        /*00d4*/ 	.word	0x00000070


	//   ....[1]....
        /*00d8*/ 	.word	0x00000b10


	//----- nvinfo : EIATTR_MAX_THREADS
	.align		4
.L_5199:
        /*00dc*/ 	.byte	0x04, 0x05
        /*00de*/ 	.short	(.L_5201 - .L_5200)
.L_5200:
        /*00e0*/ 	.word	0x00000400
        /*00e4*/ 	.word	0x00000001
        /*00e8*/ 	.word	0x00000001


	//----- nvinfo : EIATTR_CRS_STACK_SIZE
	.align		4
.L_5201:
        /*00ec*/ 	.byte	0x04, 0x1e
        /*00ee*/ 	.short	(.L_5203 - .L_5202)
.L_5202:
        /*00f0*/ 	.word	0x00000000


	//----- nvinfo : EIATTR_CBANK_PARAM_SIZE
	.align		4
.L_5203:
        /*00f4*/ 	.byte	0x03, 0x19
        /*00f6*/ 	.short	0x0088


	//----- nvinfo : EIATTR_PARAM_CBANK
	.align		4
        /*00f8*/ 	.byte	0x04, 0x0a
        /*00fa*/ 	.short	(.L_5205 - .L_5204)
	.align		4
.L_5204:
        /*00fc*/ 	.word	index@(.nv.constant0._ZN10layer_norm22ln_bwd_finalize_kernelINS_22Kernel_traits_finalizeILj3072E13__nv_bfloat16fS2_fjLj1024ELj4ENS_18Kernel_traits_baseILj3072ES2_fS2_fjLj1024EEEEEEEvNS_9BwdParamsE)
        /*0100*/ 	.short	0x0210
        /*0102*/ 	.short	0x0088


	//----- nvinfo : EIATTR_SW_WAR
	.align		4
.L_5205:
        /*0104*/ 	.byte	0x04, 0x36
        /*0106*/ 	.short	(.L_5207 - .L_5206)
.L_5206:
        /*0108*/ 	.word	0x00000008
.L_5207:


//--------------------- .nv.info._ZN10layer_norm13ln_bwd_kernelINS_13Kernel_traitsI13__nv_bfloat16fS2_fjLj3072ELj1ELj1ELj4ELj16ENS_18Kernel_traits_baseILj3072ES2_fS2_fjLj128EEEEEEEvNS_9BwdParamsE --------------------------
	.section	.nv.info._ZN10layer_norm13ln_bwd_kernelINS_13Kernel_traitsI13__nv_bfloat16fS2_fjLj3072ELj1ELj1ELj4ELj16ENS_18Kernel_traits_baseILj3072ES2_fS2_fjLj128EEEEEEEvNS_9BwdParamsE,"",@"SHT_CUDA_INFO"
	.sectionflags	@""
	.align	4


	//----- nvinfo : EIATTR_CUDA_API_VERSION
	.align		4
        /*0000*/ 	.byte	0x04, 0x37
        /*0002*/ 	.short	(.L_5209 - .L_5208)
.L_5208:
        /*0004*/ 	.word	0x00000082


	//----- nvinfo : EIATTR_KPARAM_INFO
	.align		4
.L_5209:
        /*0008*/ 	.byte	0x04, 0x17
        /*000a*/ 	.short	(.L_5211 - .L_5210)
.L_5210:
        /*000c*/ 	.word	0x00000000
        /*0010*/ 	.short	0x0000
        /*0012*/ 	.short	0x0000
        /*0014*/ 	.byte	0x00, 0xf0, 0x21, 0x02


	//----- nvinfo : EIATTR_SPARSE_MMA_MASK
	.align		4
.L_5211:
        /*0018*/ 	.byte	0x03, 0x50
        /*001a*/ 	.short	0x0000


	//----- nvinfo : EIATTR_MAXREG_COUNT
	.align		4
        /*001c*/ 	.byte	0x03, 0x1b
        /*001e*/ 	.short	0x00ff


	//----- nvinfo : EIATTR_NUM_BARRIERS
	.align		4
        /*0020*/ 	.byte	0x02, 0x4c
        /*0022*/ 	.byte	0x01
	.zero		1


	//----- nvinfo : EIATTR_MERCURY_ISA_VERSION
	.align		4
        /*0024*/ 	.byte	0x03, 0x5f
        /*0026*/ 	.short	0x0101


	//----- nvinfo : EIATTR_COOP_GROUP_MASK_REGIDS
	.align		4
        /*0028*/ 	.byte	0x04, 0x29
        /*002a*/ 	.short	(.L_5213 - .L_5212)


	//   ....[0]....
.L_5212:
        /*002c*/ 	.word	0xffffffff


	//   ....[1]....
        /*0030*/ 	.word	0xffffffff


	//   ....[2]....
        /*0034*/ 	.word	0xffffffff


	//   ....[3]....
        /*0038*/ 	.word	0xffffffff


	//   ....[4]....
        /*003c*/ 	.word	0xffffffff


	//   ....[5]....
        /*0040*/ 	.word	0xffffffff


	//   ....[6]....
        /*0044*/ 	.word	0xffffffff


	//   ....[7]....
        /*0048*/ 	.word	0xffffffff


	//   ....[8]....
        /*004c*/ 	.word	0xffffffff


	//   ....[9]....
        /*0050*/ 	.word	0xffffffff


	//   ....[10]....
        /*0054*/ 	.word	0x05000026


	//   ....[11]....
        /*0058*/ 	.word	0x05000026


	//   ....[12]....
        /*005c*/ 	.word	0x05000026


	//   ....[13]....
        /*0060*/ 	.word	0x05000026


	//   ....[14]....
        /*0064*/ 	.word	0x05000026


	//   ....[15]....
        /*0068*/ 	.word	0x05000026


	//   ....[16]....
        /*006c*/ 	.word	0x05000026


	//   ....[17]....
        /*0070*/ 	.word	0x05000026


	//   ....[18]....
        /*0074*/ 	.word	0x05000026


	//   ....[19]....
        /*0078*/ 	.word	0x05000026


	//----- nvinfo : EIATTR_COOP_GROUP_INSTR_OFFSETS
	.align		4
.L_5213:
        /*007c*/ 	.byte	0x04, 0x28
        /*007e*/ 	.short	(.L_5215 - .L_5214)


	//   ....[0]....
.L_5214:
        /*0080*/ 	.word	0x00002120


	//   ....[1]....
        /*0084*/ 	.word	0x00002130


	//   ....[2]....
        /*0088*/ 	.word	0x00002160


	//   ....[3]....
        /*008c*/ 	.word	0x00002170


	//   ....[4]....
        /*0090*/ 	.word	0x000021a0


	//   ....[5]....
        /*0094*/ 	.word	0x000021b0


	//   ....[6]....
        /*0098*/ 	.word	0x000021e0


	//   ....[7]....
        /*009c*/ 	.word	0x000021f0


	//   ....[8]....
        /*00a0*/ 	.word	0x00002220


	//   ....[9]....
        /*00a4*/ 	.word	0x00002230


	//   ....[10]....
        /*00a8*/ 	.word	0x00002e60


	//   ....[11]....
        /*00ac*/ 	.word	0x00002eb0


	//   ....[12]....
        /*00b0*/ 	.word	0x00002f10


	//   ....[13]....
        /*00b4*/ 	.word	0x00002f70


	//   ....[14]....
        /*00b8*/ 	.word	0x00002fd0


	//   ....[15]....
        /*00bc*/ 	.word	0x00003030


	//   ....[16]....
        /*00c0*/ 	.word	0x00003090


	//   ....[17]....
        /*00c4*/ 	.word	0x000030f0


	//   ....[18]....
        /*00c8*/ 	.word	0x00003150


	//   ....[19]....
        /*00cc*/ 	.word	0x000031b0


	//----- nvinfo : EIATTR_EXIT_INSTR_OFFSETS
	.align		4
.L_5215:
        /*00d0*/ 	.byte	0x04, 0x1c
        /*00d2*/ 	.short	(.L_5217 - .L_5216)


	//   ....[0]....
.L_5216:
        /*00d4*/ 	.word	0x00002e10


	//----- nvinfo : EIATTR_MAX_THREADS
	.align		4
.L_5217:
        /*00d8*/ 	.byte	0x04, 0x05
        /*00da*/ 	.short	(.L_5219 - .L_5218)
.L_5218:
        /*00dc*/ 	.word	0x00000080
        /*00e0*/ 	.word	0x00000001
        /*00e4*/ 	.word	0x00000001


	//----- nvinfo : EIATTR_CRS_STACK_SIZE
	.align		4
.L_5219:
        /*00e8*/ 	.byte	0x04, 0x1e
        /*00ea*/ 	.short	(.L_5221 - .L_5220)
.L_5220:
        /*00ec*/ 	.word	0x00000000


	//----- nvinfo : EIATTR_CBANK_PARAM_SIZE
	.align		4
.L_5221:
        /*00f0*/ 	.byte	0x03, 0x19
        /*00f2*/ 	.short	0x0088


	//----- nvinfo : EIATTR_PARAM_CBANK
	.align		4
        /*00f4*/ 	.byte	0x04, 0x0a
        /*00f6*/ 	.short	(.L_5223 - .L_5222)
	.align		4
.L_5222:
        /*00f8*/ 	.word	index@(.nv.constant0._ZN10layer_norm13ln_bwd_kernelINS_13Kernel_traitsI13__nv_bfloat16fS2_fjLj3072ELj1ELj1ELj4ELj16ENS_18Kernel_traits_baseILj3072ES2_fS2_fjLj128EEEEEEEvNS_9BwdParamsE)
        /*00fc*/ 	.short	0x0210
        /*00fe*/ 	.short	0x0088


	//----- nvinfo : EIATTR_SW_WAR
	.align		4
.L_5223:
        /*0100*/ 	.byte	0x04, 0x36
        /*0102*/ 	.short	(.L_5225 - .L_5224)
.L_5224:
        /*0104*/ 	.word	0x00000008
.L_5225:


//--------------------- .nv.info._ZN10layer_norm22ln_bwd_finalize_kernelINS_22Kernel_traits_finalizeILj3072E13__nv_bfloat16S2_S2_fjLj1024ELj4ENS_18Kernel_traits_baseILj3072ES2_S2_S2_fjLj1024EEEEEEEvNS_9BwdParamsE --------------------------
	.section	.nv.info._ZN10layer_norm22ln_bwd_finalize_kernelINS_22Kernel_traits_finalizeILj3072E13__nv_bfloat16S2_S2_fjLj1024ELj4ENS_18Kernel_traits_baseILj3072ES2_S2_S2_fjLj1024EEEEEEEvNS_9BwdParamsE,"",@"SHT_CUDA_INFO"
	.sectionflags	@""
	.align	4


	//----- nvinfo : EIATTR_CUDA_API_VERSION
	.align		4
        /*0000*/ 	.byte	0x04, 0x37
        /*0002*/ 	.short	(.L_5227 - .L_5226)
.L_5226:
        /*0004*/ 	.word	0x00000082


	//----- nvinfo : EIATTR_KPARAM_INFO
	.align		4
.L_5227:
        /*0008*/ 	.byte	0x04, 0x17
        /*000a*/ 	.short	(.L_5229 - .L_5228)
.L_5228:
        /*000c*/ 	.word	0x00000000
        /*0010*/ 	.short	0x0000
        /*0012*/ 	.short	0x0000
        /*0014*/ 	.byte	0x00, 0xf0, 0x21, 0x02


	//----- nvinfo : EIATTR_SPARSE_MMA_MASK
	.align		4
.L_5229:
        /*0018*/ 	.byte	0x03, 0x50
        /*001a*/ 	.short	0x0000


	//----- nvinfo : EIATTR_MAXREG_COUNT
	.align		4
        /*001c*/ 	.byte	0x03, 0x1b
        /*001e*/ 	.short	0x0040


	//----- nvinfo : EIATTR_NUM_BARRIERS
	.align		4
        /*0020*/ 	.byte	0x02, 0x4c
        /*0022*/ 	.byte	0x01
	.zero		1


	//----- nvinfo : EIATTR_MERCURY_ISA_VERSION
	.align		4
        /*0024*/ 	.byte	0x03, 0x5f
        /*0026*/ 	.short	0x0101


	//----- nvinfo : EIATTR_COOP_GROUP_MASK_REGIDS
	.align		4
        /*0028*/ 	.byte	0x04, 0x29
        /*002a*/ 	.short	(.L_5231 - .L_5230)


	//   ....[0]....
.L_5230:
        /*002c*/ 	.word	0xffffffff


	//   ....[1]....
        /*0030*/ 	.word	0xffffffff


	//   ....[2]....
        /*0034*/ 	.word	0xffffffff


	//   ....[3]....
        /*0038*/ 	.word	0xffffffff


	//   ....[4]....
        /*003c*/ 	.word	0xffffffff


	//   ....[5]....
        /*0040*/ 	.word	0xffffffff


	//   ....[6]....
        /*0044*/ 	.word	0xffffffff


	//   ....[7]....
        /*0048*/ 	.word	0xffffffff


	//   ....[8]....
        /*004c*/ 	.word	0xffffffff


	//   ....[9]....
        /*0050*/ 	.word	0xffffffff


	//   ....[10]....
        /*0054*/ 	.word	0x05000011


	//   ....[11]....
        /*0058*/ 	.word	0x05000011


	//   ....[12]....
        /*005c*/ 	.word	0x05000011


	//   ....[13]....
        /*0060*/ 	.word	0x05000011


	//   ....[14]....
        /*0064*/ 	.word	0x05000011


	//   ....[15]....
        /*0068*/ 	.word	0x05000011


	//   ....[16]....
        /*006c*/ 	.word	0x05000011


	//   ....[17]....
        /*0070*/ 	.word	0x05000011


	//   ....[18]....
        /*0074*/ 	.word	0x05000011


	//   ....[19]....
        /*0078*/ 	.word	0x05000011


	//----- nvinfo : EIATTR_COOP_GROUP_INSTR_OFFSETS
	.align		4
.L_5231:
        /*007c*/ 	.byte	0x04, 0x28
        /*007e*/ 	.short	(.L_5233 - .L_5232)


	//   ....[0]....
.L_5232:
        /*0080*/ 	.word	0x00000860


	//   ....[1]....
        /*0084*/ 	.word	0x00000870


	//   ....[2]....
        /*0088*/ 	.word	0x000008a0


	//   ....[3]....
        /*008c*/ 	.word	0x000008b0


	//   ....[4]....
        /*0090*/ 	.word	0x000008e0


	//   ....[5]....
        /*0094*/ 	.word	0x000008f0


	//   ....[6]....
        /*0098*/ 	.word	0x00000920


	//   ....[7]....
        /*009c*/ 	.word	0x00000930


	//   ....[8]....
        /*00a0*/ 	.word	0x00000960


	//   ....[9]....
        /*00a4*/ 	.word	0x00000970


	//   ....[10]....
        /*00a8*/ 	.word	0x00000b70


	//   ....[11]....
        /*00ac*/ 	.word	0x00000be0


	//   ....[12]....
        /*00b0*/ 	.word	0x00000c50


	//   ....[13]....
        /*00b4*/ 	.word	0x00000cc0


	//   ....[14]....
        /*00b8*/ 	.word	0x00000d30


	//   ....[15]....
        /*00bc*/ 	.word	0x00000d90


	//   ....[16]....
        /*00c0*/ 	.word	0x00000e00


	//   ....[17]....
        /*00c4*/ 	.word	0x00000e70


	//   ....[18]....
        /*00c8*/ 	.word	0x00000ee0


	//   ....[19]....
        /*00cc*/ 	.word	0x00000f50


	//----- nvinfo : EIATTR_EXIT_INSTR_OFFSETS
	.align		4
.L_5233:
        /*00d0*/ 	.byte	0x04, 0x1c
        /*00d2*/ 	.short	(.L_5235 - .L_5234)


	//   ....[0]....
.L_5234:
        /*00d4*/ 	.word	0x00000070


	//   ....[1]....
        /*00d8*/ 	.word	0x00000b10


	//----- nvinfo : EIATTR_MAX_THREADS
	.align		4
.L_5235:
        /*00dc*/ 	.byte	0x04, 0x05
        /*00de*/ 	.short	(.L_5237 - .L_5236)
.L_5236:
        /*00e0*/ 	.word	0x00000400
        /*00e4*/ 	.word	0x00000001
        /*00e8*/ 	.word	0x00000001


	//----- nvinfo : EIATTR_CRS_STACK_SIZE
	.align		4
.L_5237:
        /*00ec*/ 	.byte	0x04, 0x1e
        /*00ee*/ 	.short	(.L_5239 - .L_5238)
.L_5238:
        /*00f0*/ 	.word	0x00000000


	//----- nvinfo : EIATTR_CBANK_PARAM_SIZE
	.align		4
.L_5239:
        /*00f4*/ 	.byte	0x03, 0x19
        /*00f6*/ 	.short	0x0088


	//----- nvinfo : EIATTR_PARAM_CBANK
	.align		4
        /*00f8*/ 	.byte	0x04, 0x0a
        /*00fa*/ 	.short	(.L_5241 - .L_5240)
	.align		4
.L_5240:
        /*00fc*/ 	.word	index@(.nv.constant0._ZN10layer_norm22ln_bwd_finalize_kernelINS_22Kernel_traits_finalizeILj3072E13__nv_bfloat16S2_S2_fjLj1024ELj4ENS_18Kernel_traits_baseILj3072ES2_S2_S2_fjLj1024EEEEEEEvNS_9BwdParamsE)
        /*0100*/ 	.short	0x0210
        /*0102*/ 	.short	0x0088


	//----- nvinfo : EIATTR_SW_WAR
	.align		4
.L_5241:
        /*0104*/ 	.byte	0x04, 0x36
        /*0106*/ 	.short	(.L_5243 - .L_5242)
.L_5242:
        /*0108*/ 	.word	0x00000008
.L_5243:


//--------------------- .nv.info._ZN10layer_norm13ln_bwd_kernelINS_13Kernel_traitsI13__nv_bfloat16S2_S2_fjLj3072ELj1ELj1ELj4ELj16ENS_18Kernel_traits_baseILj3072ES2_S2_S2_fjLj128EEEEEEEvNS_9BwdParamsE --------------------------
	.section	.nv.info._ZN10layer_norm13ln_bwd_kernelINS_13Kernel_traitsI13__nv_bfloat16S2_S2_fjLj3072ELj1ELj1ELj4ELj16ENS_18Kernel_traits_baseILj3072ES2_S2_S2_fjLj128EEEEEEEvNS_9BwdParamsE,"",@"SHT_CUDA_INFO"
	.sectionflags	@""
	.align	4


	//----- nvinfo : EIATTR_CUDA_API_VERSION
	.align		4
        /*0000*/ 	.byte	0x04, 0x37
        /*0002*/ 	.short	(.L_5245 - .L_5244)
.L_5244:
        /*0004*/ 	.word	0x00000082


	//----- nvinfo : EIATTR_KPARAM_INFO
	.align		4
.L_5245:
        /*0008*/ 	.byte	0x04, 0x17
        /*000a*/ 	.short	(.L_5247 - .L_5246)
.L_5246:
        /*000c*/ 	.word	0x00000000
        /*0010*/ 	.short	0x0000
        /*0012*/ 	.short	0x0000
        /*0014*/ 	.byte	0x00, 0xf0, 0x21, 0x02


	//----- nvinfo : EIATTR_SPARSE_MMA_MASK
	.align		4
.L_5247:
        /*0018*/ 	.byte	0x03, 0x50
        /*001a*/ 	.short	0x0000


	//----- nvinfo : EIATTR_MAXREG_COUNT
	.align		4
        /*001c*/ 	.byte	0x03, 0x1b
        /*001e*/ 	.short	0x00ff


	//----- nvinfo : EIATTR_NUM_BARRIERS
	.align		4
        /*0020*/ 	.byte	0x02, 0x4c
        /*0022*/ 	.byte	0x01
	.zero		1


	//----- nvinfo : EIATTR_MERCURY_ISA_VERSION
	.align		4
        /*0024*/ 	.byte	0x03, 0x5f
        /*0026*/ 	.short	0x0101


	//----- nvinfo : EIATTR_COOP_GROUP_MASK_REGIDS
	.align		4
        /*0028*/ 	.byte	0x04, 0x29
        /*002a*/ 	.short	(.L_5249 - .L_5248)


	//   ....[0]....
.L_5248:
        /*002c*/ 	.word	0xffffffff


	//   ....[1]....
        /*0030*/ 	.word	0xffffffff


	//   ....[2]....
        /*0034*/ 	.word	0xffffffff


	//   ....[3]....
        /*0038*/ 	.word	0xffffffff


	//   ....[4]....
        /*003c*/ 	.word	0xffffffff


	//   ....[5]....
        /*0040*/ 	.word	0xffffffff


	//   ....[6]....
        /*0044*/ 	.word	0xffffffff


	//   ....[7]....
        /*0048*/ 	.word	0xffffffff


	//   ....[8]....
        /*004c*/ 	.word	0xffffffff


	//   ....[9]....
        /*0050*/ 	.word	0xffffffff


	//   ....[10]....
        /*0054*/ 	.word	0x05000026


	//   ....[11]....
        /*0058*/ 	.word	0x05000026


	//   ....[12]....
        /*005c*/ 	.word	0x05000026


	//   ....[13]....
        /*0060*/ 	.word	0x05000026


	//   ....[14]....
        /*0064*/ 	.word	0x05000026


	//   ....[15]....
        /*0068*/ 	.word	0x05000026


	//   ....[16]....
        /*006c*/ 	.word	0x05000026


	//   ....[17]....
        /*0070*/ 	.word	0x05000026


	//   ....[18]....
        /*0074*/ 	.word	0x05000026


	//   ....[19]....
        /*0078*/ 	.word	0x05000026


	//----- nvinfo : EIATTR_COOP_GROUP_INSTR_OFFSETS
	.align		4
.L_5249:
        /*007c*/ 	.byte	0x04, 0x28
        /*007e*/ 	.short	(.L_5251 - .L_5250)


	//   ....[0]....
.L_5250:
        /*0080*/ 	.word	0x00002040


	//   ....[1]....
        /*0084*/ 	.word	0x00002050


	//   ....[2]....
        /*0088*/ 	.word	0x00002080


	//   ....[3]....
        /*008c*/ 	.word	0x00002090


	//   ....[4]....
        /*0090*/ 	.word	0x000020c0


	//   ....[5]....
        /*0094*/ 	.word	0x000020d0


	//   ....[6]....
        /*0098*/ 	.word	0x00002100


	//   ....[7]....
        /*009c*/ 	.word	0x00002110


	//   ....[8]....
        /*00a0*/ 	.word	0x00002140


	//   ....[9]....
        /*00a4*/ 	.word	0x00002150


	//   ....[10]....
        /*00a8*/ 	.word	0x00002dc0


	//   ....[11]....
        /*00ac*/ 	.word	0x00002e10


	//   ....[12]....
        /*00b0*/ 	.word	0x00002e70


	//   ....[13]....
        /*00b4*/ 	.word	0x00002ed0


	//   ....[14]....
        /*00b8*/ 	.word	0x00002f30


	//   ....[15]....
        /*00bc*/ 	.word	0x00002f90


	//   ....[16]....
        /*00c0*/ 	.word	0x00002ff0


	//   ....[17]....
        /*00c4*/ 	.word	0x00003050


	//   ....[18]....
        /*00c8*/ 	.word	0x000030b0


	//   ....[19]....
        /*00cc*/ 	.word	0x00003110


	//----- nvinfo : EIATTR_EXIT_INSTR_OFFSETS
	.align		4
.L_5251:
        /*00d0*/ 	.byte	0x04, 0x1c
        /*00d2*/ 	.short	(.L_5253 - .L_5252)


	//   ....[0]....
.L_5252:
        /*00d4*/ 	.word	0x00002d70


	//----- nvinfo : EIATTR_MAX_THREADS
	.align		4
.L_5253:
        /*00d8*/ 	.byte	0x04, 0x05
        /*00da*/ 	.short	(.L_5255 - .L_5254)
.L_5254:
        /*00dc*/ 	.word	0x00000080
        /*00e0*/ 	.word	0x00000001
        /*00e4*/ 	.word	0x00000001


	//----- nvinfo : EIATTR_CRS_STACK_SIZE
	.align		4
.L_5255:
        /*00e8*/ 	.byte	0x04, 0x1e
        /*00ea*/ 	.short	(.L_5257 - .L_5256)
.L_5256:
        /*00ec*/ 	.word	0x00000000


	//----- nvinfo : EIATTR_CBANK_PARAM_SIZE
	.align		4
.L_5257:
        /*00f0*/ 	.byte	0x03, 0x19
        /*00f2*/ 	.short	0x0088


	//----- nvinfo : EIATTR_PARAM_CBANK
	.align		4
        /*00f4*/ 	.byte	0x04, 0x0a
        /*00f6*/ 	.short	(.L_5259 - .L_5258)
	.align		4
.L_5258:
        /*00f8*/ 	.word	index@(.nv.constant0._ZN10layer_norm13ln_bwd_kernelINS_13Kernel_traitsI13__nv_bfloat16S2_S2_fjLj3072ELj1ELj1ELj4ELj16ENS_18Kernel_traits_baseILj3072ES2_S2_S2_fjLj128EEEEEEEvNS_9BwdParamsE)
        /*00fc*/ 	.short	0x0210
        /*00fe*/ 	.short	0x0088


	//----- nvinfo : EIATTR_SW_WAR
	.align		4
.L_5259:
        /*0100*/ 	.byte	0x04, 0x36
        /*0102*/ 	.short	(.L_5261 - .L_5260)
.L_5260:
        /*0104*/ 	.word	0x00000008
.L_5261:


//--------------------- .nv.info._ZN10layer_norm22ln_bwd_finalize_kernelINS_22Kernel_traits_finalizeILj3072E6__halffS2_fjLj1024ELj4ENS_18Kernel_traits_baseILj3072ES2_fS2_fjLj1024EEEEEEEvNS_9BwdParamsE --------------------------
	.section	.nv.info._ZN10layer_norm22ln_bwd_finalize_kernelINS_22Kernel_traits_finalizeILj3072E6__halffS2_fjLj1024ELj4ENS_18Kernel_traits_baseILj3072ES2_fS2_fjLj1024EEEEEEEvNS_9BwdParamsE,"",@"SHT_CUDA_INFO"
	.sectionflags	@""
	.align	4


	//----- nvinfo : EIATTR_CUDA_API_VERSION
	.align		4
        /*0000*/ 	.byte	0x04, 0x37
        /*0002*/ 	.short	(.L_5263 - .L_5262)
.L_5262:
        /*0004*/ 	.word	0x00000082


	//----- nvinfo : EIATTR_KPARAM_INFO
	.align		4
.L_5263:
        /*0008*/ 	.byte	0x04, 0x17
        /*000a*/ 	.short	(.L_5265 - .L_5264)
.L_5264:
        /*000c*/ 	.word	0x00000000
        /*0010*/ 	.short	0x0000
        /*0012*/ 	.short	0x0000
        /*0014*/ 	.byte	0x00, 0xf0, 0x21, 0x02


	//----- nvinfo : EIATTR_SPARSE_MMA_MASK
	.align		4
.L_5265:
        /*0018*/ 	.byte	0x03, 0x50
        /*001a*/ 	.short	0x0000


	//----- nvinfo : EIATTR_MAXREG_COUNT
	.align		4
        /*001c*/ 	.byte	0x03, 0x1b
        /*001e*/ 	.short	0x0040


	//----- nvinfo : EIATTR_NUM_BARRIERS
	.align		4
        /*0020*/ 	.byte	0x02, 0x4c
        /*0022*/ 	.byte	0x01
	.zero		1


	//----- nvinfo : EIATTR_MERCURY_ISA_VERSION
	.align		4
        /*0024*/ 	.byte	0x03, 0x5f
        /*0026*/ 	.short	0x0101


	//----- nvinfo : EIATTR_COOP_GROUP_MASK_REGIDS
	.align		4
        /*0028*/ 	.byte	0x04, 0x29
        /*002a*/ 	.short	(.L_5267 - .L_5266)


	//   ....[0]....
.L_5266:
        /*002c*/ 	.word	0xffffffff


	//   ....[1]....
        /*0030*/ 	.word	0xffffffff


	//   ....[2]....
        /*0034*/ 	.word	0xffffffff


	//   ....[3]....
        /*0038*/ 	.word	0xffffffff


	//   ....[4]....
        /*003c*/ 	.word	0xffffffff


	//   ....[5]....
        /*0040*/ 	.word	0xffffffff


	//   ....[6]....
        /*0044*/ 	.word	0xffffffff


	//   ....[7]....
        /*0048*/ 	.word	0xffffffff


	//   ....[8]....
        /*004c*/ 	.word	0xffffffff


	//   ....[9]....
        /*0050*/ 	.word	0xffffffff


	//   ....[10]....
        /*0054*/ 	.word	0x05000011


	//   ....[11]....
        /*0058*/ 	.word	0x05000011


	//   ....[12]....
        /*005c*/ 	.word	0x05000011


	//   ....[13]....
        /*0060*/ 	.word	0x05000011


	//   ....[14]....
        /*0064*/ 	.word	0x05000011


	//   ....[15]....
        /*0068*/ 	.word	0x05000011


	//   ....[16]....
        /*006c*/ 	.word	0x05000011


	//   ....[17]....
        /*0070*/ 	.word	0x05000011


	//   ....[18]....
        /*0074*/ 	.word	0x05000011


	//   ....[19]....
        /*0078*/ 	.word	0x05000011


	//----- nvinfo : EIATTR_COOP_GROUP_INSTR_OFFSETS
	.align		4
.L_5267:
        /*007c*/ 	.byte	0x04, 0x28
        /*007e*/ 	.short	(.L_5269 - .L_5268)


	//   ....[0]....
.L_5268:
        /*0080*/ 	.word	0x00000860


	//   ....[1]....
        /*0084*/ 	.word	0x00000870


	//   ....[2]....
        /*0088*/ 	.word	0x000008a0


	//   ....[3]....
        /*008c*/ 	.word	0x000008b0


	//   ....[4]....
        /*0090*/ 	.word	0x000008e0


	//   ....[5]....
        /*0094*/ 	.word	0x000008f0


	//   ....[6]....
        /*0098*/ 	.word	0x00000920


	//   ....[7]....
        /*009c*/ 	.word	0x00000930


	//   ....[8]....
        /*00a0*/ 	.word	0x00000960


	//   ....[9]....
        /*00a4*/ 	.word	0x00000970


	//   ....[10]....
        /*00a8*/ 	.word	0x00000b70


	//   ....[11]....
        /*00ac*/ 	.word	0x00000be0


	//   ....[12]....
        /*00b0*/ 	.word	0x00000c50


	//   ....[13]....
        /*00b4*/ 	.word	0x00000cc0


	//   ....[14]....
        /*00b8*/ 	.word	0x00000d30


	//   ....[15]....
        /*00bc*/ 	.word	0x00000d90


	//   ....[16]....
        /*00c0*/ 	.word	0x00000e00


	//   ....[17]....
        /*00c4*/ 	.word	0x00000e70


	//   ....[18]....
        /*00c8*/ 	.word	0x00000ee0


	//   ....[19]....
        /*00cc*/ 	.word	0x00000f50


	//----- nvinfo : EIATTR_EXIT_INSTR_OFFSETS
	.align		4
.L_5269:
        /*00d0*/ 	.byte	0x04, 0x1c
        /*00d2*/ 	.short	(.L_5271 - .L_5270)


	//   ....[0]....
.L_5270:
        /*00d4*/ 	.word	0x00000070


	//   ....[1]....
        /*00d8*/ 	.word	0x00000b10


	//----- nvinfo : EIATTR_MAX_THREADS
	.align		4
.L_5271:
        /*00dc*/ 	.byte	0x04, 0x05
        /*00de*/ 	.short	(.L_5273 - .L_5272)
.L_5272:
        /*00e0*/ 	.word	0x00000400
        /*00e4*/ 	.word	0x00000001
        /*00e8*/ 	.word	0x00000001


	//----- nvinfo : EIATTR_CRS_STACK_SIZE
	.align		4
.L_5273:
        /*00ec*/ 	.byte	0x04, 0x1e
        /*00ee*/ 	.short	(.L_5275 - .L_5274)
.L_5274:
        /*00f0*/ 	.word	0x00000000


	//----- nvinfo : EIATTR_CBANK_PARAM_SIZE
	.align		4
.L_5275:
        /*00f4*/ 	.byte	0x03, 0x19
        /*00f6*/ 	.short	0x0088


	//----- nvinfo : EIATTR_PARAM_CBANK
	.align		4
        /*00f8*/ 	.byte	0x04, 0x0a
        /*00fa*/ 	.short	(.L_5277 - .L_5276)
	.align		4
.L_5276:
        /*00fc*/ 	.word	index@(.nv.constant0._ZN10layer_norm22ln_bwd_finalize_kernelINS_22Kernel_traits_finalizeILj3072E6__halffS2_fjLj1024ELj4ENS_18Kernel_traits_baseILj3072ES2_fS2_fjLj1024EEEEEEEvNS_9BwdParamsE)
        /*0100*/ 	.short	0x0210
        /*0102*/ 	.short	0x0088


	//----- nvinfo : EIATTR_SW_WAR
	.align		4
.L_5277:
        /*0104*/ 	.byte	0x04, 0x36
        /*0106*/ 	.short	(.L_5279 - .L_5278)
.L_5278:
        /*0108*/ 	.word	0x00000008
.L_5279:


//--------------------- .nv.info._ZN10layer_norm13ln_bwd_kernelINS_13Kernel_traitsI6__halffS2_fjLj3072ELj1ELj1ELj4ELj16ENS_18Kernel_traits_baseILj3072ES2_fS2_fjLj128EEEEEEEvNS_9BwdParamsE --------------------------
	.section	.nv.info._ZN10layer_norm13ln_bwd_kernelINS_13Kernel_traitsI6__halffS2_fjLj3072ELj1ELj1ELj4ELj16ENS_18Kernel_traits_baseILj3072ES2_fS2_fjLj128EEEEEEEvNS_9BwdParamsE,"",@"SHT_CUDA_INFO"
	.sectionflags	@""
	.align	4


	//----- nvinfo : EIATTR_CUDA_API_VERSION
	.align		4
        /*0000*/ 	.byte	0x04, 0x37
        /*0002*/ 	.short	(.L_5281 - .L_5280)
.L_5280:
        /*0004*/ 	.word	0x00000082


	//----- nvinfo : EIATTR_KPARAM_INFO
	.align		4
.L_5281:
        /*0008*/ 	.byte	0x04, 0x17
        /*000a*/ 	.short	(.L_5283 - .L_5282)
.L_5282:
        /*000c*/ 	.word	0x00000000
        /*0010*/ 	.short	0x0000
        /*0012*/ 	.short	0x0000
        /*0014*/ 	.byte	0x00, 0xf0, 0x21, 0x02


	//----- nvinfo : EIATTR_SPARSE_MMA_MASK
	.align		4
.L_5283:
        /*0018*/ 	.byte	0x03, 0x50
        /*001a*/ 	.short	0x0000


	//----- nvinfo : EIATTR_MAXREG_COUNT
	.align		4
        /*001c*/ 	.byte	0x03, 0x1b
        /*001e*/ 	.short	0x00ff


	//----- nvinfo : EIATTR_NUM_BARRIERS
	.align		4
        /*0020*/ 	.byte	0x02, 0x4c
        /*0022*/ 	.byte	0x01
	.zero		1


	//----- nvinfo : EIATTR_MERCURY_ISA_VERSION
	.align		4
        /*0024*/ 	.byte	0x03, 0x5f
        /*0026*/ 	.short	0x0101


	//----- nvinfo : EIATTR_COOP_GROUP_MASK_REGIDS
	.align		4
        /*0028*/ 	.byte	0x04, 0x29
        /*002a*/ 	.short	(.L_5285 - .L_5284)


	//   ....[0]....
.L_5284:
        /*002c*/ 	.word	0xffffffff


	//   ....[1]....
        /*0030*/ 	.word	0xffffffff


	//   ....[2]....
        /*0034*/ 	.word	0xffffffff


	//   ....[3]....
        /*0038*/ 	.word	0xffffffff


	//   ....[4]....
        /*003c*/ 	.word	0xffffffff


	//   ....[5]....
        /*0040*/ 	.word	0xffffffff


	//   ....[6]....
        /*0044*/ 	.word	0xffffffff


	//   ....[7]....
        /*0048*/ 	.word	0xffffffff


	//   ....[8]....
        /*004c*/ 	.word	0xffffffff


	//   ....[9]....
        /*0050*/ 	.word	0xffffffff


	//   ....[10]....
        /*0054*/ 	.word	0x05000026


	//   ....[11]....
        /*0058*/ 	.word	0x05000026


	//   ....[12]....
        /*005c*/ 	.word	0x05000026


	//   ....[13]....
        /*0060*/ 	.word	0x05000026


	//   ....[14]....
        /*0064*/ 	.word	0x05000026


	//   ....[15]....
        /*0068*/ 	.word	0x05000026


	//   ....[16]....
        /*006c*/ 	.word	0x05000026


	//   ....[17]....
        /*0070*/ 	.word	0x05000026


	//   ....[18]....
        /*0074*/ 	.word	0x05000026


	//   ....[19]....
        /*0078*/ 	.word	0x05000026


	//----- nvinfo : EIATTR_COOP_GROUP_INSTR_OFFSETS
	.align		4
.L_5285:
        /*007c*/ 	.byte	0x04, 0x28
        /*007e*/ 	.short	(.L_5287 - .L_5286)


	//   ....[0]....
.L_5286:
        /*0080*/ 	.word	0x00002120


	//   ....[1]....
        /*0084*/ 	.word	0x00002130


	//   ....[2]....
        /*0088*/ 	.word	0x00002160


	//   ....[3]....
        /*008c*/ 	.word	0x00002170


	//   ....[4]....
        /*0090*/ 	.word	0x000021a0


	//   ....[5]....
        /*0094*/ 	.word	0x000021b0


	//   ....[6]....
        /*0098*/ 	.word	0x000021e0


	//   ....[7]....
        /*009c*/ 	.word	0x000021f0


	//   ....[8]....
        /*00a0*/ 	.word	0x00002220


	//   ....[9]....
        /*00a4*/ 	.word	0x00002230


	//   ....[10]....
        /*00a8*/ 	.word	0x00002e60


	//   ....[11]....
        /*00ac*/ 	.word	0x00002eb0


	//   ....[12]....
        /*00b0*/ 	.word	0x00002f10


	//   ....[13]....
        /*00b4*/ 	.word	0x00002f70


	//   ....[14]....
        /*00b8*/ 	.word	0x00002fd0


	//   ....[15]....
        /*00bc*/ 	.word	0x00003030


	//   ....[16]....
        /*00c0*/ 	.word	0x00003090


	//   ....[17]....
        /*00c4*/ 	.word	0x000030f0


	//   ....[18]....
        /*00c8*/ 	.word	0x00003150


	//   ....[19]....
        /*00cc*/ 	.word	0x000031b0


	//----- nvinfo : EIATTR_EXIT_INSTR_OFFSETS
	.align		4
.L_5287:
        /*00d0*/ 	.byte	0x04, 0x1c
        /*00d2*/ 	.short	(.L_5289 - .L_5288)


	//   ....[0]....
.L_5288:
        /*00d4*/ 	.word	0x00002e10


	//----- nvinfo : EIATTR_MAX_THREADS
	.align		4
.L_5289:
        /*00d8*/ 	.byte	0x04, 0x05
        /*00da*/ 	.short	(.L_5291 - .L_5290)
.L_5290:
        /*00dc*/ 	.word	0x00000080
        /*00e0*/ 	.word	0x00000001
        /*00e4*/ 	.word	0x00000001


	//----- nvinfo : EIATTR_CRS_STACK_SIZE
	.align		4
.L_5291:
        /*00e8*/ 	.byte	0x04, 0x1e
        /*00ea*/ 	.short	(.L_5293 - .L_5292)
.L_5292:
        /*00ec*/ 	.word	0x00000000


	//----- nvinfo : EIATTR_CBANK_PARAM_SIZE
	.align		4
.L_5293:
        /*00f0*/ 	.byte	0x03, 0x19
        /*00f2*/ 	.short	0x0088


	//----- nvinfo : EIATTR_PARAM_CBANK
	.align		4
        /*00f4*/ 	.byte	0x04, 0x0a
        /*00f6*/ 	.short	(.L_5295 - .L_5294)
	.align		4
.L_5294:
        /*00f8*/ 	.word	index@(.nv.constant0._ZN10layer_norm13ln_bwd_kernelINS_13Kernel_traitsI6__halffS2_fjLj3072ELj1ELj1ELj4ELj16ENS_18Kernel_traits_baseILj3072ES2_fS2_fjLj128EEEEEEEvNS_9BwdParamsE)
        /*00fc*/ 	.short	0x0210
        /*00fe*/ 	.short	0x0088


	//----- nvinfo : EIATTR_SW_WAR
	.align		4
.L_5295:
        /*0100*/ 	.byte	0x04, 0x36
        /*0102*/ 	.short	(.L_5297 - .L_5296)
.L_5296:
        /*0104*/ 	.word	0x00000008
.L_5297:


//--------------------- .nv.info._ZN10layer_norm22ln_bwd_finalize_kernelINS_22Kernel_traits_finalizeILj3072E6__halfS2_S2_fjLj1024ELj4ENS_18Kernel_traits_baseILj3072ES2_S2_S2_fjLj1024EEEEEEEvNS_9BwdParamsE --------------------------
	.section	.nv.info._ZN10layer_norm22ln_bwd_finalize_kernelINS_22Kernel_traits_finalizeILj3072E6__halfS2_S2_fjLj1024ELj4ENS_18Kernel_traits_baseILj3072ES2_S2_S2_fjLj1024EEEEEEEvNS_9BwdParamsE,"",@"SHT_CUDA_INFO"
	.sectionflags	@""
	.align	4


	//----- nvinfo : EIATTR_CUDA_API_VERSION
	.align		4
        /*0000*/ 	.byte	0x04, 0x37
        /*0002*/ 	.short	(.L_5299 - .L_5298)
.L_5298:
        /*0004*/ 	.word	0x00000082


	//----- nvinfo : EIATTR_KPARAM_INFO
	.align		4
.L_5299:
        /*0008*/ 	.byte	0x04, 0x17
        /*000a*/ 	.short	(.L_5301 - .L_5300)
.L_5300:
        /*000c*/ 	.word	0x00000000
        /*0010*/ 	.short	0x0000
        /*0012*/ 	.short	0x0000
        /*0014*/ 	.byte	0x00, 0xf0, 0x21, 0x02


	//----- nvinfo : EIATTR_SPARSE_MMA_MASK
	.align		4
.L_5301:
        /*0018*/ 	.byte	0x03, 0x50
        /*001a*/ 	.short	0x0000


	//----- nvinfo : EIATTR_MAXREG_COUNT
	.align		4
        /*001c*/ 	.byte	0x03, 0x1b
        /*001e*/ 	.short	0x0040


	//----- nvinfo : EIATTR_NUM_BARRIERS
	.align		4
        /*0020*/ 	.byte	0x02, 0x4c
        /*0022*/ 	.byte	0x01
	.zero		1


	//----- nvinfo : EIATTR_MERCURY_ISA_VERSION
	.align		4
        /*0024*/ 	.byte	0x03, 0x5f
        /*0026*/ 	.short	0x0101


	//----- nvinfo : EIATTR_COOP_GROUP_MASK_REGIDS
	.align		4
        /*0028*/ 	.byte	0x04, 0x29
        /*002a*/ 	.short	(.L_5303 - .L_5302)


	//   ....[0]....
.L_5302:
        /*002c*/ 	.word	0xffffffff


	//   ....[1]....
        /*0030*/ 	.word	0xffffffff


	//   ....[2]....
        /*0034*/ 	.word	0xffffffff


	//   ....[3]....
        /*0038*/ 	.word	0xffffffff


	//   ....[4]....
        /*003c*/ 	.word	0xffffffff


	//   ....[5]....
        /*0040*/ 	.word	0xffffffff


	//   ....[6]....
        /*0044*/ 	.word	0xffffffff


	//   ....[7]....
        /*0048*/ 	.word	0xffffffff


	//   ....[8]....
        /*004c*/ 	.word	0xffffffff


	//   ....[9]....
        /*0050*/ 	.word	0xffffffff


	//   ....[10]....
        /*0054*/ 	.word	0x05000011


	//   ....[11]....
        /*0058*/ 	.word	0x05000011


	//   ....[12]....
        /*005c*/ 	.word	0x05000011


	//   ....[13]....
        /*0060*/ 	.word	0x05000011


	//   ....[14]....
        /*0064*/ 	.word	0x05000011


	//   ....[15]....
        /*0068*/ 	.word	0x05000011


	//   ....[16]....
        /*006c*/ 	.word	0x05000011


	//   ....[17]....
        /*0070*/ 	.word	0x05000011


	//   ....[18]....
        /*0074*/ 	.word	0x05000011


	//   ....[19]....
        /*0078*/ 	.word	0x05000011


	//----- nvinfo : EIATTR_COOP_GROUP_INSTR_OFFSETS
	.align		4
.L_5303:
        /*007c*/ 	.byte	0x04, 0x28
        /*007e*/ 	.short	(.L_5305 - .L_5304)


	//   ....[0]....
.L_5304:
        /*0080*/ 	.word	0x00000860


	//   ....[1]....
        /*0084*/ 	.word	0x00000870


	//   ....[2]....
        /*0088*/ 	.word	0x000008a0


	//   ....[3]....
        /*008c*/ 	.word	0x000008b0


	//   ....[4]....
        /*0090*/ 	.word	0x000008e0


	//   ....[5]....
        /*0094*/ 	.word	0x000008f0


	//   ....[6]....
        /*0098*/ 	.word	0x00000920


	//   ....[7]....
        /*009c*/ 	.word	0x00000930


	//   ....[8]....
        /*00a0*/ 	.word	0x00000960


	//   ....[9]....
        /*00a4*/ 	.word	0x00000970


	//   ....[10]....
        /*00a8*/ 	.word	0x00000b70


	//   ....[11]....
        /*00ac*/ 	.word	0x00000be0


	//   ....[12]....
        /*00b0*/ 	.word	0x00000c50


	//   ....[13]....
        /*00b4*/ 	.word	0x00000cc0


	//   ....[14]....
        /*00b8*/ 	.word	0x00000d30


	//   ....[15]....
        /*00bc*/ 	.word	0x00000d90


	//   ....[16]....
        /*00c0*/ 	.word	0x00000e00


	//   ....[17]....
        /*00c4*/ 	.word	0x00000e70


	//   ....[18]....
        /*00c8*/ 	.word	0x00000ee0


	//   ....[19]....
        /*00cc*/ 	.word	0x00000f50


	//----- nvinfo : EIATTR_EXIT_INSTR_OFFSETS
	.align		4
.L_5305:
        /*00d0*/ 	.byte	0x04, 0x1c
        /*00d2*/ 	.short	(.L_5307 - .L_5306)


	//   ....[0]....
.L_5306:
        /*00d4*/ 	.word	0x00000070


	//   ....[1]....
        /*00d8*/ 	.word	0x00000b10


	//----- nvinfo : EIATTR_MAX_THREADS
	.align		4
.L_5307:
        /*00dc*/ 	.byte	0x04, 0x05
        /*00de*/ 	.short	(.L_5309 - .L_5308)
.L_5308:
        /*00e0*/ 	.word	0x00000400
        /*00e4*/ 	.word	0x00000001
        /*00e8*/ 	.word	0x00000001


	//----- nvinfo : EIATTR_CRS_STACK_SIZE
	.align		4
.L_5309:
        /*00ec*/ 	.byte	0x04, 0x1e
        /*00ee*/ 	.short	(.L_5311 - .L_5310)
.L_5310:
        /*00f0*/ 	.word	0x00000000


	//----- nvinfo : EIATTR_CBANK_PARAM_SIZE
	.align		4
.L_5311:
        /*00f4*/ 	.byte	0x03, 0x19
        /*00f6*/ 	.short	0x0088


	//----- nvinfo : EIATTR_PARAM_CBANK
	.align		4
        /*00f8*/ 	.byte	0x04, 0x0a
        /*00fa*/ 	.short	(.L_5313 - .L_5312)
	.align		4
.L_5312:
        /*00fc*/ 	.word	index@(.nv.constant0._ZN10layer_norm22ln_bwd_finalize_kernelINS_22Kernel_traits_finalizeILj3072E6__halfS2_S2_fjLj1024ELj4ENS_18Kernel_traits_baseILj3072ES2_S2_S2_fjLj1024EEEEEEEvNS_9BwdParamsE)
        /*0100*/ 	.short	0x0210
        /*0102*/ 	.short	0x0088


	//----- nvinfo : EIATTR_SW_WAR
	.align		4
.L_5313:
        /*0104*/ 	.byte	0x04, 0x36
        /*0106*/ 	.short	(.L_5315 - .L_5314)
.L_5314:
        /*0108*/ 	.word	0x00000008
.L_5315:


//--------------------- .nv.info._ZN10layer_norm13ln_bwd_kernelINS_13Kernel_traitsI6__halfS2_S2_fjLj3072ELj1ELj1ELj4ELj16ENS_18Kernel_traits_baseILj3072ES2_S2_S2_fjLj128EEEEEEEvNS_9BwdParamsE --------------------------
	.section	.nv.info._ZN10layer_norm13ln_bwd_kernelINS_13Kernel_traitsI6__halfS2_S2_fjLj3072ELj1ELj1ELj4ELj16ENS_18Kernel_traits_baseILj3072ES2_S2_S2_fjLj128EEEEEEEvNS_9BwdParamsE,"",@"SHT_CUDA_INFO"
	.sectionflags	@""
	.align	4


	//----- nvinfo : EIATTR_CUDA_API_VERSION
	.align		4
        /*0000*/ 	.byte	0x04, 0x37
        /*0002*/ 	.short	(.L_5317 - .L_5316)
.L_5316:
        /*0004*/ 	.word	0x00000082


	//----- nvinfo : EIATTR_KPARAM_INFO
	.align		4
.L_5317:
        /*0008*/ 	.byte	0x04, 0x17
        /*000a*/ 	.short	(.L_5319 - .L_5318)
.L_5318:
        /*000c*/ 	.word	0x00000000
        /*0010*/ 	.short	0x0000
        /*0012*/ 	.short	0x0000
        /*0014*/ 	.byte	0x00, 0xf0, 0x21, 0x02


	//----- nvinfo : EIATTR_SPARSE_MMA_MASK
	.align		4
.L_5319:
        /*0018*/ 	.byte	0x03, 0x50
        /*001a*/ 	.short	0x0000


	//----- nvinfo : EIATTR_MAXREG_COUNT
	.align		4
        /*001c*/ 	.byte	0x03, 0x1b
        /*001e*/ 	.short	0x00ff


	//----- nvinfo : EIATTR_NUM_BARRIERS
	.align		4
        /*0020*/ 	.byte	0x02, 0x4c
        /*0022*/ 	.byte	0x01
	.zero		1


	//----- nvinfo : EIATTR_MERCURY_ISA_VERSION
	.align		4
        /*0024*/ 	.byte	0x03, 0x5f
        /*0026*/ 	.short	0x0101


	//----- nvinfo : EIATTR_COOP_GROUP_MASK_REGIDS
	.align		4
        /*0028*/ 	.byte	0x04, 0x29
        /*002a*/ 	.short	(.L_5321 - .L_5320)


	//   ....[0]....
.L_5320:
        /*002c*/ 	.word	0xffffffff


	//   ....[1]....
        /*0030*/ 	.word	0xffffffff


	//   ....[2]....
        /*0034*/ 	.word	0xffffffff


	//   ....[3]....
        /*0038*/ 	.word	0xffffffff


	//   ....[4]....
        /*003c*/ 	.word	0xffffffff


	//   ....[5]....
        /*0040*/ 	.word	0xffffffff


	//   ....[6]....
        /*0044*/ 	.word	0xffffffff


	//   ....[7]....
        /*0048*/ 	.word	0xffffffff


	//   ....[8]....
        /*004c*/ 	.word	0xffffffff


	//   ....[9]....
        /*0050*/ 	.word	0xffffffff


	//   ....[10]....
        /*0054*/ 	.word	0x05000026


	//   ....[11]....
        /*0058*/ 	.word	0x05000026


	//   ....[12]....
        /*005c*/ 	.word	0x05000026


	//   ....[13]....
        /*0060*/ 	.word	0x05000026


	//   ....[14]....
        /*0064*/ 	.word	0x05000026


	//   ....[15]....
        /*0068*/ 	.word	0x05000026


	//   ....[16]....
        /*006c*/ 	.word	0x05000026


	//   ....[17]....
        /*0070*/ 	.word	0x05000026


	//   ....[18]....
        /*0074*/ 	.word	0x05000026


	//   ....[19]....
        /*0078*/ 	.word	0x05000026


	//----- nvinfo : EIATTR_COOP_GROUP_INSTR_OFFSETS
	.align		4
.L_5321:
        /*007c*/ 	.byte	0x04, 0x28
        /*007e*/ 	.short	(.L_5323 - .L_5322)


	//   ....[0]....
.L_5322:
        /*0080*/ 	.word	0x00001d50


	//   ....[1]....
        /*0084*/ 	.word	0x00001d60


	//   ....[2]....
        /*0088*/ 	.word	0x00001d90


	//   ....[3]....
        /*008c*/ 	.word	0x00001da0


	//   ....[4]....
        /*0090*/ 	.word	0x00001dd0


	//   ....[5]....
        /*0094*/ 	.word	0x00001de0


	//   ....[6]....
        /*0098*/ 	.word	0x00001e10


	//   ....[7]....
        /*009c*/ 	.word	0x00001e20


	//   ....[8]....
        /*00a0*/ 	.word	0x00001e50


	//   ....[9]....
        /*00a4*/ 	.word	0x00001e60


	//   ....[10]....
        /*00a8*/ 	.word	0x00002b50


	//   ....[11]....
        /*00ac*/ 	.word	0x00002ba0


	//   ....[12]....
        /*00b0*/ 	.word	0x00002c00


	//   ....[13]....
        /*00b4*/ 	.word	0x00002c60


	//   ....[14]....
        /*00b8*/ 	.word	0x00002cc0


	//   ....[15]....
        /*00bc*/ 	.word	0x00002d20


	//   ....[16]....
        /*00c0*/ 	.word	0x00002d80


	//   ....[17]....
        /*00c4*/ 	.word	0x00002de0


	//   ....[18]....
        /*00c8*/ 	.word	0x00002e40


	//   ....[19]....
        /*00cc*/ 	.word	0x00002ea0


	//----- nvinfo : EIATTR_EXIT_INSTR_OFFSETS
	.align		4
.L_5323:
        /*00d0*/ 	.byte	0x04, 0x1c
        /*00d2*/ 	.short	(.L_5325 - .L_5324)


	//   ....[0]....
.L_5324:
        /*00d4*/ 	.word	0x00002b00


	//----- nvinfo : EIATTR_MAX_THREADS
	.align		4
.L_5325:
        /*00d8*/ 	.byte	0x04, 0x05
        /*00da*/ 	.short	(.L_5327 - .L_5326)
.L_5326:
        /*00dc*/ 	.word	0x00000080
        /*00e0*/ 	.word	0x00000001
        /*00e4*/ 	.word	0x00000001


	//----- nvinfo : EIATTR_CRS_STACK_SIZE
	.align		4
.L_5327:
        /*00e8*/ 	.byte	0x04, 0x1e
        /*00ea*/ 	.short	(.L_5329 - .L_5328)
.L_5328:
        /*00ec*/ 	.word	0x00000000


	//----- nvinfo : EIATTR_CBANK_PARAM_SIZE
	.align		4
.L_5329:
        /*00f0*/ 	.byte	0x03, 0x19
        /*00f2*/ 	.short	0x0088


	//----- nvinfo : EIATTR_PARAM_CBANK
	.align		4
        /*00f4*/ 	.byte	0x04, 0x0a
        /*00f6*/ 	.short	(.L_5331 - .L_5330)
	.align		4
.L_5330:
        /*00f8*/ 	.word	index@(.nv.constant0._ZN10layer_norm13ln_bwd_kernelINS_13Kernel_traitsI6__halfS2_S2_fjLj3072ELj1ELj1ELj4ELj16ENS_18Kernel_traits_baseILj3072ES2_S2_S2_fjLj128EEEEEEEvNS_9BwdParamsE)
        /*00fc*/ 	.short	0x0210
        /*00fe*/ 	.short	0x0088


	//----- nvinfo : EIATTR_SW_WAR
	.align		4
.L_5331:
        /*0100*/ 	.byte	0x04, 0x36
        /*0102*/ 	.short	(.L_5333 - .L_5332)
.L_5332:
        /*0104*/ 	.word	0x00000008
.L_5333:


//--------------------- .nv.info._ZN10layer_norm22ln_bwd_finalize_kernelINS_22Kernel_traits_finalizeILj3072EffffjLj1024ELj4ENS_18Kernel_traits_baseILj3072EffffjLj1024EEEEEEEvNS_9BwdParamsE --------------------------
	.section	.nv.info._ZN10layer_norm22ln_bwd_finalize_kernelINS_22Kernel_traits_finalizeILj3072EffffjLj1024ELj4ENS_18Kernel_traits_baseILj3072EffffjLj1024EEEEEEEvNS_9BwdParamsE,"",@"SHT_CUDA_INFO"
	.sectionflags	@""
	.align	4


	//----- nvinfo : EIATTR_CUDA_API_VERSION
	.align		4
        /*0000*/ 	.byte	0x04, 0x37
        /*0002*/ 	.short	(.L_5335 - .L_5334)
.L_5334:
        /*0004*/ 	.word	0x00000082


	//----- nvinfo : EIATTR_KPARAM_INFO
	.align		4
.L_5335:
        /*0008*/ 	.byte	0x04, 0x17
        /*000a*/ 	.short	(.L_5337 - .L_5336)
.L_5336:
        /*000c*/ 	.word	0x00000000
        /*0010*/ 	.short	0x0000
        /*0012*/ 	.short	0x0000
        /*0014*/ 	.byte	0x00, 0xf0, 0x21, 0x02


	//----- nvinfo : EIATTR_SPARSE_MMA_MASK
	.align		4
.L_5337:
        /*0018*/ 	.byte	0x03, 0x50
        /*001a*/ 	.short	0x0000


	//----- nvinfo : EIATTR_MAXREG_COUNT
	.align		4
        /*001c*/ 	.byte	0x03, 0x1b
        /*001e*/ 	.short	0x0040


	//----- nvinfo : EIATTR_NUM_BARRIERS
	.align		4
        /*0020*/ 	.byte	0x02, 0x4c
        /*0022*/ 	.byte	0x01
	.zero		1


	//----- nvinfo : EIATTR_MERCURY_ISA_VERSION
	.align		4
        /*0024*/ 	.byte	0x03, 0x5f
        /*0026*/ 	.short	0x0101


	//----- nvinfo : EIATTR_COOP_GROUP_MASK_REGIDS
	.align		4
        /*0028*/ 	.byte	0x04, 0x29
        /*002a*/ 	.short	(.L_5339 - .L_5338)


	//   ....[0]....
.L_5338:
        /*002c*/ 	.word	0xffffffff


	//   ....[1]....
        /*0030*/ 	.word	0xffffffff


	//   ....[2]....
        /*0034*/ 	.word	0xffffffff


	//   ....[3]....
        /*0038*/ 	.word	0xffffffff


	//   ....[4]....
        /*003c*/ 	.word	0xffffffff


	//   ....[5]....
        /*0040*/ 	.word	0xffffffff


	//   ....[6]....
        /*0044*/ 	.word	0xffffffff


	//   ....[7]....
        /*0048*/ 	.word	0xffffffff


	//   ....[8]....
        /*004c*/ 	.word	0xffffffff


	//   ....[9]....
        /*0050*/ 	.word	0xffffffff


	//   ....[10]....
        /*0054*/ 	.word	0x05000011


	//   ....[11]....
        /*0058*/ 	.word	0x05000011


	//   ....[12]....
        /*005c*/ 	.word	0x05000011


	//   ....[13]....
        /*0060*/ 	.word	0x05000011


	//   ....[14]....
        /*0064*/ 	.word	0x05000011


	//   ....[15]....
        /*0068*/ 	.word	0x05000011


	//   ....[16]....
        /*006c*/ 	.word	0x05000011


	//   ....[17]....
        /*0070*/ 	.word	0x05000011


	//   ....[18]....
        /*0074*/ 	.word	0x05000011


	//   ....[19]....
        /*0078*/ 	.word	0x05000011


	//----- nvinfo : EIATTR_COOP_GROUP_INSTR_OFFSETS
	.align		4
.L_5339:
        /*007c*/ 	.byte	0x04, 0x28
        /*007e*/ 	.short	(.L_5341 - .L_5340)


	//   ....[0]....
.L_5340:
        /*0080*/ 	.word	0x00000860


	//   ....[1]....
        /*0084*/ 	.word	0x00000870


	//   ....[2]....
        /*0088*/ 	.word	0x000008a0


	//   ....[3]....
        /*008c*/ 	.word	0x000008b0


	//   ....[4]....
        /*0090*/ 	.word	0x000008e0


	//   ....[5]....
        /*0094*/ 	.word	0x000008f0


	//   ....[6]....
        /*0098*/ 	.word	0x00000920


	//   ....[7]....
        /*009c*/ 	.word	0x00000930


	//   ....[8]....
        /*00a0*/ 	.word	0x00000960


	//   ....[9]....
        /*00a4*/ 	.word	0x00000970


	//   ....[10]....
        /*00a8*/ 	.word	0x00000b20


	//   ....[11]....
        /*00ac*/ 	.word	0x00000b90


	//   ....[12]....
        /*00b0*/ 	.word	0x00000c00


	//   ....[13]....
        /*00b4*/ 	.word	0x00000c70


	//   ....[14]....
        /*00b8*/ 	.word	0x00000ce0


	//   ....[15]....
        /*00bc*/ 	.word	0x00000d40


	//   ....[16]....
        /*00c0*/ 	.word	0x00000db0


	//   ....[17]....
        /*00c4*/ 	.word	0x00000e20


	//   ....[18]....
        /*00c8*/ 	.word	0x00000e90


	//   ....[19]....
        /*00cc*/ 	.word	0x00000f00


	//----- nvinfo : EIATTR_EXIT_INSTR_OFFSETS
	.align		4
.L_5341:
        /*00d0*/ 	.byte	0x04, 0x1c
        /*00d2*/ 	.short	(.L_5343 - .L_5342)


	//   ....[0]....
.L_5342:
        /*00d4*/ 	.word	0x00000070


	//   ....[1]....
        /*00d8*/ 	.word	0x00000ac0


	//----- nvinfo : EIATTR_MAX_THREADS
	.align		4
.L_5343:
        /*00dc*/ 	.byte	0x04, 0x05
        /*00de*/ 	.short	(.L_5345 - .L_5344)
.L_5344:
        /*00e0*/ 	.word	0x00000400
        /*00e4*/ 	.word	0x00000001
        /*00e8*/ 	.word	0x00000001


	//----- nvinfo : EIATTR_CRS_STACK_SIZE
	.align		4
.L_5345:
        /*00ec*/ 	.byte	0x04, 0x1e
        /*00ee*/ 	.short	(.L_5347 - .L_5346)
.L_5346:
        /*00f0*/ 	.word	0x00000000


	//----- nvinfo : EIATTR_CBANK_PARAM_SIZE
	.align		4
.L_5347:
        /*00f4*/ 	.byte	0x03, 0x19
        /*00f6*/ 	.short	0x0088


	//----- nvinfo : EIATTR_PARAM_CBANK
	.align		4
        /*00f8*/ 	.byte	0x04, 0x0a
        /*00fa*/ 	.short	(.L_5349 - .L_5348)
	.align		4
.L_5348:
        /*00fc*/ 	.word	index@(.nv.constant0._ZN10layer_norm22ln_bwd_finalize_kernelINS_22Kernel_traits_finalizeILj3072EffffjLj1024ELj4ENS_18Kernel_traits_baseILj3072EffffjLj1024EEEEEEEvNS_9BwdParamsE)
        /*0100*/ 	.short	0x0210
        /*0102*/ 	.short	0x0088


	//----- nvinfo : EIATTR_SW_WAR
	.align		4
.L_5349:
        /*0104*/ 	.byte	0x04, 0x36
        /*0106*/ 	.short	(.L_5351 - .L_5350)
.L_5350:
        /*0108*/ 	.word	0x00000008
.L_5351:


//--------------------- .nv.info._ZN10layer_norm13ln_bwd_kernelINS_13Kernel_traitsIffffjLj3072ELj1ELj1ELj4ELj16ENS_18Kernel_traits_baseILj3072EffffjLj128EEEEEEEvNS_9BwdParamsE --------------------------
	.section	.nv.info._ZN10layer_norm13ln_bwd_kernelINS_13Kernel_traitsIffffjLj3072ELj1ELj1ELj4ELj16ENS_18Kernel_traits_baseILj3072EffffjLj128EEEEEEEvNS_9BwdParamsE,"",@"SHT_CUDA_INFO"
	.sectionflags	@""
	.align	4


	//----- nvinfo : EIATTR_CUDA_API_VERSION
	.align		4
        /*0000*/ 	.byte	0x04, 0x37
        /*0002*/ 	.short	(.L_5353 - .L_5352)
.L_5352:
        /*0004*/ 	.word	0x00000082


	//----- nvinfo : EIATTR_KPARAM_INFO
	.align		4
.L_5353:
        /*0008*/ 	.byte	0x04, 0x17
        /*000a*/ 	.short	(.L_5355 - .L_5354)
.L_5354:
        /*000c*/ 	.word	0x00000000
        /*0010*/ 	.short	0x0000
        /*0012*/ 	.short	0x0000
        /*0014*/ 	.byte	0x00, 0xf0, 0x21, 0x02


	//----- nvinfo : EIATTR_SPARSE_MMA_MASK
	.align		4
.L_5355:
        /*0018*/ 	.byte	0x03, 0x50
        /*001a*/ 	.short	0x0000


	//----- nvinfo : EIATTR_MAXREG_COUNT
	.align		4
        /*001c*/ 	.byte	0x03, 0x1b
        /*001e*/ 	.short	0x00ff


	//----- nvinfo : EIATTR_NUM_BARRIERS
	.align		4
        /*0020*/ 	.byte	0x02, 0x4c
        /*0022*/ 	.byte	0x01
	.zero		1


	//----- nvinfo : EIATTR_MERCURY_ISA_VERSION
	.align		4
        /*0024*/ 	.byte	0x03, 0x5f
        /*0026*/ 	.short	0x0101


	//----- nvinfo : EIATTR_COOP_GROUP_MASK_REGIDS
	.align		4
        /*0028*/ 	.byte	0x04, 0x29
        /*002a*/ 	.short	(.L_5357 - .L_5356)


	//   ....[0]....
.L_5356:
        /*002c*/ 	.word	0xffffffff


	//   ....[1]....
        /*0030*/ 	.word	0xffffffff


	//   ....[2]....
        /*0034*/ 	.word	0xffffffff


	//   ....[3]....
        /*0038*/ 	.word	0xffffffff


	//   ....[4]....
        /*003c*/ 	.word	0xffffffff


	//   ....[5]....
        /*0040*/ 	.word	0xffffffff


	//   ....[6]....
        /*0044*/ 	.word	0xffffffff


	//   ....[7]....
        /*0048*/ 	.word	0xffffffff


	//   ....[8]....
        /*004c*/ 	.word	0xffffffff


	//   ....[9]....
        /*0050*/ 	.word	0xffffffff


	//   ....[10]....
        /*0054*/ 	.word	0x050000a1


	//   ....[11]....
        /*0058*/ 	.word	0x050000a1


	//   ....[12]....
        /*005c*/ 	.word	0x050000a1


	//   ....[13]....
        /*0060*/ 	.word	0x050000a1


	//   ....[14]....
        /*0064*/ 	.word	0x050000a1


	//   ....[15]....
        /*0068*/ 	.word	0x050000a1


	//   ....[16]....
        /*006c*/ 	.word	0x050000a1


	//   ....[17]....
        /*0070*/ 	.word	0x050000a1


	//   ....[18]....
        /*0074*/ 	.word	0x050000a1


	//   ....[19]....
        /*0078*/ 	.word	0x050000a1


	//----- nvinfo : EIATTR_COOP_GROUP_INSTR_OFFSETS
	.align		4
.L_5357:
        /*007c*/ 	.byte	0x04, 0x28
        /*007e*/ 	.short	(.L_5359 - .L_5358)


	//   ....[0]....
.L_5358:
        /*0080*/ 	.word	0x000019a0


	//   ....[1]....
        /*0084*/ 	.word	0x000019c0


	//   ....[2]....
        /*0088*/ 	.word	0x000019e0


	//   ....[3]....
        /*008c*/ 	.word	0x00001a00


	//   ....[4]....
        /*0090*/ 	.word	0x00001a20


	//   ....[5]....
        /*0094*/ 	.word	0x00001a40


	//   ....[6]....
        /*0098*/ 	.word	0x00001a50


	//   ....[7]....
        /*009c*/ 	.word	0x00001a80


	//   ....[8]....
        /*00a0*/ 	.word	0x00001a90


	//   ....[9]....
        /*00a4*/ 	.word	0x00001ab0


	//   ....[10]....
        /*00a8*/ 	.word	0x00002800


	//   ....[11]....
        /*00ac*/ 	.word	0x00002870


	//   ....[12]....
        /*00b0*/ 	.word	0x000028f0


	//   ....[13]....
        /*00b4*/ 	.word	0x00002960


	//   ....[14]....
        /*00b8*/ 	.word	0x000029e0


	//   ....[15]....
        /*00bc*/ 	.word	0x00002a50


	//   ....[16]....
        /*00c0*/ 	.word	0x00002ad0


	//   ....[17]....
        /*00c4*/ 	.word	0x00002b30


	//   ....[18]....
        /*00c8*/ 	.word	0x00002ba0


	//   ....[19]....
        /*00cc*/ 	.word	0x00002c00


	//----- nvinfo : EIATTR_EXIT_INSTR_OFFSETS
	.align		4
.L_5359:
        /*00d0*/ 	.byte	0x04, 0x1c
        /*00d2*/ 	.short	(.L_5361 - .L_5360)


	//   ....[0]....
.L_5360:
        /*00d4*/ 	.word	0x000027b0


	//----- nvinfo : EIATTR_MAX_THREADS
	.align		4
.L_5361:
        /*00d8*/ 	.byte	0x04, 0x05
        /*00da*/ 	.short	(.L_5363 - .L_5362)
.L_5362:
        /*00dc*/ 	.word	0x00000080
        /*00e0*/ 	.word	0x00000001
        /*00e4*/ 	.word	0x00000001


	//----- nvinfo : EIATTR_CRS_STACK_SIZE
	.align		4
.L_5363:
        /*00e8*/ 	.byte	0x04, 0x1e
        /*00ea*/ 	.short	(.L_5365 - .L_5364)
.L_5364:
        /*00ec*/ 	.word	0x00000000


	//----- nvinfo : EIATTR_CBANK_PARAM_SIZE
	.align		4
.L_5365:
        /*00f0*/ 	.byte	0x03, 0x19
        /*00f2*/ 	.short	0x0088


	//----- nvinfo : EIATTR_PARAM_CBANK
	.align		4
        /*00f4*/ 	.byte	0x04, 0x0a
        /*00f6*/ 	.short	(.L_5367 - .L_5366)
	.align		4
.L_5366:
        /*00f8*/ 	.word	index@(.nv.constant0._ZN10layer_norm13ln_bwd_kernelINS_13Kernel_traitsIffffjLj3072ELj1ELj1ELj4ELj16ENS_18Kernel_traits_baseILj3072EffffjLj128EEEEEEEvNS_9BwdParamsE)
        /*00fc*/ 	.short	0x0210
        /*00fe*/ 	.short	0x0088


	//----- nvinfo : EIATTR_SW_WAR
	.align		4
.L_5367:
        /*0100*/ 	.byte	0x04, 0x36
        /*0102*/ 	.short	(.L_5369 - .L_5368)
.L_5368:
        /*0104*/ 	.word	0x00000008
.L_5369:


//--------------------- .nv.info._ZN10layer_norm22ln_bwd_finalize_kernelINS_22Kernel_traits_finalizeILj2304E13__nv_bfloat16fS2_fjLj1024ELj4ENS_18Kernel_traits_baseILj2304ES2_fS2_fjLj1024EEEEEEEvNS_9BwdParamsE --------------------------
	.section	.nv.info._ZN10layer_norm22ln_bwd_finalize_kernelINS_22Kernel_traits_finalizeILj2304E13__nv_bfloat16fS2_fjLj1024ELj4ENS_18Kernel_traits_baseILj2304ES2_fS2_fjLj1024EEEEEEEvNS_9BwdParamsE,"",@"SHT_CUDA_INFO"
	.sectionflags	@""
	.align	4


	//----- nvinfo : EIATTR_CUDA_API_VERSION
	.align		4
        /*0000*/ 	.byte	0x04, 0x37
        /*0002*/ 	.short	(.L_5371 - .L_5370)
.L_5370:
        /*0004*/ 	.word	0x00000082


	//----- nvinfo : EIATTR_KPARAM_INFO
	.align		4
.L_5371:
        /*0008*/ 	.byte	0x04, 0x17
        /*000a*/ 	.short	(.L_5373 - .L_5372)
.L_5372:
        /*000c*/ 	.word	0x00000000
        /*0010*/ 	.short	0x0000
        /*0012*/ 	.short	0x0000
        /*0014*/ 	.byte	0x00, 0xf0, 0x21, 0x02


	//----- nvinfo : EIATTR_SPARSE_MMA_MASK
	.align		4
.L_5373:
        /*0018*/ 	.byte	0x03, 0x50
        /*001a*/ 	.short	0x0000


	//----- nvinfo : EIATTR_MAXREG_COUNT
	.align		4
        /*001c*/ 	.byte	0x03, 0x1b
        /*001e*/ 	.short	0x0040


	//----- nvinfo : EIATTR_NUM_BARRIERS
	.align		4
        /*0020*/ 	.byte	0x02, 0x4c
        /*0022*/ 	.byte	0x01
	.zero		1


	//----- nvinfo : EIATTR_MERCURY_ISA_VERSION
	.align		4
        /*0024*/ 	.byte	0x03, 0x5f
        /*0026*/ 	.short	0x0101


	//----- nvinfo : EIATTR_COOP_GROUP_MASK_REGIDS
	.align		4
        /*0028*/ 	.byte	0x04, 0x29
        /*002a*/ 	.short	(.L_5375 - .L_5374)


	//   ....[0]....
.L_5374:
        /*002c*/ 	.word	0xffffffff


	//   ....[1]....
        /*0030*/ 	.word	0xffffffff


	//   ....[2]....
        /*0034*/ 	.word	0xffffffff


	//   ....[3]....
        /*0038*/ 	.word	0xffffffff


	//   ....[4]....
        /*003c*/ 	.word	0xffffffff


	//   ....[5]....
        /*0040*/ 	.word	0xffffffff


	//   ....[6]....
        /*0044*/ 	.word	0xffffffff


	//   ....[7]....
        /*0048*/ 	.word	0xffffffff


	//   ....[8]....
        /*004c*/ 	.word	0xffffffff


	//   ....[9]....
        /*0050*/ 	.word	0xffffffff


	//   ....[10]....
        /*0054*/ 	.word	0x05000011


	//   ....[11]....
        /*0058*/ 	.word	0x05000011


	//   ....[12]....
        /*005c*/ 	.word	0x05000011


	//   ....[13]....
        /*0060*/ 	.word	0x05000011


	//   ....[14]....
        /*0064*/ 	.word	0x05000011


	//   ....[15]....
        /*0068*/ 	.word	0x05000011


	//   ....[16]....
        /*006c*/ 	.word	0x05000011


	//   ....[17]....
        /*0070*/ 	.word	0x05000011


	//   ....[18]....
        /*0074*/ 	.word	0x05000011


	//   ....[19]....
        /*0078*/ 	.word	0x05000011


	//----- nvinfo : EIATTR_COOP_GROUP_INSTR_OFFSETS
	.align		4
.L_5375:
        /*007c*/ 	.byte	0x04, 0x28
        /*007e*/ 	.short	(.L_5377 - .L_5376)


	//   ....[0]....
.L_5376:
        /*0080*/ 	.word	0x00000860


	//   ....[1]....
        /*0084*/ 	.word	0x00000870


	//   ....[2]....
        /*0088*/ 	.word	0x000008a0


	//   ....[3]....
        /*008c*/ 	.word	0x000008b0


	//   ....[4]....
        /*0090*/ 	.word	0x000008e0


	//   ....[5]....
        /*0094*/ 	.word	0x000008f0


	//   ....[6]....
        /*0098*/ 	.word	0x00000920


	//   ....[7]....
        /*009c*/ 	.word	0x00000930


	//   ....[8]....
        /*00a0*/ 	.word	0x00000960


	//   ....[9]....
        /*00a4*/ 	.word	0x00000970


	//   ....[10]....
        /*00a8*/ 	.word	0x00000b70


	//   ....[11]....
        /*00ac*/ 	.word	0x00000be0


	//   ....[12]....
        /*00b0*/ 	.word	0x00000c50


	//   ....[13]....
        /*00b4*/ 	.word	0x00000cc0


	//   ....[14]....
        /*00b8*/ 	.word	0x00000d30


	//   ....[15]....
        /*00bc*/ 	.word	0x00000d90


	//   ....[16]....
        /*00c0*/ 	.word	0x00000e00


	//   ....[17]....
        /*00c4*/ 	.word	0x00000e70


	//   ....[18]....
        /*00c8*/ 	.word	0x00000ee0


	//   ....[19]....
        /*00cc*/ 	.word	0x00000f50


	//----- nvinfo : EIATTR_EXIT_INSTR_OFFSETS
	.align		4
.L_5377:
        /*00d0*/ 	.byte	0x04, 0x1c
        /*00d2*/ 	.short	(.L_5379 - .L_5378)


	//   ....[0]....
.L_5378:
        /*00d4*/ 	.word	0x00000070


	//   ....[1]....
        /*00d8*/ 	.word	0x00000b10


	//----- nvinfo : EIATTR_MAX_THREADS
	.align		4
.L_5379:
        /*00dc*/ 	.byte	0x04, 0x05
        /*00de*/ 	.short	(.L_5381 - .L_5380)
.L_5380:
        /*00e0*/ 	.word	0x00000400
        /*00e4*/ 	.word	0x00000001
        /*00e8*/ 	.word	0x00000001


	//----- nvinfo : EIATTR_CRS_STACK_SIZE
	.align		4
.L_5381:
        /*00ec*/ 	.byte	0x04, 0x1e
        /*00ee*/ 	.short	(.L_5383 - .L_5382)
.L_5382:
        /*00f0*/ 	.word	0x00000000


	//----- nvinfo : EIATTR_CBANK_PARAM_SIZE
	.align		4
.L_5383:
        /*00f4*/ 	.byte	0x03, 0x19
        /*00f6*/ 	.short	0x0088


	//----- nvinfo : EIATTR_PARAM_CBANK
	.align		4
        /*00f8*/ 	.byte	0x04, 0x0a
        /*00fa*/ 	.short	(.L_5385 - .L_5384)
	.align		4
.L_5384:
        /*00fc*/ 	.word	index@(.nv.constant0._ZN10layer_norm22ln_bwd_finalize_kernelINS_22Kernel_traits_finalizeILj2304E13__nv_bfloat16fS2_fjLj1024ELj4ENS_18Kernel_traits_baseILj2304ES2_fS2_fjLj1024EEEEEEEvNS_9BwdParamsE)
        /*0100*/ 	.short	0x0210
        /*0102*/ 	.short	0x0088


	//----- nvinfo : EIATTR_SW_WAR
	.align		4
.L_5385:
        /*0104*/ 	.byte	0x04, 0x36
        /*0106*/ 	.short	(.L_5387 - .L_5386)
.L_5386:
        /*0108*/ 	.word	0x00000008
.L_5387:


//--------------------- .nv.info._ZN10layer_norm13ln_bwd_kernelINS_13Kernel_traitsI13__nv_bfloat16fS2_fjLj2304ELj1ELj1ELj4ELj8ENS_18Kernel_traits_baseILj2304ES2_fS2_fjLj128EEEEEEEvNS_9BwdParamsE --------------------------
	.section	.nv.info._ZN10layer_norm13ln_bwd_kernelINS_13Kernel_traitsI13__nv_bfloat16fS2_fjLj2304ELj1ELj1ELj4ELj8ENS_18Kernel_traits_baseILj2304ES2_fS2_fjLj128EEEEEEEvNS_9BwdParamsE,"",@"SHT_CUDA_INFO"
	.sectionflags	@""
	.align	4


	//----- nvinfo : EIATTR_CUDA_API_VERSION
	.align		4
        /*0000*/ 	.byte	0x04, 0x37
        /*0002*/ 	.short	(.L_5389 - .L_5388)
.L_5388:
        /*0004*/ 	.word	0x00000082


	//----- nvinfo : EIATTR_KPARAM_INFO
	.align		4
.L_5389:
        /*0008*/ 	.byte	0x04, 0x17
        /*000a*/ 	.short	(.L_5391 - .L_5390)
.L_5390:
        /*000c*/ 	.word	0x00000000
        /*0010*/ 	.short	0x0000
        /*0012*/ 	.short	0x0000
        /*0014*/ 	.byte	0x00, 0xf0, 0x21, 0x02


	//----- nvinfo : EIATTR_SPARSE_MMA_MASK
	.align		4
.L_5391:
        /*0018*/ 	.byte	0x03, 0x50
        /*001a*/ 	.short	0x0000


	//----- nvinfo : EIATTR_MAXREG_COUNT
	.align		4
        /*001c*/ 	.byte	0x03, 0x1b
        /*001e*/ 	.short	0x00ff


	//----- nvinfo : EIATTR_NUM_BARRIERS
	.align		4
        /*0020*/ 	.byte	0x02, 0x4c
        /*0022*/ 	.byte	0x01
	.zero		1


	//----- nvinfo : EIATTR_MERCURY_ISA_VERSION
	.align		4
        /*0024*/ 	.byte	0x03, 0x5f
        /*0026*/ 	.short	0x0101


	//----- nvinfo : EIATTR_COOP_GROUP_MASK_REGIDS
	.align		4
        /*0028*/ 	.byte	0x04, 0x29
        /*002a*/ 	.short	(.L_5393 - .L_5392)


	//   ....[0]....
.L_5392:
        /*002c*/ 	.word	0xffffffff


	//   ....[1]....
        /*0030*/ 	.word	0xffffffff


	//   ....[2]....
        /*0034*/ 	.word	0xffffffff


	//   ....[3]....
        /*0038*/ 	.word	0xffffffff


	//   ....[4]....
        /*003c*/ 	.word	0xffffffff


	//   ....[5]....
        /*0040*/ 	.word	0xffffffff


	//   ....[6]....
        /*0044*/ 	.word	0xffffffff


	//   ....[7]....
        /*0048*/ 	.word	0xffffffff


	//   ....[8]....
        /*004c*/ 	.word	0xffffffff


	//   ....[9]....
        /*0050*/ 	.word	0xffffffff


	//   ....[10]....
        /*0054*/ 	.word	0x0500007a


	//   ....[11]....
        /*0058*/ 	.word	0x0500007a


	//   ....[12]....
        /*005c*/ 	.word	0x0500007a


	//   ....[13]....
        /*0060*/ 	.word	0x0500007a


	//   ....[14]....
        /*0064*/ 	.word	0x0500007a


	//   ....[15]....
        /*0068*/ 	.word	0x0500007a


	//   ....[16]....
        /*006c*/ 	.word	0x0500007a


	//   ....[17]....
        /*0070*/ 	.word	0x0500007a


	//   ....[18]....
        /*0074*/ 	.word	0x0500007a


	//   ....[19]....
        /*0078*/ 	.word	0x0500007a


	//----- nvinfo : EIATTR_COOP_GROUP_INSTR_OFFSETS
	.align		4
.L_5393:
        /*007c*/ 	.byte	0x04, 0x28
        /*007e*/ 	.short	(.L_5395 - .L_5394)


	//   ....[0]....
.L_5394:
        /*0080*/ 	.word	0x00001b80


	//   ....[1]....
        /*0084*/ 	.word	0x00001ba0


	//   ....[2]....
        /*0088*/ 	.word	0x00001bc0


	//   ....[3]....
        /*008c*/ 	.word	0x00001be0


	//   ....[4]....
        /*0090*/ 	.word	0x00001c00


	//   ....[5]....
        /*0094*/ 	.word	0x00001c20


	//   ....[6]....
        /*0098*/ 	.word	0x00001c30


	//   ....[7]....
        /*009c*/ 	.word	0x00001c60


	//   ....[8]....
        /*00a0*/ 	.word	0x00001c70


	//   ....[9]....
        /*00a4*/ 	.word	0x00001c90


	//   ....[10]....
        /*00a8*/ 	.word	0x00002920


	//   ....[11]....
        /*00ac*/ 	.word	0x00002990


	//   ....[12]....
        /*00b0*/ 	.word	0x00002a10


	//   ....[13]....
        /*00b4*/ 	.word	0x00002a80


	//   ....[14]....
        /*00b8*/ 	.word	0x00002b00


	//   ....[15]....
        /*00bc*/ 	.word	0x00002b70


	//   ....[16]....
        /*00c0*/ 	.word	0x00002bf0


	//   ....[17]....
        /*00c4*/ 	.word	0x00002c50


	//   ....[18]....
        /*00c8*/ 	.word	0x00002cc0


	//   ....[19]....
        /*00cc*/ 	.word	0x00002d20


	//----- nvinfo : EIATTR_EXIT_INSTR_OFFSETS
	.align		4
.L_5395:
        /*00d0*/ 	.byte	0x04, 0x1c
        /*00d2*/ 	.short	(.L_5397 - .L_5396)


	//   ....[0]....
.L_5396:
        /*00d4*/ 	.word	0x000028d0


	//----- nvinfo : EIATTR_MAX_THREADS
	.align		4
.L_5397:
        /*00d8*/ 	.byte	0x04, 0x05
        /*00da*/ 	.short	(.L_5399 - .L_5398)
.L_5398:
        /*00dc*/ 	.word	0x00000080
        /*00e0*/ 	.word	0x00000001
        /*00e4*/ 	.word	0x00000001


	//----- nvinfo : EIATTR_CRS_STACK_SIZE
	.align		4
.L_5399:
        /*00e8*/ 	.byte	0x04, 0x1e
        /*00ea*/ 	.short	(.L_5401 - .L_5400)
.L_5400:
        /*00ec*/ 	.word	0x00000000


	//----- nvinfo : EIATTR_CBANK_PARAM_SIZE
	.align		4
.L_5401:
        /*00f0*/ 	.byte	0x03, 0x19
        /*00f2*/ 	.short	0x0088


	//----- nvinfo : EIATTR_PARAM_CBANK
	.align		4
        /*00f4*/ 	.byte	0x04, 0x0a
        /*00f6*/ 	.short	(.L_5403 - .L_5402)
	.align		4
.L_5402:
        /*00f8*/ 	.word	index@(.nv.constant0._ZN10layer_norm13ln_bwd_kernelINS_13Kernel_traitsI13__nv_bfloat16fS2_fjLj2304ELj1ELj1ELj4ELj8ENS_18Kernel_traits_baseILj2304ES2_fS2_fjLj128EEEEEEEvNS_9BwdParamsE)
        /*00fc*/ 	.short	0x0210
        /*00fe*/ 	.short	0x0088


	//----- nvinfo : EIATTR_SW_WAR
	.align		4
.L_5403:
        /*0100*/ 	.byte	0x04, 0x36
        /*0102*/ 	.short	(.L_5405 - .L_5404)
.L_5404:
        /*0104*/ 	.word	0x00000008
.L_5405:


//--------------------- .nv.info._ZN10layer_norm22ln_bwd_finalize_kernelINS_22Kernel_traits_finalizeILj2304E13__nv_bfloat16S2_S2_fjLj1024ELj4ENS_18Kernel_traits_baseILj2304ES2_S2_S2_fjLj1024EEEEEEEvNS_9BwdParamsE --------------------------
	.section	.nv.info._ZN10layer_norm22ln_bwd_finalize_kernelINS_22Kernel_traits_finalizeILj2304E13__nv_bfloat16S2_S2_fjLj1024ELj4ENS_18Kernel_traits_baseILj2304ES2_S2_S2_fjLj1024EEEEEEEvNS_9BwdParamsE,"",@"SHT_CUDA_INFO"
	.sectionflags	@""
	.align	4


	//----- nvinfo : EIATTR_CUDA_API_VERSION
	.align		4
        /*0000*/ 	.byte	0x04, 0x37
        /*0002*/ 	.short	(.L_5407 - .L_5406)
.L_5406:
        /*0004*/ 	.word	0x00000082


	//----- nvinfo : EIATTR_KPARAM_INFO
	.align		4
.L_5407:
        /*0008*/ 	.byte	0x04, 0x17
        /*000a*/ 	.short	(.L_5409 - .L_5408)
.L_5408:
        /*000c*/ 	.word	0x00000000
        /*0010*/ 	.short	0x0000
        /*0012*/ 	.short	0x0000
        /*0014*/ 	.byte	0x00, 0xf0, 0x21, 0x02


	//----- nvinfo : EIATTR_SPARSE_MMA_MASK
	.align		4
.L_5409:
        /*0018*/ 	.byte	0x03, 0x50
        /*001a*/ 	.short	0x0000


	//----- nvinfo : EIATTR_MAXREG_COUNT
	.align		4
        /*001c*/ 	.byte	0x03, 0x1b
        /*001e*/ 	.short	0x0040


	//----- nvinfo : EIATTR_NUM_BARRIERS
	.align		4
        /*0020*/ 	.byte	0x02, 0x4c
        /*0022*/ 	.byte	0x01
	.zero		1


	//----- nvinfo : EIATTR_MERCURY_ISA_VERSION
	.align		4
        /*0024*/ 	.byte	0x03, 0x5f
        /*0026*/ 	.short	0x0101


	//----- nvinfo : EIATTR_COOP_GROUP_MASK_REGIDS
	.align		4
        /*0028*/ 	.byte	0x04, 0x29
        /*002a*/ 	.short	(.L_5411 - .L_5410)


	//   ....[0]....
.L_5410:
        /*002c*/ 	.word	0xffffffff


	//   ....[1]....
        /*0030*/ 	.word	0xffffffff


	//   ....[2]....
        /*0034*/ 	.word	0xffffffff


	//   ....[3]....
        /*0038*/ 	.word	0xffffffff


	//   ....[4]....
        /*003c*/ 	.word	0xffffffff


	//   ....[5]....
        /*0040*/ 	.word	0xffffffff


	//   ....[6]....
        /*0044*/ 	.word	0xffffffff


	//   ....[7]....
        /*0048*/ 	.word	0xffffffff


	//   ....[8]....
        /*004c*/ 	.word	0xffffffff


	//   ....[9]....
        /*0050*/ 	.word	0xffffffff


	//   ....[10]....
        /*0054*/ 	.word	0x05000011


	//   ....[11]....
        /*0058*/ 	.word	0x05000011


	//   ....[12]....
        /*005c*/ 	.word	0x05000011


	//   ....[13]....
        /*0060*/ 	.word	0x05000011


	//   ....[14]....
        /*0064*/ 	.word	0x05000011


	//   ....[15]....
        /*0068*/ 	.word	0x05000011


	//   ....[16]....
        /*006c*/ 	.word	0x05000011


	//   ....[17]....
        /*0070*/ 	.word	0x05000011


	//   ....[18]....
        /*0074*/ 	.word	0x05000011


	//   ....[19]....
        /*0078*/ 	.word	0x05000011


	//----- nvinfo : EIATTR_COOP_GROUP_INSTR_OFFSETS
	.align		4
.L_5411:
        /*007c*/ 	.byte	0x04, 0x28
        /*007e*/ 	.short	(.L_5413 - .L_5412)


	//   ....[0]....
.L_5412:
        /*0080*/ 	.word	0x00000860


	//   ....[1]....
        /*0084*/ 	.word	0x00000870


	//   ....[2]....
        /*0088*/ 	.word	0x000008a0


	//   ....[3]....
        /*008c*/ 	.word	0x000008b0


	//   ....[4]....
        /*0090*/ 	.word	0x000008e0


	//   ....[5]....
        /*0094*/ 	.word	0x000008f0


	//   ....[6]....
        /*0098*/ 	.word	0x00000920


	//   ....[7]....
        /*009c*/ 	.word	0x00000930


	//   ....[8]....
        /*00a0*/ 	.word	0x00000960


	//   ....[9]....
        /*00a4*/ 	.word	0x00000970


	//   ....[10]....
        /*00a8*/ 	.word	0x00000b70


	//   ....[11]....
        /*00ac*/ 	.word	0x00000be0


	//   ....[12]....
        /*00b0*/ 	.word	0x00000c50


	//   ....[13]....
        /*00b4*/ 	.word	0x00000cc0


	//   ....[14]....
        /*00b8*/ 	.word	0x00000d30


	//   ....[15]....
        /*00bc*/ 	.word	0x00000d90


	//   ....[16]....
        /*00c0*/ 	.word	0x00000e00


	//   ....[17]....
        /*00c4*/ 	.word	0x00000e70


	//   ....[18]....
        /*00c8*/ 	.word	0x00000ee0


	//   ....[19]....
        /*00cc*/ 	.word	0x00000f50


	//----- nvinfo : EIATTR_EXIT_INSTR_OFFSETS
	.align		4
.L_5413:
        /*00d0*/ 	.byte	0x04, 0x1c
        /*00d2*/ 	.short	(.L_5415 - .L_5414)


	//   ....[0]....
.L_5414:
        /*00d4*/ 	.word	0x00000070


	//   ....[1]....
        /*00d8*/ 	.word	0x00000b10


	//----- nvinfo : EIATTR_MAX_THREADS
	.align		4
.L_5415:
        /*00dc*/ 	.byte	0x04, 0x05
        /*00de*/ 	.short	(.L_5417 - .L_5416)
.L_5416:
        /*00e0*/ 	.word	0x00000400
        /*00e4*/ 	.word	0x00000001
        /*00e8*/ 	.word	0x00000001


	//----- nvinfo : EIATTR_CRS_STACK_SIZE
	.align		4
.L_5417:
        /*00ec*/ 	.byte	0x04, 0x1e
        /*00ee*/ 	.short	(.L_5419 - .L_5418)
.L_5418:
        /*00f0*/ 	.word	0x00000000


	//----- nvinfo : EIATTR_CBANK_PARAM_SIZE
	.align		4
.L_5419:
        /*00f4*/ 	.byte	0x03, 0x19
        /*00f6*/ 	.short	0x0088


	//----- nvinfo : EIATTR_PARAM_CBANK
	.align		4
        /*00f8*/ 	.byte	0x04, 0x0a
        /*00fa*/ 	.short	(.L_5421 - .L_5420)
	.align		4
.L_5420:
        /*00fc*/ 	.word	index@(.nv.constant0._ZN10layer_norm22ln_bwd_finalize_kernelINS_22Kernel_traits_finalizeILj2304E13__nv_bfloat16S2_S2_fjLj1024ELj4ENS_18Kernel_traits_baseILj2304ES2_S2_S2_fjLj1024EEEEEEEvNS_9BwdParamsE)
        /*0100*/ 	.short	0x0210
        /*0102*/ 	.short	0x0088


	//----- nvinfo : EIATTR_SW_WAR
	.align		4
.L_5421:
        /*0104*/ 	.byte	0x04, 0x36
        /*0106*/ 	.short	(.L_5423 - .L_5422)
.L_5422:
        /*0108*/ 	.word	0x00000008
.L_5423:


//--------------------- .nv.info._ZN10layer_norm13ln_bwd_kernelINS_13Kernel_traitsI13__nv_bfloat16S2_S2_fjLj2304ELj1ELj1ELj4ELj4ENS_18Kernel_traits_baseILj2304ES2_S2_S2_fjLj128EEEEEEEvNS_9BwdParamsE --------------------------
	.section	.nv.info._ZN10layer_norm13ln_bwd_kernelINS_13Kernel_traitsI13__nv_bfloat16S2_S2_fjLj2304ELj1ELj1ELj4ELj4ENS_18Kernel_traits_baseILj2304ES2_S2_S2_fjLj128EEEEEEEvNS_9BwdParamsE,"",@"SHT_CUDA_INFO"
	.sectionflags	@""
	.align	4


	//----- nvinfo : EIATTR_CUDA_API_VERSION
	.align		4
        /*0000*/ 	.byte	0x04, 0x37
        /*0002*/ 	.short	(.L_5425 - .L_5424)
.L_5424:
        /*0004*/ 	.word	0x00000082


	//----- nvinfo : EIATTR_KPARAM_INFO
	.align		4
.L_5425:
        /*0008*/ 	.byte	0x04, 0x17
        /*000a*/ 	.short	(.L_5427 - .L_5426)
.L_5426:
        /*000c*/ 	.word	0x00000000
        /*0010*/ 	.short	0x0000
        /*0012*/ 	.short	0x0000
        /*0014*/ 	.byte	0x00, 0xf0, 0x21, 0x02


	//----- nvinfo : EIATTR_SPARSE_MMA_MASK
	.align		4
.L_5427:
        /*0018*/ 	.byte	0x03, 0x50
        /*001a*/ 	.short	0x0000


	//----- nvinfo : EIATTR_MAXREG_COUNT
	.align		4
        /*001c*/ 	.byte	0x03, 0x1b
        /*001e*/ 	.short	0x00ff


	//----- nvinfo : EIATTR_NUM_BARRIERS
	.align		4
        /*0020*/ 	.byte	0x02, 0x4c
        /*0022*/ 	.byte	0x01
	.zero		1


	//----- nvinfo : EIATTR_MERCURY_ISA_VERSION
	.align		4
        /*0024*/ 	.byte	0x03, 0x5f
        /*0026*/ 	.short	0x0101


	//----- nvinfo : EIATTR_COOP_GROUP_MASK_REGIDS
	.align		4
        /*0028*/ 	.byte	0x04, 0x29
        /*002a*/ 	.short	(.L_5429 - .L_5428)


	//   ....[0]....
.L_5428:
        /*002c*/ 	.word	0xffffffff


	//   ....[1]....
        /*0030*/ 	.word	0xffffffff


	//   ....[2]....
        /*0034*/ 	.word	0xffffffff


	//   ....[3]....
        /*0038*/ 	.word	0xffffffff


	//   ....[4]....
        /*003c*/ 	.word	0xffffffff


	//   ....[5]....
        /*0040*/ 	.word	0xffffffff


	//   ....[6]....
        /*0044*/ 	.word	0xffffffff


	//   ....[7]....
        /*0048*/ 	.word	0xffffffff


	//   ....[8]....
        /*004c*/ 	.word	0xffffffff


	//   ....[9]....
        /*0050*/ 	.word	0xffffffff


	//   ....[10]....
        /*0054*/ 	.word	0x05000024


	//   ....[11]....
        /*0058*/ 	.word	0x05000024


	//   ....[12]....
        /*005c*/ 	.word	0x05000024


	//   ....[13]....
        /*0060*/ 	.word	0x05000024


	//   ....[14]....
        /*0064*/ 	.word	0x05000024


	//   ....[15]....
        /*0068*/ 	.word	0x05000024


	//   ....[16]....
        /*006c*/ 	.word	0x05000024


	//   ....[17]....
        /*0070*/ 	.word	0x05000024


	//   ....[18]....
        /*0074*/ 	.word	0x05000024


	//   ....[19]....
        /*0078*/ 	.word	0x05000024


	//----- nvinfo : EIATTR_COOP_GROUP_INSTR_OFFSETS
	.align		4
.L_5429:
        /*007c*/ 	.byte	0x04, 0x28
        /*007e*/ 	.short	(.L_5431 - .L_5430)


	//   ....[0]....
.L_5430:
        /*0080*/ 	.word	0x00001e50


	//   ....[1]....
        /*0084*/ 	.word	0x00001e60


	//   ....[2]....
        /*0088*/ 	.word	0x00001e90


	//   ....[3]....
        /*008c*/ 	.word	0x00001ea0


	//   ....[4]....
        /*0090*/ 	.word	0x00001ed0


	//   ....[5]....
        /*0094*/ 	.word	0x00001ee0


	//   ....[6]....
        /*0098*/ 	.word	0x00001f10


	//   ....[7]....
        /*009c*/ 	.word	0x00001f20


	//   ....[8]....
        /*00a0*/ 	.word	0x00001f50


	//   ....[9]....
        /*00a4*/ 	.word	0x00001f60


	//   ....[10]....
        /*00a8*/ 	.word	0x00002c20


	//   ....[11]....
        /*00ac*/ 	.word	0x00002c70


	//   ....[12]....
        /*00b0*/ 	.word	0x00002cd0


	//   ....[13]....
        /*00b4*/ 	.word	0x00002d30


	//   ....[14]....
        /*00b8*/ 	.word	0x00002d90


	//   ....[15]....
        /*00bc*/ 	.word	0x00002df0


	//   ....[16]....
        /*00c0*/ 	.word	0x00002e50


	//   ....[17]....
        /*00c4*/ 	.word	0x00002eb0


	//   ....[18]....
        /*00c8*/ 	.word	0x00002f10


	//   ....[19]....
        /*00cc*/ 	.word	0x00002f70


	//----- nvinfo : EIATTR_EXIT_INSTR_OFFSETS
	.align		4
.L_5431:
        /*00d0*/ 	.byte	0x04, 0x1c
        /*00d2*/ 	.short	(.L_5433 - .L_5432)


	//   ....[0]....
.L_5432:
        /*00d4*/ 	.word	0x00002bd0


	//----- nvinfo : EIATTR_MAX_THREADS
	.align		4
.L_5433:
        /*00d8*/ 	.byte	0x04, 0x05
        /*00da*/ 	.short	(.L_5435 - .L_5434)
.L_5434:
        /*00dc*/ 	.word	0x00000080
        /*00e0*/ 	.word	0x00000001
        /*00e4*/ 	.word	0x00000001


	//----- nvinfo : EIATTR_CRS_STACK_SIZE
	.align		4
.L_5435:
        /*00e8*/ 	.byte	0x04, 0x1e
        /*00ea*/ 	.short	(.L_5437 - .L_5436)
.L_5436:
        /*00ec*/ 	.word	0x00000000


	//----- nvinfo : EIATTR_CBANK_PARAM_SIZE
	.align		4
.L_5437:
        /*00f0*/ 	.byte	0x03, 0x19
        /*00f2*/ 	.short	0x0088


	//----- nvinfo : EIATTR_PARAM_CBANK
	.align		4
        /*00f4*/ 	.byte	0x04, 0x0a
        /*00f6*/ 	.short	(.L_5439 - .L_5438)
	.align		4
.L_5438:
        /*00f8*/ 	.word	index@(.nv.constant0._ZN10layer_norm13ln_bwd_kernelINS_13Kernel_traitsI13__nv_bfloat16S2_S2_fjLj2304ELj1ELj1ELj4ELj4ENS_18Kernel_traits_baseILj2304ES2_S2_S2_fjLj128EEEEEEEvNS_9BwdParamsE)
        /*00fc*/ 	.short	0x0210
        /*00fe*/ 	.short	0x0088


	//----- nvinfo : EIATTR_SW_WAR
	.align		4
.L_5439:
        /*0100*/ 	.byte	0x04, 0x36
        /*0102*/ 	.short	(.L_5441 - .L_5440)
.L_5440:
        /*0104*/ 	.word	0x00000008
.L_5441:


//--------------------- .nv.info._ZN10layer_norm22ln_bwd_finalize_kernelINS_22Kernel_traits_finalizeILj2304E6__halffS2_fjLj1024ELj4ENS_18Kernel_traits_baseILj2304ES2_fS2_fjLj1024EEEEEEEvNS_9BwdParamsE --------------------------
	.section	.nv.info._ZN10layer_norm22ln_bwd_finalize_kernelINS_22Kernel_traits_finalizeILj2304E6__halffS2_fjLj1024ELj4ENS_18Kernel_traits_baseILj2304ES2_fS2_fjLj1024EEEEEEEvNS_9BwdParamsE,"",@"SHT_CUDA_INFO"
	.sectionflags	@""
	.align	4


	//----- nvinfo : EIATTR_CUDA_API_VERSION
	.align		4
        /*0000*/ 	.byte	0x04, 0x37
        /*0002*/ 	.short	(.L_5443 - .L_5442)
.L_5442:
        /*0004*/ 	.word	0x00000082


	//----- nvinfo : EIATTR_KPARAM_INFO
	.align		4
.L_5443:
        /*0008*/ 	.byte	0x04, 0x17
        /*000a*/ 	.short	(.L_5445 - .L_5444)
.L_5444:
        /*000c*/ 	.word	0x00000000
        /*0010*/ 	.short	0x0000
        /*0012*/ 	.short	0x0000
        /*0014*/ 	.byte	0x00, 0xf0, 0x21, 0x02


	//----- nvinfo : EIATTR_SPARSE_MMA_MASK
	.align		4
.L_5445:
        /*0018*/ 	.byte	0x03, 0x50
        /*001a*/ 	.short	0x0000


	//----- nvinfo : EIATTR_MAXREG_COUNT
	.align		4
        /*001c*/ 	.byte	0x03, 0x1b
        /*001e*/ 	.short	0x0040


	//----- nvinfo : EIATTR_NUM_BARRIERS
	.align		4
        /*0020*/ 	.byte	0x02, 0x4c
        /*0022*/ 	.byte	0x01
	.zero		1


	//----- nvinfo : EIATTR_MERCURY_ISA_VERSION
	.align		4
        /*0024*/ 	.byte	0x03, 0x5f
        /*0026*/ 	.short	0x0101


	//----- nvinfo : EIATTR_COOP_GROUP_MASK_REGIDS
	.align		4
        /*0028*/ 	.byte	0x04, 0x29
        /*002a*/ 	.short	(.L_5447 - .L_5446)


	//   ....[0]....
.L_5446:
        /*002c*/ 	.word	0xffffffff


	//   ....[1]....
        /*0030*/ 	.word	0xffffffff


	//   ....[2]....
        /*0034*/ 	.word	0xffffffff


	//   ....[3]....
        /*0038*/ 	.word	0xffffffff


	//   ....[4]....
        /*003c*/ 	.word	0xffffffff


	//   ....[5]....
        /*0040*/ 	.word	0xffffffff


	//   ....[6]....
        /*0044*/ 	.word	0xffffffff


	//   ....[7]....
        /*0048*/ 	.word	0xffffffff


	//   ....[8]....
        /*004c*/ 	.word	0xffffffff


	//   ....[9]....
        /*0050*/ 	.word	0xffffffff


	//   ....[10]....
        /*0054*/ 	.word	0x05000011


	//   ....[11]....
        /*0058*/ 	.word	0x05000011


	//   ....[12]....
        /*005c*/ 	.word	0x05000011


	//   ....[13]....
        /*0060*/ 	.word	0x05000011


	//   ....[14]....
        /*0064*/ 	.word	0x05000011


	//   ....[15]....
        /*0068*/ 	.word	0x05000011


	//   ....[16]....
        /*006c*/ 	.word	0x05000011


	//   ....[17]....
        /*0070*/ 	.word	0x05000011


	//   ....[18]....
        /*0074*/ 	.word	0x05000011


	//   ....[19]....
        /*0078*/ 	.word	0x05000011


	//----- nvinfo : EIATTR_COOP_GROUP_INSTR_OFFSETS
	.align		4
.L_5447:
        /*007c*/ 	.byte	0x04, 0x28
        /*007e*/ 	.short	(.L_5449 - .L_5448)


	//   ....[0]....
.L_5448:
        /*0080*/ 	.word	0x00000860


	//   ....[1]....
        /*0084*/ 	.word	0x00000870


	//   ....[2]....
        /*0088*/ 	.word	0x000008a0


	//   ....[3]....
        /*008c*/ 	.word	0x000008b0


	//   ....[4]....
        /*0090*/ 	.word	0x000008e0


	//   ....[5]....
        /*0094*/ 	.word	0x000008f0


	//   ....[6]....
        /*0098*/ 	.word	0x00000920


	//   ....[7]....
        /*009c*/ 	.word	0x00000930


	//   ....[8]....
        /*00a0*/ 	.word	0x00000960


	//   ....[9]....
        /*00a4*/ 	.word	0x00000970


	//   ....[10]....
        /*00a8*/ 	.word	0x00000b70


	//   ....[11]....
        /*00ac*/ 	.word	0x00000be0


	//   ....[12]....
        /*00b0*/ 	.word	0x00000c50


	//   ....[13]....
        /*00b4*/ 	.word	0x00000cc0


	//   ....[14]....
        /*00b8*/ 	.word	0x00000d30


	//   ....[15]....
        /*00bc*/ 	.word	0x00000d90


	//   ....[16]....
        /*00c0*/ 	.word	0x00000e00


	//   ....[17]....
        /*00c4*/ 	.word	0x00000e70


	//   ....[18]....
        /*00c8*/ 	.word	0x00000ee0


	//   ....[19]....
        /*00cc*/ 	.word	0x00000f50


	//----- nvinfo : EIATTR_EXIT_INSTR_OFFSETS
	.align		4
.L_5449:
        /*00d0*/ 	.byte	0x04, 0x1c
        /*00d2*/ 	.short	(.L_5451 - .L_5450)


	//   ....[0]....
.L_5450:
        /*00d4*/ 	.word	0x00000070


	//   ....[1]....
        /*00d8*/ 	.word	0x00000b10


	//----- nvinfo : EIATTR_MAX_THREADS
	.align		4
.L_5451:
        /*00dc*/ 	.byte	0x04, 0x05
        /*00de*/ 	.short	(.L_5453 - .L_5452)
.L_5452:
        /*00e0*/ 	.word	0x00000400
        /*00e4*/ 	.word	0x00000001
        /*00e8*/ 	.word	0x00000001


	//----- nvinfo : EIATTR_CRS_STACK_SIZE
	.align		4
.L_5453:
        /*00ec*/ 	.byte	0x04, 0x1e
        /*00ee*/ 	.short	(.L_5455 - .L_5454)
.L_5454:
        /*00f0*/ 	.word	0x00000000


	//----- nvinfo : EIATTR_CBANK_PARAM_SIZE
	.align		4
.L_5455:
        /*00f4*/ 	.byte	0x03, 0x19
        /*00f6*/ 	.short	0x0088


	//----- nvinfo : EIATTR_PARAM_CBANK
	.align		4
        /*00f8*/ 	.byte	0x04, 0x0a
        /*00fa*/ 	.short	(.L_5457 - .L_5456)
	.align		4
.L_5456:
        /*00fc*/ 	.word	index@(.nv.constant0._ZN10layer_norm22ln_bwd_finalize_kernelINS_22Kernel_traits_finalizeILj2304E6__halffS2_fjLj1024ELj4ENS_18Kernel_traits_baseILj2304ES2_fS2_fjLj1024EEEEEEEvNS_9BwdParamsE)
        /*0100*/ 	.short	0x0210
        /*0102*/ 	.short	0x0088


	//----- nvinfo : EIATTR_SW_WAR
	.align		4
.L_5457:
        /*0104*/ 	.byte	0x04, 0x36
        /*0106*/ 	.short	(.L_5459 - .L_5458)
.L_5458:
        /*0108*/ 	.word	0x00000008
.L_5459:


//--------------------- .nv.info._ZN10layer_norm13ln_bwd_kernelINS_13Kernel_traitsI6__halffS2_fjLj2304ELj1ELj1ELj4ELj8ENS_18Kernel_traits_baseILj2304ES2_fS2_fjLj128EEEEEEEvNS_9BwdParamsE --------------------------
	.section	.nv.info._ZN10layer_norm13ln_bwd_kernelINS_13Kernel_traitsI6__halffS2_fjLj2304ELj1ELj1ELj4ELj8ENS_18Kernel_traits_baseILj2304ES2_fS2_fjLj128EEEEEEEvNS_9BwdParamsE,"",@"SHT_CUDA_INFO"
	.sectionflags	@""
	.align	4


	//----- nvinfo : EIATTR_CUDA_API_VERSION
	.align		4
        /*0000*/ 	.byte	0x04, 0x37
        /*0002*/ 	.short	(.L_5461 - .L_5460)
.L_5460:
        /*0004*/ 	.word	0x00000082


	//----- nvinfo : EIATTR_KPARAM_INFO
	.align		4
.L_5461:
        /*0008*/ 	.byte	0x04, 0x17
        /*000a*/ 	.short	(.L_5463 - .L_5462)
.L_5462:
        /*000c*/ 	.word	0x00000000
        /*0010*/ 	.short	0x0000
        /*0012*/ 	.short	0x0000
        /*0014*/ 	.byte	0x00, 0xf0, 0x21, 0x02


	//----- nvinfo : EIATTR_SPARSE_MMA_MASK
	.align		4
.L_5463:
        /*0018*/ 	.byte	0x03, 0x50
        /*001a*/ 	.short	0x0000


	//----- nvinfo : EIATTR_MAXREG_COUNT
	.align		4
        /*001c*/ 	.byte	0x03, 0x1b
        /*001e*/ 	.short	0x00ff


	//----- nvinfo : EIATTR_NUM_BARRIERS
	.align		4
        /*0020*/ 	.byte	0x02, 0x4c
        /*0022*/ 	.byte	0x01
	.zero		1


	//----- nvinfo : EIATTR_MERCURY_ISA_VERSION
	.align		4
        /*0024*/ 	.byte	0x03, 0x5f
        /*0026*/ 	.short	0x0101


	//----- nvinfo : EIATTR_COOP_GROUP_MASK_REGIDS
	.align		4
        /*0028*/ 	.byte	0x04, 0x29
        /*002a*/ 	.short	(.L_5465 - .L_5464)


	//   ....[0]....
.L_5464:
        /*002c*/ 	.word	0xffffffff


	//   ....[1]....
        /*0030*/ 	.word	0xffffffff


	//   ....[2]....
        /*0034*/ 	.word	0xffffffff


	//   ....[3]....
        /*0038*/ 	.word	0xffffffff


	//   ....[4]....
        /*003c*/ 	.word	0xffffffff


	//   ....[5]....
        /*0040*/ 	.word	0xffffffff


	//   ....[6]....
        /*0044*/ 	.word	0xffffffff


	//   ....[7]....
        /*0048*/ 	.word	0xffffffff


	//   ....[8]....
        /*004c*/ 	.word	0xffffffff


	//   ....[9]....
        /*0050*/ 	.word	0xffffffff


	//   ....[10]....
        /*0054*/ 	.word	0x0500007c


	//   ....[11]....
        /*0058*/ 	.word	0x0500007c


	//   ....[12]....
        /*005c*/ 	.word	0x0500007c


	//   ....[13]....
        /*0060*/ 	.word	0x0500007c


	//   ....[14]....
        /*0064*/ 	.word	0x0500007c


	//   ....[15]....
        /*0068*/ 	.word	0x0500007c


	//   ....[16]....
        /*006c*/ 	.word	0x0500007c


	//   ....[17]....
        /*0070*/ 	.word	0x0500007c


	//   ....[18]....
        /*0074*/ 	.word	0x0500007c


	//   ....[19]....
        /*0078*/ 	.word	0x0500007c


	//----- nvinfo : EIATTR_COOP_GROUP_INSTR_OFFSETS
	.align		4
.L_5465:
        /*007c*/ 	.byte	0x04, 0x28
        /*007e*/ 	.short	(.L_5467 - .L_5466)


	//   ....[0]....
.L_5466:
        /*0080*/ 	.word	0x00001a30


	//   ....[1]....
        /*0084*/ 	.word	0x00001a40


	//   ....[2]....
        /*0088*/ 	.word	0x00001a70


	//   ....[3]....
        /*008c*/ 	.word	0x00001a80


	//   ....[4]....
        /*0090*/ 	.word	0x00001ab0


	//   ....[5]....
        /*0094*/ 	.word	0x00001ac0


	//   ....[6]....
        /*0098*/ 	.word	0x00001af0


	//   ....[7]....
        /*009c*/ 	.word	0x00001b00


	//   ....[8]....
        /*00a0*/ 	.word	0x00001b30


	//   ....[9]....
        /*00a4*/ 	.word	0x00001b40


	//   ....[10]....
        /*00a8*/ 	.word	0x00002690


	//   ....[11]....
        /*00ac*/ 	.word	0x000026e0


	//   ....[12]....
        /*00b0*/ 	.word	0x00002750


	//   ....[13]....
        /*00b4*/ 	.word	0x000027b0


	//   ....[14]....
        /*00b8*/ 	.word	0x00002820


	//   ....[15]....
        /*00bc*/ 	.word	0x00002880


	//   ....[16]....
        /*00c0*/ 	.word	0x000028f0


	//   ....[17]....
        /*00c4*/ 	.word	0x00002950


	//   ....[18]....
        /*00c8*/ 	.word	0x000029c0


	//   ....[19]....
        /*00cc*/ 	.word	0x00002a20


	//----- nvinfo : EIATTR_EXIT_INSTR_OFFSETS
	.align		4
.L_5467:
        /*00d0*/ 	.byte	0x04, 0x1c
        /*00d2*/ 	.short	(.L_5469 - .L_5468)


	//   ....[0]....
.L_5468:
        /*00d4*/ 	.word	0x00002630


	//----- nvinfo : EIATTR_MAX_THREADS
	.align		4
.L_5469:
        /*00d8*/ 	.byte	0x04, 0x05
        /*00da*/ 	.short	(.L_5471 - .L_5470)
.L_5470:
        /*00dc*/ 	.word	0x00000080
        /*00e0*/ 	.word	0x00000001
        /*00e4*/ 	.word	0x00000001


	//----- nvinfo : EIATTR_CRS_STACK_SIZE
	.align		4
.L_5471:
        /*00e8*/ 	.byte	0x04, 0x1e
        /*00ea*/ 	.short	(.L_5473 - .L_5472)
.L_5472:
        /*00ec*/ 	.word	0x00000000


	//----- nvinfo : EIATTR_CBANK_PARAM_SIZE
	.align		4
.L_5473:
        /*00f0*/ 	.byte	0x03, 0x19
        /*00f2*/ 	.short	0x0088


	//----- nvinfo : EIATTR_PARAM_CBANK
	.align		4
        /*00f4*/ 	.byte	0x04, 0x0a
        /*00f6*/ 	.short	(.L_5475 - .L_5474)
	.align		4
.L_5474:
        /*00f8*/ 	.word	index@(.nv.constant0._ZN10layer_norm13ln_bwd_kernelINS_13Kernel_traitsI6__halffS2_fjLj2304ELj1ELj1ELj4ELj8ENS_18Kernel_traits_baseILj2304ES2_fS2_fjLj128EEEEEEEvNS_9BwdParamsE)
        /*00fc*/ 	.short	0x0210
        /*00fe*/ 	.short	0x0088


	//----- nvinfo : EIATTR_SW_WAR
	.align		4
.L_5475:
        /*0100*/ 	.byte	0x04, 0x36
        /*0102*/ 	.short	(.L_5477 - .L_5476)
.L_5476:
        /*0104*/ 	.word	0x00000008
.L_5477:


//--------------------- .nv.info._ZN10layer_norm22ln_bwd_finalize_kernelINS_22Kernel_traits_finalizeILj2304E6__halfS2_S2_fjLj1024ELj4ENS_18Kernel_traits_baseILj2304ES2_S2_S2_fjLj1024EEEEEEEvNS_9BwdParamsE --------------------------
	.section	.nv.info._ZN10layer_norm22ln_bwd_finalize_kernelINS_22Kernel_traits_finalizeILj2304E6__halfS2_S2_fjLj1024ELj4ENS_18Kernel_traits_baseILj2304ES2_S2_S2_fjLj1024EEEEEEEvNS_9BwdParamsE,"",@"SHT_CUDA_INFO"
	.sectionflags	@""
	.align	4


	//----- nvinfo : EIATTR_CUDA_API_VERSION
	.align		4
        /*0000*/ 	.byte	0x04, 0x37
        /*0002*/ 	.short	(.L_5479 - .L_5478)
.L_5478:
        /*0004*/ 	.word	0x00000082


	//----- nvinfo : EIATTR_KPARAM_INFO
	.align		4
.L_5479:
        /*0008*/ 	.byte	0x04, 0x17
        /*000a*/ 	.short	(.L_5481 - .L_5480)
.L_5480:
        /*000c*/ 	.word	0x00000000
        /*0010*/ 	.short	0x0000
        /*0012*/ 	.short	0x0000
        /*0014*/ 	.byte	0x00, 0xf0, 0x21, 0x02


	//----- nvinfo : EIATTR_SPARSE_MMA_MASK
	.align		4
.L_5481:
        /*0018*/ 	.byte	0x03, 0x50
        /*001a*/ 	.short	0x0000


	//----- nvinfo : EIATTR_MAXREG_COUNT
	.align		4
        /*001c*/ 	.byte	0x03, 0x1b
        /*001e*/ 	.short	0x0040


	//----- nvinfo : EIATTR_NUM_BARRIERS
	.align		4
        /*0020*/ 	.byte	0x02, 0x4c
        /*0022*/ 	.byte	0x01
	.zero		1


	//----- nvinfo : EIATTR_MERCURY_ISA_VERSION
	.align		4
        /*0024*/ 	.byte	0x03, 0x5f
        /*0026*/ 	.short	0x0101


	//----- nvinfo : EIATTR_COOP_GROUP_MASK_REGIDS
	.align		4
        /*0028*/ 	.byte	0x04, 0x29
        /*002a*/ 	.short	(.L_5483 - .L_5482)


	//   ....[0]....
.L_5482:
        /*002c*/ 	.word	0xffffffff


	//   ....[1]....
        /*0030*/ 	.word	0xffffffff


	//   ....[2]....
        /*0034*/ 	.word	0xffffffff


	//   ....[3]....
        /*0038*/ 	.word	0xffffffff


	//   ....[4]....
        /*003c*/ 	.word	0xffffffff


	//   ....[5]....
        /*0040*/ 	.word	0xffffffff


	//   ....[6]....
        /*0044*/ 	.word	0xffffffff


	//   ....[7]....
        /*0048*/ 	.word	0xffffffff


	//   ....[8]....
        /*004c*/ 	.word	0xffffffff


	//   ....[9]....
        /*0050*/ 	.word	0xffffffff


	//   ....[10]....
        /*0054*/ 	.word	0x05000011


	//   ....[11]....
        /*0058*/ 	.word	0x05000011


	//   ....[12]....
        /*005c*/ 	.word	0x05000011


	//   ....[13]....
        /*0060*/ 	.word	0x05000011


	//   ....[14]....
        /*0064*/ 	.word	0x05000011


	//   ....[15]....
        /*0068*/ 	.word	0x05000011


	//   ....[16]....
        /*006c*/ 	.word	0x05000011


	//   ....[17]....
        /*0070*/ 	.word	0x05000011


	//   ....[18]....
        /*0074*/ 	.word	0x05000011


	//   ....[19]....
        /*0078*/ 	.word	0x05000011


	//----- nvinfo : EIATTR_COOP_GROUP_INSTR_OFFSETS
	.align		4
.L_5483:
        /*007c*/ 	.byte	0x04, 0x28
        /*007e*/ 	.short	(.L_5485 - .L_5484)


	//   ....[0]....
.L_5484:
        /*0080*/ 	.word	0x00000860


	//   ....[1]....
        /*0084*/ 	.word	0x00000870


	//   ....[2]....
        /*0088*/ 	.word	0x000008a0


	//   ....[3]....
        /*008c*/ 	.word	0x000008b0


	//   ....[4]....
        /*0090*/ 	.word	0x000008e0


	//   ....[5]....
        /*0094*/ 	.word	0x000008f0


	//   ....[6]....
        /*0098*/ 	.word	0x00000920


	//   ....[7]....
        /*009c*/ 	.word	0x00000930


	//   ....[8]....
        /*00a0*/ 	.word	0x00000960


	//   ....[9]....
        /*00a4*/ 	.word	0x00000970


	//   ....[10]....
        /*00a8*/ 	.word	0x00000b70


	//   ....[11]....
        /*00ac*/ 	.word	0x00000be0


	//   ....[12]....
        /*00b0*/ 	.word	0x00000c50


	//   ....[13]....
        /*00b4*/ 	.word	0x00000cc0


	//   ....[14]....
        /*00b8*/ 	.word	0x00000d30


	//   ....[15]....
        /*00bc*/ 	.word	0x00000d90


	//   ....[16]....
        /*00c0*/ 	.word	0x00000e00


	//   ....[17]....
        /*00c4*/ 	.word	0x00000e70


	//   ....[18]....
        /*00c8*/ 	.word	0x00000ee0


	//   ....[19]....
        /*00cc*/ 	.word	0x00000f50


	//----- nvinfo : EIATTR_EXIT_INSTR_OFFSETS
	.align		4
.L_5485:
        /*00d0*/ 	.byte	0x04, 0x1c
        /*00d2*/ 	.short	(.L_5487 - .L_5486)


	//   ....[0]....
.L_5486:
        /*00d4*/ 	.word	0x00000070


	//   ....[1]....
        /*00d8*/ 	.word	0x00000b10


	//----- nvinfo : EIATTR_MAX_THREADS
	.align		4
.L_5487:
        /*00dc*/ 	.byte	0x04, 0x05
        /*00de*/ 	.short	(.L_5489 - .L_5488)
.L_5488:
        /*00e0*/ 	.word	0x00000400
        /*00e4*/ 	.word	0x00000001
        /*00e8*/ 	.word	0x00000001


	//----- nvinfo : EIATTR_CRS_STACK_SIZE
	.align		4
.L_5489:
        /*00ec*/ 	.byte	0x04, 0x1e
        /*00ee*/ 	.short	(.L_5491 - .L_5490)
.L_5490:
        /*00f0*/ 	.word	0x00000000


	//----- nvinfo : EIATTR_CBANK_PARAM_SIZE
	.align		4
.L_5491:
        /*00f4*/ 	.byte	0x03, 0x19
        /*00f6*/ 	.short	0x0088


	//----- nvinfo : EIATTR_PARAM_CBANK
	.align		4
        /*00f8*/ 	.byte	0x04, 0x0a
        /*00fa*/ 	.short	(.L_5493 - .L_5492)
	.align		4
.L_5492:
        /*00fc*/ 	.word	index@(.nv.constant0._ZN10layer_norm22ln_bwd_finalize_kernelINS_22Kernel_traits_finalizeILj2304E6__halfS2_S2_fjLj1024ELj4ENS_18Kernel_traits_baseILj2304ES2_S2_S2_fjLj1024EEEEEEEvNS_9BwdParamsE)
        /*0100*/ 	.short	0x0210
        /*0102*/ 	.short	0x0088


	//----- nvinfo : EIATTR_SW_WAR
	.align		4
.L_5493:
        /*0104*/ 	.byte	0x04, 0x36
        /*0106*/ 	.short	(.L_5495 - .L_5494)
.L_5494:
        /*0108*/ 	.word	0x00000008
.L_5495:


//--------------------- .nv.info._ZN10layer_norm13ln_bwd_kernelINS_13Kernel_traitsI6__halfS2_S2_fjLj2304ELj1ELj1ELj4ELj4ENS_18Kernel_traits_baseILj2304ES2_S2_S2_fjLj128EEEEEEEvNS_9BwdParamsE --------------------------
	.section	.nv.info._ZN10layer_norm13ln_bwd_kernelINS_13Kernel_traitsI6__halfS2_S2_fjLj2304ELj1ELj1ELj4ELj4ENS_18Kernel_traits_baseILj2304ES2_S2_S2_fjLj128EEEEEEEvNS_9BwdParamsE,"",@"SHT_CUDA_INFO"
	.sectionflags	@""
	.align	4


	//----- nvinfo : EIATTR_CUDA_API_VERSION
	.align		4
        /*0000*/ 	.byte	0x04, 0x37
        /*0002*/ 	.short	(.L_5497 - .L_5496)
.L_5496:
        /*0004*/ 	.word	0x00000082


	//----- nvinfo : EIATTR_KPARAM_INFO
	.align		4
.L_5497:
        /*0008*/ 	.byte	0x04, 0x17
        /*000a*/ 	.short	(.L_5499 - .L_5498)
.L_5498:
        /*000c*/ 	.word	0x00000000
        /*0010*/ 	.short	0x0000
        /*0012*/ 	.short	0x0000
        /*0014*/ 	.byte	0x00, 0xf0, 0x21, 0x02


	//----- nvinfo : EIATTR_SPARSE_MMA_MASK
	.align		4
.L_5499:
        /*0018*/ 	.byte	0x03, 0x50
        /*001a*/ 	.short	0x0000


	//----- nvinfo : EIATTR_MAXREG_COUNT
	.align		4
        /*001c*/ 	.byte	0x03, 0x1b
        /*001e*/ 	.short	0x00ff


	//----- nvinfo : EIATTR_NUM_BARRIERS
	.align		4
        /*0020*/ 	.byte	0x02, 0x4c
        /*0022*/ 	.byte	0x01
	.zero		1


	//----- nvinfo : EIATTR_MERCURY_ISA_VERSION
	.align		4
        /*0024*/ 	.byte	0x03, 0x5f
        /*0026*/ 	.short	0x0101


	//----- nvinfo : EIATTR_COOP_GROUP_MASK_REGIDS
	.align		4
        /*0028*/ 	.byte	0x04, 0x29
        /*002a*/ 	.short	(.L_5501 - .L_5500)


	//   ....[0]....
.L_5500:
        /*002c*/ 	.word	0xffffffff


	//   ....[1]....
        /*0030*/ 	.word	0xffffffff


	//   ....[2]....
        /*0034*/ 	.word	0xffffffff


	//   ....[3]....
        /*0038*/ 	.word	0xffffffff


	//   ....[4]....
        /*003c*/ 	.word	0xffffffff


	//   ....[5]....
        /*0040*/ 	.word	0xffffffff


	//   ....[6]....
        /*0044*/ 	.word	0xffffffff


	//   ....[7]....
        /*0048*/ 	.word	0xffffffff


	//   ....[8]....
        /*004c*/ 	.word	0xffffffff


	//   ....[9]....
        /*0050*/ 	.word	0xffffffff


	//   ....[10]....
        /*0054*/ 	.word	0x05000024


	//   ....[11]....
        /*0058*/ 	.word	0x05000024


	//   ....[12]....
        /*005c*/ 	.word	0x05000024


	//   ....[13]....
        /*0060*/ 	.word	0x05000024


	//   ....[14]....
        /*0064*/ 	.word	0x05000024


	//   ....[15]....
        /*0068*/ 	.word	0x05000024


	//   ....[16]....
        /*006c*/ 	.word	0x05000024


	//   ....[17]....
        /*0070*/ 	.word	0x05000024


	//   ....[18]....
        /*0074*/ 	.word	0x05000024


	//   ....[19]....
        /*0078*/ 	.word	0x05000024


	//----- nvinfo : EIATTR_COOP_GROUP_INSTR_OFFSETS
	.align		4
.L_5501:
        /*007c*/ 	.byte	0x04, 0x28
        /*007e*/ 	.short	(.L_5503 - .L_5502)


	//   ....[0]....
.L_5502:
        /*0080*/ 	.word	0x00001c20


	//   ....[1]....
        /*0084*/ 	.word	0x00001c30


	//   ....[2]....
        /*0088*/ 	.word	0x00001c60


	//   ....[3]....
        /*008c*/ 	.word	0x00001c70


	//   ....[4]....
        /*0090*/ 	.word	0x00001ca0


	//   ....[5]....
        /*0094*/ 	.word	0x00001cb0


	//   ....[6]....
        /*0098*/ 	.word	0x00001ce0


	//   ....[7]....
        /*009c*/ 	.word	0x00001cf0


	//   ....[8]....
        /*00a0*/ 	.word	0x00001d20


	//   ....[9]....
        /*00a4*/ 	.word	0x00001d30


	//   ....[10]....
        /*00a8*/ 	.word	0x000029d0


	//   ....[11]....
        /*00ac*/ 	.word	0x00002a20


	//   ....[12]....
        /*00b0*/ 	.word	0x00002a80


	//   ....[13]....
        /*00b4*/ 	.word	0x00002ae0


	//   ....[14]....
        /*00b8*/ 	.word	0x00002b40


	//   ....[15]....
        /*00bc*/ 	.word	0x00002ba0


	//   ....[16]....
        /*00c0*/ 	.word	0x00002c00


	//   ....[17]....
        /*00c4*/ 	.word	0x00002c60


	//   ....[18]....
        /*00c8*/ 	.word	0x00002cc0


	//   ....[19]....
        /*00cc*/ 	.word	0x00002d20


	//----- nvinfo : EIATTR_EXIT_INSTR_OFFSETS
	.align		4
.L_5503:
        /*00d0*/ 	.byte	0x04, 0x1c
        /*00d2*/ 	.short	(.L_5505 - .L_5504)


	//   ....[0]....
.L_5504:
        /*00d4*/ 	.word	0x00002980


	//----- nvinfo : EIATTR_MAX_THREADS
	.align		4
.L_5505:
        /*00d8*/ 	.byte	0x04, 0x05
        /*00da*/ 	.short	(.L_5507 - .L_5506)
.L_5506:
        /*00dc*/ 	.word	0x00000080
        /*00e0*/ 	.word	0x00000001
        /*00e4*/ 	.word	0x00000001


	//----- nvinfo : EIATTR_CRS_STACK_SIZE
	.align		4
.L_5507:
        /*00e8*/ 	.byte	0x04, 0x1e
        /*00ea*/ 	.short	(.L_5509 - .L_5508)
.L_5508:
        /*00ec*/ 	.word	0x00000000


	//----- nvinfo : EIATTR_CBANK_PARAM_SIZE
	.align		4
.L_5509:
        /*00f0*/ 	.byte	0x03, 0x19
        /*00f2*/ 	.short	0x0088


	//----- nvinfo : EIATTR_PARAM_CBANK
	.align		4
        /*00f4*/ 	.byte	0x04, 0x0a
        /*00f6*/ 	.short	(.L_5511 - .L_5510)
	.align		4
.L_5510:
        /*00f8*/ 	.word	index@(.nv.constant0._ZN10layer_norm13ln_bwd_kernelINS_13Kernel_traitsI6__halfS2_S2_fjLj2304ELj1ELj1ELj4ELj4ENS_18Kernel_traits_baseILj2304ES2_S2_S2_fjLj128EEEEEEEvNS_9BwdParamsE)
        /*00fc*/ 	.short	0x0210
        /*00fe*/ 	.short	0x0088


	//----- nvinfo : EIATTR_SW_WAR
	.align		4
.L_5511:
        /*0100*/ 	.byte	0x04, 0x36
        /*0102*/ 	.short	(.L_5513 - .L_5512)
.L_5512:
        /*0104*/ 	.word	0x00000008
.L_5513:


//--------------------- .nv.info._ZN10layer_norm22ln_bwd_finalize_kernelINS_22Kernel_traits_finalizeILj2304EffffjLj1024ELj4ENS_18Kernel_traits_baseILj2304EffffjLj1024EEEEEEEvNS_9BwdParamsE --------------------------
	.section	.nv.info._ZN10layer_norm22ln_bwd_finalize_kernelINS_22Kernel_traits_finalizeILj2304EffffjLj1024ELj4ENS_18Kernel_traits_baseILj2304EffffjLj1024EEEEEEEvNS_9BwdParamsE,"",@"SHT_CUDA_INFO"
	.sectionflags	@""
	.align	4


	//----- nvinfo : EIATTR_CUDA_API_VERSION
	.align		4
        /*0000*/ 	.byte	0x04, 0x37
        /*0002*/ 	.short	(.L_5515 - .L_5514)
.L_5514:
        /*0004*/ 	.word	0x00000082


	//----- nvinfo : EIATTR_KPARAM_INFO
	.align		4
.L_5515:
        /*0008*/ 	.byte	0x04, 0x17
        /*000a*/ 	.short	(.L_5517 - .L_5516)
.L_5516:
        /*000c*/ 	.word	0x00000000
        /*0010*/ 	.short	0x0000
        /*0012*/ 	.short	0x0000
        /*0014*/ 	.byte	0x00, 0xf0, 0x21, 0x02


	//----- nvinfo : EIATTR_SPARSE_MMA_MASK
	.align		4
.L_5517:
        /*0018*/ 	.byte	0x03, 0x50
        /*001a*/ 	.short	0x0000


	//----- nvinfo : EIATTR_MAXREG_COUNT
	.align		4
        /*001c*/ 	.byte	0x03, 0x1b
        /*001e*/ 	.short	0x0040


	//----- nvinfo : EIATTR_NUM_BARRIERS
	.align		4
        /*0020*/ 	.byte	0x02, 0x4c
        /*0022*/ 	.byte	0x01
	.zero		1


	//----- nvinfo : EIATTR_MERCURY_ISA_VERSION
	.align		4
        /*0024*/ 	.byte	0x03, 0x5f
        /*0026*/ 	.short	0x0101


	//----- nvinfo : EIATTR_COOP_GROUP_MASK_REGIDS
	.align		4
        /*0028*/ 	.byte	0x04, 0x29
        /*002a*/ 	.short	(.L_5519 - .L_5518)


	//   ....[0]....
.L_5518:
        /*002c*/ 	.word	0xffffffff


	//   ....[1]....
        /*0030*/ 	.word	0xffffffff


	//   ....[2]....
        /*0034*/ 	.word	0xffffffff


	//   ....[3]....
        /*0038*/ 	.word	0xffffffff


	//   ....[4]....
        /*003c*/ 	.word	0xffffffff


	//   ....[5]....
        /*0040*/ 	.word	0xffffffff


	//   ....[6]....
        /*0044*/ 	.word	0xffffffff


	//   ....[7]....
        /*0048*/ 	.word	0xffffffff


	//   ....[8]....
        /*004c*/ 	.word	0xffffffff


	//   ....[9]....
        /*0050*/ 	.word	0xffffffff


	//   ....[10]....
        /*0054*/ 	.word	0x05000011


	//   ....[11]....
        /*0058*/ 	.word	0x05000011


	//   ....[12]....
        /*005c*/ 	.word	0x05000011


	//   ....[13]....
        /*0060*/ 	.word	0x05000011


	//   ....[14]....
        /*0064*/ 	.word	0x05000011


	//   ....[15]....
        /*0068*/ 	.word	0x05000011


	//   ....[16]....
        /*006c*/ 	.word	0x05000011


	//   ....[17]....
        /*0070*/ 	.word	0x05000011


	//   ....[18]....
        /*0074*/ 	.word	0x05000011


	//   ....[19]....
        /*0078*/ 	.word	0x05000011


	//----- nvinfo : EIATTR_COOP_GROUP_INSTR_OFFSETS
	.align		4
.L_5519:
        /*007c*/ 	.byte	0x04, 0x28
        /*007e*/ 	.short	(.L_5521 - .L_5520)


	//   ....[0]....
.L_5520:
        /*0080*/ 	.word	0x00000860


	//   ....[1]....
        /*0084*/ 	.word	0x00000870


	//   ....[2]....
        /*0088*/ 	.word	0x000008a0


	//   ....[3]....
        /*008c*/ 	.word	0x000008b0


	//   ....[4]....
        /*0090*/ 	.word	0x000008e0


	//   ....[5]....
        /*0094*/ 	.word	0x000008f0


	//   ....[6]....
        /*0098*/ 	.word	0x00000920


	//   ....[7]....
        /*009c*/ 	.word	0x00000930


	//   ....[8]....
        /*00a0*/ 	.word	0x00000960


	//   ....[9]....
        /*00a4*/ 	.word	0x00000970


	//   ....[10]....
        /*00a8*/ 	.word	0x00000b20


	//   ....[11]....
        /*00ac*/ 	.word	0x00000b90


	//   ....[12]....
        /*00b0*/ 	.word	0x00000c00


	//   ....[13]....
        /*00b4*/ 	.word	0x00000c70


	//   ....[14]....
        /*00b8*/ 	.word	0x00000ce0


	//   ....[15]....
        /*00bc*/ 	.word	0x00000d40


	//   ....[16]....
        /*00c0*/ 	.word	0x00000db0


	//   ....[17]....
        /*00c4*/ 	.word	0x00000e20


	//   ....[18]....
        /*00c8*/ 	.word	0x00000e90


	//   ....[19]....
        /*00cc*/ 	.word	0x00000f00


	//----- nvinfo : EIATTR_EXIT_INSTR_OFFSETS
	.align		4
.L_5521:
        /*00d0*/ 	.byte	0x04, 0x1c
        /*00d2*/ 	.short	(.L_5523 - .L_5522)


	//   ....[0]....
.L_5522:
        /*00d4*/ 	.word	0x00000070


	//   ....[1]....
        /*00d8*/ 	.word	0x00000ac0


	//----- nvinfo : EIATTR_MAX_THREADS
	.align		4
.L_5523:
        /*00dc*/ 	.byte	0x04, 0x05
        /*00de*/ 	.short	(.L_5525 - .L_5524)
.L_5524:
        /*00e0*/ 	.word	0x00000400
        /*00e4*/ 	.word	0x00000001
        /*00e8*/ 	.word	0x00000001


	//----- nvinfo : EIATTR_CRS_STACK_SIZE
	.align		4
.L_5525:
        /*00ec*/ 	.byte	0x04, 0x1e
        /*00ee*/ 	.short	(.L_5527 - .L_5526)
.L_5526:
        /*00f0*/ 	.word	0x00000000


	//----- nvinfo : EIATTR_CBANK_PARAM_SIZE
	.align		4
.L_5527:
        /*00f4*/ 	.byte	0x03, 0x19
        /*00f6*/ 	.short	0x0088


	//----- nvinfo : EIATTR_PARAM_CBANK
	.align		4
        /*00f8*/ 	.byte	0x04, 0x0a
        /*00fa*/ 	.short	(.L_5529 - .L_5528)
	.align		4
.L_5528:
        /*00fc*/ 	.word	index@(.nv.constant0._ZN10layer_norm22ln_bwd_finalize_kernelINS_22Kernel_traits_finalizeILj2304EffffjLj1024ELj4ENS_18Kernel_traits_baseILj2304EffffjLj1024EEEEEEEvNS_9BwdParamsE)
        /*0100*/ 	.short	0x0210
        /*0102*/ 	.short	0x0088


	//----- nvinfo : EIATTR_SW_WAR
	.align		4
.L_5529:
        /*0104*/ 	.byte	0x04, 0x36
        /*0106*/ 	.short	(.L_5531 - .L_5530)
.L_5530:
        /*0108*/ 	.word	0x00000008
.L_5531:


//--------------------- .nv.info._ZN10layer_norm13ln_bwd_kernelINS_13Kernel_traitsIffffjLj2304ELj1ELj1ELj4ELj8ENS_18Kernel_traits_baseILj2304EffffjLj128EEEEEEEvNS_9BwdParamsE --------------------------
	.section	.nv.info._ZN10layer_norm13ln_bwd_kernelINS_13Kernel_traitsIffffjLj2304ELj1ELj1ELj4ELj8ENS_18Kernel_traits_baseILj2304EffffjLj128EEEEEEEvNS_9BwdParamsE,"",@"SHT_CUDA_INFO"
	.sectionflags	@""
	.align	4


	//----- nvinfo : EIATTR_CUDA_API_VERSION
	.align		4
        /*0000*/ 	.byte	0x04, 0x37
        /*0002*/ 	.short	(.L_5533 - .L_5532)
.L_5532:
        /*0004*/ 	.word	0x00000082


	//----- nvinfo : EIATTR_KPARAM_INFO
	.align		4
.L_5533:
        /*0008*/ 	.byte	0x04, 0x17
        /*000a*/ 	.short	(.L_5535 - .L_5534)
.L_5534:
        /*000c*/ 	.word	0x00000000
        /*0010*/ 	.short	0x0000
        /*0012*/ 	.short	0x0000
        /*0014*/ 	.byte	0x00, 0xf0, 0x21, 0x02


	//----- nvinfo : EIATTR_SPARSE_MMA_MASK
	.align		4
.L_5535:
        /*0018*/ 	.byte	0x03, 0x50
        /*001a*/ 	.short	0x0000


	//----- nvinfo : EIATTR_MAXREG_COUNT
	.align		4
        /*001c*/ 	.byte	0x03, 0x1b
        /*001e*/ 	.short	0x00ff


	//----- nvinfo : EIATTR_NUM_BARRIERS
	.align		4
        /*0020*/ 	.byte	0x02, 0x4c
        /*0022*/ 	.byte	0x01
	.zero		1


	//----- nvinfo : EIATTR_MERCURY_ISA_VERSION
	.align		4
        /*0024*/ 	.byte	0x03, 0x5f
        /*0026*/ 	.short	0x0101


	//----- nvinfo : EIATTR_COOP_GROUP_MASK_REGIDS
	.align		4
        /*0028*/ 	.byte	0x04, 0x29
        /*002a*/ 	.short	(.L_5537 - .L_5536)


	//   ....[0]....
.L_5536:
        /*002c*/ 	.word	0xffffffff


	//   ....[1]....
        /*0030*/ 	.word	0xffffffff


	//   ....[2]....
        /*0034*/ 	.word	0xffffffff


	//   ....[3]....
        /*0038*/ 	.word	0xffffffff


	//   ....[4]....
        /*003c*/ 	.word	0xffffffff


	//   ....[5]....
        /*0040*/ 	.word	0xffffffff


	//   ....[6]....
        /*0044*/ 	.word	0xffffffff


	//   ....[7]....
        /*0048*/ 	.word	0xffffffff


	//   ....[8]....
        /*004c*/ 	.word	0xffffffff


	//   ....[9]....
        /*0050*/ 	.word	0xffffffff


	//   ....[10]....
        /*0054*/ 	.word	0x05000050


	//   ....[11]....
        /*0058*/ 	.word	0x05000050


	//   ....[12]....
        /*005c*/ 	.word	0x05000050


	//   ....[13]....
        /*0060*/ 	.word	0x05000050


	//   ....[14]....
        /*0064*/ 	.word	0x05000050


	//   ....[15]....
        /*0068*/ 	.word	0x05000050


	//   ....[16]....
        /*006c*/ 	.word	0x05000050


	//   ....[17]....
        /*0070*/ 	.word	0x05000050


	//   ....[18]....
        /*0074*/ 	.word	0x05000050


	//   ....[19]....
        /*0078*/ 	.word	0x05000050


	//----- nvinfo : EIATTR_COOP_GROUP_INSTR_OFFSETS
	.align		4
.L_5537:
        /*007c*/ 	.byte	0x04, 0x28
        /*007e*/ 	.short	(.L_5539 - .L_5538)


	//   ....[0]....
.L_5538:
        /*0080*/ 	.word	0x00001440


	//   ....[1]....
        /*0084*/ 	.word	0x00001460


	//   ....[2]....
        /*0088*/ 	.word	0x00001480


	//   ....[3]....
        /*008c*/ 	.word	0x000014a0


	//   ....[4]....
        /*0090*/ 	.word	0x000014c0


	//   ....[5]....
        /*0094*/ 	.word	0x000014e0


	//   ....[6]....
        /*0098*/ 	.word	0x000014f0


	//   ....[7]....
        /*009c*/ 	.word	0x00001520


	//   ....[8]....
        /*00a0*/ 	.word	0x00001530


	//   ....[9]....
        /*00a4*/ 	.word	0x00001550


	//   ....[10]....
        /*00a8*/ 	.word	0x000021d0


	//   ....[11]....
        /*00ac*/ 	.word	0x00002240


	//   ....[12]....
        /*00b0*/ 	.word	0x000022c0


	//   ....[13]....
        /*00b4*/ 	.word	0x00002330


	//   ....[14]....
        /*00b8*/ 	.word	0x000023b0


	//   ....[15]....
        /*00bc*/ 	.word	0x00002420


	//   ....[16]....
        /*00c0*/ 	.word	0x000024a0


	//   ....[17]....
        /*00c4*/ 	.word	0x00002500


	//   ....[18]....
        /*00c8*/ 	.word	0x00002570


	//   ....[19]....
        /*00cc*/ 	.word	0x000025d0


	//----- nvinfo : EIATTR_EXIT_INSTR_OFFSETS
	.align		4
.L_5539:
        /*00d0*/ 	.byte	0x04, 0x1c
        /*00d2*/ 	.short	(.L_5541 - .L_5540)


	//   ....[0]....
.L_5540:
        /*00d4*/ 	.word	0x00002180


	//----- nvinfo : EIATTR_MAX_THREADS
	.align		4
.L_5541:
        /*00d8*/ 	.byte	0x04, 0x05
        /*00da*/ 	.short	(.L_5543 - .L_5542)
.L_5542:
        /*00dc*/ 	.word	0x00000080
        /*00e0*/ 	.word	0x00000001
        /*00e4*/ 	.word	0x00000001


	//----- nvinfo : EIATTR_CRS_STACK_SIZE
	.align		4
.L_5543:
        /*00e8*/ 	.byte	0x04, 0x1e
        /*00ea*/ 	.short	(.L_5545 - .L_5544)
.L_5544:
        /*00ec*/ 	.word	0x00000000


	//----- nvinfo : EIATTR_CBANK_PARAM_SIZE
	.align		4
.L_5545:
        /*00f0*/ 	.byte	0x03, 0x19
        /*00f2*/ 	.short	0x0088


	//----- nvinfo : EIATTR_PARAM_CBANK
	.align		4
        /*00f4*/ 	.byte	0x04, 0x0a
        /*00f6*/ 	.short	(.L_5547 - .L_5546)
	.align		4
.L_5546:
        /*00f8*/ 	.word	index@(.nv.constant0._ZN10layer_norm13ln_bwd_kernelINS_13Kernel_traitsIffffjLj2304ELj1ELj1ELj4ELj8ENS_18Kernel_traits_baseILj2304EffffjLj128EEEEEEEvNS_9BwdParamsE)
        /*00fc*/ 	.short	0x0210
        /*00fe*/ 	.short	0x0088


	//----- nvinfo : EIATTR_SW_WAR
	.align		4
.L_5547:
        /*0100*/ 	.byte	0x04, 0x36
        /*0102*/ 	.short	(.L_5549 - .L_5548)
.L_5548:
        /*0104*/ 	.word	0x00000008
.L_5549:


//--------------------- .nv.info._ZN10layer_norm22ln_bwd_finalize_kernelINS_22Kernel_traits_finalizeILj2048E13__nv_bfloat16fS2_fjLj1024ELj4ENS_18Kernel_traits_baseILj2048ES2_fS2_fjLj1024EEEEEEEvNS_9BwdParamsE --------------------------
	.section	.nv.info._ZN10layer_norm22ln_bwd_finalize_kernelINS_22Kernel_traits_finalizeILj2048E13__nv_bfloat16fS2_fjLj1024ELj4ENS_18Kernel_traits_baseILj2048ES2_fS2_fjLj1024EEEEEEEvNS_9BwdParamsE,"",@"SHT_CUDA_INFO"
	.sectionflags	@""
	.align	4


	//----- nvinfo : EIATTR_CUDA_API_VERSION
	.align		4
        /*0000*/ 	.byte	0x04, 0x37
        /*0002*/ 	.short	(.L_5551 - .L_5550)
.L_5550:
        /*0004*/ 	.word	0x00000082


	//----- nvinfo : EIATTR_KPARAM_INFO
	.align		4
.L_5551:
        /*0008*/ 	.byte	0x04, 0x17
        /*000a*/ 	.short	(.L_5553 - .L_5552)
.L_5552:
        /*000c*/ 	.word	0x00000000
        /*0010*/ 	.short	0x0000
        /*0012*/ 	.short	0x0000
        /*0014*/ 	.byte	0x00, 0xf0, 0x21, 0x02


	//----- nvinfo : EIATTR_SPARSE_MMA_MASK
	.align		4
.L_5553:
        /*0018*/ 	.byte	0x03, 0x50
        /*001a*/ 	.short	0x0000


	//----- nvinfo : EIATTR_MAXREG_COUNT
	.align		4
        /*001c*/ 	.byte	0x03, 0x1b
        /*001e*/ 	.short	0x0040


	//----- nvinfo : EIATTR_NUM_BARRIERS
	.align		4
        /*0020*/ 	.byte	0x02, 0x4c
        /*0022*/ 	.byte	0x01
	.zero		1


	//----- nvinfo : EIATTR_MERCURY_ISA_VERSION
	.align		4
        /*0024*/ 	.byte	0x03, 0x5f
        /*0026*/ 	.short	0x0101


	//----- nvinfo : EIATTR_COOP_GROUP_MASK_REGIDS
	.align		4
        /*0028*/ 	.byte	0x04, 0x29
        /*002a*/ 	.short	(.L_5555 - .L_5554)


	//   ....[0]....
.L_5554:
        /*002c*/ 	.word	0xffffffff


	//   ....[1]....
        /*0030*/ 	.word	0xffffffff


	//   ....[2]....
        /*0034*/ 	.word	0xffffffff


	//   ....[3]....
        /*0038*/ 	.word	0xffffffff


	//   ....[4]....
        /*003c*/ 	.word	0xffffffff


	//   ....[5]....
        /*0040*/ 	.word	0xffffffff


	//   ....[6]....
        /*0044*/ 	.word	0xffffffff


	//   ....[7]....
        /*0048*/ 	.word	0xffffffff


	//   ....[8]....
        /*004c*/ 	.word	0xffffffff


	//   ....[9]....
        /*0050*/ 	.word	0xffffffff


	//   ....[10]....
        /*0054*/ 	.word	0x05000011


	//   ....[11]....
        /*0058*/ 	.word	0x05000011


	//   ....[12]....
        /*005c*/ 	.word	0x05000011


	//   ....[13]....
        /*0060*/ 	.word	0x05000011


	//   ....[14]....
        /*0064*/ 	.word	0x05000011


	//   ....[15]....
        /*0068*/ 	.word	0x05000011


	//   ....[16]....
        /*006c*/ 	.word	0x05000011


	//   ....[17]....
        /*0070*/ 	.word	0x05000011


	//   ....[18]....
        /*0074*/ 	.word	0x05000011


	//   ....[19]....
        /*0078*/ 	.word	0x05000011


	//----- nvinfo : EIATTR_COOP_GROUP_INSTR_OFFSETS
	.align		4
.L_5555:
        /*007c*/ 	.byte	0x04, 0x28
        /*007e*/ 	.short	(.L_5557 - .L_5556)


	//   ....[0]....
.L_5556:
        /*0080*/ 	.word	0x00000860


	//   ....[1]....
        /*0084*/ 	.word	0x00000870


	//   ....[2]....
        /*0088*/ 	.word	0x000008a0


	//   ....[3]....
        /*008c*/ 	.word	0x000008b0


	//   ....[4]....
        /*0090*/ 	.word	0x000008e0


	//   ....[5]....
        /*0094*/ 	.word	0x000008f0


	//   ....[6]....
        /*0098*/ 	.word	0x00000920


	//   ....[7]....
        /*009c*/ 	.word	0x00000930


	//   ....[8]....
        /*00a0*/ 	.word	0x00000960


	//   ....[9]....
        /*00a4*/ 	.word	0x00000970


	//   ....[10]....
        /*00a8*/ 	.word	0x00000b70


	//   ....[11]....
        /*00ac*/ 	.word	0x00000be0


	//   ....[12]....
        /*00b0*/ 	.word	0x00000c50


	//   ....[13]....
        /*00b4*/ 	.word	0x00000cc0


	//   ....[14]....
        /*00b8*/ 	.word	0x00000d30


	//   ....[15]....
        /*00bc*/ 	.word	0x00000d90


	//   ....[16]....
        /*00c0*/ 	.word	0x00000e00


	//   ....[17]....
        /*00c4*/ 	.word	0x00000e70


	//   ....[18]....
        /*00c8*/ 	.word	0x00000ee0


	//   ....[19]....
        /*00cc*/ 	.word	0x00000f50


	//----- nvinfo : EIATTR_EXIT_INSTR_OFFSETS
	.align		4
.L_5557:
        /*00d0*/ 	.byte	0x04, 0x1c
        /*00d2*/ 	.short	(.L_5559 - .L_5558)


	//   ....[0]....
.L_5558:
        /*00d4*/ 	.word	0x00000070


	//   ....[1]....
        /*00d8*/ 	.word	0x00000b10


	//----- nvinfo : EIATTR_MAX_THREADS
	.align		4
.L_5559:
        /*00dc*/ 	.byte	0x04, 0x05
        /*00de*/ 	.short	(.L_5561 - .L_5560)
.L_5560:
        /*00e0*/ 	.word	0x00000400
        /*00e4*/ 	.word	0x00000001
        /*00e8*/ 	.word	0x00000001


	//----- nvinfo : EIATTR_CRS_STACK_SIZE
	.align		4
.L_5561:
        /*00ec*/ 	.byte	0x04, 0x1e
        /*00ee*/ 	.short	(.L_5563 - .L_5562)
.L_5562:
        /*00f0*/ 	.word	0x00000000


	//----- nvinfo : EIATTR_CBANK_PARAM_SIZE
	.align		4
.L_5563:
        /*00f4*/ 	.byte	0x03, 0x19
        /*00f6*/ 	.short	0x0088


	//----- nvinfo : EIATTR_PARAM_CBANK
	.align		4
        /*00f8*/ 	.byte	0x04, 0x0a
        /*00fa*/ 	.short	(.L_5565 - .L_5564)
	.align		4
.L_5564:
        /*00fc*/ 	.word	index@(.nv.constant0._ZN10layer_norm22ln_bwd_finalize_kernelINS_22Kernel_traits_finalizeILj2048E13__nv_bfloat16fS2_fjLj1024ELj4ENS_18Kernel_traits_baseILj2048ES2_fS2_fjLj1024EEEEEEEvNS_9BwdParamsE)
        /*0100*/ 	.short	0x0210
        /*0102*/ 	.short	0x0088


	//----- nvinfo : EIATTR_SW_WAR
	.align		4
.L_5565:
        /*0104*/ 	.byte	0x04, 0x36
        /*0106*/ 	.short	(.L_5567 - .L_5566)
.L_5566:
        /*0108*/ 	.word	0x00000008
.L_5567:


//--------------------- .nv.info._ZN10layer_norm13ln_bwd_kernelINS_13Kernel_traitsI13__nv_bfloat16fS2_fjLj2048ELj1ELj1ELj4ELj16ENS_18Kernel_traits_baseILj2048ES2_fS2_fjLj128EEEEEEEvNS_9BwdParamsE --------------------------
	.section	.nv.info._ZN10layer_norm13ln_bwd_kernelINS_13Kernel_traitsI13__nv_bfloat16fS2_fjLj2048ELj1ELj1ELj4ELj16ENS_18Kernel_traits_baseILj2048ES2_fS2_fjLj128EEEEEEEvNS_9BwdParamsE,"",@"SHT_CUDA_INFO"
	.sectionflags	@""
	.align	4


	//----- nvinfo : EIATTR_CUDA_API_VERSION
	.align		4
        /*0000*/ 	.byte	0x04, 0x37
        /*0002*/ 	.short	(.L_5569 - .L_5568)
.L_5568:
        /*0004*/ 	.word	0x00000082


	//----- nvinfo : EIATTR_KPARAM_INFO
	.align		4
.L_5569:
        /*0008*/ 	.byte	0x04, 0x17
        /*000a*/ 	.short	(.L_5571 - .L_5570)
.L_5570:
        /*000c*/ 	.word	0x00000000
        /*0010*/ 	.short	0x0000
        /*0012*/ 	.short	0x0000
        /*0014*/ 	.byte	0x00, 0xf0, 0x21, 0x02


	//----- nvinfo : EIATTR_SPARSE_MMA_MASK
	.align		4
.L_5571:
        /*0018*/ 	.byte	0x03, 0x50
        /*001a*/ 	.short	0x0000


	//----- nvinfo : EIATTR_MAXREG_COUNT
	.align		4
        /*001c*/ 	.byte	0x03, 0x1b
        /*001e*/ 	.short	0x00ff


	//----- nvinfo : EIATTR_NUM_BARRIERS
	.align		4
        /*0020*/ 	.byte	0x02, 0x4c
        /*0022*/ 	.byte	0x01
	.zero		1


	//----- nvinfo : EIATTR_MERCURY_ISA_VERSION
	.align		4
        /*0024*/ 	.byte	0x03, 0x5f
        /*0026*/ 	.short	0x0101


	//----- nvinfo : EIATTR_COOP_GROUP_MASK_REGIDS
	.align		4
        /*0028*/ 	.byte	0x04, 0x29
        /*002a*/ 	.short	(.L_5573 - .L_5572)


	//   ....[0]....
.L_5572:
        /*002c*/ 	.word	0xffffffff


	//   ....[1]....
        /*0030*/ 	.word	0xffffffff


	//   ....[2]....
        /*0034*/ 	.word	0xffffffff


	//   ....[3]....
        /*0038*/ 	.word	0xffffffff


	//   ....[4]....
        /*003c*/ 	.word	0xffffffff


	//   ....[5]....
        /*0040*/ 	.word	0xffffffff


	//   ....[6]....
        /*0044*/ 	.word	0xffffffff


	//   ....[7]....
        /*0048*/ 	.word	0xffffffff


	//   ....[8]....
        /*004c*/ 	.word	0xffffffff


	//   ....[9]....
        /*0050*/ 	.word	0xffffffff


	//   ....[10]....
        /*0054*/ 	.word	0x05000025


	//   ....[11]....
        /*0058*/ 	.word	0x05000025


	//   ....[12]....
        /*005c*/ 	.word	0x05000025


	//   ....[13]....
        /*0060*/ 	.word	0x05000025


	//   ....[14]....
        /*0064*/ 	.word	0x05000025


	//   ....[15]....
        /*0068*/ 	.word	0x05000025


	//   ....[16]....
        /*006c*/ 	.word	0x05000025


	//   ....[17]....
        /*0070*/ 	.word	0x05000025


	//   ....[18]....
        /*0074*/ 	.word	0x05000025


	//   ....[19]....
        /*0078*/ 	.word	0x05000025


	//----- nvinfo : EIATTR_COOP_GROUP_INSTR_OFFSETS
	.align		4
.L_5573:
        /*007c*/ 	.byte	0x04, 0x28
        /*007e*/ 	.short	(.L_5575 - .L_5574)


	//   ....[0]....
.L_5574:
        /*0080*/ 	.word	0x000016c0


	//   ....[1]....
        /*0084*/ 	.word	0x000016d0


	//   ....[2]....
        /*0088*/ 	.word	0x00001700


	//   ....[3]....
        /*008c*/ 	.word	0x00001710


	//   ....[4]....
        /*0090*/ 	.word	0x00001740


	//   ....[5]....
        /*0094*/ 	.word	0x00001750


	//   ....[6]....
        /*0098*/ 	.word	0x00001780


	//   ....[7]....
        /*009c*/ 	.word	0x00001790


	//   ....[8]....
        /*00a0*/ 	.word	0x000017c0


	//   ....[9]....
        /*00a4*/ 	.word	0x000017d0


	//   ....[10]....
        /*00a8*/ 	.word	0x000020c0


	//   ....[11]....
        /*00ac*/ 	.word	0x00002110


	//   ....[12]....
        /*00b0*/ 	.word	0x00002180


	//   ....[13]....
        /*00b4*/ 	.word	0x000021e0


	//   ....[14]....
        /*00b8*/ 	.word	0x00002250


	//   ....[15]....
        /*00bc*/ 	.word	0x000022b0


	//   ....[16]....
        /*00c0*/ 	.word	0x00002320


	//   ....[17]....
        /*00c4*/ 	.word	0x00002380


	//   ....[18]....
        /*00c8*/ 	.word	0x000023f0


	//   ....[19]....
        /*00cc*/ 	.word	0x00002450


	//----- nvinfo : EIATTR_EXIT_INSTR_OFFSETS
	.align		4
.L_5575:
        /*00d0*/ 	.byte	0x04, 0x1c
        /*00d2*/ 	.short	(.L_5577 - .L_5576)


	//   ....[0]....
.L_5576:
        /*00d4*/ 	.word	0x00002060


	//----- nvinfo : EIATTR_MAX_THREADS
	.align		4
.L_5577:
        /*00d8*/ 	.byte	0x04, 0x05
        /*00da*/ 	.short	(.L_5579 - .L_5578)
.L_5578:
        /*00dc*/ 	.word	0x00000080
        /*00e0*/ 	.word	0x00000001
        /*00e4*/ 	.word	0x00000001


	//----- nvinfo : EIATTR_CRS_STACK_SIZE
	.align		4
.L_5579:
        /*00e8*/ 	.byte	0x04, 0x1e
        /*00ea*/ 	.short	(.L_5581 - .L_5580)
.L_5580:
        /*00ec*/ 	.word	0x00000000


	//----- nvinfo : EIATTR_CBANK_PARAM_SIZE
	.align		4
.L_5581:
        /*00f0*/ 	.byte	0x03, 0x19
        /*00f2*/ 	.short	0x0088


	//----- nvinfo : EIATTR_PARAM_CBANK
	.align		4
        /*00f4*/ 	.byte	0x04, 0x0a
        /*00f6*/ 	.short	(.L_5583 - .L_5582)
	.align		4
.L_5582:
        /*00f8*/ 	.word	index@(.nv.constant0._ZN10layer_norm13ln_bwd_kernelINS_13Kernel_traitsI13__nv_bfloat16fS2_fjLj2048ELj1ELj1ELj4ELj16ENS_18Kernel_traits_baseILj2048ES2_fS2_fjLj128EEEEEEEvNS_9BwdParamsE)
        /*00fc*/ 	.short	0x0210
        /*00fe*/ 	.short	0x0088


	//----- nvinfo : EIATTR_SW_WAR
	.align		4
.L_5583:
        /*0100*/ 	.byte	0x04, 0x36
        /*0102*/ 	.short	(.L_5585 - .L_5584)
.L_5584:
        /*0104*/ 	.word	0x00000008
.L_5585:


//--------------------- .nv.info._ZN10layer_norm22ln_bwd_finalize_kernelINS_22Kernel_traits_finalizeILj2048E13__nv_bfloat16S2_S2_fjLj1024ELj4ENS_18Kernel_traits_baseILj2048ES2_S2_S2_fjLj1024EEEEEEEvNS_9BwdParamsE --------------------------
	.section	.nv.info._ZN10layer_norm22ln_bwd_finalize_kernelINS_22Kernel_traits_finalizeILj2048E13__nv_bfloat16S2_S2_fjLj1024ELj4ENS_18Kernel_traits_baseILj2048ES2_S2_S2_fjLj1024EEEEEEEvNS_9BwdParamsE,"",@"SHT_CUDA_INFO"
	.sectionflags	@""
	.align	4


	//----- nvinfo : EIATTR_CUDA_API_VERSION
	.align		4
        /*0000*/ 	.byte	0x04, 0x37
        /*0002*/ 	.short	(.L_5587 - .L_5586)
.L_5586:
        /*0004*/ 	.word	0x00000082


	//----- nvinfo : EIATTR_KPARAM_INFO
	.align		4
.L_5587:
        /*0008*/ 	.byte	0x04, 0x17
        /*000a*/ 	.short	(.L_5589 - .L_5588)
.L_5588:
        /*000c*/ 	.word	0x00000000
        /*0010*/ 	.short	0x0000
        /*0012*/ 	.short	0x0000
        /*0014*/ 	.byte	0x00, 0xf0, 0x21, 0x02


	//----- nvinfo : EIATTR_SPARSE_MMA_MASK
	.align		4
.L_5589:
        /*0018*/ 	.byte	0x03, 0x50
        /*001a*/ 	.short	0x0000


	//----- nvinfo : EIATTR_MAXREG_COUNT
	.align		4
        /*001c*/ 	.byte	0x03, 0x1b
        /*001e*/ 	.short	0x0040


	//----- nvinfo : EIATTR_NUM_BARRIERS
	.align		4
        /*0020*/ 	.byte	0x02, 0x4c
        /*0022*/ 	.byte	0x01
	.zero		1


	//----- nvinfo : EIATTR_MERCURY_ISA_VERSION
	.align		4
        /*0024*/ 	.byte	0x03, 0x5f
        /*0026*/ 	.short	0x0101


	//----- nvinfo : EIATTR_COOP_GROUP_MASK_REGIDS
	.align		4
        /*0028*/ 	.byte	0x04, 0x29
        /*002a*/ 	.short	(.L_5591 - .L_5590)


	//   ....[0]....
.L_5590:
        /*002c*/ 	.word	0xffffffff


	//   ....[1]....
        /*0030*/ 	.word	0xffffffff


	//   ....[2]....
        /*0034*/ 	.word	0xffffffff


	//   ....[3]....
        /*0038*/ 	.word	0xffffffff


	//   ....[4]....
        /*003c*/ 	.word	0xffffffff


	//   ....[5]....
        /*0040*/ 	.word	0xffffffff


	//   ....[6]....
        /*0044*/ 	.word	0xffffffff


	//   ....[7]....
        /*0048*/ 	.word	0xffffffff


	//   ....[8]....
        /*004c*/ 	.word	0xffffffff


	//   ....[9]....
        /*0050*/ 	.word	0xffffffff


	//   ....[10]....
        /*0054*/ 	.word	0x05000011


	//   ....[11]....
        /*0058*/ 	.word	0x05000011


	//   ....[12]....
        /*005c*/ 	.word	0x05000011


	//   ....[13]....
        /*0060*/ 	.word	0x05000011


	//   ....[14]....
        /*0064*/ 	.word	0x05000011


	//   ....[15]....
        /*0068*/ 	.word	0x05000011


	//   ....[16]....
        /*006c*/ 	.word	0x05000011


	//   ....[17]....
        /*0070*/ 	.word	0x05000011


	//   ....[18]....
        /*0074*/ 	.word	0x05000011


	//   ....[19]....
        /*0078*/ 	.word	0x05000011


	//----- nvinfo : EIATTR_COOP_GROUP_INSTR_OFFSETS
	.align		4
.L_5591:
        /*007c*/ 	.byte	0x04, 0x28
        /*007e*/ 	.short	(.L_5593 - .L_5592)


	//   ....[0]....
.L_5592:
        /*0080*/ 	.word	0x00000860


	//   ....[1]....
        /*0084*/ 	.word	0x00000870


	//   ....[2]....
        /*0088*/ 	.word	0x000008a0


	//   ....[3]....
        /*008c*/ 	.word	0x000008b0


	//   ....[4]....
        /*0090*/ 	.word	0x000008e0


	//   ....[5]....
        /*0094*/ 	.word	0x000008f0


	//   ....[6]....
        /*0098*/ 	.word	0x00000920


	//   ....[7]....
        /*009c*/ 	.word	0x00000930


	//   ....[8]....
        /*00a0*/ 	.word	0x00000960


	//   ....[9]....
        /*00a4*/ 	.word	0x00000970


	//   ....[10]....
        /*00a8*/ 	.word	0x00000b70


	//   ....[11]....
        /*00ac*/ 	.word	0x00000be0


	//   ....[12]....
        /*00b0*/ 	.word	0x00000c50


	//   ....[13]....
        /*00b4*/ 	.word	0x00000cc0


	//   ....[14]....
        /*00b8*/ 	.word	0x00000d30


	//   ....[15]....
        /*00bc*/ 	.word	0x00000d90


	//   ....[16]....
        /*00c0*/ 	.word	0x00000e00


	//   ....[17]....
        /*00c4*/ 	.word	0x00000e70


	//   ....[18]....
        /*00c8*/ 	.word	0x00000ee0


	//   ....[19]....
        /*00cc*/ 	.word	0x00000f50


	//----- nvinfo : EIATTR_EXIT_INSTR_OFFSETS
	.align		4
.L_5593:
        /*00d0*/ 	.byte	0x04, 0x1c
        /*00d2*/ 	.short	(.L_5595 - .L_5594)


	//   ....[0]....
.L_5594:
        /*00d4*/ 	.word	0x00000070


	//   ....[1]....
        /*00d8*/ 	.word	0x00000b10


	//----- nvinfo : EIATTR_MAX_THREADS
	.align		4
.L_5595:
        /*00dc*/ 	.byte	0x04, 0x05
        /*00de*/ 	.short	(.L_5597 - .L_5596)
.L_5596:
        /*00e0*/ 	.word	0x00000400
        /*00e4*/ 	.word	0x00000001
        /*00e8*/ 	.word	0x00000001


	//----- nvinfo : EIATTR_CRS_STACK_SIZE
	.align		4
.L_5597:
        /*00ec*/ 	.byte	0x04, 0x1e
        /*00ee*/ 	.short	(.L_5599 - .L_5598)
.L_5598:
        /*00f0*/ 	.word	0x00000000


	//----- nvinfo : EIATTR_CBANK_PARAM_SIZE
	.align		4
.L_5599:
        /*00f4*/ 	.byte	0x03, 0x19
        /*00f6*/ 	.short	0x0088


	//----- nvinfo : EIATTR_PARAM_CBANK
	.align		4
        /*00f8*/ 	.byte	0x04, 0x0a
        /*00fa*/ 	.short	(.L_5601 - .L_5600)
	.align		4
.L_5600:
        /*00fc*/ 	.word	index@(.nv.constant0._ZN10layer_norm22ln_bwd_finalize_kernelINS_22Kernel_traits_finalizeILj2048E13__nv_bfloat16S2_S2_fjLj1024ELj4ENS_18Kernel_traits_baseILj2048ES2_S2_S2_fjLj1024EEEEEEEvNS_9BwdParamsE)
        /*0100*/ 	.short	0x0210
        /*0102*/ 	.short	0x0088


	//----- nvinfo : EIATTR_SW_WAR
	.align		4
.L_5601:
        /*0104*/ 	.byte	0x04, 0x36
        /*0106*/ 	.short	(.L_5603 - .L_5602)
.L_5602:
        /*0108*/ 	.word	0x00000008
.L_5603:


//--------------------- .nv.info._ZN10layer_norm13ln_bwd_kernelINS_13Kernel_traitsI13__nv_bfloat16S2_S2_fjLj2048ELj1ELj1ELj4ELj16ENS_18Kernel_traits_baseILj2048ES2_S2_S2_fjLj128EEEEEEEvNS_9BwdParamsE --------------------------
	.section	.nv.info._ZN10layer_norm13ln_bwd_kernelINS_13Kernel_traitsI13__nv_bfloat16S2_S2_fjLj2048ELj1ELj1ELj4ELj16ENS_18Kernel_traits_baseILj2048ES2_S2_S2_fjLj128EEEEEEEvNS_9BwdParamsE,"",@"SHT_CUDA_INFO"
	.sectionflags	@""
	.align	4


	//----- nvinfo : EIATTR_CUDA_API_VERSION
	.align		4
        /*0000*/ 	.byte	0x04, 0x37
        /*0002*/ 	.short	(.L_5605 - .L_5604)
.L_5604:
        /*0004*/ 	.word	0x00000082


	//----- nvinfo : EIATTR_KPARAM_INFO
	.align		4
.L_5605:
        /*0008*/ 	.byte	0x04, 0x17
        /*000a*/ 	.short	(.L_5607 - .L_5606)
.L_5606:
        /*000c*/ 	.word	0x00000000
        /*0010*/ 	.short	0x0000
        /*0012*/ 	.short	0x0000
        /*0014*/ 	.byte	0x00, 0xf0, 0x21, 0x02


	//----- nvinfo : EIATTR_SPARSE_MMA_MASK
	.align		4
.L_5607:
        /*0018*/ 	.byte	0x03, 0x50
        /*001a*/ 	.short	0x0000


	//----- nvinfo : EIATTR_MAXREG_COUNT
	.align		4
        /*001c*/ 	.byte	0x03, 0x1b
        /*001e*/ 	.short	0x00ff


	//----- nvinfo : EIATTR_NUM_BARRIERS
	.align		4
        /*0020*/ 	.byte	0x02, 0x4c
        /*0022*/ 	.byte	0x01
	.zero		1


	//----- nvinfo : EIATTR_MERCURY_ISA_VERSION
	.align		4
        /*0024*/ 	.byte	0x03, 0x5f
        /*0026*/ 	.short	0x0101


	//----- nvinfo : EIATTR_COOP_GROUP_MASK_REGIDS
	.align		4
        /*0028*/ 	.byte	0x04, 0x29
        /*002a*/ 	.short	(.L_5609 - .L_5608)


	//   ....[0]....
.L_5608:
        /*002c*/ 	.word	0xffffffff


	//   ....[1]....
        /*0030*/ 	.word	0xffffffff


	//   ....[2]....
        /*0034*/ 	.word	0xffffffff


	//   ....[3]....
        /*0038*/ 	.word	0xffffffff


	//   ....[4]....
        /*003c*/ 	.word	0xffffffff


	//   ....[5]....
        /*0040*/ 	.word	0xffffffff


	//   ....[6]....
        /*0044*/ 	.word	0xffffffff


	//   ....[7]....
        /*0048*/ 	.word	0xffffffff


	//   ....[8]....
        /*004c*/ 	.word	0xffffffff


	//   ....[9]....
        /*0050*/ 	.word	0xffffffff


	//   ....[10]....
        /*0054*/ 	.word	0x05000070


	//   ....[11]....
        /*0058*/ 	.word	0x05000070


	//   ....[12]....
        /*005c*/ 	.word	0x05000070


	//   ....[13]....
        /*0060*/ 	.word	0x05000070


	//   ....[14]....
        /*0064*/ 	.word	0x05000070


	//   ....[15]....
        /*0068*/ 	.word	0x05000070


	//   ....[16]....
        /*006c*/ 	.word	0x05000070


	//   ....[17]....
        /*0070*/ 	.word	0x05000070


	//   ....[18]....
        /*0074*/ 	.word	0x05000070


	//   ....[19]....
        /*0078*/ 	.word	0x05000070


	//----- nvinfo : EIATTR_COOP_GROUP_INSTR_OFFSETS
	.align		4
.L_5609:
        /*007c*/ 	.byte	0x04, 0x28
        /*007e*/ 	.short	(.L_5611 - .L_5610)


	//   ....[0]....
.L_5610:
        /*0080*/ 	.word	0x00001690


	//   ....[1]....
        /*0084*/ 	.word	0x000016a0


	//   ....[2]....
        /*0088*/ 	.word	0x000016d0


	//   ....[3]....
        /*008c*/ 	.word	0x000016e0


	//   ....[4]....
        /*0090*/ 	.word	0x00001710


	//   ....[5]....
        /*0094*/ 	.word	0x00001720


	//   ....[6]....
        /*0098*/ 	.word	0x00001750


	//   ....[7]....
        /*009c*/ 	.word	0x00001760


	//   ....[8]....
        /*00a0*/ 	.word	0x00001790


	//   ....[9]....
        /*00a4*/ 	.word	0x000017a0


	//   ....[10]....
        /*00a8*/ 	.word	0x00002070


	//   ....[11]....
        /*00ac*/ 	.word	0x000020c0


	//   ....[12]....
        /*00b0*/ 	.word	0x00002130


	//   ....[13]....
        /*00b4*/ 	.word	0x00002190


	//   ....[14]....
        /*00b8*/ 	.word	0x00002200


	//   ....[15]....
        /*00bc*/ 	.word	0x00002260


	//   ....[16]....
        /*00c0*/ 	.word	0x000022d0


	//   ....[17]....
        /*00c4*/ 	.word	0x00002330


	//   ....[18]....
        /*00c8*/ 	.word	0x000023a0


	//   ....[19]....
        /*00cc*/ 	.word	0x00002400


	//----- nvinfo : EIATTR_EXIT_INSTR_OFFSETS
	.align		4
.L_5611:
        /*00d0*/ 	.byte	0x04, 0x1c
        /*00d2*/ 	.short	(.L_5613 - .L_5612)


	//   ....[0]....
.L_5612:
        /*00d4*/ 	.word	0x00002010


	//----- nvinfo : EIATTR_MAX_THREADS
	.align		4
.L_5613:
        /*00d8*/ 	.byte	0x04, 0x05
        /*00da*/ 	.short	(.L_5615 - .L_5614)
.L_5614:
        /*00dc*/ 	.word	0x00000080
        /*00e0*/ 	.word	0x00000001
        /*00e4*/ 	.word	0x00000001


	//----- nvinfo : EIATTR_CRS_STACK_SIZE
	.align		4
.L_5615:
        /*00e8*/ 	.byte	0x04, 0x1e
        /*00ea*/ 	.short	(.L_5617 - .L_5616)
.L_5616:
        /*00ec*/ 	.word	0x00000000


	//----- nvinfo : EIATTR_CBANK_PARAM_SIZE
	.align		4
.L_5617:
        /*00f0*/ 	.byte	0x03, 0x19
        /*00f2*/ 	.short	0x0088


	//----- nvinfo : EIATTR_PARAM_CBANK
	.align		4
        /*00f4*/ 	.byte	0x04, 0x0a
        /*00f6*/ 	.short	(.L_5619 - .L_5618)
	.align		4
.L_5618:
        /*00f8*/ 	.word	index@(.nv.constant0._ZN10layer_norm13ln_bwd_kernelINS_13Kernel_traitsI13__nv_bfloat16S2_S2_fjLj2048ELj1ELj1ELj4ELj16ENS_18Kernel_traits_baseILj2048ES2_S2_S2_fjLj128EEEEEEEvNS_9BwdParamsE)
        /*00fc*/ 	.short	0x0210
        /*00fe*/ 	.short	0x0088


	//----- nvinfo : EIATTR_SW_WAR
	.align		4
.L_5619:
        /*0100*/ 	.byte	0x04, 0x36
        /*0102*/ 	.short	(.L_5621 - .L_5620)
.L_5620:
        /*0104*/ 	.word	0x00000008
.L_5621:


//--------------------- .nv.info._ZN10layer_norm22ln_bwd_finalize_kernelINS_22Kernel_traits_finalizeILj2048E6__halffS2_fjLj1024ELj4ENS_18Kernel_traits_baseILj2048ES2_fS2_fjLj1024EEEEEEEvNS_9BwdParamsE --------------------------
	.section	.nv.info._ZN10layer_norm22ln_bwd_finalize_kernelINS_22Kernel_traits_finalizeILj2048E6__halffS2_fjLj1024ELj4ENS_18Kernel_traits_baseILj2048ES2_fS2_fjLj1024EEEEEEEvNS_9BwdParamsE,"",@"SHT_CUDA_INFO"
	.sectionflags	@""
	.align	4


	//----- nvinfo : EIATTR_CUDA_API_VERSION
	.align		4
        /*0000*/ 	.byte	0x04, 0x37
        /*0002*/ 	.short	(.L_5623 - .L_5622)
.L_5622:
        /*0004*/ 	.word	0x00000082


	//----- nvinfo : EIATTR_KPARAM_INFO
	.align		4
.L_5623:
        /*0008*/ 	.byte	0x04, 0x17
        /*000a*/ 	.short	(.L_5625 - .L_5624)
.L_5624:
        /*000c*/ 	.word	0x00000000
        /*0010*/ 	.short	0x0000
        /*0012*/ 	.short	0x0000
        /*0014*/ 	.byte	0x00, 0xf0, 0x21, 0x02


	//----- nvinfo : EIATTR_SPARSE_MMA_MASK
	.align		4
.L_5625:
        /*0018*/ 	.byte	0x03, 0x50
        /*001a*/ 	.short	0x0000


	//----- nvinfo : EIATTR_MAXREG_COUNT
	.align		4
        /*001c*/ 	.byte	0x03, 0x1b
        /*001e*/ 	.short	0x0040


	//----- nvinfo : EIATTR_NUM_BARRIERS
	.align		4
        /*0020*/ 	.byte	0x02, 0x4c
        /*0022*/ 	.byte	0x01
	.zero		1


	//----- nvinfo : EIATTR_MERCURY_ISA_VERSION
	.align		4
        /*0024*/ 	.byte	0x03, 0x5f
        /*0026*/ 	.short	0x0101


	//----- nvinfo : EIATTR_COOP_GROUP_MASK_REGIDS
	.align		4
        /*0028*/ 	.byte	0x04, 0x29
        /*002a*/ 	.short	(.L_5627 - .L_5626)


	//   ....[0]....
.L_5626:
        /*002c*/ 	.word	0xffffffff


	//   ....[1]....
        /*0030*/ 	.word	0xffffffff


	//   ....[2]....
        /*0034*/ 	.word	0xffffffff


	//   ....[3]....
        /*0038*/ 	.word	0xffffffff


	//   ....[4]....
        /*003c*/ 	.word	0xffffffff


	//   ....[5]....
        /*0040*/ 	.word	0xffffffff


	//   ....[6]....
        /*0044*/ 	.word	0xffffffff


	//   ....[7]....
        /*0048*/ 	.word	0xffffffff


	//   ....[8]....
        /*004c*/ 	.word	0xffffffff


	//   ....[9]....
        /*0050*/ 	.word	0xffffffff


	//   ....[10]....
        /*0054*/ 	.word	0x05000011


	//   ....[11]....
        /*0058*/ 	.word	0x05000011


	//   ....[12]....
        /*005c*/ 	.word	0x05000011


	//   ....[13]....
        /*0060*/ 	.word	0x05000011


	//   ....[14]....
        /*0064*/ 	.word	0x05000011


	//   ....[15]....
        /*0068*/ 	.word	0x05000011


	//   ....[16]....
        /*006c*/ 	.word	0x05000011


	//   ....[17]....
        /*0070*/ 	.word	0x05000011


	//   ....[18]....
        /*0074*/ 	.word	0x05000011


	//   ....[19]....
        /*0078*/ 	.word	0x05000011


	//----- nvinfo : EIATTR_COOP_GROUP_INSTR_OFFSETS
	.align		4
.L_5627:
        /*007c*/ 	.byte	0x04, 0x28
        /*007e*/ 	.short	(.L_5629 - .L_5628)


	//   ....[0]....
.L_5628:
        /*0080*/ 	.word	0x00000860


	//   ....[1]....
        /*0084*/ 	.word	0x00000870


	//   ....[2]....
        /*0088*/ 	.word	0x000008a0


	//   ....[3]....
        /*008c*/ 	.word	0x000008b0


	//   ....[4]....
        /*0090*/ 	.word	0x000008e0


	//   ....[5]....
        /*0094*/ 	.word	0x000008f0


	//   ....[6]....
        /*0098*/ 	.word	0x00000920


	//   ....[7]....
        /*009c*/ 	.word	0x00000930


	//   ....[8]....
        /*00a0*/ 	.word	0x00000960


	//   ....[9]....
        /*00a4*/ 	.word	0x00000970


	//   ....[10]....
        /*00a8*/ 	.word	0x00000b70


	//   ....[11]....
        /*00ac*/ 	.word	0x00000be0


	//   ....[12]....
        /*00b0*/ 	.word	0x00000c50


	//   ....[13]....
        /*00b4*/ 	.word	0x00000cc0


	//   ....[14]....
        /*00b8*/ 	.word	0x00000d30


	//   ....[15]....
        /*00bc*/ 	.word	0x00000d90


	//   ....[16]....
        /*00c0*/ 	.word	0x00000e00


	//   ....[17]....
        /*00c4*/ 	.word	0x00000e70


	//   ....[18]....
        /*00c8*/ 	.word	0x00000ee0


	//   ....[19]....
        /*00cc*/ 	.word	0x00000f50


	//----- nvinfo : EIATTR_EXIT_INSTR_OFFSETS
	.align		4
.L_5629:
        /*00d0*/ 	.byte	0x04, 0x1c
        /*00d2*/ 	.short	(.L_5631 - .L_5630)


	//   ....[0]....
.L_5630:
        /*00d4*/ 	.word	0x00000070


	//   ....[1]....
        /*00d8*/ 	.word	0x00000b10


	//----- nvinfo : EIATTR_MAX_THREADS
	.align		4
.L_5631:
        /*00dc*/ 	.byte	0x04, 0x05
        /*00de*/ 	.short	(.L_5633 - .L_5632)
.L_5632:
        /*00e0*/ 	.word	0x00000400
        /*00e4*/ 	.word	0x00000001
        /*00e8*/ 	.word	0x00000001


	//----- nvinfo : EIATTR_CRS_STACK_SIZE
	.align		4
.L_5633:
        /*00ec*/ 	.byte	0x04, 0x1e
        /*00ee*/ 	.short	(.L_5635 - .L_5634)
.L_5634:
        /*00f0*/ 	.word	0x00000000


	//----- nvinfo : EIATTR_CBANK_PARAM_SIZE
	.align		4
.L_5635:
        /*00f4*/ 	.byte	0x03, 0x19
        /*00f6*/ 	.short	0x0088


	//----- nvinfo : EIATTR_PARAM_CBANK
	.align		4
        /*00f8*/ 	.byte	0x04, 0x0a
        /*00fa*/ 	.short	(.L_5637 - .L_5636)
	.align		4
.L_5636:
        /*00fc*/ 	.word	index@(.nv.constant0._ZN10layer_norm22ln_bwd_finalize_kernelINS_22Kernel_traits_finalizeILj2048E6__halffS2_fjLj1024ELj4ENS_18Kernel_traits_baseILj2048ES2_fS2_fjLj1024EEEEEEEvNS_9BwdParamsE)
        /*0100*/ 	.short	0x0210
        /*0102*/ 	.short	0x0088


	//----- nvinfo : EIATTR_SW_WAR
	.align		4
.L_5637:
        /*0104*/ 	.byte	0x04, 0x36
        /*0106*/ 	.short	(.L_5639 - .L_5638)
.L_5638:
        /*0108*/ 	.word	0x00000008
.L_5639:


//--------------------- .nv.info._ZN10layer_norm13ln_bwd_kernelINS_13Kernel_traitsI6__halffS2_fjLj2048ELj1ELj1ELj4ELj16ENS_18Kernel_traits_baseILj2048ES2_fS2_fjLj128EEEEEEEvNS_9BwdParamsE --------------------------
	.section	.nv.info._ZN10layer_norm13ln_bwd_kernelINS_13Kernel_traitsI6__halffS2_fjLj2048ELj1ELj1ELj4ELj16ENS_18Kernel_traits_baseILj2048ES2_fS2_fjLj128EEEEEEEvNS_9BwdParamsE,"",@"SHT_CUDA_INFO"
	.sectionflags	@""
	.align	4


	//----- nvinfo : EIATTR_CUDA_API_VERSION
	.align		4
        /*0000*/ 	.byte	0x04, 0x37
        /*0002*/ 	.short	(.L_5641 - .L_5640)
.L_5640:
        /*0004*/ 	.word	0x00000082


	//----- nvinfo : EIATTR_KPARAM_INFO
	.align		4
.L_5641:
        /*0008*/ 	.byte	0x04, 0x17
        /*000a*/ 	.short	(.L_5643 - .L_5642)
.L_5642:
        /*000c*/ 	.word	0x00000000
        /*0010*/ 	.short	0x0000
        /*0012*/ 	.short	0x0000
        /*0014*/ 	.byte	0x00, 0xf0, 0x21, 0x02


	//----- nvinfo : EIATTR_SPARSE_MMA_MASK
	.align		4
.L_5643:
        /*0018*/ 	.byte	0x03, 0x50
        /*001a*/ 	.short	0x0000


	//----- nvinfo : EIATTR_MAXREG_COUNT
	.align		4
        /*001c*/ 	.byte	0x03, 0x1b
        /*001e*/ 	.short	0x00ff


	//----- nvinfo : EIATTR_NUM_BARRIERS
	.align		4
        /*0020*/ 	.byte	0x02, 0x4c
        /*0022*/ 	.byte	0x01
	.zero		1


	//----- nvinfo : EIATTR_MERCURY_ISA_VERSION
	.align		4
        /*0024*/ 	.byte	0x03, 0x5f
        /*0026*/ 	.short	0x0101


	//----- nvinfo : EIATTR_COOP_GROUP_MASK_REGIDS
	.align		4
        /*0028*/ 	.byte	0x04, 0x29
        /*002a*/ 	.short	(.L_5645 - .L_5644)


	//   ....[0]....
.L_5644:
        /*002c*/ 	.word	0xffffffff


	//   ....[1]....
        /*0030*/ 	.word	0xffffffff


	//   ....[2]....
        /*0034*/ 	.word	0xffffffff


	//   ....[3]....
        /*0038*/ 	.word	0xffffffff


	//   ....[4]....
        /*003c*/ 	.word	0xffffffff


	//   ....[5]....
        /*0040*/ 	.word	0xffffffff


	//   ....[6]....
        /*0044*/ 	.word	0xffffffff


	//   ....[7]....
        /*0048*/ 	.word	0xffffffff


	//   ....[8]....
        /*004c*/ 	.word	0xffffffff


	//   ....[9]....
        /*0050*/ 	.word	0xffffffff


	//   ....[10]....
        /*0054*/ 	.word	0x05000025


	//   ....[11]....
        /*0058*/ 	.word	0x05000025


	//   ....[12]....
        /*005c*/ 	.word	0x05000025


	//   ....[13]....
        /*0060*/ 	.word	0x05000025


	//   ....[14]....
        /*0064*/ 	.word	0x05000025


	//   ....[15]....
        /*0068*/ 	.word	0x05000025


	//   ....[16]....
        /*006c*/ 	.word	0x05000025


	//   ....[17]....
        /*0070*/ 	.word	0x05000025


	//   ....[18]....
        /*0074*/ 	.word	0x05000025


	//   ....[19]....
        /*0078*/ 	.word	0x05000025


	//----- nvinfo : EIATTR_COOP_GROUP_INSTR_OFFSETS
	.align		4
.L_5645:
        /*007c*/ 	.byte	0x04, 0x28
        /*007e*/ 	.short	(.L_5647 - .L_5646)


	//   ....[0]....
.L_5646:
        /*0080*/ 	.word	0x000016c0


	//   ....[1]....
        /*0084*/ 	.word	0x000016d0


	//   ....[2]....
        /*0088*/ 	.word	0x00001700


	//   ....[3]....
        /*008c*/ 	.word	0x00001710


	//   ....[4]....
        /*0090*/ 	.word	0x00001740


	//   ....[5]....
        /*0094*/ 	.word	0x00001750


	//   ....[6]....
        /*0098*/ 	.word	0x00001780


	//   ....[7]....
        /*009c*/ 	.word	0x00001790


	//   ....[8]....
        /*00a0*/ 	.word	0x000017c0


	//   ....[9]....
        /*00a4*/ 	.word	0x000017d0


	//   ....[10]....
        /*00a8*/ 	.word	0x000020c0


	//   ....[11]....
        /*00ac*/ 	.word	0x00002110


	//   ....[12]....
        /*00b0*/ 	.word	0x00002180


	//   ....[13]....
        /*00b4*/ 	.word	0x000021e0


	//   ....[14]....
        /*00b8*/ 	.word	0x00002250


	//   ....[15]....
        /*00bc*/ 	.word	0x000022b0


	//   ....[16]....
        /*00c0*/ 	.word	0x00002320


	//   ....[17]....
        /*00c4*/ 	.word	0x00002380


	//   ....[18]....
        /*00c8*/ 	.word	0x000023f0


	//   ....[19]....
        /*00cc*/ 	.word	0x00002450


	//----- nvinfo : EIATTR_EXIT_INSTR_OFFSETS
	.align		4
.L_5647:
        /*00d0*/ 	.byte	0x04, 0x1c
        /*00d2*/ 	.short	(.L_5649 - .L_5648)


	//   ....[0]....
.L_5648:
        /*00d4*/ 	.word	0x00002060


	//----- nvinfo : EIATTR_MAX_THREADS
	.align		4
.L_5649:
        /*00d8*/ 	.byte	0x04, 0x05
        /*00da*/ 	.short	(.L_5651 - .L_5650)
.L_5650:
        /*00dc*/ 	.word	0x00000080
        /*00e0*/ 	.word	0x00000001
        /*00e4*/ 	.word	0x00000001


	//----- nvinfo : EIATTR_CRS_STACK_SIZE
	.align		4
.L_5651:
        /*00e8*/ 	.byte	0x04, 0x1e
        /*00ea*/ 	.short	(.L_5653 - .L_5652)
.L_5652:
        /*00ec*/ 	.word	0x00000000


	//----- nvinfo : EIATTR_CBANK_PARAM_SIZE
	.align		4
.L_5653:
        /*00f0*/ 	.byte	0x03, 0x19
        /*00f2*/ 	.short	0x0088


	//----- nvinfo : EIATTR_PARAM_CBANK
	.align		4
        /*00f4*/ 	.byte	0x04, 0x0a
        /*00f6*/ 	.short	(.L_5655 - .L_5654)
	.align		4
.L_5654:
        /*00f8*/ 	.word	index@(.nv.constant0._ZN10layer_norm13ln_bwd_kernelINS_13Kernel_traitsI6__halffS2_fjLj2048ELj1ELj1ELj4ELj16ENS_18Kernel_traits_baseILj2048ES2_fS2_fjLj128EEEEEEEvNS_9BwdParamsE)
        /*00fc*/ 	.short	0x0210
        /*00fe*/ 	.short	0x0088


	//----- nvinfo : EIATTR_SW_WAR
	.align		4
.L_5655:
        /*0100*/ 	.byte	0x04, 0x36
        /*0102*/ 	.short	(.L_5657 - .L_5656)
.L_5656:
        /*0104*/ 	.word	0x00000008
.L_5657:


//--------------------- .nv.info._ZN10layer_norm22ln_bwd_finalize_kernelINS_22Kernel_traits_finalizeILj2048E6__halfS2_S2_fjLj1024ELj4ENS_18Kernel_traits_baseILj2048ES2_S2_S2_fjLj1024EEEEEEEvNS_9BwdParamsE --------------------------
	.section	.nv.info._ZN10layer_norm22ln_bwd_finalize_kernelINS_22Kernel_traits_finalizeILj2048E6__halfS2_S2_fjLj1024ELj4ENS_18Kernel_traits_baseILj2048ES2_S2_S2_fjLj1024EEEEEEEvNS_9BwdParamsE,"",@"SHT_CUDA_INFO"
	.sectionflags	@""
	.align	4


	//----- nvinfo : EIATTR_CUDA_API_VERSION
	.align		4
        /*0000*/ 	.byte	0x04, 0x37
        /*0002*/ 	.short	(.L_5659 - .L_5658)
.L_5658:
        /*0004*/ 	.word	0x00000082


	//----- nvinfo : EIATTR_KPARAM_INFO
	.align		4
.L_5659:
        /*0008*/ 	.byte	0x04, 0x17
        /*000a*/ 	.short	(.L_5661 - .L_5660)
.L_5660:
        /*000c*/ 	.word	0x00000000
        /*0010*/ 	.short	0x0000
        /*0012*/ 	.short	0x0000
        /*0014*/ 	.byte	0x00, 0xf0, 0x21, 0x02


	//----- nvinfo : EIATTR_SPARSE_MMA_MASK
	.align		4
.L_5661:
        /*0018*/ 	.byte	0x03, 0x50
        /*001a*/ 	.short	0x0000


	//----- nvinfo : EIATTR_MAXREG_COUNT
	.align		4
        /*001c*/ 	.byte	0x03, 0x1b
        /*001e*/ 	.short	0x0040


	//----- nvinfo : EIATTR_NUM_BARRIERS
	.align		4
        /*0020*/ 	.byte	0x02, 0x4c
        /*0022*/ 	.byte	0x01
	.zero		1


	//----- nvinfo : EIATTR_MERCURY_ISA_VERSION
	.align		4
        /*0024*/ 	.byte	0x03, 0x5f
        /*0026*/ 	.short	0x0101


	//----- nvinfo : EIATTR_COOP_GROUP_MASK_REGIDS
	.align		4
        /*0028*/ 	.byte	0x04, 0x29
        /*002a*/ 	.short	(.L_5663 - .L_5662)


	//   ....[0]....
.L_5662:
        /*002c*/ 	.word	0xffffffff


	//   ....[1]....
        /*0030*/ 	.word	0xffffffff


	//   ....[2]....
        /*0034*/ 	.word	0xffffffff


	//   ....[3]....
        /*0038*/ 	.word	0xffffffff


	//   ....[4]....
        /*003c*/ 	.word	0xffffffff


	//   ....[5]....
        /*0040*/ 	.word	0xffffffff


	//   ....[6]....
        /*0044*/ 	.word	0xffffffff


	//   ....[7]....
        /*0048*/ 	.word	0xffffffff


	//   ....[8]....
        /*004c*/ 	.word	0xffffffff


	//   ....[9]....
        /*0050*/ 	.word	0xffffffff


	//   ....[10]....
        /*0054*/ 	.word	0x05000011


	//   ....[11]....
        /*0058*/ 	.word	0x05000011


	//   ....[12]....
        /*005c*/ 	.word	0x05000011


	//   ....[13]....
        /*0060*/ 	.word	0x05000011


	//   ....[14]....
        /*0064*/ 	.word	0x05000011


	//   ....[15]....
        /*0068*/ 	.word	0x05000011


	//   ....[16]....
        /*006c*/ 	.word	0x05000011


	//   ....[17]....
        /*0070*/ 	.word	0x05000011


	//   ....[18]....
        /*0074*/ 	.word	0x05000011


	//   ....[19]....
        /*0078*/ 	.word	0x05000011


	//----- nvinfo : EIATTR_COOP_GROUP_INSTR_OFFSETS
	.align		4
.L_5663:
        /*007c*/ 	.byte	0x04, 0x28
        /*007e*/ 	.short	(.L_5665 - .L_5664)


	//   ....[0]....
.L_5664:
        /*0080*/ 	.word	0x00000860


	//   ....[1]....
        /*0084*/ 	.word	0x00000870


	//   ....[2]....
        /*0088*/ 	.word	0x000008a0


	//   ....[3]....
        /*008c*/ 	.word	0x000008b0


	//   ....[4]....
        /*0090*/ 	.word	0x000008e0


	//   ....[5]....
        /*0094*/ 	.word	0x000008f0


	//   ....[6]....
        /*0098*/ 	.word	0x00000920


	//   ....[7]....
        /*009c*/ 	.word	0x00000930


	//   ....[8]....
        /*00a0*/ 	.word	0x00000960


	//   ....[9]....
        /*00a4*/ 	.word	0x00000970


	//   ....[10]....
        /*00a8*/ 	.word	0x00000b70


	//   ....[11]....
        /*00ac*/ 	.word	0x00000be0


	//   ....[12]....
        /*00b0*/ 	.word	0x00000c50


	//   ....[13]....
        /*00b4*/ 	.word	0x00000cc0


	//   ....[14]....
        /*00b8*/ 	.word	0x00000d30


	//   ....[15]....
        /*00bc*/ 	.word	0x00000d90


	//   ....[16]....
        /*00c0*/ 	.word	0x00000e00


	//   ....[17]....
        /*00c4*/ 	.word	0x00000e70


	//   ....[18]....
        /*00c8*/ 	.word	0x00000ee0


	//   ....[19]....
        /*00cc*/ 	.word	0x00000f50


	//----- nvinfo : EIATTR_EXIT_INSTR_OFFSETS
	.align		4
.L_5665:
        /*00d0*/ 	.byte	0x04, 0x1c
        /*00d2*/ 	.short	(.L_5667 - .L_5666)


	//   ....[0]....
.L_5666:
        /*00d4*/ 	.word	0x00000070


	//   ....[1]....
        /*00d8*/ 	.word	0x00000b10


	//----- nvinfo : EIATTR_MAX_THREADS
	.align		4
.L_5667:
        /*00dc*/ 	.byte	0x04, 0x05
        /*00de*/ 	.short	(.L_5669 - .L_5668)
.L_5668:
        /*00e0*/ 	.word	0x00000400
        /*00e4*/ 	.word	0x00000001
        /*00e8*/ 	.word	0x00000001


	//----- nvinfo : EIATTR_CRS_STACK_SIZE
	.align		4
.L_5669:
        /*00ec*/ 	.byte	0x04, 0x1e
        /*00ee*/ 	.short	(.L_5671 - .L_5670)
.L_5670:
        /*00f0*/ 	.word	0x00000000


	//----- nvinfo : EIATTR_CBANK_PARAM_SIZE
	.align		4
.L_5671:
        /*00f4*/ 	.byte	0x03, 0x19
        /*00f6*/ 	.short	0x0088


	//----- nvinfo : EIATTR_PARAM_CBANK
	.align		4
        /*00f8*/ 	.byte	0x04, 0x0a
        /*00fa*/ 	.short	(.L_5673 - .L_5672)
	.align		4
.L_5672:
        /*00fc*/ 	.word	index@(.nv.constant0._ZN10layer_norm22ln_bwd_finalize_kernelINS_22Kernel_traits_finalizeILj2048E6__halfS2_S2_fjLj1024ELj4ENS_18Kernel_traits_baseILj2048ES2_S2_S2_fjLj1024EEEEEEEvNS_9BwdParamsE)
        /*0100*/ 	.short	0x0210
        /*0102*/ 	.short	0x0088


	//----- nvinfo : EIATTR_SW_WAR
	.align		4
.L_5673:
        /*0104*/ 	.byte	0x04, 0x36
        /*0106*/ 	.short	(.L_5675 - .L_5674)
.L_5674:
        /*0108*/ 	.word	0x00000008
.L_5675:


//--------------------- .nv.info._ZN10layer_norm13ln_bwd_kernelINS_13Kernel_traitsI6__halfS2_S2_fjLj2048ELj1ELj1ELj4ELj16ENS_18Kernel_traits_baseILj2048ES2_S2_S2_fjLj128EEEEEEEvNS_9BwdParamsE --------------------------
	.section	.nv.info._ZN10layer_norm13ln_bwd_kernelINS_13Kernel_traitsI6__halfS2_S2_fjLj2048ELj1ELj1ELj4ELj16ENS_18Kernel_traits_baseILj2048ES2_S2_S2_fjLj128EEEEEEEvNS_9BwdParamsE,"",@"SHT_CUDA_INFO"
	.sectionflags	@""
	.align	4


	//----- nvinfo : EIATTR_CUDA_API_VERSION
	.align		4
        /*0000*/ 	.byte	0x04, 0x37
        /*0002*/ 	.short	(.L_5677 - .L_5676)
.L_5676:
        /*0004*/ 	.word	0x00000082


	//----- nvinfo : EIATTR_KPARAM_INFO
	.align		4
.L_5677:
        /*0008*/ 	.byte	0x04, 0x17
        /*000a*/ 	.short	(.L_5679 - .L_5678)
.L_5678:
        /*000c*/ 	.word	0x00000000
        /*0010*/ 	.short	0x0000
        /*0012*/ 	.short	0x0000
        /*0014*/ 	.byte	0x00, 0xf0, 0x21, 0x02


	//----- nvinfo : EIATTR_SPARSE_MMA_MASK
	.align		4
.L_5679:
        /*0018*/ 	.byte	0x03, 0x50
        /*001a*/ 	.short	0x0000


	//----- nvinfo : EIATTR_MAXREG_COUNT
	.align		4
        /*001c*/ 	.byte	0x03, 0x1b
        /*001e*/ 	.short	0x00ff


	//----- nvinfo : EIATTR_NUM_BARRIERS
	.align		4
        /*0020*/ 	.byte	0x02, 0x4c
        /*0022*/ 	.byte	0x01
	.zero		1


	//----- nvinfo : EIATTR_MERCURY_ISA_VERSION
	.align		4
        /*0024*/ 	.byte	0x03, 0x5f
        /*0026*/ 	.short	0x0101


	//----- nvinfo : EIATTR_COOP_GROUP_MASK_REGIDS
	.align		4
        /*0028*/ 	.byte	0x04, 0x29
        /*002a*/ 	.short	(.L_5681 - .L_5680)


	//   ....[0]....
.L_5680:
        /*002c*/ 	.word	0xffffffff


	//   ....[1]....
        /*0030*/ 	.word	0xffffffff


	//   ....[2]....
        /*0034*/ 	.word	0xffffffff


	//   ....[3]....
        /*0038*/ 	.word	0xffffffff


	//   ....[4]....
        /*003c*/ 	.word	0xffffffff


	//   ....[5]....
        /*0040*/ 	.word	0xffffffff


	//   ....[6]....
        /*0044*/ 	.word	0xffffffff


	//   ....[7]....
        /*0048*/ 	.word	0xffffffff


	//   ....[8]....
        /*004c*/ 	.word	0xffffffff


	//   ....[9]....
        /*0050*/ 	.word	0xffffffff


	//   ....[10]....
        /*0054*/ 	.word	0x05000029


	//   ....[11]....
        /*0058*/ 	.word	0x05000029


	//   ....[12]....
        /*005c*/ 	.word	0x05000029


	//   ....[13]....
        /*0060*/ 	.word	0x05000029


	//   ....[14]....
        /*0064*/ 	.word	0x05000029


	//   ....[15]....
        /*0068*/ 	.word	0x05000029


	//   ....[16]....
        /*006c*/ 	.word	0x05000029


	//   ....[17]....
        /*0070*/ 	.word	0x05000029


	//   ....[18]....
        /*0074*/ 	.word	0x05000029


	//   ....[19]....
        /*0078*/ 	.word	0x05000029


	//----- nvinfo : EIATTR_COOP_GROUP_INSTR_OFFSETS
	.align		4
.L_5681:
        /*007c*/ 	.byte	0x04, 0x28
        /*007e*/ 	.short	(.L_5683 - .L_5682)


	//   ....[0]....
.L_5682:
        /*0080*/ 	.word	0x00001480


	//   ....[1]....
        /*0084*/ 	.word	0x00001490


	//   ....[2]....
        /*0088*/ 	.word	0x000014c0


	//   ....[3]....
        /*008c*/ 	.word	0x000014d0


	//   ....[4]....
        /*0090*/ 	.word	0x00001500


	//   ....[5]....
        /*0094*/ 	.word	0x00001510


	//   ....[6]....
        /*0098*/ 	.word	0x00001540


	//   ....[7]....
        /*009c*/ 	.word	0x00001550


	//   ....[8]....
        /*00a0*/ 	.word	0x00001580


	//   ....[9]....
        /*00a4*/ 	.word	0x00001590


	//   ....[10]....
        /*00a8*/ 	.word	0x00001ec0


	//   ....[11]....
        /*00ac*/ 	.word	0x00001f10


	//   ....[12]....
        /*00b0*/ 	.word	0x00001f80


	//   ....[13]....
        /*00b4*/ 	.word	0x00001fe0


	//   ....[14]....
        /*00b8*/ 	.word	0x00002050


	//   ....[15]....
        /*00bc*/ 	.word	0x000020b0


	//   ....[16]....
        /*00c0*/ 	.word	0x00002120


	//   ....[17]....
        /*00c4*/ 	.word	0x00002180


	//   ....[18]....
        /*00c8*/ 	.word	0x000021f0


	//   ....[19]....
        /*00cc*/ 	.word	0x00002250


	//----- nvinfo : EIATTR_EXIT_INSTR_OFFSETS
	.align		4
.L_5683:
        /*00d0*/ 	.byte	0x04, 0x1c
        /*00d2*/ 	.short	(.L_5685 - .L_5684)


	//   ....[0]....
.L_5684:
        /*00d4*/ 	.word	0x00001e60


	//----- nvinfo : EIATTR_MAX_THREADS
	.align		4
.L_5685:
        /*00d8*/ 	.byte	0x04, 0x05
        /*00da*/ 	.short	(.L_5687 - .L_5686)
.L_5686:
        /*00dc*/ 	.word	0x00000080
        /*00e0*/ 	.word	0x00000001
        /*00e4*/ 	.word	0x00000001


	//----- nvinfo : EIATTR_CRS_STACK_SIZE
	.align		4
.L_5687:
        /*00e8*/ 	.byte	0x04, 0x1e
        /*00ea*/ 	.short	(.L_5689 - .L_5688)
.L_5688:
        /*00ec*/ 	.word	0x00000000


	//----- nvinfo : EIATTR_CBANK_PARAM_SIZE
	.align		4
.L_5689:
        /*00f0*/ 	.byte	0x03, 0x19
        /*00f2*/ 	.short	0x0088


	//----- nvinfo : EIATTR_PARAM_CBANK
	.align		4
        /*00f4*/ 	.byte	0x04, 0x0a
        /*00f6*/ 	.short	(.L_5691 - .L_5690)
	.align		4
.L_5690:
        /*00f8*/ 	.word	index@(.nv.constant0._ZN10layer_norm13ln_bwd_kernelINS_13Kernel_traitsI6__halfS2_S2_fjLj2048ELj1ELj1ELj4ELj16ENS_18Kernel_traits_baseILj2048ES2_S2_S2_fjLj128EEEEEEEvNS_9BwdParamsE)
        /*00fc*/ 	.short	0x0210
        /*00fe*/ 	.short	0x0088


	//----- nvinfo : EIATTR_SW_WAR
	.align		4
.L_5691:
        /*0100*/ 	.byte	0x04, 0x36
        /*0102*/ 	.short	(.L_5693 - .L_5692)
.L_5692:
        /*0104*/ 	.word	0x00000008
.L_5693:


//--------------------- .nv.info._ZN10layer_norm22ln_bwd_finalize_kernelINS_22Kernel_traits_finalizeILj2048EffffjLj1024ELj4ENS_18Kernel_traits_baseILj2048EffffjLj1024EEEEEEEvNS_9BwdParamsE --------------------------
	.section	.nv.info._ZN10layer_norm22ln_bwd_finalize_kernelINS_22Kernel_traits_finalizeILj2048EffffjLj1024ELj4ENS_18Kernel_traits_baseILj2048EffffjLj1024EEEEEEEvNS_9BwdParamsE,"",@"SHT_CUDA_INFO"
	.sectionflags	@""
	.align	4


	//----- nvinfo : EIATTR_CUDA_API_VERSION
	.align		4
        /*0000*/ 	.byte	0x04, 0x37
        /*0002*/ 	.short	(.L_5695 - .L_5694)
.L_5694:
        /*0004*/ 	.word	0x00000082


	//----- nvinfo : EIATTR_KPARAM_INFO
	.align		4
.L_5695:
        /*0008*/ 	.byte	0x04, 0x17
        /*000a*/ 	.short	(.L_5697 - .L_5696)
.L_5696:
        /*000c*/ 	.word	0x00000000
        /*0010*/ 	.short	0x0000
        /*0012*/ 	.short	0x0000
        /*0014*/ 	.byte	0x00, 0xf0, 0x21, 0x02


	//----- nvinfo : EIATTR_SPARSE_MMA_MASK
	.align		4
.L_5697:
        /*0018*/ 	.byte	0x03, 0x50
        /*001a*/ 	.short	0x0000


	//----- nvinfo : EIATTR_MAXREG_COUNT
	.align		4
        /*001c*/ 	.byte	0x03, 0x1b
        /*001e*/ 	.short	0x0040


	//----- nvinfo : EIATTR_NUM_BARRIERS
	.align		4
        /*0020*/ 	.byte	0x02, 0x4c
        /*0022*/ 	.byte	0x01
	.zero		1


	//----- nvinfo : EIATTR_MERCURY_ISA_VERSION
	.align		4
        /*0024*/ 	.byte	0x03, 0x5f
        /*0026*/ 	.short	0x0101


	//----- nvinfo : EIATTR_COOP_GROUP_MASK_REGIDS
	.align		4
        /*0028*/ 	.byte	0x04, 0x29
        /*002a*/ 	.short	(.L_5699 - .L_5698)


	//   ....[0]....
.L_5698:
        /*002c*/ 	.word	0xffffffff


	//   ....[1]....
        /*0030*/ 	.word	0xffffffff


	//   ....[2]....
        /*0034*/ 	.word	0xffffffff


	//   ....[3]....
        /*0038*/ 	.word	0xffffffff


	//   ....[4]....
        /*003c*/ 	.word	0xffffffff


	//   ....[5]....
        /*0040*/ 	.word	0xffffffff


	//   ....[6]....
        /*0044*/ 	.word	0xffffffff


	//   ....[7]....
        /*0048*/ 	.word	0xffffffff


	//   ....[8]....
        /*004c*/ 	.word	0xffffffff


	//   ....[9]....
        /*0050*/ 	.word	0xffffffff


	//   ....[10]....
        /*0054*/ 	.word	0x05000011


	//   ....[11]....
        /*0058*/ 	.word	0x05000011


	//   ....[12]....
        /*005c*/ 	.word	0x05000011


	//   ....[13]....
        /*0060*/ 	.word	0x05000011


	//   ....[14]....
        /*0064*/ 	.word	0x05000011


	//   ....[15]....
        /*0068*/ 	.word	0x05000011


	//   ....[16]....
        /*006c*/ 	.word	0x05000011


	//   ....[17]....
        /*0070*/ 	.word	0x05000011


	//   ....[18]....
        /*0074*/ 	.word	0x05000011


	//   ....[19]....
        /*0078*/ 	.word	0x05000011


	//----- nvinfo : EIATTR_COOP_GROUP_INSTR_OFFSETS
	.align		4
.L_5699:
        /*007c*/ 	.byte	0x04, 0x28
        /*007e*/ 	.short	(.L_5701 - .L_5700)


	//   ....[0]....
.L_5700:
        /*0080*/ 	.word	0x00000860


	//   ....[1]....
        /*0084*/ 	.word	0x00000870


	//   ....[2]....
        /*0088*/ 	.word	0x000008a0


	//   ....[3]....
        /*008c*/ 	.word	0x000008b0


	//   ....[4]....
        /*0090*/ 	.word	0x000008e0


	//   ....[5]....
        /*0094*/ 	.word	0x000008f0


	//   ....[6]....
        /*0098*/ 	.word	0x00000920


	//   ....[7]....
        /*009c*/ 	.word	0x00000930


	//   ....[8]....
        /*00a0*/ 	.word	0x00000960


	//   ....[9]....
        /*00a4*/ 	.word	0x00000970


	//   ....[10]....
        /*00a8*/ 	.word	0x00000b20


	//   ....[11]....
        /*00ac*/ 	.word	0x00000b90


	//   ....[12]....
        /*00b0*/ 	.word	0x00000c00


	//   ....[13]....
        /*00b4*/ 	.word	0x00000c70


	//   ....[14]....
        /*00b8*/ 	.word	0x00000ce0


	//   ....[15]....
        /*00bc*/ 	.word	0x00000d40


	//   ....[16]....
        /*00c0*/ 	.word	0x00000db0


	//   ....[17]....
        /*00c4*/ 	.word	0x00000e20


	//   ....[18]....
        /*00c8*/ 	.word	0x00000e90


	//   ....[19]....
        /*00cc*/ 	.word	0x00000f00


	//----- nvinfo : EIATTR_EXIT_INSTR_OFFSETS
	.align		4
.L_5701:
        /*00d0*/ 	.byte	0x04, 0x1c
        /*00d2*/ 	.short	(.L_5703 - .L_5702)


	//   ....[0]....
.L_5702:
        /*00d4*/ 	.word	0x00000070


	//   ....[1]....
        /*00d8*/ 	.word	0x00000ac0


	//----- nvinfo : EIATTR_MAX_THREADS
	.align		4
.L_5703:
        /*00dc*/ 	.byte	0x04, 0x05
        /*00de*/ 	.short	(.L_5705 - .L_5704)
.L_5704:
        /*00e0*/ 	.word	0x00000400
        /*00e4*/ 	.word	0x00000001
        /*00e8*/ 	.word	0x00000001


	//----- nvinfo : EIATTR_CRS_STACK_SIZE
	.align		4
.L_5705:
        /*00ec*/ 	.byte	0x04, 0x1e
        /*00ee*/ 	.short	(.L_5707 - .L_5706)
.L_5706:
        /*00f0*/ 	.word	0x00000000


	//----- nvinfo : EIATTR_CBANK_PARAM_SIZE
	.align		4
.L_5707:
        /*00f4*/ 	.byte	0x03, 0x19
        /*00f6*/ 	.short	0x0088


	//----- nvinfo : EIATTR_PARAM_CBANK
	.align		4
        /*00f8*/ 	.byte	0x04, 0x0a
        /*00fa*/ 	.short	(.L_5709 - .L_5708)
	.align		4
.L_5708:
        /*00fc*/ 	.word	index@(.nv.constant0._ZN10layer_norm22ln_bwd_finalize_kernelINS_22Kernel_traits_finalizeILj2048EffffjLj1024ELj4ENS_18Kernel_traits_baseILj2048EffffjLj1024EEEEEEEvNS_9BwdParamsE)
        /*0100*/ 	.short	0x0210
        /*0102*/ 	.short	0x0088


	//----- nvinfo : EIATTR_SW_WAR
	.align		4
.L_5709:
        /*0104*/ 	.byte	0x04, 0x36
        /*0106*/ 	.short	(.L_5711 - .L_5710)
.L_5710:
        /*0108*/ 	.word	0x00000008
.L_5711:


//--------------------- .nv.info._ZN10layer_norm13ln_bwd_kernelINS_13Kernel_traitsIffffjLj2048ELj1ELj1ELj4ELj16ENS_18Kernel_traits_baseILj2048EffffjLj128EEEEEEEvNS_9BwdParamsE --------------------------
	.section	.nv.info._ZN10layer_norm13ln_bwd_kernelINS_13Kernel_traitsIffffjLj2048ELj1ELj1ELj4ELj16ENS_18Kernel_traits_baseILj2048EffffjLj128EEEEEEEvNS_9BwdParamsE,"",@"SHT_CUDA_INFO"
	.sectionflags	@""
	.align	4


	//----- nvinfo : EIATTR_CUDA_API_VERSION
	.align		4
        /*0000*/ 	.byte	0x04, 0x37
        /*0002*/ 	.short	(.L_5713 - .L_5712)
.L_5712:
        /*0004*/ 	.word	0x00000082


	//----- nvinfo : EIATTR_KPARAM_INFO
	.align		4
.L_5713:
        /*0008*/ 	.byte	0x04, 0x17
        /*000a*/ 	.short	(.L_5715 - .L_5714)
.L_5714:
        /*000c*/ 	.word	0x00000000
        /*0010*/ 	.short	0x0000
        /*0012*/ 	.short	0x0000
        /*0014*/ 	.byte	0x00, 0xf0, 0x21, 0x02


	//----- nvinfo : EIATTR_SPARSE_MMA_MASK
	.align		4
.L_5715:
        /*0018*/ 	.byte	0x03, 0x50
        /*001a*/ 	.short	0x0000


	//----- nvinfo : EIATTR_MAXREG_COUNT
	.align		4
        /*001c*/ 	.byte	0x03, 0x1b
        /*001e*/ 	.short	0x00ff


	//----- nvinfo : EIATTR_NUM_BARRIERS
	.align		4
        /*0020*/ 	.byte	0x02, 0x4c
        /*0022*/ 	.byte	0x01
	.zero		1


	//----- nvinfo : EIATTR_MERCURY_ISA_VERSION
	.align		4
        /*0024*/ 	.byte	0x03, 0x5f
        /*0026*/ 	.short	0x0101


	//----- nvinfo : EIATTR_COOP_GROUP_MASK_REGIDS
	.align		4
        /*0028*/ 	.byte	0x04, 0x29
        /*002a*/ 	.short	(.L_5717 - .L_5716)


	//   ....[0]....
.L_5716:
        /*002c*/ 	.word	0xffffffff


	//   ....[1]....
        /*0030*/ 	.word	0xffffffff


	//   ....[2]....
        /*0034*/ 	.word	0xffffffff


	//   ....[3]....
        /*0038*/ 	.word	0xffffffff


	//   ....[4]....
        /*003c*/ 	.word	0xffffffff


	//   ....[5]....
        /*0040*/ 	.word	0xffffffff


	//   ....[6]....
        /*0044*/ 	.word	0xffffffff


	//   ....[7]....
        /*0048*/ 	.word	0xffffffff


	//   ....[8]....
        /*004c*/ 	.word	0xffffffff


	//   ....[9]....
        /*0050*/ 	.word	0xffffffff


	//   ....[10]....
        /*0054*/ 	.word	0x05000047


	//   ....[11]....
        /*0058*/ 	.word	0x05000047


	//   ....[12]....
        /*005c*/ 	.word	0x05000047


	//   ....[13]....
        /*0060*/ 	.word	0x05000047


	//   ....[14]....
        /*0064*/ 	.word	0x05000047


	//   ....[15]....
        /*0068*/ 	.word	0x05000047


	//   ....[16]....
        /*006c*/ 	.word	0x05000047


	//   ....[17]....
        /*0070*/ 	.word	0x05000047


	//   ....[18]....
        /*0074*/ 	.word	0x05000047


	//   ....[19]....
        /*0078*/ 	.word	0x05000047


	//----- nvinfo : EIATTR_COOP_GROUP_INSTR_OFFSETS
	.align		4
.L_5717:
        /*007c*/ 	.byte	0x04, 0x28
        /*007e*/ 	.short	(.L_5719 - .L_5718)


	//   ....[0]....
.L_5718:
        /*0080*/ 	.word	0x000011f0


	//   ....[1]....
        /*0084*/ 	.word	0x00001200


	//   ....[2]....
        /*0088*/ 	.word	0x00001230


	//   ....[3]....
        /*008c*/ 	.word	0x00001240


	//   ....[4]....
        /*0090*/ 	.word	0x00001270


	//   ....[5]....
        /*0094*/ 	.word	0x00001280


	//   ....[6]....
        /*0098*/ 	.word	0x000012b0


	//   ....[7]....
        /*009c*/ 	.word	0x000012c0


	//   ....[8]....
        /*00a0*/ 	.word	0x000012f0


	//   ....[9]....
        /*00a4*/ 	.word	0x00001300


	//   ....[10]....
        /*00a8*/ 	.word	0x00001ca0


	//   ....[11]....
        /*00ac*/ 	.word	0x00001cf0


	//   ....[12]....
        /*00b0*/ 	.word	0x00001d60


	//   ....[13]....
        /*00b4*/ 	.word	0x00001dc0


	//   ....[14]....
        /*00b8*/ 	.word	0x00001e30


	//   ....[15]....
        /*00bc*/ 	.word	0x00001e90


	//   ....[16]....
        /*00c0*/ 	.word	0x00001f00


	//   ....[17]....
        /*00c4*/ 	.word	0x00001f60


	//   ....[18]....
        /*00c8*/ 	.word	0x00001fd0


	//   ....[19]....
        /*00cc*/ 	.word	0x00002030


	//----- nvinfo : EIATTR_EXIT_INSTR_OFFSETS
	.align		4
.L_5719:
        /*00d0*/ 	.byte	0x04, 0x1c
        /*00d2*/ 	.short	(.L_5721 - .L_5720)


	//   ....[0]....
.L_5720:
        /*00d4*/ 	.word	0x00001c40


	//----- nvinfo : EIATTR_MAX_THREADS
	.align		4
.L_5721:
        /*00d8*/ 	.byte	0x04, 0x05
        /*00da*/ 	.short	(.L_5723 - .L_5722)
.L_5722:
        /*00dc*/ 	.word	0x00000080
        /*00e0*/ 	.word	0x00000001
        /*00e4*/ 	.word	0x00000001


	//----- nvinfo : EIATTR_CRS_STACK_SIZE
	.align		4
.L_5723:
        /*00e8*/ 	.byte	0x04, 0x1e
        /*00ea*/ 	.short	(.L_5725 - .L_5724)
.L_5724:
        /*00ec*/ 	.word	0x00000000


	//----- nvinfo : EIATTR_CBANK_PARAM_SIZE
	.align		4
.L_5725:
        /*00f0*/ 	.byte	0x03, 0x19
        /*00f2*/ 	.short	0x0088


	//----- nvinfo : EIATTR_PARAM_CBANK
	.align		4
        /*00f4*/ 	.byte	0x04, 0x0a
        /*00f6*/ 	.short	(.L_5727 - .L_5726)
	.align		4
.L_5726:
        /*00f8*/ 	.word	index@(.nv.constant0._ZN10layer_norm13ln_bwd_kernelINS_13Kernel_traitsIffffjLj2048ELj1ELj1ELj4ELj16ENS_18Kernel_traits_baseILj2048EffffjLj128EEEEEEEvNS_9BwdParamsE)
        /*00fc*/ 	.short	0x0210
        /*00fe*/ 	.short	0x0088


	//----- nvinfo : EIATTR_SW_WAR
	.align		4
.L_5727:
        /*0100*/ 	.byte	0x04, 0x36
        /*0102*/ 	.short	(.L_5729 - .L_5728)
.L_5728:
        /*0104*/ 	.word	0x00000008
.L_5729:


//--------------------- .nv.info._ZN10layer_norm22ln_bwd_finalize_kernelINS_22Kernel_traits_finalizeILj1536E13__nv_bfloat16fS2_fjLj1024ELj4ENS_18Kernel_traits_baseILj1536ES2_fS2_fjLj1024EEEEEEEvNS_9BwdParamsE --------------------------
	.section	.nv.info._ZN10layer_norm22ln_bwd_finalize_kernelINS_22Kernel_traits_finalizeILj1536E13__nv_bfloat16fS2_fjLj1024ELj4ENS_18Kernel_traits_baseILj1536ES2_fS2_fjLj1024EEEEEEEvNS_9BwdParamsE,"",@"SHT_CUDA_INFO"
	.sectionflags	@""
	.align	4


	//----- nvinfo : EIATTR_CUDA_API_VERSION
	.align		4
        /*0000*/ 	.byte	0x04, 0x37
        /*0002*/ 	.short	(.L_5731 - .L_5730)
.L_5730:
        /*0004*/ 	.word	0x00000082


	//----- nvinfo : EIATTR_KPARAM_INFO
	.align		4
.L_5731:
        /*0008*/ 	.byte	0x04, 0x17
        /*000a*/ 	.short	(.L_5733 - .L_5732)
.L_5732:
        /*000c*/ 	.word	0x00000000
        /*0010*/ 	.short	0x0000
        /*0012*/ 	.short	0x0000
        /*0014*/ 	.byte	0x00, 0xf0, 0x21, 0x02


	//----- nvinfo : EIATTR_SPARSE_MMA_MASK
	.align		4
.L_5733:
        /*0018*/ 	.byte	0x03, 0x50
        /*001a*/ 	.short	0x0000


	//----- nvinfo : EIATTR_MAXREG_COUNT
	.align		4
        /*001c*/ 	.byte	0x03, 0x1b
        /*001e*/ 	.short	0x0040


	//----- nvinfo : EIATTR_NUM_BARRIERS
	.align		4
        /*0020*/ 	.byte	0x02, 0x4c
        /*0022*/ 	.byte	0x01
	.zero		1


	//----- nvinfo : EIATTR_MERCURY_ISA_VERSION
	.align		4
        /*0024*/ 	.byte	0x03, 0x5f
        /*0026*/ 	.short	0x0101


	//----- nvinfo : EIATTR_COOP_GROUP_MASK_REGIDS
	.align		4
        /*0028*/ 	.byte	0x04, 0x29
        /*002a*/ 	.short	(.L_5735 - .L_5734)


	//   ....[0]....
.L_5734:
        /*002c*/ 	.word	0xffffffff


	//   ....[1]....
        /*0030*/ 	.word	0xffffffff


	//   ....[2]....
        /*0034*/ 	.word	0xffffffff


	//   ....[3]....
        /*0038*/ 	.word	0xffffffff


	//   ....[4]....
        /*003c*/ 	.word	0xffffffff


	//   ....[5]....
        /*0040*/ 	.word	0xffffffff


	//   ....[6]....
        /*0044*/ 	.word	0xffffffff


	//   ....[7]....
        /*0048*/ 	.word	0xffffffff


	//   ....[8]....
        /*004c*/ 	.word	0xffffffff


	//   ....[9]....
        /*0050*/ 	.word	0xffffffff


	//   ....[10]....
        /*0054*/ 	.word	0x05000011


	//   ....[11]....
        /*0058*/ 	.word	0x05000011


	//   ....[12]....
        /*005c*/ 	.word	0x05000011


	//   ....[13]....
        /*0060*/ 	.word	0x05000011


	//   ....[14]....
        /*0064*/ 	.word	0x05000011


	//   ....[15]....
        /*0068*/ 	.word	0x05000011


	//   ....[16]....
        /*006c*/ 	.word	0x05000011


	//   ....[17]....
        /*0070*/ 	.word	0x05000011


	//   ....[18]....
        /*0074*/ 	.word	0x05000011


	//   ....[19]....
        /*0078*/ 	.word	0x05000011


	//----- nvinfo : EIATTR_COOP_GROUP_INSTR_OFFSETS
	.align		4
.L_5735:
        /*007c*/ 	.byte	0x04, 0x28
        /*007e*/ 	.short	(.L_5737 - .L_5736)


	//   ....[0]....
.L_5736:
        /*0080*/ 	.word	0x00000860


	//   ....[1]....
        /*0084*/ 	.word	0x00000870


	//   ....[2]....
        /*0088*/ 	.word	0x000008a0


	//   ....[3]....
        /*008c*/ 	.word	0x000008b0


	//   ....[4]....
        /*0090*/ 	.word	0x000008e0


	//   ....[5]....
        /*0094*/ 	.word	0x000008f0


	//   ....[6]....
        /*0098*/ 	.word	0x00000920


	//   ....[7]....
        /*009c*/ 	.word	0x00000930


	//   ....[8]....
        /*00a0*/ 	.word	0x00000960


	//   ....[9]....
        /*00a4*/ 	.word	0x00000970


	//   ....[10]....
        /*00a8*/ 	.word	0x00000b70


	//   ....[11]....
        /*00ac*/ 	.word	0x00000be0


	//   ....[12]....
        /*00b0*/ 	.word	0x00000c50


	//   ....[13]....
        /*00b4*/ 	.word	0x00000cc0


	//   ....[14]....
        /*00b8*/ 	.word	0x00000d30


	//   ....[15]....
        /*00bc*/ 	.word	0x00000d90


	//   ....[16]....
        /*00c0*/ 	.word	0x00000e00


	//   ....[17]....
        /*00c4*/ 	.word	0x00000e70


	//   ....[18]....
        /*00c8*/ 	.word	0x00000ee0


	//   ....[19]....
        /*00cc*/ 	.word	0x00000f50


	//----- nvinfo : EIATTR_EXIT_INSTR_OFFSETS
	.align		4
.L_5737:
        /*00d0*/ 	.byte	0x04, 0x1c
        /*00d2*/ 	.short	(.L_5739 - .L_5738)


	//   ....[0]....
.L_5738:
        /*00d4*/ 	.word	0x00000070


	//   ....[1]....
        /*00d8*/ 	.word	0x00000b10


	//----- nvinfo : EIATTR_MAX_THREADS
	.align		4
.L_5739:
        /*00dc*/ 	.byte	0x04, 0x05
        /*00de*/ 	.short	(.L_5741 - .L_5740)
.L_5740:
        /*00e0*/ 	.word	0x00000400
        /*00e4*/ 	.word	0x00000001
        /*00e8*/ 	.word	0x00000001


	//----- nvinfo : EIATTR_CRS_STACK_SIZE
	.align		4
.L_5741:
        /*00ec*/ 	.byte	0x04, 0x1e
        /*00ee*/ 	.short	(.L_5743 - .L_5742)
.L_5742:
        /*00f0*/ 	.word	0x00000000


	//----- nvinfo : EIATTR_CBANK_PARAM_SIZE
	.align		4
.L_5743:
        /*00f4*/ 	.byte	0x03, 0x19
        /*00f6*/ 	.short	0x0088


	//----- nvinfo : EIATTR_PARAM_CBANK
	.align		4
        /*00f8*/ 	.byte	0x04, 0x0a
        /*00fa*/ 	.short	(.L_5745 - .L_5744)
	.align		4
.L_5744:
        /*00fc*/ 	.word	index@(.nv.constant0._ZN10layer_norm22ln_bwd_finalize_kernelINS_22Kernel_traits_finalizeILj1536E13__nv_bfloat16fS2_fjLj1024ELj4ENS_18Kernel_traits_baseILj1536ES2_fS2_fjLj1024EEEEEEEvNS_9BwdParamsE)
        /*0100*/ 	.short	0x0210
        /*0102*/ 	.short	0x0088


	//----- nvinfo : EIATTR_SW_WAR
	.align		4
.L_5745:
        /*0104*/ 	.byte	0x04, 0x36
        /*0106*/ 	.short	(.L_5747 - .L_5746)
.L_5746:
        /*0108*/ 	.word	0x00000008
.L_5747:


//--------------------- .nv.info._ZN10layer_norm13ln_bwd_kernelINS_13Kernel_traitsI13__nv_bfloat16fS2_fjLj1536ELj1ELj1ELj4ELj16ENS_18Kernel_traits_baseILj1536ES2_fS2_fjLj128EEEEEEEvNS_9BwdParamsE --------------------------
	.section	.nv.info._ZN10layer_norm13ln_bwd_kernelINS_13Kernel_traitsI13__nv_bfloat16fS2_fjLj1536ELj1ELj1ELj4ELj16ENS_18Kernel_traits_baseILj1536ES2_fS2_fjLj128EEEEEEEvNS_9BwdParamsE,"",@"SHT_CUDA_INFO"
	.sectionflags	@""
	.align	4


	//----- nvinfo : EIATTR_CUDA_API_VERSION
	.align		4
        /*0000*/ 	.byte	0x04, 0x37
        /*0002*/ 	.short	(.L_5749 - .L_5748)
.L_5748:
        /*0004*/ 	.word	0x00000082


	//----- nvinfo : EIATTR_KPARAM_INFO
	.align		4
.L_5749:
        /*0008*/ 	.byte	0x04, 0x17
        /*000a*/ 	.short	(.L_5751 - .L_5750)
.L_5750:
        /*000c*/ 	.word	0x00000000
        /*0010*/ 	.short	0x0000
        /*0012*/ 	.short	0x0000
        /*0014*/ 	.byte	0x00, 0xf0, 0x21, 0x02


	//----- nvinfo : EIATTR_SPARSE_MMA_MASK
	.align		4
.L_5751:
        /*0018*/ 	.byte	0x03, 0x50
        /*001a*/ 	.short	0x0000


	//----- nvinfo : EIATTR_MAXREG_COUNT
	.align		4
        /*001c*/ 	.byte	0x03, 0x1b
        /*001e*/ 	.short	0x00ff


	//----- nvinfo : EIATTR_NUM_BARRIERS
	.align		4
        /*0020*/ 	.byte	0x02, 0x4c
        /*0022*/ 	.byte	0x01
	.zero		1


	//----- nvinfo : EIATTR_MERCURY_ISA_VERSION
	.align		4
        /*0024*/ 	.byte	0x03, 0x5f
        /*0026*/ 	.short	0x0101


	//----- nvinfo : EIATTR_COOP_GROUP_MASK_REGIDS
	.align		4
        /*0028*/ 	.byte	0x04, 0x29
        /*002a*/ 	.short	(.L_5753 - .L_5752)


	//   ....[0]....
.L_5752:
        /*002c*/ 	.word	0xffffffff


	//   ....[1]....
        /*0030*/ 	.word	0xffffffff


	//   ....[2]....
        /*0034*/ 	.word	0xffffffff


	//   ....[3]....
        /*0038*/ 	.word	0xffffffff


	//   ....[4]....
        /*003c*/ 	.word	0xffffffff


	//   ....[5]....
        /*0040*/ 	.word	0xffffffff


	//   ....[6]....
        /*0044*/ 	.word	0xffffffff


	//   ....[7]....
        /*0048*/ 	.word	0xffffffff


	//   ....[8]....
        /*004c*/ 	.word	0xffffffff


	//   ....[9]....
        /*0050*/ 	.word	0xffffffff


	//   ....[10]....
        /*0054*/ 	.word	0x05000018


	//   ....[11]....
        /*0058*/ 	.word	0x05000018


	//   ....[12]....
        /*005c*/ 	.word	0x05000018


	//   ....[13]....
        /*0060*/ 	.word	0x05000018


	//   ....[14]....
        /*0064*/ 	.word	0x05000018


	//   ....[15]....
        /*0068*/ 	.word	0x05000018


	//   ....[16]....
        /*006c*/ 	.word	0x05000018


	//   ....[17]....
        /*0070*/ 	.word	0x05000018


	//   ....[18]....
        /*0074*/ 	.word	0x05000018


	//   ....[19]....
        /*0078*/ 	.word	0x05000018


	//----- nvinfo : EIATTR_COOP_GROUP_INSTR_OFFSETS
	.align		4
.L_5753:
        /*007c*/ 	.byte	0x04, 0x28
        /*007e*/ 	.short	(.L_5755 - .L_5754)


	//   ....[0]....
.L_5754:
        /*0080*/ 	.word	0x00001180


	//   ....[1]....
        /*0084*/ 	.word	0x00001190


	//   ....[2]....
        /*0088*/ 	.word	0x000011c0


	//   ....[3]....
        /*008c*/ 	.word	0x000011d0


	//   ....[4]....
        /*0090*/ 	.word	0x00001200


	//   ....[5]....
        /*0094*/ 	.word	0x00001210


	//   ....[6]....
        /*0098*/ 	.word	0x00001240


	//   ....[7]....
        /*009c*/ 	.word	0x00001250


	//   ....[8]....
        /*00a0*/ 	.word	0x00001280


	//   ....[9]....
        /*00a4*/ 	.word	0x00001290


	//   ....[10]....
        /*00a8*/ 	.word	0x00001a00


	//   ....[11]....
        /*00ac*/ 	.word	0x00001a50


	//   ....[12]....
        /*00b0*/ 	.word	0x00001ac0


	//   ....[13]....
        /*00b4*/ 	.word	0x00001b20


	//   ....[14]....
        /*00b8*/ 	.word	0x00001b90


	//   ....[15]....
        /*00bc*/ 	.word	0x00001bf0


	//   ....[16]....
        /*00c0*/ 	.word	0x00001c60


	//   ....[17]....
        /*00c4*/ 	.word	0x00001cc0


	//   ....[18]....
        /*00c8*/ 	.word	0x00001d30


	//   ....[19]....
        /*00cc*/ 	.word	0x00001d90


	//----- nvinfo : EIATTR_EXIT_INSTR_OFFSETS
	.align		4
.L_5755:
        /*00d0*/ 	.byte	0x04, 0x1c
        /*00d2*/ 	.short	(.L_5757 - .L_5756)


	//   ....[0]....
.L_5756:
        /*00d4*/ 	.word	0x000019a0


	//----- nvinfo : EIATTR_MAX_THREADS
	.align		4
.L_5757:
        /*00d8*/ 	.byte	0x04, 0x05
        /*00da*/ 	.short	(.L_5759 - .L_5758)
.L_5758:
        /*00dc*/ 	.word	0x00000080
        /*00e0*/ 	.word	0x00000001
        /*00e4*/ 	.word	0x00000001


	//----- nvinfo : EIATTR_CRS_STACK_SIZE
	.align		4
.L_5759:
        /*00e8*/ 	.byte	0x04, 0x1e
        /*00ea*/ 	.short	(.L_5761 - .L_5760)
.L_5760:
        /*00ec*/ 	.word	0x00000000


	//----- nvinfo : EIATTR_CBANK_PARAM_SIZE
	.align		4
.L_5761:
        /*00f0*/ 	.byte	0x03, 0x19
        /*00f2*/ 	.short	0x0088


	//----- nvinfo : EIATTR_PARAM_CBANK
	.align		4
        /*00f4*/ 	.byte	0x04, 0x0a
        /*00f6*/ 	.short	(.L_5763 - .L_5762)
	.align		4
.L_5762:
        /*00f8*/ 	.word	index@(.nv.constant0._ZN10layer_norm13ln_bwd_kernelINS_13Kernel_traitsI13__nv_bfloat16fS2_fjLj1536ELj1ELj1ELj4ELj16ENS_18Kernel_traits_baseILj1536ES2_fS2_fjLj128EEEEEEEvNS_9BwdParamsE)
        /*00fc*/ 	.short	0x0210
        /*00fe*/ 	.short	0x0088


	//----- nvinfo : EIATTR_SW_WAR
	.align		4
.L_5763:
        /*0100*/ 	.byte	0x04, 0x36
        /*0102*/ 	.short	(.L_5765 - .L_5764)
.L_5764:
        /*0104*/ 	.word	0x00000008
.L_5765:


//--------------------- .nv.info._ZN10layer_norm22ln_bwd_finalize_kernelINS_22Kernel_traits_finalizeILj1536E13__nv_bfloat16S2_S2_fjLj1024ELj4ENS_18Kernel_traits_baseILj1536ES2_S2_S2_fjLj1024EEEEEEEvNS_9BwdParamsE --------------------------
	.section	.nv.info._ZN10layer_norm22ln_bwd_finalize_kernelINS_22Kernel_traits_finalizeILj1536E13__nv_bfloat16S2_S2_fjLj1024ELj4ENS_18Kernel_traits_baseILj1536ES2_S2_S2_fjLj1024EEEEEEEvNS_9BwdParamsE,"",@"SHT_CUDA_INFO"
	.sectionflags	@""
	.align	4


	//----- nvinfo : EIATTR_CUDA_API_VERSION
	.align		4
        /*0000*/ 	.byte	0x04, 0x37
        /*0002*/ 	.short	(.L_5767 - .L_5766)
.L_5766:
        /*0004*/ 	.word	0x00000082


	//----- nvinfo : EIATTR_KPARAM_INFO
	.align		4
.L_5767:
        /*0008*/ 	.byte	0x04, 0x17
        /*000a*/ 	.short	(.L_5769 - .L_5768)
.L_5768:
        /*000c*/ 	.word	0x00000000
        /*0010*/ 	.short	0x0000
        /*0012*/ 	.short	0x0000
        /*0014*/ 	.byte	0x00, 0xf0, 0x21, 0x02


	//----- nvinfo : EIATTR_SPARSE_MMA_MASK
	.align		4
.L_5769:
        /*0018*/ 	.byte	0x03, 0x50
        /*001a*/ 	.short	0x0000


	//----- nvinfo : EIATTR_MAXREG_COUNT
	.align		4
        /*001c*/ 	.byte	0x03, 0x1b
        /*001e*/ 	.short	0x0040


	//----- nvinfo : EIATTR_NUM_BARRIERS
	.align		4
        /*0020*/ 	.byte	0x02, 0x4c
        /*0022*/ 	.byte	0x01
	.zero		1


	//----- nvinfo : EIATTR_MERCURY_ISA_VERSION
	.align		4
        /*0024*/ 	.byte	0x03, 0x5f
        /*0026*/ 	.short	0x0101


	//----- nvinfo : EIATTR_COOP_GROUP_MASK_REGIDS
	.align		4
        /*0028*/ 	.byte	0x04, 0x29
        /*002a*/ 	.short	(.L_5771 - .L_5770)


	//   ....[0]....
.L_5770:
        /*002c*/ 	.word	0xffffffff


	//   ....[1]....
        /*0030*/ 	.word	0xffffffff


	//   ....[2]....
        /*0034*/ 	.word	0xffffffff


	//   ....[3]....
        /*0038*/ 	.word	0xffffffff


	//   ....[4]....
        /*003c*/ 	.word	0xffffffff


	//   ....[5]....
        /*0040*/ 	.word	0xffffffff


	//   ....[6]....
        /*0044*/ 	.word	0xffffffff


	//   ....[7]....
        /*0048*/ 	.word	0xffffffff


	//   ....[8]....
        /*004c*/ 	.word	0xffffffff


	//   ....[9]....
        /*0050*/ 	.word	0xffffffff


	//   ....[10]....
        /*0054*/ 	.word	0x05000011


	//   ....[11]....
        /*0058*/ 	.word	0x05000011


	//   ....[12]....
        /*005c*/ 	.word	0x05000011


	//   ....[13]....
        /*0060*/ 	.word	0x05000011


	//   ....[14]....
        /*0064*/ 	.word	0x05000011


	//   ....[15]....
        /*0068*/ 	.word	0x05000011


	//   ....[16]....
        /*006c*/ 	.word	0x05000011


	//   ....[17]....
        /*0070*/ 	.word	0x05000011


	//   ....[18]....
        /*0074*/ 	.word	0x05000011


	//   ....[19]....
        /*0078*/ 	.word	0x05000011


	//----- nvinfo : EIATTR_COOP_GROUP_INSTR_OFFSETS
	.align		4
.L_5771:
        /*007c*/ 	.byte	0x04, 0x28
        /*007e*/ 	.short	(.L_5773 - .L_5772)


	//   ....[0]....
.L_5772:
        /*0080*/ 	.word	0x00000860


	//   ....[1]....
        /*0084*/ 	.word	0x00000870


	//   ....[2]....
        /*0088*/ 	.word	0x000008a0


	//   ....[3]....
        /*008c*/ 	.word	0x000008b0


	//   ....[4]....
        /*0090*/ 	.word	0x000008e0


	//   ....[5]....
        /*0094*/ 	.word	0x000008f0


	//   ....[6]....
        /*0098*/ 	.word	0x00000920


	//   ....[7]....
        /*009c*/ 	.word	0x00000930


	//   ....[8]....
        /*00a0*/ 	.word	0x00000960


	//   ....[9]....
        /*00a4*/ 	.word	0x00000970


	//   ....[10]....
        /*00a8*/ 	.word	0x00000b70


	//   ....[11]....
        /*00ac*/ 	.word	0x00000be0


	//   ....[12]....
        /*00b0*/ 	.word	0x00000c50


	//   ....[13]....
        /*00b4*/ 	.word	0x00000cc0


	//   ....[14]....
        /*00b8*/ 	.word	0x00000d30


	//   ....[15]....
        /*00bc*/ 	.word	0x00000d90


	//   ....[16]....
        /*00c0*/ 	.word	0x00000e00


	//   ....[17]....
        /*00c4*/ 	.word	0x00000e70


	//   ....[18]....
        /*00c8*/ 	.word	0x00000ee0


	//   ....[19]....
        /*00cc*/ 	.word	0x00000f50


	//----- nvinfo : EIATTR_EXIT_INSTR_OFFSETS
	.align		4
.L_5773:
        /*00d0*/ 	.byte	0x04, 0x1c
        /*00d2*/ 	.short	(.L_5775 - .L_5774)


	//   ....[0]....
.L_5774:
        /*00d4*/ 	.word	0x00000070


	//   ....[1]....
        /*00d8*/ 	.word	0x00000b10


	//----- nvinfo : EIATTR_MAX_THREADS
	.align		4
.L_5775:
        /*00dc*/ 	.byte	0x04, 0x05
        /*00de*/ 	.short	(.L_5777 - .L_5776)
.L_5776:
        /*00e0*/ 	.word	0x00000400
        /*00e4*/ 	.word	0x00000001
        /*00e8*/ 	.word	0x00000001


	//----- nvinfo : EIATTR_CRS_STACK_SIZE
	.align		4
.L_5777:
        /*00ec*/ 	.byte	0x04, 0x1e
        /*00ee*/ 	.short	(.L_5779 - .L_5778)
.L_5778:
        /*00f0*/ 	.word	0x00000000


	//----- nvinfo : EIATTR_CBANK_PARAM_SIZE
	.align		4
.L_5779:
        /*00f4*/ 	.byte	0x03, 0x19
        /*00f6*/ 	.short	0x0088


	//----- nvinfo : EIATTR_PARAM_CBANK
	.align		4
        /*00f8*/ 	.byte	0x04, 0x0a
        /*00fa*/ 	.short	(.L_5781 - .L_5780)
	.align		4
.L_5780:
        /*00fc*/ 	.word	index@(.nv.constant0._ZN10layer_norm22ln_bwd_finalize_kernelINS_22Kernel_traits_finalizeILj1536E13__nv_bfloat16S2_S2_fjLj1024ELj4ENS_18Kernel_traits_baseILj1536ES2_S2_S2_fjLj1024EEEEEEEvNS_9BwdParamsE)
        /*0100*/ 	.short	0x0210
        /*0102*/ 	.short	0x0088


	//----- nvinfo : EIATTR_SW_WAR
	.align		4
.L_5781:
        /*0104*/ 	.byte	0x04, 0x36
        /*0106*/ 	.short	(.L_5783 - .L_5782)
.L_5782:
        /*0108*/ 	.word	0x00000008
.L_5783:


//--------------------- .nv.info._ZN10layer_norm13ln_bwd_kernelINS_13Kernel_traitsI13__nv_bfloat16S2_S2_fjLj1536ELj1ELj1ELj4ELj8ENS_18Kernel_traits_baseILj1536ES2_S2_S2_fjLj128EEEEEEEvNS_9BwdParamsE --------------------------
	.section	.nv.info._ZN10layer_norm13ln_bwd_kernelINS_13Kernel_traitsI13__nv_bfloat16S2_S2_fjLj1536ELj1ELj1ELj4ELj8ENS_18Kernel_traits_baseILj1536ES2_S2_S2_fjLj128EEEEEEEvNS_9BwdParamsE,"",@"SHT_CUDA_INFO"
	.sectionflags	@""
	.align	4


	//----- nvinfo : EIATTR_CUDA_API_VERSION
	.align		4
        /*0000*/ 	.byte	0x04, 0x37
        /*0002*/ 	.short	(.L_5785 - .L_5784)
.L_5784:
        /*0004*/ 	.word	0x00000082


	//----- nvinfo : EIATTR_KPARAM_INFO
	.align		4
.L_5785:
        /*0008*/ 	.byte	0x04, 0x17
        /*000a*/ 	.short	(.L_5787 - .L_5786)
.L_5786:
        /*000c*/ 	.word	0x00000000
        /*0010*/ 	.short	0x0000
        /*0012*/ 	.short	0x0000
        /*0014*/ 	.byte	0x00, 0xf0, 0x21, 0x02


	//----- nvinfo : EIATTR_SPARSE_MMA_MASK
	.align		4
.L_5787:
        /*0018*/ 	.byte	0x03, 0x50
        /*001a*/ 	.short	0x0000


	//----- nvinfo : EIATTR_MAXREG_COUNT
	.align		4
        /*001c*/ 	.byte	0x03, 0x1b
        /*001e*/ 	.short	0x00ff


	//----- nvinfo : EIATTR_NUM_BARRIERS
	.align		4
        /*0020*/ 	.byte	0x02, 0x4c
        /*0022*/ 	.byte	0x01
	.zero		1


	//----- nvinfo : EIATTR_MERCURY_ISA_VERSION
	.align		4
        /*0024*/ 	.byte	0x03, 0x5f
        /*0026*/ 	.short	0x0101


	//----- nvinfo : EIATTR_COOP_GROUP_MASK_REGIDS
	.align		4
        /*0028*/ 	.byte	0x04, 0x29
        /*002a*/ 	.short	(.L_5789 - .L_5788)


	//   ....[0]....
.L_5788:
        /*002c*/ 	.word	0xffffffff


	//   ....[1]....
        /*0030*/ 	.word	0xffffffff


	//   ....[2]....
        /*0034*/ 	.word	0xffffffff


	//   ....[3]....
        /*0038*/ 	.word	0xffffffff


	//   ....[4]....
        /*003c*/ 	.word	0xffffffff


	//   ....[5]....
        /*0040*/ 	.word	0xffffffff


	//   ....[6]....
        /*0044*/ 	.word	0xffffffff


	//   ....[7]....
        /*0048*/ 	.word	0xffffffff


	//   ....[8]....
        /*004c*/ 	.word	0xffffffff


	//   ....[9]....
        /*0050*/ 	.word	0xffffffff


	//   ....[10]....
        /*0054*/ 	.word	0x0500001c


	//   ....[11]....
        /*0058*/ 	.word	0x0500001c


	//   ....[12]....
        /*005c*/ 	.word	0x0500001c


	//   ....[13]....
        /*0060*/ 	.word	0x0500001c


	//   ....[14]....
        /*0064*/ 	.word	0x0500001c


	//   ....[15]....
        /*0068*/ 	.word	0x0500001c


	//   ....[16]....
        /*006c*/ 	.word	0x0500001c


	//   ....[17]....
        /*0070*/ 	.word	0x0500001c


	//   ....[18]....
        /*0074*/ 	.word	0x0500001c


	//   ....[19]....
        /*0078*/ 	.word	0x0500001c


	//----- nvinfo : EIATTR_COOP_GROUP_INSTR_OFFSETS
	.align		4
.L_5789:
        /*007c*/ 	.byte	0x04, 0x28
        /*007e*/ 	.short	(.L_5791 - .L_5790)


	//   ....[0]....
.L_5790:
        /*0080*/ 	.word	0x00001370


	//   ....[1]....
        /*0084*/ 	.word	0x00001380


	//   ....[2]....
        /*0088*/ 	.word	0x000013b0


	//   ....[3]....
        /*008c*/ 	.word	0x000013c0


	//   ....[4]....
        /*0090*/ 	.word	0x000013f0


	//   ....[5]....
        /*0094*/ 	.word	0x00001400


	//   ....[6]....
        /*0098*/ 	.word	0x00001430


	//   ....[7]....
        /*009c*/ 	.word	0x00001440


	//   ....[8]....
        /*00a0*/ 	.word	0x00001470


	//   ....[9]....
        /*00a4*/ 	.word	0x00001480


	//   ....[10]....
        /*00a8*/ 	.word	0x00001e10


	//   ....[11]....
        /*00ac*/ 	.word	0x00001e60


	//   ....[12]....
        /*00b0*/ 	.word	0x00001ed0


	//   ....[13]....
        /*00b4*/ 	.word	0x00001f30


	//   ....[14]....
        /*00b8*/ 	.word	0x00001fa0


	//   ....[15]....
        /*00bc*/ 	.word	0x00002000


	//   ....[16]....
        /*00c0*/ 	.word	0x00002070


	//   ....[17]....
        /*00c4*/ 	.word	0x000020d0


	//   ....[18]....
        /*00c8*/ 	.word	0x00002140


	//   ....[19]....
        /*00cc*/ 	.word	0x000021a0


	//----- nvinfo : EIATTR_EXIT_INSTR_OFFSETS
	.align		4
.L_5791:
        /*00d0*/ 	.byte	0x04, 0x1c
        /*00d2*/ 	.short	(.L_5793 - .L_5792)


	//   ....[0]....
.L_5792:
        /*00d4*/ 	.word	0x00001db0


	//----- nvinfo : EIATTR_MAX_THREADS
	.align		4
.L_5793:
        /*00d8*/ 	.byte	0x04, 0x05
        /*00da*/ 	.short	(.L_5795 - .L_5794)
.L_5794:
        /*00dc*/ 	.word	0x00000080
        /*00e0*/ 	.word	0x00000001
        /*00e4*/ 	.word	0x00000001


	//----- nvinfo : EIATTR_CRS_STACK_SIZE
	.align		4
.L_5795:
        /*00e8*/ 	.byte	0x04, 0x1e
        /*00ea*/ 	.short	(.L_5797 - .L_5796)
.L_5796:
        /*00ec*/ 	.word	0x00000000


	//----- nvinfo : EIATTR_CBANK_PARAM_SIZE
	.align		4
.L_5797:
        /*00f0*/ 	.byte	0x03, 0x19
        /*00f2*/ 	.short	0x0088


	//----- nvinfo : EIATTR_PARAM_CBANK
	.align		4
        /*00f4*/ 	.byte	0x04, 0x0a
        /*00f6*/ 	.short	(.L_5799 - .L_5798)
	.align		4
.L_5798:
        /*00f8*/ 	.word	index@(.nv.constant0._ZN10layer_norm13ln_bwd_kernelINS_13Kernel_traitsI13__nv_bfloat16S2_S2_fjLj1536ELj1ELj1ELj4ELj8ENS_18Kernel_traits_baseILj1536ES2_S2_S2_fjLj128EEEEEEEvNS_9BwdParamsE)
        /*00fc*/ 	.short	0x0210
        /*00fe*/ 	.short	0x0088


	//----- nvinfo : EIATTR_SW_WAR
	.align		4
.L_5799:
        /*0100*/ 	.byte	0x04, 0x36
        /*0102*/ 	.short	(.L_5801 - .L_5800)
.L_5800:
        /*0104*/ 	.word	0x00000008
.L_5801:


//--------------------- .nv.info._ZN10layer_norm22ln_bwd_finalize_kernelINS_22Kernel_traits_finalizeILj1536E6__halffS2_fjLj1024ELj4ENS_18Kernel_traits_baseILj1536ES2_fS2_fjLj1024EEEEEEEvNS_9BwdParamsE --------------------------
	.section	.nv.info._ZN10layer_norm22ln_bwd_finalize_kernelINS_22Kernel_traits_finalizeILj1536E6__halffS2_fjLj1024ELj4ENS_18Kernel_traits_baseILj1536ES2_fS2_fjLj1024EEEEEEEvNS_9BwdParamsE,"",@"SHT_CUDA_INFO"
	.sectionflags	@""
	.align	4


	//----- nvinfo : EIATTR_CUDA_API_VERSION
	.align		4
        /*0000*/ 	.byte	0x04, 0x37
        /*0002*/ 	.short	(.L_5803 - .L_5802)
.L_5802:
        /*0004*/ 	.word	0x00000082


	//----- nvinfo : EIATTR_KPARAM_INFO
	.align		4
.L_5803:
        /*0008*/ 	.byte	0x04, 0x17
        /*000a*/ 	.short	(.L_5805 - .L_5804)
.L_5804:
        /*000c*/ 	.word	0x00000000
        /*0010*/ 	.short	0x0000
        /*0012*/ 	.short	0x0000
        /*0014*/ 	.byte	0x00, 0xf0, 0x21, 0x02


	//----- nvinfo : EIATTR_SPARSE_MMA_MASK
	.align		4
.L_5805:
        /*0018*/ 	.byte	0x03, 0x50
        /*001a*/ 	.short	0x0000


	//----- nvinfo : EIATTR_MAXREG_COUNT
	.align		4
        /*001c*/ 	.byte	0x03, 0x1b
        /*001e*/ 	.short	0x0040


	//----- nvinfo : EIATTR_NUM_BARRIERS
	.align		4
        /*0020*/ 	.byte	0x02, 0x4c
        /*0022*/ 	.byte	0x01
	.zero		1


	//----- nvinfo : EIATTR_MERCURY_ISA_VERSION
	.align		4
        /*0024*/ 	.byte	0x03, 0x5f
        /*0026*/ 	.short	0x0101


	//----- nvinfo : EIATTR_COOP_GROUP_MASK_REGIDS
	.align		4
        /*0028*/ 	.byte	0x04, 0x29
        /*002a*/ 	.short	(.L_5807 - .L_5806)


	//   ....[0]....
.L_5806:
        /*002c*/ 	.word	0xffffffff


	//   ....[1]....
        /*0030*/ 	.word	0xffffffff


	//   ....[2]....
        /*0034*/ 	.word	0xffffffff


	//   ....[3]....
        /*0038*/ 	.word	0xffffffff


	//   ....[4]....
        /*003c*/ 	.word	0xffffffff


	//   ....[5]....
        /*0040*/ 	.word	0xffffffff


	//   ....[6]....
        /*0044*/ 	.word	0xffffffff


	//   ....[7]....
        /*0048*/ 	.word	0xffffffff


	//   ....[8]....
        /*004c*/ 	.word	0xffffffff


	//   ....[9]....
        /*0050*/ 	.word	0xffffffff


	//   ....[10]....
        /*0054*/ 	.word	0x05000011


	//   ....[11]....
        /*0058*/ 	.word	0x05000011


	//   ....[12]....
        /*005c*/ 	.word	0x05000011


	//   ....[13]....
        /*0060*/ 	.word	0x05000011


	//   ....[14]....
        /*0064*/ 	.word	0x05000011


	//   ....[15]....
        /*0068*/ 	.word	0x05000011


	//   ....[16]....
        /*006c*/ 	.word	0x05000011


	//   ....[17]....
        /*0070*/ 	.word	0x05000011


	//   ....[18]....
        /*0074*/ 	.word	0x05000011


	//   ....[19]....
        /*0078*/ 	.word	0x05000011


	//----- nvinfo : EIATTR_COOP_GROUP_INSTR_OFFSETS
	.align		4
.L_5807:
        /*007c*/ 	.byte	0x04, 0x28
        /*007e*/ 	.short	(.L_5809 - .L_5808)


	//   ....[0]....
.L_5808:
        /*0080*/ 	.word	0x00000860


	//   ....[1]....
        /*0084*/ 	.word	0x00000870


	//   ....[2]....
        /*0088*/ 	.word	0x000008a0


	//   ....[3]....
        /*008c*/ 	.word	0x000008b0


	//   ....[4]....
        /*0090*/ 	.word	0x000008e0


	//   ....[5]....
        /*0094*/ 	.word	0x000008f0


	//   ....[6]....
        /*0098*/ 	.word	0x00000920


	//   ....[7]....
        /*009c*/ 	.word	0x00000930


	//   ....[8]....
        /*00a0*/ 	.word	0x00000960


	//   ....[9]....
        /*00a4*/ 	.word	0x00000970


	//   ....[10]....
        /*00a8*/ 	.word	0x00000b70


	//   ....[11]....
        /*00ac*/ 	.word	0x00000be0


	//   ....[12]....
        /*00b0*/ 	.word	0x00000c50


	//   ....[13]....
        /*00b4*/ 	.word	0x00000cc0


	//   ....[14]....
        /*00b8*/ 	.word	0x00000d30


	//   ....[15]....
        /*00bc*/ 	.word	0x00000d90


	//   ....[16]....
        /*00c0*/ 	.word	0x00000e00


	//   ....[17]....
        /*00c4*/ 	.word	0x00000e70


	//   ....[18]....
        /*00c8*/ 	.word	0x00000ee0


	//   ....[19]....
        /*00cc*/ 	.word	0x00000f50


	//----- nvinfo : EIATTR_EXIT_INSTR_OFFSETS
	.align		4
.L_5809:
        /*00d0*/ 	.byte	0x04, 0x1c
        /*00d2*/ 	.short	(.L_5811 - .L_5810)


	//   ....[0]....
.L_5810:
        /*00d4*/ 	.word	0x00000070


	//   ....[1]....
        /*00d8*/ 	.word	0x00000b10


	//----- nvinfo : EIATTR_MAX_THREADS
	.align		4
.L_5811:
        /*00dc*/ 	.byte	0x04, 0x05
        /*00de*/ 	.short	(.L_5813 - .L_5812)
.L_5812:
        /*00e0*/ 	.word	0x00000400
        /*00e4*/ 	.word	0x00000001
        /*00e8*/ 	.word	0x00000001


	//----- nvinfo : EIATTR_CRS_STACK_SIZE
	.align		4
.L_5813:
        /*00ec*/ 	.byte	0x04, 0x1e
        /*00ee*/ 	.short	(.L_5815 - .L_5814)
.L_5814:
        /*00f0*/ 	.word	0x00000000


	//----- nvinfo : EIATTR_CBANK_PARAM_SIZE
	.align		4
.L_5815:
        /*00f4*/ 	.byte	0x03, 0x19
        /*00f6*/ 	.short	0x0088


	//----- nvinfo : EIATTR_PARAM_CBANK
	.align		4
        /*00f8*/ 	.byte	0x04, 0x0a
        /*00fa*/ 	.short	(.L_5817 - .L_5816)
	.align		4
.L_5816:
        /*00fc*/ 	.word	index@(.nv.constant0._ZN10layer_norm22ln_bwd_finalize_kernelINS_22Kernel_traits_finalizeILj1536E6__halffS2_fjLj1024ELj4ENS_18Kernel_traits_baseILj1536ES2_fS2_fjLj1024EEEEEEEvNS_9BwdParamsE)
        /*0100*/ 	.short	0x0210
        /*0102*/ 	.short	0x0088


	//----- nvinfo : EIATTR_SW_WAR
	.align		4
.L_5817:
        /*0104*/ 	.byte	0x04, 0x36
        /*0106*/ 	.short	(.L_5819 - .L_5818)
.L_5818:
        /*0108*/ 	.word	0x00000008
.L_5819:


//--------------------- .nv.info._ZN10layer_norm13ln_bwd_kernelINS_13Kernel_traitsI6__halffS2_fjLj1536ELj1ELj1ELj4ELj16ENS_18Kernel_traits_baseILj1536ES2_fS2_fjLj128EEEEEEEvNS_9BwdParamsE --------------------------
	.section	.nv.info._ZN10layer_norm13ln_bwd_kernelINS_13Kernel_traitsI6__halffS2_fjLj1536ELj1ELj1ELj4ELj16ENS_18Kernel_traits_baseILj1536ES2_fS2_fjLj128EEEEEEEvNS_9BwdParamsE,"",@"SHT_CUDA_INFO"
	.sectionflags	@""
	.align	4


	//----- nvinfo : EIATTR_CUDA_API_VERSION
	.align		4
        /*0000*/ 	.byte	0x04, 0x37
        /*0002*/ 	.short	(.L_5821 - .L_5820)
.L_5820:
        /*0004*/ 	.word	0x00000082


	//----- nvinfo : EIATTR_KPARAM_INFO
	.align		4
.L_5821:
        /*0008*/ 	.byte	0x04, 0x17
        /*000a*/ 	.short	(.L_5823 - .L_5822)
.L_5822:
        /*000c*/ 	.word	0x00000000
        /*0010*/ 	.short	0x0000
        /*0012*/ 	.short	0x0000
        /*0014*/ 	.byte	0x00, 0xf0, 0x21, 0x02


	//----- nvinfo : EIATTR_SPARSE_MMA_MASK
	.align		4
.L_5823:
        /*0018*/ 	.byte	0x03, 0x50
        /*001a*/ 	.short	0x0000


	//----- nvinfo : EIATTR_MAXREG_COUNT
	.align		4
        /*001c*/ 	.byte	0x03, 0x1b
        /*001e*/ 	.short	0x00ff


	//----- nvinfo : EIATTR_NUM_BARRIERS
	.align		4
        /*0020*/ 	.byte	0x02, 0x4c
        /*0022*/ 	.byte	0x01
	.zero		1


	//----- nvinfo : EIATTR_MERCURY_ISA_VERSION
	.align		4
        /*0024*/ 	.byte	0x03, 0x5f
        /*0026*/ 	.short	0x0101


	//----- nvinfo : EIATTR_COOP_GROUP_MASK_REGIDS
	.align		4
        /*0028*/ 	.byte	0x04, 0x29
        /*002a*/ 	.short	(.L_5825 - .L_5824)


	//   ....[0]....
.L_5824:
        /*002c*/ 	.word	0xffffffff


	//   ....[1]....
        /*0030*/ 	.word	0xffffffff


	//   ....[2]....
        /*0034*/ 	.word	0xffffffff


	//   ....[3]....
        /*0038*/ 	.word	0xffffffff


	//   ....[4]....
        /*003c*/ 	.word	0xffffffff


	//   ....[5]....
        /*0040*/ 	.word	0xffffffff


	//   ....[6]....
        /*0044*/ 	.word	0xffffffff


	//   ....[7]....
        /*0048*/ 	.word	0xffffffff


	//   ....[8]....
        /*004c*/ 	.word	0xffffffff


	//   ....[9]....
        /*0050*/ 	.word	0xffffffff


	//   ....[10]....
        /*0054*/ 	.word	0x05000018


	//   ....[11]....
        /*0058*/ 	.word	0x05000018


	//   ....[12]....
        /*005c*/ 	.word	0x05000018


	//   ....[13]....
        /*0060*/ 	.word	0x05000018


	//   ....[14]....
        /*0064*/ 	.word	0x05000018


	//   ....[15]....
        /*0068*/ 	.word	0x05000018


	//   ....[16]....
        /*006c*/ 	.word	0x05000018


	//   ....[17]....
        /*0070*/ 	.word	0x05000018


	//   ....[18]....
        /*0074*/ 	.word	0x05000018


	//   ....[19]....
        /*0078*/ 	.word	0x05000018


	//----- nvinfo : EIATTR_COOP_GROUP_INSTR_OFFSETS
	.align		4
.L_5825:
        /*007c*/ 	.byte	0x04, 0x28
        /*007e*/ 	.short	(.L_5827 - .L_5826)


	//   ....[0]....
.L_5826:
        /*0080*/ 	.word	0x00001180


	//   ....[1]....
        /*0084*/ 	.word	0x00001190


	//   ....[2]....
        /*0088*/ 	.word	0x000011c0


	//   ....[3]....
        /*008c*/ 	.word	0x000011d0


	//   ....[4]....
        /*0090*/ 	.word	0x00001200


	//   ....[5]....
        /*0094*/ 	.word	0x00001210


	//   ....[6]....
        /*0098*/ 	.word	0x00001240


	//   ....[7]....
        /*009c*/ 	.word	0x00001250


	//   ....[8]....
        /*00a0*/ 	.word	0x00001280


	//   ....[9]....
        /*00a4*/ 	.word	0x00001290


	//   ....[10]....
        /*00a8*/ 	.word	0x00001a00


	//   ....[11]....
        /*00ac*/ 	.word	0x00001a50


	//   ....[12]....
        /*00b0*/ 	.word	0x00001ac0


	//   ....[13]....
        /*00b4*/ 	.word	0x00001b20


	//   ....[14]....
        /*00b8*/ 	.word	0x00001b90


	//   ....[15]....
        /*00bc*/ 	.word	0x00001bf0


	//   ....[16]....
        /*00c0*/ 	.word	0x00001c60


	//   ....[17]....
        /*00c4*/ 	.word	0x00001cc0


	//   ....[18]....
        /*00c8*/ 	.word	0x00001d30


	//   ....[19]....
        /*00cc*/ 	.word	0x00001d90


	//----- nvinfo : EIATTR_EXIT_INSTR_OFFSETS
	.align		4
.L_5827:
        /*00d0*/ 	.byte	0x04, 0x1c
        /*00d2*/ 	.short	(.L_5829 - .L_5828)


	//   ....[0]....
.L_5828:
        /*00d4*/ 	.word	0x000019a0


	//----- nvinfo : EIATTR_MAX_THREADS
	.align		4
.L_5829:
        /*00d8*/ 	.byte	0x04, 0x05
        /*00da*/ 	.short	(.L_5831 - .L_5830)
.L_5830:
        /*00dc*/ 	.word	0x00000080
        /*00e0*/ 	.word	0x00000001
        /*00e4*/ 	.word	0x00000001


	//----- nvinfo : EIATTR_CRS_STACK_SIZE
	.align		4
.L_5831:
        /*00e8*/ 	.byte	0x04, 0x1e
        /*00ea*/ 	.short	(.L_5833 - .L_5832)
.L_5832:
        /*00ec*/ 	.word	0x00000000


	//----- nvinfo : EIATTR_CBANK_PARAM_SIZE
	.align		4
.L_5833:
        /*00f0*/ 	.byte	0x03, 0x19
        /*00f2*/ 	.short	0x0088


	//----- nvinfo : EIATTR_PARAM_CBANK
	.align		4
        /*00f4*/ 	.byte	0x04, 0x0a
        /*00f6*/ 	.short	(.L_5835 - .L_5834)
	.align		4
.L_5834:
        /*00f8*/ 	.word	index@(.nv.constant0._ZN10layer_norm13ln_bwd_kernelINS_13Kernel_traitsI6__halffS2_fjLj1536ELj1ELj1ELj4ELj16ENS_18Kernel_traits_baseILj1536ES2_fS2_fjLj128EEEEEEEvNS_9BwdParamsE)
        /*00fc*/ 	.short	0x0210
        /*00fe*/ 	.short	0x0088


	//----- nvinfo : EIATTR_SW_WAR
	.align		4
.L_5835:
        /*0100*/ 	.byte	0x04, 0x36
        /*0102*/ 	.short	(.L_5837 - .L_5836)
.L_5836:
        /*0104*/ 	.word	0x00000008
.L_5837:


//--------------------- .nv.info._ZN10layer_norm22ln_bwd_finalize_kernelINS_22Kernel_traits_finalizeILj1536E6__halfS2_S2_fjLj1024ELj4ENS_18Kernel_traits_baseILj1536ES2_S2_S2_fjLj1024EEEEEEEvNS_9BwdParamsE --------------------------
	.section	.nv.info._ZN10layer_norm22ln_bwd_finalize_kernelINS_22Kernel_traits_finalizeILj1536E6__halfS2_S2_fjLj1024ELj4ENS_18Kernel_traits_baseILj1536ES2_S2_S2_fjLj1024EEEEEEEvNS_9BwdParamsE,"",@"SHT_CUDA_INFO"
	.sectionflags	@""
	.align	4


	//----- nvinfo : EIATTR_CUDA_API_VERSION
	.align		4
        /*0000*/ 	.byte	0x04, 0x37
        /*0002*/ 	.short	(.L_5839 - .L_5838)
.L_5838:
        /*0004*/ 	.word	0x00000082


	//----- nvinfo : EIATTR_KPARAM_INFO
	.align		4
.L_5839:
        /*0008*/ 	.byte	0x04, 0x17
        /*000a*/ 	.short	(.L_5841 - .L_5840)
.L_5840:
        /*000c*/ 	.word	0x00000000
        /*0010*/ 	.short	0x0000
        /*0012*/ 	.short	0x0000
        /*0014*/ 	.byte	0x00, 0xf0, 0x21, 0x02


	//----- nvinfo : EIATTR_SPARSE_MMA_MASK
	.align		4
.L_5841:
        /*0018*/ 	.byte	0x03, 0x50
        /*001a*/ 	.short	0x0000


	//----- nvinfo : EIATTR_MAXREG_COUNT
	.align		4
        /*001c*/ 	.byte	0x03, 0x1b
        /*001e*/ 	.short	0x0040


	//----- nvinfo : EIATTR_NUM_BARRIERS
	.align		4
        /*0020*/ 	.byte	0x02, 0x4c
        /*0022*/ 	.byte	0x01
	.zero		1


	//----- nvinfo : EIATTR_MERCURY_ISA_VERSION
	.align		4
        /*0024*/ 	.byte	0x03, 0x5f
        /*0026*/ 	.short	0x0101


	//----- nvinfo : EIATTR_COOP_GROUP_MASK_REGIDS
	.align		4
        /*0028*/ 	.byte	0x04, 0x29
        /*002a*/ 	.short	(.L_5843 - .L_5842)


	//   ....[0]....
.L_5842:
        /*002c*/ 	.word	0xffffffff


	//   ....[1]....
        /*0030*/ 	.word	0xffffffff


	//   ....[2]....
        /*0034*/ 	.word	0xffffffff


	//   ....[3]....
        /*0038*/ 	.word	0xffffffff


	//   ....[4]....
        /*003c*/ 	.word	0xffffffff


	//   ....[5]....
        /*0040*/ 	.word	0xffffffff


	//   ....[6]....
        /*0044*/ 	.word	0xffffffff


	//   ....[7]....
        /*0048*/ 	.word	0xffffffff


	//   ....[8]....
        /*004c*/ 	.word	0xffffffff


	//   ....[9]....
        /*0050*/ 	.word	0xffffffff


	//   ....[10]....
        /*0054*/ 	.word	0x05000011


	//   ....[11]....
        /*0058*/ 	.word	0x05000011


	//   ....[12]....
        /*005c*/ 	.word	0x05000011


	//   ....[13]....
        /*0060*/ 	.word	0x05000011


	//   ....[14]....
        /*0064*/ 	.word	0x05000011


	//   ....[15]....
        /*0068*/ 	.word	0x05000011


	//   ....[16]....
        /*006c*/ 	.word	0x05000011


	//   ....[17]....
        /*0070*/ 	.word	0x05000011


	//   ....[18]....
        /*0074*/ 	.word	0x05000011


	//   ....[19]....
        /*0078*/ 	.word	0x05000011


	//----- nvinfo : EIATTR_COOP_GROUP_INSTR_OFFSETS
	.align		4
.L_5843:
        /*007c*/ 	.byte	0x04, 0x28
        /*007e*/ 	.short	(.L_5845 - .L_5844)


	//   ....[0]....
.L_5844:
        /*0080*/ 	.word	0x00000860


	//   ....[1]....
        /*0084*/ 	.word	0x00000870


	//   ....[2]....
        /*0088*/ 	.word	0x000008a0


	//   ....[3]....
        /*008c*/ 	.word	0x000008b0


	//   ....[4]....
        /*0090*/ 	.word	0x000008e0


	//   ....[5]....
        /*0094*/ 	.word	0x000008f0


	//   ....[6]....
        /*0098*/ 	.word	0x00000920


	//   ....[7]....
        /*009c*/ 	.word	0x00000930


	//   ....[8]....
        /*00a0*/ 	.word	0x00000960


	//   ....[9]....
        /*00a4*/ 	.word	0x00000970


	//   ....[10]....
        /*00a8*/ 	.word	0x00000b70


	//   ....[11]....
        /*00ac*/ 	.word	0x00000be0


	//   ....[12]....
        /*00b0*/ 	.word	0x00000c50


	//   ....[13]....
        /*00b4*/ 	.word	0x00000cc0


	//   ....[14]....
        /*00b8*/ 	.word	0x00000d30


	//   ....[15]....
        /*00bc*/ 	.word	0x00000d90


	//   ....[16]....
        /*00c0*/ 	.word	0x00000e00


	//   ....[17]....
        /*00c4*/ 	.word	0x00000e70


	//   ....[18]....
        /*00c8*/ 	.word	0x00000ee0


	//   ....[19]....
        /*00cc*/ 	.word	0x00000f50


	//----- nvinfo : EIATTR_EXIT_INSTR_OFFSETS
	.align		4
.L_5845:
        /*00d0*/ 	.byte	0x04, 0x1c
        /*00d2*/ 	.short	(.L_5847 - .L_5846)


	//   ....[0]....
.L_5846:
        /*00d4*/ 	.word	0x00000070


	//   ....[1]....
        /*00d8*/ 	.word	0x00000b10


	//----- nvinfo : EIATTR_MAX_THREADS
	.align		4
.L_5847:
        /*00dc*/ 	.byte	0x04, 0x05
        /*00de*/ 	.short	(.L_5849 - .L_5848)
.L_5848:
        /*00e0*/ 	.word	0x00000400
        /*00e4*/ 	.word	0x00000001
        /*00e8*/ 	.word	0x00000001


	//----- nvinfo : EIATTR_CRS_STACK_SIZE
	.align		4
.L_5849:
        /*00ec*/ 	.byte	0x04, 0x1e
        /*00ee*/ 	.short	(.L_5851 - .L_5850)
.L_5850:
        /*00f0*/ 	.word	0x00000000


	//----- nvinfo : EIATTR_CBANK_PARAM_SIZE
	.align		4
.L_5851:
        /*00f4*/ 	.byte	0x03, 0x19
        /*00f6*/ 	.short	0x0088


	//----- nvinfo : EIATTR_PARAM_CBANK
	.align		4
        /*00f8*/ 	.byte	0x04, 0x0a
        /*00fa*/ 	.short	(.L_5853 - .L_5852)
	.align		4
.L_5852:
        /*00fc*/ 	.word	index@(.nv.constant0._ZN10layer_norm22ln_bwd_finalize_kernelINS_22Kernel_traits_finalizeILj1536E6__halfS2_S2_fjLj1024ELj4ENS_18Kernel_traits_baseILj1536ES2_S2_S2_fjLj1024EEEEEEEvNS_9BwdParamsE)
        /*0100*/ 	.short	0x0210
        /*0102*/ 	.short	0x0088


	//----- nvinfo : EIATTR_SW_WAR
	.align		4
.L_5853:
        /*0104*/ 	.byte	0x04, 0x36
        /*0106*/ 	.short	(.L_5855 - .L_5854)
.L_5854:
        /*0108*/ 	.word	0x00000008
.L_5855:


//--------------------- .nv.info._ZN10layer_norm13ln_bwd_kernelINS_13Kernel_traitsI6__halfS2_S2_fjLj1536ELj1ELj1ELj4ELj8ENS_18Kernel_traits_baseILj1536ES2_S2_S2_fjLj128EEEEEEEvNS_9BwdParamsE --------------------------
	.section	.nv.info._ZN10layer_norm13ln_bwd_kernelINS_13Kernel_traitsI6__halfS2_S2_fjLj1536ELj1ELj1ELj4ELj8ENS_18Kernel_traits_baseILj1536ES2_S2_S2_fjLj128EEEEEEEvNS_9BwdParamsE,"",@"SHT_CUDA_INFO"
	.sectionflags	@""
	.align	4


	//----- nvinfo : EIATTR_CUDA_API_VERSION
	.align		4
        /*0000*/ 	.byte	0x04, 0x37
        /*0002*/ 	.short	(.L_5857 - .L_5856)
.L_5856:
        /*0004*/ 	.word	0x00000082


	//----- nvinfo : EIATTR_KPARAM_INFO
	.align		4
.L_5857:
        /*0008*/ 	.byte	0x04, 0x17
        /*000a*/ 	.short	(.L_5859 - .L_5858)
.L_5858:
        /*000c*/ 	.word	0x00000000
        /*0010*/ 	.short	0x0000
        /*0012*/ 	.short	0x0000
        /*0014*/ 	.byte	0x00, 0xf0, 0x21, 0x02


	//----- nvinfo : EIATTR_SPARSE_MMA_MASK
	.align		4
.L_5859:
        /*0018*/ 	.byte	0x03, 0x50
        /*001a*/ 	.short	0x0000


	//----- nvinfo : EIATTR_MAXREG_COUNT
	.align		4
        /*001c*/ 	.byte	0x03, 0x1b
        /*001e*/ 	.short	0x00ff


	//----- nvinfo : EIATTR_NUM_BARRIERS
	.align		4
        /*0020*/ 	.byte	0x02, 0x4c
        /*0022*/ 	.byte	0x01
	.zero		1


	//----- nvinfo : EIATTR_MERCURY_ISA_VERSION
	.align		4
        /*0024*/ 	.byte	0x03, 0x5f
        /*0026*/ 	.short	0x0101


	//----- nvinfo : EIATTR_COOP_GROUP_MASK_REGIDS
	.align		4
        /*0028*/ 	.byte	0x04, 0x29
        /*002a*/ 	.short	(.L_5861 - .L_5860)


	//   ....[0]....
.L_5860:
        /*002c*/ 	.word	0xffffffff


	//   ....[1]....
        /*0030*/ 	.word	0xffffffff


	//   ....[2]....
        /*0034*/ 	.word	0xffffffff


	//   ....[3]....
        /*0038*/ 	.word	0xffffffff


	//   ....[4]....
        /*003c*/ 	.word	0xffffffff


	//   ....[5]....
        /*0040*/ 	.word	0xffffffff


	//   ....[6]....
        /*0044*/ 	.word	0xffffffff


	//   ....[7]....
        /*0048*/ 	.word	0xffffffff


	//   ....[8]....
        /*004c*/ 	.word	0xffffffff


	//   ....[9]....
        /*0050*/ 	.word	0xffffffff


	//   ....[10]....
        /*0054*/ 	.word	0x0500001c


	//   ....[11]....
        /*0058*/ 	.word	0x0500001c


	//   ....[12]....
        /*005c*/ 	.word	0x0500001c


	//   ....[13]....
        /*0060*/ 	.word	0x0500001c


	//   ....[14]....
        /*0064*/ 	.word	0x0500001c


	//   ....[15]....
        /*0068*/ 	.word	0x0500001c


	//   ....[16]....
        /*006c*/ 	.word	0x0500001c


	//   ....[17]....
        /*0070*/ 	.word	0x0500001c


	//   ....[18]....
        /*0074*/ 	.word	0x0500001c


	//   ....[19]....
        /*0078*/ 	.word	0x0500001c


	//----- nvinfo : EIATTR_COOP_GROUP_INSTR_OFFSETS
	.align		4
.L_5861:
        /*007c*/ 	.byte	0x04, 0x28
        /*007e*/ 	.short	(.L_5863 - .L_5862)


	//   ....[0]....
.L_5862:
        /*0080*/ 	.word	0x00001370


	//   ....[1]....
        /*0084*/ 	.word	0x00001380


	//   ....[2]....
        /*0088*/ 	.word	0x000013b0


	//   ....[3]....
        /*008c*/ 	.word	0x000013c0


	//   ....[4]....
        /*0090*/ 	.word	0x000013f0


	//   ....[5]....
        /*0094*/ 	.word	0x00001400


	//   ....[6]....
        /*0098*/ 	.word	0x00001430


	//   ....[7]....
        /*009c*/ 	.word	0x00001440


	//   ....[8]....
        /*00a0*/ 	.word	0x00001470


	//   ....[9]....
        /*00a4*/ 	.word	0x00001480


	//   ....[10]....
        /*00a8*/ 	.word	0x00001e10


	//   ....[11]....
        /*00ac*/ 	.word	0x00001e60


	//   ....[12]....
        /*00b0*/ 	.word	0x00001ed0


	//   ....[13]....
        /*00b4*/ 	.word	0x00001f30


	//   ....[14]....
        /*00b8*/ 	.word	0x00001fa0


	//   ....[15]....
        /*00bc*/ 	.word	0x00002000


	//   ....[16]....
        /*00c0*/ 	.word	0x00002070


	//   ....[17]....
        /*00c4*/ 	.word	0x000020d0


	//   ....[18]....
        /*00c8*/ 	.word	0x00002140


	//   ....[19]....
        /*00cc*/ 	.word	0x000021a0


	//----- nvinfo : EIATTR_EXIT_INSTR_OFFSETS
	.align		4
.L_5863:
        /*00d0*/ 	.byte	0x04, 0x1c
        /*00d2*/ 	.short	(.L_5865 - .L_5864)


	//   ....[0]....
.L_5864:
        /*00d4*/ 	.word	0x00001db0


	//----- nvinfo : EIATTR_MAX_THREADS
	.align		4
.L_5865:
        /*00d8*/ 	.byte	0x04, 0x05
        /*00da*/ 	.short	(.L_5867 - .L_5866)
.L_5866:
        /*00dc*/ 	.word	0x00000080
        /*00e0*/ 	.word	0x00000001
        /*00e4*/ 	.word	0x00000001


	//----- nvinfo : EIATTR_CRS_STACK_SIZE
	.align		4
.L_5867:
        /*00e8*/ 	.byte	0x04, 0x1e
        /*00ea*/ 	.short	(.L_5869 - .L_5868)
.L_5868:
        /*00ec*/ 	.word	0x00000000


	//----- nvinfo : EIATTR_CBANK_PARAM_SIZE
	.align		4
.L_5869:
        /*00f0*/ 	.byte	0x03, 0x19
        /*00f2*/ 	.short	0x0088


	//----- nvinfo : EIATTR_PARAM_CBANK
	.align		4
        /*00f4*/ 	.byte	0x04, 0x0a
        /*00f6*/ 	.short	(.L_5871 - .L_5870)
	.align		4
.L_5870:
        /*00f8*/ 	.word	index@(.nv.constant0._ZN10layer_norm13ln_bwd_kernelINS_13Kernel_traitsI6__halfS2_S2_fjLj1536ELj1ELj1ELj4ELj8ENS_18Kernel_traits_baseILj1536ES2_S2_S2_fjLj128EEEEEEEvNS_9BwdParamsE)
        /*00fc*/ 	.short	0x0210
        /*00fe*/ 	.short	0x0088


	//----- nvinfo : EIATTR_SW_WAR
	.align		4
.L_5871:
        /*0100*/ 	.byte	0x04, 0x36
        /*0102*/ 	.short	(.L_5873 - .L_5872)
.L_5872:
        /*0104*/ 	.word	0x00000008
.L_5873:


//--------------------- .nv.info._ZN10layer_norm22ln_bwd_finalize_kernelINS_22Kernel_traits_finalizeILj1536EffffjLj1024ELj4ENS_18Kernel_traits_baseILj1536EffffjLj1024EEEEEEEvNS_9BwdParamsE --------------------------
	.section	.nv.info._ZN10layer_norm22ln_bwd_finalize_kernelINS_22Kernel_traits_finalizeILj1536EffffjLj1024ELj4ENS_18Kernel_traits_baseILj1536EffffjLj1024EEEEEEEvNS_9BwdParamsE,"",@"SHT_CUDA_INFO"
	.sectionflags	@""
	.align	4


	//----- nvinfo : EIATTR_CUDA_API_VERSION
	.align		4
        /*0000*/ 	.byte	0x04, 0x37
        /*0002*/ 	.short	(.L_5875 - .L_5874)
.L_5874:
        /*0004*/ 	.word	0x00000082


	//----- nvinfo : EIATTR_KPARAM_INFO
	.align		4
.L_5875:
        /*0008*/ 	.byte	0x04, 0x17
        /*000a*/ 	.short	(.L_5877 - .L_5876)
.L_5876:
        /*000c*/ 	.word	0x00000000
        /*0010*/ 	.short	0x0000
        /*0012*/ 	.short	0x0000
        /*0014*/ 	.byte	0x00, 0xf0, 0x21, 0x02


	//----- nvinfo : EIATTR_SPARSE_MMA_MASK
	.align		4
.L_5877:
        /*0018*/ 	.byte	0x03, 0x50
        /*001a*/ 	.short	0x0000


	//----- nvinfo : EIATTR_MAXREG_COUNT
	.align		4
        /*001c*/ 	.byte	0x03, 0x1b
        /*001e*/ 	.short	0x0040


	//----- nvinfo : EIATTR_NUM_BARRIERS
	.align		4
        /*0020*/ 	.byte	0x02, 0x4c
        /*0022*/ 	.byte	0x01
	.zero		1


	//----- nvinfo : EIATTR_MERCURY_ISA_VERSION
	.align		4
        /*0024*/ 	.byte	0x03, 0x5f
        /*0026*/ 	.short	0x0101


	//----- nvinfo : EIATTR_COOP_GROUP_MASK_REGIDS
	.align		4
        /*0028*/ 	.byte	0x04, 0x29
        /*002a*/ 	.short	(.L_5879 - .L_5878)


	//   ....[0]....
.L_5878:
        /*002c*/ 	.word	0xffffffff


	//   ....[1]....
        /*0030*/ 	.word	0xffffffff


	//   ....[2]....
        /*0034*/ 	.word	0xffffffff


	//   ....[3]....
        /*0038*/ 	.word	0xffffffff


	//   ....[4]....
        /*003c*/ 	.word	0xffffffff


	//   ....[5]....
        /*0040*/ 	.word	0xffffffff


	//   ....[6]....
        /*0044*/ 	.word	0xffffffff


	//   ....[7]....
        /*0048*/ 	.word	0xffffffff


	//   ....[8]....
        /*004c*/ 	.word	0xffffffff


	//   ....[9]....
        /*0050*/ 	.word	0xffffffff


	//   ....[10]....
        /*0054*/ 	.word	0x05000011


	//   ....[11]....
        /*0058*/ 	.word	0x05000011


	//   ....[12]....
        /*005c*/ 	.word	0x05000011


	//   ....[13]....
        /*0060*/ 	.word	0x05000011


	//   ....[14]....
        /*0064*/ 	.word	0x05000011


	//   ....[15]....
        /*0068*/ 	.word	0x05000011


	//   ....[16]....
        /*006c*/ 	.word	0x05000011


	//   ....[17]....
        /*0070*/ 	.word	0x05000011


	//   ....[18]....
        /*0074*/ 	.word	0x05000011


	//   ....[19]....
        /*0078*/ 	.word	0x05000011


	//----- nvinfo : EIATTR_COOP_GROUP_INSTR_OFFSETS
	.align		4
.L_5879:
        /*007c*/ 	.byte	0x04, 0x28
        /*007e*/ 	.short	(.L_5881 - .L_5880)


	//   ....[0]....
.L_5880:
        /*0080*/ 	.word	0x00000860


	//   ....[1]....
        /*0084*/ 	.word	0x00000870


	//   ....[2]....
        /*0088*/ 	.word	0x000008a0


	//   ....[3]....
        /*008c*/ 	.word	0x000008b0


	//   ....[4]....
        /*0090*/ 	.word	0x000008e0


	//   ....[5]....
        /*0094*/ 	.word	0x000008f0


	//   ....[6]....
        /*0098*/ 	.word	0x00000920


	//   ....[7]....
        /*009c*/ 	.word	0x00000930


	//   ....[8]....
        /*00a0*/ 	.word	0x00000960


	//   ....[9]....
        /*00a4*/ 	.word	0x00000970


	//   ....[10]....
        /*00a8*/ 	.word	0x00000b20


	//   ....[11]....
        /*00ac*/ 	.word	0x00000b90


	//   ....[12]....
        /*00b0*/ 	.word	0x00000c00


	//   ....[13]....
        /*00b4*/ 	.word	0x00000c70


	//   ....[14]....
        /*00b8*/ 	.word	0x00000ce0


	//   ....[15]....
        /*00bc*/ 	.word	0x00000d40


	//   ....[16]....
        /*00c0*/ 	.word	0x00000db0


	//   ....[17]....
        /*00c4*/ 	.word	0x00000e20


	//   ....[18]....
        /*00c8*/ 	.word	0x00000e90


	//   ....[19]....
        /*00cc*/ 	.word	0x00000f00


	//----- nvinfo : EIATTR_EXIT_INSTR_OFFSETS
	.align		4
.L_5881:
        /*00d0*/ 	.byte	0x04, 0x1c
        /*00d2*/ 	.short	(.L_5883 - .L_5882)


	//   ....[0]....
.L_5882:
        /*00d4*/ 	.word	0x00000070


	//   ....[1]....
        /*00d8*/ 	.word	0x00000ac0


	//----- nvinfo : EIATTR_MAX_THREADS
	.align		4
.L_5883:
        /*00dc*/ 	.byte	0x04, 0x05
        /*00de*/ 	.short	(.L_5885 - .L_5884)
.L_5884:
        /*00e0*/ 	.word	0x00000400
        /*00e4*/ 	.word	0x00000001
        /*00e8*/ 	.word	0x00000001


	//----- nvinfo : EIATTR_CRS_STACK_SIZE
	.align		4
.L_5885:
        /*00ec*/ 	.byte	0x04, 0x1e
        /*00ee*/ 	.short	(.L_5887 - .L_5886)
.L_5886:
        /*00f0*/ 	.word	0x00000000


	//----- nvinfo : EIATTR_CBANK_PARAM_SIZE
	.align		4
.L_5887:
        /*00f4*/ 	.byte	0x03, 0x19
        /*00f6*/ 	.short	0x0088


	//----- nvinfo : EIATTR_PARAM_CBANK
	.align		4
        /*00f8*/ 	.byte	0x04, 0x0a
        /*00fa*/ 	.short	(.L_5889 - .L_5888)
	.align		4
.L_5888:
        /*00fc*/ 	.word	index@(.nv.constant0._ZN10layer_norm22ln_bwd_finalize_kernelINS_22Kernel_traits_finalizeILj1536EffffjLj1024ELj4ENS_18Kernel_traits_baseILj1536EffffjLj1024EEEEEEEvNS_9BwdParamsE)
        /*0100*/ 	.short	0x0210
        /*0102*/ 	.short	0x0088


	//----- nvinfo : EIATTR_SW_WAR
	.align		4
.L_5889:
        /*0104*/ 	.byte	0x04, 0x36
        /*0106*/ 	.short	(.L_5891 - .L_5890)
.L_5890:
        /*0108*/ 	.word	0x00000008
.L_5891:


//--------------------- .nv.info._ZN10layer_norm13ln_bwd_kernelINS_13Kernel_traitsIffffjLj1536ELj1ELj1ELj4ELj16ENS_18Kernel_traits_baseILj1536EffffjLj128EEEEEEEvNS_9BwdParamsE --------------------------
	.section	.nv.info._ZN10layer_norm13ln_bwd_kernelINS_13Kernel_traitsIffffjLj1536ELj1ELj1ELj4ELj16ENS_18Kernel_traits_baseILj1536EffffjLj128EEEEEEEvNS_9BwdParamsE,"",@"SHT_CUDA_INFO"
	.sectionflags	@""
	.align	4


	//----- nvinfo : EIATTR_CUDA_API_VERSION
	.align		4
        /*0000*/ 	.byte	0x04, 0x37
        /*0002*/ 	.short	(.L_5893 - .L_5892)
.L_5892:
        /*0004*/ 	.word	0x00000082


	//----- nvinfo : EIATTR_KPARAM_INFO
	.align		4
.L_5893:
        /*0008*/ 	.byte	0x04, 0x17
        /*000a*/ 	.short	(.L_5895 - .L_5894)
.L_5894:
        /*000c*/ 	.word	0x00000000
        /*0010*/ 	.short	0x0000
        /*0012*/ 	.short	0x0000
        /*0014*/ 	.byte	0x00, 0xf0, 0x21, 0x02


	//----- nvinfo : EIATTR_SPARSE_MMA_MASK
	.align		4
.L_5895:
        /*0018*/ 	.byte	0x03, 0x50
        /*001a*/ 	.short	0x0000


	//----- nvinfo : EIATTR_MAXREG_COUNT
	.align		4
        /*001c*/ 	.byte	0x03, 0x1b
        /*001e*/ 	.short	0x00ff


	//----- nvinfo : EIATTR_NUM_BARRIERS
	.align		4
        /*0020*/ 	.byte	0x02, 0x4c
        /*0022*/ 	.byte	0x01
	.zero		1


	//----- nvinfo : EIATTR_MERCURY_ISA_VERSION
	.align		4
        /*0024*/ 	.byte	0x03, 0x5f
        /*0026*/ 	.short	0x0101


	//----- nvinfo : EIATTR_COOP_GROUP_MASK_REGIDS
	.align		4
        /*0028*/ 	.byte	0x04, 0x29
        /*002a*/ 	.short	(.L_5897 - .L_5896)


	//   ....[0]....
.L_5896:
        /*002c*/ 	.word	0xffffffff


	//   ....[1]....
        /*0030*/ 	.word	0xffffffff


	//   ....[2]....
        /*0034*/ 	.word	0xffffffff


	//   ....[3]....
        /*0038*/ 	.word	0xffffffff


	//   ....[4]....
        /*003c*/ 	.word	0xffffffff


	//   ....[5]....
        /*0040*/ 	.word	0xffffffff


	//   ....[6]....
        /*0044*/ 	.word	0xffffffff


	//   ....[7]....
        /*0048*/ 	.word	0xffffffff


	//   ....[8]....
        /*004c*/ 	.word	0xffffffff


	//   ....[9]....
        /*0050*/ 	.word	0xffffffff


	//   ....[10]....
        /*0054*/ 	.word	0x05000026


	//   ....[11]....
        /*0058*/ 	.word	0x05000026


	//   ....[12]....
        /*005c*/ 	.word	0x05000026


	//   ....[13]....
        /*0060*/ 	.word	0x05000026


	//   ....[14]....
        /*0064*/ 	.word	0x05000026


	//   ....[15]....
        /*0068*/ 	.word	0x05000026


	//   ....[16]....
        /*006c*/ 	.word	0x05000026


	//   ....[17]....
        /*0070*/ 	.word	0x05000026


	//   ....[18]....
        /*0074*/ 	.word	0x05000026


	//   ....[19]....
        /*0078*/ 	.word	0x05000026


	//----- nvinfo : EIATTR_COOP_GROUP_INSTR_OFFSETS
	.align		4
.L_5897:
        /*007c*/ 	.byte	0x04, 0x28
        /*007e*/ 	.short	(.L_5899 - .L_5898)


	//   ....[0]....
.L_5898:
        /*0080*/ 	.word	0x00000df0


	//   ....[1]....
        /*0084*/ 	.word	0x00000e00


	//   ....[2]....
        /*0088*/ 	.word	0x00000e30


	//   ....[3]....
        /*008c*/ 	.word	0x00000e40


	//   ....[4]....
        /*0090*/ 	.word	0x00000e70


	//   ....[5]....
        /*0094*/ 	.word	0x00000e80


	//   ....[6]....
        /*0098*/ 	.word	0x00000eb0


	//   ....[7]....
        /*009c*/ 	.word	0x00000ec0


	//   ....[8]....
        /*00a0*/ 	.word	0x00000ef0


	//   ....[9]....
        /*00a4*/ 	.word	0x00000f00


	//   ....[10]....
        /*00a8*/ 	.word	0x000016a0


	//   ....[11]....
        /*00ac*/ 	.word	0x00001710


	//   ....[12]....
        /*00b0*/ 	.word	0x00001790


	//   ....[13]....
        /*00b4*/ 	.word	0x00001800


	//   ....[14]....
        /*00b8*/ 	.word	0x00001880


	//   ....[15]....
        /*00bc*/ 	.word	0x000018f0


	//   ....[16]....
        /*00c0*/ 	.word	0x00001970


	//   ....[17]....
        /*00c4*/ 	.word	0x000019e0


	//   ....[18]....
        /*00c8*/ 	.word	0x00001a60


	//   ....[19]....
        /*00cc*/ 	.word	0x00001ac0


	//----- nvinfo : EIATTR_EXIT_INSTR_OFFSETS
	.align		4
.L_5899:
        /*00d0*/ 	.byte	0x04, 0x1c
        /*00d2*/ 	.short	(.L_5901 - .L_5900)


	//   ....[0]....
.L_5900:
        /*00d4*/ 	.word	0x00001650


	//----- nvinfo : EIATTR_MAX_THREADS
	.align		4
.L_5901:
        /*00d8*/ 	.byte	0x04, 0x05
        /*00da*/ 	.short	(.L_5903 - .L_5902)
.L_5902:
        /*00dc*/ 	.word	0x00000080
        /*00e0*/ 	.word	0x00000001
        /*00e4*/ 	.word	0x00000001


	//----- nvinfo : EIATTR_CRS_STACK_SIZE
	.align		4
.L_5903:
        /*00e8*/ 	.byte	0x04, 0x1e
        /*00ea*/ 	.short	(.L_5905 - .L_5904)
.L_5904:
        /*00ec*/ 	.word	0x00000000


	//----- nvinfo : EIATTR_CBANK_PARAM_SIZE
	.align		4
.L_5905:
        /*00f0*/ 	.byte	0x03, 0x19
        /*00f2*/ 	.short	0x0088


	//----- nvinfo : EIATTR_PARAM_CBANK
	.align		4
        /*00f4*/ 	.byte	0x04, 0x0a
        /*00f6*/ 	.short	(.L_5907 - .L_5906)
	.align		4
.L_5906:
        /*00f8*/ 	.word	index@(.nv.constant0._ZN10layer_norm13ln_bwd_kernelINS_13Kernel_traitsIffffjLj1536ELj1ELj1ELj4ELj16ENS_18Kernel_traits_baseILj1536EffffjLj128EEEEEEEvNS_9BwdParamsE)
        /*00fc*/ 	.short	0x0210
        /*00fe*/ 	.short	0x0088


	//----- nvinfo : EIATTR_SW_WAR
	.align		4
.L_5907:
        /*0100*/ 	.byte	0x04, 0x36
        /*0102*/ 	.short	(.L_5909 - .L_5908)
.L_5908:
        /*0104*/ 	.word	0x00000008
.L_5909:


//--------------------- .nv.info._ZN10layer_norm22ln_bwd_finalize_kernelINS_22Kernel_traits_finalizeILj1024E13__nv_bfloat16fS2_fjLj1024ELj4ENS_18Kernel_traits_baseILj1024ES2_fS2_fjLj1024EEEEEEEvNS_9BwdParamsE --------------------------
	.section	.nv.info._ZN10layer_norm22ln_bwd_finalize_kernelINS_22Kernel_traits_finalizeILj1024E13__nv_bfloat16fS2_fjLj1024ELj4ENS_18Kernel_traits_baseILj1024ES2_fS2_fjLj1024EEEEEEEvNS_9BwdParamsE,"",@"SHT_CUDA_INFO"
	.sectionflags	@""
	.align	4


	//----- nvinfo : EIATTR_CUDA_API_VERSION
	.align		4
        /*0000*/ 	.byte	0x04, 0x37
        /*0002*/ 	.short	(.L_5911 - .L_5910)
.L_5910:
        /*0004*/ 	.word	0x00000082


	//----- nvinfo : EIATTR_KPARAM_INFO
	.align		4
.L_5911:
        /*0008*/ 	.byte	0x04, 0x17
        /*000a*/ 	.short	(.L_5913 - .L_5912)
.L_5912:
        /*000c*/ 	.word	0x00000000
        /*0010*/ 	.short	0x0000
        /*0012*/ 	.short	0x0000
        /*0014*/ 	.byte	0x00, 0xf0, 0x21, 0x02


	//----- nvinfo : EIATTR_SPARSE_MMA_MASK
	.align		4
.L_5913:
        /*0018*/ 	.byte	0x03, 0x50
        /*001a*/ 	.short	0x0000


	//----- nvinfo : EIATTR_MAXREG_COUNT
	.align		4
        /*001c*/ 	.byte	0x03, 0x1b
        /*001e*/ 	.short	0x0040


	//----- nvinfo : EIATTR_NUM_BARRIERS
	.align		4
        /*0020*/ 	.byte	0x02, 0x4c
        /*0022*/ 	.byte	0x01
	.zero		1


	//----- nvinfo : EIATTR_MERCURY_ISA_VERSION
	.align		4
        /*0024*/ 	.byte	0x03, 0x5f
        /*0026*/ 	.short	0x0101


	//----- nvinfo : EIATTR_COOP_GROUP_MASK_REGIDS
	.align		4
        /*0028*/ 	.byte	0x04, 0x29
        /*002a*/ 	.short	(.L_5915 - .L_5914)


	//   ....[0]....
.L_5914:
        /*002c*/ 	.word	0xffffffff


	//   ....[1]....
        /*0030*/ 	.word	0xffffffff


	//   ....[2]....
        /*0034*/ 	.word	0xffffffff


	//   ....[3]....
        /*0038*/ 	.word	0xffffffff


	//   ....[4]....
        /*003c*/ 	.word	0xffffffff


	//   ....[5]....
        /*0040*/ 	.word	0xffffffff


	//   ....[6]....
        /*0044*/ 	.word	0xffffffff


	//   ....[7]....
        /*0048*/ 	.word	0xffffffff


	//   ....[8]....
        /*004c*/ 	.word	0xffffffff


	//   ....[9]....
        /*0050*/ 	.word	0xffffffff


	//   ....[10]....
        /*0054*/ 	.word	0x05000011


	//   ....[11]....
        /*0058*/ 	.word	0x05000011


	//   ....[12]....
        /*005c*/ 	.word	0x05000011


	//   ....[13]....
        /*0060*/ 	.word	0x05000011


	//   ....[14]....
        /*0064*/ 	.word	0x05000011


	//   ....[15]....
        /*0068*/ 	.word	0x05000011


	//   ....[16]....
        /*006c*/ 	.word	0x05000011


	//   ....[17]....
        /*0070*/ 	.word	0x05000011


	//   ....[18]....
        /*0074*/ 	.word	0x05000011


	//   ....[19]....
        /*0078*/ 	.word	0x05000011


	//----- nvinfo : EIATTR_COOP_GROUP_INSTR_OFFSETS
	.align		4
.L_5915:
        /*007c*/ 	.byte	0x04, 0x28
        /*007e*/ 	.short	(.L_5917 - .L_5916)


	//   ....[0]....
.L_5916:
        /*0080*/ 	.word	0x00000860


	//   ....[1]....
        /*0084*/ 	.word	0x00000870


	//   ....[2]....
        /*0088*/ 	.word	0x000008a0


	//   ....[3]....
        /*008c*/ 	.word	0x000008b0


	//   ....[4]....
        /*0090*/ 	.word	0x000008e0


	//   ....[5]....
        /*0094*/ 	.word	0x000008f0


	//   ....[6]....
        /*0098*/ 	.word	0x00000920


	//   ....[7]....
        /*009c*/ 	.word	0x00000930


	//   ....[8]....
        /*00a0*/ 	.word	0x00000960


	//   ....[9]....
        /*00a4*/ 	.word	0x00000970


	//   ....[10]....
        /*00a8*/ 	.word	0x00000b70


	//   ....[11]....
        /*00ac*/ 	.word	0x00000be0


	//   ....[12]....
        /*00b0*/ 	.word	0x00000c50


	//   ....[13]....
        /*00b4*/ 	.word	0x00000cc0


	//   ....[14]....
        /*00b8*/ 	.word	0x00000d30


	//   ....[15]....
        /*00bc*/ 	.word	0x00000d90


	//   ....[16]....
        /*00c0*/ 	.word	0x00000e00


	//   ....[17]....
        /*00c4*/ 	.word	0x00000e70


	//   ....[18]....
        /*00c8*/ 	.word	0x00000ee0


	//   ....[19]....
        /*00cc*/ 	.word	0x00000f50


	//----- nvinfo : EIATTR_EXIT_INSTR_OFFSETS
	.align		4
.L_5917:
        /*00d0*/ 	.byte	0x04, 0x1c
        /*00d2*/ 	.short	(.L_5919 - .L_5918)


	//   ....[0]....
.L_5918:
        /*00d4*/ 	.word	0x00000070


	//   ....[1]....
        /*00d8*/ 	.word	0x00000b10


	//----- nvinfo : EIATTR_MAX_THREADS
	.align		4
.L_5919:
        /*00dc*/ 	.byte	0x04, 0x05
        /*00de*/ 	.short	(.L_5921 - .L_5920)
.L_5920:
        /*00e0*/ 	.word	0x00000400
        /*00e4*/ 	.word	0x00000001
        /*00e8*/ 	.word	0x00000001


	//----- nvinfo : EIATTR_CRS_STACK_SIZE
	.align		4
.L_5921:
        /*00ec*/ 	.byte	0x04, 0x1e
        /*00ee*/ 	.short	(.L_5923 - .L_5922)
.L_5922:
        /*00f0*/ 	.word	0x00000000


	//----- nvinfo : EIATTR_CBANK_PARAM_SIZE
	.align		4
.L_5923:
        /*00f4*/ 	.byte	0x03, 0x19
        /*00f6*/ 	.short	0x0088


	//----- nvinfo : EIATTR_PARAM_CBANK
	.align		4
        /*00f8*/ 	.byte	0x04, 0x0a
        /*00fa*/ 	.short	(.L_5925 - .L_5924)
	.align		4
.L_5924:
        /*00fc*/ 	.word	index@(.nv.constant0._ZN10layer_norm22ln_bwd_finalize_kernelINS_22Kernel_traits_finalizeILj1024E13__nv_bfloat16fS2_fjLj1024ELj4ENS_18Kernel_traits_baseILj1024ES2_fS2_fjLj1024EEEEEEEvNS_9BwdParamsE)
        /*0100*/ 	.short	0x0210
        /*0102*/ 	.short	0x0088


	//----- nvinfo : EIATTR_SW_WAR
	.align		4
.L_5925:
        /*0104*/ 	.byte	0x04, 0x36
        /*0106*/ 	.short	(.L_5927 - .L_5926)
.L_5926:
        /*0108*/ 	.word	0x00000008
.L_5927:


//--------------------- .nv.info._ZN10layer_norm13ln_bwd_kernelINS_13Kernel_traitsI13__nv_bfloat16fS2_fjLj1024ELj1ELj4ELj1ELj16ENS_18Kernel_traits_baseILj1024ES2_fS2_fjLj128EEEEEEEvNS_9BwdParamsE --------------------------
	.section	.nv.info._ZN10layer_norm13ln_bwd_kernelINS_13Kernel_traitsI13__nv_bfloat16fS2_fjLj1024ELj1ELj4ELj1ELj16ENS_18Kernel_traits_baseILj1024ES2_fS2_fjLj128EEEEEEEvNS_9BwdParamsE,"",@"SHT_CUDA_INFO"
	.sectionflags	@""
	.align	4


	//----- nvinfo : EIATTR_CUDA_API_VERSION
	.align		4
        /*0000*/ 	.byte	0x04, 0x37
        /*0002*/ 	.short	(.L_5929 - .L_5928)
.L_5928:
        /*0004*/ 	.word	0x00000082


	//----- nvinfo : EIATTR_KPARAM_INFO
	.align		4
.L_5929:
        /*0008*/ 	.byte	0x04, 0x17
        /*000a*/ 	.short	(.L_5931 - .L_5930)
.L_5930:
        /*000c*/ 	.word	0x00000000
        /*0010*/ 	.short	0x0000
        /*0012*/ 	.short	0x0000
        /*0014*/ 	.byte	0x00, 0xf0, 0x21, 0x02


	//----- nvinfo : EIATTR_SPARSE_MMA_MASK
	.align		4
.L_5931:
        /*0018*/ 	.byte	0x03, 0x50
        /*001a*/ 	.short	0x0000


	//----- nvinfo : EIATTR_MAXREG_COUNT
	.align		4
        /*001c*/ 	.byte	0x03, 0x1b
        /*001e*/ 	.short	0x00ff


	//----- nvinfo : EIATTR_NUM_BARRIERS
	.align		4
        /*0020*/ 	.byte	0x02, 0x4c
        /*0022*/ 	.byte	0x01
	.zero		1


	//----- nvinfo : EIATTR_MERCURY_ISA_VERSION
	.align		4
        /*0024*/ 	.byte	0x03, 0x5f
        /*0026*/ 	.short	0x0101


	//----- nvinfo : EIATTR_COOP_GROUP_MASK_REGIDS
	.align		4
        /*0028*/ 	.byte	0x04, 0x29
        /*002a*/ 	.short	(.L_5933 - .L_5932)


	//   ....[0]....
.L_5932:
        /*002c*/ 	.word	0xffffffff


	//   ....[1]....
        /*0030*/ 	.word	0xffffffff


	//   ....[2]....
        /*0034*/ 	.word	0xffffffff


	//   ....[3]....
        /*0038*/ 	.word	0xffffffff


	//   ....[4]....
        /*003c*/ 	.word	0xffffffff


	//   ....[5]....
        /*0040*/ 	.word	0xffffffff


	//   ....[6]....
        /*0044*/ 	.word	0xffffffff


	//   ....[7]....
        /*0048*/ 	.word	0xffffffff


	//   ....[8]....
        /*004c*/ 	.word	0xffffffff


	//   ....[9]....
        /*0050*/ 	.word	0xffffffff


	//   ....[10]....
        /*0054*/ 	.word	0x050000d6


	//   ....[11]....
        /*0058*/ 	.word	0x050000d6


	//   ....[12]....
        /*005c*/ 	.word	0x050000d6


	//   ....[13]....
        /*0060*/ 	.word	0x050000d6


	//   ....[14]....
        /*0064*/ 	.word	0x050000d6


	//   ....[15]....
        /*0068*/ 	.word	0x050000d6


	//   ....[16]....
        /*006c*/ 	.word	0x050000d6


	//   ....[17]....
        /*0070*/ 	.word	0x050000d6


	//   ....[18]....
        /*0074*/ 	.word	0x050000d6


	//   ....[19]....
        /*0078*/ 	.word	0x050000d6


	//----- nvinfo : EIATTR_COOP_GROUP_INSTR_OFFSETS
	.align		4
.L_5933:
        /*007c*/ 	.byte	0x04, 0x28
        /*007e*/ 	.short	(.L_5935 - .L_5934)


	//   ....[0]....
.L_5934:
        /*0080*/ 	.word	0x000029e0


	//   ....[1]....
        /*0084*/ 	.word	0x000029f0


	//   ....[2]....
        /*0088*/ 	.word	0x00002a20


	//   ....[3]....
        /*008c*/ 	.word	0x00002a30


	//   ....[4]....
        /*0090*/ 	.word	0x00002a60


	//   ....[5]....
        /*0094*/ 	.word	0x00002a70


	//   ....[6]....
        /*0098*/ 	.word	0x00002aa0


	//   ....[7]....
        /*009c*/ 	.word	0x00002ab0


	//   ....[8]....
        /*00a0*/ 	.word	0x00002af0


	//   ....[9]....
        /*00a4*/ 	.word	0x00002b10


	//   ....[10]....
        /*00a8*/ 	.word	0x00004130


	//   ....[11]....
        /*00ac*/ 	.word	0x000041c0


	//   ....[12]....
        /*00b0*/ 	.word	0x00004230


	//   ....[13]....
        /*00b4*/ 	.word	0x00004290


	//   ....[14]....
        /*00b8*/ 	.word	0x00004300


	//   ....[15]....
        /*00bc*/ 	.word	0x00004360


	//   ....[16]....
        /*00c0*/ 	.word	0x000043d0


	//   ....[17]....
        /*00c4*/ 	.word	0x00004430


	//   ....[18]....
        /*00c8*/ 	.word	0x000044b0


	//   ....[19]....
        /*00cc*/ 	.word	0x00004520


	//----- nvinfo : EIATTR_EXIT_INSTR_OFFSETS
	.align		4
.L_5935:
        /*00d0*/ 	.byte	0x04, 0x1c
        /*00d2*/ 	.short	(.L_5937 - .L_5936)


	//   ....[0]....
.L_5936:
        /*00d4*/ 	.word	0x000040c0


	//----- nvinfo : EIATTR_MAX_THREADS
	.align		4
.L_5937:
        /*00d8*/ 	.byte	0x04, 0x05
        /*00da*/ 	.short	(.L_5939 - .L_5938)
.L_5938:
        /*00dc*/ 	.word	0x00000080
        /*00e0*/ 	.word	0x00000001
        /*00e4*/ 	.word	0x00000001


	//----- nvinfo : EIATTR_CRS_STACK_SIZE
	.align		4
.L_5939:
        /*00e8*/ 	.byte	0x04, 0x1e
        /*00ea*/ 	.short	(.L_5941 - .L_5940)
.L_5940:
        /*00ec*/ 	.word	0x00000000


	//----- nvinfo : EIATTR_CBANK_PARAM_SIZE
	.align		4
.L_5941:
        /*00f0*/ 	.byte	0x03, 0x19
        /*00f2*/ 	.short	0x0088


	//----- nvinfo : EIATTR_PARAM_CBANK
	.align		4
        /*00f4*/ 	.byte	0x04, 0x0a
        /*00f6*/ 	.short	(.L_5943 - .L_5942)
	.align		4
.L_5942:
        /*00f8*/ 	.word	index@(.nv.constant0._ZN10layer_norm13ln_bwd_kernelINS_13Kernel_traitsI13__nv_bfloat16fS2_fjLj1024ELj1ELj4ELj1ELj16ENS_18Kernel_traits_baseILj1024ES2_fS2_fjLj128EEEEEEEvNS_9BwdParamsE)
        /*00fc*/ 	.short	0x0210
        /*00fe*/ 	.short	0x0088


	//----- nvinfo : EIATTR_SW_WAR
	.align		4
.L_5943:
        /*0100*/ 	.byte	0x04, 0x36
        /*0102*/ 	.short	(.L_5945 - .L_5944)
.L_5944:
        /*0104*/ 	.word	0x00000008
.L_5945:


//--------------------- .nv.info._ZN10layer_norm22ln_bwd_finalize_kernelINS_22Kernel_traits_finalizeILj1024E13__nv_bfloat16S2_S2_fjLj1024ELj4ENS_18Kernel_traits_baseILj1024ES2_S2_S2_fjLj1024EEEEEEEvNS_9BwdParamsE --------------------------
	.section	.nv.info._ZN10layer_norm22ln_bwd_finalize_kernelINS_22Kernel_traits_finalizeILj1024E13__nv_bfloat16S2_S2_fjLj1024ELj4ENS_18Kernel_traits_baseILj1024ES2_S2_S2_fjLj1024EEEEEEEvNS_9BwdParamsE,"",@"SHT_CUDA_INFO"
	.sectionflags	@""
	.align	4


	//----- nvinfo : EIATTR_CUDA_API_VERSION
	.align		4
        /*0000*/ 	.byte	0x04, 0x37
        /*0002*/ 	.short	(.L_5947 - .L_5946)
.L_5946:
        /*0004*/ 	.word	0x00000082


	//----- nvinfo : EIATTR_KPARAM_INFO
	.align		4
.L_5947:
        /*0008*/ 	.byte	0x04, 0x17
        /*000a*/ 	.short	(.L_5949 - .L_5948)
.L_5948:
        /*000c*/ 	.word	0x00000000
        /*0010*/ 	.short	0x0000
        /*0012*/ 	.short	0x0000
        /*0014*/ 	.byte	0x00, 0xf0, 0x21, 0x02


	//----- nvinfo : EIATTR_SPARSE_MMA_MASK
	.align		4
.L_5949:
        /*0018*/ 	.byte	0x03, 0x50
        /*001a*/ 	.short	0x0000


	//----- nvinfo : EIATTR_MAXREG_COUNT
	.align		4
        /*001c*/ 	.byte	0x03, 0x1b
        /*001e*/ 	.short	0x0040


	//----- nvinfo : EIATTR_NUM_BARRIERS
	.align		4
        /*0020*/ 	.byte	0x02, 0x4c
        /*0022*/ 	.byte	0x01
	.zero		1


	//----- nvinfo : EIATTR_MERCURY_ISA_VERSION
	.align		4
        /*0024*/ 	.byte	0x03, 0x5f
        /*0026*/ 	.short	0x0101


	//----- nvinfo : EIATTR_COOP_GROUP_MASK_REGIDS
	.align		4
        /*0028*/ 	.byte	0x04, 0x29
        /*002a*/ 	.short	(.L_5951 - .L_5950)


	//   ....[0]....
.L_5950:
        /*002c*/ 	.word	0xffffffff


	//   ....[1]....
        /*0030*/ 	.word	0xffffffff


	//   ....[2]....
        /*0034*/ 	.word	0xffffffff


	//   ....[3]....
        /*0038*/ 	.word	0xffffffff


	//   ....[4]....
        /*003c*/ 	.word	0xffffffff


	//   ....[5]....
        /*0040*/ 	.word	0xffffffff


	//   ....[6]....
        /*0044*/ 	.word	0xffffffff


	//   ....[7]....
        /*0048*/ 	.word	0xffffffff


	//   ....[8]....
        /*004c*/ 	.word	0xffffffff


	//   ....[9]....
        /*0050*/ 	.word	0xffffffff


	//   ....[10]....
        /*0054*/ 	.word	0x05000011


	//   ....[11]....
        /*0058*/ 	.word	0x05000011


	//   ....[12]....
        /*005c*/ 	.word	0x05000011


	//   ....[13]....
        /*0060*/ 	.word	0x05000011


	//   ....[14]....
        /*0064*/ 	.word	0x05000011


	//   ....[15]....
        /*0068*/ 	.word	0x05000011


	//   ....[16]....
        /*006c*/ 	.word	0x05000011


	//   ....[17]....
        /*0070*/ 	.word	0x05000011


	//   ....[18]....
        /*0074*/ 	.word	0x05000011


	//   ....[19]....
        /*0078*/ 	.word	0x05000011


	//----- nvinfo : EIATTR_COOP_GROUP_INSTR_OFFSETS
	.align		4
.L_5951:
        /*007c*/ 	.byte	0x04, 0x28
        /*007e*/ 	.short	(.L_5953 - .L_5952)


	//   ....[0]....
.L_5952:
        /*0080*/ 	.word	0x00000860


	//   ....[1]....
        /*0084*/ 	.word	0x00000870


	//   ....[2]....
        /*0088*/ 	.word	0x000008a0


	//   ....[3]....
        /*008c*/ 	.word	0x000008b0


	//   ....[4]....
        /*0090*/ 	.word	0x000008e0


	//   ....[5]....
        /*0094*/ 	.word	0x000008f0


	//   ....[6]....
        /*0098*/ 	.word	0x00000920


	//   ....[7]....
        /*009c*/ 	.word	0x00000930


	//   ....[8]....
        /*00a0*/ 	.word	0x00000960


	//   ....[9]....
        /*00a4*/ 	.word	0x00000970


	//   ....[10]....
        /*00a8*/ 	.word	0x00000b70


	//   ....[11]....
        /*00ac*/ 	.word	0x00000be0


	//   ....[12]....
        /*00b0*/ 	.word	0x00000c50


	//   ....[13]....
        /*00b4*/ 	.word	0x00000cc0


	//   ....[14]....
        /*00b8*/ 	.word	0x00000d30


	//   ....[15]....
        /*00bc*/ 	.word	0x00000d90


	//   ....[16]....
        /*00c0*/ 	.word	0x00000e00


	//   ....[17]....
        /*00c4*/ 	.word	0x00000e70


	//   ....[18]....
        /*00c8*/ 	.word	0x00000ee0


	//   ....[19]....
        /*00cc*/ 	.word	0x00000f50


	//----- nvinfo : EIATTR_EXIT_INSTR_OFFSETS
	.align		4
.L_5953:
        /*00d0*/ 	.byte	0x04, 0x1c
        /*00d2*/ 	.short	(.L_5955 - .L_5954)


	//   ....[0]....
.L_5954:
        /*00d4*/ 	.word	0x00000070


	//   ....[1]....
        /*00d8*/ 	.word	0x00000b10


	//----- nvinfo : EIATTR_MAX_THREADS
	.align		4
.L_5955:
        /*00dc*/ 	.byte	0x04, 0x05
        /*00de*/ 	.short	(.L_5957 - .L_5956)
.L_5956:
        /*00e0*/ 	.word	0x00000400
        /*00e4*/ 	.word	0x00000001
        /*00e8*/ 	.word	0x00000001


	//----- nvinfo : EIATTR_CRS_STACK_SIZE
	.align		4
.L_5957:
        /*00ec*/ 	.byte	0x04, 0x1e
        /*00ee*/ 	.short	(.L_5959 - .L_5958)
.L_5958:
        /*00f0*/ 	.word	0x00000000


	//----- nvinfo : EIATTR_CBANK_PARAM_SIZE
	.align		4
.L_5959:
        /*00f4*/ 	.byte	0x03, 0x19
        /*00f6*/ 	.short	0x0088


	//----- nvinfo : EIATTR_PARAM_CBANK
	.align		4
        /*00f8*/ 	.byte	0x04, 0x0a
        /*00fa*/ 	.short	(.L_5961 - .L_5960)
	.align		4
.L_5960:
        /*00fc*/ 	.word	index@(.nv.constant0._ZN10layer_norm22ln_bwd_finalize_kernelINS_22Kernel_traits_finalizeILj1024E13__nv_bfloat16S2_S2_fjLj1024ELj4ENS_18Kernel_traits_baseILj1024ES2_S2_S2_fjLj1024EEEEEEEvNS_9BwdParamsE)
        /*0100*/ 	.short	0x0210
        /*0102*/ 	.short	0x0088


	//----- nvinfo : EIATTR_SW_WAR
	.align		4
.L_5961:
        /*0104*/ 	.byte	0x04, 0x36
        /*0106*/ 	.short	(.L_5963 - .L_5962)
.L_5962:
        /*0108*/ 	.word	0x00000008
.L_5963:


//--------------------- .nv.info._ZN10layer_norm13ln_bwd_kernelINS_13Kernel_traitsI13__nv_bfloat16S2_S2_fjLj1024ELj1ELj4ELj1ELj16ENS_18Kernel_traits_baseILj1024ES2_S2_S2_fjLj128EEEEEEEvNS_9BwdParamsE --------------------------
	.section	.nv.info._ZN10layer_norm13ln_bwd_kernelINS_13Kernel_traitsI13__nv_bfloat16S2_S2_fjLj1024ELj1ELj4ELj1ELj16ENS_18Kernel_traits_baseILj1024ES2_S2_S2_fjLj128EEEEEEEvNS_9BwdParamsE,"",@"SHT_CUDA_INFO"
	.sectionflags	@""
	.align	4


	//----- nvinfo : EIATTR_CUDA_API_VERSION
	.align		4
        /*0000*/ 	.byte	0x04, 0x37
        /*0002*/ 	.short	(.L_5965 - .L_5964)
.L_5964:
        /*0004*/ 	.word	0x00000082


	//----- nvinfo : EIATTR_KPARAM_INFO
	.align		4
.L_5965:
        /*0008*/ 	.byte	0x04, 0x17
        /*000a*/ 	.short	(.L_5967 - .L_5966)
.L_5966:
        /*000c*/ 	.word	0x00000000
        /*0010*/ 	.short	0x0000
        /*0012*/ 	.short	0x0000
        /*0014*/ 	.byte	0x00, 0xf0, 0x21, 0x02


	//----- nvinfo : EIATTR_SPARSE_MMA_MASK
	.align		4
.L_5967:
        /*0018*/ 	.byte	0x03, 0x50
        /*001a*/ 	.short	0x0000


	//----- nvinfo : EIATTR_MAXREG_COUNT
	.align		4
        /*001c*/ 	.byte	0x03, 0x1b
        /*001e*/ 	.short	0x00ff


	//----- nvinfo : EIATTR_NUM_BARRIERS
	.align		4
        /*0020*/ 	.byte	0x02, 0x4c
        /*0022*/ 	.byte	0x01
	.zero		1


	//----- nvinfo : EIATTR_MERCURY_ISA_VERSION
	.align		4
        /*0024*/ 	.byte	0x03, 0x5f
        /*0026*/ 	.short	0x0101


	//----- nvinfo : EIATTR_COOP_GROUP_MASK_REGIDS
	.align		4
        /*0028*/ 	.byte	0x04, 0x29
        /*002a*/ 	.short	(.L_5969 - .L_5968)


	//   ....[0]....
.L_5968:
        /*002c*/ 	.word	0xffffffff


	//   ....[1]....
        /*0030*/ 	.word	0xffffffff


	//   ....[2]....
        /*0034*/ 	.word	0xffffffff


	//   ....[3]....
        /*0038*/ 	.word	0xffffffff


	//   ....[4]....
        /*003c*/ 	.word	0xffffffff


	//   ....[5]....
        /*0040*/ 	.word	0xffffffff


	//   ....[6]....
        /*0044*/ 	.word	0xffffffff


	//   ....[7]....
        /*0048*/ 	.word	0xffffffff


	//   ....[8]....
        /*004c*/ 	.word	0xffffffff


	//   ....[9]....
        /*0050*/ 	.word	0xffffffff


	//   ....[10]....
        /*0054*/ 	.word	0x050000be


	//   ....[11]....
        /*0058*/ 	.word	0x050000be


	//   ....[12]....
        /*005c*/ 	.word	0x050000be


	//   ....[13]....
        /*0060*/ 	.word	0x050000be


	//   ....[14]....
        /*0064*/ 	.word	0x050000be


	//   ....[15]....
        /*0068*/ 	.word	0x050000be


	//   ....[16]....
        /*006c*/ 	.word	0x050000be


	//   ....[17]....
        /*0070*/ 	.word	0x050000be


	//   ....[18]....
        /*0074*/ 	.word	0x050000be


	//   ....[19]....
        /*0078*/ 	.word	0x050000be


	//----- nvinfo : EIATTR_COOP_GROUP_INSTR_OFFSETS
	.align		4
.L_5969:
        /*007c*/ 	.byte	0x04, 0x28
        /*007e*/ 	.short	(.L_5971 - .L_5970)


	//   ....[0]....
.L_5970:
        /*0080*/ 	.word	0x00002940


	//   ....[1]....
        /*0084*/ 	.word	0x00002950


	//   ....[2]....
        /*0088*/ 	.word	0x00002980


	//   ....[3]....
        /*008c*/ 	.word	0x00002990


	//   ....[4]....
        /*0090*/ 	.word	0x000029c0


	//   ....[5]....
        /*0094*/ 	.word	0x000029d0


	//   ....[6]....
        /*0098*/ 	.word	0x00002a00


	//   ....[7]....
        /*009c*/ 	.word	0x00002a10


	//   ....[8]....
        /*00a0*/ 	.word	0x00002a50


	//   ....[9]....
        /*00a4*/ 	.word	0x00002a70


	//   ....[10]....
        /*00a8*/ 	.word	0x000042c0


	//   ....[11]....
        /*00ac*/ 	.word	0x00004350


	//   ....[12]....
        /*00b0*/ 	.word	0x000043c0


	//   ....[13]....
        /*00b4*/ 	.word	0x00004420


	//   ....[14]....
        /*00b8*/ 	.word	0x00004490


	//   ....[15]....
        /*00bc*/ 	.word	0x000044f0


	//   ....[16]....
        /*00c0*/ 	.word	0x00004560


	//   ....[17]....
        /*00c4*/ 	.word	0x000045c0


	//   ....[18]....
        /*00c8*/ 	.word	0x00004640


	//   ....[19]....
        /*00cc*/ 	.word	0x000046b0


	//----- nvinfo : EIATTR_EXIT_INSTR_OFFSETS
	.align		4
.L_5971:
        /*00d0*/ 	.byte	0x04, 0x1c
        /*00d2*/ 	.short	(.L_5973 - .L_5972)


	//   ....[0]....
.L_5972:
        /*00d4*/ 	.word	0x00004250


	//----- nvinfo : EIATTR_MAX_THREADS
	.align		4
.L_5973:
        /*00d8*/ 	.byte	0x04, 0x05
        /*00da*/ 	.short	(.L_5975 - .L_5974)
.L_5974:
        /*00dc*/ 	.word	0x00000080
        /*00e0*/ 	.word	0x00000001
        /*00e4*/ 	.word	0x00000001


	//----- nvinfo : EIATTR_CRS_STACK_SIZE
	.align		4
.L_5975:
        /*00e8*/ 	.byte	0x04, 0x1e
        /*00ea*/ 	.short	(.L_5977 - .L_5976)
.L_5976:
        /*00ec*/ 	.word	0x00000000


	//----- nvinfo : EIATTR_CBANK_PARAM_SIZE
	.align		4
.L_5977:
        /*00f0*/ 	.byte	0x03, 0x19
        /*00f2*/ 	.short	0x0088


	//----- nvinfo : EIATTR_PARAM_CBANK
	.align		4
        /*00f4*/ 	.byte	0x04, 0x0a
        /*00f6*/ 	.short	(.L_5979 - .L_5978)
	.align		4
.L_5978:
        /*00f8*/ 	.word	index@(.nv.constant0._ZN10layer_norm13ln_bwd_kernelINS_13Kernel_traitsI13__nv_bfloat16S2_S2_fjLj1024ELj1ELj4ELj1ELj16ENS_18Kernel_traits_baseILj1024ES2_S2_S2_fjLj128EEEEEEEvNS_9BwdParamsE)
        /*00fc*/ 	.short	0x0210
        /*00fe*/ 	.short	0x0088


	//----- nvinfo : EIATTR_SW_WAR
	.align		4
.L_5979:
        /*0100*/ 	.byte	0x04, 0x36
        /*0102*/ 	.short	(.L_5981 - .L_5980)
.L_5980:
        /*0104*/ 	.word	0x00000008
.L_5981:


//--------------------- .nv.info._ZN10layer_norm22ln_bwd_finalize_kernelINS_22Kernel_traits_finalizeILj1024E6__halffS2_fjLj1024ELj4ENS_18Kernel_traits_baseILj1024ES2_fS2_fjLj1024EEEEEEEvNS_9BwdParamsE --------------------------
	.section	.nv.info._ZN10layer_norm22ln_bwd_finalize_kernelINS_22Kernel_traits_finalizeILj1024E6__halffS2_fjLj1024ELj4ENS_18Kernel_traits_baseILj1024ES2_fS2_fjLj1024EEEEEEEvNS_9BwdParamsE,"",@"SHT_CUDA_INFO"
	.sectionflags	@""
	.align	4


	//----- nvinfo : EIATTR_CUDA_API_VERSION
	.align		4
        /*0000*/ 	.byte	0x04, 0x37
        /*0002*/ 	.short	(.L_5983 - .L_5982)
.L_5982:
        /*0004*/ 	.word	0x00000082


	//----- nvinfo : EIATTR_KPARAM_INFO
	.align		4
.L_5983:
        /*0008*/ 	.byte	0x04, 0x17
        /*000a*/ 	.short	(.L_5985 - .L_5984)
.L_5984:
        /*000c*/ 	.word	0x00000000
        /*0010*/ 	.short	0x0000
        /*0012*/ 	.short	0x0000
        /*0014*/ 	.byte	0x00, 0xf0, 0x21, 0x02


	//----- nvinfo : EIATTR_SPARSE_MMA_MASK
	.align		4
.L_5985:
        /*0018*/ 	.byte	0x03, 0x50
        /*001a*/ 	.short	0x0000


	//----- nvinfo : EIATTR_MAXREG_COUNT
	.align		4
        /*001c*/ 	.byte	0x03, 0x1b
        /*001e*/ 	.short	0x0040


	//----- nvinfo : EIATTR_NUM_BARRIERS
	.align		4
        /*0020*/ 	.byte	0x02, 0x4c
        /*0022*/ 	.byte	0x01
	.zero		1


	//----- nvinfo : EIATTR_MERCURY_ISA_VERSION
	.align		4
        /*0024*/ 	.byte	0x03, 0x5f
        /*0026*/ 	.short	0x0101


	//----- nvinfo : EIATTR_COOP_GROUP_MASK_REGIDS
	.align		4
        /*0028*/ 	.byte	0x04, 0x29
        /*002a*/ 	.short	(.L_5987 - .L_5986)


	//   ....[0]....
.L_5986:
        /*002c*/ 	.word	0xffffffff


	//   ....[1]....
        /*0030*/ 	.word	0xffffffff


	//   ....[2]....
        /*0034*/ 	.word	0xffffffff


	//   ....[3]....
        /*0038*/ 	.word	0xffffffff


	//   ....[4]....
        /*003c*/ 	.word	0xffffffff


	//   ....[5]....
        /*0040*/ 	.word	0xffffffff


	//   ....[6]....
        /*0044*/ 	.word	0xffffffff


	//   ....[7]....
        /*0048*/ 	.word	0xffffffff


	//   ....[8]....
        /*004c*/ 	.word	0xffffffff


	//   ....[9]....
        /*0050*/ 	.word	0xffffffff


	//   ....[10]....
        /*0054*/ 	.word	0x05000011


	//   ....[11]....
        /*0058*/ 	.word	0x05000011


	//   ....[12]....
        /*005c*/ 	.word	0x05000011


	//   ....[13]....
        /*0060*/ 	.word	0x05000011


	//   ....[14]....
        /*0064*/ 	.word	0x05000011


	//   ....[15]....
        /*0068*/ 	.word	0x05000011


	//   ....[16]....
        /*006c*/ 	.word	0x05000011


	//   ....[17]....
        /*0070*/ 	.word	0x05000011


	//   ....[18]....
        /*0074*/ 	.word	0x05000011


	//   ....[19]....
        /*0078*/ 	.word	0x05000011


	//----- nvinfo : EIATTR_COOP_GROUP_INSTR_OFFSETS
	.align		4
.L_5987:
        /*007c*/ 	.byte	0x04, 0x28
        /*007e*/ 	.short	(.L_5989 - .L_5988)


	//   ....[0]....
.L_5988:
        /*0080*/ 	.word	0x00000860


	//   ....[1]....
        /*0084*/ 	.word	0x00000870


	//   ....[2]....
        /*0088*/ 	.word	0x000008a0


	//   ....[3]....
        /*008c*/ 	.word	0x000008b0


	//   ....[4]....
        /*0090*/ 	.word	0x000008e0


	//   ....[5]....
        /*0094*/ 	.word	0x000008f0


	//   ....[6]....
        /*0098*/ 	.word	0x00000920


	//   ....[7]....
        /*009c*/ 	.word	0x00000930


	//   ....[8]....
        /*00a0*/ 	.word	0x00000960


	//   ....[9]....
        /*00a4*/ 	.word	0x00000970


	//   ....[10]....
        /*00a8*/ 	.word	0x00000b70


	//   ....[11]....
        /*00ac*/ 	.word	0x00000be0


	//   ....[12]....
        /*00b0*/ 	.word	0x00000c50


	//   ....[13]....
        /*00b4*/ 	.word	0x00000cc0


	//   ....[14]....
        /*00b8*/ 	.word	0x00000d30


	//   ....[15]....
        /*00bc*/ 	.word	0x00000d90


	//   ....[16]....
        /*00c0*/ 	.word	0x00000e00


	//   ....[17]....
        /*00c4*/ 	.word	0x00000e70


	//   ....[18]....
        /*00c8*/ 	.word	0x00000ee0


	//   ....[19]....
        /*00cc*/ 	.word	0x00000f50


	//----- nvinfo : EIATTR_EXIT_INSTR_OFFSETS
	.align		4
.L_5989:
        /*00d0*/ 	.byte	0x04, 0x1c
        /*00d2*/ 	.short	(.L_5991 - .L_5990)


	//   ....[0]....
.L_5990:
        /*00d4*/ 	.word	0x00000070


	//   ....[1]....
        /*00d8*/ 	.word	0x00000b10


	//----- nvinfo : EIATTR_MAX_THREADS
	.align		4
.L_5991:
        /*00dc*/ 	.byte	0x04, 0x05
        /*00de*/ 	.short	(.L_5993 - .L_5992)
.L_5992:
        /*00e0*/ 	.word	0x00000400
        /*00e4*/ 	.word	0x00000001
        /*00e8*/ 	.word	0x00000001


	//----- nvinfo : EIATTR_CRS_STACK_SIZE
	.align		4
.L_5993:
        /*00ec*/ 	.byte	0x04, 0x1e
        /*00ee*/ 	.short	(.L_5995 - .L_5994)
.L_5994:
        /*00f0*/ 	.word	0x00000000


	//----- nvinfo : EIATTR_CBANK_PARAM_SIZE
	.align		4
.L_5995:
        /*00f4*/ 	.byte	0x03, 0x19
        /*00f6*/ 	.short	0x0088


	//----- nvinfo : EIATTR_PARAM_CBANK
	.align		4
        /*00f8*/ 	.byte	0x04, 0x0a
        /*00fa*/ 	.short	(.L_5997 - .L_5996)
	.align		4
.L_5996:
        /*00fc*/ 	.word	index@(.nv.constant0._ZN10layer_norm22ln_bwd_finalize_kernelINS_22Kernel_traits_finalizeILj1024E6__halffS2_fjLj1024ELj4ENS_18Kernel_traits_baseILj1024ES2_fS2_fjLj1024EEEEEEEvNS_9BwdParamsE)
        /*0100*/ 	.short	0x0210
        /*0102*/ 	.short	0x0088


	//----- nvinfo : EIATTR_SW_WAR
	.align		4
.L_5997:
        /*0104*/ 	.byte	0x04, 0x36
        /*0106*/ 	.short	(.L_5999 - .L_5998)
.L_5998:
        /*0108*/ 	.word	0x00000008
.L_5999:


//--------------------- .nv.info._ZN10layer_norm13ln_bwd_kernelINS_13Kernel_traitsI6__halffS2_fjLj1024ELj1ELj4ELj1ELj16ENS_18Kernel_traits_baseILj1024ES2_fS2_fjLj128EEEEEEEvNS_9BwdParamsE --------------------------
	.section	.nv.info._ZN10layer_norm13ln_bwd_kernelINS_13Kernel_traitsI6__halffS2_fjLj1024ELj1ELj4ELj1ELj16ENS_18Kernel_traits_baseILj1024ES2_fS2_fjLj128EEEEEEEvNS_9BwdParamsE,"",@"SHT_CUDA_INFO"
	.sectionflags	@""
	.align	4


	//----- nvinfo : EIATTR_CUDA_API_VERSION
	.align		4
        /*0000*/ 	.byte	0x04, 0x37
        /*0002*/ 	.short	(.L_6001 - .L_6000)
.L_6000:
        /*0004*/ 	.word	0x00000082


	//----- nvinfo : EIATTR_KPARAM_INFO
	.align		4
.L_6001:
        /*0008*/ 	.byte	0x04, 0x17
        /*000a*/ 	.short	(.L_6003 - .L_6002)
.L_6002:
        /*000c*/ 	.word	0x00000000
        /*0010*/ 	.short	0x0000
        /*0012*/ 	.short	0x0000
        /*0014*/ 	.byte	0x00, 0xf0, 0x21, 0x02


	//----- nvinfo : EIATTR_SPARSE_MMA_MASK
	.align		4
.L_6003:
        /*0018*/ 	.byte	0x03, 0x50
        /*001a*/ 	.short	0x0000


	//----- nvinfo : EIATTR_MAXREG_COUNT
	.align		4
        /*001c*/ 	.byte	0x03, 0x1b
        /*001e*/ 	.short	0x00ff


	//----- nvinfo : EIATTR_NUM_BARRIERS
	.align		4
        /*0020*/ 	.byte	0x02, 0x4c
        /*0022*/ 	.byte	0x01
	.zero		1


	//----- nvinfo : EIATTR_MERCURY_ISA_VERSION
	.align		4
        /*0024*/ 	.byte	0x03, 0x5f
        /*0026*/ 	.short	0x0101


	//----- nvinfo : EIATTR_COOP_GROUP_MASK_REGIDS
	.align		4
        /*0028*/ 	.byte	0x04, 0x29
        /*002a*/ 	.short	(.L_6005 - .L_6004)


	//   ....[0]....
.L_6004:
        /*002c*/ 	.word	0xffffffff


	//   ....[1]....
        /*0030*/ 	.word	0xffffffff


	//   ....[2]....
        /*0034*/ 	.word	0xffffffff


	//   ....[3]....
        /*0038*/ 	.word	0xffffffff


	//   ....[4]....
        /*003c*/ 	.word	0xffffffff


	//   ....[5]....
        /*0040*/ 	.word	0xffffffff


	//   ....[6]....
        /*0044*/ 	.word	0xffffffff


	//   ....[7]....
        /*0048*/ 	.word	0xffffffff


	//   ....[8]....
        /*004c*/ 	.word	0xffffffff


	//   ....[9]....
        /*0050*/ 	.word	0xffffffff


	//   ....[10]....
        /*0054*/ 	.word	0x050000d6


	//   ....[11]....
        /*0058*/ 	.word	0x050000d6


	//   ....[12]....
        /*005c*/ 	.word	0x050000d6


	//   ....[13]....
        /*0060*/ 	.word	0x050000d6


	//   ....[14]....
        /*0064*/ 	.word	0x050000d6


	//   ....[15]....
        /*0068*/ 	.word	0x050000d6


	//   ....[16]....
        /*006c*/ 	.word	0x050000d6


	//   ....[17]....
        /*0070*/ 	.word	0x050000d6


	//   ....[18]....
        /*0074*/ 	.word	0x050000d6


	//   ....[19]....
        /*0078*/ 	.word	0x050000d6


	//----- nvinfo : EIATTR_COOP_GROUP_INSTR_OFFSETS
	.align		4
.L_6005:
        /*007c*/ 	.byte	0x04, 0x28
        /*007e*/ 	.short	(.L_6007 - .L_6006)


	//   ....[0]....
.L_6006:
        /*0080*/ 	.word	0x000029e0


	//   ....[1]....
        /*0084*/ 	.word	0x000029f0


	//   ....[2]....
        /*0088*/ 	.word	0x00002a20


	//   ....[3]....
        /*008c*/ 	.word	0x00002a30


	//   ....[4]....
        /*0090*/ 	.word	0x00002a60


	//   ....[5]....
        /*0094*/ 	.word	0x00002a70


	//   ....[6]....
        /*0098*/ 	.word	0x00002aa0


	//   ....[7]....
        /*009c*/ 	.word	0x00002ab0


	//   ....[8]....
        /*00a0*/ 	.word	0x00002af0


	//   ....[9]....
        /*00a4*/ 	.word	0x00002b10


	//   ....[10]....
        /*00a8*/ 	.word	0x00004130


	//   ....[11]....
        /*00ac*/ 	.word	0x000041c0


	//   ....[12]....
        /*00b0*/ 	.word	0x00004230


	//   ....[13]....
        /*00b4*/ 	.word	0x00004290


	//   ....[14]....
        /*00b8*/ 	.word	0x00004300


	//   ....[15]....
        /*00bc*/ 	.word	0x00004360


	//   ....[16]....
        /*00c0*/ 	.word	0x000043d0


	//   ....[17]....
        /*00c4*/ 	.word	0x00004430


	//   ....[18]....
        /*00c8*/ 	.word	0x000044b0


	//   ....[19]....
        /*00cc*/ 	.word	0x00004520


	//----- nvinfo : EIATTR_EXIT_INSTR_OFFSETS
	.align		4
.L_6007:
        /*00d0*/ 	.byte	0x04, 0x1c
        /*00d2*/ 	.short	(.L_6009 - .L_6008)


	//   ....[0]....
.L_6008:
        /*00d4*/ 	.word	0x000040c0


	//----- nvinfo : EIATTR_MAX_THREADS
	.align		4
.L_6009:
        /*00d8*/ 	.byte	0x04, 0x05
        /*00da*/ 	.short	(.L_6011 - .L_6010)
.L_6010:
        /*00dc*/ 	.word	0x00000080
        /*00e0*/ 	.word	0x00000001
        /*00e4*/ 	.word	0x00000001


	//----- nvinfo : EIATTR_CRS_STACK_SIZE
	.align		4
.L_6011:
        /*00e8*/ 	.byte	0x04, 0x1e
        /*00ea*/ 	.short	(.L_6013 - .L_6012)
.L_6012:
        /*00ec*/ 	.word	0x00000000


	//----- nvinfo : EIATTR_CBANK_PARAM_SIZE
	.align		4
.L_6013:
        /*00f0*/ 	.byte	0x03, 0x19
        /*00f2*/ 	.short	0x0088


	//----- nvinfo : EIATTR_PARAM_CBANK
	.align		4
        /*00f4*/ 	.byte	0x04, 0x0a
        /*00f6*/ 	.short	(.L_6015 - .L_6014)
	.align		4
.L_6014:
        /*00f8*/ 	.word	index@(.nv.constant0._ZN10layer_norm13ln_bwd_kernelINS_13Kernel_traitsI6__halffS2_fjLj1024ELj1ELj4ELj1ELj16ENS_18Kernel_traits_baseILj1024ES2_fS2_fjLj128EEEEEEEvNS_9BwdParamsE)
        /*00fc*/ 	.short	0x0210
        /*00fe*/ 	.short	0x0088


	//----- nvinfo : EIATTR_SW_WAR
	.align		4
.L_6015:
        /*0100*/ 	.byte	0x04, 0x36
        /*0102*/ 	.short	(.L_6017 - .L_6016)
.L_6016:
        /*0104*/ 	.word	0x00000008
.L_6017:


//--------------------- .nv.info._ZN10layer_norm22ln_bwd_finalize_kernelINS_22Kernel_traits_finalizeILj1024E6__halfS2_S2_fjLj1024ELj4ENS_18Kernel_traits_baseILj1024ES2_S2_S2_fjLj1024EEEEEEEvNS_9BwdParamsE --------------------------
	.section	.nv.info._ZN10layer_norm22ln_bwd_finalize_kernelINS_22Kernel_traits_finalizeILj1024E6__halfS2_S2_fjLj1024ELj4ENS_18Kernel_traits_baseILj1024ES2_S2_S2_fjLj1024EEEEEEEvNS_9BwdParamsE,"",@"SHT_CUDA_INFO"
	.sectionflags	@""
	.align	4


	//----- nvinfo : EIATTR_CUDA_API_VERSION
	.align		4
        /*0000*/ 	.byte	0x04, 0x37
        /*0002*/ 	.short	(.L_6019 - .L_6018)
.L_6018:
        /*0004*/ 	.word	0x00000082


	//----- nvinfo : EIATTR_KPARAM_INFO
	.align		4
.L_6019:
        /*0008*/ 	.byte	0x04, 0x17
        /*000a*/ 	.short	(.L_6021 - .L_6020)
.L_6020:
        /*000c*/ 	.word	0x00000000
        /*0010*/ 	.short	0x0000
        /*0012*/ 	.short	0x0000
        /*0014*/ 	.byte	0x00, 0xf0, 0x21, 0x02


	//----- nvinfo : EIATTR_SPARSE_MMA_MASK
	.align		4
.L_6021:
        /*0018*/ 	.byte	0x03, 0x50
        /*001a*/ 	.short	0x0000


	//----- nvinfo : EIATTR_MAXREG_COUNT
	.align		4
        /*001c*/ 	.byte	0x03, 0x1b
        /*001e*/ 	.short	0x0040


	//----- nvinfo : EIATTR_NUM_BARRIERS
	.align		4
        /*0020*/ 	.byte	0x02, 0x4c
        /*0022*/ 	.byte	0x01
	.zero		1


	//----- nvinfo : EIATTR_MERCURY_ISA_VERSION
	.align		4
        /*0024*/ 	.byte	0x03, 0x5f
        /*0026*/ 	.short	0x0101


	//----- nvinfo : EIATTR_COOP_GROUP_MASK_REGIDS
	.align		4
        /*0028*/ 	.byte	0x04, 0x29
        /*002a*/ 	.short	(.L_6023 - .L_6022)


	//   ....[0]....
.L_6022:
        /*002c*/ 	.word	0xffffffff


	//   ....[1]....
        /*0030*/ 	.word	0xffffffff


	//   ....[2]....
        /*0034*/ 	.word	0xffffffff


	//   ....[3]....
        /*0038*/ 	.word	0xffffffff


	//   ....[4]....
        /*003c*/ 	.word	0xffffffff


	//   ....[5]....
        /*0040*/ 	.word	0xffffffff


	//   ....[6]....
        /*0044*/ 	.word	0xffffffff


	//   ....[7]....
        /*0048*/ 	.word	0xffffffff


	//   ....[8]....
        /*004c*/ 	.word	0xffffffff


	//   ....[9]....
        /*0050*/ 	.word	0xffffffff


	//   ....[10]....
        /*0054*/ 	.word	0x05000011


	//   ....[11]....
        /*0058*/ 	.word	0x05000011


	//   ....[12]....
        /*005c*/ 	.word	0x05000011


	//   ....[13]....
        /*0060*/ 	.word	0x05000011


	//   ....[14]....
        /*0064*/ 	.word	0x05000011


	//   ....[15]....
        /*0068*/ 	.word	0x05000011


	//   ....[16]....
        /*006c*/ 	.word	0x05000011


	//   ....[17]....
        /*0070*/ 	.word	0x05000011


	//   ....[18]....
        /*0074*/ 	.word	0x05000011


	//   ....[19]....
        /*0078*/ 	.word	0x05000011


	//----- nvinfo : EIATTR_COOP_GROUP_INSTR_OFFSETS
	.align		4
.L_6023:
        /*007c*/ 	.byte	0x04, 0x28
        /*007e*/ 	.short	(.L_6025 - .L_6024)


	//   ....[0]....
.L_6024:
        /*0080*/ 	.word	0x00000860


	//   ....[1]....
        /*0084*/ 	.word	0x00000870


	//   ....[2]....
        /*0088*/ 	.word	0x000008a0


	//   ....[3]....
        /*008c*/ 	.word	0x000008b0


	//   ....[4]....
        /*0090*/ 	.word	0x000008e0


	//   ....[5]....
        /*0094*/ 	.word	0x000008f0


	//   ....[6]....
        /*0098*/ 	.word	0x00000920


	//   ....[7]....
        /*009c*/ 	.word	0x00000930


	//   ....[8]....
        /*00a0*/ 	.word	0x00000960


	//   ....[9]....
        /*00a4*/ 	.word	0x00000970


	//   ....[10]....
        /*00a8*/ 	.word	0x00000b70


	//   ....[11]....
        /*00ac*/ 	.word	0x00000be0


	//   ....[12]....
        /*00b0*/ 	.word	0x00000c50


	//   ....[13]....
        /*00b4*/ 	.word	0x00000cc0


	//   ....[14]....
        /*00b8*/ 	.word	0x00000d30


	//   ....[15]....
        /*00bc*/ 	.word	0x00000d90


	//   ....[16]....
        /*00c0*/ 	.word	0x00000e00


	//   ....[17]....
        /*00c4*/ 	.word	0x00000e70


	//   ....[18]....
        /*00c8*/ 	.word	0x00000ee0


	//   ....[19]....
        /*00cc*/ 	.word	0x00000f50


	//----- nvinfo : EIATTR_EXIT_INSTR_OFFSETS
	.align		4
.L_6025:
        /*00d0*/ 	.byte	0x04, 0x1c
        /*00d2*/ 	.short	(.L_6027 - .L_6026)


	//   ....[0]....
.L_6026:
        /*00d4*/ 	.word	0x00000070


	//   ....[1]....
        /*00d8*/ 	.word	0x00000b10


	//----- nvinfo : EIATTR_MAX_THREADS
	.align		4
.L_6027:
        /*00dc*/ 	.byte	0x04, 0x05
        /*00de*/ 	.short	(.L_6029 - .L_6028)
.L_6028:
        /*00e0*/ 	.word	0x00000400
        /*00e4*/ 	.word	0x00000001
        /*00e8*/ 	.word	0x00000001


	//----- nvinfo : EIATTR_CRS_STACK_SIZE
	.align		4
.L_6029:
        /*00ec*/ 	.byte	0x04, 0x1e
        /*00ee*/ 	.short	(.L_6031 - .L_6030)
.L_6030:
        /*00f0*/ 	.word	0x00000000


	//----- nvinfo : EIATTR_CBANK_PARAM_SIZE
	.align		4
.L_6031:
        /*00f4*/ 	.byte	0x03, 0x19
        /*00f6*/ 	.short	0x0088


	//----- nvinfo : EIATTR_PARAM_CBANK
	.align		4
        /*00f8*/ 	.byte	0x04, 0x0a
        /*00fa*/ 	.short	(.L_6033 - .L_6032)
	.align		4
.L_6032:
        /*00fc*/ 	.word	index@(.nv.constant0._ZN10layer_norm22ln_bwd_finalize_kernelINS_22Kernel_traits_finalizeILj1024E6__halfS2_S2_fjLj1024ELj4ENS_18Kernel_traits_baseILj1024ES2_S2_S2_fjLj1024EEEEEEEvNS_9BwdParamsE)
        /*0100*/ 	.short	0x0210
        /*0102*/ 	.short	0x0088


	//----- nvinfo : EIATTR_SW_WAR
	.align		4
.L_6033:
        /*0104*/ 	.byte	0x04, 0x36
        /*0106*/ 	.short	(.L_6035 - .L_6034)
.L_6034:
        /*0108*/ 	.word	0x00000008
.L_6035:


//--------------------- .nv.info._ZN10layer_norm13ln_bwd_kernelINS_13Kernel_traitsI6__halfS2_S2_fjLj1024ELj1ELj4ELj1ELj16ENS_18Kernel_traits_baseILj1024ES2_S2_S2_fjLj128EEEEEEEvNS_9BwdParamsE --------------------------
	.section	.nv.info._ZN10layer_norm13ln_bwd_kernelINS_13Kernel_traitsI6__halfS2_S2_fjLj1024ELj1ELj4ELj1ELj16ENS_18Kernel_traits_baseILj1024ES2_S2_S2_fjLj128EEEEEEEvNS_9BwdParamsE,"",@"SHT_CUDA_INFO"
	.sectionflags	@""
	.align	4


	//----- nvinfo : EIATTR_CUDA_API_VERSION
	.align		4
        /*0000*/ 	.byte	0x04, 0x37
        /*0002*/ 	.short	(.L_6037 - .L_6036)
.L_6036:
        /*0004*/ 	.word	0x00000082


	//----- nvinfo : EIATTR_KPARAM_INFO
	.align		4
.L_6037:
        /*0008*/ 	.byte	0x04, 0x17
        /*000a*/ 	.short	(.L_6039 - .L_6038)
.L_6038:
        /*000c*/ 	.word	0x00000000
        /*0010*/ 	.short	0x0000
        /*0012*/ 	.short	0x0000
        /*0014*/ 	.byte	0x00, 0xf0, 0x21, 0x02


	//----- nvinfo : EIATTR_SPARSE_MMA_MASK
	.align		4
.L_6039:
        /*0018*/ 	.byte	0x03, 0x50
        /*001a*/ 	.short	0x0000


	//----- nvinfo : EIATTR_MAXREG_COUNT
	.align		4
        /*001c*/ 	.byte	0x03, 0x1b
        /*001e*/ 	.short	0x00ff


	//----- nvinfo : EIATTR_NUM_BARRIERS
	.align		4
        /*0020*/ 	.byte	0x02, 0x4c
        /*0022*/ 	.byte	0x01
	.zero		1


	//----- nvinfo : EIATTR_MERCURY_ISA_VERSION
	.align		4
        /*0024*/ 	.byte	0x03, 0x5f
        /*0026*/ 	.short	0x0101


	//----- nvinfo : EIATTR_COOP_GROUP_MASK_REGIDS
	.align		4
        /*0028*/ 	.byte	0x04, 0x29
        /*002a*/ 	.short	(.L_6041 - .L_6040)


	//   ....[0]....
.L_6040:
        /*002c*/ 	.word	0xffffffff


	//   ....[1]....
        /*0030*/ 	.word	0xffffffff


	//   ....[2]....
        /*0034*/ 	.word	0xffffffff


	//   ....[3]....
        /*0038*/ 	.word	0xffffffff


	//   ....[4]....
        /*003c*/ 	.word	0xffffffff


	//   ....[5]....
        /*0040*/ 	.word	0xffffffff


	//   ....[6]....
        /*0044*/ 	.word	0xffffffff


	//   ....[7]....
        /*0048*/ 	.word	0xffffffff


	//   ....[8]....
        /*004c*/ 	.word	0xffffffff


	//   ....[9]....
        /*0050*/ 	.word	0xffffffff


	//   ....[10]....
        /*0054*/ 	.word	0x050000be


	//   ....[11]....
        /*0058*/ 	.word	0x050000be


	//   ....[12]....
        /*005c*/ 	.word	0x050000be


	//   ....[13]....
        /*0060*/ 	.word	0x050000be


	//   ....[14]....
        /*0064*/ 	.word	0x050000be


	//   ....[15]....
        /*0068*/ 	.word	0x050000be


	//   ....[16]....
        /*006c*/ 	.word	0x050000be


	//   ....[17]....
        /*0070*/ 	.word	0x050000be


	//   ....[18]....
        /*0074*/ 	.word	0x050000be


	//   ....[19]....
        /*0078*/ 	.word	0x050000be


	//----- nvinfo : EIATTR_COOP_GROUP_INSTR_OFFSETS
	.align		4
.L_6041:
        /*007c*/ 	.byte	0x04, 0x28
        /*007e*/ 	.short	(.L_6043 - .L_6042)


	//   ....[0]....
.L_6042:
        /*0080*/ 	.word	0x00002550


	//   ....[1]....
        /*0084*/ 	.word	0x00002560


	//   ....[2]....
        /*0088*/ 	.word	0x00002590


	//   ....[3]....
        /*008c*/ 	.word	0x000025a0


	//   ....[4]....
        /*0090*/ 	.word	0x000025d0


	//   ....[5]....
        /*0094*/ 	.word	0x000025e0


	//   ....[6]....
        /*0098*/ 	.word	0x00002610


	//   ....[7]....
        /*009c*/ 	.word	0x00002620


	//   ....[8]....
        /*00a0*/ 	.word	0x00002660


	//   ....[9]....
        /*00a4*/ 	.word	0x00002680


	//   ....[10]....
        /*00a8*/ 	.word	0x00003ec0


	//   ....[11]....
        /*00ac*/ 	.word	0x00003f50


	//   ....[12]....
        /*00b0*/ 	.word	0x00003fc0


	//   ....[13]....
        /*00b4*/ 	.word	0x00004020


	//   ....[14]....
        /*00b8*/ 	.word	0x00004090


	//   ....[15]....
        /*00bc*/ 	.word	0x000040f0


	//   ....[16]....
        /*00c0*/ 	.word	0x00004160


	//   ....[17]....
        /*00c4*/ 	.word	0x000041c0


	//   ....[18]....
        /*00c8*/ 	.word	0x00004240


	//   ....[19]....
        /*00cc*/ 	.word	0x000042b0


	//----- nvinfo : EIATTR_EXIT_INSTR_OFFSETS
	.align		4
.L_6043:
        /*00d0*/ 	.byte	0x04, 0x1c
        /*00d2*/ 	.short	(.L_6045 - .L_6044)


	//   ....[0]....
.L_6044:
        /*00d4*/ 	.word	0x00003e50


	//----- nvinfo : EIATTR_MAX_THREADS
	.align		4
.L_6045:
        /*00d8*/ 	.byte	0x04, 0x05
        /*00da*/ 	.short	(.L_6047 - .L_6046)
.L_6046:
        /*00dc*/ 	.word	0x00000080
        /*00e0*/ 	.word	0x00000001
        /*00e4*/ 	.word	0x00000001


	//----- nvinfo : EIATTR_CRS_STACK_SIZE
	.align		4
.L_6047:
        /*00e8*/ 	.byte	0x04, 0x1e
        /*00ea*/ 	.short	(.L_6049 - .L_6048)
.L_6048:
        /*00ec*/ 	.word	0x00000000


	//----- nvinfo : EIATTR_CBANK_PARAM_SIZE
	.align		4
.L_6049:
        /*00f0*/ 	.byte	0x03, 0x19
        /*00f2*/ 	.short	0x0088


	//----- nvinfo : EIATTR_PARAM_CBANK
	.align		4
        /*00f4*/ 	.byte	0x04, 0x0a
        /*00f6*/ 	.short	(.L_6051 - .L_6050)
	.align		4
.L_6050:
        /*00f8*/ 	.word	index@(.nv.constant0._ZN10layer_norm13ln_bwd_kernelINS_13Kernel_traitsI6__halfS2_S2_fjLj1024ELj1ELj4ELj1ELj16ENS_18Kernel_traits_baseILj1024ES2_S2_S2_fjLj128EEEEEEEvNS_9BwdParamsE)
        /*00fc*/ 	.short	0x0210
        /*00fe*/ 	.short	0x0088


	//----- nvinfo : EIATTR_SW_WAR
	.align		4
.L_6051:
        /*0100*/ 	.byte	0x04, 0x36
        /*0102*/ 	.short	(.L_6053 - .L_6052)
.L_6052:
        /*0104*/ 	.word	0x00000008
.L_6053:


//--------------------- .nv.info._ZN10layer_norm22ln_bwd_finalize_kernelINS_22Kernel_traits_finalizeILj1024EffffjLj1024ELj4ENS_18Kernel_traits_baseILj1024EffffjLj1024EEEEEEEvNS_9BwdParamsE --------------------------
	.section	.nv.info._ZN10layer_norm22ln_bwd_finalize_kernelINS_22Kernel_traits_finalizeILj1024EffffjLj1024ELj4ENS_18Kernel_traits_baseILj1024EffffjLj1024EEEEEEEvNS_9BwdParamsE,"",@"SHT_CUDA_INFO"
	.sectionflags	@""
	.align	4


	//----- nvinfo : EIATTR_CUDA_API_VERSION
	.align		4
        /*0000*/ 	.byte	0x04, 0x37
        /*0002*/ 	.short	(.L_6055 - .L_6054)
.L_6054:
        /*0004*/ 	.word	0x00000082


	//----- nvinfo : EIATTR_KPARAM_INFO
	.align		4
.L_6055:
        /*0008*/ 	.byte	0x04, 0x17
        /*000a*/ 	.short	(.L_6057 - .L_6056)
.L_6056:
        /*000c*/ 	.word	0x00000000
        /*0010*/ 	.short	0x0000
        /*0012*/ 	.short	0x0000
        /*0014*/ 	.byte	0x00, 0xf0, 0x21, 0x02


	//----- nvinfo : EIATTR_SPARSE_MMA_MASK
	.align		4
.L_6057:
        /*0018*/ 	.byte	0x03, 0x50
        /*001a*/ 	.short	0x0000


	//----- nvinfo : EIATTR_MAXREG_COUNT
	.align		4
        /*001c*/ 	.byte	0x03, 0x1b
        /*001e*/ 	.short	0x0040


	//----- nvinfo : EIATTR_NUM_BARRIERS
	.align		4
        /*0020*/ 	.byte	0x02, 0x4c
        /*0022*/ 	.byte	0x01
	.zero		1


	//----- nvinfo : EIATTR_MERCURY_ISA_VERSION
	.align		4
        /*0024*/ 	.byte	0x03, 0x5f
        /*0026*/ 	.short	0x0101


	//----- nvinfo : EIATTR_COOP_GROUP_MASK_REGIDS
	.align		4
        /*0028*/ 	.byte	0x04, 0x29
        /*002a*/ 	.short	(.L_6059 - .L_6058)


	//   ....[0]....
.L_6058:
        /*002c*/ 	.word	0xffffffff


	//   ....[1]....
        /*0030*/ 	.word	0xffffffff


	//   ....[2]....
        /*0034*/ 	.word	0xffffffff


	//   ....[3]....
        /*0038*/ 	.word	0xffffffff


	//   ....[4]....
        /*003c*/ 	.word	0xffffffff


	//   ....[5]....
        /*0040*/ 	.word	0xffffffff


	//   ....[6]....
        /*0044*/ 	.word	0xffffffff


	//   ....[7]....
        /*0048*/ 	.word	0xffffffff


	//   ....[8]....
        /*004c*/ 	.word	0xffffffff


	//   ....[9]....
        /*0050*/ 	.word	0xffffffff


	//   ....[10]....
        /*0054*/ 	.word	0x05000011


	//   ....[11]....
        /*0058*/ 	.word	0x05000011


	//   ....[12]....
        /*005c*/ 	.word	0x05000011


	//   ....[13]....
        /*0060*/ 	.word	0x05000011


	//   ....[14]....
        /*0064*/ 	.word	0x05000011


	//   ....[15]....
        /*0068*/ 	.word	0x05000011


	//   ....[16]....
        /*006c*/ 	.word	0x05000011


	//   ....[17]....
        /*0070*/ 	.word	0x05000011


	//   ....[18]....
        /*0074*/ 	.word	0x05000011


	//   ....[19]....
        /*0078*/ 	.word	0x05000011


	//----- nvinfo : EIATTR_COOP_GROUP_INSTR_OFFSETS
	.align		4
.L_6059:
        /*007c*/ 	.byte	0x04, 0x28
        /*007e*/ 	.short	(.L_6061 - .L_6060)


	//   ....[0]....
.L_6060:
        /*0080*/ 	.word	0x00000860


	//   ....[1]....
        /*0084*/ 	.word	0x00000870


	//   ....[2]....
        /*0088*/ 	.word	0x000008a0


	//   ....[3]....
        /*008c*/ 	.word	0x000008b0


	//   ....[4]....
        /*0090*/ 	.word	0x000008e0


	//   ....[5]....
        /*0094*/ 	.word	0x000008f0


	//   ....[6]....
        /*0098*/ 	.word	0x00000920


	//   ....[7]....
        /*009c*/ 	.word	0x00000930


	//   ....[8]....
        /*00a0*/ 	.word	0x00000960


	//   ....[9]....
        /*00a4*/ 	.word	0x00000970


	//   ....[10]....
        /*00a8*/ 	.word	0x00000b20


	//   ....[11]....
        /*00ac*/ 	.word	0x00000b90


	//   ....[12]....
        /*00b0*/ 	.word	0x00000c00


	//   ....[13]....
        /*00b4*/ 	.word	0x00000c70


	//   ....[14]....
        /*00b8*/ 	.word	0x00000ce0


	//   ....[15]....
        /*00bc*/ 	.word	0x00000d40


	//   ....[16]....
        /*00c0*/ 	.word	0x00000db0


	//   ....[17]....
        /*00c4*/ 	.word	0x00000e20


	//   ....[18]....
        /*00c8*/ 	.word	0x00000e90


	//   ....[19]....
        /*00cc*/ 	.word	0x00000f00


	//----- nvinfo : EIATTR_EXIT_INSTR_OFFSETS
	.align		4
.L_6061:
        /*00d0*/ 	.byte	0x04, 0x1c
        /*00d2*/ 	.short	(.L_6063 - .L_6062)


	//   ....[0]....
.L_6062:
        /*00d4*/ 	.word	0x00000070


	//   ....[1]....
        /*00d8*/ 	.word	0x00000ac0


	//----- nvinfo : EIATTR_MAX_THREADS
	.align		4
.L_6063:
        /*00dc*/ 	.byte	0x04, 0x05
        /*00de*/ 	.short	(.L_6065 - .L_6064)
.L_6064:
        /*00e0*/ 	.word	0x00000400
        /*00e4*/ 	.word	0x00000001
        /*00e8*/ 	.word	0x00000001


	//----- nvinfo : EIATTR_CRS_STACK_SIZE
	.align		4
.L_6065:
        /*00ec*/ 	.byte	0x04, 0x1e
        /*00ee*/ 	.short	(.L_6067 - .L_6066)
.L_6066:
        /*00f0*/ 	.word	0x00000000


	//----- nvinfo : EIATTR_CBANK_PARAM_SIZE
	.align		4
.L_6067:
        /*00f4*/ 	.byte	0x03, 0x19
        /*00f6*/ 	.short	0x0088


	//----- nvinfo : EIATTR_PARAM_CBANK
	.align		4
        /*00f8*/ 	.byte	0x04, 0x0a
        /*00fa*/ 	.short	(.L_6069 - .L_6068)
	.align		4
.L_6068:
        /*00fc*/ 	.word	index@(.nv.constant0._ZN10layer_norm22ln_bwd_finalize_kernelINS_22Kernel_traits_finalizeILj1024EffffjLj1024ELj4ENS_18Kernel_traits_baseILj1024EffffjLj1024EEEEEEEvNS_9BwdParamsE)
        /*0100*/ 	.short	0x0210
        /*0102*/ 	.short	0x0088


	//----- nvinfo : EIATTR_SW_WAR
	.align		4
.L_6069:
        /*0104*/ 	.byte	0x04, 0x36
        /*0106*/ 	.short	(.L_6071 - .L_6070)
.L_6070:
        /*0108*/ 	.word	0x00000008
.L_6071:


//--------------------- .nv.info._ZN10layer_norm13ln_bwd_kernelINS_13Kernel_traitsIffffjLj1024ELj1ELj4ELj1ELj16ENS_18Kernel_traits_baseILj1024EffffjLj128EEEEEEEvNS_9BwdParamsE --------------------------
	.section	.nv.info._ZN10layer_norm13ln_bwd_kernelINS_13Kernel_traitsIffffjLj1024ELj1ELj4ELj1ELj16ENS_18Kernel_traits_baseILj1024EffffjLj128EEEEEEEvNS_9BwdParamsE,"",@"SHT_CUDA_INFO"
	.sectionflags	@""
	.align	4


	//----- nvinfo : EIATTR_CUDA_API_VERSION
	.align		4
        /*0000*/ 	.byte	0x04, 0x37
        /*0002*/ 	.short	(.L_6073 - .L_6072)
.L_6072:
        /*0004*/ 	.word	0x00000082


	//----- nvinfo : EIATTR_KPARAM_INFO
	.align		4
.L_6073:
        /*0008*/ 	.byte	0x04, 0x17
        /*000a*/ 	.short	(.L_6075 - .L_6074)
.L_6074:
        /*000c*/ 	.word	0x00000000
        /*0010*/ 	.short	0x0000
        /*0012*/ 	.short	0x0000
        /*0014*/ 	.byte	0x00, 0xf0, 0x21, 0x02


	//----- nvinfo : EIATTR_SPARSE_MMA_MASK
	.align		4
.L_6075:
        /*0018*/ 	.byte	0x03, 0x50
        /*001a*/ 	.short	0x0000


	//----- nvinfo : EIATTR_MAXREG_COUNT
	.align		4
        /*001c*/ 	.byte	0x03, 0x1b
        /*001e*/ 	.short	0x00ff


	//----- nvinfo : EIATTR_NUM_BARRIERS
	.align		4
        /*0020*/ 	.byte	0x02, 0x4c
        /*0022*/ 	.byte	0x01
	.zero		1


	//----- nvinfo : EIATTR_MERCURY_ISA_VERSION
	.align		4
        /*0024*/ 	.byte	0x03, 0x5f
        /*0026*/ 	.short	0x0101


	//----- nvinfo : EIATTR_COOP_GROUP_MASK_REGIDS
	.align		4
        /*0028*/ 	.byte	0x04, 0x29
        /*002a*/ 	.short	(.L_6077 - .L_6076)


	//   ....[0]....
.L_6076:
        /*002c*/ 	.word	0xffffffff


	//   ....[1]....
        /*0030*/ 	.word	0xffffffff


	//   ....[2]....
        /*0034*/ 	.word	0xffffffff


	//   ....[3]....
        /*0038*/ 	.word	0xffffffff


	//   ....[4]....
        /*003c*/ 	.word	0xffffffff


	//   ....[5]....
        /*0040*/ 	.word	0xffffffff


	//   ....[6]....
        /*0044*/ 	.word	0xffffffff


	//   ....[7]....
        /*0048*/ 	.word	0xffffffff


	//   ....[8]....
        /*004c*/ 	.word	0xffffffff


	//   ....[9]....
        /*0050*/ 	.word	0xffffffff


	//   ....[10]....
        /*0054*/ 	.word	0x05000088


	//   ....[11]....
        /*0058*/ 	.word	0x05000088


	//   ....[12]....
        /*005c*/ 	.word	0x05000088


	//   ....[13]....
        /*0060*/ 	.word	0x05000088


	//   ....[14]....
        /*0064*/ 	.word	0x05000088


	//   ....[15]....
        /*0068*/ 	.word	0x05000088


	//   ....[16]....
        /*006c*/ 	.word	0x05000088


	//   ....[17]....
        /*0070*/ 	.word	0x05000088


	//   ....[18]....
        /*0074*/ 	.word	0x05000088


	//   ....[19]....
        /*0078*/ 	.word	0x05000088


	//----- nvinfo : EIATTR_COOP_GROUP_INSTR_OFFSETS
	.align		4
.L_6077:
        /*007c*/ 	.byte	0x04, 0x28
        /*007e*/ 	.short	(.L_6079 - .L_6078)


	//   ....[0]....
.L_6078:
        /*0080*/ 	.word	0x00001fd0


	//   ....[1]....
        /*0084*/ 	.word	0x00001fe0


	//   ....[2]....
        /*0088*/ 	.word	0x00002010


	//   ....[3]....
        /*008c*/ 	.word	0x00002020


	//   ....[4]....
        /*0090*/ 	.word	0x00002050


	//   ....[5]....
        /*0094*/ 	.word	0x00002060


	//   ....[6]....
        /*0098*/ 	.word	0x00002090


	//   ....[7]....
        /*009c*/ 	.word	0x000020a0


	//   ....[8]....
        /*00a0*/ 	.word	0x000020e0


	//   ....[9]....
        /*00a4*/ 	.word	0x000020f0


	//   ....[10]....
        /*00a8*/ 	.word	0x00003890


	//   ....[11]....
        /*00ac*/ 	.word	0x00003920


	//   ....[12]....
        /*00b0*/ 	.word	0x00003990


	//   ....[13]....
        /*00b4*/ 	.word	0x000039f0


	//   ....[14]....
        /*00b8*/ 	.word	0x00003a60


	//   ....[15]....
        /*00bc*/ 	.word	0x00003ac0


	//   ....[16]....
        /*00c0*/ 	.word	0x00003b30


	//   ....[17]....
        /*00c4*/ 	.word	0x00003b90


	//   ....[18]....
        /*00c8*/ 	.word	0x00003c10


	//   ....[19]....
        /*00cc*/ 	.word	0x00003c70


	//----- nvinfo : EIATTR_EXIT_INSTR_OFFSETS
	.align		4
.L_6079:
        /*00d0*/ 	.byte	0x04, 0x1c
        /*00d2*/ 	.short	(.L_6081 - .L_6080)


	//   ....[0]....
.L_6080:
        /*00d4*/ 	.word	0x00003820


	//----- nvinfo : EIATTR_MAX_THREADS
	.align		4
.L_6081:
        /*00d8*/ 	.byte	0x04, 0x05
        /*00da*/ 	.short	(.L_6083 - .L_6082)
.L_6082:
        /*00dc*/ 	.word	0x00000080
        /*00e0*/ 	.word	0x00000001
        /*00e4*/ 	.word	0x00000001


	//----- nvinfo : EIATTR_CRS_STACK_SIZE
	.align		4
.L_6083:
        /*00e8*/ 	.byte	0x04, 0x1e
        /*00ea*/ 	.short	(.L_6085 - .L_6084)
.L_6084:
        /*00ec*/ 	.word	0x00000000


	//----- nvinfo : EIATTR_CBANK_PARAM_SIZE
	.align		4
.L_6085:
        /*00f0*/ 	.byte	0x03, 0x19
        /*00f2*/ 	.short	0x0088


	//----- nvinfo : EIATTR_PARAM_CBANK
	.align		4
        /*00f4*/ 	.byte	0x04, 0x0a
        /*00f6*/ 	.short	(.L_6087 - .L_6086)
	.align		4
.L_6086:
        /*00f8*/ 	.word	index@(.nv.constant0._ZN10layer_norm13ln_bwd_kernelINS_13Kernel_traitsIffffjLj1024ELj1ELj4ELj1ELj16ENS_18Kernel_traits_baseILj1024EffffjLj128EEEEEEEvNS_9BwdParamsE)
        /*00fc*/ 	.short	0x0210
        /*00fe*/ 	.short	0x0088


	//----- nvinfo : EIATTR_SW_WAR
	.align		4
.L_6087:
        /*0100*/ 	.byte	0x04, 0x36
        /*0102*/ 	.short	(.L_6089 - .L_6088)
.L_6088:
        /*0104*/ 	.word	0x00000008
.L_6089:


//--------------------- .nv.info._ZN10layer_norm22ln_bwd_finalize_kernelINS_22Kernel_traits_finalizeILj768E13__nv_bfloat16fS2_fjLj1024ELj4ENS_18Kernel_traits_baseILj768ES2_fS2_fjLj1024EEEEEEEvNS_9BwdParamsE --------------------------
	.section	.nv.info._ZN10layer_norm22ln_bwd_finalize_kernelINS_22Kernel_traits_finalizeILj768E13__nv_bfloat16fS2_fjLj1024ELj4ENS_18Kernel_traits_baseILj768ES2_fS2_fjLj1024EEEEEEEvNS_9BwdParamsE,"",@"SHT_CUDA_INFO"
	.sectionflags	@""
	.align	4


	//----- nvinfo : EIATTR_CUDA_API_VERSION
	.align		4
        /*0000*/ 	.byte	0x04, 0x37
        /*0002*/ 	.short	(.L_6091 - .L_6090)
.L_6090:
        /*0004*/ 	.word	0x00000082


	//----- nvinfo : EIATTR_KPARAM_INFO
	.align		4
.L_6091:
        /*0008*/ 	.byte	0x04, 0x17
        /*000a*/ 	.short	(.L_6093 - .L_6092)
.L_6092:
        /*000c*/ 	.word	0x00000000
        /*0010*/ 	.short	0x0000
        /*0012*/ 	.short	0x0000
        /*0014*/ 	.byte	0x00, 0xf0, 0x21, 0x02


	//----- nvinfo : EIATTR_SPARSE_MMA_MASK
	.align		4
.L_6093:
        /*0018*/ 	.byte	0x03, 0x50
        /*001a*/ 	.short	0x0000


	//----- nvinfo : EIATTR_MAXREG_COUNT
	.align		4
        /*001c*/ 	.byte	0x03, 0x1b
        /*001e*/ 	.short	0x0040


	//----- nvinfo : EIATTR_NUM_BARRIERS
	.align		4
        /*0020*/ 	.byte	0x02, 0x4c
        /*0022*/ 	.byte	0x01
	.zero		1


	//----- nvinfo : EIATTR_MERCURY_ISA_VERSION
	.align		4
        /*0024*/ 	.byte	0x03, 0x5f
        /*0026*/ 	.short	0x0101


	//----- nvinfo : EIATTR_COOP_GROUP_MASK_REGIDS
	.align		4
        /*0028*/ 	.byte	0x04, 0x29
        /*002a*/ 	.short	(.L_6095 - .L_6094)


	//   ....[0]....
.L_6094:
        /*002c*/ 	.word	0xffffffff


	//   ....[1]....
        /*0030*/ 	.word	0xffffffff


	//   ....[2]....
        /*0034*/ 	.word	0xffffffff


	//   ....[3]....
        /*0038*/ 	.word	0xffffffff


	//   ....[4]....
        /*003c*/ 	.word	0xffffffff


	//   ....[5]....
        /*0040*/ 	.word	0xffffffff


	//   ....[6]....
        /*0044*/ 	.word	0xffffffff


	//   ....[7]....
        /*0048*/ 	.word	0xffffffff


	//   ....[8]....
        /*004c*/ 	.word	0xffffffff


	//   ....[9]....
        /*0050*/ 	.word	0xffffffff


	//   ....[10]....
        /*0054*/ 	.word	0x05000011


	//   ....[11]....
        /*0058*/ 	.word	0x05000011


	//   ....[12]....
        /*005c*/ 	.word	0x05000011


	//   ....[13]....
        /*0060*/ 	.word	0x05000011


	//   ....[14]....
        /*0064*/ 	.word	0x05000011


	//   ....[15]....
        /*0068*/ 	.word	0x05000011


	//   ....[16]....
        /*006c*/ 	.word	0x05000011


	//   ....[17]....
        /*0070*/ 	.word	0x05000011


	//   ....[18]....
        /*0074*/ 	.word	0x05000011


	//   ....[19]....
        /*0078*/ 	.word	0x05000011


	//----- nvinfo : EIATTR_COOP_GROUP_INSTR_OFFSETS
	.align		4
.L_6095:
        /*007c*/ 	.byte	0x04, 0x28
        /*007e*/ 	.short	(.L_6097 - .L_6096)


	//   ....[0]....
.L_6096:
        /*0080*/ 	.word	0x00000860


	//   ....[1]....
        /*0084*/ 	.word	0x00000870


	//   ....[2]....
        /*0088*/ 	.word	0x000008a0


	//   ....[3]....
        /*008c*/ 	.word	0x000008b0


	//   ....[4]....
        /*0090*/ 	.word	0x000008e0


	//   ....[5]....
        /*0094*/ 	.word	0x000008f0


	//   ....[6]....
        /*0098*/ 	.word	0x00000920


	//   ....[7]....
        /*009c*/ 	.word	0x00000930


	//   ....[8]....
        /*00a0*/ 	.word	0x00000960


	//   ....[9]....
        /*00a4*/ 	.word	0x00000970


	//   ....[10]....
        /*00a8*/ 	.word	0x00000b70


	//   ....[11]....
        /*00ac*/ 	.word	0x00000be0


	//   ....[12]....
        /*00b0*/ 	.word	0x00000c50


	//   ....[13]....
        /*00b4*/ 	.word	0x00000cc0


	//   ....[14]....
        /*00b8*/ 	.word	0x00000d30


	//   ....[15]....
        /*00bc*/ 	.word	0x00000d90


	//   ....[16]....
        /*00c0*/ 	.word	0x00000e00


	//   ....[17]....
        /*00c4*/ 	.word	0x00000e70


	//   ....[18]....
        /*00c8*/ 	.word	0x00000ee0


	//   ....[19]....
        /*00cc*/ 	.word	0x00000f50


	//----- nvinfo : EIATTR_EXIT_INSTR_OFFSETS
	.align		4
.L_6097:
        /*00d0*/ 	.byte	0x04, 0x1c
        /*00d2*/ 	.short	(.L_6099 - .L_6098)


	//   ....[0]....
.L_6098:
        /*00d4*/ 	.word	0x00000070


	//   ....[1]....
        /*00d8*/ 	.word	0x00000b10


	//----- nvinfo : EIATTR_MAX_THREADS
	.align		4
.L_6099:
        /*00dc*/ 	.byte	0x04, 0x05
        /*00de*/ 	.short	(.L_6101 - .L_6100)
.L_6100:
        /*00e0*/ 	.word	0x00000400
        /*00e4*/ 	.word	0x00000001
        /*00e8*/ 	.word	0x00000001


	//----- nvinfo : EIATTR_CRS_STACK_SIZE
	.align		4
.L_6101:
        /*00ec*/ 	.byte	0x04, 0x1e
        /*00ee*/ 	.short	(.L_6103 - .L_6102)
.L_6102:
        /*00f0*/ 	.word	0x00000000


	//----- nvinfo : EIATTR_CBANK_PARAM_SIZE
	.align		4
.L_6103:
        /*00f4*/ 	.byte	0x03, 0x19
        /*00f6*/ 	.short	0x0088


	//----- nvinfo : EIATTR_PARAM_CBANK
	.align		4
        /*00f8*/ 	.byte	0x04, 0x0a
        /*00fa*/ 	.short	(.L_6105 - .L_6104)
	.align		4
.L_6104:
        /*00fc*/ 	.word	index@(.nv.constant0._ZN10layer_norm22ln_bwd_finalize_kernelINS_22Kernel_traits_finalizeILj768E13__nv_bfloat16fS2_fjLj1024ELj4ENS_18Kernel_traits_baseILj768ES2_fS2_fjLj1024EEEEEEEvNS_9BwdParamsE)
        /*0100*/ 	.short	0x0210
        /*0102*/ 	.short	0x0088


	//----- nvinfo : EIATTR_SW_WAR
	.align		4
.L_6105:
        /*0104*/ 	.byte	0x04, 0x36
        /*0106*/ 	.short	(.L_6107 - .L_6106)
.L_6106:
        /*0108*/ 	.word	0x00000008
.L_6107:


//--------------------- .nv.info._ZN10layer_norm13ln_bwd_kernelINS_13Kernel_traitsI13__nv_bfloat16fS2_fjLj768ELj1ELj4ELj1ELj16ENS_18Kernel_traits_baseILj768ES2_fS2_fjLj128EEEEEEEvNS_9BwdParamsE --------------------------
	.section	.nv.info._ZN10layer_norm13ln_bwd_kernelINS_13Kernel_traitsI13__nv_bfloat16fS2_fjLj768ELj1ELj4ELj1ELj16ENS_18Kernel_traits_baseILj768ES2_fS2_fjLj128EEEEEEEvNS_9BwdParamsE,"",@"SHT_CUDA_INFO"
	.sectionflags	@""
	.align	4


	//----- nvinfo : EIATTR_CUDA_API_VERSION
	.align		4
        /*0000*/ 	.byte	0x04, 0x37
        /*0002*/ 	.short	(.L_6109 - .L_6108)
.L_6108:
        /*0004*/ 	.word	0x00000082


	//----- nvinfo : EIATTR_KPARAM_INFO
	.align		4
.L_6109:
        /*0008*/ 	.byte	0x04, 0x17
        /*000a*/ 	.short	(.L_6111 - .L_6110)
.L_6110:
        /*000c*/ 	.word	0x00000000
        /*0010*/ 	.short	0x0000
        /*0012*/ 	.short	0x0000
        /*0014*/ 	.byte	0x00, 0xf0, 0x21, 0x02


	//----- nvinfo : EIATTR_SPARSE_MMA_MASK
	.align		4
.L_6111:
        /*0018*/ 	.byte	0x03, 0x50
        /*001a*/ 	.short	0x0000


	//----- nvinfo : EIATTR_MAXREG_COUNT
	.align		4
        /*001c*/ 	.byte	0x03, 0x1b
        /*001e*/ 	.short	0x00ff


	//----- nvinfo : EIATTR_NUM_BARRIERS
	.align		4
        /*0020*/ 	.byte	0x02, 0x4c
        /*0022*/ 	.byte	0x01
	.zero		1


	//----- nvinfo : EIATTR_MERCURY_ISA_VERSION
	.align		4
        /*0024*/ 	.byte	0x03, 0x5f
        /*0026*/ 	.short	0x0101


	//----- nvinfo : EIATTR_COOP_GROUP_MASK_REGIDS
	.align		4
        /*0028*/ 	.byte	0x04, 0x29
        /*002a*/ 	.short	(.L_6113 - .L_6112)


	//   ....[0]....
.L_6112:
        /*002c*/ 	.word	0xffffffff


	//   ....[1]....
        /*0030*/ 	.word	0xffffffff


	//   ....[2]....
        /*0034*/ 	.word	0xffffffff


	//   ....[3]....
        /*0038*/ 	.word	0xffffffff


	//   ....[4]....
        /*003c*/ 	.word	0xffffffff


	//   ....[5]....
        /*0040*/ 	.word	0xffffffff


	//   ....[6]....
        /*0044*/ 	.word	0xffffffff


	//   ....[7]....
        /*0048*/ 	.word	0xffffffff


	//   ....[8]....
        /*004c*/ 	.word	0xffffffff


	//   ....[9]....
        /*0050*/ 	.word	0xffffffff


	//   ....[10]....
        /*0054*/ 	.word	0x05000030


	//   ....[11]....
        /*0058*/ 	.word	0x05000030


	//   ....[12]....
        /*005c*/ 	.word	0x05000030


	//   ....[13]....
        /*0060*/ 	.word	0x05000030


	//   ....[14]....
        /*0064*/ 	.word	0x05000030


	//   ....[15]....
        /*0068*/ 	.word	0x05000030


	//   ....[16]....
        /*006c*/ 	.word	0x05000030


	//   ....[17]....
        /*0070*/ 	.word	0x05000030


	//   ....[18]....
        /*0074*/ 	.word	0x05000030


	//   ....[19]....
        /*0078*/ 	.word	0x05000030


	//----- nvinfo : EIATTR_COOP_GROUP_INSTR_OFFSETS
	.align		4
.L_6113:
        /*007c*/ 	.byte	0x04, 0x28
        /*007e*/ 	.short	(.L_6115 - .L_6114)


	//   ....[0]....
.L_6114:
        /*0080*/ 	.word	0x00002090


	//   ....[1]....
        /*0084*/ 	.word	0x000020a0


	//   ....[2]....
        /*0088*/ 	.word	0x000020d0


	//   ....[3]....
        /*008c*/ 	.word	0x000020e0


	//   ....[4]....
        /*0090*/ 	.word	0x00002110


	//   ....[5]....
        /*0094*/ 	.word	0x00002120


	//   ....[6]....
        /*0098*/ 	.word	0x00002150


	//   ....[7]....
        /*009c*/ 	.word	0x00002160


	//   ....[8]....
        /*00a0*/ 	.word	0x00002190


	//   ....[9]....
        /*00a4*/ 	.word	0x000021a0


	//   ....[10]....
        /*00a8*/ 	.word	0x00003420


	//   ....[11]....
        /*00ac*/ 	.word	0x000034b0


	//   ....[12]....
        /*00b0*/ 	.word	0x00003510


	//   ....[13]....
        /*00b4*/ 	.word	0x00003570


	//   ....[14]....
        /*00b8*/ 	.word	0x000035d0


	//   ....[15]....
        /*00bc*/ 	.word	0x00003630


	//   ....[16]....
        /*00c0*/ 	.word	0x00003690


	//   ....[17]....
        /*00c4*/ 	.word	0x000036f0


	//   ....[18]....
        /*00c8*/ 	.word	0x00003750


	//   ....[19]....
        /*00cc*/ 	.word	0x000037b0


	//----- nvinfo : EIATTR_EXIT_INSTR_OFFSETS
	.align		4
.L_6115:
        /*00d0*/ 	.byte	0x04, 0x1c
        /*00d2*/ 	.short	(.L_6117 - .L_6116)


	//   ....[0]....
.L_6116:
        /*00d4*/ 	.word	0x000033c0


	//----- nvinfo : EIATTR_MAX_THREADS
	.align		4
.L_6117:
        /*00d8*/ 	.byte	0x04, 0x05
        /*00da*/ 	.short	(.L_6119 - .L_6118)
.L_6118:
        /*00dc*/ 	.word	0x00000080
        /*00e0*/ 	.word	0x00000001
        /*00e4*/ 	.word	0x00000001


	//----- nvinfo : EIATTR_CRS_STACK_SIZE
	.align		4
.L_6119:
        /*00e8*/ 	.byte	0x04, 0x1e
        /*00ea*/ 	.short	(.L_6121 - .L_6120)
.L_6120:
        /*00ec*/ 	.word	0x00000000


	//----- nvinfo : EIATTR_CBANK_PARAM_SIZE
	.align		4
.L_6121:
        /*00f0*/ 	.byte	0x03, 0x19
        /*00f2*/ 	.short	0x0088


	//----- nvinfo : EIATTR_PARAM_CBANK
	.align		4
        /*00f4*/ 	.byte	0x04, 0x0a
        /*00f6*/ 	.short	(.L_6123 - .L_6122)
	.align		4
.L_6122:
        /*00f8*/ 	.word	index@(.nv.constant0._ZN10layer_norm13ln_bwd_kernelINS_13Kernel_traitsI13__nv_bfloat16fS2_fjLj768ELj1ELj4ELj1ELj16ENS_18Kernel_traits_baseILj768ES2_fS2_fjLj128EEEEEEEvNS_9BwdParamsE)
        /*00fc*/ 	.short	0x0210
        /*00fe*/ 	.short	0x0088


	//----- nvinfo : EIATTR_SW_WAR
	.align		4
.L_6123:
        /*0100*/ 	.byte	0x04, 0x36
        /*0102*/ 	.short	(.L_6125 - .L_6124)
.L_6124:
        /*0104*/ 	.word	0x00000008
.L_6125:


//--------------------- .nv.info._ZN10layer_norm22ln_bwd_finalize_kernelINS_22Kernel_traits_finalizeILj768E13__nv_bfloat16S2_S2_fjLj1024ELj4ENS_18Kernel_traits_baseILj768ES2_S2_S2_fjLj1024EEEEEEEvNS_9BwdParamsE --------------------------
	.section	.nv.info._ZN10layer_norm22ln_bwd_finalize_kernelINS_22Kernel_traits_finalizeILj768E13__nv_bfloat16S2_S2_fjLj1024ELj4ENS_18Kernel_traits_baseILj768ES2_S2_S2_fjLj1024EEEEEEEvNS_9BwdParamsE,"",@"SHT_CUDA_INFO"
	.sectionflags	@""
	.align	4


	//----- nvinfo : EIATTR_CUDA_API_VERSION
	.align		4
        /*0000*/ 	.byte	0x04, 0x37
        /*0002*/ 	.short	(.L_6127 - .L_6126)
.L_6126:
        /*0004*/ 	.word	0x00000082


	//----- nvinfo : EIATTR_KPARAM_INFO
	.align		4
.L_6127:
        /*0008*/ 	.byte	0x04, 0x17
        /*000a*/ 	.short	(.L_6129 - .L_6128)
.L_6128:
        /*000c*/ 	.word	0x00000000
        /*0010*/ 	.short	0x0000
        /*0012*/ 	.short	0x0000
        /*0014*/ 	.byte	0x00, 0xf0, 0x21, 0x02


	//----- nvinfo : EIATTR_SPARSE_MMA_MASK
	.align		4
.L_6129:
        /*0018*/ 	.byte	0x03, 0x50
        /*001a*/ 	.short	0x0000


	//----- nvinfo : EIATTR_MAXREG_COUNT
	.align		4
        /*001c*/ 	.byte	0x03, 0x1b
        /*001e*/ 	.short	0x0040


	//----- nvinfo : EIATTR_NUM_BARRIERS
	.align		4
        /*0020*/ 	.byte	0x02, 0x4c
        /*0022*/ 	.byte	0x01
	.zero		1


	//----- nvinfo : EIATTR_MERCURY_ISA_VERSION
	.align		4
        /*0024*/ 	.byte	0x03, 0x5f
        /*0026*/ 	.short	0x0101


	//----- nvinfo : EIATTR_COOP_GROUP_MASK_REGIDS
	.align		4
        /*0028*/ 	.byte	0x04, 0x29
        /*002a*/ 	.short	(.L_6131 - .L_6130)


	//   ....[0]....
.L_6130:
        /*002c*/ 	.word	0xffffffff


	//   ....[1]....
        /*0030*/ 	.word	0xffffffff


	//   ....[2]....
        /*0034*/ 	.word	0xffffffff


	//   ....[3]....
        /*0038*/ 	.word	0xffffffff


	//   ....[4]....
        /*003c*/ 	.word	0xffffffff


	//   ....[5]....
        /*0040*/ 	.word	0xffffffff


	//   ....[6]....
        /*0044*/ 	.word	0xffffffff


	//   ....[7]....
        /*0048*/ 	.word	0xffffffff


	//   ....[8]....
        /*004c*/ 	.word	0xffffffff


	//   ....[9]....
        /*0050*/ 	.word	0xffffffff


	//   ....[10]....
        /*0054*/ 	.word	0x05000011


	//   ....[11]....
        /*0058*/ 	.word	0x05000011


	//   ....[12]....
        /*005c*/ 	.word	0x05000011


	//   ....[13]....
        /*0060*/ 	.word	0x05000011


	//   ....[14]....
        /*0064*/ 	.word	0x05000011


	//   ....[15]....
        /*0068*/ 	.word	0x05000011


	//   ....[16]....
        /*006c*/ 	.word	0x05000011


	//   ....[17]....
        /*0070*/ 	.word	0x05000011


	//   ....[18]....
        /*0074*/ 	.word	0x05000011


	//   ....[19]....
        /*0078*/ 	.word	0x05000011


	//----- nvinfo : EIATTR_COOP_GROUP_INSTR_OFFSETS
	.align		4
.L_6131:
        /*007c*/ 	.byte	0x04, 0x28
        /*007e*/ 	.short	(.L_6133 - .L_6132)


	//   ....[0]....
.L_6132:
        /*0080*/ 	.word	0x00000860


	//   ....[1]....
        /*0084*/ 	.word	0x00000870


	//   ....[2]....
        /*0088*/ 	.word	0x000008a0


	//   ....[3]....
        /*008c*/ 	.word	0x000008b0


	//   ....[4]....
        /*0090*/ 	.word	0x000008e0


	//   ....[5]....
        /*0094*/ 	.word	0x000008f0


	//   ....[6]....
        /*0098*/ 	.word	0x00000920


	//   ....[7]....
        /*009c*/ 	.word	0x00000930


	//   ....[8]....
        /*00a0*/ 	.word	0x00000960


	//   ....[9]....
        /*00a4*/ 	.word	0x00000970


	//   ....[10]....
        /*00a8*/ 	.word	0x00000b70


	//   ....[11]....
        /*00ac*/ 	.word	0x00000be0


	//   ....[12]....
        /*00b0*/ 	.word	0x00000c50


	//   ....[13]....
        /*00b4*/ 	.word	0x00000cc0


	//   ....[14]....
        /*00b8*/ 	.word	0x00000d30


	//   ....[15]....
        /*00bc*/ 	.word	0x00000d90


	//   ....[16]....
        /*00c0*/ 	.word	0x00000e00


	//   ....[17]....
        /*00c4*/ 	.word	0x00000e70


	//   ....[18]....
        /*00c8*/ 	.word	0x00000ee0


	//   ....[19]....
        /*00cc*/ 	.word	0x00000f50


	//----- nvinfo : EIATTR_EXIT_INSTR_OFFSETS
	.align		4
.L_6133:
        /*00d0*/ 	.byte	0x04, 0x1c
        /*00d2*/ 	.short	(.L_6135 - .L_6134)


	//   ....[0]....
.L_6134:
        /*00d4*/ 	.word	0x00000070


	//   ....[1]....
        /*00d8*/ 	.word	0x00000b10


	//----- nvinfo : EIATTR_MAX_THREADS
	.align		4
.L_6135:
        /*00dc*/ 	.byte	0x04, 0x05
        /*00de*/ 	.short	(.L_6137 - .L_6136)
.L_6136:
        /*00e0*/ 	.word	0x00000400
        /*00e4*/ 	.word	0x00000001
        /*00e8*/ 	.word	0x00000001


	//----- nvinfo : EIATTR_CRS_STACK_SIZE
	.align		4
.L_6137:
        /*00ec*/ 	.byte	0x04, 0x1e
        /*00ee*/ 	.short	(.L_6139 - .L_6138)
.L_6138:
        /*00f0*/ 	.word	0x00000000


	//----- nvinfo : EIATTR_CBANK_PARAM_SIZE
	.align		4
.L_6139:
        /*00f4*/ 	.byte	0x03, 0x19
        /*00f6*/ 	.short	0x0088


	//----- nvinfo : EIATTR_PARAM_CBANK
	.align		4
        /*00f8*/ 	.byte	0x04, 0x0a
        /*00fa*/ 	.short	(.L_6141 - .L_6140)
	.align		4
.L_6140:
        /*00fc*/ 	.word	index@(.nv.constant0._ZN10layer_norm22ln_bwd_finalize_kernelINS_22Kernel_traits_finalizeILj768E13__nv_bfloat16S2_S2_fjLj1024ELj4ENS_18Kernel_traits_baseILj768ES2_S2_S2_fjLj1024EEEEEEEvNS_9BwdParamsE)
        /*0100*/ 	.short	0x0210
        /*0102*/ 	.short	0x0088


	//----- nvinfo : EIATTR_SW_WAR
	.align		4
.L_6141:
        /*0104*/ 	.byte	0x04, 0x36
        /*0106*/ 	.short	(.L_6143 - .L_6142)
.L_6142:
        /*0108*/ 	.word	0x00000008
.L_6143:


//--------------------- .nv.info._ZN10layer_norm13ln_bwd_kernelINS_13Kernel_traitsI13__nv_bfloat16S2_S2_fjLj768ELj1ELj4ELj1ELj16ENS_18Kernel_traits_baseILj768ES2_S2_S2_fjLj128EEEEEEEvNS_9BwdParamsE --------------------------
	.section	.nv.info._ZN10layer_norm13ln_bwd_kernelINS_13Kernel_traitsI13__nv_bfloat16S2_S2_fjLj768ELj1ELj4ELj1ELj16ENS_18Kernel_traits_baseILj768ES2_S2_S2_fjLj128EEEEEEEvNS_9BwdParamsE,"",@"SHT_CUDA_INFO"
	.sectionflags	@""
	.align	4


	//----- nvinfo : EIATTR_CUDA_API_VERSION
	.align		4
        /*0000*/ 	.byte	0x04, 0x37
        /*0002*/ 	.short	(.L_6145 - .L_6144)
.L_6144:
        /*0004*/ 	.word	0x00000082


	//----- nvinfo : EIATTR_KPARAM_INFO
	.align		4
.L_6145:
        /*0008*/ 	.byte	0x04, 0x17
        /*000a*/ 	.short	(.L_6147 - .L_6146)
.L_6146:
        /*000c*/ 	.word	0x00000000
        /*0010*/ 	.short	0x0000
        /*0012*/ 	.short	0x0000
        /*0014*/ 	.byte	0x00, 0xf0, 0x21, 0x02


	//----- nvinfo : EIATTR_SPARSE_MMA_MASK
	.align		4
.L_6147:
        /*0018*/ 	.byte	0x03, 0x50
        /*001a*/ 	.short	0x0000


	//----- nvinfo : EIATTR_MAXREG_COUNT
	.align		4
        /*001c*/ 	.byte	0x03, 0x1b
        /*001e*/ 	.short	0x00ff


	//----- nvinfo : EIATTR_NUM_BARRIERS
	.align		4
        /*0020*/ 	.byte	0x02, 0x4c
        /*0022*/ 	.byte	0x01
	.zero		1


	//----- nvinfo : EIATTR_MERCURY_ISA_VERSION
	.align		4
        /*0024*/ 	.byte	0x03, 0x5f
        /*0026*/ 	.short	0x0101


	//----- nvinfo : EIATTR_COOP_GROUP_MASK_REGIDS
	.align		4
        /*0028*/ 	.byte	0x04, 0x29
        /*002a*/ 	.short	(.L_6149 - .L_6148)


	//   ....[0]....
.L_6148:
        /*002c*/ 	.word	0xffffffff


	//   ....[1]....
        /*0030*/ 	.word	0xffffffff


	//   ....[2]....
        /*0034*/ 	.word	0xffffffff


	//   ....[3]....
        /*0038*/ 	.word	0xffffffff


	//   ....[4]....
        /*003c*/ 	.word	0xffffffff


	//   ....[5]....
        /*0040*/ 	.word	0xffffffff


	//   ....[6]....
        /*0044*/ 	.word	0xffffffff


	//   ....[7]....
        /*0048*/ 	.word	0xffffffff


	//   ....[8]....
        /*004c*/ 	.word	0xffffffff


	//   ....[9]....
        /*0050*/ 	.word	0xffffffff


	//   ....[10]....
        /*0054*/ 	.word	0x05000092


	//   ....[11]....
        /*0058*/ 	.word	0x05000092


	//   ....[12]....
        /*005c*/ 	.word	0x05000092


	//   ....[13]....
        /*0060*/ 	.word	0x05000092


	//   ....[14]....
        /*0064*/ 	.word	0x05000092


	//   ....[15]....
        /*0068*/ 	.word	0x05000092


	//   ....[16]....
        /*006c*/ 	.word	0x05000092


	//   ....[17]....
        /*0070*/ 	.word	0x05000092


	//   ....[18]....
        /*0074*/ 	.word	0x05000092


	//   ....[19]....
        /*0078*/ 	.word	0x05000092


	//----- nvinfo : EIATTR_COOP_GROUP_INSTR_OFFSETS
	.align		4
.L_6149:
        /*007c*/ 	.byte	0x04, 0x28
        /*007e*/ 	.short	(.L_6151 - .L_6150)


	//   ....[0]....
.L_6150:
        /*0080*/ 	.word	0x00001f50


	//   ....[1]....
        /*0084*/ 	.word	0x00001f60


	//   ....[2]....
        /*0088*/ 	.word	0x00001f90


	//   ....[3]....
        /*008c*/ 	.word	0x00001fa0


	//   ....[4]....
        /*0090*/ 	.word	0x00001fd0


	//   ....[5]....
        /*0094*/ 	.word	0x00001fe0


	//   ....[6]....
        /*0098*/ 	.word	0x00002010


	//   ....[7]....
        /*009c*/ 	.word	0x00002020


	//   ....[8]....
        /*00a0*/ 	.word	0x00002060


	//   ....[9]....
        /*00a4*/ 	.word	0x00002070


	//   ....[10]....
        /*00a8*/ 	.word	0x00003360


	//   ....[11]....
        /*00ac*/ 	.word	0x000033f0


	//   ....[12]....
        /*00b0*/ 	.word	0x00003460


	//   ....[13]....
        /*00b4*/ 	.word	0x000034c0


	//   ....[14]....
        /*00b8*/ 	.word	0x00003530


	//   ....[15]....
        /*00bc*/ 	.word	0x00003590


	//   ....[16]....
        /*00c0*/ 	.word	0x00003600


	//   ....[17]....
        /*00c4*/ 	.word	0x00003660


	//   ....[18]....
        /*00c8*/ 	.word	0x000036e0


	//   ....[19]....
        /*00cc*/ 	.word	0x00003740


	//----- nvinfo : EIATTR_EXIT_INSTR_OFFSETS
	.align		4
.L_6151:
        /*00d0*/ 	.byte	0x04, 0x1c
        /*00d2*/ 	.short	(.L_6153 - .L_6152)


	//   ....[0]....
.L_6152:
        /*00d4*/ 	.word	0x000032f0


	//----- nvinfo : EIATTR_MAX_THREADS
	.align		4
.L_6153:
        /*00d8*/ 	.byte	0x04, 0x05
        /*00da*/ 	.short	(.L_6155 - .L_6154)
.L_6154:
        /*00dc*/ 	.word	0x00000080
        /*00e0*/ 	.word	0x00000001
        /*00e4*/ 	.word	0x00000001


	//----- nvinfo : EIATTR_CRS_STACK_SIZE
	.align		4
.L_6155:
        /*00e8*/ 	.byte	0x04, 0x1e
        /*00ea*/ 	.short	(.L_6157 - .L_6156)
.L_6156:
        /*00ec*/ 	.word	0x00000000


	//----- nvinfo : EIATTR_CBANK_PARAM_SIZE
	.align		4
.L_6157:
        /*00f0*/ 	.byte	0x03, 0x19
        /*00f2*/ 	.short	0x0088


	//----- nvinfo : EIATTR_PARAM_CBANK
	.align		4
        /*00f4*/ 	.byte	0x04, 0x0a
        /*00f6*/ 	.short	(.L_6159 - .L_6158)
	.align		4
.L_6158:
        /*00f8*/ 	.word	index@(.nv.constant0._ZN10layer_norm13ln_bwd_kernelINS_13Kernel_traitsI13__nv_bfloat16S2_S2_fjLj768ELj1ELj4ELj1ELj16ENS_18Kernel_traits_baseILj768ES2_S2_S2_fjLj128EEEEEEEvNS_9BwdParamsE)
        /*00fc*/ 	.short	0x0210
        /*00fe*/ 	.short	0x0088


	//----- nvinfo : EIATTR_SW_WAR
	.align		4
.L_6159:
        /*0100*/ 	.byte	0x04, 0x36
        /*0102*/ 	.short	(.L_6161 - .L_6160)
.L_6160:
        /*0104*/ 	.word	0x00000008
.L_6161:


//--------------------- .nv.info._ZN10layer_norm22ln_bwd_finalize_kernelINS_22Kernel_traits_finalizeILj768E6__halffS2_fjLj1024ELj4ENS_18Kernel_traits_baseILj768ES2_fS2_fjLj1024EEEEEEEvNS_9BwdParamsE --------------------------
	.section	.nv.info._ZN10layer_norm22ln_bwd_finalize_kernelINS_22Kernel_traits_finalizeILj768E6__halffS2_fjLj1024ELj4ENS_18Kernel_traits_baseILj768ES2_fS2_fjLj1024EEEEEEEvNS_9BwdParamsE,"",@"SHT_CUDA_INFO"
	.sectionflags	@""
	.align	4


	//----- nvinfo : EIATTR_CUDA_API_VERSION
	.align		4
        /*0000*/ 	.byte	0x04, 0x37
        /*0002*/ 	.short	(.L_6163 - .L_6162)
.L_6162:
        /*0004*/ 	.word	0x00000082


	//----- nvinfo : EIATTR_KPARAM_INFO
	.align		4
.L_6163:
        /*0008*/ 	.byte	0x04, 0x17
        /*000a*/ 	.short	(.L_6165 - .L_6164)
.L_6164:
        /*000c*/ 	.word	0x00000000
        /*0010*/ 	.short	0x0000
        /*0012*/ 	.short	0x0000
        /*0014*/ 	.byte	0x00, 0xf0, 0x21, 0x02


	//----- nvinfo : EIATTR_SPARSE_MMA_MASK
	.align		4
.L_6165:
        /*0018*/ 	.byte	0x03, 0x50
        /*001a*/ 	.short	0x0000


	//----- nvinfo : EIATTR_MAXREG_COUNT
	.align		4
        /*001c*/ 	.byte	0x03, 0x1b
        /*001e*/ 	.short	0x0040


	//----- nvinfo : EIATTR_NUM_BARRIERS
	.align		4
        /*0020*/ 	.byte	0x02, 0x4c
        /*0022*/ 	.byte	0x01
	.zero		1


	//----- nvinfo : EIATTR_MERCURY_ISA_VERSION
	.align		4
        /*0024*/ 	.byte	0x03, 0x5f
        /*0026*/ 	.short	0x0101


	//----- nvinfo : EIATTR_COOP_GROUP_MASK_REGIDS
	.align		4
        /*0028*/ 	.byte	0x04, 0x29
        /*002a*/ 	.short	(.L_6167 - .L_6166)


	//   ....[0]....
.L_6166:
        /*002c*/ 	.word	0xffffffff


	//   ....[1]....
        /*0030*/ 	.word	0xffffffff


	//   ....[2]....
        /*0034*/ 	.word	0xffffffff


	//   ....[3]....
        /*0038*/ 	.word	0xffffffff


	//   ....[4]....
        /*003c*/ 	.word	0xffffffff


	//   ....[5]....
        /*0040*/ 	.word	0xffffffff


	//   ....[6]....
        /*0044*/ 	.word	0xffffffff


	//   ....[7]....
        /*0048*/ 	.word	0xffffffff


	//   ....[8]....
        /*004c*/ 	.word	0xffffffff


	//   ....[9]....
        /*0050*/ 	.word	0xffffffff


	//   ....[10]....
        /*0054*/ 	.word	0x05000011


	//   ....[11]....
        /*0058*/ 	.word	0x05000011


	//   ....[12]....
        /*005c*/ 	.word	0x05000011


	//   ....[13]....
        /*0060*/ 	.word	0x05000011


	//   ....[14]....
        /*0064*/ 	.word	0x05000011


	//   ....[15]....
        /*0068*/ 	.word	0x05000011


	//   ....[16]....
        /*006c*/ 	.word	0x05000011


	//   ....[17]....
        /*0070*/ 	.word	0x05000011


	//   ....[18]....
        /*0074*/ 	.word	0x05000011


	//   ....[19]....
        /*0078*/ 	.word	0x05000011


	//----- nvinfo : EIATTR_COOP_GROUP_INSTR_OFFSETS
	.align		4
.L_6167:
        /*007c*/ 	.byte	0x04, 0x28
        /*007e*/ 	.short	(.L_6169 - .L_6168)


	//   ....[0]....
.L_6168:
        /*0080*/ 	.word	0x00000860


	//   ....[1]....
        /*0084*/ 	.word	0x00000870


	//   ....[2]....
        /*0088*/ 	.word	0x000008a0


	//   ....[3]....
        /*008c*/ 	.word	0x000008b0


	//   ....[4]....
        /*0090*/ 	.word	0x000008e0


	//   ....[5]....
        /*0094*/ 	.word	0x000008f0


	//   ....[6]....
        /*0098*/ 	.word	0x00000920


	//   ....[7]....
        /*009c*/ 	.word	0x00000930


	//   ....[8]....
        /*00a0*/ 	.word	0x00000960


	//   ....[9]....
        /*00a4*/ 	.word	0x00000970


	//   ....[10]....
        /*00a8*/ 	.word	0x00000b70


	//   ....[11]....
        /*00ac*/ 	.word	0x00000be0


	//   ....[12]....
        /*00b0*/ 	.word	0x00000c50


	//   ....[13]....
        /*00b4*/ 	.word	0x00000cc0


	//   ....[14]....
        /*00b8*/ 	.word	0x00000d30


	//   ....[15]....
        /*00bc*/ 	.word	0x00000d90


	//   ....[16]....
        /*00c0*/ 	.word	0x00000e00


	//   ....[17]....
        /*00c4*/ 	.word	0x00000e70


	//   ....[18]....
        /*00c8*/ 	.word	0x00000ee0


	//   ....[19]....
        /*00cc*/ 	.word	0x00000f50


	//----- nvinfo : EIATTR_EXIT_INSTR_OFFSETS
	.align		4
.L_6169:
        /*00d0*/ 	.byte	0x04, 0x1c
        /*00d2*/ 	.short	(.L_6171 - .L_6170)


	//   ....[0]....
.L_6170:
        /*00d4*/ 	.word	0x00000070


	//   ....[1]....
        /*00d8*/ 	.word	0x00000b10


	//----- nvinfo : EIATTR_MAX_THREADS
	.align		4
.L_6171:
        /*00dc*/ 	.byte	0x04, 0x05
        /*00de*/ 	.short	(.L_6173 - .L_6172)
.L_6172:
        /*00e0*/ 	.word	0x00000400
        /*00e4*/ 	.word	0x00000001
        /*00e8*/ 	.word	0x00000001


	//----- nvinfo : EIATTR_CRS_STACK_SIZE
	.align		4
.L_6173:
        /*00ec*/ 	.byte	0x04, 0x1e
        /*00ee*/ 	.short	(.L_6175 - .L_6174)
.L_6174:
        /*00f0*/ 	.word	0x00000000


	//----- nvinfo : EIATTR_CBANK_PARAM_SIZE
	.align		4
.L_6175:
        /*00f4*/ 	.byte	0x03, 0x19
        /*00f6*/ 	.short	0x0088


	//----- nvinfo : EIATTR_PARAM_CBANK
	.align		4
        /*00f8*/ 	.byte	0x04, 0x0a
        /*00fa*/ 	.short	(.L_6177 - .L_6176)
	.align		4
.L_6176:
        /*00fc*/ 	.word	index@(.nv.constant0._ZN10layer_norm22ln_bwd_finalize_kernelINS_22Kernel_traits_finalizeILj768E6__halffS2_fjLj1024ELj4ENS_18Kernel_traits_baseILj768ES2_fS2_fjLj1024EEEEEEEvNS_9BwdParamsE)
        /*0100*/ 	.short	0x0210
        /*0102*/ 	.short	0x0088


	//----- nvinfo : EIATTR_SW_WAR
	.align		4
.L_6177:
        /*0104*/ 	.byte	0x04, 0x36
        /*0106*/ 	.short	(.L_6179 - .L_6178)
.L_6178:
        /*0108*/ 	.word	0x00000008
.L_6179:


//--------------------- .nv.info._ZN10layer_norm13ln_bwd_kernelINS_13Kernel_traitsI6__halffS2_fjLj768ELj1ELj4ELj1ELj16ENS_18Kernel_traits_baseILj768ES2_fS2_fjLj128EEEEEEEvNS_9BwdParamsE --------------------------
	.section	.nv.info._ZN10layer_norm13ln_bwd_kernelINS_13Kernel_traitsI6__halffS2_fjLj768ELj1ELj4ELj1ELj16ENS_18Kernel_traits_baseILj768ES2_fS2_fjLj128EEEEEEEvNS_9BwdParamsE,"",@"SHT_CUDA_INFO"
	.sectionflags	@""
	.align	4


	//----- nvinfo : EIATTR_CUDA_API_VERSION
	.align		4
        /*0000*/ 	.byte	0x04, 0x37
        /*0002*/ 	.short	(.L_6181 - .L_6180)
.L_6180:
        /*0004*/ 	.word	0x00000082


	//----- nvinfo : EIATTR_KPARAM_INFO
	.align		4
.L_6181:
        /*0008*/ 	.byte	0x04, 0x17
        /*000a*/ 	.short	(.L_6183 - .L_6182)
.L_6182:
        /*000c*/ 	.word	0x00000000
        /*0010*/ 	.short	0x0000
        /*0012*/ 	.short	0x0000
        /*0014*/ 	.byte	0x00, 0xf0, 0x21, 0x02


	//----- nvinfo : EIATTR_SPARSE_MMA_MASK
	.align		4
.L_6183:
        /*0018*/ 	.byte	0x03, 0x50
        /*001a*/ 	.short	0x0000


	//----- nvinfo : EIATTR_MAXREG_COUNT
	.align		4
        /*001c*/ 	.byte	0x03, 0x1b
        /*001e*/ 	.short	0x00ff


	//----- nvinfo : EIATTR_NUM_BARRIERS
	.align		4
        /*0020*/ 	.byte	0x02, 0x4c
        /*0022*/ 	.byte	0x01
	.zero		1


	//----- nvinfo : EIATTR_MERCURY_ISA_VERSION
	.align		4
        /*0024*/ 	.byte	0x03, 0x5f
        /*0026*/ 	.short	0x0101


	//----- nvinfo : EIATTR_COOP_GROUP_MASK_REGIDS
	.align		4
        /*0028*/ 	.byte	0x04, 0x29
        /*002a*/ 	.short	(.L_6185 - .L_6184)


	//   ....[0]....
.L_6184:
        /*002c*/ 	.word	0xffffffff


	//   ....[1]....
        /*0030*/ 	.word	0xffffffff


	//   ....[2]....
        /*0034*/ 	.word	0xffffffff


	//   ....[3]....
        /*0038*/ 	.word	0xffffffff


	//   ....[4]....
        /*003c*/ 	.word	0xffffffff


	//   ....[5]....
        /*0040*/ 	.word	0xffffffff


	//   ....[6]....
        /*0044*/ 	.word	0xffffffff


	//   ....[7]....
        /*0048*/ 	.word	0xffffffff


	//   ....[8]....
        /*004c*/ 	.word	0xffffffff


	//   ....[9]....
        /*0050*/ 	.word	0xffffffff


	//   ....[10]....
        /*0054*/ 	.word	0x05000030


	//   ....[11]....
        /*0058*/ 	.word	0x05000030


	//   ....[12]....
        /*005c*/ 	.word	0x05000030


	//   ....[13]....
        /*0060*/ 	.word	0x05000030


	//   ....[14]....
        /*0064*/ 	.word	0x05000030


	//   ....[15]....
        /*0068*/ 	.word	0x05000030


	//   ....[16]....
        /*006c*/ 	.word	0x05000030


	//   ....[17]....
        /*0070*/ 	.word	0x05000030


	//   ....[18]....
        /*0074*/ 	.word	0x05000030


	//   ....[19]....
        /*0078*/ 	.word	0x05000030


	//----- nvinfo : EIATTR_COOP_GROUP_INSTR_OFFSETS
	.align		4
.L_6185:
        /*007c*/ 	.byte	0x04, 0x28
        /*007e*/ 	.short	(.L_6187 - .L_6186)


	//   ....[0]....
.L_6186:
        /*0080*/ 	.word	0x00002090


	//   ....[1]....
        /*0084*/ 	.word	0x000020a0


	//   ....[2]....
        /*0088*/ 	.word	0x000020d0


	//   ....[3]....
        /*008c*/ 	.word	0x000020e0


	//   ....[4]....
        /*0090*/ 	.word	0x00002110


	//   ....[5]....
        /*0094*/ 	.word	0x00002120


	//   ....[6]....
        /*0098*/ 	.word	0x00002150


	//   ....[7]....
        /*009c*/ 	.word	0x00002160


	//   ....[8]....
        /*00a0*/ 	.word	0x00002190


	//   ....[9]....
        /*00a4*/ 	.word	0x000021a0


	//   ....[10]....
        /*00a8*/ 	.word	0x00003420


	//   ....[11]....
        /*00ac*/ 	.word	0x000034b0


	//   ....[12]....
        /*00b0*/ 	.word	0x00003510


	//   ....[13]....
        /*00b4*/ 	.word	0x00003570


	//   ....[14]....
        /*00b8*/ 	.word	0x000035d0


	//   ....[15]....
        /*00bc*/ 	.word	0x00003630


	//   ....[16]....
        /*00c0*/ 	.word	0x00003690


	//   ....[17]....
        /*00c4*/ 	.word	0x000036f0


	//   ....[18]....
        /*00c8*/ 	.word	0x00003750


	//   ....[19]....
        /*00cc*/ 	.word	0x000037b0


	//----- nvinfo : EIATTR_EXIT_INSTR_OFFSETS
	.align		4
.L_6187:
        /*00d0*/ 	.byte	0x04, 0x1c
        /*00d2*/ 	.short	(.L_6189 - .L_6188)


	//   ....[0]....
.L_6188:
        /*00d4*/ 	.word	0x000033c0


	//----- nvinfo : EIATTR_MAX_THREADS
	.align		4
.L_6189:
        /*00d8*/ 	.byte	0x04, 0x05
        /*00da*/ 	.short	(.L_6191 - .L_6190)
.L_6190:
        /*00dc*/ 	.word	0x00000080
        /*00e0*/ 	.word	0x00000001
        /*00e4*/ 	.word	0x00000001


	//----- nvinfo : EIATTR_CRS_STACK_SIZE
	.align		4
.L_6191:
        /*00e8*/ 	.byte	0x04, 0x1e
        /*00ea*/ 	.short	(.L_6193 - .L_6192)
.L_6192:
        /*00ec*/ 	.word	0x00000000


	//----- nvinfo : EIATTR_CBANK_PARAM_SIZE
	.align		4
.L_6193:
        /*00f0*/ 	.byte	0x03, 0x19
        /*00f2*/ 	.short	0x0088


	//----- nvinfo : EIATTR_PARAM_CBANK
	.align		4
        /*00f4*/ 	.byte	0x04, 0x0a
        /*00f6*/ 	.short	(.L_6195 - .L_6194)
	.align		4
.L_6194:
        /*00f8*/ 	.word	index@(.nv.constant0._ZN10layer_norm13ln_bwd_kernelINS_13Kernel_traitsI6__halffS2_fjLj768ELj1ELj4ELj1ELj16ENS_18Kernel_traits_baseILj768ES2_fS2_fjLj128EEEEEEEvNS_9BwdParamsE)
        /*00fc*/ 	.short	0x0210
        /*00fe*/ 	.short	0x0088


	//----- nvinfo : EIATTR_SW_WAR
	.align		4
.L_6195:
        /*0100*/ 	.byte	0x04, 0x36
        /*0102*/ 	.short	(.L_6197 - .L_6196)
.L_6196:
        /*0104*/ 	.word	0x00000008
.L_6197:


//--------------------- .nv.info._ZN10layer_norm22ln_bwd_finalize_kernelINS_22Kernel_traits_finalizeILj768E6__halfS2_S2_fjLj1024ELj4ENS_18Kernel_traits_baseILj768ES2_S2_S2_fjLj1024EEEEEEEvNS_9BwdParamsE --------------------------
	.section	.nv.info._ZN10layer_norm22ln_bwd_finalize_kernelINS_22Kernel_traits_finalizeILj768E6__halfS2_S2_fjLj1024ELj4ENS_18Kernel_traits_baseILj768ES2_S2_S2_fjLj1024EEEEEEEvNS_9BwdParamsE,"",@"SHT_CUDA_INFO"
	.sectionflags	@""
	.align	4


	//----- nvinfo : EIATTR_CUDA_API_VERSION
	.align		4
        /*0000*/ 	.byte	0x04, 0x37
        /*0002*/ 	.short	(.L_6199 - .L_6198)
.L_6198:
        /*0004*/ 	.word	0x00000082


	//----- nvinfo : EIATTR_KPARAM_INFO
	.align		4
.L_6199:
        /*0008*/ 	.byte	0x04, 0x17
        /*000a*/ 	.short	(.L_6201 - .L_6200)
.L_6200:
        /*000c*/ 	.word	0x00000000
        /*0010*/ 	.short	0x0000
        /*0012*/ 	.short	0x0000
        /*0014*/ 	.byte	0x00, 0xf0, 0x21, 0x02


	//----- nvinfo : EIATTR_SPARSE_MMA_MASK
	.align		4
.L_6201:
        /*0018*/ 	.byte	0x03, 0x50
        /*001a*/ 	.short	0x0000


	//----- nvinfo : EIATTR_MAXREG_COUNT
	.align		4
        /*001c*/ 	.byte	0x03, 0x1b
        /*001e*/ 	.short	0x0040


	//----- nvinfo : EIATTR_NUM_BARRIERS
	.align		4
        /*0020*/ 	.byte	0x02, 0x4c
        /*0022*/ 	.byte	0x01
	.zero		1


	//----- nvinfo : EIATTR_MERCURY_ISA_VERSION
	.align		4
        /*0024*/ 	.byte	0x03, 0x5f
        /*0026*/ 	.short	0x0101


	//----- nvinfo : EIATTR_COOP_GROUP_MASK_REGIDS
	.align		4
        /*0028*/ 	.byte	0x04, 0x29
        /*002a*/ 	.short	(.L_6203 - .L_6202)


	//   ....[0]....
.L_6202:
        /*002c*/ 	.word	0xffffffff


	//   ....[1]....
        /*0030*/ 	.word	0xffffffff


	//   ....[2]....
        /*0034*/ 	.word	0xffffffff


	//   ....[3]....
        /*0038*/ 	.word	0xffffffff


	//   ....[4]....
        /*003c*/ 	.word	0xffffffff


	//   ....[5]....
        /*0040*/ 	.word	0xffffffff


	//   ....[6]....
        /*0044*/ 	.word	0xffffffff


	//   ....[7]....
        /*0048*/ 	.word	0xffffffff


	//   ....[8]....
        /*004c*/ 	.word	0xffffffff


	//   ....[9]....
        /*0050*/ 	.word	0xffffffff


	//   ....[10]....
        /*0054*/ 	.word	0x05000011


	//   ....[11]....
        /*0058*/ 	.word	0x05000011


	//   ....[12]....
        /*005c*/ 	.word	0x05000011


	//   ....[13]....
        /*0060*/ 	.word	0x05000011


	//   ....[14]....
        /*0064*/ 	.word	0x05000011


	//   ....[15]....
        /*0068*/ 	.word	0x05000011


	//   ....[16]....
        /*006c*/ 	.word	0x05000011


	//   ....[17]....
        /*0070*/ 	.word	0x05000011


	//   ....[18]....
        /*0074*/ 	.word	0x05000011


	//   ....[19]....
        /*0078*/ 	.word	0x05000011


	//----- nvinfo : EIATTR_COOP_GROUP_INSTR_OFFSETS
	.align		4
.L_6203:
        /*007c*/ 	.byte	0x04, 0x28
        /*007e*/ 	.short	(.L_6205 - .L_6204)


	//   ....[0]....
.L_6204:
        /*0080*/ 	.word	0x00000860


	//   ....[1]....
        /*0084*/ 	.word	0x00000870


	//   ....[2]....
        /*0088*/ 	.word	0x000008a0


	//   ....[3]....
        /*008c*/ 	.word	0x000008b0


	//   ....[4]....
        /*0090*/ 	.word	0x000008e0


	//   ....[5]....
        /*0094*/ 	.word	0x000008f0


	//   ....[6]....
        /*0098*/ 	.word	0x00000920


	//   ....[7]....
        /*009c*/ 	.word	0x00000930


	//   ....[8]....
        /*00a0*/ 	.word	0x00000960


	//   ....[9]....
        /*00a4*/ 	.word	0x00000970


	//   ....[10]....
        /*00a8*/ 	.word	0x00000b70


	//   ....[11]....
        /*00ac*/ 	.word	0x00000be0


	//   ....[12]....
        /*00b0*/ 	.word	0x00000c50


	//   ....[13]....
        /*00b4*/ 	.word	0x00000cc0


	//   ....[14]....
        /*00b8*/ 	.word	0x00000d30


	//   ....[15]....
        /*00bc*/ 	.word	0x00000d90


	//   ....[16]....
        /*00c0*/ 	.word	0x00000e00


	//   ....[17]....
        /*00c4*/ 	.word	0x00000e70


	//   ....[18]....
        /*00c8*/ 	.word	0x00000ee0


	//   ....[19]....
        /*00cc*/ 	.word	0x00000f50


	//----- nvinfo : EIATTR_EXIT_INSTR_OFFSETS
	.align		4
.L_6205:
        /*00d0*/ 	.byte	0x04, 0x1c
        /*00d2*/ 	.short	(.L_6207 - .L_6206)


	//   ....[0]....
.L_6206:
        /*00d4*/ 	.word	0x00000070


	//   ....[1]....
        /*00d8*/ 	.word	0x00000b10


	//----- nvinfo : EIATTR_MAX_THREADS
	.align		4
.L_6207:
        /*00dc*/ 	.byte	0x04, 0x05
        /*00de*/ 	.short	(.L_6209 - .L_6208)
.L_6208:
        /*00e0*/ 	.word	0x00000400
        /*00e4*/ 	.word	0x00000001
        /*00e8*/ 	.word	0x00000001


	//----- nvinfo : EIATTR_CRS_STACK_SIZE
	.align		4
.L_6209:
        /*00ec*/ 	.byte	0x04, 0x1e
        /*00ee*/ 	.short	(.L_6211 - .L_6210)
.L_6210:
        /*00f0*/ 	.word	0x00000000


	//----- nvinfo : EIATTR_CBANK_PARAM_SIZE
	.align		4
.L_6211:
        /*00f4*/ 	.byte	0x03, 0x19
        /*00f6*/ 	.short	0x0088


	//----- nvinfo : EIATTR_PARAM_CBANK
	.align		4
        /*00f8*/ 	.byte	0x04, 0x0a
        /*00fa*/ 	.short	(.L_6213 - .L_6212)
	.align		4
.L_6212:
        /*00fc*/ 	.word	index@(.nv.constant0._ZN10layer_norm22ln_bwd_finalize_kernelINS_22Kernel_traits_finalizeILj768E6__halfS2_S2_fjLj1024ELj4ENS_18Kernel_traits_baseILj768ES2_S2_S2_fjLj1024EEEEEEEvNS_9BwdParamsE)
        /*0100*/ 	.short	0x0210
        /*0102*/ 	.short	0x0088


	//----- nvinfo : EIATTR_SW_WAR
	.align		4
.L_6213:
        /*0104*/ 	.byte	0x04, 0x36
        /*0106*/ 	.short	(.L_6215 - .L_6214)
.L_6214:
        /*0108*/ 	.word	0x00000008
.L_6215:


//--------------------- .nv.info._ZN10layer_norm13ln_bwd_kernelINS_13Kernel_traitsI6__halfS2_S2_fjLj768ELj1ELj4ELj1ELj16ENS_18Kernel_traits_baseILj768ES2_S2_S2_fjLj128EEEEEEEvNS_9BwdParamsE --------------------------
	.section	.nv.info._ZN10layer_norm13ln_bwd_kernelINS_13Kernel_traitsI6__halfS2_S2_fjLj768ELj1ELj4ELj1ELj16ENS_18Kernel_traits_baseILj768ES2_S2_S2_fjLj128EEEEEEEvNS_9BwdParamsE,"",@"SHT_CUDA_INFO"
	.sectionflags	@""
	.align	4


	//----- nvinfo : EIATTR_CUDA_API_VERSION
	.align		4
        /*0000*/ 	.byte	0x04, 0x37
        /*0002*/ 	.short	(.L_6217 - .L_6216)
.L_6216:
        /*0004*/ 	.word	0x00000082


	//----- nvinfo : EIATTR_KPARAM_INFO
	.align		4
.L_6217:
        /*0008*/ 	.byte	0x04, 0x17
        /*000a*/ 	.short	(.L_6219 - .L_6218)
.L_6218:
        /*000c*/ 	.word	0x00000000
        /*0010*/ 	.short	0x0000
        /*0012*/ 	.short	0x0000
        /*0014*/ 	.byte	0x00, 0xf0, 0x21, 0x02


	//----- nvinfo : EIATTR_SPARSE_MMA_MASK
	.align		4
.L_6219:
        /*0018*/ 	.byte	0x03, 0x50
        /*001a*/ 	.short	0x0000


	//----- nvinfo : EIATTR_MAXREG_COUNT
	.align		4
        /*001c*/ 	.byte	0x03, 0x1b
        /*001e*/ 	.short	0x00ff


	//----- nvinfo : EIATTR_NUM_BARRIERS
	.align		4
        /*0020*/ 	.byte	0x02, 0x4c
        /*0022*/ 	.byte	0x01
	.zero		1


	//----- nvinfo : EIATTR_MERCURY_ISA_VERSION
	.align		4
        /*0024*/ 	.byte	0x03, 0x5f
        /*0026*/ 	.short	0x0101


	//----- nvinfo : EIATTR_COOP_GROUP_MASK_REGIDS
	.align		4
        /*0028*/ 	.byte	0x04, 0x29
        /*002a*/ 	.short	(.L_6221 - .L_6220)


	//   ....[0]....
.L_6220:
        /*002c*/ 	.word	0xffffffff


	//   ....[1]....
        /*0030*/ 	.word	0xffffffff


	//   ....[2]....
        /*0034*/ 	.word	0xffffffff


	//   ....[3]....
        /*0038*/ 	.word	0xffffffff


	//   ....[4]....
        /*003c*/ 	.word	0xffffffff


	//   ....[5]....
        /*0040*/ 	.word	0xffffffff


	//   ....[6]....
        /*0044*/ 	.word	0xffffffff


	//   ....[7]....
        /*0048*/ 	.word	0xffffffff


	//   ....[8]....
        /*004c*/ 	.word	0xffffffff


	//   ....[9]....
        /*0050*/ 	.word	0xffffffff


	//   ....[10]....
        /*0054*/ 	.word	0x05000092


	//   ....[11]....
        /*0058*/ 	.word	0x05000092


	//   ....[12]....
        /*005c*/ 	.word	0x05000092


	//   ....[13]....
        /*0060*/ 	.word	0x05000092


	//   ....[14]....
        /*0064*/ 	.word	0x05000092


	//   ....[15]....
        /*0068*/ 	.word	0x05000092


	//   ....[16]....
        /*006c*/ 	.word	0x05000092


	//   ....[17]....
        /*0070*/ 	.word	0x05000092


	//   ....[18]....
        /*0074*/ 	.word	0x05000092


	//   ....[19]....
        /*0078*/ 	.word	0x05000092


	//----- nvinfo : EIATTR_COOP_GROUP_INSTR_OFFSETS
	.align		4
.L_6221:
        /*007c*/ 	.byte	0x04, 0x28
        /*007e*/ 	.short	(.L_6223 - .L_6222)


	//   ....[0]....
.L_6222:
        /*0080*/ 	.word	0x00001c50


	//   ....[1]....
        /*0084*/ 	.word	0x00001c60


	//   ....[2]....
        /*0088*/ 	.word	0x00001c90


	//   ....[3]....
        /*008c*/ 	.word	0x00001ca0


	//   ....[4]....
        /*0090*/ 	.word	0x00001cd0


	//   ....[5]....
        /*0094*/ 	.word	0x00001ce0


	//   ....[6]....
        /*0098*/ 	.word	0x00001d10


	//   ....[7]....
        /*009c*/ 	.word	0x00001d20


	//   ....[8]....
        /*00a0*/ 	.word	0x00001d60


	//   ....[9]....
        /*00a4*/ 	.word	0x00001d70


	//   ....[10]....
        /*00a8*/ 	.word	0x00003050


	//   ....[11]....
        /*00ac*/ 	.word	0x000030e0


	//   ....[12]....
        /*00b0*/ 	.word	0x00003150


	//   ....[13]....
        /*00b4*/ 	.word	0x000031b0


	//   ....[14]....
        /*00b8*/ 	.word	0x00003220


	//   ....[15]....
        /*00bc*/ 	.word	0x00003280


	//   ....[16]....
        /*00c0*/ 	.word	0x000032f0


	//   ....[17]....
        /*00c4*/ 	.word	0x00003350


	//   ....[18]....
        /*00c8*/ 	.word	0x000033d0


	//   ....[19]....
        /*00cc*/ 	.word	0x00003430


	//----- nvinfo : EIATTR_EXIT_INSTR_OFFSETS
	.align		4
.L_6223:
        /*00d0*/ 	.byte	0x04, 0x1c
        /*00d2*/ 	.short	(.L_6225 - .L_6224)


	//   ....[0]....
.L_6224:
        /*00d4*/ 	.word	0x00002fe0


	//----- nvinfo : EIATTR_MAX_THREADS
	.align		4
.L_6225:
        /*00d8*/ 	.byte	0x04, 0x05
        /*00da*/ 	.short	(.L_6227 - .L_6226)
.L_6226:
        /*00dc*/ 	.word	0x00000080
        /*00e0*/ 	.word	0x00000001
        /*00e4*/ 	.word	0x00000001


	//----- nvinfo : EIATTR_CRS_STACK_SIZE
	.align		4
.L_6227:
        /*00e8*/ 	.byte	0x04, 0x1e
        /*00ea*/ 	.short	(.L_6229 - .L_6228)
.L_6228:
        /*00ec*/ 	.word	0x00000000


	//----- nvinfo : EIATTR_CBANK_PARAM_SIZE
	.align		4
.L_6229:
        /*00f0*/ 	.byte	0x03, 0x19
        /*00f2*/ 	.short	0x0088


	//----- nvinfo : EIATTR_PARAM_CBANK
	.align		4
        /*00f4*/ 	.byte	0x04, 0x0a
        /*00f6*/ 	.short	(.L_6231 - .L_6230)
	.align		4
.L_6230:
        /*00f8*/ 	.word	index@(.nv.constant0._ZN10layer_norm13ln_bwd_kernelINS_13Kernel_traitsI6__halfS2_S2_fjLj768ELj1ELj4ELj1ELj16ENS_18Kernel_traits_baseILj768ES2_S2_S2_fjLj128EEEEEEEvNS_9BwdParamsE)
        /*00fc*/ 	.short	0x0210
        /*00fe*/ 	.short	0x0088


	//----- nvinfo : EIATTR_SW_WAR
	.align		4
.L_6231:
        /*0100*/ 	.byte	0x04, 0x36
        /*0102*/ 	.short	(.L_6233 - .L_6232)
.L_6232:
        /*0104*/ 	.word	0x00000008
.L_6233:


//--------------------- .nv.info._ZN10layer_norm22ln_bwd_finalize_kernelINS_22Kernel_traits_finalizeILj768EffffjLj1024ELj4ENS_18Kernel_traits_baseILj768EffffjLj1024EEEEEEEvNS_9BwdParamsE --------------------------
	.section	.nv.info._ZN10layer_norm22ln_bwd_finalize_kernelINS_22Kernel_traits_finalizeILj768EffffjLj1024ELj4ENS_18Kernel_traits_baseILj768EffffjLj1024EEEEEEEvNS_9BwdParamsE,"",@"SHT_CUDA_INFO"
	.sectionflags	@""
	.align	4


	//----- nvinfo : EIATTR_CUDA_API_VERSION
	.align		4
        /*0000*/ 	.byte	0x04, 0x37
        /*0002*/ 	.short	(.L_6235 - .L_6234)
.L_6234:
        /*0004*/ 	.word	0x00000082


	//----- nvinfo : EIATTR_KPARAM_INFO
	.align		4
.L_6235:
        /*0008*/ 	.byte	0x04, 0x17
        /*000a*/ 	.short	(.L_6237 - .L_6236)
.L_6236:
        /*000c*/ 	.word	0x00000000
        /*0010*/ 	.short	0x0000
        /*0012*/ 	.short	0x0000
        /*0014*/ 	.byte	0x00, 0xf0, 0x21, 0x02


	//----- nvinfo : EIATTR_SPARSE_MMA_MASK
	.align		4
.L_6237:
        /*0018*/ 	.byte	0x03, 0x50
        /*001a*/ 	.short	0x0000


	//----- nvinfo : EIATTR_MAXREG_COUNT
	.align		4
        /*001c*/ 	.byte	0x03, 0x1b
        /*001e*/ 	.short	0x0040


	//----- nvinfo : EIATTR_NUM_BARRIERS
	.align		4
        /*0020*/ 	.byte	0x02, 0x4c
        /*0022*/ 	.byte	0x01
	.zero		1


	//----- nvinfo : EIATTR_MERCURY_ISA_VERSION
	.align		4
        /*0024*/ 	.byte	0x03, 0x5f
        /*0026*/ 	.short	0x0101


	//----- nvinfo : EIATTR_COOP_GROUP_MASK_REGIDS
	.align		4
        /*0028*/ 	.byte	0x04, 0x29
        /*002a*/ 	.short	(.L_6239 - .L_6238)


	//   ....[0]....
.L_6238:
        /*002c*/ 	.word	0xffffffff


	//   ....[1]....
        /*0030*/ 	.word	0xffffffff


	//   ....[2]....
        /*0034*/ 	.word	0xffffffff


	//   ....[3]....
        /*0038*/ 	.word	0xffffffff


	//   ....[4]....
        /*003c*/ 	.word	0xffffffff


	//   ....[5]....
        /*0040*/ 	.word	0xffffffff


	//   ....[6]....
        /*0044*/ 	.word	0xffffffff


	//   ....[7]....
        /*0048*/ 	.word	0xffffffff


	//   ....[8]....
        /*004c*/ 	.word	0xffffffff


	//   ....[9]....
        /*0050*/ 	.word	0xffffffff


	//   ....[10]....
        /*0054*/ 	.word	0x05000011


	//   ....[11]....
        /*0058*/ 	.word	0x05000011


	//   ....[12]....
        /*005c*/ 	.word	0x05000011


	//   ....[13]....
        /*0060*/ 	.word	0x05000011


	//   ....[14]....
        /*0064*/ 	.word	0x05000011


	//   ....[15]....
        /*0068*/ 	.word	0x05000011


	//   ....[16]....
        /*006c*/ 	.word	0x05000011


	//   ....[17]....
        /*0070*/ 	.word	0x05000011


	//   ....[18]....
        /*0074*/ 	.word	0x05000011


	//   ....[19]....
        /*0078*/ 	.word	0x05000011


	//----- nvinfo : EIATTR_COOP_GROUP_INSTR_OFFSETS
	.align		4
.L_6239:
        /*007c*/ 	.byte	0x04, 0x28
        /*007e*/ 	.short	(.L_6241 - .L_6240)


	//   ....[0]....
.L_6240:
        /*0080*/ 	.word	0x00000860


	//   ....[1]....
        /*0084*/ 	.word	0x00000870


	//   ....[2]....
        /*0088*/ 	.word	0x000008a0


	//   ....[3]....
        /*008c*/ 	.word	0x000008b0


	//   ....[4]....
        /*0090*/ 	.word	0x000008e0


	//   ....[5]....
        /*0094*/ 	.word	0x000008f0


	//   ....[6]....
        /*0098*/ 	.word	0x00000920


	//   ....[7]....
        /*009c*/ 	.word	0x00000930


	//   ....[8]....
        /*00a0*/ 	.word	0x00000960


	//   ....[9]....
        /*00a4*/ 	.word	0x00000970


	//   ....[10]....
        /*00a8*/ 	.word	0x00000b20


	//   ....[11]....
        /*00ac*/ 	.word	0x00000b90


	//   ....[12]....
        /*00b0*/ 	.word	0x00000c00


	//   ....[13]....
        /*00b4*/ 	.word	0x00000c70


	//   ....[14]....
        /*00b8*/ 	.word	0x00000ce0


	//   ....[15]....
        /*00bc*/ 	.word	0x00000d40


	//   ....[16]....
        /*00c0*/ 	.word	0x00000db0


	//   ....[17]....
        /*00c4*/ 	.word	0x00000e20


	//   ....[18]....
        /*00c8*/ 	.word	0x00000e90


	//   ....[19]....
        /*00cc*/ 	.word	0x00000f00


	//----- nvinfo : EIATTR_EXIT_INSTR_OFFSETS
	.align		4
.L_6241:
        /*00d0*/ 	.byte	0x04, 0x1c
        /*00d2*/ 	.short	(.L_6243 - .L_6242)


	//   ....[0]....
.L_6242:
        /*00d4*/ 	.word	0x00000070


	//   ....[1]....
        /*00d8*/ 	.word	0x00000ac0


	//----- nvinfo : EIATTR_MAX_THREADS
	.align		4
.L_6243:
        /*00dc*/ 	.byte	0x04, 0x05
        /*00de*/ 	.short	(.L_6245 - .L_6244)
.L_6244:
        /*00e0*/ 	.word	0x00000400
        /*00e4*/ 	.word	0x00000001
        /*00e8*/ 	.word	0x00000001


	//----- nvinfo : EIATTR_CRS_STACK_SIZE
	.align		4
.L_6245:
        /*00ec*/ 	.byte	0x04, 0x1e
        /*00ee*/ 	.short	(.L_6247 - .L_6246)
.L_6246:
        /*00f0*/ 	.word	0x00000000


	//----- nvinfo : EIATTR_CBANK_PARAM_SIZE
	.align		4
.L_6247:
        /*00f4*/ 	.byte	0x03, 0x19
        /*00f6*/ 	.short	0x0088


	//----- nvinfo : EIATTR_PARAM_CBANK
	.align		4
        /*00f8*/ 	.byte	0x04, 0x0a
        /*00fa*/ 	.short	(.L_6249 - .L_6248)
	.align		4
.L_6248:
        /*00fc*/ 	.word	index@(.nv.constant0._ZN10layer_norm22ln_bwd_finalize_kernelINS_22Kernel_traits_finalizeILj768EffffjLj1024ELj4ENS_18Kernel_traits_baseILj768EffffjLj1024EEEEEEEvNS_9BwdParamsE)
        /*0100*/ 	.short	0x0210
        /*0102*/ 	.short	0x0088


	//----- nvinfo : EIATTR_SW_WAR
	.align		4
.L_6249:
        /*0104*/ 	.byte	0x04, 0x36
        /*0106*/ 	.short	(.L_6251 - .L_6250)
.L_6250:
        /*0108*/ 	.word	0x00000008
.L_6251:


//--------------------- .nv.info._ZN10layer_norm13ln_bwd_kernelINS_13Kernel_traitsIffffjLj768ELj1ELj4ELj1ELj16ENS_18Kernel_traits_baseILj768EffffjLj128EEEEEEEvNS_9BwdParamsE --------------------------
	.section	.nv.info._ZN10layer_norm13ln_bwd_kernelINS_13Kernel_traitsIffffjLj768ELj1ELj4ELj1ELj16ENS_18Kernel_traits_baseILj768EffffjLj128EEEEEEEvNS_9BwdParamsE,"",@"SHT_CUDA_INFO"
	.sectionflags	@""
	.align	4


	//----- nvinfo : EIATTR_CUDA_API_VERSION
	.align		4
        /*0000*/ 	.byte	0x04, 0x37
        /*0002*/ 	.short	(.L_6253 - .L_6252)
.L_6252:
        /*0004*/ 	.word	0x00000082


	//----- nvinfo : EIATTR_KPARAM_INFO
	.align		4
.L_6253:
        /*0008*/ 	.byte	0x04, 0x17
        /*000a*/ 	.short	(.L_6255 - .L_6254)
.L_6254:
        /*000c*/ 	.word	0x00000000
        /*0010*/ 	.short	0x0000
        /*0012*/ 	.short	0x0000
        /*0014*/ 	.byte	0x00, 0xf0, 0x21, 0x02


	//----- nvinfo : EIATTR_SPARSE_MMA_MASK
	.align		4
.L_6255:
        /*0018*/ 	.byte	0x03, 0x50
        /*001a*/ 	.short	0x0000


	//----- nvinfo : EIATTR_MAXREG_COUNT
	.align		4
        /*001c*/ 	.byte	0x03, 0x1b
        /*001e*/ 	.short	0x00ff


	//----- nvinfo : EIATTR_NUM_BARRIERS
	.align		4
        /*0020*/ 	.byte	0x02, 0x4c
        /*0022*/ 	.byte	0x01
	.zero		1


	//----- nvinfo : EIATTR_MERCURY_ISA_VERSION
	.align		4
        /*0024*/ 	.byte	0x03, 0x5f
        /*0026*/ 	.short	0x0101


	//----- nvinfo : EIATTR_COOP_GROUP_MASK_REGIDS
	.align		4
        /*0028*/ 	.byte	0x04, 0x29
        /*002a*/ 	.short	(.L_6257 - .L_6256)


	//   ....[0]....
.L_6256:
        /*002c*/ 	.word	0xffffffff


	//   ....[1]....
        /*0030*/ 	.word	0xffffffff


	//   ....[2]....
        /*0034*/ 	.word	0xffffffff


	//   ....[3]....
        /*0038*/ 	.word	0xffffffff


	//   ....[4]....
        /*003c*/ 	.word	0xffffffff


	//   ....[5]....
        /*0040*/ 	.word	0xffffffff


	//   ....[6]....
        /*0044*/ 	.word	0xffffffff


	//   ....[7]....
        /*0048*/ 	.word	0xffffffff


	//   ....[8]....
        /*004c*/ 	.word	0xffffffff


	//   ....[9]....
        /*0050*/ 	.word	0xffffffff


	//   ....[10]....
        /*0054*/ 	.word	0x0500005e


	//   ....[11]....
        /*0058*/ 	.word	0x0500005e


	//   ....[12]....
        /*005c*/ 	.word	0x0500005e


	//   ....[13]....
        /*0060*/ 	.word	0x0500005e


	//   ....[14]....
        /*0064*/ 	.word	0x0500005e


	//   ....[15]....
        /*0068*/ 	.word	0x0500005e


	//   ....[16]....
        /*006c*/ 	.word	0x0500005e


	//   ....[17]....
        /*0070*/ 	.word	0x0500005e


	//   ....[18]....
        /*0074*/ 	.word	0x0500005e


	//   ....[19]....
        /*0078*/ 	.word	0x0500005e


	//----- nvinfo : EIATTR_COOP_GROUP_INSTR_OFFSETS
	.align		4
.L_6257:
        /*007c*/ 	.byte	0x04, 0x28
        /*007e*/ 	.short	(.L_6259 - .L_6258)


	//   ....[0]....
.L_6258:
        /*0080*/ 	.word	0x00001910


	//   ....[1]....
        /*0084*/ 	.word	0x00001920


	//   ....[2]....
        /*0088*/ 	.word	0x00001950


	//   ....[3]....
        /*008c*/ 	.word	0x00001960


	//   ....[4]....
        /*0090*/ 	.word	0x00001990


	//   ....[5]....
        /*0094*/ 	.word	0x000019a0


	//   ....[6]....
        /*0098*/ 	.word	0x000019d0


	//   ....[7]....
        /*009c*/ 	.word	0x000019e0


	//   ....[8]....
        /*00a0*/ 	.word	0x00001a10


	//   ....[9]....
        /*00a4*/ 	.word	0x00001a20


	//   ....[10]....
        /*00a8*/ 	.word	0x00002cd0


	//   ....[11]....
        /*00ac*/ 	.word	0x00002d60


	//   ....[12]....
        /*00b0*/ 	.word	0x00002dc0


	//   ....[13]....
        /*00b4*/ 	.word	0x00002e20


	//   ....[14]....
        /*00b8*/ 	.word	0x00002e80


	//   ....[15]....
        /*00bc*/ 	.word	0x00002ee0


	//   ....[16]....
        /*00c0*/ 	.word	0x00002f40


	//   ....[17]....
        /*00c4*/ 	.word	0x00002fa0


	//   ....[18]....
        /*00c8*/ 	.word	0x00003000


	//   ....[19]....
        /*00cc*/ 	.word	0x00003060


	//----- nvinfo : EIATTR_EXIT_INSTR_OFFSETS
	.align		4
.L_6259:
        /*00d0*/ 	.byte	0x04, 0x1c
        /*00d2*/ 	.short	(.L_6261 - .L_6260)


	//   ....[0]....
.L_6260:
        /*00d4*/ 	.word	0x00002c70


	//----- nvinfo : EIATTR_MAX_THREADS
	.align		4
.L_6261:
        /*00d8*/ 	.byte	0x04, 0x05
        /*00da*/ 	.short	(.L_6263 - .L_6262)
.L_6262:
        /*00dc*/ 	.word	0x00000080
        /*00e0*/ 	.word	0x00000001
        /*00e4*/ 	.word	0x00000001


	//----- nvinfo : EIATTR_CRS_STACK_SIZE
	.align		4
.L_6263:
        /*00e8*/ 	.byte	0x04, 0x1e
        /*00ea*/ 	.short	(.L_6265 - .L_6264)
.L_6264:
        /*00ec*/ 	.word	0x00000000


	//----- nvinfo : EIATTR_CBANK_PARAM_SIZE
	.align		4
.L_6265:
        /*00f0*/ 	.byte	0x03, 0x19
        /*00f2*/ 	.short	0x0088


	//----- nvinfo : EIATTR_PARAM_CBANK
	.align		4
        /*00f4*/ 	.byte	0x04, 0x0a
        /*00f6*/ 	.short	(.L_6267 - .L_6266)
	.align		4
.L_6266:
        /*00f8*/ 	.word	index@(.nv.constant0._ZN10layer_norm13ln_bwd_kernelINS_13Kernel_traitsIffffjLj768ELj1ELj4ELj1ELj16ENS_18Kernel_traits_baseILj768EffffjLj128EEEEEEEvNS_9BwdParamsE)
        /*00fc*/ 	.short	0x0210
        /*00fe*/ 	.short	0x0088


	//----- nvinfo : EIATTR_SW_WAR
	.align		4
.L_6267:
        /*0100*/ 	.byte	0x04, 0x36
        /*0102*/ 	.short	(.L_6269 - .L_6268)
.L_6268:
        /*0104*/ 	.word	0x00000008
.L_6269:


//--------------------- .nv.callgraph             --------------------------
	.section	.nv.callgraph,"",@"SHT_CUDA_CALLGRAPH"
	.align	4
	.sectionentsize	8
	.align		4
        /*0000*/ 	.word	0x00000000
	.align		4
        /*0004*/ 	.word	0xffffffff
	.align		4
        /*0008*/ 	.word	0x00000000
	.align		4
        /*000c*/ 	.word	0xfffffffe
	.align		4
        /*0010*/ 	.word	0x00000000
	.align		4
        /*0014*/ 	.word	0xfffffffd
	.align		4
        /*0018*/ 	.word	0x00000000
	.align		4
        /*001c*/ 	.word	0xfffffffc


//--------------------- .text._ZN10layer_norm22ln_bwd_finalize_kernelINS_22Kernel_traits_finalizeILj65536E13__nv_bfloat16fS2_fjLj1024ELj4ENS_18Kernel_traits_baseILj65536ES2_fS2_fjLj1024EEEEEEEvNS_9BwdParamsE --------------------------
	.section	.text._ZN10layer_norm22ln_bwd_finalize_kernelINS_22Kernel_traits_finalizeILj65536E13__nv_bfloat16fS2_fjLj1024ELj4ENS_18Kernel_traits_baseILj65536ES2_fS2_fjLj1024EEEEEEEvNS_9BwdParamsE,"ax",@progbits
	.align	128
        .global         _ZN10layer_norm22ln_bwd_finalize_kernelINS_22Kernel_traits_finalizeILj65536E13__nv_bfloat16fS2_fjLj1024ELj4ENS_18Kernel_traits_baseILj65536ES2_fS2_fjLj1024EEEEEEEvNS_9BwdParamsE
        .type           _ZN10layer_norm22ln_bwd_finalize_kernelINS_22Kernel_traits_finalizeILj65536E13__nv_bfloat16fS2_fjLj1024ELj4ENS_18Kernel_traits_baseILj65536ES2_fS2_fjLj1024EEEEEEEvNS_9BwdParamsE,@function
        .size           _ZN10layer_norm22ln_bwd_finalize_kernelINS_22Kernel_traits_finalizeILj65536E13__nv_bfloat16fS2_fjLj1024ELj4ENS_18Kernel_traits_baseILj65536ES2_fS2_fjLj1024EEEEEEEvNS_9BwdParamsE,(.L_x_5374 - _ZN10layer_norm22ln_bwd_finalize_kernelINS_22Kernel_traits_finalizeILj65536E13__nv_bfloat16fS2_fjLj1024ELj4ENS_18Kernel_traits_baseILj65536ES2_fS2_fjLj1024EEEEEEEvNS_9BwdParamsE)
        .other          _ZN10layer_norm22ln_bwd_finalize_kernelINS_22Kernel_traits_finalizeILj65536E13__nv_bfloat16fS2_fjLj1024ELj4ENS_18Kernel_traits_baseILj65536ES2_fS2_fjLj1024EEEEEEEvNS_9BwdParamsE,@"STO_CUDA_ENTRY STV_DEFAULT"
_ZN10layer_norm22ln_bwd_finalize_kernelINS_22Kernel_traits_finalizeILj65536E13__nv_bfloat16fS2_fjLj1024ELj4ENS_18Kernel_traits_baseILj65536ES2_fS2_fjLj1024EEEEEEEvNS_9BwdParamsE:
.text._ZN10layer_norm22ln_bwd_finalize_kernelINS_22Kernel_traits_finalizeILj65536E13__nv_bfloat16fS2_fjLj1024ELj4ENS_18Kernel_traits_baseILj65536ES2_fS2_fjLj1024EEEEEEEvNS_9BwdParamsE:
[----:B------:R-:W-:Y:S01]  /*0000*/  LDC R1, c[0x0][0x28] ;  /* 0x00000a00ff017b82 */ /* 0x000fe20000000800 */
[----:B------:R-:W0:Y:S01]  /*0010*/  S2R R0, SR_TID.X ;  /* 0x0000000000007919 */ /* 0x000e220000002100 */
[----:B------:R-:W1:Y:S01]  /*0020*/  S2R R7, SR_CTAID.X ;  /* 0x0000000000077919 */ /* 0x000e620000002500 */
[----:B0-----:R-:W-:Y:S02]  /*0030*/  LOP3.LUT R2, R0, 0x1f, RZ, 0xc0, !PT ;  /* 0x0000001f00027812 */ /* 0x001fe400078ec0ff */
[----:B-1----:R-:W-:-:S04]  /*0040*/  SHF.L.U32 R3, R7, 0x5, RZ ;  /* 0x0000000507037819 */ /* 0x002fc800000006ff */
[----:B------:R-:W-:-:S04]  /*0050*/  LOP3.LUT R3, R3, 0xffffffe0, R2, 0xe2, !PT ;  /* 0xffffffe003037812 */ /* 0x000fc800078ee202 */
[----:B------:R-:W-:-:S13]  /*0060*/  ISETP.GT.U32.AND P0, PT, R3, 0xffff, PT ;  /* 0x0000ffff0300780c */ /* 0x000fda0003f04070 */
[----:B------:R-:W-:Y:S05]  /*0070*/  @P0 EXIT ;  /* 0x000000000000094d */ /* 0x000fea0003800000 */
[----:B------:R-:W0:Y:S01]  /*0080*/  S2UR UR5, SR_CgaCtaId ;  /* 0x00000000000579c3 */ /* 0x000e220000008800 */
[--C-:B------:R-:W-:Y:S01]  /*0090*/  SHF.R.U32.HI R4, RZ, 0x5, R0.reuse ;  /* 0x00000005ff047819 */ /* 0x100fe20000011600 */
[----:B------:R-:W-:Y:S01]  /*00a0*/  UMOV UR4, 0x400 ;  /* 0x0000040000047882 */ /* 0x000fe20000000000 */
[----:B------:R-:W-:Y:S01]  /*00b0*/  SHF.L.U32 R7, R7, 0x4, RZ ;  /* 0x0000000407077819 */ /* 0x000fe200000006ff */
[----:B------:R-:W-:Y:S01]  /*00c0*/  ULDC.64 UR6, c[0x0][0x208] ;  /* 0x0000820000067ab9 */ /* 0x000fe20000000a00 */
[----:B------:R-:W-:Y:S02]  /*00d0*/  LOP3.LUT R5, R0, 0x3fffffe0, RZ, 0xc0, !PT ;  /* 0x3fffffe000057812 */ /* 0x000fe400078ec0ff */
[----:B------:R-:W-:Y:S02]  /*00e0*/  LOP3.LUT R6, R4, 0x1f, R0, 0x78, !PT ;  /* 0x0000001f04067812 */ /* 0x000fe400078e7800 */
[----:B------:R-:W-:Y:S02]  /*00f0*/  LOP3.LUT R9, R7, 0x7ffffff0, RZ, 0xc0, !PT ;  /* 0x7ffffff007097812 */ /* 0x000fe400078ec0ff */
[C---:B------:R-:W-:Y:S01]  /*0100*/  ISETP.GE.U32.AND P0, PT, R2.reuse, 0x10, PT ;  /* 0x000000100200780c */ /* 0x040fe20003f06070 */
[----:B------:R-:W-:Y:S01]  /*0110*/  IMAD.IADD R7, R5, 0x1, R6 ;  /* 0x0000000105077824 */ /* 0x000fe200078e0206 */
[----:B------:R-:W-:-:S02]  /*0120*/  LEA R8, R2, R6, 0x5 ;  /* 0x0000000602087211 */ /* 0x000fc400078e28ff */
[----:B------:R-:W-:Y:S02]  /*0130*/  ISETP.EQ.AND P0, PT, R4, 0x1f, !P0 ;  /* 0x0000001f0400780c */ /* 0x000fe40004702270 */
[----:B------:R-:W-:Y:S01]  /*0140*/  IADD3 R5, R2, R9, RZ ;  /* 0x0000000902057210 */ /* 0x000fe20007ffe0ff */
[----:B0-----:R-:W-:-:S06]  /*0150*/  ULEA UR4, UR5, UR4, 0x18 ;  /* 0x0000000405047291 */ /* 0x001fcc000f8ec03f */
[----:B------:R-:W-:Y:S02]  /*0160*/  LEA R6, R2, UR4, 0x3 ;  /* 0x0000000402067c11 */ /* 0x000fe4000f8e18ff */
[----:B------:R-:W-:Y:S02]  /*0170*/  LEA R7, R7, UR4, 0x2 ;  /* 0x0000000407077c11 */ /* 0x000fe4000f8e10ff */
[----:B------:R-:W-:-:S07]  /*0180*/  LEA R8, R8, UR4, 0x2 ;  /* 0x0000000408087c11 */ /* 0x000fce000f8e10ff */
.L_x_11:
[----:B0-----:R-:W0:Y:S01]  /*0190*/  LDC R9, c[0x0][0x210] ;  /* 0x00008400ff097b82 */ /* 0x001e220000000800 */
[----:B------:R-:W-:Y:S01]  /*01a0*/  BSSY B0, `(.L_x_0) ;  /* 0x0000060000007945 */ /* 0x000fe20003800000 */
[----:B--23--:R-:W-:Y:S01]  /*01b0*/  HFMA2.MMA R11, -RZ, RZ, 0, 0 ;  /* 0x00000000ff0b7435 */ /* 0x00cfe200000001ff */
[----:B------:R-:W-:Y:S01]  /*01c0*/  IMAD.MOV.U32 R23, RZ, RZ, RZ ;  /* 0x000000ffff177224 */ /* 0x000fe200078e00ff */
[----:B0-----:R-:W-:-:S13]  /*01d0*/  ISETP.GE.U32.AND P1, PT, R4, R9, PT ;  /* 0x000000090400720c */ /* 0x001fda0003f26070 */
[----:B-1----:R-:W-:Y:S05]  /*01e0*/  @P1 BRA `(.L_x_1) ;  /* 0x00000004006c1947 */ /* 0x002fea0003800000 */
[----:B------:R-:W-:Y:S02]  /*01f0*/  ISETP.GE.U32.AND P2, PT, R4, R9, PT ;  /* 0x000000090400720c */ /* 0x000fe40003f46070 */
[----:B------:R-:W-:-:S11]  /*0200*/  MOV R22, R4 ;  /* 0x0000000400167202 */ /* 0x000fd60000000f00 */
[----:B------:R-:W0:Y:S01]  /*0210*/  @P2 LDC.64 R12, c[0x0][0x270] ;  /* 0x00009c00ff0c2b82 */ /* 0x000e220000000a00 */
[----:B------:R-:W-:-:S07]  /*0220*/  @P2 IMAD R11, R22, 0x10000, R3 ;  /* 0x00010000160b2824 */ /* 0x000fce00078e0203 */
[----:B------:R-:W1:Y:S01]  /*0230*/  @P2 LDC.64 R14, c[0x0][0x278] ;  /* 0x00009e00ff0e2b82 */ /* 0x000e620000000a00 */
[----:B0-----:R-:W-:-:S06]  /*0240*/  @P2 IMAD.WIDE.U32 R12, R11, 0x4, R12 ;  /* 0x000000040b0c2825 */ /* 0x001fcc00078e000c */
[----:B------:R-:W2:Y:S01]  /*0250*/  @P2 LDG.E R12, desc[UR6][R12.64] ;  /* 0x000000060c0c2981 */ /* 0x000ea2000c1e1900 */
[----:B-1----:R-:W-:-:S06]  /*0260*/  @P2 IMAD.WIDE.U32 R14, R11, 0x4, R14 ;  /* 0x000000040b0e2825 */ /* 0x002fcc00078e000e */
[----:B------:R-:W3:Y:S01]  /*0270*/  @P2 LDG.E R14, desc[UR6][R14.64] ;  /* 0x000000060e0e2981 */ /* 0x000ee2000c1e1900 */
[----:B------:R-:W-:-:S04]  /*0280*/  @P2 IADD3 R22, R22, 0x20, RZ ;  /* 0x0000002016162810 */ /* 0x000fc80007ffe0ff */
[CC--:B------:R-:W-:Y:S02]  /*0290*/  ISETP.GE.U32.AND P1, PT, R22.reuse, R9.reuse, PT ;  /* 0x000000091600720c */ /* 0x0c0fe40003f26070 */
[----:B------:R-:W-:-:S04]  /*02a0*/  IADD3 R10, -R22, R9, RZ ;  /* 0x00000009160a7210 */ /* 0x000fc80007ffe1ff */
[----:B------:R-:W-:Y:S01]  /*02b0*/  ISETP.LE.U32.OR P1, PT, R10, 0x60, P1 ;  /* 0x000000600a00780c */ /* 0x000fe20000f23470 */
[----:B------:R-:W-:Y:S01]  /*02c0*/  IMAD.MOV.U32 R11, RZ, RZ, RZ ;  /* 0x000000ffff0b7224 */ /* 0x000fe200078e00ff */
[----:B------:R-:W-:Y:S01]  /*02d0*/  MOV R23, RZ ;  /* 0x000000ff00177202 */ /* 0x000fe20000000f00 */
[----:B------:R-:W-:Y:S02]  /*02e0*/  BSSY B1, `(.L_x_2) ;  /* 0x0000028000017945 */ /* 0x000fe40003800000 */
[----:B--2---:R-:W-:Y:S02]  /*02f0*/  @P2 FADD.FTZ R11, R11, R12 ;  /* 0x0000000c0b0b2221 */ /* 0x004fe40000010000 */
[----:B---3--:R-:W-:Y:S01]  /*0300*/  @P2 FADD.FTZ R23, R23, R14 ;  /* 0x0000000e17172221 */ /* 0x008fe20000010000 */
[----:B------:R-:W-:-:S05]  /*0310*/  PLOP3.LUT P2, PT, P2, PT, PT, 0x8, 0x0 ;  /* 0x000000000000781c */ /* 0x000fca000174e170 */
[----:B------:R-:W-:Y:S08]  /*0320*/  @P1 BRA `(.L_x_3) ;  /* 0x00000000008c1947 */ /* 0x000ff00003800000 */
[----:B------:R-:W-:Y:S02]  /*0330*/  PLOP3.LUT P2, PT, PT, PT, PT, 0x8, 0x0 ;  /* 0x000000000000781c */ /* 0x000fe40003f4e170 */
[----:B------:R-:W-:-:S11]  /*0340*/  IADD3 R10, R9, -0x60, RZ ;  /* 0xffffffa0090a7810 */ /* 0x000fd60007ffe0ff */
.L_x_4:
[----:B------:R-:W0:Y:S01]  /*0350*/  LDC.64 R12, c[0x0][0x270] ;  /* 0x00009c00ff0c7b82 */ /* 0x000e220000000a00 */
[----:B------:R-:W-:-:S05]  /*0360*/  IMAD R26, R22, 0x10000, R3 ;  /* 0x00010000161a7824 */ /* 0x000fca00078e0203 */
[C---:B------:R-:W-:Y:S02]  /*0370*/  IADD3 R18, R26.reuse, 0x200000, RZ ;  /* 0x002000001a127810 */ /* 0x040fe40007ffe0ff */
[----:B------:R-:W1:Y:S01]  /*0380*/  LDC.64 R14, c[0x0][0x278] ;  /* 0x00009e00ff0e7b82 */ /* 0x000e620000000a00 */
[----:B------:R-:W-:Y:S02]  /*0390*/  IADD3 R27, R26, 0x400000, RZ ;  /* 0x004000001a1b7810 */ /* 0x000fe40007ffe0ff */
[----:B0-----:R-:W-:-:S04]  /*03a0*/  IMAD.WIDE.U32 R20, R18, 0x4, R12 ;  /* 0x0000000412147825 */ /* 0x001fc800078e000c */
[--C-:B------:R-:W-:Y:S02]  /*03b0*/  IMAD.WIDE.U32 R16, R27, 0x4, R12.reuse ;  /* 0x000000041b107825 */ /* 0x100fe400078e000c */
[----:B------:R-:W2:Y:S02]  /*03c0*/  LDG.E R20, desc[UR6][R20.64] ;  /* 0x0000000614147981 */ /* 0x000ea4000c1e1900 */
[----:B------:R-:W-:-:S04]  /*03d0*/  IMAD.WIDE.U32 R24, R26, 0x4, R12 ;  /* 0x000000041a187825 */ /* 0x000fc800078e000c */
[--C-:B-1----:R-:W-:Y:S02]  /*03e0*/  IMAD.WIDE.U32 R18, R18, 0x4, R14.reuse ;  /* 0x0000000412127825 */ /* 0x102fe400078e000e */
[----:B------:R-:W3:Y:S04]  /*03f0*/  LDG.E R24, desc[UR6][R24.64] ;  /* 0x0000000618187981 */ /* 0x000ee8000c1e1900 */
[----:B------:R0:W4:Y:S04]  /*0400*/  LDG.E R21, desc[UR6][R16.64] ;  /* 0x0000000610157981 */ /* 0x000128000c1e1900 */
[----:B------:R-:W5:Y:S01]  /*0410*/  LDG.E R18, desc[UR6][R18.64] ;  /* 0x0000000612127981 */ /* 0x000f62000c1e1900 */
[----:B0-----:R-:W-:-:S05]  /*0420*/  IMAD.WIDE.U32 R16, R26, 0x4, R14 ;  /* 0x000000041a107825 */ /* 0x001fca00078e000e */
[----:B------:R0:W5:Y:S01]  /*0430*/  LDG.E R25, desc[UR6][R16.64] ;  /* 0x0000000610197981 */ /* 0x000162000c1e1900 */
[----:B------:R-:W-:-:S04]  /*0440*/  VIADD R26, R26, 0x600000 ;  /* 0x006000001a1a7836 */ /* 0x000fc80000000000 */
[----:B------:R-:W-:-:S04]  /*0450*/  IMAD.WIDE.U32 R12, R26, 0x4, R12 ;  /* 0x000000041a0c7825 */ /* 0x000fc800078e000c */
[--C-:B0-----:R-:W-:Y:S02]  /*0460*/  IMAD.WIDE.U32 R16, R27, 0x4, R14.reuse ;  /* 0x000000041b107825 */ /* 0x101fe400078e000e */
[----:B------:R-:W5:Y:S02]  /*0470*/  LDG.E R13, desc[UR6][R12.64] ;  /* 0x000000060c0d7981 */ /* 0x000f64000c1e1900 */
[----:B------:R-:W-:Y:S02]  /*0480*/  IMAD.WIDE.U32 R14, R26, 0x4, R14 ;  /* 0x000000041a0e7825 */ /* 0x000fe400078e000e */
[----:B------:R-:W5:Y:S04]  /*0490*/  LDG.E R26, desc[UR6][R16.64] ;  /* 0x00000006101a7981 */ /* 0x000f68000c1e1900 */
[----:B------:R-:W5:Y:S01]  /*04a0*/  LDG.E R14, desc[UR6][R14.64] ;  /* 0x000000060e0e7981 */ /* 0x000f62000c1e1900 */
[----:B------:R-:W-:-:S04]  /*04b0*/  IADD3 R22, R22, 0x80, RZ ;  /* 0x0000008016167810 */ /* 0x000fc80007ffe0ff */
[----:B------:R-:W-:Y:S01]  /*04c0*/  ISETP.GE.U32.AND P1, PT, R22, R10, PT ;  /* 0x0000000a1600720c */ /* 0x000fe20003f26070 */
[----:B---3--:R-:W-:-:S04]  /*04d0*/  FADD.FTZ R11, R24, R11 ;  /* 0x0000000b180b7221 */ /* 0x008fc80000010000 */
[----:B--2---:R-:W-:-:S04]  /*04e0*/  FADD.FTZ R20, R11, R20 ;  /* 0x000000140b147221 */ /* 0x004fc80000010000 */
[----:B----4-:R-:W-:Y:S01]  /*04f0*/  FADD.FTZ R20, R20, R21 ;  /* 0x0000001514147221 */ /* 0x010fe20000010000 */
[----:B-----5:R-:W-:-:S04]  /*0500*/  FADD.FTZ R25, R25, R23 ;  /* 0x0000001719197221 */ /* 0x020fc80000010000 */
[----:B------:R-:W-:Y:S01]  /*0510*/  FADD.FTZ R25, R25, R18 ;  /* 0x0000001219197221 */ /* 0x000fe20000010000 */
[----:B------:R-:W-:-:S03]  /*0520*/  FADD.FTZ R11, R20, R13 ;  /* 0x0000000d140b7221 */ /* 0x000fc60000010000 */
[----:B------:R-:W-:-:S04]  /*0530*/  FADD.FTZ R25, R25, R26 ;  /* 0x0000001a19197221 */ /* 0x000fc80000010000 */
[----:B------:R-:W-:Y:S01]  /*0540*/  FADD.FTZ R23, R25, R14 ;  /* 0x0000000e19177221 */ /* 0x000fe20000010000 */
[----:B------:R-:W-:Y:S06]  /*0550*/  @!P1 BRA `(.L_x_4) ;  /* 0xfffffffc007c9947 */ /* 0x000fec000383ffff */
.L_x_3:
[----:B------:R-:W-:Y:S05]  /*0560*/  BSYNC B1 ;  /* 0x0000000000017941 */ /* 0x000fea0003800000 */
.L_x_2:
[CC--:B------:R-:W-:Y:S01]  /*0570*/  ISETP.GE.U32.AND P1, PT, R22.reuse, R9.reuse, PT ;  /* 0x000000091600720c */ /* 0x0c0fe20003f26070 */
[----:B------:R-:W-:Y:S01]  /*0580*/  BSSY B1, `(.L_x_5) ;  /* 0x0000016000017945 */ /* 0x000fe20003800000 */
[----:B------:R-:W-:-:S04]  /*0590*/  IADD3 R10, -R22, R9, RZ ;  /* 0x00000009160a7210 */ /* 0x000fc80007ffe1ff */
[----:B------:R-:W-:-:S13]  /*05a0*/  ISETP.LE.U32.OR P1, PT, R10, 0x20, P1 ;  /* 0x000000200a00780c */ /* 0x000fda0000f23470 */
[----:B------:R-:W-:Y:S05]  /*05b0*/  @P1 BRA `(.L_x_6) ;  /* 0x0000000000481947 */ /* 0x000fea0003800000 */
[----:B------:R-:W0:Y:S01]  /*05c0*/  LDC.64 R12, c[0x0][0x278] ;  /* 0x00009e00ff0c7b82 */ /* 0x000e220000000a00 */
[----:B------:R-:W-:-:S05]  /*05d0*/  IMAD R17, R22, 0x10000, R3 ;  /* 0x0001000016117824 */ /* 0x000fca00078e0203 */
[C---:B------:R-:W-:Y:S02]  /*05e0*/  IADD3 R21, R17.reuse, 0x200000, RZ ;  /* 0x0020000011157810 */ /* 0x040fe40007ffe0ff */
[----:B------:R-:W1:Y:S01]  /*05f0*/  LDC.64 R18, c[0x0][0x270] ;  /* 0x00009c00ff127b82 */ /* 0x000e620000000a00 */
[----:B0-----:R-:W-:-:S04]  /*0600*/  IMAD.WIDE.U32 R14, R17, 0x4, R12 ;  /* 0x00000004110e7825 */ /* 0x001fc800078e000c */
[----:B------:R-:W-:Y:S02]  /*0610*/  IMAD.WIDE.U32 R12, R21, 0x4, R12 ;  /* 0x00000004150c7825 */ /* 0x000fe400078e000c */
[----:B------:R-:W2:Y:S02]  /*0620*/  LDG.E R14, desc[UR6][R14.64] ;  /* 0x000000060e0e7981 */ /* 0x000ea4000c1e1900 */
[--C-:B-1----:R-:W-:Y:S02]  /*0630*/  IMAD.WIDE.U32 R16, R17, 0x4, R18.reuse ;  /* 0x0000000411107825 */ /* 0x102fe400078e0012 */
[----:B------:R-:W3:Y:S02]  /*0640*/  LDG.E R12, desc[UR6][R12.64] ;  /* 0x000000060c0c7981 */ /* 0x000ee4000c1e1900 */
[----:B------:R-:W-:Y:S02]  /*0650*/  IMAD.WIDE.U32 R18, R21, 0x4, R18 ;  /* 0x0000000415127825 */ /* 0x000fe400078e0012 */
[----:B------:R-:W4:Y:S04]  /*0660*/  LDG.E R16, desc[UR6][R16.64] ;  /* 0x0000000610107981 */ /* 0x000f28000c1e1900 */
[----:B------:R-:W5:Y:S01]  /*0670*/  LDG.E R18, desc[UR6][R18.64] ;  /* 0x0000000612127981 */ /* 0x000f62000c1e1900 */
[----:B------:R-:W-:-:S02]  /*0680*/  PLOP3.LUT P2, PT, PT, PT, PT, 0x8, 0x0 ;  /* 0x000000000000781c */ /* 0x000fc40003f4e170 */
[----:B------:R-:W-:Y:S01]  /*0690*/  IADD3 R22, R22, 0x40, RZ ;  /* 0x0000004016167810 */ /* 0x000fe20007ffe0ff */
[----:B--2---:R-:W-:-:S04]  /*06a0*/  FADD.FTZ R23, R23, R14 ;  /* 0x0000000e17177221 */ /* 0x004fc80000010000 */
[----:B---3--:R-:W-:Y:S01]  /*06b0*/  FADD.FTZ R23, R23, R12 ;  /* 0x0000000c17177221 */ /* 0x008fe20000010000 */
[----:B----4-:R-:W-:-:S04]  /*06c0*/  FADD.FTZ R11, R11, R16 ;  /* 0x000000100b0b7221 */ /* 0x010fc80000010000 */
[----:B-----5:R-:W-:-:S07]  /*06d0*/  FADD.FTZ R11, R11, R18 ;  /* 0x000000120b0b7221 */ /* 0x020fce0000010000 */
.L_x_6:
[----:B------:R-:W-:Y:S05]  /*06e0*/  BSYNC B1 ;  /* 0x0000000000017941 */ /* 0x000fea0003800000 */
.L_x_5:
[----:B------:R-:W-:-:S13]  /*06f0*/  ISETP.LT.U32.OR P2, PT, R22, R9, P2 ;  /* 0x000000091600720c */ /* 0x000fda0001741470 */
[----:B------:R-:W-:Y:S05]  /*0700*/  @!P2 BRA `(.L_x_1) ;  /* 0x000000000024a947 */ /* 0x000fea0003800000 */
[----:B------:R-:W0:Y:S01]  /*0710*/  LDC.64 R14, c[0x0][0x270] ;  /* 0x00009c00ff0e7b82 */ /* 0x000e220000000a00 */
[----:B------:R-:W-:-:S07]  /*0720*/  IMAD R9, R22, 0x10000, R3 ;  /* 0x0001000016097824 */ /* 0x000fce00078e0203 */
[----:B------:R-:W1:Y:S01]  /*0730*/  LDC.64 R12, c[0x0][0x278] ;  /* 0x00009e00ff0c7b82 */ /* 0x000e620000000a00 */
[----:B0-----:R-:W-:-:S06]  /*0740*/  IMAD.WIDE.U32 R14, R9, 0x4, R14 ;  /* 0x00000004090e7825 */ /* 0x001fcc00078e000e */
[----:B------:R-:W2:Y:S01]  /*0750*/  LDG.E R14, desc[UR6][R14.64] ;  /* 0x000000060e0e7981 */ /* 0x000ea2000c1e1900 */
[----:B-1----:R-:W-:-:S06]  /*0760*/  IMAD.WIDE.U32 R12, R9, 0x4, R12 ;  /* 0x00000004090c7825 */ /* 0x002fcc00078e000c */
[----:B------:R-:W3:Y:S01]  /*0770*/  LDG.E R12, desc[UR6][R12.64] ;  /* 0x000000060c0c7981 */ /* 0x000ee2000c1e1900 */
[----:B--2---:R-:W-:Y:S01]  /*0780*/  FADD.FTZ R11, R11, R14 ;  /* 0x0000000e0b0b7221 */ /* 0x004fe20000010000 */
[----:B---3--:R-:W-:-:S07]  /*0790*/  FADD.FTZ R23, R23, R12 ;  /* 0x0000000c17177221 */ /* 0x008fce0000010000 */
.L_x_1:
[----:B------:R-:W-:Y:S05]  /*07a0*/  BSYNC B0 ;  /* 0x0000000000007941 */ /* 0x000fea0003800000 */
.L_x_0:
[----:B------:R-:W-:Y:S01]  /*07b0*/  ISETP.GT.U32.AND P1, PT, R0, 0x3ff, PT ;  /* 0x000003ff0000780c */ /* 0x000fe20003f24070 */
[----:B------:R0:W-:Y:S01]  /*07c0*/  STS [R7], R23 ;  /* 0x0000001707007388 */ /* 0x0001e20000000800 */
[----:B------:R-:W-:Y:S05]  /*07d0*/  WARPSYNC.ALL ;  /* 0x0000000000007948 */ /* 0x000fea0003800000 */
[----:B------:R0:W-:Y:S01]  /*07e0*/  STS [R7+0x1000], R11 ;  /* 0x0010000b07007388 */ /* 0x0001e20000000800 */
[----:B------:R-:W-:Y:S06]  /*07f0*/  BAR.SYNC.DEFER_BLOCKING 0x0 ;  /* 0x0000000000007b1d */ /* 0x000fec0000010000 */
[----:B------:R-:W-:Y:S05]  /*0800*/  @P1 BRA `(.L_x_7) ;  /* 0x0000000000741947 */ /* 0x000fea0003800000 */
[----:B------:R1:W2:Y:S01]  /*0810*/  LDS R9, [R8] ;  /* 0x0000000008097984 */ /* 0x0002a20000000800 */
[----:B------:R-:W-:Y:S01]  /*0820*/  UMOV UR5, 0xffffffff ;  /* 0xffffffff00057882 */ /* 0x000fe20000000000 */
[----:B------:R-:W-:Y:S02]  /*0830*/  ISETP.NE.AND P1, PT, R2, RZ, PT ;  /* 0x000000ff0200720c */ /* 0x000fe40003f25270 */
[----:B------:R1:W3:Y:S01]  /*0840*/  LDS R10, [R8+0x1000] ;  /* 0x00100000080a7984 */ /* 0x0002e20000000800 */
[----:B------:R-:W-:Y:S10]  /*0850*/  BRA.DIV UR5, `(.L_x_8) ;  /* 0x0000000205b07947 */ /* 0x000ff4000b800000 */
[----:B0--3--:R-:W0:Y:S04]  /*0860*/  SHFL.BFLY PT, R11, R10, 0x1, 0x1f ;  /* 0x0c201f000a0b7f89 */ /* 0x009e2800000e0000 */
[----:B--2---:R-:W2:Y:S01]  /*0870*/  SHFL.BFLY PT, R12, R9, 0x1, 0x1f ;  /* 0x0c201f00090c7f89 */ /* 0x004ea200000e0000 */
[----:B0-----:R-:W-:Y:S01]  /*0880*/  FADD.FTZ R11, R10, R11 ;  /* 0x0000000b0a0b7221 */ /* 0x001fe20000010000 */
[----:B--2---:R-:W-:-:S04]  /*0890*/  FADD.FTZ R14, R9, R12 ;  /* 0x0000000c090e7221 */ /* 0x004fc80000010000 */
[----:B------:R-:W0:Y:S04]  /*08a0*/  SHFL.BFLY PT, R12, R11, 0x2, 0x1f ;  /* 0x0c401f000b0c7f89 */ /* 0x000e2800000e0000 */
[----:B------:R-:W2:Y:S01]  /*08b0*/  SHFL.BFLY PT, R13, R14, 0x2, 0x1f ;  /* 0x0c401f000e0d7f89 */ /* 0x000ea200000e0000 */
        /* <DEDUP_REMOVED lines=10> */
[----:B------:R0:W2:Y:S04]  /*0960*/  SHFL.BFLY PT, R11, R10, 0x10, 0x1f ;  /* 0x0e001f000a0b7f89 */ /* 0x0000a800000e0000 */
[----:B------:R0:W3:Y:S02]  /*0970*/  SHFL.BFLY PT, R14, R9, 0x10, 0x1f ;  /* 0x0e001f00090e7f89 */ /* 0x0000e400000e0000 */
.L_x_22:
[----:B------:R-:W-:Y:S01]  /*0980*/  @!P1 SHF.R.U32.HI R12, RZ, 0x3, R0 ;  /* 0x00000003ff0c9819 */ /* 0x000fe20000011600 */
[----:B---3--:R-:W-:Y:S01]  /*0990*/  FADD.FTZ R14, R9, R14 ;  /* 0x0000000e090e7221 */ /* 0x008fe20000010000 */
[----:B--2---:R-:W-:Y:S02]  /*09a0*/  FADD.FTZ R11, R10, R11 ;  /* 0x0000000b0a0b7221 */ /* 0x004fe40000010000 */
[----:B------:R-:W-:-:S05]  /*09b0*/  @!P1 LOP3.LUT R12, R12, 0x1ffffffc, RZ, 0xc0, !PT ;  /* 0x1ffffffc0c0c9812 */ /* 0x000fca00078ec0ff */
[----:B------:R2:W-:Y:S04]  /*09c0*/  @!P1 STS [R12+UR4+0x2000], R14 ;  /* 0x0020000e0c009988 */ /* 0x0005e80008000804 */
[----:B------:R2:W-:Y:S02]  /*09d0*/  @!P1 STS [R12+UR4+0x2080], R11 ;  /* 0x0020800b0c009988 */ /* 0x0005e40008000804 */
.L_x_7:
[----:B------:R-:W-:Y:S05]  /*09e0*/  WARPSYNC.ALL ;  /* 0x0000000000007948 */ /* 0x000fea0003800000 */
[----:B------:R-:W-:Y:S06]  /*09f0*/  BAR.SYNC.DEFER_BLOCKING 0x0 ;  /* 0x0000000000007b1d */ /* 0x000fec0000010000 */
[----:B------:R-:W-:Y:S04]  /*0a00*/  BSSY B0, `(.L_x_9) ;  /* 0x000000c000007945 */ /* 0x000fe80003800000 */
[----:B------:R-:W-:Y:S05]  /*0a10*/  @!P0 BRA `(.L_x_10) ;  /* 0x0000000000288947 */ /* 0x000fea0003800000 */
[----:B--2---:R-:W2:Y:S01]  /*0a20*/  LDS.64 R14, [R6+0x2000] ;  /* 0x00200000060e7984 */ /* 0x004ea20000000a00 */
[----:B------:R-:W3:Y:S03]  /*0a30*/  LDC.64 R12, c[0x0][0x290] ;  /* 0x0000a400ff0c7b82 */ /* 0x000ee60000000a00 */
[----:B------:R-:W4:Y:S05]  /*0a40*/  LDS.64 R16, [R6+0x2080] ;  /* 0x0020800006107984 */ /* 0x000f2a0000000a00 */
[----:B0-----:R-:W0:Y:S01]  /*0a50*/  LDC.64 R10, c[0x0][0x288] ;  /* 0x0000a200ff0a7b82 */ /* 0x001e220000000a00 */
[----:B---3--:R-:W-:-:S04]  /*0a60*/  IMAD.WIDE.U32 R12, R5, 0x4, R12 ;  /* 0x00000004050c7825 */ /* 0x008fc800078e000c */
[----:B0-----:R-:W-:Y:S01]  /*0a70*/  IMAD.WIDE.U32 R10, R5, 0x4, R10 ;  /* 0x00000004050a7825 */ /* 0x001fe200078e000a */
[----:B--2---:R-:W-:Y:S02]  /*0a80*/  F2FP.BF16.F32.PACK_AB R15, R15, R14 ;  /* 0x0000000e0f0f723e */ /* 0x004fe400000010ff */
[----:B----4-:R-:W-:-:S03]  /*0a90*/  F2FP.BF16.F32.PACK_AB R17, R17, R16 ;  /* 0x000000101111723e */ /* 0x010fc600000010ff */
[----:B------:R3:W-:Y:S04]  /*0aa0*/  STG.E desc[UR6][R12.64], R15 ;  /* 0x0000000f0c007986 */ /* 0x0007e8000c101906 */
[----:B------:R3:W-:Y:S02]  /*0ab0*/  STG.E desc[UR6][R10.64], R17 ;  /* 0x000000110a007986 */ /* 0x0007e4000c101906 */
.L_x_10:
[----:B------:R-:W-:Y:S05]  /*0ac0*/  BSYNC B0 ;  /* 0x0000000000007941 */ /* 0x000fea0003800000 */
.L_x_9:
[C---:B------:R-:W-:Y:S02]  /*0ad0*/  ISETP.GT.U32.AND P1, PT, R3.reuse, -0x10001, PT ;  /* 0xfffeffff0300780c */ /* 0x040fe40003f24070 */
[----:B------:R-:W-:Y:S02]  /*0ae0*/  IADD3 R3, R3, 0x10000, RZ ;  /* 0x0001000003037810 */ /* 0x000fe40007ffe0ff */
[----:B------:R-:W-:-:S09]  /*0af0*/  IADD3 R5, R5, 0x8000, RZ ;  /* 0x0000800005057810 */ /* 0x000fd20007ffe0ff */
[----:B------:R-:W-:Y:S05]  /*0b00*/  @P1 BRA `(.L_x_11) ;  /* 0xfffffff400a01947 */ /* 0x000fea000383ffff */
[----:B------:R-:W-:Y:S05]  /*0b10*/  EXIT ;  /* 0x000000000000794d */ /* 0x000fea0003800000 */
.L_x_8:
[----:B------:R-:W-:Y:S01]  /*0b20*/  HFMA2.MMA R19, -RZ, RZ, 0, 5.9604644775390625e-08 ;  /* 0x00000001ff137435 */ /* 0x000fe200000001ff */
[----:B---3--:R-:W-:Y:S01]  /*0b30*/  IMAD.MOV.U32 R20, RZ, RZ, R10 ;  /* 0x000000ffff147224 */ /* 0x008fe200078e000a */
[----:B------:R-:W-:Y:S01]  /*0b40*/  MOV R22, 0x1f ;  /* 0x0000001f00167802 */ /* 0x000fe20000000f00 */
[----:B------:R-:W-:-:S08]  /*0b50*/  IMAD.MOV.U32 R17, RZ, RZ, -0x1 ;  /* 0xffffffffff117424 */ /* 0x000fd000078e00ff */
[----:B012---:R-:W-:Y:S05]  /*0b60*/  WARPSYNC.COLLECTIVE R17, `(.L_x_12) ;  /* 0x0000000011087348 */ /* 0x007fea0003c00000 */
[----:B------:R3:W4:Y:S02]  /*0b70*/  SHFL.BFLY P2, R18, R20, R19, R22 ;  /* 0x0c00001314127389 */ /* 0x0007240000040016 */
[----:B01234-:R-:W-:Y:S01]  /*0b80*/  ENDCOLLECTIVE ;  /* 0x000000000000791b */ /* 0x01ffe20003800000 */
.L_x_12:
[----:B------:R-:W-:Y:S01]  /*0b90*/  IMAD.MOV.U32 R19, RZ, RZ, 0x2 ;  /* 0x00000002ff137424 */ /* 0x000fe200078e00ff */
[----:B------:R-:W-:-:S05]  /*0ba0*/  MOV R11, R18 ;  /* 0x00000012000b7202 */ /* 0x000fca0000000f00 */
[----:B------:R-:W-:-:S05]  /*0bb0*/  FADD.FTZ R11, R10, R11 ;  /* 0x0000000b0a0b7221 */ /* 0x000fca0000010000 */
[----:B------:R-:W-:-:S07]  /*0bc0*/  MOV R20, R11 ;  /* 0x0000000b00147202 */ /* 0x000fce0000000f00 */
[----:B------:R-:W-:Y:S05]  /*0bd0*/  WARPSYNC.COLLECTIVE R17, `(.L_x_13) ;  /* 0x0000000011087348 */ /* 0x000fea0003c00000 */
[----:B------:R0:W1:Y:S02]  /*0be0*/  SHFL.BFLY P2, R18, R20, R19, R22 ;  /* 0x0c00001314127389 */ /* 0x0000640000040016 */
[----:B01----:R-:W-:Y:S01]  /*0bf0*/  ENDCOLLECTIVE ;  /* 0x000000000000791b */ /* 0x003fe20003800000 */
.L_x_13:
[----:B------:R-:W-:Y:S01]  /*0c00*/  IMAD.MOV.U32 R19, RZ, RZ, 0x4 ;  /* 0x00000004ff137424 */ /* 0x000fe200078e00ff */
[----:B------:R-:W-:-:S05]  /*0c10*/  MOV R12, R18 ;  /* 0x00000012000c7202 */ /* 0x000fca0000000f00 */
[----:B------:R-:W-:-:S05]  /*0c20*/  FADD.FTZ R12, R11, R12 ;  /* 0x0000000c0b0c7221 */ /* 0x000fca0000010000 */
[----:B------:R-:W-:-:S07]  /*0c30*/  MOV R20, R12 ;  /* 0x0000000c00147202 */ /* 0x000fce0000000f00 */
[----:B------:R-:W-:Y:S05]  /*0c40*/  WARPSYNC.COLLECTIVE R17, `(.L_x_14) ;  /* 0x0000000011087348 */ /* 0x000fea0003c00000 */
[----:B------:R0:W1:Y:S02]  /*0c50*/  SHFL.BFLY P2, R18, R20, R19, R22 ;  /* 0x0c00001314127389 */ /* 0x0000640000040016 */
[----:B01----:R-:W-:Y:S01]  /*0c60*/  ENDCOLLECTIVE ;  /* 0x000000000000791b */ /* 0x003fe20003800000 */
.L_x_14:
[----:B------:R-:W-:Y:S01]  /*0c70*/  IMAD.MOV.U32 R19, RZ, RZ, 0x8 ;  /* 0x00000008ff137424 */ /* 0x000fe200078e00ff */
[----:B------:R-:W-:-:S05]  /*0c80*/  MOV R13, R18 ;  /* 0x00000012000d7202 */ /* 0x000fca0000000f00 */
[----:B------:R-:W-:-:S05]  /*0c90*/  FADD.FTZ R13, R12, R13 ;  /* 0x0000000d0c0d7221 */ /* 0x000fca0000010000 */
[----:B------:R-:W-:-:S07]  /*0ca0*/  MOV R20, R13 ;  /* 0x0000000d00147202 */ /* 0x000fce0000000f00 */
[----:B------:R-:W-:Y:S05]  /*0cb0*/  WARPSYNC.COLLECTIVE R17, `(.L_x_15) ;  /* 0x0000000011087348 */ /* 0x000fea0003c00000 */
[----:B------:R0:W1:Y:S02]  /*0cc0*/  SHFL.BFLY P2, R18, R20, R19, R22 ;  /* 0x0c00001314127389 */ /* 0x0000640000040016 */
[----:B01----:R-:W-:Y:S01]  /*0cd0*/  ENDCOLLECTIVE ;  /* 0x000000000000791b */ /* 0x003fe20003800000 */
.L_x_15:
[----:B------:R-:W-:Y:S01]  /*0ce0*/  IMAD.MOV.U32 R19, RZ, RZ, 0x10 ;  /* 0x00000010ff137424 */ /* 0x000fe200078e00ff */
[----:B------:R-:W-:-:S05]  /*0cf0*/  MOV R10, R18 ;  /* 0x00000012000a7202 */ /* 0x000fca0000000f00 */
[----:B------:R-:W-:-:S05]  /*0d00*/  FADD.FTZ R10, R13, R10 ;  /* 0x0000000a0d0a7221 */ /* 0x000fca0000010000 */
[----:B------:R-:W-:-:S07]  /*0d10*/  MOV R20, R10 ;  /* 0x0000000a00147202 */ /* 0x000fce0000000f00 */
[----:B------:R-:W-:Y:S05]  /*0d20*/  WARPSYNC.COLLECTIVE R17, `(.L_x_16) ;  /* 0x0000000011087348 */ /* 0x000fea0003c00000 */
[----:B------:R0:W1:Y:S02]  /*0d30*/  SHFL.BFLY P2, R18, R20, R19, R22 ;  /* 0x0c00001314127389 */ /* 0x0000640000040016 */
[----:B01----:R-:W-:Y:S01]  /*0d40*/  ENDCOLLECTIVE ;  /* 0x000000000000791b */ /* 0x003fe20003800000 */
.L_x_16:
[----:B------:R-:W-:Y:S01]  /*0d50*/  MOV R20, R9 ;  /* 0x0000000900147202 */ /* 0x000fe20000000f00 */
[----:B------:R-:W-:Y:S01]  /*0d60*/  IMAD.MOV.U32 R19, RZ, RZ, 0x1 ;  /* 0x00000001ff137424 */ /* 0x000fe200078e00ff */
[----:B------:R-:W-:-:S07]  /*0d70*/  MOV R11, R18 ;  /* 0x00000012000b7202 */ /* 0x000fce0000000f00 */
[----:B------:R-:W-:Y:S05]  /*0d80*/  WARPSYNC.COLLECTIVE R17, `(.L_x_17) ;  /* 0x0000000011087348 */ /* 0x000fea0003c00000 */
[----:B------:R0:W1:Y:S02]  /*0d90*/  SHFL.BFLY P2, R18, R20, R19, R22 ;  /* 0x0c00001314127389 */ /* 0x0000640000040016 */
[----:B01----:R-:W-:Y:S01]  /*0da0*/  ENDCOLLECTIVE ;  /* 0x000000000000791b */ /* 0x003fe20003800000 */
.L_x_17:
[----:B------:R-:W-:Y:S01]  /*0db0*/  IMAD.MOV.U32 R19, RZ, RZ, 0x2 ;  /* 0x00000002ff137424 */ /* 0x000fe200078e00ff */
[----:B------:R-:W-:-:S05]  /*0dc0*/  MOV R12, R18 ;  /* 0x00000012000c7202 */ /* 0x000fca0000000f00 */
[----:B------:R-:W-:-:S05]  /*0dd0*/  FADD.FTZ R14, R9, R12 ;  /* 0x0000000c090e7221 */ /* 0x000fca0000010000 */
[----:B------:R-:W-:-:S07]  /*0de0*/  MOV R20, R14 ;  /* 0x0000000e00147202 */ /* 0x000fce0000000f00 */
[----:B------:R-:W-:Y:S05]  /*0df0*/  WARPSYNC.COLLECTIVE R17, `(.L_x_18) ;  /* 0x0000000011087348 */ /* 0x000fea0003c00000 */
[----:B------:R0:W1:Y:S02]  /*0e00*/  SHFL.BFLY P2, R18, R20, R19, R22 ;  /* 0x0c00001314127389 */ /* 0x0000640000040016 */
[----:B01----:R-:W-:Y:S01]  /*0e10*/  ENDCOLLECTIVE ;  /* 0x000000000000791b */ /* 0x003fe20003800000 */
.L_x_18:
[----:B------:R-:W-:Y:S01]  /*0e20*/  IMAD.MOV.U32 R19, RZ, RZ, 0x4 ;  /* 0x00000004ff137424 */ /* 0x000fe200078e00ff */
[----:B------:R-:W-:-:S05]  /*0e30*/  MOV R13, R18 ;  /* 0x00000012000d7202 */ /* 0x000fca0000000f00 */
[----:B------:R-:W-:-:S05]  /*0e40*/  FADD.FTZ R15, R14, R13 ;  /* 0x0000000d0e0f7221 */ /* 0x000fca0000010000 */
[----:B------:R-:W-:-:S07]  /*0e50*/  MOV R20, R15 ;  /* 0x0000000f00147202 */ /* 0x000fce0000000f00 */
[----:B------:R-:W-:Y:S05]  /*0e60*/  WARPSYNC.COLLECTIVE R17, `(.L_x_19) ;  /* 0x0000000011087348 */ /* 0x000fea0003c00000 */
[----:B------:R0:W1:Y:S02]  /*0e70*/  SHFL.BFLY P2, R18, R20, R19, R22 ;  /* 0x0c00001314127389 */ /* 0x0000640000040016 */
[----:B01----:R-:W-:Y:S01]  /*0e80*/  ENDCOLLECTIVE ;  /* 0x000000000000791b */ /* 0x003fe20003800000 */
.L_x_19:
[----:B------:R-:W-:Y:S01]  /*0e90*/  HFMA2.MMA R19, -RZ, RZ, 0, 4.76837158203125e-07 ;  /* 0x00000008ff137435 */ /* 0x000fe200000001ff */
[----:B------:R-:W-:-:S05]  /*0ea0*/  MOV R16, R18 ;  /* 0x0000001200107202 */ /* 0x000fca0000000f00 */
[----:B------:R-:W-:-:S05]  /*0eb0*/  FADD.FTZ R16, R15, R16 ;  /* 0x000000100f107221 */ /* 0x000fca0000010000 */
[----:B------:R-:W-:-:S07]  /*0ec0*/  MOV R20, R16 ;  /* 0x0000001000147202 */ /* 0x000fce0000000f00 */
[----:B------:R-:W-:Y:S05]  /*0ed0*/  WARPSYNC.COLLECTIVE R17, `(.L_x_20) ;  /* 0x0000000011087348 */ /* 0x000fea0003c00000 */
[----:B------:R0:W1:Y:S02]  /*0ee0*/  SHFL.BFLY P2, R18, R20, R19, R22 ;  /* 0x0c00001314127389 */ /* 0x0000640000040016 */
[----:B01----:R-:W-:Y:S01]  /*0ef0*/  ENDCOLLECTIVE ;  /* 0x000000000000791b */ /* 0x003fe20003800000 */
.L_x_20:
[----:B------:R-:W-:Y:S01]  /*0f00*/  HFMA2.MMA R19, -RZ, RZ, 0, 9.5367431640625e-07 ;  /* 0x00000010ff137435 */ /* 0x000fe200000001ff */
[----:B------:R-:W-:-:S04]  /*0f10*/  IMAD.MOV.U32 R9, RZ, RZ, R18 ;  /* 0x000000ffff097224 */ /* 0x000fc800078e0012 */
[----:B------:R-:W-:-:S05]  /*0f20*/  FADD.FTZ R9, R16, R9 ;  /* 0x0000000910097221 */ /* 0x000fca0000010000 */
[----:B------:R-:W-:-:S07]  /*0f30*/  MOV R20, R9 ;  /* 0x0000000900147202 */ /* 0x000fce0000000f00 */
[----:B------:R-:W-:Y:S05]  /*0f40*/  WARPSYNC.COLLECTIVE R17, `(.L_x_21) ;  /* 0x0000000011087348 */ /* 0x000fea0003c00000 */
[----:B------:R0:W1:Y:S02]  /*0f50*/  SHFL.BFLY P2, R18, R20, R19, R22 ;  /* 0x0c00001314127389 */ /* 0x0000640000040016 */
[----:B01----:R-:W-:Y:S01]  /*0f60*/  ENDCOLLECTIVE ;  /* 0x000000000000791b */ /* 0x003fe20003800000 */
.L_x_21:
[----:B------:R-:W-:Y:S01]  /*0f70*/  MOV R14, R18 ;  /* 0x00000012000e7202 */ /* 0x000fe20000000f00 */
[----:B------:R-:W-:Y:S06]  /*0f80*/  BRA `(.L_x_22) ;  /* 0xfffffff8007c7947 */ /* 0x000fec000383ffff */
.L_x_23:
[----:B------:R-:W-:-:S00]  /*0f90*/  BRA `(.L_x_23) ;  /* 0xfffffffc00fc7947 */ /* 0x000fc0000383ffff */
[----:B------:R-:W-:-:S00]  /*0fa0*/  NOP ;  /* 0x0000000000007918 */ /* 0x000fc00000000000 */
        /* <DEDUP_REMOVED lines=13> */
.L_x_5374:


//--------------------- .text._ZN10layer_norm13ln_bwd_kernelINS_13Kernel_traitsI13__nv_bfloat16fS2_fjLj65536ELj8ELj1ELj8ELj16ENS_18Kernel_traits_baseILj65536ES2_fS2_fjLj256EEEEEEEvNS_9BwdParamsE --------------------------
	.section	.text._ZN10layer_norm13ln_bwd_kernelINS_13Kernel_traitsI13__nv_bfloat16fS2_fjLj65536ELj8ELj1ELj8ELj16ENS_18Kernel_traits_baseILj65536ES2_fS2_fjLj256EEEEEEEvNS_9BwdParamsE,"ax",@progbits
	.align	128
        .global         _ZN10layer_norm13ln_bwd_kernelINS_13Kernel_traitsI13__nv_bfloat16fS2_fjLj65536ELj8ELj1ELj8ELj16ENS_18Kernel_traits_baseILj65536ES2_fS2_fjLj256EEEEEEEvNS_9BwdParamsE
        .type           _ZN10layer_norm13ln_bwd_kernelINS_13Kernel_traitsI13__nv_bfloat16fS2_fjLj65536ELj8ELj1ELj8ELj16ENS_18Kernel_traits_baseILj65536ES2_fS2_fjLj256EEEEEEEvNS_9BwdParamsE,@function
        .size           _ZN10layer_norm13ln_bwd_kernelINS_13Kernel_traitsI13__nv_bfloat16fS2_fjLj65536ELj8ELj1ELj8ELj16ENS_18Kernel_traits_baseILj65536ES2_fS2_fjLj256EEEEEEEvNS_9BwdParamsE,(.L_x_5375 - _ZN10layer_norm13ln_bwd_kernelINS_13Kernel_traitsI13__nv_bfloat16fS2_fjLj65536ELj8ELj1ELj8ELj16ENS_18Kernel_traits_baseILj65536ES2_fS2_fjLj256EEEEEEEvNS_9BwdParamsE)
        .other          _ZN10layer_norm13ln_bwd_kernelINS_13Kernel_traitsI13__nv_bfloat16fS2_fjLj65536ELj8ELj1ELj8ELj16ENS_18Kernel_traits_baseILj65536ES2_fS2_fjLj256EEEEEEEvNS_9BwdParamsE,@"STO_CUDA_ENTRY STV_DEFAULT"
_ZN10layer_norm13ln_bwd_kernelINS_13Kernel_traitsI13__nv_bfloat16fS2_fjLj65536ELj8ELj1ELj8ELj16ENS_18Kernel_traits_baseILj65536ES2_fS2_fjLj256EEEEEEEvNS_9BwdParamsE:
.text._ZN10layer_norm13ln_bwd_kernelINS_13Kernel_traitsI13__nv_bfloat16fS2_fjLj65536ELj8ELj1ELj8ELj16ENS_18Kernel_traits_baseILj65536ES2_fS2_fjLj256EEEEEEEvNS_9BwdParamsE:
[----:B------:R-:W-:Y:S01]  /*0000*/  LDC R1, c[0x0][0x28] ;  /* 0x00000a00ff017b82 */ /* 0x000fe20000000800 */
[----:B------:R-:W0:Y:S01]  /*0010*/  S2R R32, SR_CTAID.X ;  /* 0x0000000000207919 */ /* 0x000e220000002500 */
[----:B------:R-:W-:Y:S01]  /*0020*/  ULDC.64 UR4, c[0x0][0x228] ;  /* 0x00008a0000047ab9 */ /* 0x000fe20000000a00 */
[----:B------:R-:W-:Y:S01]  /*0030*/  ULDC.64 UR6, c[0x0][0x208] ;  /* 0x0000820000067ab9 */ /* 0x000fe20000000a00 */
[----:B------:R-:W-:Y:S01]  /*0040*/  ISETP.NE.U32.AND P0, PT, RZ, UR4, PT ;  /* 0x00000004ff007c0c */ /* 0x000fe2000bf05070 */
[----:B------:R-:W1:Y:S01]  /*0050*/  S2R R0, SR_TID.X ;  /* 0x0000000000007919 */ /* 0x000e620000002100 */
[----:B------:R-:W-:Y:S02]  /*0060*/  ULDC UR4, c[0x0][0x214] ;  /* 0x0000850000047ab9 */ /* 0x000fe40000000800 */
[----:B------:R-:W-:-:S13]  /*0070*/  ISETP.NE.AND.EX P0, PT, RZ, UR5, PT, P0 ;  /* 0x00000005ff007c0c */ /* 0x000fda000bf05300 */
[----:B------:R-:W2:Y:S08]  /*0080*/  @P0 LDC.64 R6, c[0x0][0x248] ;  /* 0x00009200ff060b82 */ /* 0x000eb00000000a00 */
[----:B------:R-:W3:Y:S01]  /*0090*/  @P0 LDC.64 R16, c[0x0][0x248] ;  /* 0x00009200ff100b82 */ /* 0x000ee20000000a00 */
[----:B0-----:R-:W-:Y:S02]  /*00a0*/  LOP3.LUT R2, R32, 0x7, RZ, 0xc0, !PT ;  /* 0x0000000720027812 */ /* 0x001fe400078ec0ff */
[----:B-1----:R-:W-:-:S05]  /*00b0*/  LOP3.LUT R3, R0, 0x1f, RZ, 0xc0, !PT ;  /* 0x0000001f00037812 */ /* 0x002fca00078ec0ff */
[----:B------:R-:W0:Y:S01]  /*00c0*/  @P0 LDC.64 R12, c[0x0][0x248] ;  /* 0x00009200ff0c0b82 */ /* 0x000e220000000a00 */
[----:B------:R-:W-:-:S04]  /*00d0*/  SHF.L.U32 R4, R2, 0x8, RZ ;  /* 0x0000000802047819 */ /* 0x000fc800000006ff */
[----:B------:R-:W-:-:S03]  /*00e0*/  LOP3.LUT R5, R4, 0x700, R3, 0xe2, !PT ;  /* 0x0000070004057812 */ /* 0x000fc600078ee203 */
[----:B------:R-:W1:Y:S01]  /*00f0*/  @P0 LDC.64 R14, c[0x0][0x248] ;  /* 0x00009200ff0e0b82 */ /* 0x000e620000000a00 */
[----:B------:R-:W-:-:S04]  /*0100*/  LOP3.LUT R4, R5, 0xe0, R0, 0xf8, !PT ;  /* 0x000000e005047812 */ /* 0x000fc800078ef800 */
[C---:B------:R-:W-:Y:S02]  /*0110*/  @P0 IADD3 R5, R4.reuse, 0x800, RZ ;  /* 0x0000080004050810 */ /* 0x040fe40007ffe0ff */
[C---:B------:R-:W-:Y:S01]  /*0120*/  @P0 IADD3 R9, R4.reuse, 0x1000, RZ ;  /* 0x0000100004090810 */ /* 0x040fe20007ffe0ff */
[----:B------:R-:W4:Y:S01]  /*0130*/  @P0 LDC.64 R26, c[0x0][0x248] ;  /* 0x00009200ff1a0b82 */ /* 0x000f220000000a00 */
[C---:B------:R-:W-:Y:S01]  /*0140*/  @P0 IADD3 R11, R4.reuse, 0x1800, RZ ;  /* 0x00001800040b0810 */ /* 0x040fe20007ffe0ff */
[----:B--2---:R-:W-:Y:S01]  /*0150*/  @P0 IMAD.WIDE.U32 R6, R5, 0x8, R6 ;  /* 0x0000000805060825 */ /* 0x004fe200078e0006 */
[C---:B------:R-:W-:Y:S02]  /*0160*/  @P0 IADD3 R5, R4.reuse, 0x2000, RZ ;  /* 0x0000200004050810 */ /* 0x040fe40007ffe0ff */
[----:B------:R-:W-:Y:S02]  /*0170*/  @P0 IADD3 R25, R4, 0x3800, RZ ;  /* 0x0000380004190810 */ /* 0x000fe40007ffe0ff */
[----:B------:R-:W5:Y:S01]  /*0180*/  @P0 LDG.E.64 R108, desc[UR6][R6.64] ;  /* 0x00000006066c0981 */ /* 0x000f62000c1e1b00 */
[----:B------:R-:W2:Y:S01]  /*0190*/  @P0 LDC.64 R22, c[0x0][0x248] ;  /* 0x00009200ff160b82 */ /* 0x000ea20000000a00 */
[----:B---3--:R-:W-:-:S07]  /*01a0*/  @P0 IMAD.WIDE.U32 R16, R5, 0x8, R16 ;  /* 0x0000000805100825 */ /* 0x008fce00078e0010 */
[----:B------:R-:W3:Y:S01]  /*01b0*/  @P0 LDC.64 R18, c[0x0][0x248] ;  /* 0x00009200ff120b82 */ /* 0x000ee20000000a00 */
[----:B0-----:R-:W-:-:S07]  /*01c0*/  @P0 IMAD.WIDE.U32 R12, R9, 0x8, R12 ;  /* 0x00000008090c0825 */ /* 0x001fce00078e000c */
[----:B------:R-:W0:Y:S01]  /*01d0*/  @P0 LDC.64 R20, c[0x0][0x248] ;  /* 0x00009200ff140b82 */ /* 0x000e220000000a00 */
[----:B-1----:R-:W-:Y:S01]  /*01e0*/  @P0 IMAD.WIDE.U32 R14, R11, 0x8, R14 ;  /* 0x000000080b0e0825 */ /* 0x002fe200078e000e */
[----:B------:R-:W-:Y:S01]  /*01f0*/  SHF.R.U32.HI R5, RZ, 0x3, R32 ;  /* 0x00000003ff057819 */ /* 0x000fe20000011620 */
[----:B------:R-:W5:Y:S01]  /*0200*/  @P0 LDG.E.64 R112, desc[UR6][R12.64] ;  /* 0x000000060c700981 */ /* 0x000f62000c1e1b00 */
[C---:B------:R-:W-:Y:S02]  /*0210*/  @P0 IADD3 R9, R4.reuse, 0x2800, RZ ;  /* 0x0000280004090810 */ /* 0x040fe40007ffe0ff */
[C---:B------:R-:W-:Y:S01]  /*0220*/  @P0 IADD3 R11, R4.reuse, 0x3000, RZ ;  /* 0x00003000040b0810 */ /* 0x040fe20007ffe0ff */
[----:B------:R1:W5:Y:S01]  /*0230*/  @P0 LDG.E.64 R116, desc[UR6][R14.64] ;  /* 0x000000060e740981 */ /* 0x000362000c1e1b00 */
[----:B----4-:R-:W-:Y:S01]  /*0240*/  @P0 LEA R24, P1, R4, R26, 0x3 ;  /* 0x0000001a04180211 */ /* 0x010fe200078218ff */
[----:B--2---:R-:W-:Y:S01]  /*0250*/  @P0 IMAD.WIDE.U32 R22, R25, 0x8, R22 ;  /* 0x0000000819160825 */ /* 0x004fe200078e0016 */
[----:B------:R-:W-:Y:S01]  /*0260*/  LEA.HI R134, R0, R5, RZ, 0x18 ;  /* 0x0000000500867211 */ /* 0x000fe200078fc0ff */
[----:B------:R-:W5:Y:S01]  /*0270*/  @P0 LDG.E.64 R120, desc[UR6][R16.64] ;  /* 0x0000000610780981 */ /* 0x000f62000c1e1b00 */
[----:B------:R-:W-:-:S02]  /*0280*/  @P0 LEA.HI.X R25, R4, R27, RZ, 0x3, P1 ;  /* 0x0000001b04190211 */ /* 0x000fc400008f1cff */
[----:B------:R-:W-:Y:S01]  /*0290*/  MOV R54, R134 ;  /* 0x0000008600367202 */ /* 0x000fe20000000f00 */
[----:B------:R-:W5:Y:S01]  /*02a0*/  @P0 LDG.E.64 R132, desc[UR6][R22.64] ;  /* 0x0000000616840981 */ /* 0x000f62000c1e1b00 */
[----:B---3--:R-:W-:-:S03]  /*02b0*/  @P0 IMAD.WIDE.U32 R18, R9, 0x8, R18 ;  /* 0x0000000809120825 */ /* 0x008fc600078e0012 */
[----:B------:R-:W5:Y:S04]  /*02c0*/  @P0 LDG.E.64 R104, desc[UR6][R24.64] ;  /* 0x0000000618680981 */ /* 0x000f68000c1e1b00 */
[----:B------:R2:W5:Y:S01]  /*02d0*/  @P0 LDG.E.64 R124, desc[UR6][R18.64] ;  /* 0x00000006127c0981 */ /* 0x000562000c1e1b00 */
[----:B0-----:R-:W-:-:S05]  /*02e0*/  @P0 IMAD.WIDE.U32 R20, R11, 0x8, R20 ;  /* 0x000000080b140825 */ /* 0x001fca00078e0014 */
[----:B------:R0:W5:Y:S01]  /*02f0*/  @P0 LDG.E.64 R128, desc[UR6][R20.64] ;  /* 0x0000000614800981 */ /* 0x000162000c1e1b00 */
[----:B------:R-:W-:Y:S02]  /*0300*/  ISETP.GE.AND P0, PT, R54, UR4, PT ;  /* 0x0000000436007c0c */ /* 0x000fe4000bf06270 */
[----:B------:R-:W-:Y:S02]  /*0310*/  CS2R R10, SRZ ;  /* 0x00000000000a7805 */ /* 0x000fe4000001ff00 */
[----:B------:R-:W-:Y:S02]  /*0320*/  CS2R R8, SRZ ;  /* 0x0000000000087805 */ /* 0x000fe4000001ff00 */
[----:B-1----:R-:W-:Y:S02]  /*0330*/  CS2R R14, SRZ ;  /* 0x00000000000e7805 */ /* 0x002fe4000001ff00 */
[----:B------:R-:W-:Y:S02]  /*0340*/  CS2R R12, SRZ ;  /* 0x00000000000c7805 */ /* 0x000fe4000001ff00 */
[----:B--2---:R-:W-:-:S02]  /*0350*/  CS2R R18, SRZ ;  /* 0x0000000000127805 */ /* 0x004fc4000001ff00 */
[----:B------:R-:W-:Y:S02]  /*0360*/  CS2R R16, SRZ ;  /* 0x0000000000107805 */ /* 0x000fe4000001ff00 */
[----:B------:R-:W-:Y:S02]  /*0370*/  CS2R R22, SRZ ;  /* 0x0000000000167805 */ /* 0x000fe4000001ff00 */
[----:B------:R-:W-:Y:S02]  /*0380*/  CS2R R26, SRZ ;  /* 0x00000000001a7805 */ /* 0x000fe4000001ff00 */
[----:B0-----:R-:W-:Y:S02]  /*0390*/  CS2R R20, SRZ ;  /* 0x0000000000147805 */ /* 0x001fe4000001ff00 */
[----:B------:R-:W-:Y:S02]  /*03a0*/  CS2R R24, SRZ ;  /* 0x0000000000187805 */ /* 0x000fe4000001ff00 */
[----:B------:R-:W-:-:S02]  /*03b0*/  CS2R R78, SRZ ;  /* 0x00000000004e7805 */ /* 0x000fc4000001ff00 */
[----:B------:R-:W-:Y:S02]  /*03c0*/  CS2R R76, SRZ ;  /* 0x00000000004c7805 */ /* 0x000fe4000001ff00 */
[----:B------:R-:W-:Y:S02]  /*03d0*/  CS2R R70, SRZ ;  /* 0x0000000000467805 */ /* 0x000fe4000001ff00 */
[----:B------:R-:W-:Y:S02]  /*03e0*/  CS2R R68, SRZ ;  /* 0x0000000000447805 */ /* 0x000fe4000001ff00 */
[----:B------:R-:W-:Y:S02]  /*03f0*/  CS2R R66, SRZ ;  /* 0x0000000000427805 */ /* 0x000fe4000001ff00 */
        /* <DEDUP_REMOVED lines=16> */
[----:B------:R-:W-:Y:S01]  /*0500*/  CS2R R56, SRZ ;  /* 0x0000000000387805 */ /* 0x000fe2000001ff00 */
[----:B------:R-:W-:Y:S06]  /*0510*/  @P0 BRA `(.L_x_24) ;  /* 0x0000003800400947 */ /* 0x000fec0003800000 */
[----:B------:R-:W0:Y:S02]  /*0520*/  LDC.64 R6, c[0x0][0x240] ;  /* 0x00009000ff067b82 */ /* 0x000e240000000a00 */
[----:B0-----:R-:W-:-:S05]  /*0530*/  IMAD.WIDE.U32 R6, R4, 0x8, R6 ;  /* 0x0000000804067825 */ /* 0x001fca00078e0006 */
[----:B------:R-:W2:Y:S04]  /*0540*/  LDG.E.64 R8, desc[UR6][R6.64] ;  /* 0x0000000606087981 */ /* 0x000ea8000c1e1b00 */
[----:B------:R-:W3:Y:S04]  /*0550*/  LDG.E.64 R10, desc[UR6][R6.64+0x4000] ;  /* 0x00400006060a7981 */ /* 0x000ee8000c1e1b00 */
[----:B------:R-:W4:Y:S04]  /*0560*/  LDG.E.64 R12, desc[UR6][R6.64+0x8000] ;  /* 0x00800006060c7981 */ /* 0x000f28000c1e1b00 */
[----:B------:R-:W4:Y:S04]  /*0570*/  LDG.E.64 R14, desc[UR6][R6.64+0xc000] ;  /* 0x00c00006060e7981 */ /* 0x000f28000c1e1b00 */
[----:B------:R-:W4:Y:S04]  /*0580*/  LDG.E.64 R16, desc[UR6][R6.64+0x10000] ;  /* 0x0100000606107981 */ /* 0x000f28000c1e1b00 */
[----:B------:R-:W4:Y:S04]  /*0590*/  LDG.E.64 R18, desc[UR6][R6.64+0x14000] ;  /* 0x0140000606127981 */ /* 0x000f28000c1e1b00 */
[----:B------:R-:W4:Y:S04]  /*05a0*/  LDG.E.64 R20, desc[UR6][R6.64+0x18000] ;  /* 0x0180000606147981 */ /* 0x000f28000c1e1b00 */
[----:B------:R0:W4:Y:S01]  /*05b0*/  LDG.E.64 R22, desc[UR6][R6.64+0x1c000] ;  /* 0x01c0000606167981 */ /* 0x000122000c1e1b00 */
[--C-:B-----5:R-:W-:Y:S01]  /*05c0*/  SHF.R.U64 R152, R104, 0x10, R105.reuse ;  /* 0x0000001068987819 */ /* 0x120fe20000001269 */
[----:B------:R-:W-:Y:S01]  /*05d0*/  HFMA2.MMA R186, -RZ, RZ, 0, 5.9604644775390625e-08 ;  /* 0x00000001ffba7435 */ /* 0x000fe200000001ff */
[----:B------:R-:W-:-:S02]  /*05e0*/  SHF.R.U32.HI R154, RZ, 0x10, R105 ;  /* 0x00000010ff9a7819 */ /* 0x000fc40000011669 */
[----:B------:R-:W-:Y:S02]  /*05f0*/  CS2R R150, SRZ ;  /* 0x0000000000967805 */ /* 0x000fe4000001ff00 */
[--C-:B------:R-:W-:Y:S02]  /*0600*/  SHF.R.U64 R156, R108, 0x10, R109.reuse ;  /* 0x000000106c9c7819 */ /* 0x100fe4000000126d */
[----:B------:R-:W-:Y:S02]  /*0610*/  CS2R R24, SRZ ;  /* 0x0000000000187805 */ /* 0x000fe4000001ff00 */
[----:B------:R-:W-:Y:S02]  /*0620*/  SHF.R.U32.HI R158, RZ, 0x10, R109 ;  /* 0x00000010ff9e7819 */ /* 0x000fe4000001166d */
[----:B------:R-:W-:Y:S02]  /*0630*/  CS2R R26, SRZ ;  /* 0x00000000001a7805 */ /* 0x000fe4000001ff00 */
[----:B------:R-:W-:-:S02]  /*0640*/  SHF.R.U64 R160, R112, 0x10, R113 ;  /* 0x0000001070a07819 */ /* 0x000fc40000001271 */
[----:B0-----:R-:W-:Y:S02]  /*0650*/  CS2R R6, SRZ ;  /* 0x0000000000067805 */ /* 0x001fe4000001ff00 */
[----:B------:R-:W-:Y:S02]  /*0660*/  SHF.R.U32.HI R162, RZ, 0x10, R113 ;  /* 0x00000010ffa27819 */ /* 0x000fe40000011671 */
[----:B------:R-:W-:Y:S02]  /*0670*/  CS2R R28, SRZ ;  /* 0x00000000001c7805 */ /* 0x000fe4000001ff00 */
[--C-:B------:R-:W-:Y:S02]  /*0680*/  SHF.R.U64 R164, R116, 0x10, R117.reuse ;  /* 0x0000001074a47819 */ /* 0x100fe40000001275 */
[----:B------:R-:W-:Y:S02]  /*0690*/  CS2R R88, SRZ ;  /* 0x0000000000587805 */ /* 0x000fe4000001ff00 */
[----:B------:R-:W-:-:S02]  /*06a0*/  SHF.R.U32.HI R166, RZ, 0x10, R117 ;  /* 0x00000010ffa67819 */ /* 0x000fc40000011675 */
[----:B------:R-:W-:Y:S02]  /*06b0*/  CS2R R92, SRZ ;  /* 0x00000000005c7805 */ /* 0x000fe4000001ff00 */
[--C-:B------:R-:W-:Y:S02]  /*06c0*/  SHF.R.U64 R168, R120, 0x10, R121.reuse ;  /* 0x0000001078a87819 */ /* 0x100fe40000001279 */
[----:B------:R-:W-:Y:S02]  /*06d0*/  CS2R R90, SRZ ;  /* 0x00000000005a7805 */ /* 0x000fe4000001ff00 */
[----:B------:R-:W-:Y:S02]  /*06e0*/  SHF.R.U32.HI R170, RZ, 0x10, R121 ;  /* 0x00000010ffaa7819 */ /* 0x000fe40000011679 */
[----:B------:R-:W-:Y:S02]  /*06f0*/  CS2R R96, SRZ ;  /* 0x0000000000607805 */ /* 0x000fe4000001ff00 */
[----:B------:R-:W-:-:S02]  /*0700*/  SHF.R.U64 R172, R124, 0x10, R125 ;  /* 0x000000107cac7819 */ /* 0x000fc4000000127d */
[----:B------:R-:W-:Y:S02]  /*0710*/  CS2R R94, SRZ ;  /* 0x00000000005e7805 */ /* 0x000fe4000001ff00 */
        /* <DEDUP_REMOVED lines=10> */
[----:B------:R-:W-:-:S02]  /*07c0*/  SHF.L.U32 R103, R104, 0x10, RZ ;  /* 0x0000001068677819 */ /* 0x000fc400000006ff */
[----:B------:R-:W-:Y:S02]  /*07d0*/  CS2R R36, SRZ ;  /* 0x0000000000247805 */ /* 0x000fe4000001ff00 */
[----:B------:R-:W-:Y:S02]  /*07e0*/  SHF.L.U32 R107, R108, 0x10, RZ ;  /* 0x000000106c6b7819 */ /* 0x000fe400000006ff */
[----:B------:R-:W-:Y:S02]  /*07f0*/  CS2R R38, SRZ ;  /* 0x0000000000267805 */ /* 0x000fe4000001ff00 */
[----:B------:R-:W-:Y:S02]  /*0800*/  SHF.L.U32 R111, R112, 0x10, RZ ;  /* 0x00000010706f7819 */ /* 0x000fe400000006ff */
        /* <DEDUP_REMOVED lines=14> */
[----:B------:R-:W-:Y:S02]  /*08f0*/  SHF.L.U32 R113, R113, 0x10, RZ ;  /* 0x0000001071717819 */ /* 0x000fe400000006ff */
[----:B------:R-:W-:Y:S02]  /*0900*/  SHF.L.U32 R117, R117, 0x10, RZ ;  /* 0x0000001075757819 */ /* 0x000fe400000006ff */
[----:B------:R-:W-:Y:S02]  /*0910*/  SHF.L.U32 R121, R121, 0x10, RZ ;  /* 0x0000001079797819 */ /* 0x000fe400000006ff */
[----:B------:R-:W-:Y:S02]  /*0920*/  SHF.L.U32 R125, R125, 0x10, RZ ;  /* 0x000000107d7d7819 */ /* 0x000fe400000006ff */
[----:B------:R-:W-:Y:S02]  /*0930*/  SHF.L.U32 R129, R129, 0x10, RZ ;  /* 0x0000001081817819 */ /* 0x000fe400000006ff */
[----:B------:R-:W-:-:S02]  /*0940*/  SHF.L.U32 R133, R133, 0x10, RZ ;  /* 0x0000001085857819 */ /* 0x000fc400000006ff */
[----:B------:R-:W-:Y:S02]  /*0950*/  MOV R55, RZ ;  /* 0x000000ff00377202 */ /* 0x000fe40000000f00 */
[----:B------:R-:W-:Y:S02]  /*0960*/  SHF.L.U32 R152, R152, 0x10, RZ ;  /* 0x0000001098987819 */ /* 0x000fe400000006ff */
[----:B------:R-:W-:Y:S02]  /*0970*/  SHF.L.U32 R154, R154, 0x10, RZ ;  /* 0x000000109a9a7819 */ /* 0x000fe400000006ff */
[----:B------:R-:W-:Y:S02]  /*0980*/  SHF.L.U32 R156, R156, 0x10, RZ ;  /* 0x000000109c9c7819 */ /* 0x000fe400000006ff */
[----:B------:R-:W-:Y:S02]  /*0990*/  SHF.L.U32 R158, R158, 0x10, RZ ;  /* 0x000000109e9e7819 */ /* 0x000fe400000006ff */
[----:B------:R-:W-:-:S02]  /*09a0*/  SHF.L.U32 R160, R160, 0x10, RZ ;  /* 0x00000010a0a07819 */ /* 0x000fc400000006ff */
[----:B------:R-:W-:Y:S02]  /*09b0*/  SHF.L.U32 R162, R162, 0x10, RZ ;  /* 0x00000010a2a27819 */ /* 0x000fe400000006ff */
        /* <DEDUP_REMOVED lines=10> */
[----:B--2---:R-:W-:-:S02]  /*0a60*/  SHF.R.U64 R153, R8, 0x10, R9 ;  /* 0x0000001008997819 */ /* 0x004fc40000001209 */
[----:B------:R-:W-:Y:S02]  /*0a70*/  SHF.R.U32.HI R155, RZ, 0x10, R9 ;  /* 0x00000010ff9b7819 */ /* 0x000fe40000011609 */
[--C-:B---3--:R-:W-:Y:S02]  /*0a80*/  SHF.R.U64 R157, R10, 0x10, R11.reuse ;  /* 0x000000100a9d7819 */ /* 0x108fe4000000120b */
[----:B------:R-:W-:Y:S02]  /*0a90*/  SHF.R.U32.HI R159, RZ, 0x10, R11 ;  /* 0x00000010ff9f7819 */ /* 0x000fe4000001160b */
[--C-:B----4-:R-:W-:Y:S02]  /*0aa0*/  SHF.R.U64 R161, R12, 0x10, R13.reuse ;  /* 0x000000100ca17819 */ /* 0x110fe4000000120d */
[----:B------:R-:W-:Y:S02]  /*0ab0*/  SHF.R.U32.HI R163, RZ, 0x10, R13 ;  /* 0x00000010ffa37819 */ /* 0x000fe4000001160d */
[----:B------:R-:W-:-:S02]  /*0ac0*/  SHF.R.U64 R165, R14, 0x10, R15 ;  /* 0x000000100ea57819 */ /* 0x000fc4000000120f */
[----:B------:R-:W-:Y:S02]  /*0ad0*/  SHF.R.U32.HI R167, RZ, 0x10, R15 ;  /* 0x00000010ffa77819 */ /* 0x000fe4000001160f */
[--C-:B------:R-:W-:Y:S02]  /*0ae0*/  SHF.R.U64 R169, R16, 0x10, R17.reuse ;  /* 0x0000001010a97819 */ /* 0x100fe40000001211 */
[----:B------:R-:W-:Y:S02]  /*0af0*/  SHF.R.U32.HI R171, RZ, 0x10, R17 ;  /* 0x00000010ffab7819 */ /* 0x000fe40000011611 */
[--C-:B------:R-:W-:Y:S02]  /*0b00*/  SHF.R.U64 R173, R18, 0x10, R19.reuse ;  /* 0x0000001012ad7819 */ /* 0x100fe40000001213 */
[----:B------:R-:W-:Y:S02]  /*0b10*/  SHF.R.U32.HI R175, RZ, 0x10, R19 ;  /* 0x00000010ffaf7819 */ /* 0x000fe40000011613 */
[----:B------:R-:W-:-:S02]  /*0b20*/  SHF.R.U64 R177, R20, 0x10, R21 ;  /* 0x0000001014b17819 */ /* 0x000fc40000001215 */
[----:B------:R-:W-:Y:S02]  /*0b30*/  SHF.R.U32.HI R179, RZ, 0x10, R21 ;  /* 0x00000010ffb37819 */ /* 0x000fe40000011615 */
[--C-:B------:R-:W-:Y:S02]  /*0b40*/  SHF.R.U64 R181, R22, 0x10, R23.reuse ;  /* 0x0000001016b57819 */ /* 0x100fe40000001217 */
[----:B------:R-:W-:Y:S02]  /*0b50*/  SHF.R.U32.HI R183, RZ, 0x10, R23 ;  /* 0x00000010ffb77819 */ /* 0x000fe40000011617 */
[----:B------:R-:W-:Y:S02]  /*0b60*/  SHF.L.U32 R102, R8, 0x10, RZ ;  /* 0x0000001008667819 */ /* 0x000fe400000006ff */
[----:B------:R-:W-:Y:S02]  /*0b70*/  SHF.L.U32 R104, R9, 0x10, RZ ;  /* 0x0000001009687819 */ /* 0x000fe400000006ff */
[----:B------:R-:W-:-:S02]  /*0b80*/  CS2R R8, SRZ ;  /* 0x0000000000087805 */ /* 0x000fc4000001ff00 */
[----:B------:R-:W-:Y:S02]  /*0b90*/  SHF.L.U32 R106, R10, 0x10, RZ ;  /* 0x000000100a6a7819 */ /* 0x000fe400000006ff */
[----:B------:R-:W-:Y:S02]  /*0ba0*/  SHF.L.U32 R108, R11, 0x10, RZ ;  /* 0x000000100b6c7819 */ /* 0x000fe400000006ff */
[----:B------:R-:W-:Y:S02]  /*0bb0*/  CS2R R10, SRZ ;  /* 0x00000000000a7805 */ /* 0x000fe4000001ff00 */
        /* <DEDUP_REMOVED lines=33> */
[----:B------:R-:W-:-:S07]  /*0dd0*/  SHF.L.U32 R183, R183, 0x10, RZ ;  /* 0x00000010b7b77819 */ /* 0x000fce00000006ff */
.L_x_30:
[----:B------:R-:W-:Y:S01]  /*0de0*/  ULDC.64 UR4, c[0x0][0x228] ;  /* 0x00008a0000047ab9 */ /* 0x000fe20000000a00 */
[----:B------:R-:W-:Y:S02]  /*0df0*/  SHF.L.U32 R199, R54, 0xe, RZ ;  /* 0x0000000e36c77819 */ /* 0x000fe400000006ff */
[----:B------:R-:W-:Y:S02]  /*0e00*/  ISETP.NE.U32.AND P0, PT, RZ, UR4, PT ;  /* 0x00000004ff007c0c */ /* 0x000fe4000bf05070 */
[----:B------:R-:W-:Y:S02]  /*0e10*/  LOP3.LUT R199, R199, R4, RZ, 0xfc, !PT ;  /* 0x00000004c7c77212 */ /* 0x000fe400078efcff */
[----:B------:R-:W-:-:S13]  /*0e20*/  ISETP.NE.AND.EX P0, PT, RZ, UR5, PT, P0 ;  /* 0x00000005ff007c0c */ /* 0x000fda000bf05300 */
[----:B0-----:R-:W0:Y:S01]  /*0e30*/  @P0 LDC.64 R64, c[0x0][0x228] ;  /* 0x00008a00ff400b82 */ /* 0x001e220000000a00 */
[C---:B------:R-:W-:Y:S02]  /*0e40*/  @P0 LEA R56, P1, R199.reuse, UR4, 0x4 ;  /* 0x00000004c7380c11 */ /* 0x040fe4000f8220ff */
[C---:B------:R-:W-:Y:S02]  /*0e50*/  IADD3 R193, R199.reuse, 0x1000, RZ ;  /* 0x00001000c7c17810 */ /* 0x040fe40007ffe0ff */
[----:B------:R-:W-:-:S03]  /*0e60*/  @P0 LEA.HI.X R57, R199, UR5, RZ, 0x4, P1 ;  /* 0x00000005c7390c11 */ /* 0x000fc600088f24ff */
[----:B------:R-:W1:Y:S01]  /*0e70*/  @P0 LDC.64 R60, c[0x0][0x228] ;  /* 0x00008a00ff3c0b82 */ /* 0x000e620000000a00 */
[----:B------:R-:W-:Y:S02]  /*0e80*/  IADD3 R191, R199, 0x800, RZ ;  /* 0x00000800c7bf7810 */ /* 0x000fe40007ffe0ff */
[----:B------:R-:W2:Y:S05]  /*0e90*/  @P0 LDG.E.128 R56, desc[UR6][R56.64] ;  /* 0x0000000638380981 */ /* 0x000eaa000c1e1d00 */
[----:B------:R-:W3:Y:S08]  /*0ea0*/  @P0 LDC.64 R68, c[0x0][0x228] ;  /* 0x00008a00ff440b82 */ /* 0x000ef00000000a00 */
[----:B------:R-:W4:Y:S08]  /*0eb0*/  @P0 LDC.64 R72, c[0x0][0x228] ;  /* 0x00008a00ff480b82 */ /* 0x000f300000000a00 */
[----:B------:R-:W5:Y:S01]  /*0ec0*/  @P0 LDC.64 R76, c[0x0][0x228] ;  /* 0x00008a00ff4c0b82 */ /* 0x000f620000000a00 */
[----:B0-----:R-:W-:Y:S01]  /*0ed0*/  @P0 IMAD.WIDE.U32 R64, R193, 0x10, R64 ;  /* 0x00000010c1400825 */ /* 0x001fe200078e0040 */
[----:B------:R-:W-:-:S02]  /*0ee0*/  IADD3 R195, R199, 0x1800, RZ ;  /* 0x00001800c7c37810 */ /* 0x000fc40007ffe0ff */
[----:B------:R-:W-:Y:S01]  /*0ef0*/  IADD3 R197, R199, 0x2000, RZ ;  /* 0x00002000c7c57810 */ /* 0x000fe20007ffe0ff */
[----:B-1----:R-:W-:Y:S02]  /*0f00*/  @P0 IMAD.WIDE.U32 R60, R191, 0x10, R60 ;  /* 0x00000010bf3c0825 */ /* 0x002fe400078e003c */
[----:B------:R-:W2:Y:S01]  /*0f10*/  @P0 LDG.E.128 R64, desc[UR6][R64.64] ;  /* 0x0000000640400981 */ /* 0x000ea2000c1e1d00 */
[----:B------:R-:W0:Y:S01]  /*0f20*/  @P0 LDC.64 R80, c[0x0][0x228] ;  /* 0x00008a00ff500b82 */ /* 0x000e220000000a00 */
[----:B---3--:R-:W-:Y:S01]  /*0f30*/  @P0 IMAD.WIDE.U32 R68, R195, 0x10, R68 ;  /* 0x00000010c3440825 */ /* 0x008fe200078e0044 */
[----:B------:R-:W-:Y:S01]  /*0f40*/  IADD3 R185, R199, 0x2800, RZ ;  /* 0x00002800c7b97810 */ /* 0x000fe20007ffe0ff */
[----:B------:R-:W3:Y:S04]  /*0f50*/  @P0 LDG.E.128 R60, desc[UR6][R60.64] ;  /* 0x000000063c3c0981 */ /* 0x000ee8000c1e1d00 */
[----:B------:R-:W3:Y:S01]  /*0f60*/  @P0 LDG.E.128 R68, desc[UR6][R68.64] ;  /* 0x0000000644440981 */ /* 0x000ee2000c1e1d00 */
[----:B------:R-:W1:Y:S01]  /*0f70*/  @P0 LDC.64 R84, c[0x0][0x228] ;  /* 0x00008a00ff540b82 */ /* 0x000e620000000a00 */
[----:B----4-:R-:W-:Y:S01]  /*0f80*/  @P0 IMAD.WIDE.U32 R72, R197, 0x10, R72 ;  /* 0x00000010c5480825 */ /* 0x010fe200078e0048 */
[----:B------:R-:W-:-:S05]  /*0f90*/  IADD3 R187, R199, 0x3000, RZ ;  /* 0x00003000c7bb7810 */ /* 0x000fca0007ffe0ff */
[----:B------:R-:W4:Y:S01]  /*0fa0*/  @P0 LDG.E.128 R72, desc[UR6][R72.64] ;  /* 0x0000000648480981 */ /* 0x000f22000c1e1d00 */
[----:B-----5:R-:W-:Y:S01]  /*0fb0*/  @P0 IMAD.WIDE.U32 R76, R185, 0x10, R76 ;  /* 0x00000010b94c0825 */ /* 0x020fe200078e004c */
[----:B------:R-:W-:Y:S01]  /*0fc0*/  IADD3 R189, R199, 0x3800, RZ ;  /* 0x00003800c7bd7810 */ /* 0x000fe20007ffe0ff */
[----:B------:R-:W5:Y:S04]  /*0fd0*/  @!P0 LDC.64 R136, c[0x0][0x220] ;  /* 0x00008800ff888b82 */ /* 0x000f680000000a00 */
[----:B------:R-:W4:Y:S01]  /*0fe0*/  @P0 LDG.E.128 R76, desc[UR6][R76.64] ;  /* 0x000000064c4c0981 */ /* 0x000f22000c1e1d00 */
[----:B0-----:R-:W-:-:S03]  /*0ff0*/  @P0 IMAD.WIDE.U32 R80, R187, 0x10, R80 ;  /* 0x00000010bb500825 */ /* 0x001fc600078e0050 */
[----:B------:R-:W0:Y:S03]  /*1000*/  @!P0 LDC.64 R138, c[0x0][0x230] ;  /* 0x00008c00ff8a8b82 */ /* 0x000e260000000a00 */
[----:B------:R-:W4:Y:S01]  /*1010*/  @P0 LDG.E.128 R80, desc[UR6][R80.64] ;  /* 0x0000000650500981 */ /* 0x000f22000c1e1d00 */
[----:B-1----:R-:W-:-:S04]  /*1020*/  @P0 IMAD.WIDE.U32 R84, R189, 0x10, R84 ;  /* 0x00000010bd540825 */ /* 0x002fc800078e0054 */
[----:B------:R-:W1:Y:S02]  /*1030*/  @!P0 LDC.64 R134, c[0x0][0x220] ;  /* 0x00008800ff868b82 */ /* 0x000e640000000a00 */
[----:B------:R-:W4:Y:S01]  /*1040*/  @P0 LDG.E.128 R84, desc[UR6][R84.64] ;  /* 0x0000000654540981 */ /* 0x000f22000c1e1d00 */
[----:B-----5:R-:W-:-:S05]  /*1050*/  @!P0 IMAD.WIDE.U32 R200, R191, 0x10, R136 ;  /* 0x00000010bfc88825 */ /* 0x020fca00078e0088 */
[----:B------:R-:W5:Y:S01]  /*1060*/  @!P0 LDC.64 R136, c[0x0][0x220] ;  /* 0x00008800ff888b82 */ /* 0x000f620000000a00 */
[----:B0-----:R-:W-:-:S07]  /*1070*/  @!P0 IMAD.WIDE R140, R54, 0x4, R138 ;  /* 0x00000004368c8825 */ /* 0x001fce00078e028a */
[----:B------:R-:W0:Y:S01]  /*1080*/  @!P0 LDC.64 R138, c[0x0][0x220] ;  /* 0x00008800ff8a8b82 */ /* 0x000e220000000a00 */
[----:B-----5:R-:W-:-:S07]  /*1090*/  @!P0 IMAD.WIDE.U32 R146, R195, 0x10, R136 ;  /* 0x00000010c3928825 */ /* 0x020fce00078e0088 */
[----:B------:R-:W5:Y:S01]  /*10a0*/  @!P0 LDC.64 R136, c[0x0][0x220] ;  /* 0x00008800ff888b82 */ /* 0x000f620000000a00 */
[----:B0-----:R-:W-:-:S07]  /*10b0*/  @!P0 IMAD.WIDE.U32 R148, R193, 0x10, R138 ;  /* 0x00000010c1948825 */ /* 0x001fce00078e008a */
[----:B------:R-:W0:Y:S01]  /*10c0*/  @!P0 LDC.64 R138, c[0x0][0x220] ;  /* 0x00008800ff8a8b82 */ /* 0x000e220000000a00 */
[----:B-1----:R-:W-:-:S04]  /*10d0*/  @!P0 LEA R134, P1, R199, R134, 0x4 ;  /* 0x00000086c7868211 */ /* 0x002fc800078220ff */
[----:B------:R-:W-:Y:S02]  /*10e0*/  @!P0 LEA.HI.X R135, R199, R135, RZ, 0x4, P1 ;  /* 0x00000087c7878211 */ /* 0x000fe400008f24ff */
[----:B------:R-:W-:-:S06]  /*10f0*/  @P0 MOV R188, RZ ;  /* 0x000000ff00bc0202 */ /* 0x000fcc0000000f00 */
[----:B------:R-:W3:Y:S01]  /*1100*/  @!P0 LDG.E R188, desc[UR6][R140.64] ;  /* 0x000000068cbc8981 */ /* 0x000ee2000c1e1900 */
[----:B-----5:R-:W-:Y:S02]  /*1110*/  @!P0 IMAD.WIDE.U32 R142, R185, 0x10, R136 ;  /* 0x00000010b98e8825 */ /* 0x020fe400078e0088 */
[----:B------:R-:W1:Y:S02]  /*1120*/  @!P0 LDC.64 R136, c[0x0][0x220] ;  /* 0x00008800ff888b82 */ /* 0x000e640000000a00 */
[----:B0-----:R-:W-:-:S06]  /*1130*/  @!P0 IMAD.WIDE.U32 R144, R197, 0x10, R138 ;  /* 0x00000010c5908825 */ /* 0x001fcc00078e008a */
[----:B------:R-:W0:Y:S01]  /*1140*/  LDC.64 R138, c[0x0][0x238] ;  /* 0x00008e00ff8a7b82 */ /* 0x000e220000000a00 */
[----:B------:R5:W3:Y:S07]  /*1150*/  @!P0 LDG.E.128 R56, desc[UR6][R134.64] ;  /* 0x0000000686388981 */ /* 0x000aee000c1e1d00 */
[----:B-----5:R-:W5:Y:S01]  /*1160*/  @!P0 LDC.64 R134, c[0x0][0x220] ;  /* 0x00008800ff868b82 */ /* 0x020f620000000a00 */
[----:B------:R1:W4:Y:S04]  /*1170*/  @!P0 LDG.E.128 R64, desc[UR6][R148.64] ;  /* 0x0000000694408981 */ /* 0x000328000c1e1d00 */
[----:B------:R0:W4:Y:S04]  /*1180*/  @!P0 LDG.E.128 R60, desc[UR6][R200.64] ;  /* 0x00000006c83c8981 */ /* 0x000128000c1e1d00 */
[----:B------:R2:W4:Y:S01]  /*1190*/  @!P0 LDG.E.128 R68, desc[UR6][R146.64] ;  /* 0x0000000692448981 */ /* 0x000522000c1e1d00 */
[----:B-1----:R-:W1:Y:S03]  /*11a0*/  LDC.64 R148, c[0x0][0x268] ;  /* 0x00009a00ff947b82 */ /* 0x002e660000000a00 */
[----:B------:R-:W4:Y:S01]  /*11b0*/  @!P0 LDG.E.128 R72, desc[UR6][R144.64] ;  /* 0x0000000690488981 */ /* 0x000f22000c1e1d00 */
[----:B-----5:R-:W-:-:S03]  /*11c0*/  @!P0 IMAD.WIDE.U32 R140, R187, 0x10, R134 ;  /* 0x00000010bb8c8825 */ /* 0x020fc600078e0086 */
[----:B------:R-:W5:Y:S01]  /*11d0*/  @!P0 LDG.E.128 R76, desc[UR6][R142.64] ;  /* 0x000000068e4c8981 */ /* 0x000f62000c1e1d00 */
[----:B0-----:R-:W-:-:S04]  /*11e0*/  @!P0 IMAD.WIDE.U32 R200, R189, 0x10, R136 ;  /* 0x00000010bdc88825 */ /* 0x001fc800078e0088 */
[----:B--2---:R-:W-:Y:S01]  /*11f0*/  IMAD.WIDE R146, R54, 0x4, R138 ;  /* 0x0000000436927825 */ /* 0x004fe200078e028a */
[----:B------:R-:W2:Y:S03]  /*1200*/  @!P0 LDG.E.128 R80, desc[UR6][R140.64] ;  /* 0x000000068c508981 */ /* 0x000ea6000c1e1d00 */
[--C-:B-1----:R-:W-:Y:S01]  /*1210*/  IMAD.WIDE.U32 R134, R199, 0x8, R148.reuse ;  /* 0x00000008c7867825 */ /* 0x102fe200078e0094 */
[----:B------:R0:W2:Y:S03]  /*1220*/  LDG.E R184, desc[UR6][R146.64] ;  /* 0x0000000692b87981 */ /* 0x0000a6000c1e1900 */
[--C-:B------:R-:W-:Y:S01]  /*1230*/  IMAD.WIDE.U32 R136, R191, 0x8, R148.reuse ;  /* 0x00000008bf887825 */ /* 0x100fe200078e0094 */
[----:B------:R-:W2:Y:S04]  /*1240*/  @!P0 LDG.E.128 R84, desc[UR6][R200.64] ;  /* 0x00000006c8548981 */ /* 0x000ea8000c1e1d00 */
[----:B------:R-:W2:Y:S01]  /*1250*/  LDG.E.64 R134, desc[UR6][R134.64] ;  /* 0x0000000686867981 */ /* 0x000ea2000c1e1b00 */
[----:B------:R-:W-:-:S03]  /*1260*/  IMAD.WIDE.U32 R138, R193, 0x8, R148 ;  /* 0x00000008c18a7825 */ /* 0x000fc600078e0094 */
[----:B------:R-:W2:Y:S01]  /*1270*/  LDG.E.64 R136, desc[UR6][R136.64] ;  /* 0x0000000688887981 */ /* 0x000ea2000c1e1b00 */
[----:B0-----:R-:W-:-:S03]  /*1280*/  IMAD.WIDE.U32 R146, R185, 0x8, R148 ;  /* 0x00000008b9927825 */ /* 0x001fc600078e0094 */
[----:B------:R-:W2:Y:S01]  /*1290*/  LDG.E.64 R138, desc[UR6][R138.64] ;  /* 0x000000068a8a7981 */ /* 0x000ea2000c1e1b00 */
[----:B------:R-:W-:-:S03]  /*12a0*/  IMAD.WIDE.U32 R140, R195, 0x8, R148 ;  /* 0x00000008c38c7825 */ /* 0x000fc600078e0094 */
[----:B------:R-:W2:Y:S01]  /*12b0*/  LDG.E.64 R146, desc[UR6][R146.64] ;  /* 0x0000000692927981 */ /* 0x000ea2000c1e1b00 */
[----:B------:R-:W-:-:S03]  /*12c0*/  IMAD.WIDE.U32 R142, R197, 0x8, R148 ;  /* 0x00000008c58e7825 */ /* 0x000fc600078e0094 */
[----:B------:R-:W2:Y:S01]  /*12d0*/  LDG.E.64 R140, desc[UR6][R140.64] ;  /* 0x000000068c8c7981 */ /* 0x000ea2000c1e1b00 */
[----:B------:R-:W-:-:S03]  /*12e0*/  IMAD.WIDE.U32 R144, R187, 0x8, R148 ;  /* 0x00000008bb907825 */ /* 0x000fc600078e0094 */
[----:B------:R-:W2:Y:S01]  /*12f0*/  LDG.E.64 R142, desc[UR6][R142.64] ;  /* 0x000000068e8e7981 */ /* 0x000ea2000c1e1b00 */
[----:B------:R-:W-:-:S03]  /*1300*/  IMAD.WIDE.U32 R148, R189, 0x8, R148 ;  /* 0x00000008bd947825 */ /* 0x000fc600078e0094 */
[----:B------:R-:W2:Y:S04]  /*1310*/  LDG.E.64 R144, desc[UR6][R144.64] ;  /* 0x0000000690907981 */ /* 0x000ea8000c1e1b00 */
[----:B------:R-:W2:Y:S01]  /*1320*/  LDG.E.64 R148, desc[UR6][R148.64] ;  /* 0x0000000694947981 */ /* 0x000ea2000c1e1b00 */
[----:B------:R-:W0:Y:S08]  /*1330*/  @P0 MUFU.RCP R215, R112 ;  /* 0x0000007000d70308 */ /* 0x000e300000001000 */
[----:B------:R-:W1:Y:S08]  /*1340*/  @P0 MUFU.RCP R192, R161 ;  /* 0x000000a100c00308 */ /* 0x000e700000001000 */
[----:B------:R-:W1:Y:S08]  /*1350*/  @P0 MUFU.RCP R219, R116 ;  /* 0x0000007400db0308 */ /* 0x000e700000001000 */
[----:B------:R-:W1:Y:S08]  /*1360*/  @P0 MUFU.RCP R200, R169 ;  /* 0x000000a900c80308 */ /* 0x000e700000001000 */
[----:B------:R-:W5:Y:S08]  /*1370*/  @P0 MUFU.RCP R221, R114 ;  /* 0x0000007200dd0308 */ /* 0x000f700000001000 */
[----:B------:R-:W5:Y:S08]  /*1380*/  @P0 MUFU.RCP R190, R163 ;  /* 0x000000a300be0308 */ /* 0x000f700000001000 */
[----:B------:R-:W5:Y:S08]  /*1390*/  @P0 MUFU.RCP R223, R118 ;  /* 0x0000007600df0308 */ /* 0x000f700000001000 */
[----:B------:R-:W5:Y:S08]  /*13a0*/  @P0 MUFU.RCP R217, R110 ;  /* 0x0000006e00d90308 */ /* 0x000f700000001000 */
[----:B------:R-:W5:Y:S08]  /*13b0*/  @P0 MUFU.RCP R198, R171 ;  /* 0x000000ab00c60308 */ /* 0x000f700000001000 */
[----:B------:R-:W5:Y:S01]  /*13c0*/  @P0 MUFU.RCP R210, R173 ;  /* 0x000000ad00d20308 */ /* 0x000f620000001000 */
[----:B------:R-:W-:-:S07]  /*13d0*/  LOP3.LUT P1, RZ, R186, 0xff, RZ, 0xc0, !PT ;  /* 0x000000ffbaff7812 */ /* 0x000fce000782c0ff */
[----:B------:R-:W5:Y:S08]  /*13e0*/  @P0 MUFU.RCP R214, R120 ;  /* 0x0000007800d60308 */ /* 0x000f700000001000 */
[----:B------:R-:W5:Y:S08]  /*13f0*/  @P0 MUFU.RCP R194, R167 ;  /* 0x000000a700c20308 */ /* 0x000f700000001000 */
[----:B------:R-:W5:Y:S08]  /*1400*/  @P0 MUFU.RCP R212, R122 ;  /* 0x0000007a00d40308 */ /* 0x000f700000001000 */
[----:B------:R-:W5:Y:S08]  /*1410*/  @P0 MUFU.RCP R196, R165 ;  /* 0x000000a500c40308 */ /* 0x000f700000001000 */
[----:B------:R-:W5:Y:S08]  /*1420*/  @P0 MUFU.RCP R208, R124 ;  /* 0x0000007c00d00308 */ /* 0x000f700000001000 */
[----:B------:R-:W5:Y:S08]  /*1430*/  @P0 MUFU.RCP R206, R175 ;  /* 0x000000af00ce0308 */ /* 0x000f700000001000 */
[----:B------:R-:W2:Y:S08]  /*1440*/  @P0 MUFU.RCP R204, R126 ;  /* 0x0000007e00cc0308 */ /* 0x000eb00000001000 */
[----:B------:R-:W2:Y:S08]  /*1450*/  @P0 MUFU.RCP R216, R153 ;  /* 0x0000009900d80308 */ /* 0x000eb00000001000 */
[----:B------:R-:W-:Y:S08]  /*1460*/  @P0 MUFU.RCP R207, R102 ;  /* 0x0000006600cf0308 */ /* 0x000ff00000001000 */
[----:B------:R-:W-:Y:S08]  /*1470*/  @P0 MUFU.RCP R202, R177 ;  /* 0x000000b100ca0308 */ /* 0x000ff00000001000 */
[----:B------:R-:W-:Y:S08]  /*1480*/  @P0 MUFU.RCP R220, R155 ;  /* 0x0000009b00dc0308 */ /* 0x000ff00000001000 */
[----:B------:R-:W-:Y:S08]  /*1490*/  @P0 MUFU.RCP R222, R106 ;  /* 0x0000006a00de0308 */ /* 0x000ff00000001000 */
[----:B------:R-:W-:Y:S01]  /*14a0*/  @P0 MUFU.RCP R218, R104 ;  /* 0x0000006800da0308 */ /* 0x000fe20000001000 */
[----:B------:R-:W-:Y:S01]  /*14b0*/  @P0 FADD.FTZ R186, -R103, R56 ;  /* 0x0000003867ba0221 */ /* 0x000fe20000010100 */
[----:B---3--:R-:W-:Y:S01]  /*14c0*/  @!P0 FADD.FTZ R225, R56, -R188 ;  /* 0x800000bc38e18221 */ /* 0x008fe20000010000 */
[----:B------:R-:W-:-:S05]  /*14d0*/  @P0 FADD.FTZ R203, -R105, R58 ;  /* 0x0000003a69cb0221 */ /* 0x000fca0000010100 */
[----:B------:R-:W3:Y:S01]  /*14e0*/  @P0 MUFU.RCP R56, R128 ;  /* 0x0000008000380308 */ /* 0x000ee20000001000 */
[----:B------:R-:W-:-:S07]  /*14f0*/  @!P0 FADD.FTZ R227, R58, -R188 ;  /* 0x800000bc3ae38221 */ /* 0x000fce0000010000 */
[----:B------:R-:W3:Y:S01]  /*1500*/  @P0 MUFU.RCP R58, R179 ;  /* 0x000000b3003a0308 */ /* 0x000ee20000001000 */
[----:B----4-:R-:W-:Y:S01]  /*1510*/  @!P0 FADD.FTZ R233, R64, -R188 ;  /* 0x800000bc40e98221 */ /* 0x010fe20000010000 */
[----:B------:R-:W-:Y:S01]  /*1520*/  @P0 FADD.FTZ R209, -R109, R62 ;  /* 0x0000003e6dd10221 */ /* 0x000fe20000010100 */
[----:B------:R-:W-:Y:S01]  /*1530*/  @!P0 FADD.FTZ R231, R62, -R188 ;  /* 0x800000bc3ee78221 */ /* 0x000fe20000010000 */
[----:B------:R-:W-:Y:S01]  /*1540*/  @P0 FADD.FTZ R62, -R113, R66 ;  /* 0x00000042713e0221 */ /* 0x000fe20000010100 */
[----:B------:R-:W-:Y:S01]  /*1550*/  @P0 FADD.FTZ R213, -R107, R60 ;  /* 0x0000003c6bd50221 */ /* 0x000fe20000010100 */
[----:B------:R-:W-:Y:S01]  /*1560*/  @!P0 FADD.FTZ R229, R60, -R188 ;  /* 0x800000bc3ce58221 */ /* 0x000fe20000010000 */
[----:B------:R-:W-:Y:S01]  /*1570*/  @P0 FADD.FTZ R60, -R111, R64 ;  /* 0x000000406f3c0221 */ /* 0x000fe20000010100 */
[----:B------:R-:W-:Y:S01]  /*1580*/  @P0 FADD.FTZ R237, -R160, R65 ;  /* 0x00000041a0ed0221 */ /* 0x000fe20000010100 */
[----:B------:R-:W-:Y:S01]  /*1590*/  @P0 FADD.FTZ R64, -R117, R70 ;  /* 0x0000004675400221 */ /* 0x000fe20000010100 */
[----:B0-----:R-:W-:Y:S01]  /*15a0*/  @P0 FMUL.FTZ R215, R62, R215 ;  /* 0x000000d73ed70220 */ /* 0x001fe20000410000 */
[----:B------:R-:W-:Y:S01]  /*15b0*/  @P0 FADD.FTZ R62, -R115, R68 ;  /* 0x00000044733e0221 */ /* 0x000fe20000010100 */
[----:B------:R-:W-:Y:S01]  /*15c0*/  @P0 FADD.FTZ R247, -R168, R73 ;  /* 0x00000049a8f70221 */ /* 0x000fe20000010100 */
[----:B-1----:R-:W-:Y:S01]  /*15d0*/  @P0 FMUL.FTZ R192, R237, R192 ;  /* 0x000000c0edc00220 */ /* 0x002fe20000410000 */
[----:B------:R-:W-:Y:S01]  /*15e0*/  @P0 FMUL.FTZ R219, R64, R219 ;  /* 0x000000db40db0220 */ /* 0x000fe20000410000 */
[----:B------:R-:W-:Y:S01]  /*15f0*/  @!P0 FADD.FTZ R237, R68, -R188 ;  /* 0x800000bc44ed8221 */ /* 0x000fe20000010000 */
[----:B------:R-:W-:Y:S01]  /*1600*/  @P0 FADD.FTZ R64, -R119, R72 ;  /* 0x0000004877400221 */ /* 0x000fe20000010100 */
[----:B------:R-:W-:Y:S01]  /*1610*/  @P0 FMUL.FTZ R200, R247, R200 ;  /* 0x000000c8f7c80220 */ /* 0x000fe20000410000 */
[----:B------:R-:W-:Y:S01]  /*1620*/  @P0 FADD.FTZ R239, -R162, R67 ;  /* 0x00000043a2ef0221 */ /* 0x000fe20000010100 */
[----:B------:R-:W-:Y:S01]  /*1630*/  @P0 FADD.FTZ R68, -R123, R76 ;  /* 0x0000004c7b440221 */ /* 0x000fe20000010100 */
[----:B-----5:R-:W-:Y:S01]  /*1640*/  @!P0 FADD.FTZ R247, R76, -R188 ;  /* 0x800000bc4cf78221 */ /* 0x020fe20000010000 */
[----:B------:R-:W-:Y:S01]  /*1650*/  @P0 FMUL.FTZ R221, R62, R221 ;  /* 0x000000dd3edd0220 */ /* 0x000fe20000410000 */
[----:B------:R-:W-:Y:S01]  /*1660*/  @P0 FADD.FTZ R251, -R170, R75 ;  /* 0x0000004baafb0221 */ /* 0x000fe20000010100 */
[----:B------:R-:W-:Y:S01]  /*1670*/  @P0 FADD.FTZ R76, -R172, R77 ;  /* 0x0000004dac4c0221 */ /* 0x000fe20000010100 */
[----:B------:R-:W0:Y:S01]  /*1680*/  @P0 MUFU.RCP R62, R181 ;  /* 0x000000b5003e0308 */ /* 0x000e220000001000 */
[----:B------:R-:W-:Y:S01]  /*1690*/  @P0 FADD.FTZ R249, -R121, R74 ;  /* 0x0000004a79f90221 */ /* 0x000fe20000010100 */
[----:B------:R-:W-:Y:S01]  /*16a0*/  @P0 FMUL.FTZ R190, R239, R190 ;  /* 0x000000beefbe0220 */ /* 0x000fe20000410000 */
[----:B------:R-:W-:Y:S01]  /*16b0*/  @P0 FMUL.FTZ R223, R64, R223 ;  /* 0x000000df40df0220 */ /* 0x000fe20000410000 */
[----:B------:R-:W-:Y:S01]  /*16c0*/  @P0 FMUL.FTZ R217, R60, R217 ;  /* 0x000000d93cd90220 */ /* 0x000fe20000410000 */
[----:B------:R-:W-:Y:S01]  /*16d0*/  @!P0 FADD.FTZ R239, R70, -R188 ;  /* 0x800000bc46ef8221 */ /* 0x000fe20000010000 */
[----:B------:R-:W-:Y:S01]  /*16e0*/  @P0 FADD.FTZ R243, -R166, R71 ;  /* 0x00000047a6f30221 */ /* 0x000fe20000010100 */
[----:B------:R-:W-:Y:S01]  /*16f0*/  @P0 FMUL.FTZ R198, R251, R198 ;  /* 0x000000c6fbc60220 */ /* 0x000fe20000410000 */
[----:B------:R-:W1:Y:S01]  /*1700*/  @P0 MUFU.RCP R64, R132 ;  /* 0x0000008400400308 */ /* 0x000e620000001000 */
[----:B------:R-:W-:Y:S01]  /*1710*/  @P0 FMUL.FTZ R76, R76, R210 ;  /* 0x000000d24c4c0220 */ /* 0x000fe20000410000 */
[----:B------:R-:W-:Y:S01]  /*1720*/  @!P0 FADD.FTZ R245, R75, -R188 ;  /* 0x800000bc4bf58221 */ /* 0x000fe20000010000 */
[----:B------:R-:W-:Y:S01]  /*1730*/  @P0 FADD.FTZ R70, -R125, R78 ;  /* 0x0000004e7d460221 */ /* 0x000fe20000010100 */
[----:B------:R-:W-:Y:S01]  /*1740*/  @!P0 FADD.FTZ R251, R78, -R188 ;  /* 0x800000bc4efb8221 */ /* 0x000fe20000010000 */
[----:B------:R-:W-:Y:S01]  /*1750*/  @P0 FADD.FTZ R241, -R164, R69 ;  /* 0x00000045a4f10221 */ /* 0x000fe20000010100 */
[----:B------:R-:W-:Y:S01]  /*1760*/  @P0 FMUL.FTZ R75, R249, R214 ;  /* 0x000000d6f94b0220 */ /* 0x000fe20000410000 */
[----:B------:R-:W-:Y:S01]  /*1770*/  @P0 FADD.FTZ R78, -R174, R79 ;  /* 0x0000004fae4e0221 */ /* 0x000fe20000010100 */
[----:B------:R-:W4:Y:S01]  /*1780*/  @P0 MUFU.RCP R60, R130 ;  /* 0x00000082003c0308 */ /* 0x000f220000001000 */
[--C-:B------:R-:W-:Y:S01]  /*1790*/  @!P0 FADD.FTZ R249, R77, -R188.reuse ;  /* 0x800000bc4df98221 */ /* 0x100fe20000010000 */
[----:B------:R-:W-:Y:S01]  /*17a0*/  @!P0 FADD.FTZ R235, R66, -R188 ;  /* 0x800000bc42eb8221 */ /* 0x000fe20000010000 */
[----:B------:R-:W-:Y:S01]  /*17b0*/  @P0 FMUL.FTZ R194, R243, R194 ;  /* 0x000000c2f3c20220 */ /* 0x000fe20000410000 */
[----:B------:R-:W-:-:S04]  /*17c0*/  @P0 FMUL.FTZ R77, R68, R212 ;  /* 0x000000d4444d0220 */ /* 0x000fc80000410000 */
[----:B------:R-:W5:Y:S01]  /*17d0*/  @P0 MUFU.RCP R210, R183 ;  /* 0x000000b700d20308 */ /* 0x000f620000001000 */
[--C-:B------:R-:W-:Y:S01]  /*17e0*/  @!P0 FADD.FTZ R243, R74, -R188.reuse ;  /* 0x800000bc4af38221 */ /* 0x100fe20000010000 */
[----:B------:R-:W-:Y:S01]  /*17f0*/  @!P0 FADD.FTZ R66, R79, -R188 ;  /* 0x800000bc4f428221 */ /* 0x000fe20000010000 */
[----:B------:R-:W-:Y:S01]  /*1800*/  @P0 FADD.FTZ R68, -R127, R80 ;  /* 0x000000507f440221 */ /* 0x000fe20000010100 */
[----:B------:R-:W-:Y:S01]  /*1810*/  @P0 FADD.FTZ R205, -R152, R57 ;  /* 0x0000003998cd0221 */ /* 0x000fe20000010100 */
[----:B------:R-:W-:Y:S01]  /*1820*/  @P0 FMUL.FTZ R196, R241, R196 ;  /* 0x000000c4f1c40220 */ /* 0x000fe20000410000 */
[----:B------:R-:W-:Y:S01]  /*1830*/  @P0 FMUL.FTZ R79, R70, R208 ;  /* 0x000000d0464f0220 */ /* 0x000fe20000410000 */
[----:B------:R-:W-:Y:S01]  /*1840*/  @P0 FMUL.FTZ R78, R78, R206 ;  /* 0x000000ce4e4e0220 */ /* 0x000fe20000410000 */
[----:B------:R-:W-:Y:S01]  /*1850*/  @P0 FADD.FTZ R74, -R129, R82 ;  /* 0x00000052814a0221 */ /* 0x000fe20000010100 */
[--C-:B------:R-:W-:Y:S01]  /*1860*/  @!P0 FADD.FTZ R57, R57, -R188.reuse ;  /* 0x800000bc39398221 */ /* 0x100fe20000010000 */
[--C-:B------:R-:W-:Y:S01]  /*1870*/  @!P0 FADD.FTZ R241, R72, -R188.reuse ;  /* 0x800000bc48f18221 */ /* 0x100fe20000010000 */
[--C-:B--2---:R-:W-:Y:S01]  /*1880*/  @!P0 FADD.FTZ R70, R80, -R188.reuse ;  /* 0x800000bc50468221 */ /* 0x104fe20000010000 */
[----:B------:R-:W-:Y:S01]  /*1890*/  @!P0 FADD.FTZ R206, R82, -R188 ;  /* 0x800000bc52ce8221 */ /* 0x000fe20000010000 */
[----:B------:R-:W-:Y:S01]  /*18a0*/  @P0 FADD.FTZ R80, -R176, R81 ;  /* 0x00000051b0500221 */ /* 0x000fe20000010100 */
[----:B------:R-:W-:Y:S01]  /*18b0*/  @!P0 FADD.FTZ R72, R81, -R188 ;  /* 0x800000bc51488221 */ /* 0x000fe20000010000 */
[----:B------:R-:W-:Y:S01]  /*18c0*/  @P0 FADD.FTZ R82, -R178, R83 ;  /* 0x00000053b2520221 */ /* 0x000fe20000010100 */
[----:B------:R-:W-:Y:S01]  /*18d0*/  @!P0 FADD.FTZ R208, R83, -R188 ;  /* 0x800000bc53d08221 */ /* 0x000fe20000010000 */
[----:B------:R-:W-:Y:S01]  /*18e0*/  @P0 FMUL.FTZ R81, R68, R204 ;  /* 0x000000cc44510220 */ /* 0x000fe20000410000 */
[----:B------:R-:W-:Y:S01]  /*18f0*/  @P0 FADD.FTZ R201, -R154, R59 ;  /* 0x0000003b9ac90221 */ /* 0x000fe20000010100 */
[----:B------:R-:W-:Y:S01]  /*1900*/  @P0 FMUL.FTZ R205, R205, R216 ;  /* 0x000000d8cdcd0220 */ /* 0x000fe20000410000 */
[----:B---3--:R-:W-:Y:S01]  /*1910*/  @P0 FMUL.FTZ R83, R74, R56 ;  /* 0x000000384a530220 */ /* 0x008fe20000410000 */
[----:B------:R-:W-:Y:S01]  /*1920*/  @P0 FADD.FTZ R68, -R180, R85 ;  /* 0x00000055b4440221 */ /* 0x000fe20000010100 */
[--C-:B------:R-:W-:Y:S01]  /*1930*/  @!P0 FADD.FTZ R59, R59, -R188.reuse ;  /* 0x800000bc3b3b8221 */ /* 0x100fe20000010000 */
[----:B------:R-:W-:Y:S01]  /*1940*/  @!P0 FADD.FTZ R74, R85, -R188 ;  /* 0x800000bc554a8221 */ /* 0x000fe20000010000 */
[----:B------:R-:W-:Y:S01]  /*1950*/  @!P0 FMUL.FTZ R205, R184, R57 ;  /* 0x00000039b8cd8220 */ /* 0x000fe20000410000 */
[----:B------:R-:W-:Y:S01]  /*1960*/  @P0 FMUL.FTZ R186, R186, R207 ;  /* 0x000000cfbaba0220 */ /* 0x000fe20000410000 */
[----:B------:R-:W-:Y:S01]  /*1970*/  @P0 FMUL.FTZ R80, R80, R202 ;  /* 0x000000ca50500220 */ /* 0x000fe20000410000 */
[----:B------:R-:W-:Y:S01]  /*1980*/  @P0 FMUL.FTZ R82, R82, R58 ;  /* 0x0000003a52520220 */ /* 0x000fe20000410000 */
[----:B------:R-:W-:Y:S01]  /*1990*/  MOV R57, R134 ;  /* 0x0000008600397202 */ /* 0x000fe20000000f00 */
[----:B------:R-:W-:Y:S01]  /*19a0*/  @P0 FADD.FTZ R211, -R156, R61 ;  /* 0x0000003d9cd30221 */ /* 0x000fe20000010100 */
[----:B------:R-:W-:Y:S01]  /*19b0*/  @P0 FADD.FTZ R207, -R158, R63 ;  /* 0x0000003f9ecf0221 */ /* 0x000fe20000010100 */
[----:B------:R-:W-:Y:S01]  /*19c0*/  @P0 FADD.FTZ R56, -R131, R84 ;  /* 0x0000005483380221 */ /* 0x000fe20000010100 */
[----:B------:R-:W-:Y:S01]  /*19d0*/  @!P0 FADD.FTZ R58, R84, -R188 ;  /* 0x800000bc543a8221 */ /* 0x000fe20000010000 */
[----:B------:R-:W-:Y:S01]  /*19e0*/  @P0 FADD.FTZ R85, -R133, R86 ;  /* 0x0000005685550221 */ /* 0x000fe20000010100 */
[--C-:B------:R-:W-:Y:S01]  /*19f0*/  @!P0 FADD.FTZ R202, R86, -R188.reuse ;  /* 0x800000bc56ca8221 */ /* 0x100fe20000010000 */
[----:B------:R-:W-:Y:S01]  /*1a00*/  @P0 FMUL.FTZ R201, R201, R220 ;  /* 0x000000dcc9c90220 */ /* 0x000fe20000410000 */
[--C-:B------:R-:W-:Y:S01]  /*1a10*/  @!P0 FADD.FTZ R61, R61, -R188.reuse ;  /* 0x800000bc3d3d8221 */ /* 0x100fe20000010000 */
[--C-:B------:R-:W-:Y:S01]  /*1a20*/  @!P0 FADD.FTZ R63, R63, -R188.reuse ;  /* 0x800000bc3f3f8221 */ /* 0x100fe20000010000 */
[--C-:B------:R-:W-:Y:S01]  /*1a30*/  @!P0 FADD.FTZ R65, R65, -R188.reuse ;  /* 0x800000bc41418221 */ /* 0x100fe20000010000 */
[--C-:B------:R-:W-:Y:S01]  /*1a40*/  @!P0 FADD.FTZ R67, R67, -R188.reuse ;  /* 0x800000bc43438221 */ /* 0x100fe20000010000 */
[--C-:B------:R-:W-:Y:S01]  /*1a50*/  @!P0 FADD.FTZ R69, R69, -R188.reuse ;  /* 0x800000bc45458221 */ /* 0x100fe20000010000 */
[--C-:B------:R-:W-:Y:S01]  /*1a60*/  @!P0 FADD.FTZ R71, R71, -R188.reuse ;  /* 0x800000bc47478221 */ /* 0x100fe20000010000 */
[----:B------:R-:W-:Y:S01]  /*1a70*/  @!P0 FADD.FTZ R73, R73, -R188 ;  /* 0x800000bc49498221 */ /* 0x000fe20000010000 */
[----:B------:R-:W-:Y:S01]  /*1a80*/  @P0 FADD.FTZ R84, -R182, R87 ;  /* 0x00000057b6540221 */ /* 0x000fe20000010100 */
[----:B0-----:R-:W-:Y:S01]  /*1a90*/  @P0 FMUL.FTZ R86, R68, R62 ;  /* 0x0000003e44560220 */ /* 0x001fe20000410000 */
[----:B------:R-:W-:Y:S01]  /*1aa0*/  @!P0 FADD.FTZ R188, R87, -R188 ;  /* 0x800000bc57bc8221 */ /* 0x000fe20000010000 */
[C---:B------:R-:W-:Y:S01]  /*1ab0*/  @!P0 FMUL.FTZ R86, R184.reuse, R74 ;  /* 0x0000004ab8568220 */ /* 0x040fe20000410000 */
[----:B------:R-:W-:Y:S01]  /*1ac0*/  @!P0 FMUL.FTZ R201, R184, R59 ;  /* 0x0000003bb8c98220 */ /* 0x000fe20000410000 */
[----:B------:R-:W-:Y:S01]  /*1ad0*/  SHF.R.U64 R214, R134, 0x10, R135 ;  /* 0x0000001086d67819 */ /* 0x000fe20000001287 */
[----:B-1----:R-:W-:Y:S01]  /*1ae0*/  @P0 FMUL.FTZ R85, R85, R64 ;  /* 0x0000004055550220 */ /* 0x002fe20000410000 */
[----:B------:R-:W-:Y:S01]  /*1af0*/  MOV R59, R136 ;  /* 0x00000088003b7202 */ /* 0x000fe20000000f00 */
[----:B------:R-:W-:Y:S01]  /*1b00*/  @!P0 FMUL.FTZ R186, R184, R225 ;  /* 0x000000e1b8ba8220 */ /* 0x000fe20000410000 */
[----:B------:R-:W-:Y:S01]  /*1b10*/  SHF.L.U32 R74, R57, 0x10, RZ ;  /* 0x00000010394a7819 */ /* 0x000fe200000006ff */
[----:B------:R-:W0:Y:S01]  /*1b20*/  @P0 MUFU.RCP R224, R157 ;  /* 0x0000009d00e00308 */ /* 0x000e220000001000 */
[----:B----4-:R-:W-:Y:S01]  /*1b30*/  @P0 FMUL.FTZ R87, R56, R60 ;  /* 0x0000003c38570220 */ /* 0x010fe20000410000 */
[----:B-----5:R-:W-:Y:S01]  /*1b40*/  @P0 FMUL.FTZ R84, R84, R210 ;  /* 0x000000d254540220 */ /* 0x020fe20000410000 */
[C---:B------:R-:W-:Y:S01]  /*1b50*/  @!P0 FMUL.FTZ R78, R184.reuse, R66 ;  /* 0x00000042b84e8220 */ /* 0x040fe20000410000 */
[C---:B------:R-:W-:Y:S01]  /*1b60*/  @!P0 FMUL.FTZ R85, R184.reuse, R202 ;  /* 0x000000cab8558220 */ /* 0x040fe20000410000 */
[C---:B------:R-:W-:Y:S01]  /*1b70*/  @!P0 FMUL.FTZ R200, R184.reuse, R73 ;  /* 0x00000049b8c88220 */ /* 0x040fe20000410000 */
[C---:B------:R-:W-:Y:S01]  /*1b80*/  @!P0 FMUL.FTZ R80, R184.reuse, R72 ;  /* 0x00000048b8508220 */ /* 0x040fe20000410000 */
[C---:B------:R-:W-:Y:S01]  /*1b90*/  @!P0 FMUL.FTZ R87, R184.reuse, R58 ;  /* 0x0000003ab8578220 */ /* 0x040fe20000410000 */
[----:B------:R-:W-:Y:S01]  /*1ba0*/  @!P0 FMUL.FTZ R84, R184, R188 ;  /* 0x000000bcb8548220 */ /* 0x000fe20000410000 */
[----:B------:R-:W-:Y:S01]  /*1bb0*/  SHF.R.U64 R66, R146, 0x10, R147 ;  /* 0x0000001092427819 */ /* 0x000fe20000001293 */
[----:B------:R-:W-:Y:S01]  /*1bc0*/  @P0 FMUL.FTZ R213, R213, R222 ;  /* 0x000000ded5d50220 */ /* 0x000fe20000410000 */
[----:B------:R-:W-:-:S02]  /*1bd0*/  MOV R68, R147 ;  /* 0x0000009300447202 */ /* 0x000fc40000000f00 */
[----:B------:R-:W-:Y:S01]  /*1be0*/  SHF.R.U32.HI R202, RZ, 0x10, R147 ;  /* 0x00000010ffca7819 */ /* 0x000fe20000011693 */
[----:B------:R-:W-:Y:S01]  /*1bf0*/  @!P0 FMUL.FTZ R213, R184, R229 ;  /* 0x000000e5b8d58220 */ /* 0x000fe20000410000 */
[----:B------:R-:W-:Y:S01]  /*1c00*/  MOV R58, R135 ;  /* 0x00000087003a7202 */ /* 0x000fe20000000f00 */
[C---:B------:R-:W-:Y:S01]  /*1c10*/  FADD.FTZ R101, R74.reuse, R101 ;  /* 0x000000654a657221 */ /* 0x040fe20000010000 */
[----:B------:R-:W-:Y:S01]  /*1c20*/  SHF.R.U32.HI R212, RZ, 0x10, R141 ;  /* 0x00000010ffd47819 */ /* 0x000fe2000001168d */
[----:B------:R-:W-:Y:S01]  /*1c30*/  FFMA.FTZ R151, R74, R186, R151 ;  /* 0x000000ba4a977223 */ /* 0x000fe20000010097 */
[--C-:B------:R-:W-:Y:S02]  /*1c40*/  SHF.R.U64 R188, R144, 0x10, R145.reuse ;  /* 0x0000001090bc7819 */ /* 0x100fe40000001291 */
[----:B------:R-:W-:Y:S02]  /*1c50*/  MOV R72, R145 ;  /* 0x0000009100487202 */ /* 0x000fe40000000f00 */
[----:B------:R-:W-:-:S02]  /*1c60*/  SHF.R.U32.HI R147, RZ, 0x10, R145 ;  /* 0x00000010ff937819 */ /* 0x000fc40000011691 */
[----:B------:R-:W-:Y:S02]  /*1c70*/  SHF.L.U32 R214, R214, 0x10, RZ ;  /* 0x00000010d6d67819 */ /* 0x000fe400000006ff */
[----:B------:R-:W-:Y:S01]  /*1c80*/  SHF.L.U32 R73, R59, 0x10, RZ ;  /* 0x000000103b497819 */ /* 0x000fe200000006ff */
[C---:B------:R-:W-:Y:S01]  /*1c90*/  @!P0 FMUL.FTZ R194, R184.reuse, R71 ;  /* 0x00000047b8c28220 */ /* 0x040fe20000410000 */
[----:B------:R-:W-:Y:S01]  /*1ca0*/  SHF.R.U32.HI R145, RZ, 0x10, R149 ;  /* 0x00000010ff917819 */ /* 0x000fe20000011695 */
[----:B------:R-:W-:Y:S01]  /*1cb0*/  @!P0 FMUL.FTZ R82, R184, R208 ;  /* 0x000000d0b8528220 */ /* 0x000fe20000410000 */
[----:B------:R-:W-:Y:S01]  /*1cc0*/  FMUL.FTZ R74, R102, R74 ;  /* 0x0000004a664a7220 */ /* 0x000fe20000410000 */
[----:B------:R-:W-:Y:S01]  /*1cd0*/  @P0 FMUL.FTZ R203, R203, R218 ;  /* 0x000000dacbcb0220 */ /* 0x000fe20000410000 */
[----:B------:R-:W-:Y:S02]  /*1ce0*/  MOV R71, R142 ;  /* 0x0000008e00477202 */ /* 0x000fe40000000f00 */
[----:B------:R-:W-:Y:S01]  /*1cf0*/  SHF.R.U64 R208, R142, 0x10, R143 ;  /* 0x000000108ed07819 */ /* 0x000fe2000000128f */
[C---:B------:R-:W-:Y:S01]  /*1d00*/  FADD.FTZ R99, R214.reuse, R99 ;  /* 0x00000063d6637221 */ /* 0x040fe20000010000 */
[----:B------:R-:W-:Y:S01]  /*1d10*/  SHF.R.U32.HI R218, RZ, 0x10, R135 ;  /* 0x00000010ffda7819 */ /* 0x000fe20000011687 */
[----:B------:R-:W-:Y:S01]  /*1d20*/  FFMA.FTZ R100, R214, R205, R100 ;  /* 0x000000cdd6647223 */ /* 0x000fe20000010064 */
[----:B------:R-:W-:Y:S01]  /*1d30*/  SHF.L.U32 R57, R58, 0x10, RZ ;  /* 0x000000103a397819 */ /* 0x000fe200000006ff */
[C---:B------:R-:W-:Y:S01]  /*1d40*/  FADD.FTZ R93, R73.reuse, R93 ;  /* 0x0000005d495d7221 */ /* 0x040fe20000010000 */
[----:B------:R-:W-:Y:S01]  /*1d50*/  SHF.L.U32 R142, R212, 0x10, RZ ;  /* 0x00000010d48e7819 */ /* 0x000fe200000006ff */
[----:B------:R-:W-:Y:S01]  /*1d60*/  FFMA.FTZ R94, R73, R213, R94 ;  /* 0x000000d5495e7223 */ /* 0x000fe2000001005e */
[----:B------:R-:W-:Y:S01]  /*1d70*/  SHF.L.U32 R58, R145, 0x10, RZ ;  /* 0x00000010913a7819 */ /* 0x000fe200000006ff */
[----:B------:R-:W-:Y:S01]  /*1d80*/  FMUL.FTZ R212, R106, R73 ;  /* 0x000000496ad47220 */ /* 0x000fe20000410000 */
[----:B------:R-:W-:Y:S01]  /*1d90*/  FMUL.FTZ R214, R153, R214 ;  /* 0x000000d699d67220 */ /* 0x000fe20000410000 */
[----:B------:R-:W-:Y:S01]  /*1da0*/  FADD.FTZ R145, RZ, R74 ;  /* 0x0000004aff917221 */ /* 0x000fe20000010000 */
[----:B------:R-:W-:Y:S01]  /*1db0*/  FFMA.FTZ R73, R74, R186, RZ ;  /* 0x000000ba4a497223 */ /* 0x000fe200000100ff */
[----:B------:R-:W1:Y:S01]  /*1dc0*/  @P0 MUFU.RCP R228, R159 ;  /* 0x0000009f00e40308 */ /* 0x000e620000001000 */
[----:B------:R-:W-:Y:S01]  /*1dd0*/  SHF.L.U32 R218, R218, 0x10, RZ ;  /* 0x00000010dada7819 */ /* 0x000fe200000006ff */
[----:B------:R-:W-:Y:S01]  /*1de0*/  @!P0 FMUL.FTZ R203, R184, R227 ;  /* 0x000000e3b8cb8220 */ /* 0x000fe20000410000 */
[----:B------:R-:W-:Y:S01]  /*1df0*/  FMUL.FTZ R216, R104, R57 ;  /* 0x0000003968d87220 */ /* 0x000fe20000410000 */
[----:B------:R-:W-:Y:S01]  /*1e00*/  FADD.FTZ R145, R145, R214 ;  /* 0x000000d691917221 */ /* 0x000fe20000010000 */
[----:B------:R-:W-:-:S03]  /*1e10*/  FFMA.FTZ R73, R214, R205, R73 ;  /* 0x000000cdd6497223 */ /* 0x000fc60000010049 */
[----:B------:R-:W2:Y:S01]  /*1e20*/  @P0 MUFU.RCP R226, R108 ;  /* 0x0000006c00e20308 */ /* 0x000ea20000001000 */
[----:B------:R-:W-:Y:S01]  /*1e30*/  SHF.R.U64 R210, R136, 0x10, R137 ;  /* 0x0000001088d27819 */ /* 0x000fe20000001289 */
[C---:B------:R-:W-:Y:S01]  /*1e40*/  FADD.FTZ R95, R218.reuse, R95 ;  /* 0x0000005fda5f7221 */ /* 0x040fe20000010000 */
[----:B------:R-:W-:Y:S01]  /*1e50*/  FFMA.FTZ R96, R218, R201, R96 ;  /* 0x000000c9da607223 */ /* 0x000fe20000010060 */
[----:B------:R-:W-:Y:S01]  /*1e60*/  FMUL.FTZ R218, R155, R218 ;  /* 0x000000da9bda7220 */ /* 0x000fe20000410000 */
[----:B------:R-:W-:Y:S01]  /*1e70*/  FADD.FTZ R145, R145, R216 ;  /* 0x000000d891917221 */ /* 0x000fe20000010000 */
[----:B------:R-:W-:Y:S01]  /*1e80*/  FFMA.FTZ R73, R216, R203, R73 ;  /* 0x000000cbd8497223 */ /* 0x000fe20000010049 */
[----:B0-----:R-:W-:Y:S01]  /*1e90*/  @P0 FMUL.FTZ R211, R211, R224 ;  /* 0x000000e0d3d30220 */ /* 0x001fe20000410000 */
[----:B------:R-:W-:Y:S01]  /*1ea0*/  @!P0 FMUL.FTZ R211, R184, R61 ;  /* 0x0000003db8d38220 */ /* 0x000fe20000410000 */
[----:B------:R-:W-:Y:S01]  /*1eb0*/  SHF.L.U32 R210, R210, 0x10, RZ ;  /* 0x00000010d2d27819 */ /* 0x000fe200000006ff */
[----:B------:R-:W-:Y:S01]  /*1ec0*/  FADD.FTZ R145, R145, R218 ;  /* 0x000000da91917221 */ /* 0x000fe20000010000 */
[----:B------:R-:W-:Y:S01]  /*1ed0*/  MOV R61, R137 ;  /* 0x00000089003d7202 */ /* 0x000fe20000000f00 */
[----:B------:R-:W-:Y:S01]  /*1ee0*/  FFMA.FTZ R73, R218, R201, R73 ;  /* 0x000000c9da497223 */ /* 0x000fe20000010049 */
[----:B------:R-:W-:Y:S01]  /*1ef0*/  @!P0 FMUL.FTZ R83, R184, R206 ;  /* 0x000000ceb8538220 */ /* 0x000fe20000410000 */
[----:B------:R-:W-:Y:S01]  /*1f00*/  SHF.R.U32.HI R206, RZ, 0x10, R137 ;  /* 0x00000010ffce7819 */ /* 0x000fe20000011689 */
[C---:B------:R-:W-:Y:S01]  /*1f10*/  FADD.FTZ R91, R210.reuse, R91 ;  /* 0x0000005bd25b7221 */ /* 0x040fe20000010000 */
[----:B------:R-:W-:Y:S01]  /*1f20*/  MOV R62, R138 ;  /* 0x0000008a003e7202 */ /* 0x000fe20000000f00 */
[----:B------:R-:W-:Y:S01]  /*1f30*/  FFMA.FTZ R92, R210, R211, R92 ;  /* 0x000000d3d25c7223 */ /* 0x000fe2000001005c */
[----:B------:R-:W-:Y:S01]  /*1f40*/  SHF.L.U32 R135, R61, 0x10, RZ ;  /* 0x000000103d877819 */ /* 0x000fe200000006ff */
[----:B------:R-:W-:Y:S01]  /*1f50*/  FMUL.FTZ R210, R157, R210 ;  /* 0x000000d29dd27220 */ /* 0x000fe20000410000 */
[----:B------:R-:W-:Y:S01]  /*1f60*/  FADD.FTZ R145, R145, R212 ;  /* 0x000000d491917221 */ /* 0x000fe20000010000 */
[----:B------:R-:W-:Y:S01]  /*1f70*/  FFMA.FTZ R73, R212, R213, R73 ;  /* 0x000000d5d4497223 */ /* 0x000fe20000010049 */
[----:B-1----:R-:W-:Y:S01]  /*1f80*/  @P0 FMUL.FTZ R207, R207, R228 ;  /* 0x000000e4cfcf0220 */ /* 0x002fe20000410000 */
[----:B------:R-:W-:Y:S01]  /*1f90*/  SHF.L.U32 R206, R206, 0x10, RZ ;  /* 0x00000010cece7819 */ /* 0x000fe200000006ff */
[----:B--2---:R-:W-:Y:S01]  /*1fa0*/  @P0 FMUL.FTZ R209, R209, R226 ;  /* 0x000000e2d1d10220 */ /* 0x004fe20000410000 */
[----:B------:R-:W-:Y:S01]  /*1fb0*/  SHF.L.U32 R137, R62, 0x10, RZ ;  /* 0x000000103e897819 */ /* 0x000fe200000006ff */
[----:B------:R-:W-:Y:S01]  /*1fc0*/  @!P0 FMUL.FTZ R207, R184, R63 ;  /* 0x0000003fb8cf8220 */ /* 0x000fe20000410000 */
[----:B------:R-:W-:Y:S01]  /*1fd0*/  SHF.L.U32 R62, R208, 0x10, RZ ;  /* 0x00000010d03e7819 */ /* 0x000fe200000006ff */
[----:B------:R-:W-:Y:S01]  /*1fe0*/  @!P0 FMUL.FTZ R209, R184, R231 ;  /* 0x000000e7b8d18220 */ /* 0x000fe20000410000 */
[----:B------:R-:W-:Y:S01]  /*1ff0*/  FMUL.FTZ R208, R108, R135 ;  /* 0x000000876cd07220 */ /* 0x000fe20000410000 */
[----:B------:R-:W-:Y:S01]  /*2000*/  FADD.FTZ R145, R145, R210 ;  /* 0x000000d291917221 */ /* 0x000fe20000010000 */
[----:B------:R-:W-:Y:S01]  /*2010*/  FFMA.FTZ R73, R210, R211, R73 ;  /* 0x000000d3d2497223 */ /* 0x000fe20000010049 */
[----:B------:R-:W-:Y:S01]  /*2020*/  SHF.R.U64 R136, R138, 0x10, R139 ;  /* 0x000000108a887819 */ /* 0x000fe2000000128b */
[C---:B------:R-:W-:Y:S01]  /*2030*/  FADD.FTZ R55, R206.reuse, R55 ;  /* 0x00000037ce377221 */ /* 0x040fe20000010000 */
[----:B------:R-:W-:Y:S01]  /*2040*/  SHF.R.U32.HI R138, RZ, 0x10, R139 ;  /* 0x00000010ff8a7819 */ /* 0x000fe2000001168b */
[----:B------:R-:W-:Y:S01]  /*2050*/  FFMA.FTZ R88, R206, R207, R88 ;  /* 0x000000cfce587223 */ /* 0x000fe20000010058 */
[----:B------:R-:W-:Y:S01]  /*2060*/  MOV R64, R140 ;  /* 0x0000008c00407202 */ /* 0x000fe20000000f00 */
[----:B------:R-:W-:Y:S01]  /*2070*/  @!P0 FMUL.FTZ R192, R184, R65 ;  /* 0x00000041b8c08220 */ /* 0x000fe20000410000 */
[----:B------:R-:W-:Y:S01]  /*2080*/  SHF.R.U32.HI R204, RZ, 0x10, R143 ;  /* 0x00000010ffcc7819 */ /* 0x000fe2000001168f */
[----:B------:R-:W-:Y:S01]  /*2090*/  FMUL.FTZ R206, R159, R206 ;  /* 0x000000ce9fce7220 */ /* 0x000fe20000410000 */
[----:B------:R-:W-:Y:S01]  /*20a0*/  FADD.FTZ R145, R145, R208 ;  /* 0x000000d091917221 */ /* 0x000fe20000010000 */
[----:B------:R-:W-:Y:S01]  /*20b0*/  FFMA.FTZ R73, R208, R209, R73 ;  /* 0x000000d1d0497223 */ /* 0x000fe20000010049 */
[----:B------:R-:W-:-:S02]  /*20c0*/  SHF.R.U64 R140, R140, 0x10, R141 ;  /* 0x000000108c8c7819 */ /* 0x000fc4000000128d */
[----:B------:R-:W-:Y:S01]  /*20d0*/  MOV R65, R141 ;  /* 0x0000008d00417202 */ /* 0x000fe20000000f00 */
[----:B------:R-:W-:Y:S01]  /*20e0*/  @!P0 FMUL.FTZ R190, R184, R67 ;  /* 0x00000043b8be8220 */ /* 0x000fe20000410000 */
[----:B------:R-:W-:Y:S02]  /*20f0*/  SHF.L.U32 R136, R136, 0x10, RZ ;  /* 0x0000001088887819 */ /* 0x000fe400000006ff */
[----:B------:R-:W-:Y:S02]  /*2100*/  SHF.L.U32 R138, R138, 0x10, RZ ;  /* 0x000000108a8a7819 */ /* 0x000fe400000006ff */
[----:B------:R-:W-:Y:S01]  /*2110*/  SHF.L.U32 R141, R64, 0x10, RZ ;  /* 0x00000010408d7819 */ /* 0x000fe200000006ff */
[----:B------:R-:W-:Y:S01]  /*2120*/  @!P0 FMUL.FTZ R217, R184, R233 ;  /* 0x000000e9b8d98220 */ /* 0x000fe20000410000 */
[----:B------:R-:W-:Y:S01]  /*2130*/  MOV R63, R139 ;  /* 0x0000008b003f7202 */ /* 0x000fe20000000f00 */
[----:B------:R-:W-:Y:S01]  /*2140*/  FADD.FTZ R145, R145, R206 ;  /* 0x000000ce91917221 */ /* 0x000fe20000010000 */
[----:B------:R-:W-:Y:S01]  /*2150*/  SHF.L.U32 R64, R204, 0x10, RZ ;  /* 0x00000010cc407819 */ /* 0x000fe200000006ff */
[----:B------:R-:W-:Y:S01]  /*2160*/  FMUL.FTZ R204, R110, R137 ;  /* 0x000000896ecc7220 */ /* 0x000fe20000410000 */
[----:B------:R-:W-:Y:S01]  /*2170*/  FFMA.FTZ R73, R206, R207, R73 ;  /* 0x000000cfce497223 */ /* 0x000fe20000010049 */
[----:B------:R-:W-:-:S02]  /*2180*/  MOV R67, R146 ;  /* 0x0000009200437202 */ /* 0x000fc40000000f00 */
[----:B------:R-:W-:Y:S01]  /*2190*/  MOV R134, R148 ;  /* 0x0000009400867202 */ /* 0x000fe20000000f00 */
[----:B------:R-:W-:Y:S01]  /*21a0*/  @!P0 FMUL.FTZ R196, R184, R69 ;  /* 0x00000045b8c48220 */ /* 0x000fe20000410000 */
[----:B------:R-:W-:Y:S01]  /*21b0*/  SHF.R.U64 R146, R148, 0x10, R149 ;  /* 0x0000001094927819 */ /* 0x000fe20000001295 */
[----:B------:R-:W-:Y:S01]  /*21c0*/  @!P0 FMUL.FTZ R223, R184, R241 ;  /* 0x000000f1b8df8220 */ /* 0x000fe20000410000 */
[----:B------:R-:W-:Y:S01]  /*21d0*/  SHF.L.U32 R71, R71, 0x10, RZ ;  /* 0x0000001047477819 */ /* 0x000fe200000006ff */
[C---:B------:R-:W-:Y:S01]  /*21e0*/  FADD.FTZ R29, R136.reuse, R29 ;  /* 0x0000001d881d7221 */ /* 0x040fe20000010000 */
[----:B------:R-:W-:Y:S01]  /*21f0*/  SHF.L.U32 R139, R63, 0x10, RZ ;  /* 0x000000103f8b7819 */ /* 0x000fe200000006ff */
[----:B------:R-:W-:Y:S01]  /*2200*/  FFMA.FTZ R53, R136, R192, R53 ;  /* 0x000000c088357223 */ /* 0x000fe20000010035 */
[----:B------:R-:W-:Y:S01]  /*2210*/  FMUL.FTZ R231, R161, R136 ;  /* 0x00000088a1e77220 */ /* 0x000fe20000410000 */
[C---:B------:R-:W-:Y:S01]  /*2220*/  FADD.FTZ R27, R138.reuse, R27 ;  /* 0x0000001b8a1b7221 */ /* 0x040fe20000010000 */
[----:B------:R-:W-:Y:S01]  /*2230*/  FFMA.FTZ R51, R138, R190, R51 ;  /* 0x000000be8a337223 */ /* 0x000fe20000010033 */
[----:B------:R-:W-:Y:S01]  /*2240*/  FMUL.FTZ R229, R163, R138 ;  /* 0x0000008aa3e57220 */ /* 0x000fe20000410000 */
[----:B------:R-:W-:Y:S01]  /*2250*/  MOV R69, R143 ;  /* 0x0000008f00457202 */ /* 0x000fe20000000f00 */
[----:B------:R-:W-:Y:S01]  /*2260*/  FADD.FTZ R136, R145, R204 ;  /* 0x000000cc91887221 */ /* 0x000fe20000010000 */
[----:B------:R-:W-:Y:S01]  /*2270*/  FFMA.FTZ R138, R204, R217, R73 ;  /* 0x000000d9cc8a7223 */ /* 0x000fe20000010049 */
[----:B------:R-:W-:-:S02]  /*2280*/  SHF.L.U32 R143, R65, 0x10, RZ ;  /* 0x00000010418f7819 */ /* 0x000fc400000006ff */
[----:B------:R-:W-:Y:S01]  /*2290*/  SHF.L.U32 R59, R134, 0x10, RZ ;  /* 0x00000010863b7819 */ /* 0x000fe200000006ff */
[C---:B------:R-:W-:Y:S01]  /*22a0*/  FADD.FTZ R20, R71.reuse, R20 ;  /* 0x0000001447147221 */ /* 0x040fe20000010000 */
[----:B------:R-:W-:Y:S01]  /*22b0*/  SHF.L.U32 R65, R68, 0x10, RZ ;  /* 0x0000001044417819 */ /* 0x000fe200000006ff */
[----:B------:R-:W-:Y:S01]  /*22c0*/  FFMA.FTZ R44, R71, R223, R44 ;  /* 0x000000df472c7223 */ /* 0x000fe2000001002c */
[----:B------:R-:W-:Y:S01]  /*22d0*/  SHF.L.U32 R134, R146, 0x10, RZ ;  /* 0x0000001092867819 */ /* 0x000fe200000006ff */
[----:B------:R-:W-:Y:S01]  /*22e0*/  FMUL.FTZ R146, R118, R71 ;  /* 0x0000004776927220 */ /* 0x000fe20000410000 */
[----:B------:R-:W-:Y:S01]  /*22f0*/  SHF.L.U32 R68, R202, 0x10, RZ ;  /* 0x00000010ca447819 */ /* 0x000fe200000006ff */
[C---:B------:R-:W-:Y:S01]  /*2300*/  @!P0 FMUL.FTZ R215, R184.reuse, R235 ;  /* 0x000000ebb8d78220 */ /* 0x040fe20000410000 */
[----:B------:R-:W-:Y:S01]  /*2310*/  @!P0 FMUL.FTZ R81, R184, R70 ;  /* 0x00000046b8518220 */ /* 0x000fe20000410000 */
[----:B------:R-:W-:Y:S01]  /*2320*/  FMUL.FTZ R202, R112, R139 ;  /* 0x0000008b70ca7220 */ /* 0x000fe20000410000 */
[----:B------:R-:W-:Y:S01]  /*2330*/  FADD.FTZ R71, R136, R231 ;  /* 0x000000e788477221 */ /* 0x000fe20000010000 */
[----:B------:R-:W-:Y:S01]  /*2340*/  FFMA.FTZ R73, R231, R192, R138 ;  /* 0x000000c0e7497223 */ /* 0x000fe2000001008a */
[----:B------:R-:W-:Y:S01]  /*2350*/  MOV R70, R144 ;  /* 0x0000009000467202 */ /* 0x000fe20000000f00 */
[----:B------:R-:W-:Y:S01]  /*2360*/  @!P0 FMUL.FTZ R75, R184, R243 ;  /* 0x000000f3b84b8220 */ /* 0x000fe20000410000 */
[----:B------:R-:W-:Y:S01]  /*2370*/  MOV R144, R149 ;  /* 0x0000009500907202 */ /* 0x000fe20000000f00 */
[C---:B------:R-:W-:Y:S01]  /*2380*/  FADD.FTZ R21, R62.reuse, R21 ;  /* 0x000000153e157221 */ /* 0x040fe20000010000 */
[----:B------:R-:W-:Y:S01]  /*2390*/  SHF.L.U32 R69, R69, 0x10, RZ ;  /* 0x0000001045457819 */ /* 0x000fe200000006ff */
[----:B------:R-:W-:Y:S01]  /*23a0*/  FFMA.FTZ R45, R62, R200, R45 ;  /* 0x000000c83e2d7223 */ /* 0x000fe2000001002d */
[----:B------:R-:W-:Y:S01]  /*23b0*/  FMUL.FTZ R149, R169, R62 ;  /* 0x0000003ea9957220 */ /* 0x000fe20000410000 */
[----:B------:R-:W-:Y:S01]  /*23c0*/  FADD.FTZ R62, R71, R202 ;  /* 0x000000ca473e7221 */ /* 0x000fe20000010000 */
[----:B------:R-:W-:Y:S01]  /*23d0*/  FFMA.FTZ R136, R202, R215, R73 ;  /* 0x000000d7ca887223 */ /* 0x000fe20000010049 */
[C---:B------:R-:W-:Y:S01]  /*23e0*/  FADD.FTZ R97, R57.reuse, R97 ;  /* 0x0000006139617221 */ /* 0x040fe20000010000 */
[----:B------:R-:W-:Y:S01]  /*23f0*/  FFMA.FTZ R98, R57, R203, R98 ;  /* 0x000000cb39627223 */ /* 0x000fe20000010062 */
[----:B------:R-:W-:Y:S01]  /*2400*/  SHF.L.U32 R63, R70, 0x10, RZ ;  /* 0x00000010463f7819 */ /* 0x000fe200000006ff */
[C---:B------:R-:W-:Y:S01]  /*2410*/  FADD.FTZ R18, R69.reuse, R18 ;  /* 0x0000001245127221 */ /* 0x040fe20000010000 */
[----:B------:R-:W-:Y:S01]  /*2420*/  SHF.L.U32 R57, R144, 0x10, RZ ;  /* 0x0000001090397819 */ /* 0x000fe200000006ff */
[----:B------:R-:W-:Y:S01]  /*2430*/  FFMA.FTZ R42, R69, R75, R42 ;  /* 0x0000004b452a7223 */ /* 0x000fe2000001002a */
[----:B------:R-:W-:Y:S01]  /*2440*/  SHF.L.U32 R140, R140, 0x10, RZ ;  /* 0x000000108c8c7819 */ /* 0x000fe200000006ff */
[----:B------:R-:W-:Y:S01]  /*2450*/  FMUL.FTZ R144, R120, R69 ;  /* 0x0000004578907220 */ /* 0x000fe20000410000 */
[----:B------:R-:W-:Y:S01]  /*2460*/  SHF.L.U32 R70, R188, 0x10, RZ ;  /* 0x00000010bc467819 */ /* 0x000fe200000006ff */
[----:B------:R-:W-:Y:S01]  /*2470*/  @!P0 FMUL.FTZ R221, R184, R237 ;  /* 0x000000edb8dd8220 */ /* 0x000fe20000410000 */
[----:B------:R-:W-:Y:S01]  /*2480*/  FMUL.FTZ R188, R114, R141 ;  /* 0x0000008d72bc7220 */ /* 0x000fe20000410000 */
[----:B------:R-:W-:Y:S01]  /*2490*/  FADD.FTZ R69, R62, R229 ;  /* 0x000000e53e457221 */ /* 0x000fe20000010000 */
[----:B------:R-:W-:Y:S01]  /*24a0*/  FFMA.FTZ R71, R229, R190, R136 ;  /* 0x000000bee5477223 */ /* 0x000fe20000010088 */
[----:B------:R-:W-:-:S02]  /*24b0*/  FMUL.FTZ R227, R165, R140 ;  /* 0x0000008ca5e37220 */ /* 0x000fc40000410000 */
[----:B------:R-:W-:Y:S01]  /*24c0*/  FADD.FTZ R62, R69, R188 ;  /* 0x000000bc453e7221 */ /* 0x000fe20000010000 */
[----:B------:R-:W-:Y:S01]  /*24d0*/  FFMA.FTZ R136, R188, R221, R71 ;  /* 0x000000ddbc887223 */ /* 0x000fe20000010047 */
[C---:B------:R-:W-:Y:S01]  /*24e0*/  @!P0 FMUL.FTZ R198, R184.reuse, R245 ;  /* 0x000000f5b8c68220 */ /* 0x040fe20000410000 */
[----:B------:R-:W-:Y:S01]  /*24f0*/  @!P0 FMUL.FTZ R219, R184, R239 ;  /* 0x000000efb8db8220 */ /* 0x000fe20000410000 */
[----:B------:R-:W-:Y:S01]  /*2500*/  FMUL.FTZ R148, R116, R143 ;  /* 0x0000008f74947220 */ /* 0x000fe20000410000 */
[----:B------:R-:W-:Y:S01]  /*2510*/  FADD.FTZ R69, R62, R227 ;  /* 0x000000e33e457221 */ /* 0x000fe20000010000 */
[----:B------:R-:W-:Y:S01]  /*2520*/  FFMA.FTZ R71, R227, R196, R136 ;  /* 0x000000c4e3477223 */ /* 0x000fe20000010088 */
[----:B------:R-:W-:Y:S01]  /*2530*/  SHF.L.U32 R61, R72, 0x10, RZ ;  /* 0x00000010483d7819 */ /* 0x000fe200000006ff */
[----:B------:R-:W-:Y:S01]  /*2540*/  @!P0 FMUL.FTZ R77, R184, R247 ;  /* 0x000000f7b84d8220 */ /* 0x000fe20000410000 */
[----:B------:R-:W-:Y:S01]  /*2550*/  SHF.L.U32 R67, R67, 0x10, RZ ;  /* 0x0000001043437819 */ /* 0x000fe200000006ff */
[C---:B------:R-:W-:Y:S01]  /*2560*/  FADD.FTZ R19, R64.reuse, R19 ;  /* 0x0000001340137221 */ /* 0x040fe20000010000 */
[----:B------:R-:W-:Y:S01]  /*2570*/  SHF.L.U32 R72, R147, 0x10, RZ ;  /* 0x0000001093487819 */ /* 0x000fe200000006ff */
[----:B------:R-:W-:Y:S01]  /*2580*/  FFMA.FTZ R43, R64, R198, R43 ;  /* 0x000000c6402b7223 */ /* 0x000fe2000001002b */
[----:B------:R-:W-:Y:S01]  /*2590*/  FMUL.FTZ R147, R171, R64 ;  /* 0x00000040ab937220 */ /* 0x000fe20000410000 */
[----:B------:R-:W-:Y:S01]  /*25a0*/  FMUL.FTZ R225, R167, R142 ;  /* 0x0000008ea7e17220 */ /* 0x000fe20000410000 */
[----:B------:R-:W-:Y:S01]  /*25b0*/  FADD.FTZ R62, R69, R148 ;  /* 0x00000094453e7221 */ /* 0x000fe20000010000 */
[----:B------:R-:W-:Y:S01]  /*25c0*/  FFMA.FTZ R64, R148, R219, R71 ;  /* 0x000000db94407223 */ /* 0x000fe20000010047 */
[C---:B------:R-:W-:Y:S01]  /*25d0*/  FADD.FTZ R23, R142.reuse, R23 ;  /* 0x000000178e177221 */ /* 0x040fe20000010000 */
[-C--:B------:R-:W-:Y:S01]  /*25e0*/  FFMA.FTZ R47, R142, R194.reuse, R47 ;  /* 0x000000c28e2f7223 */ /* 0x080fe2000001002f */
[C---:B------:R-:W-:Y:S01]  /*25f0*/  FADD.FTZ R16, R67.reuse, R16 ;  /* 0x0000001043107221 */ /* 0x040fe20000010000 */
[----:B------:R-:W-:Y:S01]  /*2600*/  FFMA.FTZ R40, R67, R77, R40 ;  /* 0x0000004d43287223 */ /* 0x000fe20000010028 */
[----:B------:R-:W-:Y:S01]  /*2610*/  FMUL.FTZ R142, R122, R67 ;  /* 0x000000437a8e7220 */ /* 0x000fe20000410000 */
[----:B------:R-:W-:Y:S01]  /*2620*/  FADD.FTZ R67, R62, R225 ;  /* 0x000000e13e437221 */ /* 0x000fe20000010000 */
[----:B------:R-:W-:Y:S01]  /*2630*/  FFMA.FTZ R69, R225, R194, R64 ;  /* 0x000000c2e1457223 */ /* 0x000fe20000010040 */
[----:B------:R-:W-:-:S02]  /*2640*/  @!P0 FMUL.FTZ R79, R184, R251 ;  /* 0x000000fbb84f8220 */ /* 0x000fc40000410000 */
[----:B------:R-:W-:Y:S01]  /*2650*/  FADD.FTZ R62, R67, R146 ;  /* 0x00000092433e7221 */ /* 0x000fe20000010000 */
[----:B------:R-:W-:Y:S01]  /*2660*/  FFMA.FTZ R64, R146, R223, R69 ;  /* 0x000000df92407223 */ /* 0x000fe20000010045 */
[C---:B------:R-:W-:Y:S01]  /*2670*/  FADD.FTZ R25, R140.reuse, R25 ;  /* 0x000000198c197221 */ /* 0x040fe20000010000 */
[----:B------:R-:W-:Y:S01]  /*2680*/  FFMA.FTZ R49, R140, R196, R49 ;  /* 0x000000c48c317223 */ /* 0x000fe20000010031 */
[C---:B------:R-:W-:Y:S01]  /*2690*/  FADD.FTZ R14, R65.reuse, R14 ;  /* 0x0000000e410e7221 */ /* 0x040fe20000010000 */
[----:B------:R-:W-:Y:S01]  /*26a0*/  FFMA.FTZ R38, R65, R79, R38 ;  /* 0x0000004f41267223 */ /* 0x000fe20000010026 */
[----:B------:R-:W-:Y:S01]  /*26b0*/  FMUL.FTZ R140, R124, R65 ;  /* 0x000000417c8c7220 */ /* 0x000fe20000410000 */
[----:B------:R-:W-:Y:S01]  /*26c0*/  FADD.FTZ R65, R62, R149 ;  /* 0x000000953e417221 */ /* 0x000fe20000010000 */
[----:B------:R-:W-:-:S03]  /*26d0*/  FFMA.FTZ R67, R149, R200, R64 ;  /* 0x000000c895437223 */ /* 0x000fc60000010040 */
[----:B------:R-:W-:Y:S01]  /*26e0*/  FADD.FTZ R62, R65, R144 ;  /* 0x00000090413e7221 */ /* 0x000fe20000010000 */
[----:B------:R-:W-:Y:S01]  /*26f0*/  FFMA.FTZ R64, R144, R75, R67 ;  /* 0x0000004b90407223 */ /* 0x000fe20000010043 */
[----:B------:R-:W-:Y:S02]  /*2700*/  SHF.L.U32 R66, R66, 0x10, RZ ;  /* 0x0000001042427819 */ /* 0x000fe400000006ff */
[----:B------:R-:W-:Y:S01]  /*2710*/  FADD.FTZ R65, R62, R147 ;  /* 0x000000933e417221 */ /* 0x000fe20000010000 */
[----:B------:R-:W-:Y:S01]  /*2720*/  FFMA.FTZ R67, R147, R198, R64 ;  /* 0x000000c693437223 */ /* 0x000fe20000010040 */
[----:B------:R-:W-:Y:S01]  /*2730*/  @!P0 FMUL.FTZ R76, R184, R249 ;  /* 0x000000f9b84c8220 */ /* 0x000fe20000410000 */
[----:B------:R-:W-:Y:S01]  /*2740*/  FMUL.FTZ R145, R173, R66 ;  /* 0x00000042ad917220 */ /* 0x000fe20000410000 */
[----:B------:R-:W-:Y:S01]  /*2750*/  FADD.FTZ R62, R65, R142 ;  /* 0x0000008e413e7221 */ /* 0x000fe20000010000 */
[----:B------:R-:W-:Y:S01]  /*2760*/  FFMA.FTZ R64, R142, R77, R67 ;  /* 0x0000004d8e407223 */ /* 0x000fe20000010043 */
[C---:B------:R-:W-:Y:S01]  /*2770*/  FADD.FTZ R12, R63.reuse, R12 ;  /* 0x0000000c3f0c7221 */ /* 0x040fe20000010000 */
[----:B------:R-:W-:Y:S01]  /*2780*/  FFMA.FTZ R36, R63, R81, R36 ;  /* 0x000000513f247223 */ /* 0x000fe20000010024 */
        /* <DEDUP_REMOVED lines=13> */
[----:B------:R-:W-:-:S02]  /*2860*/  FMUL.FTZ R233, R177, R70 ;  /* 0x00000046b1e97220 */ /* 0x000fc40000410000 */
[----:B------:R-:W-:Y:S01]  /*2870*/  FADD.FTZ R62, R61, R220 ;  /* 0x000000dc3d3e7221 */ /* 0x000fe20000010000 */
[----:B------:R-:W-:-:S03]  /*2880*/  FFMA.FTZ R64, R220, R81, R63 ;  /* 0x00000051dc407223 */ /* 0x000fc6000001003f */
        /* <DEDUP_REMOVED lines=17> */
[----:B------:R-:W-:Y:S01]  /*29a0*/  SHF.R.U32.HI R56, RZ, 0x5, R0 ;  /* 0x00000005ff387819 */ /* 0x000fe20000011600 */
[----:B------:R-:W-:Y:S01]  /*29b0*/  FMUL.FTZ R136, R132, R57 ;  /* 0x0000003984887220 */ /* 0x000fe20000410000 */
[----:B------:R-:W-:Y:S01]  /*29c0*/  FADD.FTZ R59, R62, R139 ;  /* 0x0000008b3e3b7221 */ /* 0x000fe20000010000 */
[----:B------:R-:W-:Y:S01]  /*29d0*/  FFMA.FTZ R61, R139, R86, R64 ;  /* 0x000000568b3d7223 */ /* 0x000fe20000010040 */
[C---:B------:R-:W-:Y:S01]  /*29e0*/  FADD.FTZ R28, R137.reuse, R28 ;  /* 0x0000001c891c7221 */ /* 0x040fe20000010000 */
[----:B------:R-:W-:Y:S01]  /*29f0*/  FFMA.FTZ R52, R137, R217, R52 ;  /* 0x000000d989347223 */ /* 0x000fe20000010034 */
[----:B------:R-:W-:Y:S01]  /*2a00*/  UMOV UR4, 0xffffffff ;  /* 0xffffffff00047882 */ /* 0x000fe20000000000 */
[----:B------:R-:W-:Y:S01]  /*2a10*/  LOP3.LUT R60, R56, 0x7fffff8, RZ, 0xc0, !PT ;  /* 0x07fffff8383c7812 */ /* 0x000fe200078ec0ff */
[----:B------:R-:W-:Y:S01]  /*2a20*/  FMUL.FTZ R137, R183, R58 ;  /* 0x0000003ab7897220 */ /* 0x000fe20000410000 */
[----:B------:R-:W-:Y:S01]  /*2a30*/  FADD.FTZ R62, R59, R136 ;  /* 0x000000883b3e7221 */ /* 0x000fe20000010000 */
[-C--:B------:R-:W-:Y:S01]  /*2a40*/  FFMA.FTZ R64, R136, R85.reuse, R61 ;  /* 0x0000005588407223 */ /* 0x080fe2000001003d */
[C---:B------:R-:W-:Y:S01]  /*2a50*/  FADD.FTZ R6, R57.reuse, R6 ;  /* 0x0000000639067221 */ /* 0x040fe20000010000 */
[----:B------:R-:W-:Y:S01]  /*2a60*/  FFMA.FTZ R30, R57, R85, R30 ;  /* 0x00000055391e7223 */ /* 0x000fe2000001001e */
[C---:B------:R-:W-:Y:S01]  /*2a70*/  FADD.FTZ R57, R58.reuse, R7 ;  /* 0x000000073a397221 */ /* 0x040fe20000010000 */
[----:B------:R-:W-:Y:S01]  /*2a80*/  FFMA.FTZ R58, R58, R84, R31 ;  /* 0x000000543a3a7223 */ /* 0x000fe2000001001f */
[----:B------:R-:W-:Y:S01]  /*2a90*/  ISETP.NE.AND P2, PT, R3, RZ, PT ;  /* 0x000000ff0300720c */ /* 0x000fe20003f45270 */
[C---:B------:R-:W-:Y:S01]  /*2aa0*/  FADD.FTZ R89, R135.reuse, R89 ;  /* 0x0000005987597221 */ /* 0x040fe20000010000 */
[----:B------:R-:W-:Y:S01]  /*2ab0*/  FFMA.FTZ R90, R135, R209, R90 ;  /* 0x000000d1875a7223 */ /* 0x000fe2000001005a */
        /* <DEDUP_REMOVED lines=10> */
[----:B------:R-:W-:Y:S01]  /*2b60*/  @!P1 IADD3 R60, R60, 0x8, RZ ;  /* 0x000000083c3c9810 */ /* 0x000fe20007ffe0ff */
[----:B------:R-:W-:Y:S01]  /*2b70*/  FADD.FTZ R7, R62, R137 ;  /* 0x000000893e077221 */ /* 0x000fe20000010000 */
[----:B------:R-:W-:Y:S01]  /*2b80*/  FFMA.FTZ R31, R137, R84, R64 ;  /* 0x00000054891f7223 */ /* 0x000fe20000010040 */
[----:B------:R-:W-:Y:S06]  /*2b90*/  BRA.DIV UR4, `(.L_x_25) ;  /* 0x0000001604507947 */ /* 0x000fec000b800000 */
[----:B------:R-:W0:Y:S04]  /*2ba0*/  SHFL.DOWN PT, R62, R7, 0x10, 0x1f ;  /* 0x0a001f00073e7f89 */ /* 0x000e2800000e0000 */
[----:B------:R-:W1:Y:S01]  /*2bb0*/  SHFL.DOWN PT, R64, R31, 0x10, 0x1f ;  /* 0x0a001f001f407f89 */ /* 0x000e6200000e0000 */
[----:B0-----:R-:W-:Y:S01]  /*2bc0*/  FADD.FTZ R62, R7, R62 ;  /* 0x0000003e073e7221 */ /* 0x001fe20000010000 */
[----:B-1----:R-:W-:-:S04]  /*2bd0*/  FADD.FTZ R64, R31, R64 ;  /* 0x000000401f407221 */ /* 0x002fc80000010000 */
        /* <DEDUP_REMOVED lines=11> */
[----:B------:R-:W-:Y:S01]  /*2c90*/  MOV R7, R57 ;  /* 0x0000003900077202 */ /* 0x000fe20000000f00 */
[----:B-1----:R-:W-:-:S03]  /*2ca0*/  FADD.FTZ R62, R68, R31 ;  /* 0x0000001f443e7221 */ /* 0x002fc60000010000 */
[----:B------:R0:W1:Y:S01]  /*2cb0*/  SHFL.DOWN PT, R64, R63, 0x1, 0x1f ;  /* 0x08201f003f407f89 */ /* 0x00006200000e0000 */
[----:B------:R-:W-:-:S03]  /*2cc0*/  MOV R31, R58 ;  /* 0x0000003a001f7202 */ /* 0x000fc60000000f00 */
[----:B------:R0:W2:Y:S04]  /*2cd0*/  SHFL.DOWN PT, R65, R62, 0x1, 0x1f ;  /* 0x08201f003e417f89 */ /* 0x0000a800000e0000 */
.L_x_41:
[----:B------:R-:W3:Y:S01]  /*2ce0*/  @!P2 S2R R67, SR_CgaCtaId ;  /* 0x000000000043a919 */ /* 0x000ee20000008800 */
[----:B------:R-:W-:Y:S01]  /*2cf0*/  LOP3.LUT R59, R56, 0x7, RZ, 0xc0, !PT ;  /* 0x00000007383b7812 */ /* 0x000fe200078ec0ff */
[----:B------:R-:W4:Y:S01]  /*2d00*/  LDC R135, c[0x0][0x210] ;  /* 0x00008400ff877b82 */ /* 0x000f220000000800 */
[----:B------:R-:W-:Y:S01]  /*2d10*/  LOP3.LUT R230, R150, 0x1, RZ, 0xc0, !PT ;  /* 0x0000000196e67812 */ /* 0x000fe200078ec0ff */
[----:B------:R-:W-:Y:S05]  /*2d20*/  WARPSYNC.ALL ;  /* 0x0000000000007948 */ /* 0x000fea0003800000 */
[----:B------:R-:W-:Y:S01]  /*2d30*/  LOP3.LUT P0, RZ, R59, 0x1f, R0, 0xf8, !PT ;  /* 0x0000001f3bff7812 */ /* 0x000fe2000780f800 */
[----:B------:R-:W-:Y:S01]  /*2d40*/  BSSY B0, `(.L_x_26) ;  /* 0x000002f000007945 */ /* 0x000fe20003800000 */
[----:B------:R-:W-:-:S02]  /*2d50*/  IADD3 R66, -R230, RZ, RZ ;  /* 0x000000ffe6427210 */ /* 0x000fc40007ffe1ff */
[----:B------:R-:W-:Y:S02]  /*2d60*/  CS2R R70, SRZ ;  /* 0x0000000000467805 */ /* 0x000fe4000001ff00 */
[----:B------:R-:W-:Y:S02]  /*2d70*/  LEA.HI R134, R0, R5, RZ, 0x18 ;  /* 0x0000000500867211 */ /* 0x000fe400078fc0ff */
[----:B------:R-:W-:Y:S02]  /*2d80*/  @!P2 MOV R58, 0x400 ;  /* 0x00000400003aa802 */ /* 0x000fe40000000f00 */
[----:B------:R-:W-:Y:S02]  /*2d90*/  SHF.L.U32 R224, R134, 0x3, RZ ;  /* 0x0000000386e07819 */ /* 0x000fe400000006ff */
[----:B------:R-:W-:Y:S01]  /*2da0*/  @!P2 IADD3 R59, R60, R59, RZ ;  /* 0x0000003b3c3ba210 */ /* 0x000fe20007ffe0ff */
[----:B------:R-:W5:Y:S01]  /*2db0*/  @!P0 LDC.64 R56, c[0x0][0x250] ;  /* 0x00009400ff388b82 */ /* 0x000f620000000a00 */
[----:B----4-:R-:W-:-:S04]  /*2dc0*/  SHF.L.U32 R61, R135, 0x3, RZ ;  /* 0x00000003873d7819 */ /* 0x010fc800000006ff */
[----:B------:R-:W-:Y:S02]  /*2dd0*/  LOP3.LUT R61, R66, R61, RZ, 0xc0, !PT ;  /* 0x0000003d423d7212 */ /* 0x000fe400078ec0ff */
[----:B---3--:R-:W-:Y:S02]  /*2de0*/  @!P2 LEA R58, R67, R58, 0x18 ;  /* 0x0000003a433aa211 */ /* 0x008fe400078ec0ff */
[----:B------:R-:W-:Y:S02]  /*2df0*/  IADD3 R224, P3, R61, R224, RZ ;  /* 0x000000e03de07210 */ /* 0x000fe40007f7e0ff */
[----:B------:R-:W-:Y:S01]  /*2e00*/  @!P2 LEA R61, R59, R58, 0x3 ;  /* 0x0000003a3b3da211 */ /* 0x000fe200078e18ff */
[----:B-1----:R-:W-:Y:S01]  /*2e10*/  FADD.FTZ R58, R63, R64 ;  /* 0x000000403f3a7221 */ /* 0x002fe20000010000 */
[----:B--2---:R-:W-:Y:S01]  /*2e20*/  FADD.FTZ R59, R62, R65 ;  /* 0x000000413e3b7221 */ /* 0x004fe20000010000 */
[----:B0-----:R-:W-:Y:S02]  /*2e30*/  @!P0 IADD3 R62, P4, R2, R224, RZ ;  /* 0x000000e0023e8210 */ /* 0x001fe40007f9e0ff */
[----:B------:R-:W-:-:S02]  /*2e40*/  IADD3.X R226, RZ, RZ, RZ, P3, !PT ;  /* 0x000000ffffe27210 */ /* 0x000fc40001ffe4ff */
[----:B------:R0:W-:Y:S02]  /*2e50*/  @!P2 STS.64 [R61], R58 ;  /* 0x0000003a3d00a388 */ /* 0x0001e40000000a00 */
[----:B------:R-:W-:Y:S01]  /*2e60*/  @!P0 IADD3.X R63, RZ, R226, RZ, P4, !PT ;  /* 0x000000e2ff3f8210 */ /* 0x000fe200027fe4ff */
[----:B------:R-:W-:Y:S01]  /*2e70*/  BAR.SYNC.DEFER_BLOCKING 0x0 ;  /* 0x0000000000007b1d */ /* 0x000fe20000010000 */
[----:B-----5:R-:W-:-:S04]  /*2e80*/  @!P0 LEA R72, P2, R62, R56, 0x3 ;  /* 0x000000383e488211 */ /* 0x020fc800078418ff */
[----:B------:R-:W-:Y:S01]  /*2e90*/  @!P0 LEA.HI.X R73, R62, R57, R63, 0x3, P2 ;  /* 0x000000393e498211 */ /* 0x000fe200010f1c3f */
[----:B------:R-:W-:Y:S08]  /*2ea0*/  @P0 BRA `(.L_x_27) ;  /* 0x0000000000600947 */ /* 0x000ff00003800000 */
[----:B------:R-:W1:Y:S01]  /*2eb0*/  S2UR UR5, SR_CgaCtaId ;  /* 0x00000000000579c3 */ /* 0x000e620000008800 */
[----:B------:R-:W-:Y:S02]  /*2ec0*/  UMOV UR4, 0x400 ;  /* 0x0000040000047882 */ /* 0x000fe40000000000 */
[----:B-1----:R-:W-:-:S06]  /*2ed0*/  ULEA UR4, UR5, UR4, 0x18 ;  /* 0x0000000405047291 */ /* 0x002fcc000f8ec03f */
[----:B------:R-:W-:-:S05]  /*2ee0*/  LEA R228, R60, UR4, 0x3 ;  /* 0x000000043ce47c11 */ /* 0x000fca000f8e18ff */
[----:B0-----:R-:W0:Y:S04]  /*2ef0*/  LDS.128 R56, [R228] ;  /* 0x00000000e4387984 */ /* 0x001e280000000c00 */
[----:B------:R-:W1:Y:S04]  /*2f00*/  LDS.128 R60, [R228+0x10] ;  /* 0x00001000e43c7984 */ /* 0x000e680000000c00 */
[----:B------:R-:W2:Y:S04]  /*2f10*/  LDS.128 R64, [R228+0x20] ;  /* 0x00002000e4407984 */ /* 0x000ea80000000c00 */
[----:B------:R-:W3:Y:S01]  /*2f20*/  LDS.128 R68, [R228+0x30] ;  /* 0x00003000e4447984 */ /* 0x000ee20000000c00 */
[----:B0-----:R-:W-:Y:S01]  /*2f30*/  FADD.FTZ R235, RZ, R56 ;  /* 0x00000038ffeb7221 */ /* 0x001fe20000010000 */
[----:B------:R-:W-:-:S03]  /*2f40*/  FADD.FTZ R56, RZ, R57 ;  /* 0x00000039ff387221 */ /* 0x000fc60000010000 */
[----:B------:R-:W-:Y:S01]  /*2f50*/  FADD.FTZ R235, R58, R235 ;  /* 0x000000eb3aeb7221 */ /* 0x000fe20000010000 */
[----:B------:R-:W-:-:S03]  /*2f60*/  FADD.FTZ R56, R59, R56 ;  /* 0x000000383b387221 */ /* 0x000fc60000010000 */
[----:B-1----:R-:W-:Y:S01]  /*2f70*/  FADD.FTZ R235, R235, R60 ;  /* 0x0000003cebeb7221 */ /* 0x002fe20000010000 */
[----:B------:R-:W-:-:S03]  /*2f80*/  FADD.FTZ R56, R56, R61 ;  /* 0x0000003d38387221 */ /* 0x000fc60000010000 */
[----:B------:R-:W-:Y:S01]  /*2f90*/  FADD.FTZ R235, R62, R235 ;  /* 0x000000eb3eeb7221 */ /* 0x000fe20000010000 */
[----:B------:R-:W-:-:S03]  /*2fa0*/  FADD.FTZ R56, R63, R56 ;  /* 0x000000383f387221 */ /* 0x000fc60000010000 */
[----:B--2---:R-:W-:Y:S01]  /*2fb0*/  FADD.FTZ R235, R235, R64 ;  /* 0x00000040ebeb7221 */ /* 0x004fe20000010000 */
[----:B------:R-:W-:-:S03]  /*2fc0*/  FADD.FTZ R56, R56, R65 ;  /* 0x0000004138387221 */ /* 0x000fc60000010000 */
[----:B------:R-:W-:Y:S01]  /*2fd0*/  FADD.FTZ R235, R66, R235 ;  /* 0x000000eb42eb7221 */ /* 0x000fe20000010000 */
[----:B------:R-:W-:-:S03]  /*2fe0*/  FADD.FTZ R56, R67, R56 ;  /* 0x0000003843387221 */ /* 0x000fc60000010000 */
[----:B---3--:R-:W-:Y:S01]  /*2ff0*/  FADD.FTZ R235, R235, R68 ;  /* 0x00000044ebeb7221 */ /* 0x008fe20000010000 */
[----:B------:R-:W-:-:S03]  /*3000*/  FADD.FTZ R56, R56, R69 ;  /* 0x0000004538387221 */ /* 0x000fc60000010000 */
[----:B------:R-:W-:Y:S01]  /*3010*/  FADD.FTZ R70, R70, R235 ;  /* 0x000000eb46467221 */ /* 0x000fe20000010000 */
[----:B------:R-:W-:-:S07]  /*3020*/  FADD.FTZ R71, R71, R56 ;  /* 0x0000003847477221 */ /* 0x000fce0000010000 */
.L_x_27:
[----:B------:R-:W-:Y:S05]  /*3030*/  BSYNC B0 ;  /* 0x0000000000007941 */ /* 0x000fea0003800000 */
.L_x_26:
[----:B------:R-:W-:Y:S01]  /*3040*/  ISETP.NE.AND P2, PT, R0, RZ, PT ;  /* 0x000000ff0000720c */ /* 0x000fe20003f45270 */
[----:B------:R1:W-:Y:S01]  /*3050*/  @!P0 STG.E.64 desc[UR6][R72.64], R70 ;  /* 0x0000004648008986 */ /* 0x0003e2000c101b06 */
[----:B------:R-:W-:-:S11]  /*3060*/  ISETP.NE.AND P0, PT, R230, RZ, PT ;  /* 0x000000ffe600720c */ /* 0x000fd60003f05270 */
[----:B------:R-:W-:Y:S05]  /*3070*/  @P2 BRA `(.L_x_28) ;  /* 0x0000000000502947 */ /* 0x000fea0003800000 */
[----:B------:R-:W-:Y:S01]  /*3080*/  SEL R56, R135, RZ, P0 ;  /* 0x000000ff87387207 */ /* 0x000fe20000000000 */
[----:B0-----:R-:W-:Y:S01]  /*3090*/  HFMA2.MMA R59, -RZ, RZ, 0, 5.9604644775390625e-08 ;  /* 0x00000001ff3b7435 */ /* 0x001fe200000001ff */
[----:B------:R-:W-:Y:S01]  /*30a0*/  ULDC.64 UR4, c[0x0][0x258] ;  /* 0x0000960000047ab9 */ /* 0x000fe20000000a00 */
[----:B------:R-:W-:Y:S02]  /*30b0*/  LOP3.LUT P0, RZ, R150, 0x2, RZ, 0xc0, !PT ;  /* 0x0000000296ff7812 */ /* 0x000fe4000780c0ff */
[----:B------:R-:W-:-:S04]  /*30c0*/  IADD3 R57, P2, R5, R56, RZ ;  /* 0x0000003805397210 */ /* 0x000fc80007f5e0ff */
[----:B------:R-:W-:Y:S02]  /*30d0*/  LEA.HI.X.SX32 R58, R56, RZ, 0x1, P2 ;  /* 0x000000ff383a7211 */ /* 0x000fe400010f0eff */
[----:B------:R-:W-:Y:S02]  /*30e0*/  LEA R56, P2, R57, UR4, 0x2 ;  /* 0x0000000439387c11 */ /* 0x000fe4000f8410ff */
[----:B------:R-:W-:Y:S02]  /*30f0*/  SEL R59, R59, 0xffffffff, !P0 ;  /* 0xffffffff3b3b7807 */ /* 0x000fe40004000000 */
[----:B------:R-:W-:Y:S01]  /*3100*/  LEA.HI.X R57, R57, UR5, R58, 0x2, P2 ;  /* 0x0000000539397c11 */ /* 0x000fe200090f143a */
[----:B------:R-:W-:Y:S06]  /*3110*/  MEMBAR.ALL.GPU ;  /* 0x0000000000007992 */ /* 0x000fec000000a000 */
[----:B------:R-:W-:-:S00]  /*3120*/  ERRBAR ;  /* 0x00000000000079ab */ /* 0x000fc00000000000 */
[----:B------:R-:W-:Y:S06]  /*3130*/  CGAERRBAR ;  /* 0x00000000000075ab */ /* 0x000fec0000000000 */
[----:B------:R0:W-:Y:S01]  /*3140*/  REDG.E.ADD.S32.STRONG.GPU desc[UR6][R56.64], R59 ;  /* 0x0000003b3800798e */ /* 0x0001e2000c10e386 */
[----:B------:R-:W-:-:S04]  /*3150*/  SHF.L.U32 R58, R150, 0x2, RZ ;  /* 0x00000002963a7819 */ /* 0x000fc800000006ff */
[----:B------:R-:W-:-:S07]  /*3160*/  LOP3.LUT R61, R58, 0x8, RZ, 0xc, !PT ;  /* 0x000000083a3d7812 */ /* 0x000fce00078e0cff */
.L_x_29:
[----:B------:R-:W2:Y:S04]  /*3170*/  LDG.E.STRONG.GPU R58, desc[UR6][R56.64] ;  /* 0x00000006383a7981 */ /* 0x000ea8000c1ef900 */
[----:B--2---:R-:W-:Y:S01]  /*3180*/  CCTL.IVALL ;  /* 0x00000000ff00798f */ /* 0x004fe20002000000 */
[----:B------:R-:W-:Y:S05]  /*3190*/  YIELD ;  /* 0x0000000000007946 */ /* 0x000fea0003800000 */
[----:B------:R-:W-:-:S13]  /*31a0*/  ISETP.NE.AND P0, PT, R58, R61, PT ;  /* 0x0000003d3a00720c */ /* 0x000fda0003f05270 */
[----:B------:R-:W-:Y:S05]  /*31b0*/  @P0 BRA `(.L_x_29) ;  /* 0xfffffffc00ec0947 */ /* 0x000fea000383ffff */
.L_x_28:
[----:B------:R-:W-:Y:S01]  /*31c0*/  ISETP.GT.U32.AND P0, PT, R3, 0x7, PT ;  /* 0x000000070300780c */ /* 0x000fe20003f04070 */
[----:B------:R-:W-:Y:S05]  /*31d0*/  WARPSYNC.ALL ;  /* 0x0000000000007948 */ /* 0x000fea0003800000 */
[----:B------:R-:W-:Y:S01]  /*31e0*/  BAR.SYNC.DEFER_BLOCKING 0x0 ;  /* 0x0000000000007b1d */ /* 0x000fe20000010000 */
[----:B0-----:R-:W-:-:S05]  /*31f0*/  CS2R R58, SRZ ;  /* 0x00000000003a7805 */ /* 0x001fca000001ff00 */
[----:B------:R-:W-:Y:S02]  /*3200*/  ULDC.64 UR4, c[0x0][0x280] ;  /* 0x0000a00000047ab9 */ /* 0x000fe40000000a00 */
[----:B------:R-:W0:Y:S01]  /*3210*/  @!P0 LDC.64 R56, c[0x0][0x250] ;  /* 0x00009400ff388b82 */ /* 0x000e220000000a00 */
[----:B------:R-:W-:-:S04]  /*3220*/  @!P0 IADD3 R224, P2, R3, R224, RZ ;  /* 0x000000e003e08210 */ /* 0x000fc80007f5e0ff */
[----:B------:R-:W-:Y:S02]  /*3230*/  @!P0 IADD3.X R226, RZ, R226, RZ, P2, !PT ;  /* 0x000000e2ffe28210 */ /* 0x000fe400017fe4ff */
[----:B0-----:R-:W-:-:S04]  /*3240*/  @!P0 LEA R56, P2, R224, R56, 0x3 ;  /* 0x00000038e0388211 */ /* 0x001fc800078418ff */
[----:B------:R-:W-:-:S05]  /*3250*/  @!P0 LEA.HI.X R57, R224, R57, R226, 0x3, P2 ;  /* 0x00000039e0398211 */ /* 0x000fca00010f1ce2 */
[----:B------:R-:W2:Y:S01]  /*3260*/  @!P0 LDG.E.64 R58, desc[UR6][R56.64] ;  /* 0x00000006383a8981 */ /* 0x000ea2000c1e1b00 */
[----:B------:R-:W-:Y:S02]  /*3270*/  IADD3 R54, R54, R135, RZ ;  /* 0x0000008736367210 */ /* 0x000fe40007ffe0ff */
[----:B------:R-:W-:-:S04]  /*3280*/  IADD3 R150, R150, 0x1, RZ ;  /* 0x0000000196967810 */ /* 0x000fc80007ffe0ff */
[----:B------:R-:W-:Y:S01]  /*3290*/  LOP3.LUT R150, R150, 0x3, RZ, 0xc0, !PT ;  /* 0x0000000396967812 */ /* 0x000fe200078ec0ff */
[----:B--2---:R-:W0:Y:S04]  /*32a0*/  SHFL.BFLY PT, R61, R58, 0x1, 0x1f ;  /* 0x0c201f003a3d7f89 */ /* 0x004e2800000e0000 */
        /* <DEDUP_REMOVED lines=10> */
[----:B------:R-:W-:Y:S01]  /*3350*/  LEA R62, P0, R199, UR4, 0x4 ;  /* 0x00000004c73e7c11 */ /* 0x000fe2000f8020ff */
[----:B------:R-:W-:Y:S01]  /*3360*/  ULDC UR4, c[0x0][0x214] ;  /* 0x0000850000047ab9 */ /* 0x000fe20000000800 */
[----:B--2---:R-:W-:Y:S02]  /*3370*/  FADD.FTZ R64, R63, R64 ;  /* 0x000000403f407221 */ /* 0x004fe40000010000 */
[----:B------:R-:W0:Y:S04]  /*3380*/  SHFL.BFLY PT, R56, R65, 0x8, 0x1f ;  /* 0x0d001f0041387f89 */ /* 0x000e2800000e0000 */
[----:B------:R-:W2:Y:S01]  /*3390*/  SHFL.BFLY PT, R57, R64, 0x8, 0x1f ;  /* 0x0d001f0040397f89 */ /* 0x000ea200000e0000 */
[----:B0-----:R-:W-:Y:S01]  /*33a0*/  FADD.FTZ R56, R65, R56 ;  /* 0x0000003841387221 */ /* 0x001fe20000010000 */
[----:B--2---:R-:W-:-:S04]  /*33b0*/  FADD.FTZ R57, R64, R57 ;  /* 0x0000003940397221 */ /* 0x004fc80000010000 */
[----:B------:R-:W0:Y:S04]  /*33c0*/  SHFL.BFLY PT, R59, R56, 0x10, 0x1f ;  /* 0x0e001f00383b7f89 */ /* 0x000e2800000e0000 */
[----:B------:R-:W2:Y:S01]  /*33d0*/  SHFL.BFLY PT, R58, R57, 0x10, 0x1f ;  /* 0x0e001f00393a7f89 */ /* 0x000ea200000e0000 */
[----:B0-----:R-:W-:Y:S01]  /*33e0*/  FADD.FTZ R59, R56, R59 ;  /* 0x0000003b383b7221 */ /* 0x001fe20000010000 */
[----:B--2---:R-:W-:-:S03]  /*33f0*/  FADD.FTZ R58, R57, R58 ;  /* 0x0000003a393a7221 */ /* 0x004fc60000010000 */
[----:B------:R-:W-:Y:S01]  /*3400*/  FMUL.FTZ R60, R59, 1.52587890625e-05 ;  /* 0x378000003b3c7820 */ /* 0x000fe20000410000 */
[----:B------:R-:W-:-:S04]  /*3410*/  FMUL.FTZ R59, R58, 1.52587890625e-05 ;  /* 0x378000003a3b7820 */ /* 0x000fc80000410000 */
[C-C-:B------:R-:W-:Y:S01]  /*3420*/  FFMA.FTZ R61, R59.reuse, R186, R60.reuse ;  /* 0x000000ba3b3d7223 */ /* 0x140fe2000001003c */
        /* <DEDUP_REMOVED lines=30> */
[----:B------:R-:W-:Y:S01]  /*3610*/  FFMA.FTZ R84, R59, R84, R60 ;  /* 0x000000543b547223 */ /* 0x000fe2000001003c */
[----:B------:R-:W-:Y:S01]  /*3620*/  FADD.FTZ R65, R74, -R61 ;  /* 0x8000003d4a417221 */ /* 0x000fe20000010000 */
[----:B------:R-:W-:Y:S01]  /*3630*/  FADD.FTZ R57, R214, -R205 ;  /* 0x800000cdd6397221 */ /* 0x000fe20000010000 */
[----:B------:R-:W0:Y:S01]  /*3640*/  LDC.64 R60, c[0x0][0x280] ;  /* 0x0000a000ff3c7b82 */ /* 0x000e220000000a00 */
[----:B------:R-:W-:Y:S01]  /*3650*/  FADD.FTZ R203, R216, -R203 ;  /* 0x800000cbd8cb7221 */ /* 0x000fe20000010000 */
[----:B------:R-:W-:Y:S01]  /*3660*/  FADD.FTZ R59, R218, -R201 ;  /* 0x800000c9da3b7221 */ /* 0x000fe20000010000 */
[----:B------:R-:W-:Y:S01]  /*3670*/  FADD.FTZ R213, R212, -R213 ;  /* 0x800000d5d4d57221 */ /* 0x000fe20000010000 */
[----:B------:R-:W-:Y:S01]  /*3680*/  FADD.FTZ R69, R210, -R211 ;  /* 0x800000d3d2457221 */ /* 0x000fe20000010000 */
[----:B------:R-:W-:Y:S01]  /*3690*/  FADD.FTZ R209, R208, -R209 ;  /* 0x800000d1d0d17221 */ /* 0x000fe20000010000 */
[----:B-1----:R-:W-:Y:S01]  /*36a0*/  FADD.FTZ R71, R206, -R207 ;  /* 0x800000cfce477221 */ /* 0x002fe20000010000 */
[----:B------:R-:W-:Y:S01]  /*36b0*/  FADD.FTZ R67, R144, -R63 ;  /* 0x8000003f90437221 */ /* 0x000fe20000010000 */
[----:B------:R-:W-:Y:S01]  /*36c0*/  FADD.FTZ R217, R204, -R217 ;  /* 0x800000d9ccd97221 */ /* 0x000fe20000010000 */
[----:B------:R-:W-:Y:S01]  /*36d0*/  FADD.FTZ R73, R231, -R192 ;  /* 0x800000c0e7497221 */ /* 0x000fe20000010000 */
[----:B------:R-:W-:Y:S01]  /*36e0*/  FADD.FTZ R215, R202, -R215 ;  /* 0x800000d7cad77221 */ /* 0x000fe20000010000 */
[----:B------:R-:W-:Y:S01]  /*36f0*/  FADD.FTZ R75, R229, -R190 ;  /* 0x800000bee54b7221 */ /* 0x000fe20000010000 */
[----:B------:R-:W-:Y:S01]  /*3700*/  LEA.HI.X R63, R199, UR5, RZ, 0x4, P0 ;  /* 0x00000005c73f7c11 */ /* 0x000fe200080f24ff */
[C---:B------:R-:W-:Y:S01]  /*3710*/  FMUL.FTZ R59, R184.reuse, R59 ;  /* 0x0000003bb83b7220 */ /* 0x040fe20000410000 */
[C---:B------:R-:W-:Y:S01]  /*3720*/  FMUL.FTZ R58, R184.reuse, R203 ;  /* 0x000000cbb83a7220 */ /* 0x040fe20000410000 */
[C---:B------:R-:W-:Y:S01]  /*3730*/  FMUL.FTZ R57, R184.reuse, R57 ;  /* 0x00000039b8397220 */ /* 0x040fe20000410000 */
[----:B------:R-:W-:Y:S01]  /*3740*/  FMUL.FTZ R56, R184, R65 ;  /* 0x00000041b8387220 */ /* 0x000fe20000410000 */
[----:B------:R-:W-:Y:S01]  /*3750*/  FADD.FTZ R221, R188, -R221 ;  /* 0x800000ddbcdd7221 */ /* 0x000fe20000010000 */
[----:B------:R-:W-:Y:S01]  /*3760*/  FADD.FTZ R227, R227, -R196 ;  /* 0x800000c4e3e37221 */ /* 0x000fe20000010000 */
[----:B------:R-:W-:Y:S01]  /*3770*/  FADD.FTZ R219, R148, -R219 ;  /* 0x800000db94db7221 */ /* 0x000fe20000010000 */
[----:B------:R-:W-:Y:S01]  /*3780*/  FADD.FTZ R225, R225, -R194 ;  /* 0x800000c2e1e17221 */ /* 0x000fe20000010000 */
[C---:B------:R-:W-:Y:S01]  /*3790*/  FMUL.FTZ R71, R184.reuse, R71 ;  /* 0x00000047b8477220 */ /* 0x040fe20000410000 */
[C---:B------:R-:W-:Y:S01]  /*37a0*/  FMUL.FTZ R70, R184.reuse, R209 ;  /* 0x000000d1b8467220 */ /* 0x040fe20000410000 */
[----:B------:R-:W-:Y:S01]  /*37b0*/  FMUL.FTZ R69, R184, R69 ;  /* 0x00000045b8457220 */ /* 0x000fe20000410000 */
[----:B0-----:R-:W-:-:S04]  /*37c0*/  IMAD.WIDE.U32 R64, R191, 0x10, R60 ;  /* 0x00000010bf407825 */ /* 0x001fc800078e003c */
[----:B------:R-:W-:Y:S01]  /*37d0*/  FMUL.FTZ R68, R184, R213 ;  /* 0x000000d5b8447220 */ /* 0x000fe20000410000 */
[----:B------:R-:W-:Y:S01]  /*37e0*/  FADD.FTZ R223, R146, -R223 ;  /* 0x800000df92df7221 */ /* 0x000fe20000010000 */
        /* <DEDUP_REMOVED lines=8> */
[----:B------:R-:W-:-:S04]  /*3870*/  IMAD.WIDE.U32 R86, R193, 0x10, R60 ;  /* 0x00000010c1567825 */ /* 0x000fc800078e003c */
        /* <DEDUP_REMOVED lines=8> */
[----:B------:R-:W-:Y:S01]  /*3900*/  FADD.FTZ R199, R136, -R85 ;  /* 0x8000005588c77221 */ /* 0x000fe20000010000 */
[----:B------:R-:W-:Y:S01]  /*3910*/  FADD.FTZ R137, R137, -R84 ;  /* 0x8000005489897221 */ /* 0x000fe20000010000 */
[----:B------:R0:W-:Y:S01]  /*3920*/  STG.E.128 desc[UR6][R62.64], R56 ;  /* 0x000000383e007986 */ /* 0x0001e2000c101d06 */
[----:B------:R-:W-:-:S04]  /*3930*/  IMAD.WIDE.U32 R76, R195, 0x10, R60 ;  /* 0x00000010c34c7825 */ /* 0x000fc800078e003c */
[----:B------:R-:W-:Y:S01]  /*3940*/  FMUL.FTZ R66, R184, R205 ;  /* 0x000000cdb8427220 */ /* 0x000fe20000410000 */
[----:B------:R-:W-:Y:S01]  /*3950*/  ISETP.GE.AND P0, PT, R54, UR4, PT ;  /* 0x0000000436007c0c */ /* 0x000fe2000bf06270 */
[----:B------:R1:W-:Y:S01]  /*3960*/  STG.E.128 desc[UR6][R64.64], R68 ;  /* 0x0000004440007986 */ /* 0x0003e2000c101d06 */
[--C-:B------:R-:W-:Y:S01]  /*3970*/  IMAD.WIDE.U32 R78, R197, 0x10, R60.reuse ;  /* 0x00000010c54e7825 */ /* 0x100fe200078e003c */
[----:B------:R-:W-:Y:S02]  /*3980*/  SEL R186, RZ, 0x1, P1 ;  /* 0x00000001ffba7807 */ /* 0x000fe40000800000 */
[----:B------:R2:W-:Y:S01]  /*3990*/  STG.E.128 desc[UR6][R86.64], R72 ;  /* 0x0000004856007986 */ /* 0x0005e2000c101d06 */
[----:B------:R-:W-:-:S04]  /*39a0*/  IMAD.WIDE.U32 R80, R185, 0x10, R60 ;  /* 0x00000010b9507825 */ /* 0x000fc800078e003c */
[----:B------:R-:W-:-:S04]  /*39b0*/  IMAD.WIDE.U32 R82, R187, 0x10, R60 ;  /* 0x00000010bb527825 */ /* 0x000fc800078e003c */
[----:B------:R-:W-:-:S04]  /*39c0*/  IMAD.WIDE.U32 R84, R189, 0x10, R60 ;  /* 0x00000010bd547825 */ /* 0x000fc800078e003c */
[C---:B0-----:R-:W-:Y:S01]  /*39d0*/  FMUL.FTZ R59, R184.reuse, R225 ;  /* 0x000000e1b83b7220 */ /* 0x041fe20000410000 */
[C---:B------:R-:W-:Y:S01]  /*39e0*/  FMUL.FTZ R58, R184.reuse, R219 ;  /* 0x000000dbb83a7220 */ /* 0x040fe20000410000 */
[C---:B------:R-:W-:Y:S01]  /*39f0*/  FMUL.FTZ R57, R184.reuse, R227 ;  /* 0x000000e3b8397220 */ /* 0x040fe20000410000 */
[C---:B------:R-:W-:Y:S01]  /*3a00*/  FMUL.FTZ R56, R184.reuse, R221 ;  /* 0x000000ddb8387220 */ /* 0x040fe20000410000 */
[C---:B------:R-:W-:Y:S01]  /*3a10*/  FMUL.FTZ R63, R184.reuse, R147 ;  /* 0x00000093b83f7220 */ /* 0x040fe20000410000 */
[C---:B------:R-:W-:Y:S01]  /*3a20*/  FMUL.FTZ R62, R184.reuse, R67 ;  /* 0x00000043b83e7220 */ /* 0x040fe20000410000 */
[C---:B------:R-:W-:Y:S01]  /*3a30*/  FMUL.FTZ R61, R184.reuse, R149 ;  /* 0x00000095b83d7220 */ /* 0x040fe20000410000 */
[C---:B------:R-:W-:Y:S01]  /*3a40*/  FMUL.FTZ R60, R184.reuse, R223 ;  /* 0x000000dfb83c7220 */ /* 0x040fe20000410000 */
[C---:B------:R-:W-:Y:S01]  /*3a50*/  FMUL.FTZ R67, R184.reuse, R143 ;  /* 0x0000008fb8437220 */ /* 0x040fe20000410000 */
[C---:B-1----:R-:W-:Y:S01]  /*3a60*/  FMUL.FTZ R65, R184.reuse, R145 ;  /* 0x00000091b8417220 */ /* 0x042fe20000410000 */
[C---:B------:R-:W-:Y:S01]  /*3a70*/  FMUL.FTZ R64, R184.reuse, R201 ;  /* 0x000000c9b8407220 */ /* 0x040fe20000410000 */
[C---:B------:R-:W-:Y:S01]  /*3a80*/  FMUL.FTZ R71, R184.reuse, R141 ;  /* 0x0000008db8477220 */ /* 0x040fe20000410000 */
[C---:B------:R-:W-:Y:S01]  /*3a90*/  FMUL.FTZ R70, R184.reuse, R211 ;  /* 0x000000d3b8467220 */ /* 0x040fe20000410000 */
[C---:B------:R-:W-:Y:S01]  /*3aa0*/  FMUL.FTZ R69, R184.reuse, R233 ;  /* 0x000000e9b8457220 */ /* 0x040fe20000410000 */
[C---:B------:R-:W-:Y:S01]  /*3ab0*/  FMUL.FTZ R68, R184.reuse, R207 ;  /* 0x000000cfb8447220 */ /* 0x040fe20000410000 */
[C---:B--2---:R-:W-:Y:S01]  /*3ac0*/  FMUL.FTZ R75, R184.reuse, R137 ;  /* 0x00000089b84b7220 */ /* 0x044fe20000410000 */
[C---:B------:R-:W-:Y:S01]  /*3ad0*/  FMUL.FTZ R74, R184.reuse, R199 ;  /* 0x000000c7b84a7220 */ /* 0x040fe20000410000 */
[C---:B------:R-:W-:Y:S01]  /*3ae0*/  FMUL.FTZ R73, R184.reuse, R139 ;  /* 0x0000008bb8497220 */ /* 0x040fe20000410000 */
[----:B------:R-:W-:Y:S01]  /*3af0*/  FMUL.FTZ R72, R184, R229 ;  /* 0x000000e5b8487220 */ /* 0x000fe20000410000 */
[----:B------:R0:W-:Y:S04]  /*3b00*/  STG.E.128 desc[UR6][R76.64], R56 ;  /* 0x000000384c007986 */ /* 0x0001e8000c101d06 */
[----:B------:R0:W-:Y:S04]  /*3b10*/  STG.E.128 desc[UR6][R78.64], R60 ;  /* 0x0000003c4e007986 */ /* 0x0001e8000c101d06 */
[----:B------:R0:W-:Y:S04]  /*3b20*/  STG.E.128 desc[UR6][R80.64], R64 ;  /* 0x0000004050007986 */ /* 0x0001e8000c101d06 */
[----:B------:R0:W-:Y:S04]  /*3b30*/  STG.E.128 desc[UR6][R82.64], R68 ;  /* 0x0000004452007986 */ /* 0x0001e8000c101d06 */
[----:B------:R0:W-:Y:S01]  /*3b40*/  STG.E.128 desc[UR6][R84.64], R72 ;  /* 0x0000004854007986 */ /* 0x0001e2000c101d06 */
[----:B------:R-:W-:Y:S05]  /*3b50*/  @!P0 BRA `(.L_x_30) ;  /* 0xffffffd000a08947 */ /* 0x000fea000383ffff */
[----:B0-----:R-:W-:Y:S02]  /*3b60*/  MOV R78, R26 ;  /* 0x0000001a004e7202 */ /* 0x001fe40000000f00 */
[----:B------:R-:W-:Y:S02]  /*3b70*/  MOV R79, R27 ;  /* 0x0000001b004f7202 */ /* 0x000fe40000000f00 */
[----:B------:R-:W-:Y:S02]  /*3b80*/  MOV R74, R50 ;  /* 0x00000032004a7202 */ /* 0x000fe40000000f00 */
[----:B------:R-:W-:Y:S02]  /*3b90*/  MOV R75, R51 ;  /* 0x00000033004b7202 */ /* 0x000fe40000000f00 */
[----:B------:R-:W-:Y:S02]  /*3ba0*/  MOV R26, R22 ;  /* 0x00000016001a7202 */ /* 0x000fe40000000f00 */
[----:B------:R-:W-:-:S02]  /*3bb0*/  MOV R27, R23 ;  /* 0x00000017001b7202 */ /* 0x000fc40000000f00 */
[----:B------:R-:W-:Y:S02]  /*3bc0*/  MOV R50, R46 ;  /* 0x0000002e00327202 */ /* 0x000fe40000000f00 */
        /* <DEDUP_REMOVED lines=36> */
[----:B------:R-:W-:-:S07]  /*3e10*/  MOV R11, R7 ;  /* 0x00000007000b7202 */ /* 0x000fce0000000f00 */
.L_x_24:
[----:B------:R-:W0:Y:S01]  /*3e20*/  LDC.64 R88, c[0x0][0x270] ;  /* 0x00009c00ff587b82 */ /* 0x000e220000000a00 */
[----:B------:R-:W-:-:S04]  /*3e30*/  SHF.L.U32 R3, R134, 0xe, RZ ;  /* 0x0000000e86037819 */ /* 0x000fc800000006ff */
[----:B------:R-:W-:-:S03]  /*3e40*/  LOP3.LUT R5, R4, R3, RZ, 0xfc, !PT ;  /* 0x0000000304057212 */ /* 0x000fc600078efcff */
[----:B------:R-:W1:Y:S01]  /*3e50*/  LDC.64 R90, c[0x0][0x278] ;  /* 0x00009e00ff5a7b82 */ /* 0x000e620000000a00 */
[C---:B------:R-:W-:Y:S02]  /*3e60*/  IADD3 R35, R5.reuse, 0x800, RZ ;  /* 0x0000080005237810 */ /* 0x040fe40007ffe0ff */
[C---:B------:R-:W-:Y:S02]  /*3e70*/  IADD3 R55, R5.reuse, 0x1000, RZ ;  /* 0x0000100005377810 */ /* 0x040fe40007ffe0ff */
[C---:B------:R-:W-:Y:S02]  /*3e80*/  IADD3 R83, R5.reuse, 0x1800, RZ ;  /* 0x0000180005537810 */ /* 0x040fe40007ffe0ff */
[C---:B------:R-:W-:Y:S02]  /*3e90*/  LOP3.LUT R87, R5.reuse, 0x2000, RZ, 0xfc, !PT ;  /* 0x0000200005577812 */ /* 0x040fe400078efcff */
[C---:B------:R-:W-:Y:S02]  /*3ea0*/  IADD3 R93, R5.reuse, 0x2800, RZ ;  /* 0x00002800055d7810 */ /* 0x040fe40007ffe0ff */
[----:B------:R-:W-:-:S02]  /*3eb0*/  IADD3 R95, R5, 0x3000, RZ ;  /* 0x00003000055f7810 */ /* 0x000fc40007ffe0ff */
[C---:B------:R-:W-:Y:S01]  /*3ec0*/  IADD3 R97, R5.reuse, 0x3800, RZ ;  /* 0x0000380005617810 */ /* 0x040fe20007ffe0ff */
[----:B0-----:R-:W-:-:S04]  /*3ed0*/  IMAD.WIDE.U32 R2, R5, 0x10, R88 ;  /* 0x0000001005027825 */ /* 0x001fc800078e0058 */
[----:B------:R-:W-:Y:S01]  /*3ee0*/  IMAD.WIDE.U32 R6, R35, 0x10, R88 ;  /* 0x0000001023067825 */ /* 0x000fe200078e0058 */
[----:B------:R0:W-:Y:S03]  /*3ef0*/  STG.E.128 desc[UR6][R2.64], R64 ;  /* 0x0000004002007986 */ /* 0x0001e6000c101d06 */
[----:B-1----:R-:W-:-:S04]  /*3f00*/  IMAD.WIDE.U32 R4, R5, 0x10, R90 ;  /* 0x0000001005047825 */ /* 0x002fc800078e005a */
[--C-:B------:R-:W-:Y:S01]  /*3f10*/  IMAD.WIDE.U32 R32, R55, 0x10, R88.reuse ;  /* 0x0000001037207825 */ /* 0x100fe200078e0058 */
[----:B------:R-:W-:Y:S03]  /*3f20*/  STG.E.128 desc[UR6][R4.64], R56 ;  /* 0x0000003804007986 */ /* 0x000fe6000c101d06 */
[--C-:B------:R-:W-:Y:S01]  /*3f30*/  IMAD.WIDE.U32 R52, R83, 0x10, R88.reuse ;  /* 0x0000001053347825 */ /* 0x100fe200078e0058 */
[----:B------:R-:W-:Y:S03]  /*3f40*/  STG.E.128 desc[UR6][R6.64], R68 ;  /* 0x0000004406007986 */ /* 0x000fe6000c101d06 */
[----:B------:R-:W-:-:S04]  /*3f50*/  IMAD.WIDE.U32 R80, R93, 0x10, R88 ;  /* 0x000000105d507825 */ /* 0x000fc800078e0058 */
[----:B0-----:R-:W-:-:S04]  /*3f60*/  IMAD.WIDE.U32 R2, R35, 0x10, R90 ;  /* 0x0000001023027825 */ /* 0x001fc800078e005a */
[--C-:B------:R-:W-:Y:S01]  /*3f70*/  IMAD.WIDE.U32 R34, R55, 0x10, R90.reuse ;  /* 0x0000001037227825 */ /* 0x100fe200078e005a */
[----:B------:R-:W-:Y:S03]  /*3f80*/  STG.E.128 desc[UR6][R2.64], R60 ;  /* 0x0000003c02007986 */ /* 0x000fe6000c101d06 */
[----:B------:R-:W-:Y:S01]  /*3f90*/  IMAD.WIDE.U32 R54, R83, 0x10, R90 ;  /* 0x0000001053367825 */ /* 0x000fe200078e005a */
[----:B------:R-:W-:Y:S03]  /*3fa0*/  STG.E.128 desc[UR6][R32.64], R76 ;  /* 0x0000004c20007986 */ /* 0x000fe6000c101d06 */
[C---:B------:R-:W-:Y:S01]  /*3fb0*/  IMAD.WIDE.U32 R64, R87.reuse, 0x10, R88 ;  /* 0x0000001057407825 */ /* 0x040fe200078e0058 */
[----:B------:R-:W-:Y:S03]  /*3fc0*/  STG.E.128 desc[UR6][R34.64], R72 ;  /* 0x0000004822007986 */ /* 0x000fe6000c101d06 */
[--C-:B------:R-:W-:Y:S01]  /*3fd0*/  IMAD.WIDE.U32 R66, R87, 0x10, R90.reuse ;  /* 0x0000001057427825 */ /* 0x100fe200078e005a */
[----:B------:R-:W-:Y:S03]  /*3fe0*/  STG.E.128 desc[UR6][R52.64], R24 ;  /* 0x0000001834007986 */ /* 0x000fe6000c101d06 */
[----:B------:R-:W-:Y:S01]  /*3ff0*/  IMAD.WIDE.U32 R82, R93, 0x10, R90 ;  /* 0x000000105d527825 */ /* 0x000fe200078e005a */
[----:B------:R-:W-:Y:S03]  /*4000*/  STG.E.128 desc[UR6][R54.64], R48 ;  /* 0x0000003036007986 */ /* 0x000fe6000c101d06 */
[C---:B------:R-:W-:Y:S01]  /*4010*/  IMAD.WIDE.U32 R84, R95.reuse, 0x10, R88 ;  /* 0x000000105f547825 */ /* 0x040fe200078e0058 */
[----:B------:R-:W-:Y:S03]  /*4020*/  STG.E.128 desc[UR6][R64.64], R20 ;  /* 0x0000001440007986 */ /* 0x000fe6000c101d06 */
[----:B------:R-:W-:Y:S01]  /*4030*/  IMAD.WIDE.U32 R86, R95, 0x10, R90 ;  /* 0x000000105f567825 */ /* 0x000fe200078e005a */
[----:B------:R-:W-:Y:S03]  /*4040*/  STG.E.128 desc[UR6][R66.64], R44 ;  /* 0x0000002c42007986 */ /* 0x000fe6000c101d06 */
[C---:B------:R-:W-:Y:S01]  /*4050*/  IMAD.WIDE.U32 R88, R97.reuse, 0x10, R88 ;  /* 0x0000001061587825 */ /* 0x040fe200078e0058 */
[----:B------:R-:W-:Y:S03]  /*4060*/  STG.E.128 desc[UR6][R80.64], R16 ;  /* 0x0000001050007986 */ /* 0x000fe6000c101d06 */
[----:B------:R-:W-:Y:S01]  /*4070*/  IMAD.WIDE.U32 R90, R97, 0x10, R90 ;  /* 0x00000010615a7825 */ /* 0x000fe200078e005a */
[----:B------:R-:W-:Y:S04]  /*4080*/  STG.E.128 desc[UR6][R82.64], R40 ;  /* 0x0000002852007986 */ /* 0x000fe8000c101d06 */
[----:B------:R-:W-:Y:S04]  /*4090*/  STG.E.128 desc[UR6][R84.64], R12 ;  /* 0x0000000c54007986 */ /* 0x000fe8000c101d06 */
[----:B------:R-:W-:Y:S04]  /*40a0*/  STG.E.128 desc[UR6][R86.64], R36 ;  /* 0x0000002456007986 */ /* 0x000fe8000c101d06 */
[----:B------:R-:W-:Y:S04]  /*40b0*/  STG.E.128 desc[UR6][R88.64], R8 ;  /* 0x0000000858007986 */ /* 0x000fe8000c101d06 */
[----:B------:R-:W-:Y:S01]  /*40c0*/  STG.E.128 desc[UR6][R90.64], R28 ;  /* 0x0000001c5a007986 */ /* 0x000fe2000c101d06 */
[----:B------:R-:W-:Y:S05]  /*40d0*/  EXIT ;  /* 0x000000000000794d */ /* 0x000fea0003800000 */
.L_x_25:
[----:B------:R-:W-:Y:S01]  /*40e0*/  HFMA2.MMA R69, -RZ, RZ, 0, 9.5367431640625e-07 ;  /* 0x00000010ff457435 */ /* 0x000fe200000001ff */
[----:B------:R-:W-:Y:S02]  /*40f0*/  MOV R70, R7 ;  /* 0x0000000700467202 */ /* 0x000fe40000000f00 */
[----:B------:R-:W-:Y:S02]  /*4100*/  MOV R72, 0x1f ;  /* 0x0000001f00487802 */ /* 0x000fe40000000f00 */
[----:B------:R-:W-:-:S07]  /*4110*/  MOV R67, 0xffffffff ;  /* 0xffffffff00437802 */ /* 0x000fce0000000f00 */
[----:B------:R-:W-:Y:S05]  /*4120*/  WARPSYNC.COLLECTIVE R67, `(.L_x_31) ;  /* 0x0000000043087348 */ /* 0x000fea0003c00000 */
[----:B------:R0:W1:Y:S02]  /*4130*/  SHFL.DOWN P0, R65, R70, R69, R72 ;  /* 0x0800004546417389 */ /* 0x0000640000000048 */
[----:B01----:R-:W-:Y:S01]  /*4140*/  ENDCOLLECTIVE ;  /* 0x000000000000791b */ /* 0x003fe20003800000 */
.L_x_31:
[----:B------:R-:W-:Y:S02]  /*4150*/  MOV R70, R31 ;  /* 0x0000001f00467202 */ /* 0x000fe40000000f00 */
[----:B------:R-:W-:-:S07]  /*4160*/  MOV R62, R65 ;  /* 0x00000041003e7202 */ /* 0x000fce0000000f00 */
[----:B------:R-:W-:Y:S05]  /*4170*/  WARPSYNC.COLLECTIVE R67, `(.L_x_32) ;  /* 0x0000000043087348 */ /* 0x000fea0003c00000 */
[----:B------:R0:W1:Y:S02]  /*4180*/  SHFL.DOWN P0, R65, R70, R69, R72 ;  /* 0x0800004546417389 */ /* 0x0000640000000048 */
[----:B01----:R-:W-:Y:S01]  /*4190*/  ENDCOLLECTIVE ;  /* 0x000000000000791b */ /* 0x003fe20003800000 */
.L_x_32:
[----:B------:R-:W-:Y:S01]  /*41a0*/  FADD.FTZ R62, R7, R62 ;  /* 0x0000003e073e7221 */ /* 0x000fe20000010000 */
[----:B------:R-:W-:-:S04]  /*41b0*/  HFMA2.MMA R69, -RZ, RZ, 0, 4.76837158203125e-07 ;  /* 0x00000008ff457435 */ /* 0x000fc800000001ff */
[----:B------:R-:W-:Y:S02]  /*41c0*/  MOV R70, R62 ;  /* 0x0000003e00467202 */ /* 0x000fe40000000f00 */
[----:B------:R-:W-:-:S07]  /*41d0*/  MOV R64, R65 ;  /* 0x0000004100407202 */ /* 0x000fce0000000f00 */
[----:B------:R-:W-:Y:S05]  /*41e0*/  WARPSYNC.COLLECTIVE R67, `(.L_x_33) ;  /* 0x0000000043087348 */ /* 0x000fea0003c00000 */
[----:B------:R0:W1:Y:S02]  /*41f0*/  SHFL.DOWN P0, R65, R70, R69, R72 ;  /* 0x0800004546417389 */ /* 0x0000640000000048 */
[----:B01----:R-:W-:Y:S01]  /*4200*/  ENDCOLLECTIVE ;  /* 0x000000000000791b */ /* 0x003fe20003800000 */
.L_x_33:
[----:B------:R-:W-:-:S05]  /*4210*/  FADD.FTZ R64, R31, R64 ;  /* 0x000000401f407221 */ /* 0x000fca0000010000 */
[----:B------:R-:W-:Y:S02]  /*4220*/  MOV R70, R64 ;  /* 0x0000004000467202 */ /* 0x000fe40000000f00 */
[----:B------:R-:W-:-:S07]  /*4230*/  MOV R59, R65 ;  /* 0x00000041003b7202 */ /* 0x000fce0000000f00 */
[----:B------:R-:W-:Y:S05]  /*4240*/  WARPSYNC.COLLECTIVE R67, `(.L_x_34) ;  /* 0x0000000043087348 */ /* 0x000fea0003c00000 */
[----:B------:R0:W1:Y:S02]  /*4250*/  SHFL.DOWN P0, R65, R70, R69, R72 ;  /* 0x0800004546417389 */ /* 0x0000640000000048 */
[----:B01----:R-:W-:Y:S01]  /*4260*/  ENDCOLLECTIVE ;  /* 0x000000000000791b */ /* 0x003fe20003800000 */
.L_x_34:
[----:B------:R-:W-:Y:S01]  /*4270*/  FADD.FTZ R59, R62, R59 ;  /* 0x0000003b3e3b7221 */ /* 0x000fe20000010000 */
[----:B------:R-:W-:-:S04]  /*4280*/  HFMA2.MMA R69, -RZ, RZ, 0, 2.384185791015625e-07 ;  /* 0x00000004ff457435 */ /* 0x000fc800000001ff */
[----:B------:R-:W-:Y:S02]  /*4290*/  MOV R70, R59 ;  /* 0x0000003b00467202 */ /* 0x000fe40000000f00 */
[----:B------:R-:W-:-:S07]  /*42a0*/  MOV R61, R65 ;  /* 0x00000041003d7202 */ /* 0x000fce0000000f00 */
[----:B------:R-:W-:Y:S05]  /*42b0*/  WARPSYNC.COLLECTIVE R67, `(.L_x_35) ;  /* 0x0000000043087348 */ /* 0x000fea0003c00000 */
[----:B------:R0:W1:Y:S02]  /*42c0*/  SHFL.DOWN P0, R65, R70, R69, R72 ;  /* 0x0800004546417389 */ /* 0x0000640000000048 */
[----:B01----:R-:W-:Y:S01]  /*42d0*/  ENDCOLLECTIVE ;  /* 0x000000000000791b */ /* 0x003fe20003800000 */
.L_x_35:
[----:B------:R-:W-:-:S05]  /*42e0*/  FADD.FTZ R61, R64, R61 ;  /* 0x0000003d403d7221 */ /* 0x000fca0000010000 */
[----:B------:R-:W-:Y:S02]  /*42f0*/  MOV R70, R61 ;  /* 0x0000003d00467202 */ /* 0x000fe40000000f00 */
[----:B------:R-:W-:-:S07]  /*4300*/  MOV R66, R65 ;  /* 0x0000004100427202 */ /* 0x000fce0000000f00 */
[----:B------:R-:W-:Y:S05]  /*4310*/  WARPSYNC.COLLECTIVE R67, `(.L_x_36) ;  /* 0x0000000043087348 */ /* 0x000fea0003c00000 */
[----:B------:R0:W1:Y:S02]  /*4320*/  SHFL.DOWN P0, R65, R70, R69, R72 ;  /* 0x0800004546417389 */ /* 0x0000640000000048 */
[----:B01----:R-:W-:Y:S01]  /*4330*/  ENDCOLLECTIVE ;  /* 0x000000000000791b */ /* 0x003fe20003800000 */
.L_x_36:
[----:B------:R-:W-:Y:S01]  /*4340*/  FADD.FTZ R66, R59, R66 ;  /* 0x000000423b427221 */ /* 0x000fe20000010000 */
[----:B------:R-:W-:-:S04]  /*4350*/  HFMA2.MMA R69, -RZ, RZ, 0, 1.1920928955078125e-07 ;  /* 0x00000002ff457435 */ /* 0x000fc800000001ff */
[----:B------:R-:W-:Y:S02]  /*4360*/  MOV R70, R66 ;  /* 0x0000004200467202 */ /* 0x000fe40000000f00 */
[----:B------:R-:W-:-:S07]  /*4370*/  MOV R68, R65 ;  /* 0x0000004100447202 */ /* 0x000fce0000000f00 */
[----:B------:R-:W-:Y:S05]  /*4380*/  WARPSYNC.COLLECTIVE R67, `(.L_x_37) ;  /* 0x0000000043087348 */ /* 0x000fea0003c00000 */
[----:B------:R0:W1:Y:S02]  /*4390*/  SHFL.DOWN P0, R65, R70, R69, R72 ;  /* 0x0800004546417389 */ /* 0x0000640000000048 */
[----:B01----:R-:W-:Y:S01]  /*43a0*/  ENDCOLLECTIVE ;  /* 0x000000000000791b */ /* 0x003fe20003800000 */
.L_x_37:
[----:B------:R-:W-:-:S05]  /*43b0*/  FADD.FTZ R68, R61, R68 ;  /* 0x000000443d447221 */ /* 0x000fca0000010000 */
[----:B------:R-:W-:Y:S02]  /*43c0*/  MOV R70, R68 ;  /* 0x0000004400467202 */ /* 0x000fe40000000f00 */
[----:B------:R-:W-:-:S07]  /*43d0*/  MOV R7, R65 ;  /* 0x0000004100077202 */ /* 0x000fce0000000f00 */
[----:B------:R-:W-:Y:S05]  /*43e0*/  WARPSYNC.COLLECTIVE R67, `(.L_x_38) ;  /* 0x0000000043087348 */ /* 0x000fea0003c00000 */
[----:B------:R0:W1:Y:S02]  /*43f0*/  SHFL.DOWN P0, R65, R70, R69, R72 ;  /* 0x0800004546417389 */ /* 0x0000640000000048 */
[----:B01----:R-:W-:Y:S01]  /*4400*/  ENDCOLLECTIVE ;  /* 0x000000000000791b */ /* 0x003fe20003800000 */
.L_x_38:
[----:B------:R-:W-:Y:S01]  /*4410*/  FADD.FTZ R63, R66, R7 ;  /* 0x00000007423f7221 */ /* 0x000fe20000010000 */
[----:B------:R-:W-:Y:S01]  /*4420*/  MOV R7, R57 ;  /* 0x0000003900077202 */ /* 0x000fe20000000f00 */
[----:B------:R-:W-:-:S03]  /*4430*/  HFMA2.MMA R69, -RZ, RZ, 0, 5.9604644775390625e-08 ;  /* 0x00000001ff457435 */ /* 0x000fc600000001ff */
[----:B------:R-:W-:Y:S02]  /*4440*/  MOV R70, R63 ;  /* 0x0000003f00467202 */ /* 0x000fe40000000f00 */
[----:B------:R-:W-:-:S07]  /*4450*/  MOV R31, R65 ;  /* 0x00000041001f7202 */ /* 0x000fce0000000f00 */
[----:B------:R-:W-:Y:S05]  /*4460*/  WARPSYNC.COLLECTIVE R67, `(.L_x_39) ;  /* 0x0000000043087348 */ /* 0x000fea0003c00000 */
[----:B------:R0:W1:Y:S02]  /*4470*/  SHFL.DOWN P0, R65, R70, R69, R72 ;  /* 0x0800004546417389 */ /* 0x0000640000000048 */
[----:B01----:R-:W-:Y:S01]  /*4480*/  ENDCOLLECTIVE ;  /* 0x000000000000791b */ /* 0x003fe20003800000 */
.L_x_39:
[----:B------:R-:W-:Y:S01]  /*4490*/  FADD.FTZ R62, R68, R31 ;  /* 0x0000001f443e7221 */ /* 0x000fe20000010000 */
[----:B------:R-:W-:-:S04]  /*44a0*/  MOV R31, R58 ;  /* 0x0000003a001f7202 */ /* 0x000fc80000000f00 */
[----:B------:R-:W-:Y:S02]  /*44b0*/  MOV R70, R62 ;  /* 0x0000003e00467202 */ /* 0x000fe40000000f00 */
[----:B------:R-:W-:-:S07]  /*44c0*/  MOV R64, R65 ;  /* 0x0000004100407202 */ /* 0x000fce0000000f00 */
[----:B------:R-:W-:Y:S05]  /*44d0*/  WARPSYNC.COLLECTIVE R67, `(.L_x_40) ;  /* 0x0000000043087348 */ /* 0x000fea0003c00000 */
[----:B------:R0:W1:Y:S02]  /*44e0*/  SHFL.DOWN P0, R65, R70, R69, R72 ;  /* 0x0800004546417389 */ /* 0x0000640000000048 */
[----:B01----:R-:W-:Y:S01]  /*44f0*/  ENDCOLLECTIVE ;  /* 0x000000000000791b */ /* 0x003fe20003800000 */
.L_x_40:
[----:B------:R-:W-:Y:S05]  /*4500*/  BRA `(.L_x_41) ;  /* 0xffffffe400f47947 */ /* 0x000fea000383ffff */
.L_x_42:
        /* <DEDUP_REMOVED lines=15> */
.L_x_5375:


//--------------------- .text._ZN10layer_norm22ln_bwd_finalize_kernelINS_22Kernel_traits_finalizeILj65536E13__nv_bfloat16S2_S2_fjLj1024ELj4ENS_18Kernel_traits_baseILj65536ES2_S2_S2_fjLj1024EEEEEEEvNS_9BwdParamsE --------------------------
	.section	.text._ZN10layer_norm22ln_bwd_finalize_kernelINS_22Kernel_traits_finalizeILj65536E13__nv_bfloat16S2_S2_fjLj1024ELj4ENS_18Kernel_traits_baseILj65536ES2_S2_S2_fjLj1024EEEEEEEvNS_9BwdParamsE,"ax",@progbits
	.align	128
        .global         _ZN10layer_norm22ln_bwd_finalize_kernelINS_22Kernel_traits_finalizeILj65536E13__nv_bfloat16S2_S2_fjLj1024ELj4ENS_18Kernel_traits_baseILj65536ES2_S2_S2_fjLj1024EEEEEEEvNS_9BwdParamsE
        .type           _ZN10layer_norm22ln_bwd_finalize_kernelINS_22Kernel_traits_finalizeILj65536E13__nv_bfloat16S2_S2_fjLj1024ELj4ENS_18Kernel_traits_baseILj65536ES2_S2_S2_fjLj1024EEEEEEEvNS_9BwdParamsE,@function
        .size           _ZN10layer_norm22ln_bwd_finalize_kernelINS_22Kernel_traits_finalizeILj65536E13__nv_bfloat16S2_S2_fjLj1024ELj4ENS_18Kernel_traits_baseILj65536ES2_S2_S2_fjLj1024EEEEEEEvNS_9BwdParamsE,(.L_x_5376 - _ZN10layer_norm22ln_bwd_finalize_kernelINS_22Kernel_traits_finalizeILj65536E13__nv_bfloat16S2_S2_fjLj1024ELj4ENS_18Kernel_traits_baseILj65536ES2_S2_S2_fjLj1024EEEEEEEvNS_9BwdParamsE)
        .other          _ZN10layer_norm22ln_bwd_finalize_kernelINS_22Kernel_traits_finalizeILj65536E13__nv_bfloat16S2_S2_fjLj1024ELj4ENS_18Kernel_traits_baseILj65536ES2_S2_S2_fjLj1024EEEEEEEvNS_9BwdParamsE,@"STO_CUDA_ENTRY STV_DEFAULT"
_ZN10layer_norm22ln_bwd_finalize_kernelINS_22Kernel_traits_finalizeILj65536E13__nv_bfloat16S2_S2_fjLj1024ELj4ENS_18Kernel_traits_baseILj65536ES2_S2_S2_fjLj1024EEEEEEEvNS_9BwdParamsE:
.text._ZN10layer_norm22ln_bwd_finalize_kernelINS_22Kernel_traits_finalizeILj65536E13__nv_bfloat16S2_S2_fjLj1024ELj4ENS_18Kernel_traits_baseILj65536ES2_S2_S2_fjLj1024EEEEEEEvNS_9BwdParamsE:
        /* <DEDUP_REMOVED lines=25> */
.L_x_54:
        /* <DEDUP_REMOVED lines=28> */
.L_x_47:
        /* <DEDUP_REMOVED lines=33> */
.L_x_46:
[----:B------:R-:W-:Y:S05]  /*0560*/  BSYNC B1 ;  /* 0x0000000000017941 */ /* 0x000fea0003800000 */
.L_x_45:
        /* <DEDUP_REMOVED lines=23> */
.L_x_49:
[----:B------:R-:W-:Y:S05]  /*06e0*/  BSYNC B1 ;  /* 0x0000000000017941 */ /* 0x000fea0003800000 */
.L_x_48:
        /* <DEDUP_REMOVED lines=11> */
.L_x_44:
[----:B------:R-:W-:Y:S05]  /*07a0*/  BSYNC B0 ;  /* 0x0000000000007941 */ /* 0x000fea0003800000 */
.L_x_43:
        /* <DEDUP_REMOVED lines=29> */
.L_x_65:
[----:B------:R-:W-:Y:S01]  /*0980*/  @!P1 SHF.R.U32.HI R12, RZ, 0x3, R0 ;  /* 0x00000003ff0c9819 */ /* 0x000fe20000011600 */
[----:B---3--:R-:W-:Y:S01]  /*0990*/  FADD.FTZ R14, R9, R14 ;  /* 0x0000000e090e7221 */ /* 0x008fe20000010000 */
[----:B--2---:R-:W-:Y:S02]  /*09a0*/  FADD.FTZ R11, R10, R11 ;  /* 0x0000000b0a0b7221 */ /* 0x004fe40000010000 */
[----:B------:R-:W-:-:S05]  /*09b0*/  @!P1 LOP3.LUT R12, R12, 0x1ffffffc, RZ, 0xc0, !PT ;  /* 0x1ffffffc0c0c9812 */ /* 0x000fca00078ec0ff */
[----:B------:R2:W-:Y:S04]  /*09c0*/  @!P1 STS [R12+UR4+0x2000], R14 ;  /* 0x0020000e0c009988 */ /* 0x0005e80008000804 */
[----:B------:R2:W-:Y:S02]  /*09d0*/  @!P1 STS [R12+UR4+0x2080], R11 ;  /* 0x0020800b0c009988 */ /* 0x0005e40008000804 */
.L_x_50:
        /* <DEDUP_REMOVED lines=14> */
.L_x_53:
[----:B------:R-:W-:Y:S05]  /*0ac0*/  BSYNC B0 ;  /* 0x0000000000007941 */ /* 0x000fea0003800000 */
.L_x_52:
[C---:B------:R-:W-:Y:S02]  /*0ad0*/  ISETP.GT.U32.AND P1, PT, R3.reuse, -0x10001, PT ;  /* 0xfffeffff0300780c */ /* 0x040fe40003f24070 */
[----:B------:R-:W-:Y:S02]  /*0ae0*/  IADD3 R3, R3, 0x10000, RZ ;  /* 0x0001000003037810 */ /* 0x000fe40007ffe0ff */
[----:B------:R-:W-:-:S09]  /*0af0*/  IADD3 R5, R5, 0x8000, RZ ;  /* 0x0000800005057810 */ /* 0x000fd20007ffe0ff */
[----:B------:R-:W-:Y:S05]  /*0b00*/  @P1 BRA `(.L_x_54) ;  /* 0xfffffff400a01947 */ /* 0x000fea000383ffff */
[----:B------:R-:W-:Y:S05]  /*0b10*/  EXIT ;  /* 0x000000000000794d */ /* 0x000fea0003800000 */
.L_x_51:
[----:B------:R-:W-:Y:S01]  /*0b20*/  HFMA2.MMA R19, -RZ, RZ, 0, 5.9604644775390625e-08 ;  /* 0x00000001ff137435 */ /* 0x000fe200000001ff */
[----:B---3--:R-:W-:Y:S01]  /*0b30*/  IMAD.MOV.U32 R20, RZ, RZ, R10 ;  /* 0x000000ffff147224 */ /* 0x008fe200078e000a */
[----:B------:R-:W-:Y:S01]  /*0b40*/  MOV R22, 0x1f ;  /* 0x0000001f00167802 */ /* 0x000fe20000000f00 */
[----:B------:R-:W-:-:S08]  /*0b50*/  IMAD.MOV.U32 R17, RZ, RZ, -0x1 ;  /* 0xffffffffff117424 */ /* 0x000fd000078e00ff */
[----:B012---:R-:W-:Y:S05]  /*0b60*/  WARPSYNC.COLLECTIVE R17, `(.L_x_55) ;  /* 0x0000000011087348 */ /* 0x007fea0003c00000 */
[----:B------:R3:W4:Y:S02]  /*0b70*/  SHFL.BFLY P2, R18, R20, R19, R22 ;  /* 0x0c00001314127389 */ /* 0x0007240000040016 */
[----:B01234-:R-:W-:Y:S01]  /*0b80*/  ENDCOLLECTIVE ;  /* 0x000000000000791b */ /* 0x01ffe20003800000 */
.L_x_55:
[----:B------:R-:W-:Y:S01]  /*0b90*/  IMAD.MOV.U32 R19, RZ, RZ, 0x2 ;  /* 0x00000002ff137424 */ /* 0x000fe200078e00ff */
[----:B------:R-:W-:-:S05]  /*0ba0*/  MOV R11, R18 ;  /* 0x00000012000b7202 */ /* 0x000fca0000000f00 */
[----:B------:R-:W-:-:S05]  /*0bb0*/  FADD.FTZ R11, R10, R11 ;  /* 0x0000000b0a0b7221 */ /* 0x000fca0000010000 */
[----:B------:R-:W-:-:S07]  /*0bc0*/  MOV R20, R11 ;  /* 0x0000000b00147202 */ /* 0x000fce0000000f00 */
[----:B------:R-:W-:Y:S05]  /*0bd0*/  WARPSYNC.COLLECTIVE R17, `(.L_x_56) ;  /* 0x0000000011087348 */ /* 0x000fea0003c00000 */
[----:B------:R0:W1:Y:S02]  /*0be0*/  SHFL.BFLY P2, R18, R20, R19, R22 ;  /* 0x0c00001314127389 */ /* 0x0000640000040016 */
[----:B01----:R-:W-:Y:S01]  /*0bf0*/  ENDCOLLECTIVE ;  /* 0x000000000000791b */ /* 0x003fe20003800000 */
.L_x_56:
[----:B------:R-:W-:Y:S01]  /*0c00*/  IMAD.MOV.U32 R19, RZ, RZ, 0x4 ;  /* 0x00000004ff137424 */ /* 0x000fe200078e00ff */
[----:B------:R-:W-:-:S05]  /*0c10*/  MOV R12, R18 ;  /* 0x00000012000c7202 */ /* 0x000fca0000000f00 */
[----:B------:R-:W-:-:S05]  /*0c20*/  FADD.FTZ R12, R11, R12 ;  /* 0x0000000c0b0c7221 */ /* 0x000fca0000010000 */
[----:B------:R-:W-:-:S07]  /*0c30*/  MOV R20, R12 ;  /* 0x0000000c00147202 */ /* 0x000fce0000000f00 */
[----:B------:R-:W-:Y:S05]  /*0c40*/  WARPSYNC.COLLECTIVE R17, `(.L_x_57) ;  /* 0x0000000011087348 */ /* 0x000fea0003c00000 */
[----:B------:R0:W1:Y:S02]  /*0c50*/  SHFL.BFLY P2, R18, R20, R19, R22 ;  /* 0x0c00001314127389 */ /* 0x0000640000040016 */
[----:B01----:R-:W-:Y:S01]  /*0c60*/  ENDCOLLECTIVE ;  /* 0x000000000000791b */ /* 0x003fe20003800000 */
.L_x_57:
[----:B------:R-:W-:Y:S01]  /*0c70*/  IMAD.MOV.U32 R19, RZ, RZ, 0x8 ;  /* 0x00000008ff137424 */ /* 0x000fe200078e00ff */
[----:B------:R-:W-:-:S05]  /*0c80*/  MOV R13, R18 ;  /* 0x00000012000d7202 */ /* 0x000fca0000000f00 */
[----:B------:R-:W-:-:S05]  /*0c90*/  FADD.FTZ R13, R12, R13 ;  /* 0x0000000d0c0d7221 */ /* 0x000fca0000010000 */
[----:B------:R-:W-:-:S07]  /*0ca0*/  MOV R20, R13 ;  /* 0x0000000d00147202 */ /* 0x000fce0000000f00 */
[----:B------:R-:W-:Y:S05]  /*0cb0*/  WARPSYNC.COLLECTIVE R17, `(.L_x_58) ;  /* 0x0000000011087348 */ /* 0x000fea0003c00000 */
[----:B------:R0:W1:Y:S02]  /*0cc0*/  SHFL.BFLY P2, R18, R20, R19, R22 ;  /* 0x0c00001314127389 */ /* 0x0000640000040016 */
[----:B01----:R-:W-:Y:S01]  /*0cd0*/  ENDCOLLECTIVE ;  /* 0x000000000000791b */ /* 0x003fe20003800000 */
.L_x_58:
[----:B------:R-:W-:Y:S01]  /*0ce0*/  IMAD.MOV.U32 R19, RZ, RZ, 0x10 ;  /* 0x00000010ff137424 */ /* 0x000fe200078e00ff */
[----:B------:R-:W-:-:S05]  /*0cf0*/  MOV R10, R18 ;  /* 0x00000012000a7202 */ /* 0x000fca0000000f00 */
[----:B------:R-:W-:-:S05]  /*0d00*/  FADD.FTZ R10, R13, R10 ;  /* 0x0000000a0d0a7221 */ /* 0x000fca0000010000 */
[----:B------:R-:W-:-:S07]  /*0d10*/  MOV R20, R10 ;  /* 0x0000000a00147202 */ /* 0x000fce0000000f00 */
[----:B------:R-:W-:Y:S05]  /*0d20*/  WARPSYNC.COLLECTIVE R17, `(.L_x_59) ;  /* 0x0000000011087348 */ /* 0x000fea0003c00000 */
[----:B------:R0:W1:Y:S02]  /*0d30*/  SHFL.BFLY P2, R18, R20, R19, R22 ;  /* 0x0c00001314127389 */ /* 0x0000640000040016 */
[----:B01----:R-:W-:Y:S01]  /*0d40*/  ENDCOLLECTIVE ;  /* 0x000000000000791b */ /* 0x003fe20003800000 */
.L_x_59:
[----:B------:R-:W-:Y:S01]  /*0d50*/  MOV R20, R9 ;  /* 0x0000000900147202 */ /* 0x000fe20000000f00 */
[----:B------:R-:W-:Y:S01]  /*0d60*/  IMAD.MOV.U32 R19, RZ, RZ, 0x1 ;  /* 0x00000001ff137424 */ /* 0x000fe200078e00ff */
[----:B------:R-:W-:-:S07]  /*0d70*/  MOV R11, R18 ;  /* 0x00000012000b7202 */ /* 0x000fce0000000f00 */
[----:B------:R-:W-:Y:S05]  /*0d80*/  WARPSYNC.COLLECTIVE R17, `(.L_x_60) ;  /* 0x0000000011087348 */ /* 0x000fea0003c00000 */
[----:B------:R0:W1:Y:S02]  /*0d90*/  SHFL.BFLY P2, R18, R20, R19, R22 ;  /* 0x0c00001314127389 */ /* 0x0000640000040016 */
[----:B01----:R-:W-:Y:S01]  /*0da0*/  ENDCOLLECTIVE ;  /* 0x000000000000791b */ /* 0x003fe20003800000 */
.L_x_60:
[----:B------:R-:W-:Y:S01]  /*0db0*/  IMAD.MOV.U32 R19, RZ, RZ, 0x2 ;  /* 0x00000002ff137424 */ /* 0x000fe200078e00ff */
[----:B------:R-:W-:-:S05]  /*0dc0*/  MOV R12, R18 ;  /* 0x00000012000c7202 */ /* 0x000fca0000000f00 */
[----:B------:R-:W-:-:S05]  /*0dd0*/  FADD.FTZ R14, R9, R12 ;  /* 0x0000000c090e7221 */ /* 0x000fca0000010000 */
[----:B------:R-:W-:-:S07]  /*0de0*/  MOV R20, R14 ;  /* 0x0000000e00147202 */ /* 0x000fce0000000f00 */
[----:B------:R-:W-:Y:S05]  /*0df0*/  WARPSYNC.COLLECTIVE R17, `(.L_x_61) ;  /* 0x0000000011087348 */ /* 0x000fea0003c00000 */
[----:B------:R0:W1:Y:S02]  /*0e00*/  SHFL.BFLY P2, R18, R20, R19, R22 ;  /* 0x0c00001314127389 */ /* 0x0000640000040016 */
[----:B01----:R-:W-:Y:S01]  /*0e10*/  ENDCOLLECTIVE ;  /* 0x000000000000791b */ /* 0x003fe20003800000 */
.L_x_61:
[----:B------:R-:W-:Y:S01]  /*0e20*/  IMAD.MOV.U32 R19, RZ, RZ, 0x4 ;  /* 0x00000004ff137424 */ /* 0x000fe200078e00ff */
[----:B------:R-:W-:-:S05]  /*0e30*/  MOV R13, R18 ;  /* 0x00000012000d7202 */ /* 0x000fca0000000f00 */
[----:B------:R-:W-:-:S05]  /*0e40*/  FADD.FTZ R15, R14, R13 ;  /* 0x0000000d0e0f7221 */ /* 0x000fca0000010000 */
[----:B------:R-:W-:-:S07]  /*0e50*/  MOV R20, R15 ;  /* 0x0000000f00147202 */ /* 0x000fce0000000f00 */
[----:B------:R-:W-:Y:S05]  /*0e60*/  WARPSYNC.COLLECTIVE R17, `(.L_x_62) ;  /* 0x0000000011087348 */ /* 0x000fea0003c00000 */
[----:B------:R0:W1:Y:S02]  /*0e70*/  SHFL.BFLY P2, R18, R20, R19, R22 ;  /* 0x0c00001314127389 */ /* 0x0000640000040016 */
[----:B01----:R-:W-:Y:S01]  /*0e80*/  ENDCOLLECTIVE ;  /* 0x000000000000791b */ /* 0x003fe20003800000 */
.L_x_62:
[----:B------:R-:W-:Y:S01]  /*0e90*/  HFMA2.MMA R19, -RZ, RZ, 0, 4.76837158203125e-07 ;  /* 0x00000008ff137435 */ /* 0x000fe200000001ff */
[----:B------:R-:W-:-:S05]  /*0ea0*/  MOV R16, R18 ;  /* 0x0000001200107202 */ /* 0x000fca0000000f00 */
[----:B------:R-:W-:-:S05]  /*0eb0*/  FADD.FTZ R16, R15, R16 ;  /* 0x000000100f107221 */ /* 0x000fca0000010000 */
[----:B------:R-:W-:-:S07]  /*0ec0*/  MOV R20, R16 ;  /* 0x0000001000147202 */ /* 0x000fce0000000f00 */
[----:B------:R-:W-:Y:S05]  /*0ed0*/  WARPSYNC.COLLECTIVE R17, `(.L_x_63) ;  /* 0x0000000011087348 */ /* 0x000fea0003c00000 */
[----:B------:R0:W1:Y:S02]  /*0ee0*/  SHFL.BFLY P2, R18, R20, R19, R22 ;  /* 0x0c00001314127389 */ /* 0x0000640000040016 */
[----:B01----:R-:W-:Y:S01]  /*0ef0*/  ENDCOLLECTIVE ;  /* 0x000000000000791b */ /* 0x003fe20003800000 */
.L_x_63:
[----:B------:R-:W-:Y:S01]  /*0f00*/  HFMA2.MMA R19, -RZ, RZ, 0, 9.5367431640625e-07 ;  /* 0x00000010ff137435 */ /* 0x000fe200000001ff */
[----:B------:R-:W-:-:S04]  /*0f10*/  IMAD.MOV.U32 R9, RZ, RZ, R18 ;  /* 0x000000ffff097224 */ /* 0x000fc800078e0012 */
[----:B------:R-:W-:-:S05]  /*0f20*/  FADD.FTZ R9, R16, R9 ;  /* 0x0000000910097221 */ /* 0x000fca0000010000 */
[----:B------:R-:W-:-:S07]  /*0f30*/  MOV R20, R9 ;  /* 0x0000000900147202 */ /* 0x000fce0000000f00 */
[----:B------:R-:W-:Y:S05]  /*0f40*/  WARPSYNC.COLLECTIVE R17, `(.L_x_64) ;  /* 0x0000000011087348 */ /* 0x000fea0003c00000 */
[----:B------:R0:W1:Y:S02]  /*0f50*/  SHFL.BFLY P2, R18, R20, R19, R22 ;  /* 0x0c00001314127389 */ /* 0x0000640000040016 */
[----:B01----:R-:W-:Y:S01]  /*0f60*/  ENDCOLLECTIVE ;  /* 0x000000000000791b */ /* 0x003fe20003800000 */
.L_x_64:
[----:B------:R-:W-:Y:S01]  /*0f70*/  MOV R14, R18 ;  /* 0x00000012000e7202 */ /* 0x000fe20000000f00 */
[----:B------:R-:W-:Y:S06]  /*0f80*/  BRA `(.L_x_65) ;  /* 0xfffffff8007c7947 */ /* 0x000fec000383ffff */
.L_x_66:
        /* <DEDUP_REMOVED lines=15> */
.L_x_5376:


//--------------------- .text._ZN10layer_norm13ln_bwd_kernelINS_13Kernel_traitsI13__nv_bfloat16S2_S2_fjLj65536ELj8ELj1ELj8ELj16ENS_18Kernel_traits_baseILj65536ES2_S2_S2_fjLj256EEEEEEEvNS_9BwdParamsE --------------------------
	.section	.text._ZN10layer_norm13ln_bwd_kernelINS_13Kernel_traitsI13__nv_bfloat16S2_S2_fjLj65536ELj8ELj1ELj8ELj16ENS_18Kernel_traits_baseILj65536ES2_S2_S2_fjLj256EEEEEEEvNS_9BwdParamsE,"ax",@progbits
	.align	128
        .global         _ZN10layer_norm13ln_bwd_kernelINS_13Kernel_traitsI13__nv_bfloat16S2_S2_fjLj65536ELj8ELj1ELj8ELj16ENS_18Kernel_traits_baseILj65536ES2_S2_S2_fjLj256EEEEEEEvNS_9BwdParamsE
        .type           _ZN10layer_norm13ln_bwd_kernelINS_13Kernel_traitsI13__nv_bfloat16S2_S2_fjLj65536ELj8ELj1ELj8ELj16ENS_18Kernel_traits_baseILj65536ES2_S2_S2_fjLj256EEEEEEEvNS_9BwdParamsE,@function
        .size           _ZN10layer_norm13ln_bwd_kernelINS_13Kernel_traitsI13__nv_bfloat16S2_S2_fjLj65536ELj8ELj1ELj8ELj16ENS_18Kernel_traits_baseILj65536ES2_S2_S2_fjLj256EEEEEEEvNS_9BwdParamsE,(.L_x_5377 - _ZN10layer_norm13ln_bwd_kernelINS_13Kernel_traitsI13__nv_bfloat16S2_S2_fjLj65536ELj8ELj1ELj8ELj16ENS_18Kernel_traits_baseILj65536ES2_S2_S2_fjLj256EEEEEEEvNS_9BwdParamsE)
        .other          _ZN10layer_norm13ln_bwd_kernelINS_13Kernel_traitsI13__nv_bfloat16S2_S2_fjLj65536ELj8ELj1ELj8ELj16ENS_18Kernel_traits_baseILj65536ES2_S2_S2_fjLj256EEEEEEEvNS_9BwdParamsE,@"STO_CUDA_ENTRY STV_DEFAULT"
_ZN10layer_norm13ln_bwd_kernelINS_13Kernel_traitsI13__nv_bfloat16S2_S2_fjLj65536ELj8ELj1ELj8ELj16ENS_18Kernel_traits_baseILj65536ES2_S2_S2_fjLj256EEEEEEEvNS_9BwdParamsE:
.text._ZN10layer_norm13ln_bwd_kernelINS_13Kernel_traitsI13__nv_bfloat16S2_S2_fjLj65536ELj8ELj1ELj8ELj16ENS_18Kernel_traits_baseILj65536ES2_S2_S2_fjLj256EEEEEEEvNS_9BwdParamsE:
        /* <DEDUP_REMOVED lines=10> */
[----:B0-----:R-:W-:-:S07]  /*00a0*/  LOP3.LUT R49, R53, 0x7, RZ, 0xc0, !PT ;  /* 0x0000000735317812 */ /* 0x001fce00078ec0ff */
[----:B------:R-:W0:Y:S01]  /*00b0*/  @P0 LDC.64 R6, c[0x0][0x248] ;  /* 0x00009200ff060b82 */ /* 0x000e220000000a00 */
[----:B-1----:R-:W-:Y:S02]  /*00c0*/  LOP3.LUT R50, R48, 0x1f, RZ, 0xc0, !PT ;  /* 0x0000001f30327812 */ /* 0x002fe400078ec0ff */
[----:B------:R-:W-:-:S04]  /*00d0*/  SHF.L.U32 R51, R49, 0x8, RZ ;  /* 0x0000000831337819 */ /* 0x000fc800000006ff */
[----:B------:R-:W-:Y:S01]  /*00e0*/  LOP3.LUT R51, R51, 0x700, R50, 0xe2, !PT ;  /* 0x0000070033337812 */ /* 0x000fe200078ee232 */
[----:B------:R-:W1:Y:S03]  /*00f0*/  @P0 LDC.64 R4, c[0x0][0x248] ;  /* 0x00009200ff040b82 */ /* 0x000e660000000a00 */
[----:B------:R-:W-:-:S04]  /*0100*/  LOP3.LUT R51, R51, 0xe0, R48, 0xf8, !PT ;  /* 0x000000e033337812 */ /* 0x000fc800078ef830 */
[C---:B------:R-:W-:Y:S02]  /*0110*/  @P0 IADD3 R9, R51.reuse, 0x800, RZ ;  /* 0x0000080033090810 */ /* 0x040fe40007ffe0ff */
[----:B------:R-:W-:-:S03]  /*0120*/  @P0 IADD3 R11, R51, 0x1000, RZ ;  /* 0x00001000330b0810 */ /* 0x000fc60007ffe0ff */
[----:B--2---:R-:W-:Y:S01]  /*0130*/  @P0 IMAD.WIDE.U32 R2, R9, 0x10, R2 ;  /* 0x0000001009020825 */ /* 0x004fe200078e0002 */
[C---:B------:R-:W-:Y:S02]  /*0140*/  @P0 IADD3 R9, R51.reuse, 0x1800, RZ ;  /* 0x0000180033090810 */ /* 0x040fe40007ffe0ff */
[----:B---3--:R-:W-:Y:S02]  /*0150*/  @P0 LEA R8, P1, R51, R12, 0x4 ;  /* 0x0000000c33080211 */ /* 0x008fe400078220ff */
[----:B------:R-:W2:Y:S01]  /*0160*/  @P0 LDG.E.128 R120, desc[UR6][R2.64] ;  /* 0x0000000602780981 */ /* 0x000ea2000c1e1d00 */
[----:B0-----:R-:W-:Y:S01]  /*0170*/  @P0 IMAD.WIDE.U32 R6, R9, 0x10, R6 ;  /* 0x0000001009060825 */ /* 0x001fe200078e0006 */
[----:B------:R-:W-:-:S04]  /*0180*/  @P0 LEA.HI.X R9, R51, R13, RZ, 0x4, P1 ;  /* 0x0000000d33090211 */ /* 0x000fc800008f24ff */
[----:B------:R-:W3:Y:S01]  /*0190*/  @P0 LDG.E.128 R132, desc[UR6][R6.64] ;  /* 0x0000000606840981 */ /* 0x000ee2000c1e1d00 */
[----:B-1----:R-:W-:-:S03]  /*01a0*/  @P0 IMAD.WIDE.U32 R4, R11, 0x10, R4 ;  /* 0x000000100b040825 */ /* 0x002fc600078e0004 */
[----:B------:R0:W4:Y:S04]  /*01b0*/  @P0 LDG.E.128 R116, desc[UR6][R8.64] ;  /* 0x0000000608740981 */ /* 0x000128000c1e1d00 */
[----:B------:R1:W5:Y:S01]  /*01c0*/  @P0 LDG.E.128 R124, desc[UR6][R4.64] ;  /* 0x00000006047c0981 */ /* 0x000362000c1e1d00 */
[----:B------:R-:W-:-:S04]  /*01d0*/  SHF.R.U32.HI R53, RZ, 0x3, R53 ;  /* 0x00000003ff357819 */ /* 0x000fc80000011635 */
[----:B------:R-:W-:-:S04]  /*01e0*/  LEA.HI R32, R48, R53, RZ, 0x18 ;  /* 0x0000003530207211 */ /* 0x000fc800078fc0ff */
[----:B------:R-:W-:-:S04]  /*01f0*/  MOV R90, R32 ;  /* 0x00000020005a7202 */ /* 0x000fc80000000f00 */
[----:B------:R-:W-:Y:S02]  /*0200*/  ISETP.GE.AND P1, PT, R90, UR4, PT ;  /* 0x000000045a007c0c */ /* 0x000fe4000bf26270 */
        /* <DEDUP_REMOVED lines=29> */
[----:B0-----:R-:W-:Y:S02]  /*03e0*/  CS2R R8, SRZ ;  /* 0x0000000000087805 */ /* 0x001fe4000001ff00 */
[----:B------:R-:W-:Y:S02]  /*03f0*/  CS2R R6, SRZ ;  /* 0x0000000000067805 */ /* 0x000fe4000001ff00 */
[----:B-1----:R-:W-:Y:S02]  /*0400*/  CS2R R4, SRZ ;  /* 0x0000000000047805 */ /* 0x002fe4000001ff00 */
[----:B--2---:R-:W-:Y:S02]  /*0410*/  @P0 PRMT R140, R120, 0x7632, R140 ;  /* 0x00007632788c0816 */ /* 0x004fe4000000008c */
[----:B------:R-:W-:Y:S02]  /*0420*/  @P0 PRMT R141, R121, 0x7632, R141 ;  /* 0x00007632798d0816 */ /* 0x000fe4000000008d */
[----:B------:R-:W-:-:S02]  /*0430*/  @P0 PRMT R142, R122, 0x7632, R142 ;  /* 0x000076327a8e0816 */ /* 0x000fc4000000008e */
[----:B------:R-:W-:Y:S02]  /*0440*/  @P0 PRMT R143, R123, 0x7632, R143 ;  /* 0x000076327b8f0816 */ /* 0x000fe4000000008f */
[----:B---3--:R-:W-:Y:S02]  /*0450*/  @P0 PRMT R148, R132, 0x7632, R148 ;  /* 0x0000763284940816 */ /* 0x008fe40000000094 */
[----:B------:R-:W-:Y:S02]  /*0460*/  @P0 PRMT R149, R133, 0x7632, R149 ;  /* 0x0000763285950816 */ /* 0x000fe40000000095 */
[----:B------:R-:W-:Y:S02]  /*0470*/  @P0 PRMT R150, R134, 0x7632, R150 ;  /* 0x0000763286960816 */ /* 0x000fe40000000096 */
[----:B-----5:R-:W-:Y:S02]  /*0480*/  @P0 PRMT R144, R124, 0x7632, R144 ;  /* 0x000076327c900816 */ /* 0x020fe40000000090 */
[----:B------:R-:W-:-:S02]  /*0490*/  @P0 PRMT R145, R125, 0x7632, R145 ;  /* 0x000076327d910816 */ /* 0x000fc40000000091 */
[----:B------:R-:W-:Y:S02]  /*04a0*/  @P0 PRMT R146, R126, 0x7632, R146 ;  /* 0x000076327e920816 */ /* 0x000fe40000000092 */
[----:B------:R-:W-:Y:S02]  /*04b0*/  @P0 PRMT R147, R127, 0x7632, R147 ;  /* 0x000076327f930816 */ /* 0x000fe40000000093 */
[----:B------:R-:W-:Y:S02]  /*04c0*/  @P0 PRMT R151, R135, 0x7632, R151 ;  /* 0x0000763287970816 */ /* 0x000fe40000000097 */
[----:B----4-:R-:W-:Y:S02]  /*04d0*/  @P0 PRMT R136, R116, 0x7632, R136 ;  /* 0x0000763274880816 */ /* 0x010fe40000000088 */
[----:B------:R-:W-:Y:S02]  /*04e0*/  @P0 PRMT R137, R117, 0x7632, R137 ;  /* 0x0000763275890816 */ /* 0x000fe40000000089 */
[----:B------:R-:W-:-:S02]  /*04f0*/  @P0 PRMT R138, R118, 0x7632, R138 ;  /* 0x00007632768a0816 */ /* 0x000fc4000000008a */
[----:B------:R-:W-:Y:S01]  /*0500*/  @P0 PRMT R139, R119, 0x7632, R139 ;  /* 0x00007632778b0816 */ /* 0x000fe2000000008b */
[----:B------:R-:W-:Y:S06]  /*0510*/  @P1 BRA `(.L_x_67) ;  /* 0x0000003800481947 */ /* 0x000fec0003800000 */
[----:B------:R-:W0:Y:S02]  /*0520*/  LDC.64 R2, c[0x0][0x240] ;  /* 0x00009000ff027b82 */ /* 0x000e240000000a00 */
[----:B0-----:R-:W-:-:S05]  /*0530*/  IMAD.WIDE.U32 R2, R51, 0x10, R2 ;  /* 0x0000001033027825 */ /* 0x001fca00078e0002 */
[----:B------:R0:W5:Y:S04]  /*0540*/  LDG.E.128 R84, desc[UR6][R2.64] ;  /* 0x0000000602547981 */ /* 0x000168000c1e1d00 */
[----:B------:R0:W5:Y:S04]  /*0550*/  LDG.E.128 R12, desc[UR6][R2.64+0x8000] ;  /* 0x00800006020c7981 */ /* 0x000168000c1e1d00 */
[----:B------:R0:W5:Y:S04]  /*0560*/  LDG.E.128 R8, desc[UR6][R2.64+0x10000] ;  /* 0x0100000602087981 */ /* 0x000168000c1e1d00 */
[----:B------:R0:W5:Y:S01]  /*0570*/  LDG.E.128 R4, desc[UR6][R2.64+0x18000] ;  /* 0x0180000602047981 */ /* 0x000162000c1e1d00 */
[----:B------:R-:W-:Y:S01]  /*0580*/  HFMA2.MMA R0, -RZ, RZ, 0, 5.9604644775390625e-08 ;  /* 0x00000001ff007435 */ /* 0x000fe200000001ff */
[----:B------:R-:W-:Y:S01]  /*0590*/  SHF.L.U32 R130, R132, 0x10, RZ ;  /* 0x0000001084827819 */ /* 0x000fe200000006ff */
[----:B------:R-:W-:Y:S01]  /*05a0*/  HFMA2.MMA R154, -RZ, RZ, 0, 0 ;  /* 0x00000000ff9a7435 */ /* 0x000fe200000001ff */
        /* <DEDUP_REMOVED lines=62> */
[----:B------:R-:W-:Y:S02]  /*0990*/  MOV R52, RZ ;  /* 0x000000ff00347202 */ /* 0x000fe40000000f00 */
[----:B0-----:R-:W-:-:S07]  /*09a0*/  MOV R91, RZ ;  /* 0x000000ff005b7202 */ /* 0x001fce0000000f00 */
.L_x_73:
[----:B------:R-:W-:Y:S01]  /*09b0*/  ULDC.64 UR4, c[0x0][0x228] ;  /* 0x00008a0000047ab9 */ /* 0x000fe20000000a00 */
[----:B------:R-:W-:Y:S01]  /*09c0*/  LEA R47, R90, R51, 0xd ;  /* 0x000000335a2f7211 */ /* 0x000fe200078e68ff */
[----:B0-----:R-:W0:Y:S01]  /*09d0*/  LDC.64 R28, c[0x0][0x238] ;  /* 0x00008e00ff1c7b82 */ /* 0x001e220000000a00 */
[----:B------:R-:W-:Y:S02]  /*09e0*/  ISETP.NE.U32.AND P0, PT, RZ, UR4, PT ;  /* 0x00000004ff007c0c */ /* 0x000fe4000bf05070 */
[----:B------:R-:W-:Y:S02]  /*09f0*/  IADD3 R33, R47, 0x800, RZ ;  /* 0x000008002f217810 */ /* 0x000fe40007ffe0ff */
[----:B------:R-:W-:-:S03]  /*0a00*/  ISETP.NE.AND.EX P0, PT, RZ, UR5, PT, P0 ;  /* 0x00000005ff007c0c */ /* 0x000fc6000bf05300 */
[----:B------:R-:W1:Y:S10]  /*0a10*/  LDC.64 R2, c[0x0][0x268] ;  /* 0x00009a00ff027b82 */ /* 0x000e740000000a00 */
[----:B------:R-:W2:Y:S08]  /*0a20*/  @P0 LDC.64 R36, c[0x0][0x228] ;  /* 0x00008a00ff240b82 */ /* 0x000eb00000000a00 */
[----:B------:R-:W3:Y:S01]  /*0a30*/  @P0 LDC.64 R20, c[0x0][0x228] ;  /* 0x00008a00ff140b82 */ /* 0x000ee20000000a00 */
[----:B------:R-:W-:-:S07]  /*0a40*/  IADD3 R41, R47, 0x1000, RZ ;  /* 0x000010002f297810 */ /* 0x000fce0007ffe0ff */
[----:B------:R-:W4:Y:S01]  /*0a50*/  @P0 LDC.64 R24, c[0x0][0x228] ;  /* 0x00008a00ff180b82 */ /* 0x000f220000000a00 */
[----:B--2---:R-:W-:-:S07]  /*0a60*/  @P0 IMAD.WIDE.U32 R36, R33, 0x10, R36 ;  /* 0x0000001021240825 */ /* 0x004fce00078e0024 */
[----:B------:R-:W2:Y:S01]  /*0a70*/  @P0 LDC.64 R16, c[0x0][0x228] ;  /* 0x00008a00ff100b82 */ /* 0x000ea20000000a00 */
[----:B------:R-:W2:Y:S01]  /*0a80*/  @P0 LDG.E.128 R36, desc[UR6][R36.64] ;  /* 0x0000000624240981 */ /* 0x000ea2000c1e1d00 */
[----:B---3--:R-:W-:Y:S01]  /*0a90*/  @P0 IMAD.WIDE.U32 R20, R41, 0x10, R20 ;  /* 0x0000001029140825 */ /* 0x008fe200078e0014 */
[----:B------:R-:W-:-:S05]  /*0aa0*/  IADD3 R159, R47, 0x1800, RZ ;  /* 0x000018002f9f7810 */ /* 0x000fca0007ffe0ff */
[----:B------:R-:W3:Y:S01]  /*0ab0*/  @!P0 LDC.64 R30, c[0x0][0x220] ;  /* 0x00008800ff1e8b82 */ /* 0x000ee20000000a00 */
[----:B------:R-:W3:Y:S01]  /*0ac0*/  @P0 LDG.E.128 R20, desc[UR6][R20.64] ;  /* 0x0000000614140981 */ /* 0x000ee2000c1e1d00 */
[----:B----4-:R-:W-:-:S06]  /*0ad0*/  @P0 IMAD.WIDE.U32 R24, R47, 0x10, R24 ;  /* 0x000000102f180825 */ /* 0x010fcc00078e0018 */
[----:B------:R-:W4:Y:S01]  /*0ae0*/  @!P0 LDC.64 R42, c[0x0][0x230] ;  /* 0x00008c00ff2a8b82 */ /* 0x000f220000000a00 */
[----:B------:R-:W4:Y:S01]  /*0af0*/  @P0 LDG.E.128 R24, desc[UR6][R24.64] ;  /* 0x0000000618180981 */ /* 0x000f22000c1e1d00 */
[----:B--2---:R-:W-:-:S06]  /*0b00*/  @P0 IMAD.WIDE.U32 R16, R159, 0x10, R16 ;  /* 0x000000109f100825 */ /* 0x004fcc00078e0010 */
[----:B------:R-:W2:Y:S01]  /*0b10*/  @P0 LDG.E.128 R16, desc[UR6][R16.64] ;  /* 0x0000000610100981 */ /* 0x000ea2000c1e1d00 */
[----:B---3--:R-:W-:Y:S01]  /*0b20*/  @!P0 IMAD.WIDE.U32 R30, R33, 0x10, R30 ;  /* 0x00000010211e8825 */ /* 0x008fe200078e001e */
[----:B------:R-:W-:-:S03]  /*0b30*/  @P0 MOV R172, RZ ;  /* 0x000000ff00ac0202 */ /* 0x000fc60000000f00 */
[C---:B0-----:R-:W-:Y:S02]  /*0b40*/  IMAD.WIDE R156, R90.reuse, 0x4, R28 ;  /* 0x000000045a9c7825 */ /* 0x041fe400078e021c */
[----:B------:R-:W0:Y:S02]  /*0b50*/  @!P0 LDC.64 R28, c[0x0][0x220] ;  /* 0x00008800ff1c8b82 */ /* 0x000e240000000a00 */
[----:B----4-:R-:W-:Y:S01]  /*0b60*/  @!P0 IMAD.WIDE R42, R90, 0x4, R42 ;  /* 0x000000045a2a8825 */ /* 0x010fe200078e022a */
[----:B------:R-:W3:Y:S04]  /*0b70*/  LDG.E R155, desc[UR6][R156.64] ;  /* 0x000000069c9b7981 */ /* 0x000ee8000c1e1900 */
[----:B------:R-:W4:Y:S01]  /*0b80*/  @!P0 LDG.E R172, desc[UR6][R42.64] ;  /* 0x000000062aac8981 */ /* 0x000f22000c1e1900 */
[----:B-1----:R-:W-:-:S06]  /*0b90*/  IMAD.WIDE.U32 R32, R33, 0x10, R2 ;  /* 0x0000001021207825 */ /* 0x002fcc00078e0002 */
[----:B------:R-:W2:Y:S01]  /*0ba0*/  LDG.E.128 R32, desc[UR6][R32.64] ;  /* 0x0000000620207981 */ /* 0x000ea2000c1e1d00 */
[----:B0-----:R-:W-:-:S04]  /*0bb0*/  @!P0 IMAD.WIDE.U32 R44, R41, 0x10, R28 ;  /* 0x00000010292c8825 */ /* 0x001fc800078e001c */
[----:B------:R-:W-:Y:S02]  /*0bc0*/  IMAD.WIDE.U32 R28, R41, 0x10, R2 ;  /* 0x00000010291c7825 */ /* 0x000fe400078e0002 */
[----:B------:R-:W0:Y:S02]  /*0bd0*/  @!P0 LDC.64 R40, c[0x0][0x220] ;  /* 0x00008800ff288b82 */ /* 0x000e240000000a00 */
[----:B0-----:R-:W-:Y:S01]  /*0be0*/  @!P0 IMAD.WIDE.U32 R46, R47, 0x10, R40 ;  /* 0x000000102f2e8825 */ /* 0x001fe200078e0028 */
[----:B------:R-:W3:Y:S04]  /*0bf0*/  @!P0 LDG.E.128 R36, desc[UR6][R30.64] ;  /* 0x000000061e248981 */ /* 0x000ee8000c1e1d00 */
[----:B------:R0:W4:Y:S04]  /*0c00*/  @!P0 LDG.E.128 R20, desc[UR6][R44.64] ;  /* 0x000000062c148981 */ /* 0x000128000c1e1d00 */
[----:B------:R-:W4:Y:S04]  /*0c10*/  LDG.E.128 R28, desc[UR6][R28.64] ;  /* 0x000000061c1c7981 */ /* 0x000f28000c1e1d00 */
[----:B------:R1:W4:Y:S01]  /*0c20*/  @!P0 LDG.E.128 R24, desc[UR6][R46.64] ;  /* 0x000000062e188981 */ /* 0x000322000c1e1d00 */
[----:B0----5:R-:W-:-:S02]  /*0c30*/  PRMT R44, R12, 0x7632, R44 ;  /* 0x000076320c2c7816 */ /* 0x021fc4000000002c */
[----:B------:R-:W-:Y:S02]  /*0c40*/  SHF.L.U32 R40, R90, 0xd, RZ ;  /* 0x0000000d5a287819 */ /* 0x000fe400000006ff */
[----:B------:R-:W-:Y:S02]  /*0c50*/  SHF.L.U32 R161, R44, 0x10, RZ ;  /* 0x000000102ca17819 */ /* 0x000fe400000006ff */
[----:B------:R-:W0:Y:S01]  /*0c60*/  @!P0 LDC.64 R44, c[0x0][0x220] ;  /* 0x00008800ff2c8b82 */ /* 0x000e220000000a00 */
[----:B------:R-:W-:-:S05]  /*0c70*/  LOP3.LUT R41, R40, R51, RZ, 0xfc, !PT ;  /* 0x0000003328297212 */ /* 0x000fca00078efcff */
[----:B------:R-:W-:-:S06]  /*0c80*/  IMAD.WIDE.U32 R40, R41, 0x10, R2 ;  /* 0x0000001029287825 */ /* 0x000fcc00078e0002 */
[----:B------:R-:W4:Y:S01]  /*0c90*/  LDG.E.128 R40, desc[UR6][R40.64] ;  /* 0x0000000628287981 */ /* 0x000f22000c1e1d00 */
[----:B0-----:R-:W-:-:S05]  /*0ca0*/  @!P0 IMAD.WIDE.U32 R44, R159, 0x10, R44 ;  /* 0x000000109f2c8825 */ /* 0x001fca00078e002c */
[----:B------:R0:W4:Y:S01]  /*0cb0*/  @!P0 LDG.E.128 R16, desc[UR6][R44.64] ;  /* 0x000000062c108981 */ /* 0x000122000c1e1d00 */
[----:B------:R-:W-:Y:S02]  /*0cc0*/  SHF.L.U32 R157, R12, 0x10, RZ ;  /* 0x000000100c9d7819 */ /* 0x000fe400000006ff */
[----:B-1----:R-:W-:Y:S02]  /*0cd0*/  PRMT R47, R15, 0x7632, R47 ;  /* 0x000076320f2f7816 */ /* 0x002fe4000000002f */
[----:B------:R-:W1:Y:S01]  /*0ce0*/  @P0 MUFU.RCP R173, R157 ;  /* 0x0000009d00ad0308 */ /* 0x000e620000001000 */
[----:B------:R-:W-:Y:S02]  /*0cf0*/  PRMT R46, R13, 0x7632, R46 ;  /* 0x000076320d2e7816 */ /* 0x000fe4000000002e */
[----:B------:R-:W-:Y:S02]  /*0d00*/  SHF.L.U32 R171, R47, 0x10, RZ ;  /* 0x000000102fab7819 */ /* 0x000fe400000006ff */
[----:B------:R-:W-:-:S03]  /*0d10*/  SHF.L.U32 R163, R13, 0x10, RZ ;  /* 0x000000100da37819 */ /* 0x000fc600000006ff */
[----:B------:R-:W0:Y:S01]  /*0d20*/  @P0 MUFU.RCP R175, R161 ;  /* 0x000000a100af0308 */ /* 0x000e220000001000 */
[----:B------:R-:W-:Y:S02]  /*0d30*/  SHF.L.U32 R165, R46, 0x10, RZ ;  /* 0x000000102ea57819 */ /* 0x000fe400000006ff */
[----:B------:R-:W-:Y:S02]  /*0d40*/  SHF.L.U32 R166, R14, 0x10, RZ ;  /* 0x000000100ea67819 */ /* 0x000fe400000006ff */
[----:B------:R-:W-:Y:S02]  /*0d50*/  LOP3.LUT P1, RZ, R0, 0xff, RZ, 0xc0, !PT ;  /* 0x000000ff00ff7812 */ /* 0x000fe4000782c0ff */
[----:B------:R-:W-:Y:S01]  /*0d60*/  PRMT R46, R14, 0x7632, R46 ;  /* 0x000076320e2e7816 */ /* 0x000fe2000000002e */
[----:B------:R-:W0:Y:S01]  /*0d70*/  @P0 MUFU.RCP R45, R171 ;  /* 0x000000ab002d0308 */ /* 0x000e220000001000 */
[----:B------:R-:W-:Y:S02]  /*0d80*/  SHF.L.U32 R169, R15, 0x10, RZ ;  /* 0x000000100fa97819 */ /* 0x000fe400000006ff */
[----:B------:R-:W-:-:S05]  /*0d90*/  SHF.L.U32 R167, R46, 0x10, RZ ;  /* 0x000000102ea77819 */ /* 0x000fca00000006ff */
[----:B------:R-:W0:Y:S08]  /*0da0*/  @P0 MUFU.RCP R177, R163 ;  /* 0x000000a300b10308 */ /* 0x000e300000001000 */
[----:B------:R-:W0:Y:S08]  /*0db0*/  @P0 MUFU.RCP R181, R166 ;  /* 0x000000a600b50308 */ /* 0x000e300000001000 */
[----:B------:R-:W-:Y:S08]  /*0dc0*/  @P0 MUFU.RCP R179, R165 ;  /* 0x000000a500b30308 */ /* 0x000ff00000001000 */
[----:B------:R-:W-:Y:S08]  /*0dd0*/  @P0 MUFU.RCP R183, R167 ;  /* 0x000000a700b70308 */ /* 0x000ff00000001000 */
[----:B------:R-:W0:Y:S01]  /*0de0*/  @P0 MUFU.RCP R185, R169 ;  /* 0x000000a900b90308 */ /* 0x000e220000001000 */
[----:B------:R-:W-:Y:S01]  /*0df0*/  IMAD.WIDE.U32 R2, R159, 0x10, R2 ;  /* 0x000000109f027825 */ /* 0x000fe200078e0002 */
[----:B--2---:R-:W-:-:S02]  /*0e00*/  PRMT R159, R33, 0x7632, R159 ;  /* 0x00007632219f7816 */ /* 0x004fc4000000009f */
[----:B------:R-:W-:-:S04]  /*0e10*/  SHF.L.U32 R174, R8, 0x10, RZ ;  /* 0x0000001008ae7819 */ /* 0x000fc800000006ff */
[----:B------:R-:W2:Y:S01]  /*0e20*/  @P0 MUFU.RCP R182, R174 ;  /* 0x000000ae00b60308 */ /* 0x000ea20000001000 */
[----:B------:R-:W-:Y:S02]  /*0e30*/  SHF.L.U32 R178, R10, 0x10, RZ ;  /* 0x000000100ab27819 */ /* 0x000fe400000006ff */
[----:B------:R-:W-:Y:S02]  /*0e40*/  SHF.L.U32 R180, R11, 0x10, RZ ;  /* 0x000000100bb47819 */ /* 0x000fe400000006ff */
[C---:B---3--:R-:W-:Y:S02]  /*0e50*/  SHF.L.U32 R187, R36.reuse, 0x10, RZ ;  /* 0x0000001024bb7819 */ /* 0x048fe400000006ff */
[----:B------:R-:W-:Y:S02]  /*0e60*/  PRMT R0, R36, 0x7632, R0 ;  /* 0x0000763224007816 */ /* 0x000fe40000000000 */
[----:B------:R-:W-:Y:S01]  /*0e70*/  SHF.L.U32 R170, R39, 0x10, RZ ;  /* 0x0000001027aa7819 */ /* 0x000fe200000006ff */
[----:B------:R-:W-:Y:S01]  /*0e80*/  @P0 FADD.FTZ R36, -R120, R187 ;  /* 0x000000bb78240221 */ /* 0x000fe20000010100 */
[----:B------:R-:W-:Y:S01]  /*0e90*/  SHF.L.U32 R47, R0, 0x10, RZ ;  /* 0x00000010002f7819 */ /* 0x000fe200000006ff */
[----:B----4-:R-:W-:Y:S01]  /*0ea0*/  @!P0 FADD.FTZ R0, R187, -R172 ;  /* 0x800000acbb008221 */ /* 0x010fe20000010000 */
[----:B------:R-:W-:Y:S01]  /*0eb0*/  PRMT R39, R39, 0x7632, R39 ;  /* 0x0000763227277816 */ /* 0x000fe20000000027 */
[----:B-1----:R-:W-:-:S02]  /*0ec0*/  @P0 FMUL.FTZ R36, R36, R173 ;  /* 0x000000ad24240220 */ /* 0x002fc40000410000 */
[----:B------:R-:W-:Y:S01]  /*0ed0*/  @P0 FADD.FTZ R156, -R140, R47 ;  /* 0x0000002f8c9c0221 */ /* 0x000fe20000010100 */
[----:B------:R-:W-:Y:S01]  /*0ee0*/  SHF.L.U32 R39, R39, 0x10, RZ ;  /* 0x0000001027277819 */ /* 0x000fe200000006ff */
[----:B------:R-:W-:Y:S01]  /*0ef0*/  @!P0 FMUL.FTZ R36, R155, R0 ;  /* 0x000000009b248220 */ /* 0x000fe20000410000 */
[----:B------:R-:W-:Y:S01]  /*0f00*/  @!P0 FADD.FTZ R0, R47, -R172 ;  /* 0x800000ac2f008221 */ /* 0x000fe20000010000 */
[C---:B------:R-:W-:Y:S02]  /*0f10*/  SHF.L.U32 R164, R37.reuse, 0x10, RZ ;  /* 0x0000001025a47819 */ /* 0x040fe400000006ff */
[----:B------:R-:W-:Y:S01]  /*0f20*/  SHF.L.U32 R189, R38, 0x10, RZ ;  /* 0x0000001026bd7819 */ /* 0x000fe200000006ff */
[----:B0-----:R-:W-:Y:S01]  /*0f30*/  @P0 FMUL.FTZ R156, R156, R175 ;  /* 0x000000af9c9c0220 */ /* 0x001fe20000410000 */
[----:B------:R-:W-:Y:S02]  /*0f40*/  PRMT R37, R37, 0x7632, R37 ;  /* 0x0000763225257816 */ /* 0x000fe40000000025 */
[----:B------:R-:W-:Y:S01]  /*0f50*/  PRMT R46, R38, 0x7632, R46 ;  /* 0x00007632262e7816 */ /* 0x000fe2000000002e */
[----:B------:R-:W-:Y:S01]  /*0f60*/  @P0 FADD.FTZ R162, -R143, R39 ;  /* 0x000000278fa20221 */ /* 0x000fe20000010100 */
[----:B------:R-:W-:Y:S01]  /*0f70*/  @!P0 FMUL.FTZ R156, R155, R0 ;  /* 0x000000009b9c8220 */ /* 0x000fe20000410000 */
[----:B------:R-:W-:Y:S01]  /*0f80*/  @!P0 FADD.FTZ R0, R39, -R172 ;  /* 0x800000ac27008221 */ /* 0x000fe20000010000 */
[----:B------:R-:W-:Y:S01]  /*0f90*/  @P0 FADD.FTZ R38, -R121, R164 ;  /* 0x000000a479260221 */ /* 0x000fe20000010100 */
[----:B------:R-:W-:Y:S01]  /*0fa0*/  @P0 FADD.FTZ R44, -R122, R189 ;  /* 0x000000bd7a2c0221 */ /* 0x000fe20000010100 */
[----:B------:R-:W-:Y:S01]  /*0fb0*/  SHF.L.U32 R37, R37, 0x10, RZ ;  /* 0x0000001025257819 */ /* 0x000fe200000006ff */
[--C-:B------:R-:W-:Y:S01]  /*0fc0*/  @!P0 FADD.FTZ R164, R164, -R172.reuse ;  /* 0x800000aca4a48221 */ /* 0x100fe20000010000 */
[----:B------:R-:W-:Y:S01]  /*0fd0*/  SHF.L.U32 R173, R46, 0x10, RZ ;  /* 0x000000102ead7819 */ /* 0x000fe200000006ff */
[----:B------:R-:W-:Y:S01]  /*0fe0*/  @!P0 FADD.FTZ R168, R189, -R172 ;  /* 0x800000acbda88221 */ /* 0x000fe20000010000 */
[----:B------:R-:W-:Y:S01]  /*0ff0*/  @P0 FMUL.FTZ R162, R162, R45 ;  /* 0x0000002da2a20220 */ /* 0x000fe20000410000 */
[----:B------:R-:W-:Y:S01]  /*1000*/  @!P0 FMUL.FTZ R162, R155, R0 ;  /* 0x000000009ba28220 */ /* 0x000fe20000410000 */
[----:B------:R-:W-:Y:S01]  /*1010*/  @P0 FMUL.FTZ R38, R38, R177 ;  /* 0x000000b126260220 */ /* 0x000fe20000410000 */
[----:B------:R-:W-:Y:S01]  /*1020*/  @P0 FMUL.FTZ R44, R44, R181 ;  /* 0x000000b52c2c0220 */ /* 0x000fe20000410000 */
[C---:B------:R-:W-:Y:S01]  /*1030*/  SHF.L.U32 R0, R32.reuse, 0x10, RZ ;  /* 0x0000001020007819 */ /* 0x040fe200000006ff */
[----:B------:R-:W-:Y:S01]  /*1040*/  @P0 FADD.FTZ R46, -R123, R170 ;  /* 0x000000aa7b2e0221 */ /* 0x000fe20000010100 */
[----:B------:R-:W-:Y:S01]  /*1050*/  PRMT R47, R32, 0x7632, R47 ;  /* 0x00007632202f7816 */ /* 0x000fe2000000002f */
[----:B------:R-:W-:Y:S01]  /*1060*/  @P0 FADD.FTZ R158, -R141, R37 ;  /* 0x000000258d9e0221 */ /* 0x000fe20000010100 */
[----:B------:R-:W-:Y:S01]  /*1070*/  @P0 FADD.FTZ R160, -R142, R173 ;  /* 0x000000ad8ea00221 */ /* 0x000fe20000010100 */
[C---:B------:R-:W-:Y:S01]  /*1080*/  @!P0 FMUL.FTZ R38, R155.reuse, R164 ;  /* 0x000000a49b268220 */ /* 0x040fe20000410000 */
[----:B------:R-:W-:Y:S01]  /*1090*/  @!P0 FMUL.FTZ R44, R155, R168 ;  /* 0x000000a89b2c8220 */ /* 0x000fe20000410000 */
[----:B------:R-:W-:Y:S01]  /*10a0*/  SHF.L.U32 R32, R33, 0x10, RZ ;  /* 0x0000001021207819 */ /* 0x000fe200000006ff */
[--C-:B------:R-:W-:Y:S01]  /*10b0*/  @!P0 FADD.FTZ R170, R170, -R172.reuse ;  /* 0x800000acaaaa8221 */ /* 0x100fe20000010000 */
[--C-:B------:R-:W-:Y:S01]  /*10c0*/  @!P0 FADD.FTZ R164, R37, -R172.reuse ;  /* 0x800000ac25a48221 */ /* 0x100fe20000010000 */
[----:B------:R-:W-:Y:S01]  /*10d0*/  @!P0 FADD.FTZ R168, R173, -R172 ;  /* 0x800000acada88221 */ /* 0x000fe20000010000 */
[----:B------:R-:W-:Y:S01]  /*10e0*/  SHF.L.U32 R33, R34, 0x10, RZ ;  /* 0x0000001022217819 */ /* 0x000fe200000006ff */
[----:B------:R-:W-:Y:S01]  /*10f0*/  @P0 FMUL.FTZ R46, R46, R185 ;  /* 0x000000b92e2e0220 */ /* 0x000fe20000410000 */
[----:B------:R-:W-:Y:S01]  /*1100*/  @P0 FMUL.FTZ R158, R158, R179 ;  /* 0x000000b39e9e0220 */ /* 0x000fe20000410000 */
[----:B------:R-:W-:Y:S01]  /*1110*/  @P0 FMUL.FTZ R160, R160, R183 ;  /* 0x000000b7a0a00220 */ /* 0x000fe20000410000 */
[C---:B------:R-:W-:Y:S01]  /*1120*/  @!P0 FMUL.FTZ R46, R155.reuse, R170 ;  /* 0x000000aa9b2e8220 */ /* 0x040fe20000410000 */
[C---:B------:R-:W-:Y:S01]  /*1130*/  @!P0 FMUL.FTZ R158, R155.reuse, R164 ;  /* 0x000000a49b9e8220 */ /* 0x040fe20000410000 */
[----:B------:R-:W-:Y:S01]  /*1140*/  @!P0 FMUL.FTZ R160, R155, R168 ;  /* 0x000000a89ba08220 */ /* 0x000fe20000410000 */
[----:B------:R-:W-:Y:S01]  /*1150*/  PRMT R168, R34, 0x7632, R168 ;  /* 0x0000763222a87816 */ /* 0x000fe200000000a8 */
[----:B------:R-:W-:Y:S01]  /*1160*/  FMUL.FTZ R39, R163, R32 ;  /* 0x00000020a3277220 */ /* 0x000fe20000410000 */
[C---:B------:R-:W-:Y:S01]  /*1170*/  SHF.L.U32 R164, R35.reuse, 0x10, RZ ;  /* 0x0000001023a47819 */ /* 0x040fe200000006ff */
[C---:B------:R-:W-:Y:S01]  /*1180*/  FADD.FTZ R100, R32.reuse, R100 ;  /* 0x0000006420647221 */ /* 0x040fe20000010000 */
[----:B------:R-:W-:Y:S01]  /*1190*/  PRMT R170, R35, 0x7632, R170 ;  /* 0x0000763223aa7816 */ /* 0x000fe200000000aa */
[----:B------:R-:W-:Y:S01]  /*11a0*/  FFMA.FTZ R101, R32, R38, R101 ;  /* 0x0000002620657223 */ /* 0x000fe20000010065 */
[----:B------:R-:W-:Y:S01]  /*11b0*/  FMUL.FTZ R45, R166, R33 ;  /* 0x00000021a62d7220 */ /* 0x000fe20000410000 */
[C---:B------:R-:W-:Y:S01]  /*11c0*/  FADD.FTZ R96, R33.reuse, R96 ;  /* 0x0000006021607221 */ /* 0x040fe20000010000 */
[----:B------:R-:W-:-:S02]  /*11d0*/  FFMA.FTZ R97, R33, R44, R97 ;  /* 0x0000002c21617223 */ /* 0x000fc40000010061 */
[----:B------:R0:W3:Y:S01]  /*11e0*/  LDG.E.128 R32, desc[UR6][R2.64] ;  /* 0x0000000602207981 */ /* 0x0000e2000c1e1d00 */
[----:B------:R-:W-:Y:S01]  /*11f0*/  FMUL.FTZ R37, R157, R0 ;  /* 0x000000009d257220 */ /* 0x000fe20000410000 */
[C---:B------:R-:W-:Y:S01]  /*1200*/  FADD.FTZ R104, R0.reuse, R104 ;  /* 0x0000006800687221 */ /* 0x040fe20000010000 */
[----:B------:R-:W-:Y:S01]  /*1210*/  FFMA.FTZ R105, R0, R36, R105 ;  /* 0x0000002400697223 */ /* 0x000fe20000010069 */
[----:B------:R-:W-:Y:S01]  /*1220*/  SHF.L.U32 R0, R47, 0x10, RZ ;  /* 0x000000102f007819 */ /* 0x000fe200000006ff */
[----:B------:R-:W-:Y:S01]  /*1230*/  FMUL.FTZ R47, R169, R164 ;  /* 0x000000a4a92f7220 */ /* 0x000fe20000410000 */
[C---:B------:R-:W-:Y:S01]  /*1240*/  FADD.FTZ R92, R164.reuse, R92 ;  /* 0x0000005ca45c7221 */ /* 0x040fe20000010000 */
[----:B------:R-:W-:Y:S01]  /*1250*/  FFMA.FTZ R93, R164, R46, R93 ;  /* 0x0000002ea45d7223 */ /* 0x000fe2000001005d */
[----:B------:R-:W-:Y:S01]  /*1260*/  SHF.L.U32 R164, R159, 0x10, RZ ;  /* 0x000000109fa47819 */ /* 0x000fe200000006ff */
[----:B------:R-:W-:Y:S01]  /*1270*/  FMUL.FTZ R157, R161, R0 ;  /* 0x00000000a19d7220 */ /* 0x000fe20000410000 */
[C---:B------:R-:W-:Y:S01]  /*1280*/  FADD.FTZ R102, R0.reuse, R102 ;  /* 0x0000006600667221 */ /* 0x040fe20000010000 */
[----:B------:R-:W-:Y:S01]  /*1290*/  FFMA.FTZ R103, R0, R156, R103 ;  /* 0x0000009c00677223 */ /* 0x000fe20000010067 */
[----:B------:R-:W-:-:S02]  /*12a0*/  SHF.L.U32 R185, R20, 0x10, RZ ;  /* 0x0000001014b97819 */ /* 0x000fc400000006ff */
[----:B------:R-:W-:Y:S02]  /*12b0*/  PRMT R0, R10, 0x7632, R0 ;  /* 0x000076320a007816 */ /* 0x000fe40000000000 */
[----:B------:R-:W-:Y:S01]  /*12c0*/  PRMT R173, R8, 0x7632, R173 ;  /* 0x0000763208ad7816 */ /* 0x000fe200000000ad */
[----:B------:R-:W-:Y:S01]  /*12d0*/  FMUL.FTZ R159, R165, R164 ;  /* 0x000000a4a59f7220 */ /* 0x000fe20000410000 */
[C---:B------:R-:W-:Y:S01]  /*12e0*/  FADD.FTZ R98, R164.reuse, R98 ;  /* 0x00000062a4627221 */ /* 0x040fe20000010000 */
[----:B------:R-:W-:Y:S01]  /*12f0*/  FFMA.FTZ R99, R164, R158, R99 ;  /* 0x0000009ea4637223 */ /* 0x000fe20000010063 */
[----:B0-----:R-:W0:Y:S01]  /*1300*/  @P0 MUFU.RCP R2, R178 ;  /* 0x000000b200020308 */ /* 0x001e220000001000 */
[----:B------:R-:W-:Y:S01]  /*1310*/  @P0 FADD.FTZ R165, -R124, R185 ;  /* 0x000000b97ca50221 */ /* 0x000fe20000010100 */
[----:B------:R-:W-:Y:S02]  /*1320*/  SHF.L.U32 R179, R0, 0x10, RZ ;  /* 0x0000001000b37819 */ /* 0x000fe400000006ff */
[----:B------:R-:W-:-:S02]  /*1330*/  SHF.L.U32 R173, R173, 0x10, RZ ;  /* 0x00000010adad7819 */ /* 0x000fc400000006ff */
[----:B------:R-:W-:Y:S02]  /*1340*/  PRMT R0, R11, 0x7632, R0 ;  /* 0x000076320b007816 */ /* 0x000fe40000000000 */
[----:B------:R-:W1:Y:S01]  /*1350*/  @P0 MUFU.RCP R164, R180 ;  /* 0x000000b400a40308 */ /* 0x000e620000001000 */
[----:B------:R-:W-:Y:S01]  /*1360*/  SHF.L.U32 R170, R170, 0x10, RZ ;  /* 0x00000010aaaa7819 */ /* 0x000fe200000006ff */
[----:B--2---:R-:W-:Y:S01]  /*1370*/  @P0 FMUL.FTZ R165, R165, R182 ;  /* 0x000000b6a5a50220 */ /* 0x004fe20000410000 */
[----:B------:R-:W-:Y:S02]  /*1380*/  SHF.L.U32 R176, R9, 0x10, RZ ;  /* 0x0000001009b07819 */ /* 0x000fe400000006ff */
[----:B------:R-:W-:-:S03]  /*1390*/  SHF.L.U32 R182, R0, 0x10, RZ ;  /* 0x0000001000b67819 */ /* 0x000fc600000006ff */
[----:B------:R-:W2:Y:S01]  /*13a0*/  @P0 MUFU.RCP R3, R179 ;  /* 0x000000b300030308 */ /* 0x000ea20000001000 */
[----:B------:R-:W-:Y:S01]  /*13b0*/  PRMT R175, R9, 0x7632, R175 ;  /* 0x0000763209af7816 */ /* 0x000fe200000000af */
[----:B------:R-:W-:Y:S01]  /*13c0*/  FMUL.FTZ R163, R171, R170 ;  /* 0x000000aaaba37220 */ /* 0x000fe20000410000 */
[C---:B------:R-:W-:Y:S01]  /*13d0*/  FADD.FTZ R69, R170.reuse, R69 ;  /* 0x00000045aa457221 */ /* 0x040fe20000010000 */
[----:B------:R-:W-:Y:S01]  /*13e0*/  FFMA.FTZ R91, R170, R162, R91 ;  /* 0x000000a2aa5b7223 */ /* 0x000fe2000001005b */
[----:B------:R-:W-:-:S03]  /*13f0*/  SHF.L.U32 R189, R22, 0x10, RZ ;  /* 0x0000001016bd7819 */ /* 0x000fc600000006ff */
[----:B------:R-:W4:Y:S01]  /*1400*/  @P0 MUFU.RCP R177, R173 ;  /* 0x000000ad00b10308 */ /* 0x000f220000001000 */
[----:B------:R-:W-:Y:S01]  /*1410*/  PRMT R22, R22, 0x7632, R22 ;  /* 0x0000763216167816 */ /* 0x000fe20000000016 */
[----:B------:R-:W-:Y:S01]  /*1420*/  @!P0 FADD.FTZ R0, R185, -R172 ;  /* 0x800000acb9008221 */ /* 0x000fe20000010000 */
[----:B------:R-:W-:Y:S02]  /*1430*/  SHF.L.U32 R170, R23, 0x10, RZ ;  /* 0x0000001017aa7819 */ /* 0x000fe400000006ff */
[----:B------:R-:W-:-:S03]  /*1440*/  PRMT R20, R20, 0x7632, R20 ;  /* 0x0000763214147816 */ /* 0x000fc60000000014 */
[----:B------:R-:W4:Y:S01]  /*1450*/  @P0 MUFU.RCP R184, R176 ;  /* 0x000000b000b80308 */ /* 0x000f220000001000 */
[----:B------:R-:W-:Y:S02]  /*1460*/  SHF.L.U32 R175, R175, 0x10, RZ ;  /* 0x00000010afaf7819 */ /* 0x000fe400000006ff */
[----:B------:R-:W-:Y:S01]  /*1470*/  SHF.L.U32 R168, R168, 0x10, RZ ;  /* 0x00000010a8a87819 */ /* 0x000fe200000006ff */
[----:B------:R-:W-:Y:S01]  /*1480*/  @P0 FADD.FTZ R169, -R126, R189 ;  /* 0x000000bd7ea90221 */ /* 0x000fe20000010100 */
[----:B------:R-:W-:-:S03]  /*1490*/  SHF.L.U32 R185, R22, 0x10, RZ ;  /* 0x0000001016b97819 */ /* 0x000fc600000006ff */
[----:B------:R-:W4:Y:S01]  /*14a0*/  @P0 MUFU.RCP R183, R182 ;  /* 0x000000b600b70308 */ /* 0x000f220000001000 */
[----:B------:R-:W-:Y:S01]  /*14b0*/  PRMT R23, R23, 0x7632, R23 ;  /* 0x0000763217177816 */ /* 0x000fe20000000017 */
[----:B------:R-:W-:Y:S01]  /*14c0*/  @P0 FADD.FTZ R171, -R127, R170 ;  /* 0x000000aa7fab0221 */ /* 0x000fe20000010100 */
[----:B------:R-:W-:Y:S01]  /*14d0*/  SHF.L.U32 R187, R20, 0x10, RZ ;  /* 0x0000001014bb7819 */ /* 0x000fe200000006ff */
[----:B------:R-:W-:Y:S01]  /*14e0*/  @!P0 FMUL.FTZ R165, R155, R0 ;  /* 0x000000009ba58220 */ /* 0x000fe20000410000 */
[----:B------:R-:W-:Y:S01]  /*14f0*/  @!P0 FADD.FTZ R0, R189, -R172 ;  /* 0x800000acbd008221 */ /* 0x000fe20000010000 */
[----:B------:R-:W-:Y:S01]  /*1500*/  SHF.L.U32 R166, R21, 0x10, RZ ;  /* 0x0000001015a67819 */ /* 0x000fe200000006ff */
[----:B------:R-:W-:Y:S01]  /*1510*/  FMUL.FTZ R161, R167, R168 ;  /* 0x000000a8a7a17220 */ /* 0x000fe20000410000 */
[----:B------:R-:W4:Y:S01]  /*1520*/  @P0 MUFU.RCP R181, R175 ;  /* 0x000000af00b50308 */ /* 0x000f220000001000 */
[C---:B------:R-:W-:Y:S01]  /*1530*/  FADD.FTZ R94, R168.reuse, R94 ;  /* 0x0000005ea85e7221 */ /* 0x040fe20000010000 */
[----:B------:R-:W-:Y:S01]  /*1540*/  FFMA.FTZ R95, R168, R160, R95 ;  /* 0x000000a0a85f7223 */ /* 0x000fe2000001005f */
[----:B------:R-:W-:Y:S01]  /*1550*/  PRMT R21, R21, 0x7632, R21 ;  /* 0x0000763215157816 */ /* 0x000fe20000000015 */
[----:B0-----:R-:W-:Y:S01]  /*1560*/  @P0 FMUL.FTZ R169, R169, R2 ;  /* 0x00000002a9a90220 */ /* 0x001fe20000410000 */
[----:B-1----:R-:W-:Y:S01]  /*1570*/  @P0 FMUL.FTZ R171, R171, R164 ;  /* 0x000000a4abab0220 */ /* 0x002fe20000410000 */
[----:B------:R-:W-:Y:S01]  /*1580*/  @P0 FADD.FTZ R168, -R146, R185 ;  /* 0x000000b992a80221 */ /* 0x000fe20000010100 */
[----:B------:R-:W-:Y:S01]  /*1590*/  SHF.L.U32 R23, R23, 0x10, RZ ;  /* 0x0000001017177819 */ /* 0x000fe200000006ff */
[----:B------:R-:W-:Y:S01]  /*15a0*/  @P0 FADD.FTZ R164, -R144, R187 ;  /* 0x000000bb90a40221 */ /* 0x000fe20000010100 */
[----:B------:R-:W-:Y:S01]  /*15b0*/  @!P0 FMUL.FTZ R169, R155, R0 ;  /* 0x000000009ba98220 */ /* 0x000fe20000410000 */
[----:B------:R-:W-:Y:S01]  /*15c0*/  @!P0 FADD.FTZ R0, R187, -R172 ;  /* 0x800000acbb008221 */ /* 0x000fe20000010000 */
[----:B------:R-:W-:Y:S01]  /*15d0*/  @P0 FADD.FTZ R167, -R125, R166 ;  /* 0x000000a67da70221 */ /* 0x000fe20000010100 */
[----:B------:R-:W-:Y:S01]  /*15e0*/  SHF.L.U32 R21, R21, 0x10, RZ ;  /* 0x0000001015157819 */ /* 0x000fe200000006ff */
[--C-:B------:R-:W-:Y:S01]  /*15f0*/  @!P0 FADD.FTZ R2, R166, -R172.reuse ;  /* 0x800000aca6028221 */ /* 0x100fe20000010000 */
[----:B--2---:R-:W-:Y:S01]  /*1600*/  @P0 FMUL.FTZ R168, R168, R3 ;  /* 0x00000003a8a80220 */ /* 0x004fe20000410000 */
[--C-:B------:R-:W-:Y:S01]  /*1610*/  @!P0 FADD.FTZ R20, R170, -R172.reuse ;  /* 0x800000acaa148221 */ /* 0x100fe20000010000 */
[----:B----4-:R-:W-:Y:S01]  /*1620*/  @P0 FMUL.FTZ R164, R164, R177 ;  /* 0x000000b1a4a40220 */ /* 0x010fe20000410000 */
[----:B------:R-:W-:Y:S01]  /*1630*/  @P0 FADD.FTZ R170, -R147, R23 ;  /* 0x0000001793aa0221 */ /* 0x000fe20000010100 */
[----:B------:R-:W-:Y:S01]  /*1640*/  @!P0 FADD.FTZ R22, R23, -R172 ;  /* 0x800000ac17168221 */ /* 0x000fe20000010000 */
[C---:B------:R-:W-:Y:S01]  /*1650*/  SHF.L.U32 R3, R28.reuse, 0x10, RZ ;  /* 0x000000101c037819 */ /* 0x040fe200000006ff */
[----:B------:R-:W-:Y:S01]  /*1660*/  @!P0 FMUL.FTZ R164, R155, R0 ;  /* 0x000000009ba48220 */ /* 0x000fe20000410000 */
[----:B------:R-:W-:Y:S01]  /*1670*/  PRMT R28, R28, 0x7632, R28 ;  /* 0x000076321c1c7816 */ /* 0x000fe2000000001c */
[----:B------:R-:W-:Y:S01]  /*1680*/  @P0 FMUL.FTZ R167, R167, R184 ;  /* 0x000000b8a7a70220 */ /* 0x000fe20000410000 */
[----:B------:R-:W-:Y:S01]  /*1690*/  SHF.L.U32 R0, R84, 0x10, RZ ;  /* 0x0000001054007819 */ /* 0x000fe200000006ff */
[C---:B------:R-:W-:Y:S01]  /*16a0*/  @!P0 FMUL.FTZ R167, R155.reuse, R2 ;  /* 0x000000029ba78220 */ /* 0x040fe20000410000 */
[----:B------:R-:W-:Y:S01]  /*16b0*/  @!P0 FMUL.FTZ R171, R155, R20 ;  /* 0x000000149bab8220 */ /* 0x000fe20000410000 */
[----:B------:R-:W-:Y:S01]  /*16c0*/  @P0 FADD.FTZ R166, -R145, R21 ;  /* 0x0000001591a60221 */ /* 0x000fe20000010100 */
[--C-:B------:R-:W-:Y:S01]  /*16d0*/  @!P0 FADD.FTZ R2, R21, -R172.reuse ;  /* 0x800000ac15028221 */ /* 0x100fe20000010000 */
[----:B------:R-:W-:Y:S01]  /*16e0*/  @P0 FMUL.FTZ R170, R170, R183 ;  /* 0x000000b7aaaa0220 */ /* 0x000fe20000410000 */
[----:B------:R-:W-:Y:S01]  /*16f0*/  @!P0 FADD.FTZ R20, R185, -R172 ;  /* 0x800000acb9148221 */ /* 0x000fe20000010000 */
[----:B------:R-:W-:Y:S01]  /*1700*/  SHF.L.U32 R23, R29, 0x10, RZ ;  /* 0x000000101d177819 */ /* 0x000fe200000006ff */
[----:B------:R-:W-:Y:S01]  /*1710*/  @!P0 FMUL.FTZ R170, R155, R22 ;  /* 0x000000169baa8220 */ /* 0x000fe20000410000 */
[----:B------:R-:W-:Y:S01]  /*1720*/  PRMT R29, R29, 0x7632, R29 ;  /* 0x000076321d1d7816 */ /* 0x000fe2000000001d */
[----:B------:R-:W0:Y:S01]  /*1730*/  @P0 MUFU.RCP R22, R0 ;  /* 0x0000000000160308 */ /* 0x000e220000001000 */
[----:B------:R-:W-:-:S02]  /*1740*/  SHF.L.U32 R21, R85, 0x10, RZ ;  /* 0x0000001055157819 */ /* 0x000fc400000006ff */
[----:B------:R-:W-:Y:S02]  /*1750*/  SHF.L.U32 R28, R28, 0x10, RZ ;  /* 0x000000101c1c7819 */ /* 0x000fe400000006ff */
[C---:B------:R-:W-:Y:S01]  /*1760*/  SHF.L.U32 R177, R30.reuse, 0x10, RZ ;  /* 0x000000101eb17819 */ /* 0x040fe200000006ff */
[----:B------:R-:W-:Y:S01]  /*1770*/  @!P0 FMUL.FTZ R168, R155, R20 ;  /* 0x000000149ba88220 */ /* 0x000fe20000410000 */
[----:B------:R-:W-:Y:S01]  /*1780*/  PRMT R30, R30, 0x7632, R30 ;  /* 0x000076321e1e7816 */ /* 0x000fe2000000001e */
[----:B------:R-:W-:Y:S01]  /*1790*/  FMUL.FTZ R174, R174, R3 ;  /* 0x00000003aeae7220 */ /* 0x000fe20000410000 */
[C---:B------:R-:W-:Y:S01]  /*17a0*/  FADD.FTZ R67, R3.reuse, R67 ;  /* 0x0000004303437221 */ /* 0x040fe20000010000 */
[----:B------:R-:W-:Y:S01]  /*17b0*/  FFMA.FTZ R88, R3, R165, R88 ;  /* 0x000000a503587223 */ /* 0x000fe20000010058 */
[----:B------:R-:W1:Y:S01]  /*17c0*/  @P0 MUFU.RCP R184, R21 ;  /* 0x0000001500b80308 */ /* 0x000e620000001000 */
[----:B------:R-:W-:Y:S01]  /*17d0*/  SHF.L.U32 R20, R29, 0x10, RZ ;  /* 0x000000101d147819 */ /* 0x000fe200000006ff */
[----:B------:R-:W-:Y:S01]  /*17e0*/  @P0 FMUL.FTZ R166, R166, R181 ;  /* 0x000000b5a6a60220 */ /* 0x000fe20000410000 */
[----:B------:R-:W-:Y:S01]  /*17f0*/  FMUL.FTZ R173, R173, R28 ;  /* 0x0000001cadad7220 */ /* 0x000fe20000410000 */
[C---:B------:R-:W-:Y:S01]  /*1800*/  FADD.FTZ R68, R28.reuse, R68 ;  /* 0x000000441c447221 */ /* 0x040fe20000010000 */
[----:B------:R-:W-:Y:S01]  /*1810*/  FFMA.FTZ R89, R28, R164, R89 ;  /* 0x000000a41c597223 */ /* 0x000fe20000010059 */
[----:B------:R-:W-:Y:S01]  /*1820*/  PRMT R3, R86, 0x7632, R3 ;  /* 0x0000763256037816 */ /* 0x000fe20000000003 */
[----:B------:R-:W-:Y:S01]  /*1830*/  @!P0 FMUL.FTZ R166, R155, R2 ;  /* 0x000000029ba68220 */ /* 0x000fe20000410000 */
[----:B------:R-:W-:-:S02]  /*1840*/  SHF.L.U32 R29, R87, 0x10, RZ ;  /* 0x00000010571d7819 */ /* 0x000fc400000006ff */
[----:B------:R-:W-:Y:S02]  /*1850*/  SHF.L.U32 R28, R86, 0x10, RZ ;  /* 0x00000010561c7819 */ /* 0x000fe400000006ff */
[----:B------:R-:W-:Y:S02]  /*1860*/  SHF.L.U32 R30, R30, 0x10, RZ ;  /* 0x000000101e1e7819 */ /* 0x000fe400000006ff */
[----:B------:R-:W-:Y:S01]  /*1870*/  PRMT R2, R84, 0x7632, R2 ;  /* 0x0000763254027816 */ /* 0x000fe20000000002 */
[----:B------:R-:W2:Y:S01]  /*1880*/  @P0 MUFU.RCP R193, R29 ;  /* 0x0000001d00c10308 */ /* 0x000ea20000001000 */
[C---:B------:R-:W-:Y:S01]  /*1890*/  SHF.L.U32 R181, R31.reuse, 0x10, RZ ;  /* 0x000000101fb57819 */ /* 0x040fe200000006ff */
[----:B------:R-:W-:Y:S01]  /*18a0*/  FMUL.FTZ R178, R178, R177 ;  /* 0x000000b1b2b27220 */ /* 0x000fe20000410000 */
[----:B------:R-:W-:Y:S01]  /*18b0*/  PRMT R31, R31, 0x7632, R31 ;  /* 0x000076321f1f7816 */ /* 0x000fe2000000001f */
[----:B------:R-:W-:Y:S01]  /*18c0*/  FADD.FTZ R63, R177, R63 ;  /* 0x0000003fb13f7221 */ /* 0x000fe20000010000 */
[----:B------:R-:W-:Y:S01]  /*18d0*/  SHF.L.U32 R189, R3, 0x10, RZ ;  /* 0x0000001003bd7819 */ /* 0x000fe200000006ff */
[----:B------:R-:W-:Y:S01]  /*18e0*/  FFMA.FTZ R80, R177, R169, R80 ;  /* 0x000000a9b1507223 */ /* 0x000fe20000010050 */
[----:B------:R-:W-:Y:S01]  /*18f0*/  SHF.L.U32 R195, R24, 0x10, RZ ;  /* 0x0000001018c37819 */ /* 0x000fe200000006ff */
[----:B------:R-:W4:Y:S01]  /*1900*/  @P0 MUFU.RCP R185, R28 ;  /* 0x0000001c00b90308 */ /* 0x000f220000001000 */
[----:B------:R-:W-:Y:S01]  /*1910*/  PRMT R3, R87, 0x7632, R3 ;  /* 0x0000763257037816 */ /* 0x000fe20000000003 */
[----:B------:R-:W-:Y:S01]  /*1920*/  FMUL.FTZ R177, R179, R30 ;  /* 0x0000001eb3b17220 */ /* 0x000fe20000410000 */
[----:B------:R-:W-:Y:S01]  /*1930*/  SHF.L.U32 R2, R2, 0x10, RZ ;  /* 0x0000001002027819 */ /* 0x000fe200000006ff */
[C---:B------:R-:W-:Y:S01]  /*1940*/  FADD.FTZ R64, R30.reuse, R64 ;  /* 0x000000401e407221 */ /* 0x040fe20000010000 */
[----:B------:R-:W-:Y:S01]  /*1950*/  FFMA.FTZ R81, R30, R168, R81 ;  /* 0x000000a81e517223 */ /* 0x000fe20000010051 */
[----:B------:R-:W-:Y:S01]  /*1960*/  PRMT R187, R85, 0x7632, R187 ;  /* 0x0000763255bb7816 */ /* 0x000fe200000000bb */
[----:B------:R-:W-:Y:S01]  /*1970*/  FMUL.FTZ R180, R180, R181 ;  /* 0x000000b5b4b47220 */ /* 0x000fe20000410000 */
[----:B------:R-:W-:Y:S01]  /*1980*/  SHF.L.U32 R30, R25, 0x10, RZ ;  /* 0x00000010191e7819 */ /* 0x000fe200000006ff */
[C---:B------:R-:W-:Y:S01]  /*1990*/  FADD.FTZ R61, R181.reuse, R61 ;  /* 0x0000003db53d7221 */ /* 0x040fe20000010000 */
[----:B------:R-:W-:Y:S01]  /*19a0*/  FFMA.FTZ R78, R181, R171, R78 ;  /* 0x000000abb54e7223 */ /* 0x000fe2000001004e */
[----:B------:R-:W-:Y:S01]  /*19b0*/  SHF.L.U32 R31, R31, 0x10, RZ ;  /* 0x000000101f1f7819 */ /* 0x000fe200000006ff */
[----:B------:R-:W-:Y:S01]  /*19c0*/  FMUL.FTZ R175, R175, R20 ;  /* 0x00000014afaf7220 */ /* 0x000fe20000410000 */
[C---:B------:R-:W-:Y:S01]  /*19d0*/  FADD.FTZ R66, R20.reuse, R66 ;  /* 0x0000004214427221 */ /* 0x040fe20000010000 */
[----:B------:R-:W-:Y:S01]  /*19e0*/  FFMA.FTZ R83, R20, R166, R83 ;  /* 0x000000a614537223 */ /* 0x000fe20000010053 */
[----:B------:R-:W-:Y:S01]  /*19f0*/  @P0 FADD.FTZ R181, -R116, R195 ;  /* 0x000000c374b50221 */ /* 0x000fe20000010100 */
[----:B------:R-:W-:Y:S01]  /*1a00*/  SHF.L.U32 R191, R3, 0x10, RZ ;  /* 0x0000001003bf7819 */ /* 0x000fe200000006ff */
[----:B------:R-:W4:Y:S01]  /*1a10*/  @P0 MUFU.RCP R186, R2 ;  /* 0x0000000200ba0308 */ /* 0x000f220000001000 */
[----:B------:R-:W-:Y:S01]  /*1a20*/  @!P0 FADD.FTZ R20, R195, -R172 ;  /* 0x800000acc3148221 */ /* 0x000fe20000010000 */
[----:B------:R-:W-:Y:S01]  /*1a30*/  SHF.L.U32 R187, R187, 0x10, RZ ;  /* 0x00000010bbbb7819 */ /* 0x000fe200000006ff */
[----:B------:R-:W-:Y:S01]  /*1a40*/  @P0 FADD.FTZ R183, -R117, R30 ;  /* 0x0000001e75b70221 */ /* 0x000fe20000010100 */
[----:B------:R-:W-:Y:S01]  /*1a50*/  SHF.L.U32 R190, R27, 0x10, RZ ;  /* 0x000000101bbe7819 */ /* 0x000fe200000006ff */
[----:B------:R-:W-:Y:S01]  /*1a60*/  FMUL.FTZ R179, R182, R31 ;  /* 0x0000001fb6b37220 */ /* 0x000fe20000410000 */
[C---:B------:R-:W-:Y:S01]  /*1a70*/  FADD.FTZ R62, R31.reuse, R62 ;  /* 0x0000003e1f3e7221 */ /* 0x040fe20000010000 */
[----:B------:R-:W-:Y:S01]  /*1a80*/  FFMA.FTZ R79, R31, R170, R79 ;  /* 0x000000aa1f4f7223 */ /* 0x000fe2000001004f */
[----:B------:R-:W-:Y:S01]  /*1a90*/  SHF.L.U32 R199, R26, 0x10, RZ ;  /* 0x000000101ac77819 */ /* 0x000fe200000006ff */
[----:B0-----:R-:W-:Y:S01]  /*1aa0*/  @P0 FMUL.FTZ R181, R181, R22 ;  /* 0x00000016b5b50220 */ /* 0x001fe20000410000 */
[----:B------:R-:W0:Y:S01]  /*1ab0*/  @P0 MUFU.RCP R3, R191 ;  /* 0x000000bf00030308 */ /* 0x000e220000001000 */
[----:B------:R-:W-:Y:S01]  /*1ac0*/  FMUL.FTZ R176, R176, R23 ;  /* 0x00000017b0b07220 */ /* 0x000fe20000410000 */
[C---:B------:R-:W-:Y:S01]  /*1ad0*/  FADD.FTZ R65, R23.reuse, R65 ;  /* 0x0000004117417221 */ /* 0x040fe20000010000 */
[----:B------:R-:W-:Y:S01]  /*1ae0*/  FFMA.FTZ R82, R23, R167, R82 ;  /* 0x000000a717527223 */ /* 0x000fe20000010052 */
[----:B------:R-:W-:Y:S01]  /*1af0*/  PRMT R24, R24, 0x7632, R24 ;  /* 0x0000763218187816 */ /* 0x000fe20000000018 */
[----:B------:R-:W-:Y:S01]  /*1b00*/  @!P0 FMUL.FTZ R181, R155, R20 ;  /* 0x000000149bb58220 */ /* 0x000fe20000410000 */
[----:B------:R-:W-:-:S02]  /*1b10*/  @!P0 FADD.FTZ R20, R30, -R172 ;  /* 0x800000ac1e148221 */ /* 0x000fc40000010000 */
[----:B------:R-:W0:Y:S01]  /*1b20*/  @P0 MUFU.RCP R31, R189 ;  /* 0x000000bd001f0308 */ /* 0x000e220000001000 */
[----:B-1----:R-:W-:Y:S01]  /*1b30*/  @P0 FMUL.FTZ R183, R183, R184 ;  /* 0x000000b8b7b70220 */ /* 0x002fe20000410000 */
[----:B------:R-:W-:Y:S01]  /*1b40*/  PRMT R27, R27, 0x7632, R27 ;  /* 0x000076321b1b7816 */ /* 0x000fe2000000001b */
[----:B------:R-:W-:Y:S01]  /*1b50*/  @P0 FADD.FTZ R184, -R119, R190 ;  /* 0x000000be77b80221 */ /* 0x000fe20000010100 */
[----:B------:R-:W-:Y:S01]  /*1b60*/  PRMT R26, R26, 0x7632, R26 ;  /* 0x000076321a1a7816 */ /* 0x000fe2000000001a */
[----:B------:R-:W-:-:S03]  /*1b70*/  @P0 FADD.FTZ R182, -R118, R199 ;  /* 0x000000c776b60221 */ /* 0x000fc60000010100 */
[----:B------:R-:W1:Y:S01]  /*1b80*/  @P0 MUFU.RCP R23, R187 ;  /* 0x000000bb00170308 */ /* 0x000e620000001000 */
[----:B------:R-:W-:Y:S01]  /*1b90*/  SHF.L.U32 R197, R24, 0x10, RZ ;  /* 0x0000001018c57819 */ /* 0x000fe200000006ff */
[----:B------:R-:W-:Y:S01]  /*1ba0*/  @!P0 FMUL.FTZ R183, R155, R20 ;  /* 0x000000149bb78220 */ /* 0x000fe20000410000 */
[----:B------:R-:W-:Y:S01]  /*1bb0*/  PRMT R25, R25, 0x7632, R25 ;  /* 0x0000763219197816 */ /* 0x000fe20000000019 */
[--C-:B------:R-:W-:Y:S01]  /*1bc0*/  @!P0 FADD.FTZ R20, R199, -R172.reuse ;  /* 0x800000acc7148221 */ /* 0x100fe20000010000 */
[----:B--2---:R-:W-:Y:S01]  /*1bd0*/  @P0 FMUL.FTZ R184, R184, R193 ;  /* 0x000000c1b8b80220 */ /* 0x004fe20000410000 */
[----:B------:R-:W-:Y:S01]  /*1be0*/  SHF.L.U32 R27, R27, 0x10, RZ ;  /* 0x000000101b1b7819 */ /* 0x000fe200000006ff */
[----:B----4-:R-:W-:Y:S01]  /*1bf0*/  @P0 FMUL.FTZ R182, R182, R185 ;  /* 0x000000b9b6b60220 */ /* 0x010fe20000410000 */
[----:B------:R-:W-:Y:S01]  /*1c00*/  SHF.L.U32 R193, R26, 0x10, RZ ;  /* 0x000000101ac17819 */ /* 0x000fe200000006ff */
[----:B------:R-:W-:Y:S01]  /*1c10*/  @P0 FADD.FTZ R185, -R136, R197 ;  /* 0x000000c588b90221 */ /* 0x000fe20000010100 */
[----:B------:R-:W-:Y:S01]  /*1c20*/  SHF.L.U32 R25, R25, 0x10, RZ ;  /* 0x0000001019197819 */ /* 0x000fe200000006ff */
[----:B------:R-:W-:Y:S01]  /*1c30*/  @!P0 FMUL.FTZ R182, R155, R20 ;  /* 0x000000149bb68220 */ /* 0x000fe20000410000 */
[--C-:B------:R-:W-:Y:S01]  /*1c40*/  @!P0 FADD.FTZ R22, R190, -R172.reuse ;  /* 0x800000acbe168221 */ /* 0x100fe20000010000 */
[--C-:B------:R-:W-:Y:S01]  /*1c50*/  @!P0 FADD.FTZ R20, R197, -R172.reuse ;  /* 0x800000acc5148221 */ /* 0x100fe20000010000 */
[----:B------:R-:W-:Y:S01]  /*1c60*/  @P0 FADD.FTZ R190, -R139, R27 ;  /* 0x0000001b8bbe0221 */ /* 0x000fe20000010100 */
[----:B------:R-:W-:Y:S01]  /*1c70*/  @P0 FMUL.FTZ R185, R185, R186 ;  /* 0x000000bab9b90220 */ /* 0x000fe20000410000 */
[----:B------:R-:W-:Y:S01]  /*1c80*/  @P0 FADD.FTZ R188, -R138, R193 ;  /* 0x000000c18abc0221 */ /* 0x000fe20000010100 */
[----:B------:R-:W-:Y:S01]  /*1c90*/  @P0 FADD.FTZ R186, -R137, R25 ;  /* 0x0000001989ba0221 */ /* 0x000fe20000010100 */
[C---:B------:R-:W-:Y:S01]  /*1ca0*/  @!P0 FMUL.FTZ R184, R155.reuse, R22 ;  /* 0x000000169bb88220 */ /* 0x040fe20000410000 */
[----:B------:R-:W-:Y:S01]  /*1cb0*/  @!P0 FMUL.FTZ R185, R155, R20 ;  /* 0x000000149bb98220 */ /* 0x000fe20000410000 */
[----:B0-----:R-:W-:Y:S01]  /*1cc0*/  @P0 FMUL.FTZ R190, R190, R3 ;  /* 0x00000003bebe0220 */ /* 0x001fe20000410000 */
[--C-:B------:R-:W-:Y:S01]  /*1cd0*/  @!P0 FADD.FTZ R22, R25, -R172.reuse ;  /* 0x800000ac19168221 */ /* 0x100fe20000010000 */
[----:B------:R-:W-:Y:S01]  /*1ce0*/  SHF.L.U32 R20, R40, 0x10, RZ ;  /* 0x0000001028147819 */ /* 0x000fe200000006ff */
[----:B------:R-:W-:Y:S01]  /*1cf0*/  @P0 FMUL.FTZ R188, R188, R31 ;  /* 0x0000001fbcbc0220 */ /* 0x000fe20000410000 */
[----:B------:R-:W-:Y:S01]  /*1d00*/  SHF.L.U32 R3, R4, 0x10, RZ ;  /* 0x0000001004037819 */ /* 0x000fe200000006ff */
[----:B-1----:R-:W-:Y:S01]  /*1d10*/  @P0 FMUL.FTZ R186, R186, R23 ;  /* 0x00000017baba0220 */ /* 0x002fe20000410000 */
[----:B------:R-:W-:Y:S01]  /*1d20*/  @!P0 FADD.FTZ R24, R193, -R172 ;  /* 0x800000acc1188221 */ /* 0x000fe20000010000 */
[----:B------:R-:W-:Y:S01]  /*1d30*/  PRMT R31, R4, 0x7632, R31 ;  /* 0x00007632041f7816 */ /* 0x000fe2000000001f */
[----:B------:R-:W-:Y:S01]  /*1d40*/  @!P0 FMUL.FTZ R186, R155, R22 ;  /* 0x000000169bba8220 */ /* 0x000fe20000410000 */
[----:B------:R-:W-:Y:S01]  /*1d50*/  SHF.L.U32 R23, R41, 0x10, RZ ;  /* 0x0000001029177819 */ /* 0x000fe200000006ff */
[----:B------:R-:W0:Y:S01]  /*1d60*/  @P0 MUFU.RCP R192, R3 ;  /* 0x0000000300c00308 */ /* 0x000e220000001000 */
[----:B------:R-:W-:Y:S01]  /*1d70*/  PRMT R22, R40, 0x7632, R22 ;  /* 0x0000763228167816 */ /* 0x000fe20000000016 */
[----:B------:R-:W-:Y:S01]  /*1d80*/  FMUL.FTZ R0, R0, R20 ;  /* 0x0000001400007220 */ /* 0x000fe20000410000 */
[C---:B------:R-:W-:Y:S01]  /*1d90*/  FADD.FTZ R154, R20.reuse, R154 ;  /* 0x0000009a149a7221 */ /* 0x040fe20000010000 */
[----:B------:R-:W-:Y:S01]  /*1da0*/  FFMA.FTZ R153, R20, R181, R153 ;  /* 0x000000b514997223 */ /* 0x000fe20000010099 */
[----:B------:R-:W-:Y:S01]  /*1db0*/  @!P0 FMUL.FTZ R188, R155, R24 ;  /* 0x000000189bbc8220 */ /* 0x000fe20000410000 */
[----:B------:R-:W-:Y:S01]  /*1dc0*/  SHF.L.U32 R20, R31, 0x10, RZ ;  /* 0x000000101f147819 */ /* 0x000fe200000006ff */
[----:B------:R-:W-:Y:S01]  /*1dd0*/  @!P0 FADD.FTZ R26, R27, -R172 ;  /* 0x800000ac1b1a8221 */ /* 0x000fe20000010000 */
[----:B------:R-:W-:Y:S01]  /*1de0*/  PRMT R24, R41, 0x7632, R24 ;  /* 0x0000763229187816 */ /* 0x000fe20000000018 */
[----:B------:R-:W-:Y:S01]  /*1df0*/  FMUL.FTZ R40, R21, R23 ;  /* 0x0000001715287220 */ /* 0x000fe20000410000 */
[----:B------:R-:W-:Y:S01]  /*1e00*/  SHF.L.U32 R25, R42, 0x10, RZ ;  /* 0x000000102a197819 */ /* 0x000fe200000006ff */
[----:B------:R-:W-:Y:S01]  /*1e10*/  FADD.FTZ R129, R23, R129 ;  /* 0x0000008117817221 */ /* 0x000fe20000010000 */
[----:B------:R-:W-:Y:S01]  /*1e20*/  SHF.L.U32 R198, R5, 0x10, RZ ;  /* 0x0000001005c67819 */ /* 0x000fe200000006ff */
[----:B------:R-:W-:Y:S01]  /*1e30*/  FFMA.FTZ R128, R23, R183, R128 ;  /* 0x000000b717807223 */ /* 0x000fe20000010080 */
[----:B------:R-:W-:Y:S01]  /*1e40*/  SHF.L.U32 R21, R22, 0x10, RZ ;  /* 0x0000001016157819 */ /* 0x000fe200000006ff */
[----:B------:R-:W1:Y:S01]  /*1e50*/  @P0 MUFU.RCP R23, R20 ;  /* 0x0000001400170308 */ /* 0x000e620000001000 */
[----:B------:R-:W-:Y:S01]  /*1e60*/  PRMT R27, R43, 0x7632, R27 ;  /* 0x000076322b1b7816 */ /* 0x000fe2000000001b */
[----:B------:R-:W-:Y:S01]  /*1e70*/  @!P0 FMUL.FTZ R190, R155, R26 ;  /* 0x0000001a9bbe8220 */ /* 0x000fe20000410000 */
[----:B------:R-:W-:Y:S01]  /*1e80*/  SHF.L.U32 R24, R24, 0x10, RZ ;  /* 0x0000001018187819 */ /* 0x000fe200000006ff */
[----:B------:R-:W-:Y:S01]  /*1e90*/  FMUL.FTZ R41, R28, R25 ;  /* 0x000000191c297220 */ /* 0x000fe20000410000 */
[C---:B------:R-:W-:Y:S01]  /*1ea0*/  FADD.FTZ R112, R25.reuse, R112 ;  /* 0x0000007019707221 */ /* 0x040fe20000010000 */
[----:B------:R-:W-:Y:S01]  /*1eb0*/  FFMA.FTZ R113, R25, R182, R113 ;  /* 0x000000b619717223 */ /* 0x000fe20000010071 */
[----:B------:R-:W-:Y:S01]  /*1ec0*/  PRMT R26, R42, 0x7632, R26 ;  /* 0x000076322a1a7816 */ /* 0x000fe2000000001a */
[----:B------:R-:W2:Y:S01]  /*1ed0*/  @P0 MUFU.RCP R22, R198 ;  /* 0x000000c600160308 */ /* 0x000ea20000001000 */
[----:B------:R-:W-:Y:S01]  /*1ee0*/  SHF.L.U32 R200, R6, 0x10, RZ ;  /* 0x0000001006c87819 */ /* 0x000fe200000006ff */
[----:B------:R-:W-:Y:S01]  /*1ef0*/  FMUL.FTZ R42, R2, R21 ;  /* 0x00000015022a7220 */ /* 0x000fe20000410000 */
[----:B------:R-:W-:-:S02]  /*1f00*/  SHF.L.U32 R25, R16, 0x10, RZ ;  /* 0x0000001010197819 */ /* 0x000fc400000006ff */
[----:B------:R-:W-:Y:S01]  /*1f10*/  PRMT R16, R16, 0x7632, R16 ;  /* 0x0000763210107816 */ /* 0x000fe20000000010 */
[----:B------:R-:W-:Y:S01]  /*1f20*/  FMUL.FTZ R187, R187, R24 ;  /* 0x00000018bbbb7220 */ /* 0x000fe20000410000 */
[----:B------:R-:W-:Y:S01]  /*1f30*/  SHF.L.U32 R2, R27, 0x10, RZ ;  /* 0x000000101b027819 */ /* 0x000fe200000006ff */
[C---:B------:R-:W-:Y:S01]  /*1f40*/  FADD.FTZ R114, R24.reuse, R114 ;  /* 0x0000007218727221 */ /* 0x040fe20000010000 */
[----:B------:R-:W-:Y:S01]  /*1f50*/  FFMA.FTZ R115, R24, R186, R115 ;  /* 0x000000ba18737223 */ /* 0x000fe20000010073 */
[----:B------:R-:W-:Y:S01]  /*1f60*/  @P0 FADD.FTZ R193, -R130, R25 ;  /* 0x0000001982c10221 */ /* 0x000fe20000010100 */
[----:B------:R-:W4:Y:S01]  /*1f70*/  @P0 MUFU.RCP R24, R200 ;  /* 0x000000c800180308 */ /* 0x000f220000001000 */
[----:B------:R-:W-:Y:S01]  /*1f80*/  SHF.L.U32 R27, R16, 0x10, RZ ;  /* 0x00000010101b7819 */ /* 0x000fe200000006ff */
[----:B------:R-:W-:Y:S01]  /*1f90*/  FMUL.FTZ R191, R191, R2 ;  /* 0x00000002bfbf7220 */ /* 0x000fe20000410000 */
[C---:B------:R-:W-:Y:S01]  /*1fa0*/  FADD.FTZ R106, R2.reuse, R106 ;  /* 0x0000006a026a7221 */ /* 0x040fe20000010000 */
[----:B------:R-:W-:Y:S01]  /*1fb0*/  FFMA.FTZ R107, R2, R190, R107 ;  /* 0x000000be026b7223 */ /* 0x000fe2000001006b */
[----:B------:R-:W-:Y:S01]  /*1fc0*/  SHF.L.U32 R28, R17, 0x10, RZ ;  /* 0x00000010111c7819 */ /* 0x000fe200000006ff */
[----:B------:R-:W-:Y:S01]  /*1fd0*/  @!P0 FADD.FTZ R16, R25, -R172 ;  /* 0x800000ac19108221 */ /* 0x000fe20000010000 */
[----:B------:R-:W-:Y:S01]  /*1fe0*/  PRMT R2, R5, 0x7632, R2 ;  /* 0x0000763205027816 */ /* 0x000fe20000000002 */
[----:B0-----:R-:W-:Y:S01]  /*1ff0*/  @P0 FMUL.FTZ R193, R193, R192 ;  /* 0x000000c0c1c10220 */ /* 0x001fe20000410000 */
[----:B------:R-:W-:Y:S01]  /*2000*/  @P0 FADD.FTZ R192, -R148, R27 ;  /* 0x0000001b94c00221 */ /* 0x000fe20000010100 */
[----:B------:R-:W-:Y:S01]  /*2010*/  SHF.L.U32 R31, R18, 0x10, RZ ;  /* 0x00000010121f7819 */ /* 0x000fe200000006ff */
[----:B------:R-:W-:Y:S01]  /*2020*/  @P0 FADD.FTZ R195, -R131, R28 ;  /* 0x0000001c83c30221 */ /* 0x000fe20000010100 */
[----:B------:R-:W-:Y:S01]  /*2030*/  SHF.L.U32 R2, R2, 0x10, RZ ;  /* 0x0000001002027819 */ /* 0x000fe200000006ff */
[----:B------:R-:W-:Y:S01]  /*2040*/  @!P0 FMUL.FTZ R193, R155, R16 ;  /* 0x000000109bc18220 */ /* 0x000fe20000410000 */
[----:B------:R-:W-:Y:S01]  /*2050*/  @!P0 FADD.FTZ R16, R28, -R172 ;  /* 0x800000ac1c108221 */ /* 0x000fe20000010000 */
[----:B-1----:R-:W-:Y:S01]  /*2060*/  @P0 FMUL.FTZ R192, R192, R23 ;  /* 0x00000017c0c00220 */ /* 0x002fe20000410000 */
[C---:B------:R-:W-:Y:S01]  /*2070*/  FADD.FTZ R133, R21.reuse, R133 ;  /* 0x0000008515857221 */ /* 0x040fe20000010000 */
[----:B------:R-:W-:Y:S01]  /*2080*/  FFMA.FTZ R132, R21, R185, R132 ;  /* 0x000000b915847223 */ /* 0x000fe20000010084 */
[----:B------:R-:W-:Y:S01]  /*2090*/  SHF.L.U32 R26, R26, 0x10, RZ ;  /* 0x000000101a1a7819 */ /* 0x000fe200000006ff */
[----:B------:R-:W-:Y:S01]  /*20a0*/  FADD.FTZ R23, RZ, R0 ;  /* 0x00000000ff177221 */ /* 0x000fe20000010000 */
[----:B------:R-:W-:Y:S01]  /*20b0*/  FFMA.FTZ R25, R0, R181, RZ ;  /* 0x000000b500197223 */ /* 0x000fe200000100ff */
[----:B--2---:R-:W-:Y:S01]  /*20c0*/  @P0 FMUL.FTZ R195, R195, R22 ;  /* 0x00000016c3c30220 */ /* 0x004fe20000410000 */
[----:B------:R-:W0:Y:S01]  /*20d0*/  @P0 MUFU.RCP R21, R2 ;  /* 0x0000000200150308 */ /* 0x000e220000001000 */
[----:B------:R-:W-:Y:S01]  /*20e0*/  SHF.L.U32 R202, R7, 0x10, RZ ;  /* 0x0000001007ca7819 */ /* 0x000fe200000006ff */
[----:B------:R-:W-:Y:S01]  /*20f0*/  @P0 FADD.FTZ R197, -R134, R31 ;  /* 0x0000001f86c50221 */ /* 0x000fe20000010100 */
[----:B------:R-:W-:Y:S01]  /*2100*/  @!P0 FMUL.FTZ R195, R155, R16 ;  /* 0x000000109bc38220 */ /* 0x000fe20000410000 */
[----:B------:R-:W-:Y:S01]  /*2110*/  SHF.L.U32 R30, R43, 0x10, RZ ;  /* 0x000000102b1e7819 */ /* 0x000fe200000006ff */
[----:B------:R-:W-:Y:S01]  /*2120*/  @!P0 FADD.FTZ R16, R31, -R172 ;  /* 0x800000ac1f108221 */ /* 0x000fe20000010000 */
[----:B------:R-:W-:Y:S01]  /*2130*/  FADD.FTZ R23, R23, R42 ;  /* 0x0000002a17177221 */ /* 0x000fe20000010000 */
[----:B------:R-:W-:Y:S01]  /*2140*/  FFMA.FTZ R25, R42, R185, R25 ;  /* 0x000000b92a197223 */ /* 0x000fe20000010019 */
[----:B------:R-:W-:Y:S01]  /*2150*/  FMUL.FTZ R189, R189, R26 ;  /* 0x0000001abdbd7220 */ /* 0x000fe20000410000 */
[C---:B------:R-:W-:Y:S01]  /*2160*/  FADD.FTZ R110, R26.reuse, R110 ;  /* 0x0000006e1a6e7221 */ /* 0x040fe20000010000 */
[----:B------:R-:W-:Y:S01]  /*2170*/  FFMA.FTZ R111, R26, R188, R111 ;  /* 0x000000bc1a6f7223 */ /* 0x000fe2000001006f */
[----:B------:R-:W-:Y:S01]  /*2180*/  PRMT R17, R17, 0x7632, R17 ;  /* 0x0000763211117816 */ /* 0x000fe20000000011 */
[----:B------:R-:W1:Y:S01]  /*2190*/  @P0 MUFU.RCP R26, R202 ;  /* 0x000000ca001a0308 */ /* 0x000e620000001000 */
[----:B----4-:R-:W-:Y:S01]  /*21a0*/  @P0 FMUL.FTZ R197, R197, R24 ;  /* 0x00000018c5c50220 */ /* 0x010fe20000410000 */
[----:B------:R-:W-:Y:S01]  /*21b0*/  @!P0 FMUL.FTZ R197, R155, R16 ;  /* 0x000000109bc58220 */ /* 0x000fe20000410000 */
[----:B------:R-:W-:Y:S01]  /*21c0*/  FMUL.FTZ R43, R29, R30 ;  /* 0x0000001e1d2b7220 */ /* 0x000fe20000410000 */
[----:B------:R-:W-:Y:S01]  /*21d0*/  FADD.FTZ R22, R23, R40 ;  /* 0x0000002817167221 */ /* 0x000fe20000010000 */
[----:B------:R-:W-:Y:S01]  /*21e0*/  FFMA.FTZ R16, R40, R183, R25 ;  /* 0x000000b728107223 */ /* 0x000fe20000010019 */
[----:B------:R-:W-:Y:S01]  /*21f0*/  SHF.L.U32 R29, R17, 0x10, RZ ;  /* 0x00000010111d7819 */ /* 0x000fe200000006ff */
[----:B------:R-:W-:Y:S01]  /*2200*/  FADD.FTZ R108, R30, R108 ;  /* 0x0000006c1e6c7221 */ /* 0x000fe20000010000 */
[----:B------:R-:W-:Y:S01]  /*2210*/  FADD.FTZ R22, R22, R187 ;  /* 0x000000bb16167221 */ /* 0x000fe20000010000 */
[----:B------:R-:W-:Y:S01]  /*2220*/  FFMA.FTZ R16, R187, R186, R16 ;  /* 0x000000babb107223 */ /* 0x000fe20000010010 */
[----:B------:R-:W-:Y:S01]  /*2230*/  FFMA.FTZ R109, R30, R184, R109 ;  /* 0x000000b81e6d7223 */ /* 0x000fe2000001006d */
[----:B------:R-:W-:Y:S01]  /*2240*/  SHF.L.U32 R30, R19, 0x10, RZ ;  /* 0x00000010131e7819 */ /* 0x000fe200000006ff */
[----:B------:R-:W-:Y:S01]  /*2250*/  @P0 FADD.FTZ R194, -R149, R29 ;  /* 0x0000001d95c20221 */ /* 0x000fe20000010100 */
[----:B------:R-:W-:Y:S01]  /*2260*/  PRMT R18, R18, 0x7632, R18 ;  /* 0x0000763212127816 */ /* 0x000fe20000000012 */
[----:B------:R-:W-:Y:S01]  /*2270*/  FADD.FTZ R22, R22, R41 ;  /* 0x0000002916167221 */ /* 0x000fe20000010000 */
[----:B------:R-:W-:Y:S01]  /*2280*/  FFMA.FTZ R16, R41, R182, R16 ;  /* 0x000000b629107223 */ /* 0x000fe20000010010 */
[----:B0-----:R-:W-:Y:S01]  /*2290*/  @P0 FMUL.FTZ R194, R194, R21 ;  /* 0x00000015c2c20220 */ /* 0x001fe20000410000 */
[----:B------:R-:W-:Y:S01]  /*22a0*/  @P0 FADD.FTZ R199, -R135, R30 ;  /* 0x0000001e87c70221 */ /* 0x000fe20000010100 */
[----:B------:R-:W-:Y:S01]  /*22b0*/  PRMT R203, R6, 0x7632, R203 ;  /* 0x0000763206cb7816 */ /* 0x000fe200000000cb */
[----:B------:R-:W-:Y:S01]  /*22c0*/  FADD.FTZ R22, R22, R189 ;  /* 0x000000bd16167221 */ /* 0x000fe20000010000 */
[----:B------:R-:W-:Y:S01]  /*22d0*/  SHF.L.U32 R21, R18, 0x10, RZ ;  /* 0x0000001012157819 */ /* 0x000fe200000006ff */
[----:B------:R-:W-:Y:S01]  /*22e0*/  FFMA.FTZ R18, R189, R188, R16 ;  /* 0x000000bcbd127223 */ /* 0x000fe20000010010 */
[----:B-1----:R-:W-:Y:S01]  /*22f0*/  @P0 FMUL.FTZ R199, R199, R26 ;  /* 0x0000001ac7c70220 */ /* 0x002fe20000410000 */
[----:B------:R-:W-:Y:S01]  /*2300*/  SHF.L.U32 R203, R203, 0x10, RZ ;  /* 0x00000010cbcb7819 */ /* 0x000fe200000006ff */
[----:B------:R-:W-:Y:S01]  /*2310*/  FADD.FTZ R26, R22, R43 ;  /* 0x0000002b161a7221 */ /* 0x000fe20000010000 */
[----:B------:R-:W-:Y:S01]  /*2320*/  FFMA.FTZ R28, R43, R184, R18 ;  /* 0x000000b82b1c7223 */ /* 0x000fe20000010012 */
[----:B------:R-:W-:Y:S01]  /*2330*/  @!P0 FADD.FTZ R24, R30, -R172 ;  /* 0x800000ac1e188221 */ /* 0x000fe20000010000 */
[----:B------:R-:W0:Y:S01]  /*2340*/  @P0 MUFU.RCP R17, R203 ;  /* 0x000000cb00110308 */ /* 0x000e220000001000 */
[----:B------:R-:W-:Y:S01]  /*2350*/  FADD.FTZ R30, R26, R191 ;  /* 0x000000bf1a1e7221 */ /* 0x000fe20000010000 */
[----:B------:R-:W-:-:S03]  /*2360*/  FFMA.FTZ R28, R191, R190, R28 ;  /* 0x000000bebf1c7223 */ /* 0x000fc6000001001c */
[----:B------:R-:W-:Y:S01]  /*2370*/  FADD.FTZ R30, R30, R37 ;  /* 0x000000251e1e7221 */ /* 0x000fe20000010000 */
[----:B------:R-:W-:Y:S01]  /*2380*/  FFMA.FTZ R28, R37, R36, R28 ;  /* 0x00000024251c7223 */ /* 0x000fe2000001001c */
[----:B------:R-:W-:Y:S02]  /*2390*/  PRMT R205, R7, 0x7632, R205 ;  /* 0x0000763207cd7816 */ /* 0x000fe400000000cd */
[----:B------:R-:W-:Y:S01]  /*23a0*/  FADD.FTZ R30, R30, R157 ;  /* 0x0000009d1e1e7221 */ /* 0x000fe20000010000 */
[----:B------:R-:W-:Y:S01]  /*23b0*/  FFMA.FTZ R28, R157, R156, R28 ;  /* 0x0000009c9d1c7223 */ /* 0x000fe2000001001c */
[----:B------:R-:W-:Y:S01]  /*23c0*/  @P0 FADD.FTZ R196, -R150, R21 ;  /* 0x0000001596c40221 */ /* 0x000fe20000010100 */
[----:B------:R-:W-:Y:S01]  /*23d0*/  SHF.L.U32 R205, R205, 0x10, RZ ;  /* 0x00000010cdcd7819 */ /* 0x000fe200000006ff */
[----:B------:R-:W-:Y:S01]  /*23e0*/  FADD.FTZ R30, R30, R39 ;  /* 0x000000271e1e7221 */ /* 0x000fe20000010000 */
[----:B------:R-:W-:Y:S01]  /*23f0*/  FFMA.FTZ R28, R39, R38, R28 ;  /* 0x00000026271c7223 */ /* 0x000fe2000001001c */
[----:B0-----:R-:W-:-:S02]  /*2400*/  @P0 FMUL.FTZ R196, R196, R17 ;  /* 0x00000011c4c40220 */ /* 0x001fc40000410000 */
[----:B------:R-:W-:Y:S01]  /*2410*/  FADD.FTZ R30, R30, R159 ;  /* 0x0000009f1e1e7221 */ /* 0x000fe20000010000 */
[----:B------:R-:W-:Y:S01]  /*2420*/  FFMA.FTZ R28, R159, R158, R28 ;  /* 0x0000009e9f1c7223 */ /* 0x000fe2000001001c */
[----:B------:R-:W0:Y:S01]  /*2430*/  @P0 MUFU.RCP R17, R205 ;  /* 0x000000cd00110308 */ /* 0x000e220000001000 */
[----:B------:R-:W-:Y:S01]  /*2440*/  PRMT R19, R19, 0x7632, R19 ;  /* 0x0000763213137816 */ /* 0x000fe20000000013 */
[----:B------:R-:W-:Y:S01]  /*2450*/  FADD.FTZ R30, R30, R45 ;  /* 0x0000002d1e1e7221 */ /* 0x000fe20000010000 */
[----:B------:R-:W-:Y:S02]  /*2460*/  FFMA.FTZ R28, R45, R44, R28 ;  /* 0x0000002c2d1c7223 */ /* 0x000fe4000001001c */
[----:B------:R-:W-:Y:S01]  /*2470*/  SHF.L.U32 R19, R19, 0x10, RZ ;  /* 0x0000001013137819 */ /* 0x000fe200000006ff */
[----:B------:R-:W-:Y:S01]  /*2480*/  FADD.FTZ R30, R30, R161 ;  /* 0x000000a11e1e7221 */ /* 0x000fe20000010000 */
[----:B------:R-:W-:Y:S01]  /*2490*/  FFMA.FTZ R28, R161, R160, R28 ;  /* 0x000000a0a11c7223 */ /* 0x000fe2000001001c */
[--C-:B------:R-:W-:Y:S01]  /*24a0*/  @!P0 FADD.FTZ R16, R27, -R172.reuse ;  /* 0x800000ac1b108221 */ /* 0x100fe20000010000 */
[----:B------:R-:W-:Y:S01]  /*24b0*/  @!P0 FADD.FTZ R18, R29, -R172 ;  /* 0x800000ac1d128221 */ /* 0x000fe20000010000 */
[----:B------:R-:W-:Y:S01]  /*24c0*/  FADD.FTZ R30, R30, R47 ;  /* 0x0000002f1e1e7221 */ /* 0x000fe20000010000 */
[----:B------:R-:W-:Y:S01]  /*24d0*/  FFMA.FTZ R28, R47, R46, R28 ;  /* 0x0000002e2f1c7223 */ /* 0x000fe2000001001c */
[--C-:B------:R-:W-:Y:S01]  /*24e0*/  @!P0 FADD.FTZ R22, R21, -R172.reuse ;  /* 0x800000ac15168221 */ /* 0x100fe20000010000 */
[----:B------:R-:W-:Y:S01]  /*24f0*/  @!P0 FADD.FTZ R26, R19, -R172 ;  /* 0x800000ac131a8221 */ /* 0x000fe20000010000 */
[----:B------:R-:W-:Y:S01]  /*2500*/  @P0 FADD.FTZ R172, -R151, R19 ;  /* 0x0000001397ac0221 */ /* 0x000fe20000010100 */
[----:B------:R-:W-:Y:S01]  /*2510*/  FADD.FTZ R23, R30, R163 ;  /* 0x000000a31e177221 */ /* 0x000fe20000010000 */
[----:B------:R-:W-:Y:S01]  /*2520*/  FFMA.FTZ R25, R163, R162, R28 ;  /* 0x000000a2a3197223 */ /* 0x000fe2000001001c */
[C---:B------:R-:W-:Y:S01]  /*2530*/  @!P0 FMUL.FTZ R192, R155.reuse, R16 ;  /* 0x000000109bc08220 */ /* 0x040fe20000410000 */
[----:B0-----:R-:W-:Y:S01]  /*2540*/  @P0 FMUL.FTZ R172, R172, R17 ;  /* 0x00000011acac0220 */ /* 0x001fe20000410000 */
[----:B---3--:R-:W-:Y:S01]  /*2550*/  SHF.L.U32 R16, R32, 0x10, RZ ;  /* 0x0000001020107819 */ /* 0x008fe200000006ff */
[C---:B------:R-:W-:Y:S01]  /*2560*/  @!P0 FMUL.FTZ R199, R155.reuse, R24 ;  /* 0x000000189bc78220 */ /* 0x040fe20000410000 */
[----:B------:R-:W-:Y:S01]  /*2570*/  @!P0 FMUL.FTZ R172, R155, R26 ;  /* 0x0000001a9bac8220 */ /* 0x000fe20000410000 */
[----:B------:R-:W-:Y:S01]  /*2580*/  FADD.FTZ R24, R23, R174 ;  /* 0x000000ae17187221 */ /* 0x000fe20000010000 */
[----:B------:R-:W-:Y:S01]  /*2590*/  FFMA.FTZ R26, R174, R165, R25 ;  /* 0x000000a5ae1a7223 */ /* 0x000fe20000010019 */
[----:B------:R-:W-:Y:S01]  /*25a0*/  @!P0 FMUL.FTZ R194, R155, R18 ;  /* 0x000000129bc28220 */ /* 0x000fe20000410000 */
[----:B------:R-:W-:-:S02]  /*25b0*/  SHF.L.U32 R19, R34, 0x10, RZ ;  /* 0x0000001022137819 */ /* 0x000fc400000006ff */
[----:B------:R-:W-:Y:S01]  /*25c0*/  PRMT R18, R34, 0x7632, R18 ;  /* 0x0000763222127816 */ /* 0x000fe20000000012 */
[----:B------:R-:W-:Y:S01]  /*25d0*/  FMUL.FTZ R34, R3, R16 ;  /* 0x0000001003227220 */ /* 0x000fe20000410000 */
[----:B------:R-:W-:Y:S01]  /*25e0*/  FADD.FTZ R3, R24, R173 ;  /* 0x000000ad18037221 */ /* 0x000fe20000010000 */
[----:B------:R-:W-:Y:S01]  /*25f0*/  FFMA.FTZ R23, R173, R164, R26 ;  /* 0x000000a4ad177223 */ /* 0x000fe2000001001a */
[----:B------:R-:W-:Y:S01]  /*2600*/  SHF.L.U32 R17, R33, 0x10, RZ ;  /* 0x0000001021117819 */ /* 0x000fe200000006ff */
[C---:B------:R-:W-:Y:S01]  /*2610*/  FADD.FTZ R59, R16.reuse, R59 ;  /* 0x0000003b103b7221 */ /* 0x040fe20000010000 */
[----:B------:R-:W-:Y:S01]  /*2620*/  FFMA.FTZ R76, R16, R193, R76 ;  /* 0x000000c1104c7223 */ /* 0x000fe2000001004c */
[----:B------:R-:W-:Y:S01]  /*2630*/  FADD.FTZ R16, R3, R176 ;  /* 0x000000b003107221 */ /* 0x000fe20000010000 */
[----:B------:R-:W-:Y:S01]  /*2640*/  FFMA.FTZ R24, R176, R167, R23 ;  /* 0x000000a7b0187223 */ /* 0x000fe20000010017 */
[----:B------:R-:W-:Y:S01]  /*2650*/  FMUL.FTZ R198, R198, R17 ;  /* 0x00000011c6c67220 */ /* 0x000fe20000410000 */
[C---:B------:R-:W-:Y:S01]  /*2660*/  FADD.FTZ R57, R17.reuse, R57 ;  /* 0x0000003911397221 */ /* 0x040fe20000010000 */
[----:B------:R-:W-:Y:S01]  /*2670*/  FFMA.FTZ R74, R17, R195, R74 ;  /* 0x000000c3114a7223 */ /* 0x000fe2000001004a */
[----:B------:R-:W-:Y:S01]  /*2680*/  FADD.FTZ R3, R16, R175 ;  /* 0x000000af10037221 */ /* 0x000fe20000010000 */
[----:B------:R-:W-:-:S03]  /*2690*/  FFMA.FTZ R17, R175, R166, R24 ;  /* 0x000000a6af117223 */ /* 0x000fc60000010018 */
[----:B------:R-:W-:Y:S01]  /*26a0*/  FADD.FTZ R16, R3, R178 ;  /* 0x000000b203107221 */ /* 0x000fe20000010000 */
[----:B------:R-:W-:Y:S01]  /*26b0*/  FFMA.FTZ R24, R178, R169, R17 ;  /* 0x000000a9b2187223 */ /* 0x000fe20000010011 */
[----:B------:R-:W-:Y:S01]  /*26c0*/  FMUL.FTZ R200, R200, R19 ;  /* 0x00000013c8c87220 */ /* 0x000fe20000410000 */
[C---:B------:R-:W-:Y:S01]  /*26d0*/  FADD.FTZ R55, R19.reuse, R55 ;  /* 0x0000003713377221 */ /* 0x040fe20000010000 */
[----:B------:R-:W-:Y:S01]  /*26e0*/  FFMA.FTZ R72, R19, R197, R72 ;  /* 0x000000c513487223 */ /* 0x000fe20000010048 */
[----:B------:R-:W-:Y:S01]  /*26f0*/  FADD.FTZ R17, R16, R177 ;  /* 0x000000b110117221 */ /* 0x000fe20000010000 */
[----:B------:R-:W-:Y:S01]  /*2700*/  FFMA.FTZ R19, R177, R168, R24 ;  /* 0x000000a8b1137223 */ /* 0x000fe20000010018 */
[----:B------:R-:W-:Y:S02]  /*2710*/  PRMT R32, R32, 0x7632, R32 ;  /* 0x0000763220207816 */ /* 0x000fe40000000020 */
[----:B------:R-:W-:Y:S01]  /*2720*/  FADD.FTZ R16, R17, R180 ;  /* 0x000000b411107221 */ /* 0x000fe20000010000 */
[----:B------:R-:W-:Y:S01]  /*2730*/  FFMA.FTZ R24, R180, R171, R19 ;  /* 0x000000abb4187223 */ /* 0x000fe20000010013 */
[----:B------:R-:W-:-:S02]  /*2740*/  PRMT R33, R33, 0x7632, R33 ;  /* 0x0000763221217816 */ /* 0x000fc40000000021 */
[----:B------:R-:W-:Y:S01]  /*2750*/  SHF.L.U32 R32, R32, 0x10, RZ ;  /* 0x0000001020207819 */ /* 0x000fe200000006ff */
[----:B------:R-:W-:Y:S01]  /*2760*/  FADD.FTZ R17, R16, R179 ;  /* 0x000000b310117221 */ /* 0x000fe20000010000 */
[----:B------:R-:W-:Y:S01]  /*2770*/  FFMA.FTZ R19, R179, R170, R24 ;  /* 0x000000aab3137223 */ /* 0x000fe20000010018 */
[----:B------:R-:W-:Y:S02]  /*2780*/  SHF.L.U32 R3, R33, 0x10, RZ ;  /* 0x0000001021037819 */ /* 0x000fe400000006ff */
[----:B------:R-:W-:Y:S01]  /*2790*/  FMUL.FTZ R33, R20, R32 ;  /* 0x0000002014217220 */ /* 0x000fe20000410000 */
[----:B------:R-:W-:Y:S01]  /*27a0*/  FADD.FTZ R16, R17, R34 ;  /* 0x0000002211107221 */ /* 0x000fe20000010000 */
[----:B------:R-:W-:Y:S01]  /*27b0*/  FFMA.FTZ R20, R34, R193, R19 ;  /* 0x000000c122147223 */ /* 0x000fe20000010013 */
[----:B------:R-:W-:Y:S02]  /*27c0*/  @!P0 FMUL.FTZ R196, R155, R22 ;  /* 0x000000169bc48220 */ /* 0x000fe40000410000 */
[----:B------:R-:W-:Y:S01]  /*27d0*/  FADD.FTZ R17, R16, R33 ;  /* 0x0000002110117221 */ /* 0x000fe20000010000 */
[----:B------:R-:W-:Y:S01]  /*27e0*/  FFMA.FTZ R19, R33, R192, R20 ;  /* 0x000000c021137223 */ /* 0x000fe20000010014 */
[----:B------:R-:W-:-:S02]  /*27f0*/  SHF.L.U32 R21, R35, 0x10, RZ ;  /* 0x0000001023157819 */ /* 0x000fc400000006ff */
[----:B------:R-:W-:Y:S01]  /*2800*/  PRMT R22, R35, 0x7632, R22 ;  /* 0x0000763223167816 */ /* 0x000fe20000000016 */
[----:B------:R-:W-:Y:S01]  /*2810*/  FMUL.FTZ R35, R2, R3 ;  /* 0x0000000302237220 */ /* 0x000fe20000410000 */
[----:B------:R-:W-:Y:S01]  /*2820*/  FADD.FTZ R2, R17, R198 ;  /* 0x000000c611027221 */ /* 0x000fe20000010000 */
[----:B------:R-:W-:Y:S01]  /*2830*/  FFMA.FTZ R16, R198, R195, R19 ;  /* 0x000000c3c6107223 */ /* 0x000fe20000010013 */
[----:B------:R-:W-:Y:S01]  /*2840*/  SHF.L.U32 R18, R18, 0x10, RZ ;  /* 0x0000001012127819 */ /* 0x000fe200000006ff */
[C---:B------:R-:W-:Y:S01]  /*2850*/  FADD.FTZ R58, R3.reuse, R58 ;  /* 0x0000003a033a7221 */ /* 0x040fe20000010000 */
[-C--:B------:R-:W-:Y:S01]  /*2860*/  FFMA.FTZ R75, R3, R194.reuse, R75 ;  /* 0x000000c2034b7223 */ /* 0x080fe2000001004b */
[----:B------:R-:W-:Y:S01]  /*2870*/  FADD.FTZ R3, R2, R35 ;  /* 0x0000002302037221 */ /* 0x000fe20000010000 */
[----:B------:R-:W-:Y:S01]  /*2880*/  FFMA.FTZ R17, R35, R194, R16 ;  /* 0x000000c223117223 */ /* 0x000fe20000010010 */
[----:B------:R-:W-:Y:S02]  /*2890*/  FMUL.FTZ R203, R203, R18 ;  /* 0x00000012cbcb7220 */ /* 0x000fe40000410000 */
[----:B------:R-:W-:Y:S01]  /*28a0*/  FADD.FTZ R2, R3, R200 ;  /* 0x000000c803027221 */ /* 0x000fe20000010000 */
[----:B------:R-:W-:Y:S01]  /*28b0*/  FFMA.FTZ R20, R200, R197, R17 ;  /* 0x000000c5c8147223 */ /* 0x000fe20000010011 */
[----:B------:R-:W-:Y:S01]  /*28c0*/  SHF.L.U32 R22, R22, 0x10, RZ ;  /* 0x0000001016167819 */ /* 0x000fe200000006ff */
[----:B------:R-:W-:Y:S01]  /*28d0*/  FMUL.FTZ R202, R202, R21 ;  /* 0x00000015caca7220 */ /* 0x000fe20000410000 */
[----:B------:R-:W-:Y:S01]  /*28e0*/  SHF.R.U32.HI R16, RZ, 0x5, R48 ;  /* 0x00000005ff107819 */ /* 0x000fe20000011630 */
[----:B------:R-:W-:Y:S01]  /*28f0*/  FADD.FTZ R3, R2, R203 ;  /* 0x000000cb02037221 */ /* 0x000fe20000010000 */
[-C--:B------:R-:W-:Y:S01]  /*2900*/  FFMA.FTZ R17, R203, R196.reuse, R20 ;  /* 0x000000c4cb117223 */ /* 0x080fe20000010014 */
        /* <DEDUP_REMOVED lines=13> */
[-C--:B------:R-:W-:Y:S01]  /*29e0*/  FFMA.FTZ R71, R22, R172.reuse, R71 ;  /* 0x000000ac16477223 */ /* 0x080fe20000010047 */
[----:B------:R-:W-:Y:S01]  /*29f0*/  @!P1 IADD3 R18, R18, 0x8, RZ ;  /* 0x0000000812129810 */ /* 0x000fe20007ffe0ff */
[----:B------:R-:W-:Y:S01]  /*2a00*/  FADD.FTZ R2, R2, R205 ;  /* 0x000000cd02027221 */ /* 0x000fe20000010000 */
[----:B------:R-:W-:Y:S01]  /*2a10*/  FFMA.FTZ R3, R205, R172, R20 ;  /* 0x000000accd037223 */ /* 0x000fe20000010014 */
[----:B------:R-:W-:Y:S07]  /*2a20*/  BRA.DIV UR4, `(.L_x_68) ;  /* 0x0000001604847947 */ /* 0x000fee000b800000 */
        /* <DEDUP_REMOVED lines=16> */
[----:B------:R0:W1:Y:S04]  /*2b30*/  SHFL.DOWN PT, R20, R23, 0x1, 0x1f ;  /* 0x08201f0017147f89 */ /* 0x00006800000e0000 */
[----:B------:R0:W2:Y:S02]  /*2b40*/  SHFL.DOWN PT, R26, R17, 0x1, 0x1f ;  /* 0x08201f00111a7f89 */ /* 0x0000a400000e0000 */
.L_x_84:
[----:B------:R-:W3:Y:S01]  /*2b50*/  @!P2 S2R R25, SR_CgaCtaId ;  /* 0x000000000019a919 */ /* 0x000ee20000008800 */
[----:B------:R-:W4:Y:S01]  /*2b60*/  LDC R201, c[0x0][0x210] ;  /* 0x00008400ffc97b82 */ /* 0x000f220000000800 */
[----:B------:R-:W-:Y:S01]  /*2b70*/  LOP3.LUT R19, R16, 0x7, RZ, 0xc0, !PT ;  /* 0x0000000710137812 */ /* 0x000fe200078ec0ff */
[----:B0-2---:R-:W-:Y:S01]  /*2b80*/  FADD.FTZ R17, R17, R26 ;  /* 0x0000001a11117221 */ /* 0x005fe20000010000 */
        /* <DEDUP_REMOVED lines=8> */
[----:B------:R-:W-:-:S03]  /*2c10*/  @!P2 IADD3 R19, R18, R19, RZ ;  /* 0x000000131213a210 */ /* 0x000fc60007ffe0ff */
[----:B------:R-:W0:Y:S01]  /*2c20*/  @!P0 LDC.64 R2, c[0x0][0x250] ;  /* 0x00009400ff028b82 */ /* 0x000e220000000a00 */
[----:B----4-:R-:W-:-:S04]  /*2c30*/  SHF.L.U32 R21, R201, 0x3, RZ ;  /* 0x00000003c9157819 */ /* 0x010fc800000006ff */
[----:B------:R-:W-:Y:S02]  /*2c40*/  LOP3.LUT R21, R22, R21, RZ, 0xc0, !PT ;  /* 0x0000001516157212 */ /* 0x000fe400078ec0ff */
[----:B------:R-:W-:Y:S02]  /*2c50*/  SHF.L.U32 R22, R32, 0x3, RZ ;  /* 0x0000000320167819 */ /* 0x000fe400000006ff */
[----:B---3--:R-:W-:Y:S02]  /*2c60*/  @!P2 LEA R16, R25, R16, 0x18 ;  /* 0x000000101910a211 */ /* 0x008fe400078ec0ff */
[----:B------:R-:W-:Y:S02]  /*2c70*/  IADD3 R206, P3, R21, R22, RZ ;  /* 0x0000001615ce7210 */ /* 0x000fe40007f7e0ff */
[----:B------:R-:W-:Y:S01]  /*2c80*/  @!P2 LEA R19, R19, R16, 0x3 ;  /* 0x000000101313a211 */ /* 0x000fe200078e18ff */
[----:B-1----:R-:W-:Y:S01]  /*2c90*/  FADD.FTZ R16, R23, R20 ;  /* 0x0000001417107221 */ /* 0x002fe20000010000 */
[----:B------:R-:W-:-:S02]  /*2ca0*/  @!P0 IADD3 R20, P4, R49, R206, RZ ;  /* 0x000000ce31148210 */ /* 0x000fc40007f9e0ff */
[----:B------:R-:W-:Y:S02]  /*2cb0*/  IADD3.X R208, RZ, RZ, RZ, P3, !PT ;  /* 0x000000ffffd07210 */ /* 0x000fe40001ffe4ff */
[----:B------:R1:W-:Y:S02]  /*2cc0*/  @!P2 STS.64 [R19], R16 ;  /* 0x000000101300a388 */ /* 0x0003e40000000a00 */
[----:B------:R-:W-:Y:S01]  /*2cd0*/  @!P0 IADD3.X R21, RZ, R208, RZ, P4, !PT ;  /* 0x000000d0ff158210 */ /* 0x000fe200027fe4ff */
[----:B------:R-:W-:Y:S01]  /*2ce0*/  BAR.SYNC.DEFER_BLOCKING 0x0 ;  /* 0x0000000000007b1d */ /* 0x000fe20000010000 */
[----:B0-----:R-:W-:-:S04]  /*2cf0*/  @!P0 LEA R2, P2, R20, R2, 0x3 ;  /* 0x0000000214028211 */ /* 0x001fc800078418ff */
[----:B------:R-:W-:Y:S01]  /*2d00*/  @!P0 LEA.HI.X R3, R20, R3, R21, 0x3, P2 ;  /* 0x0000000314038211 */ /* 0x000fe200010f1c15 */
[----:B------:R-:W-:Y:S08]  /*2d10*/  @P0 BRA `(.L_x_70) ;  /* 0x0000000000600947 */ /* 0x000ff00003800000 */
[----:B------:R-:W0:Y:S01]  /*2d20*/  S2UR UR5, SR_CgaCtaId ;  /* 0x00000000000579c3 */ /* 0x000e220000008800 */
[----:B------:R-:W-:Y:S02]  /*2d30*/  UMOV UR4, 0x400 ;  /* 0x0000040000047882 */ /* 0x000fe40000000000 */
[----:B0-----:R-:W-:-:S06]  /*2d40*/  ULEA UR4, UR5, UR4, 0x18 ;  /* 0x0000000405047291 */ /* 0x001fcc000f8ec03f */
[----:B------:R-:W-:-:S05]  /*2d50*/  LEA R204, R18, UR4, 0x3 ;  /* 0x0000000412cc7c11 */ /* 0x000fca000f8e18ff */
[----:B-1----:R-:W0:Y:S04]  /*2d60*/  LDS.128 R16, [R204] ;  /* 0x00000000cc107984 */ /* 0x002e280000000c00 */
        /* <DEDUP_REMOVED lines=19> */
.L_x_70:
[----:B------:R-:W-:Y:S05]  /*2ea0*/  BSYNC B0 ;  /* 0x0000000000007941 */ /* 0x000fea0003800000 */
.L_x_69:
[----:B------:R-:W-:Y:S01]  /*2eb0*/  ISETP.NE.AND P2, PT, R48, RZ, PT ;  /* 0x000000ff3000720c */ /* 0x000fe20003f45270 */
[----:B------:R0:W-:Y:S01]  /*2ec0*/  @!P0 STG.E.64 desc[UR6][R2.64], R30 ;  /* 0x0000001e02008986 */ /* 0x0001e2000c101b06 */
[----:B------:R-:W-:-:S11]  /*2ed0*/  ISETP.NE.AND P0, PT, R209, RZ, PT ;  /* 0x000000ffd100720c */ /* 0x000fd60003f05270 */
[----:B------:R-:W-:Y:S05]  /*2ee0*/  @P2 BRA `(.L_x_71) ;  /* 0x0000000000502947 */ /* 0x000fea0003800000 */
[----:B0-----:R-:W-:Y:S01]  /*2ef0*/  SEL R2, R201, RZ, P0 ;  /* 0x000000ffc9027207 */ /* 0x001fe20000000000 */
[----:B-1----:R-:W-:Y:S01]  /*2f00*/  HFMA2.MMA R17, -RZ, RZ, 0, 5.9604644775390625e-08 ;  /* 0x00000001ff117435 */ /* 0x002fe200000001ff */
        /* <DEDUP_REMOVED lines=13> */
.L_x_72:
[----:B------:R-:W2:Y:S04]  /*2fe0*/  LDG.E.STRONG.GPU R16, desc[UR6][R2.64] ;  /* 0x0000000602107981 */ /* 0x000ea8000c1ef900 */
[----:B--2---:R-:W-:Y:S01]  /*2ff0*/  CCTL.IVALL ;  /* 0x00000000ff00798f */ /* 0x004fe20002000000 */
[----:B------:R-:W-:Y:S05]  /*3000*/  YIELD ;  /* 0x0000000000007946 */ /* 0x000fea0003800000 */
[----:B------:R-:W-:-:S13]  /*3010*/  ISETP.NE.AND P0, PT, R16, R19, PT ;  /* 0x000000131000720c */ /* 0x000fda0003f05270 */
[----:B------:R-:W-:Y:S05]  /*3020*/  @P0 BRA `(.L_x_72) ;  /* 0xfffffffc00ec0947 */ /* 0x000fea000383ffff */
.L_x_71:
[----:B------:R-:W-:Y:S01]  /*3030*/  ISETP.GT.U32.AND P0, PT, R50, 0x7, PT ;  /* 0x000000073200780c */ /* 0x000fe20003f04070 */
[----:B------:R-:W-:Y:S05]  /*3040*/  WARPSYNC.ALL ;  /* 0x0000000000007948 */ /* 0x000fea0003800000 */
[----:B------:R-:W-:Y:S01]  /*3050*/  BAR.SYNC.DEFER_BLOCKING 0x0 ;  /* 0x0000000000007b1d */ /* 0x000fe20000010000 */
[----:B01----:R-:W-:-:S05]  /*3060*/  CS2R R16, SRZ ;  /* 0x0000000000107805 */ /* 0x003fca000001ff00 */
[----:B------:R-:W-:Y:S02]  /*3070*/  ULDC UR4, c[0x0][0x214] ;  /* 0x0000850000047ab9 */ /* 0x000fe40000000800 */
[----:B------:R-:W0:Y:S01]  /*3080*/  @!P0 LDC.64 R2, c[0x0][0x250] ;  /* 0x00009400ff028b82 */ /* 0x000e220000000a00 */
[----:B------:R-:W-:-:S04]  /*3090*/  @!P0 IADD3 R18, P2, R50, R206, RZ ;  /* 0x000000ce32128210 */ /* 0x000fc80007f5e0ff */
[----:B------:R-:W-:Y:S02]  /*30a0*/  @!P0 IADD3.X R19, RZ, R208, RZ, P2, !PT ;  /* 0x000000d0ff138210 */ /* 0x000fe400017fe4ff */
[----:B0-----:R-:W-:-:S04]  /*30b0*/  @!P0 LEA R2, P2, R18, R2, 0x3 ;  /* 0x0000000212028211 */ /* 0x001fc800078418ff */
[----:B------:R-:W-:-:S05]  /*30c0*/  @!P0 LEA.HI.X R3, R18, R3, R19, 0x3, P2 ;  /* 0x0000000312038211 */ /* 0x000fca00010f1c13 */
[----:B------:R-:W2:Y:S01]  /*30d0*/  @!P0 LDG.E.64 R16, desc[UR6][R2.64] ;  /* 0x0000000602108981 */ /* 0x000ea2000c1e1b00 */
[----:B------:R-:W-:-:S04]  /*30e0*/  IADD3 R152, R152, 0x1, RZ ;  /* 0x0000000198987810 */ /* 0x000fc80007ffe0ff */
[----:B------:R-:W-:Y:S01]  /*30f0*/  LOP3.LUT R152, R152, 0x3, RZ, 0xc0, !PT ;  /* 0x0000000398987812 */ /* 0x000fe200078ec0ff */
[----:B--2---:R-:W0:Y:S04]  /*3100*/  SHFL.BFLY PT, R19, R16, 0x1, 0x1f ;  /* 0x0c201f0010137f89 */ /* 0x004e2800000e0000 */
[----:B------:R-:W1:Y:S01]  /*3110*/  SHFL.BFLY PT, R18, R17, 0x1, 0x1f ;  /* 0x0c201f0011127f89 */ /* 0x000e6200000e0000 */
[----:B0-----:R-:W-:Y:S01]  /*3120*/  FADD.FTZ R19, R19, R16 ;  /* 0x0000001013137221 */ /* 0x001fe20000010000 */
[----:B-1----:R-:W-:-:S04]  /*3130*/  FADD.FTZ R18, R18, R17 ;  /* 0x0000001112127221 */ /* 0x002fc80000010000 */
[----:B------:R-:W0:Y:S04]  /*3140*/  SHFL.BFLY PT, R20, R19, 0x2, 0x1f ;  /* 0x0c401f0013147f89 */ /* 0x000e2800000e0000 */
[----:B------:R-:W1:Y:S01]  /*3150*/  SHFL.BFLY PT, R21, R18, 0x2, 0x1f ;  /* 0x0c401f0012157f89 */ /* 0x000e6200000e0000 */
[----:B0-----:R-:W-:Y:S01]  /*3160*/  FADD.FTZ R20, R19, R20 ;  /* 0x0000001413147221 */ /* 0x001fe20000010000 */
[----:B-1----:R-:W-:-:S04]  /*3170*/  FADD.FTZ R21, R18, R21 ;  /* 0x0000001512157221 */ /* 0x002fc80000010000 */
[----:B------:R-:W0:Y:S04]  /*3180*/  SHFL.BFLY PT, R23, R20, 0x4, 0x1f ;  /* 0x0c801f0014177f89 */ /* 0x000e2800000e0000 */
[----:B------:R-:W1:Y:S01]  /*3190*/  SHFL.BFLY PT, R22, R21, 0x4, 0x1f ;  /* 0x0c801f0015167f89 */ /* 0x000e6200000e0000 */
[----:B------:R-:W2:Y:S01]  /*31a0*/  S2R R18, SR_CTAID.X ;  /* 0x0000000000127919 */ /* 0x000ea20000002500 */
        /* <DEDUP_REMOVED lines=8> */
[----:B0-----:R-:W-:Y:S01]  /*3230*/  FADD.FTZ R17, R2, R17 ;  /* 0x0000001102117221 */ /* 0x001fe20000010000 */
[----:B--2---:R-:W-:Y:S01]  /*3240*/  SHF.L.U32 R2, R18, 0x8, RZ ;  /* 0x0000000812027819 */ /* 0x004fe200000006ff */
[----:B-1----:R-:W-:Y:S02]  /*3250*/  FADD.FTZ R16, R3, R16 ;  /* 0x0000001003107221 */ /* 0x002fe40000010000 */
[----:B------:R-:W-:Y:S01]  /*3260*/  FMUL.FTZ R17, R17, 1.52587890625e-05 ;  /* 0x3780000011117820 */ /* 0x000fe20000410000 */
[----:B------:R-:W-:Y:S01]  /*3270*/  LOP3.LUT R3, R2, 0x700, RZ, 0xc0, !PT ;  /* 0x0000070002037812 */ /* 0x000fe200078ec0ff */
[----:B------:R-:W-:-:S03]  /*3280*/  FMUL.FTZ R16, R16, 1.52587890625e-05 ;  /* 0x3780000010107820 */ /* 0x000fc60000410000 */
[----:B------:R-:W-:Y:S01]  /*3290*/  LOP3.LUT R3, R3, 0x1f, R48, 0xf8, !PT ;  /* 0x0000001f03037812 */ /* 0x000fe200078ef830 */
        /* <DEDUP_REMOVED lines=33> */
[----:B------:R-:W-:Y:S01]  /*34b0*/  LOP3.LUT R3, R3, 0xe0, R48, 0xf8, !PT ;  /* 0x000000e003037812 */ /* 0x000fe200078ef830 */
[----:B------:R-:W0:Y:S01]  /*34c0*/  LDC.64 R38, c[0x0][0x280] ;  /* 0x0000a000ff267b82 */ /* 0x000e220000000a00 */
        /* <DEDUP_REMOVED lines=15> */
[----:B------:R-:W-:Y:S01]  /*35c0*/  LEA R3, R90, R3, 0xd ;  /* 0x000000035a037211 */ /* 0x000fe200078e68ff */
        /* <DEDUP_REMOVED lines=16> */
[C---:B------:R-:W-:Y:S01]  /*36d0*/  FMUL.FTZ R0, R155.reuse, R0 ;  /* 0x000000009b007220 */ /* 0x040fe20000410000 */
[C---:B------:R-:W-:Y:S01]  /*36e0*/  FMUL.FTZ R21, R155.reuse, R42 ;  /* 0x0000002a9b157220 */ /* 0x040fe20000410000 */
[C---:B------:R-:W-:Y:S01]  /*36f0*/  FMUL.FTZ R17, R155.reuse, R40 ;  /* 0x000000289b117220 */ /* 0x040fe20000410000 */
[C---:B------:R-:W-:Y:S01]  /*3700*/  FMUL.FTZ R186, R155.reuse, R186 ;  /* 0x000000ba9bba7220 */ /* 0x040fe20000410000 */
[C---:B------:R-:W-:Y:S01]  /*3710*/  FMUL.FTZ R18, R155.reuse, R182 ;  /* 0x000000b69b127220 */ /* 0x040fe20000410000 */
[C---:B------:R-:W-:Y:S01]  /*3720*/  FMUL.FTZ R23, R155.reuse, R188 ;  /* 0x000000bc9b177220 */ /* 0x040fe20000410000 */
[C---:B------:R-:W-:Y:S01]  /*3730*/  FMUL.FTZ R19, R155.reuse, R184 ;  /* 0x000000b89b137220 */ /* 0x040fe20000410000 */
[----:B------:R-:W-:Y:S01]  /*3740*/  FMUL.FTZ R190, R155, R190 ;  /* 0x000000be9bbe7220 */ /* 0x000fe20000410000 */
[----:B------:R-:W-:Y:S01]  /*3750*/  IADD3 R35, R3, 0x800, RZ ;  /* 0x0000080003237810 */ /* 0x000fe20007ffe0ff */
        /* <DEDUP_REMOVED lines=25> */
[----:B------:R-:W-:Y:S01]  /*38f0*/  FMUL.FTZ R155, R155, R172 ;  /* 0x000000ac9b9b7220 */ /* 0x000fe20000410000 */
[----:B0-----:R-:W-:Y:S01]  /*3900*/  IMAD.WIDE.U32 R2, R3, 0x10, R38 ;  /* 0x0000001003027825 */ /* 0x001fe200078e0026 */
[----:B------:R-:W-:-:S02]  /*3910*/  F2FP.BF16.F32.PACK_AB R19, R190, R19 ;  /* 0x00000013be13723e */ /* 0x000fc400000010ff */
[----:B------:R-:W-:Y:S01]  /*3920*/  F2FP.BF16.F32.PACK_AB R18, R23, R18 ;  /* 0x000000121712723e */ /* 0x000fe200000010ff */
[--C-:B------:R-:W-:Y:S01]  /*3930*/  IMAD.WIDE.U32 R34, R35, 0x10, R38.reuse ;  /* 0x0000001023227825 */ /* 0x100fe200078e0026 */
[----:B------:R-:W-:Y:S02]  /*3940*/  F2FP.BF16.F32.PACK_AB R17, R186, R17 ;  /* 0x00000011ba11723e */ /* 0x000fe400000010ff */
[----:B------:R-:W-:Y:S01]  /*3950*/  F2FP.BF16.F32.PACK_AB R16, R21, R0 ;  /* 0x000000001510723e */ /* 0x000fe200000010ff */
[--C-:B------:R-:W-:Y:S01]  /*3960*/  IMAD.WIDE.U32 R36, R37, 0x10, R38.reuse ;  /* 0x0000001025247825 */ /* 0x100fe200078e0026 */
[----:B------:R-:W-:Y:S02]  /*3970*/  F2FP.BF16.F32.PACK_AB R23, R31, R46 ;  /* 0x0000002e1f17723e */ /* 0x000fe400000010ff */
[----:B------:R-:W-:Y:S01]  /*3980*/  F2FP.BF16.F32.PACK_AB R22, R29, R22 ;  /* 0x000000161d16723e */ /* 0x000fe200000010ff */
[----:B------:R-:W-:Y:S01]  /*3990*/  IMAD.WIDE.U32 R38, R161, 0x10, R38 ;  /* 0x00000010a1267825 */ /* 0x000fe200078e0026 */
[----:B------:R-:W-:Y:S01]  /*39a0*/  F2FP.BF16.F32.PACK_AB R21, R27, R24 ;  /* 0x000000181b15723e */ /* 0x000fe200000010ff */
[----:B------:R0:W-:Y:S01]  /*39b0*/  STG.E.128 desc[UR6][R2.64], R16 ;  /* 0x0000001002007986 */ /* 0x0001e2000c101d06 */
[----:B------:R-:W-:-:S02]  /*39c0*/  F2FP.BF16.F32.PACK_AB R20, R25, R20 ;  /* 0x000000141914723e */ /* 0x000fc400000010ff */
[----:B------:R-:W-:Y:S02]  /*39d0*/  F2FP.BF16.F32.PACK_AB R27, R45, R180 ;  /* 0x000000b42d1b723e */ /* 0x000fe400000010ff */
[----:B------:R-:W-:Y:S01]  /*39e0*/  F2FP.BF16.F32.PACK_AB R26, R43, R26 ;  /* 0x0000001a2b1a723e */ /* 0x000fe200000010ff */
[----:B------:R0:W-:Y:S01]  /*39f0*/  STG.E.128 desc[UR6][R34.64], R20 ;  /* 0x0000001422007986 */ /* 0x0001e2000c101d06 */
[----:B------:R-:W-:Y:S02]  /*3a00*/  F2FP.BF16.F32.PACK_AB R25, R41, R176 ;  /* 0x000000b02919723e */ /* 0x000fe400000010ff */
[----:B------:R-:W-:Y:S02]  /*3a10*/  F2FP.BF16.F32.PACK_AB R24, R33, R174 ;  /* 0x000000ae2118723e */ /* 0x000fe400000010ff */
[----:B------:R-:W-:Y:S02]  /*3a20*/  F2FP.BF16.F32.PACK_AB R31, R155, R202 ;  /* 0x000000ca9b1f723e */ /* 0x000fe400000010ff */
[----:B------:R-:W-:Y:S01]  /*3a30*/  F2FP.BF16.F32.PACK_AB R30, R159, R30 ;  /* 0x0000001e9f1e723e */ /* 0x000fe200000010ff */
[----:B------:R0:W-:Y:S01]  /*3a40*/  STG.E.128 desc[UR6][R36.64], R24 ;  /* 0x0000001824007986 */ /* 0x0001e2000c101d06 */
[----:B------:R-:W-:-:S02]  /*3a50*/  F2FP.BF16.F32.PACK_AB R29, R157, R198 ;  /* 0x000000c69d1d723e */ /* 0x000fc400000010ff */
[----:B------:R-:W-:Y:S02]  /*3a60*/  F2FP.BF16.F32.PACK_AB R28, R47, R28 ;  /* 0x0000001c2f1c723e */ /* 0x000fe400000010ff */
[----:B------:R-:W-:Y:S02]  /*3a70*/  IADD3 R90, R90, R201, RZ ;  /* 0x000000c95a5a7210 */ /* 0x000fe40007ffe0ff */
[----:B------:R-:W-:Y:S01]  /*3a80*/  SEL R0, RZ, 0x1, P1 ;  /* 0x00000001ff007807 */ /* 0x000fe20000800000 */
[----:B------:R0:W-:Y:S01]  /*3a90*/  STG.E.128 desc[UR6][R38.64], R28 ;  /* 0x0000001c26007986 */ /* 0x0001e2000c101d06 */
[----:B------:R-:W-:-:S13]  /*3aa0*/  ISETP.GE.AND P0, PT, R90, UR4, PT ;  /* 0x000000045a007c0c */ /* 0x000fda000bf06270 */
[----:B------:R-:W-:Y:S05]  /*3ab0*/  @!P0 BRA `(.L_x_73) ;  /* 0xffffffcc00bc8947 */ /* 0x000fea000383ffff */
[----:B------:R-:W-:Y:S02]  /*3ac0*/  MOV R11, R107 ;  /* 0x0000006b000b7202 */ /* 0x000fe40000000f00 */
[----:B0-----:R-:W-:Y:S02]  /*3ad0*/  MOV R23, R99 ;  /* 0x0000006300177202 */ /* 0x001fe40000000f00 */
        /* <DEDUP_REMOVED lines=54> */
.L_x_67:
[----:B------:R-:W0:Y:S01]  /*3e40*/  LDC.64 R54, c[0x0][0x270] ;  /* 0x00009c00ff367b82 */ /* 0x000e220000000a00 */
[----:B------:R-:W-:-:S04]  /*3e50*/  SHF.L.U32 R32, R32, 0xd, RZ ;  /* 0x0000000d20207819 */ /* 0x000fc800000006ff */
[----:B------:R-:W-:-:S03]  /*3e60*/  LOP3.LUT R33, R51, R32, RZ, 0xfc, !PT ;  /* 0x0000002033217212 */ /* 0x000fc600078efcff */
[----:B------:R-:W1:Y:S01]  /*3e70*/  LDC.64 R56, c[0x0][0x278] ;  /* 0x00009e00ff387b82 */ /* 0x000e620000000a00 */
[C---:B------:R-:W-:Y:S02]  /*3e80*/  IADD3 R49, R33.reuse, 0x800, RZ ;  /* 0x0000080021317810 */ /* 0x040fe40007ffe0ff */
[C---:B------:R-:W-:Y:S02]  /*3e90*/  IADD3 R53, R33.reuse, 0x1000, RZ ;  /* 0x0000100021357810 */ /* 0x040fe40007ffe0ff */
[C---:B------:R-:W-:Y:S01]  /*3ea0*/  IADD3 R59, R33.reuse, 0x1800, RZ ;  /* 0x00001800213b7810 */ /* 0x040fe20007ffe0ff */
[----:B0-----:R-:W-:-:S04]  /*3eb0*/  IMAD.WIDE.U32 R2, R33, 0x20, R54 ;  /* 0x0000002021027825 */ /* 0x001fc800078e0036 */
[----:B------:R-:W-:Y:S01]  /*3ec0*/  IMAD.WIDE.U32 R34, R49, 0x20, R54 ;  /* 0x0000002031227825 */ /* 0x000fe200078e0036 */
[----:B------:R-:W-:Y:S03]  /*3ed0*/  STG.E.128 desc[UR6][R2.64], R12 ;  /* 0x0000000c02007986 */ /* 0x000fe6000c101d06 */
[--C-:B-1----:R-:W-:Y:S01]  /*3ee0*/  IMAD.WIDE.U32 R32, R33, 0x20, R56.reuse ;  /* 0x0000002021207825 */ /* 0x102fe200078e0038 */
        /* <DEDUP_REMOVED lines=19> */
[----:B------:R-:W-:Y:S01]  /*4020*/  STG.E.128 desc[UR6][R56.64+0x10], R68 ;  /* 0x0000104438007986 */ /* 0x000fe2000c101d06 */
[----:B------:R-:W-:Y:S05]  /*4030*/  EXIT ;  /* 0x000000000000794d */ /* 0x000fea0003800000 */
.L_x_68:
[----:B------:R-:W-:Y:S01]  /*4040*/  HFMA2.MMA R27, -RZ, RZ, 0, 9.5367431640625e-07 ;  /* 0x00000010ff1b7435 */ /* 0x000fe200000001ff */
[----:B------:R-:W-:Y:S02]  /*4050*/  MOV R28, R2 ;  /* 0x00000002001c7202 */ /* 0x000fe40000000f00 */
[----:B------:R-:W-:Y:S02]  /*4060*/  MOV R30, 0x1f ;  /* 0x0000001f001e7802 */ /* 0x000fe40000000f00 */
[----:B------:R-:W-:-:S07]  /*4070*/  MOV R25, 0xffffffff ;  /* 0xffffffff00197802 */ /* 0x000fce0000000f00 */
[----:B------:R-:W-:Y:S05]  /*4080*/  WARPSYNC.COLLECTIVE R25, `(.L_x_74) ;  /* 0x0000000019087348 */ /* 0x000fea0003c00000 */
[----:B------:R0:W1:Y:S02]  /*4090*/  SHFL.DOWN P0, R26, R28, R27, R30 ;  /* 0x0800001b1c1a7389 */ /* 0x000064000000001e */
[----:B01----:R-:W-:Y:S01]  /*40a0*/  ENDCOLLECTIVE ;  /* 0x000000000000791b */ /* 0x003fe20003800000 */
.L_x_74:
[----:B------:R-:W-:Y:S02]  /*40b0*/  MOV R28, R3 ;  /* 0x00000003001c7202 */ /* 0x000fe40000000f00 */
[----:B------:R-:W-:-:S07]  /*40c0*/  MOV R17, R26 ;  /* 0x0000001a00117202 */ /* 0x000fce0000000f00 */
[----:B------:R-:W-:Y:S05]  /*40d0*/  WARPSYNC.COLLECTIVE R25, `(.L_x_75) ;  /* 0x0000000019087348 */ /* 0x000fea0003c00000 */
[----:B------:R0:W1:Y:S02]  /*40e0*/  SHFL.DOWN P0, R26, R28, R27, R30 ;  /* 0x0800001b1c1a7389 */ /* 0x000064000000001e */
[----:B01----:R-:W-:Y:S01]  /*40f0*/  ENDCOLLECTIVE ;  /* 0x000000000000791b */ /* 0x003fe20003800000 */
.L_x_75:
[----:B------:R-:W-:Y:S01]  /*4100*/  FADD.FTZ R17, R2, R17 ;  /* 0x0000001102117221 */ /* 0x000fe20000010000 */
[----:B------:R-:W-:-:S04]  /*4110*/  HFMA2.MMA R27, -RZ, RZ, 0, 4.76837158203125e-07 ;  /* 0x00000008ff1b7435 */ /* 0x000fc800000001ff */
[----:B------:R-:W-:Y:S02]  /*4120*/  MOV R28, R17 ;  /* 0x00000011001c7202 */ /* 0x000fe40000000f00 */
[----:B------:R-:W-:-:S07]  /*4130*/  MOV R20, R26 ;  /* 0x0000001a00147202 */ /* 0x000fce0000000f00 */
[----:B------:R-:W-:Y:S05]  /*4140*/  WARPSYNC.COLLECTIVE R25, `(.L_x_76) ;  /* 0x0000000019087348 */ /* 0x000fea0003c00000 */
[----:B------:R0:W1:Y:S02]  /*4150*/  SHFL.DOWN P0, R26, R28, R27, R30 ;  /* 0x0800001b1c1a7389 */ /* 0x000064000000001e */
[----:B01----:R-:W-:Y:S01]  /*4160*/  ENDCOLLECTIVE ;  /* 0x000000000000791b */ /* 0x003fe20003800000 */
.L_x_76:
[----:B------:R-:W-:-:S05]  /*4170*/  FADD.FTZ R20, R3, R20 ;  /* 0x0000001403147221 */ /* 0x000fca0000010000 */
[----:B------:R-:W-:Y:S02]  /*4180*/  MOV R28, R20 ;  /* 0x00000014001c7202 */ /* 0x000fe40000000f00 */
[----:B------:R-:W-:-:S07]  /*4190*/  MOV R22, R26 ;  /* 0x0000001a00167202 */ /* 0x000fce0000000f00 */
[----:B------:R-:W-:Y:S05]  /*41a0*/  WARPSYNC.COLLECTIVE R25, `(.L_x_77) ;  /* 0x0000000019087348 */ /* 0x000fea0003c00000 */
[----:B------:R0:W1:Y:S02]  /*41b0*/  SHFL.DOWN P0, R26, R28, R27, R30 ;  /* 0x0800001b1c1a7389 */ /* 0x000064000000001e */
[----:B01----:R-:W-:Y:S01]  /*41c0*/  ENDCOLLECTIVE ;  /* 0x000000000000791b */ /* 0x003fe20003800000 */
.L_x_77:
[----:B------:R-:W-:Y:S01]  /*41d0*/  FADD.FTZ R22, R17, R22 ;  /* 0x0000001611167221 */ /* 0x000fe20000010000 */
[----:B------:R-:W-:-:S04]  /*41e0*/  HFMA2.MMA R27, -RZ, RZ, 0, 2.384185791015625e-07 ;  /* 0x00000004ff1b7435 */ /* 0x000fc800000001ff */
[----:B------:R-:W-:Y:S02]  /*41f0*/  MOV R28, R22 ;  /* 0x00000016001c7202 */ /* 0x000fe40000000f00 */
[----:B------:R-:W-:-:S07]  /*4200*/  MOV R19, R26 ;  /* 0x0000001a00137202 */ /* 0x000fce0000000f00 */
[----:B------:R-:W-:Y:S05]  /*4210*/  WARPSYNC.COLLECTIVE R25, `(.L_x_78) ;  /* 0x0000000019087348 */ /* 0x000fea0003c00000 */
[----:B------:R0:W1:Y:S02]  /*4220*/  SHFL.DOWN P0, R26, R28, R27, R30 ;  /* 0x0800001b1c1a7389 */ /* 0x000064000000001e */
[----:B01----:R-:W-:Y:S01]  /*4230*/  ENDCOLLECTIVE ;  /* 0x000000000000791b */ /* 0x003fe20003800000 */
.L_x_78:
[----:B------:R-:W-:-:S05]  /*4240*/  FADD.FTZ R19, R20, R19 ;  /* 0x0000001314137221 */ /* 0x000fca0000010000 */
[----:B------:R-:W-:Y:S02]  /*4250*/  MOV R28, R19 ;  /* 0x00000013001c7202 */ /* 0x000fe40000000f00 */
[----:B------:R-:W-:-:S07]  /*4260*/  MOV R21, R26 ;  /* 0x0000001a00157202 */ /* 0x000fce0000000f00 */
[----:B------:R-:W-:Y:S05]  /*4270*/  WARPSYNC.COLLECTIVE R25, `(.L_x_79) ;  /* 0x0000000019087348 */ /* 0x000fea0003c00000 */
[----:B------:R0:W1:Y:S02]  /*4280*/  SHFL.DOWN P0, R26, R28, R27, R30 ;  /* 0x0800001b1c1a7389 */ /* 0x000064000000001e */
[----:B01----:R-:W-:Y:S01]  /*4290*/  ENDCOLLECTIVE ;  /* 0x000000000000791b */ /* 0x003fe20003800000 */
.L_x_79:
[----:B------:R-:W-:Y:S01]  /*42a0*/  FADD.FTZ R21, R22, R21 ;  /* 0x0000001516157221 */ /* 0x000fe20000010000 */
[----:B------:R-:W-:-:S04]  /*42b0*/  HFMA2.MMA R27, -RZ, RZ, 0, 1.1920928955078125e-07 ;  /* 0x00000002ff1b7435 */ /* 0x000fc800000001ff */
[----:B------:R-:W-:Y:S02]  /*42c0*/  MOV R28, R21 ;  /* 0x00000015001c7202 */ /* 0x000fe40000000f00 */
[----:B------:R-:W-:-:S07]  /*42d0*/  MOV R24, R26 ;  /* 0x0000001a00187202 */ /* 0x000fce0000000f00 */
[----:B------:R-:W-:Y:S05]  /*42e0*/  WARPSYNC.COLLECTIVE R25, `(.L_x_80) ;  /* 0x0000000019087348 */ /* 0x000fea0003c00000 */
[----:B------:R0:W1:Y:S02]  /*42f0*/  SHFL.DOWN P0, R26, R28, R27, R30 ;  /* 0x0800001b1c1a7389 */ /* 0x000064000000001e */
[----:B01----:R-:W-:Y:S01]  /*4300*/  ENDCOLLECTIVE ;  /* 0x000000000000791b */ /* 0x003fe20003800000 */
.L_x_80:
[----:B------:R-:W-:-:S05]  /*4310*/  FADD.FTZ R24, R19, R24 ;  /* 0x0000001813187221 */ /* 0x000fca0000010000 */
[----:B------:R-:W-:Y:S02]  /*4320*/  MOV R28, R24 ;  /* 0x00000018001c7202 */ /* 0x000fe40000000f00 */
[----:B------:R-:W-:-:S07]  /*4330*/  MOV R2, R26 ;  /* 0x0000001a00027202 */ /* 0x000fce0000000f00 */
[----:B------:R-:W-:Y:S05]  /*4340*/  WARPSYNC.COLLECTIVE R25, `(.L_x_81) ;  /* 0x0000000019087348 */ /* 0x000fea0003c00000 */
[----:B------:R0:W1:Y:S02]  /*4350*/  SHFL.DOWN P0, R26, R28, R27, R30 ;  /* 0x0800001b1c1a7389 */ /* 0x000064000000001e */
[----:B01----:R-:W-:Y:S01]  /*4360*/  ENDCOLLECTIVE ;  /* 0x000000000000791b */ /* 0x003fe20003800000 */
.L_x_81:
[----:B------:R-:W-:Y:S01]  /*4370*/  FADD.FTZ R23, R21, R2 ;  /* 0x0000000215177221 */ /* 0x000fe20000010000 */
[----:B------:R-:W-:-:S04]  /*4380*/  HFMA2.MMA R27, -RZ, RZ, 0, 5.9604644775390625e-08 ;  /* 0x00000001ff1b7435 */ /* 0x000fc800000001ff */
[----:B------:R-:W-:Y:S02]  /*4390*/  MOV R28, R23 ;  /* 0x00000017001c7202 */ /* 0x000fe40000000f00 */
[----:B------:R-:W-:-:S07]  /*43a0*/  MOV R3, R26 ;  /* 0x0000001a00037202 */ /* 0x000fce0000000f00 */
[----:B------:R-:W-:Y:S05]  /*43b0*/  WARPSYNC.COLLECTIVE R25, `(.L_x_82) ;  /* 0x0000000019087348 */ /* 0x000fea0003c00000 */
[----:B------:R0:W1:Y:S02]  /*43c0*/  SHFL.DOWN P0, R26, R28, R27, R30 ;  /* 0x0800001b1c1a7389 */ /* 0x000064000000001e */
[----:B01----:R-:W-:Y:S01]  /*43d0*/  ENDCOLLECTIVE ;  /* 0x000000000000791b */ /* 0x003fe20003800000 */
.L_x_82:
[----:B------:R-:W-:-:S05]  /*43e0*/  FADD.FTZ R17, R24, R3 ;  /* 0x0000000318117221 */ /* 0x000fca0000010000 */
[----:B------:R-:W-:Y:S02]  /*43f0*/  MOV R28, R17 ;  /* 0x00000011001c7202 */ /* 0x000fe40000000f00 */
[----:B------:R-:W-:-:S07]  /*4400*/  MOV R20, R26 ;  /* 0x0000001a00147202 */ /* 0x000fce0000000f00 */
[----:B------:R-:W-:Y:S05]  /*4410*/  WARPSYNC.COLLECTIVE R25, `(.L_x_83) ;  /* 0x0000000019087348 */ /* 0x000fea0003c00000 */
[----:B------:R0:W1:Y:S02]  /*4420*/  SHFL.DOWN P0, R26, R28, R27, R30 ;  /* 0x0800001b1c1a7389 */ /* 0x000064000000001e */
[----:B01----:R-:W-:Y:S01]  /*4430*/  ENDCOLLECTIVE ;  /* 0x000000000000791b */ /* 0x003fe20003800000 */
.L_x_83:
[----:B------:R-:W-:Y:S05]  /*4440*/  BRA `(.L_x_84) ;  /* 0xffffffe400c07947 */ /* 0x000fea000383ffff */
.L_x_85:
        /* <DEDUP_REMOVED lines=11> */
.L_x_5377:


//--------------------- .text._ZN10layer_norm22ln_bwd_finalize_kernelINS_22Kernel_traits_finalizeILj65536E6__halffS2_fjLj1024ELj4ENS_18Kernel_traits_baseILj65536ES2_fS2_fjLj1024EEEEEEEvNS_9BwdParamsE --------------------------
	.section	.text._ZN10layer_norm22ln_bwd_finalize_kernelINS_22Kernel_traits_finalizeILj65536E6__halffS2_fjLj1024ELj4ENS_18Kernel_traits_baseILj65536ES2_fS2_fjLj1024EEEEEEEvNS_9BwdParamsE,"ax",@progbits
	.align	128
        .global         _ZN10layer_norm22ln_bwd_finalize_kernelINS_22Kernel_traits_finalizeILj65536E6__halffS2_fjLj1024ELj4ENS_18Kernel_traits_baseILj65536ES2_fS2_fjLj1024EEEEEEEvNS_9BwdParamsE
        .type           _ZN10layer_norm22ln_bwd_finalize_kernelINS_22Kernel_traits_finalizeILj65536E6__halffS2_fjLj1024ELj4ENS_18Kernel_traits_baseILj65536ES2_fS2_fjLj1024EEEEEEEvNS_9BwdParamsE,@function
        .size           _ZN10layer_norm22ln_bwd_finalize_kernelINS_22Kernel_traits_finalizeILj65536E6__halffS2_fjLj1024ELj4ENS_18Kernel_traits_baseILj65536ES2_fS2_fjLj1024EEEEEEEvNS_9BwdParamsE,(.L_x_5378 - _ZN10layer_norm22ln_bwd_finalize_kernelINS_22Kernel_traits_finalizeILj65536E6__halffS2_fjLj1024ELj4ENS_18Kernel_traits_baseILj65536ES2_fS2_fjLj1024EEEEEEEvNS_9BwdParamsE)
        .other          _ZN10layer_norm22ln_bwd_finalize_kernelINS_22Kernel_traits_finalizeILj65536E6__halffS2_fjLj1024ELj4ENS_18Kernel_traits_baseILj65536ES2_fS2_fjLj1024EEEEEEEvNS_9BwdParamsE,@"STO_CUDA_ENTRY STV_DEFAULT"
_ZN10layer_norm22ln_bwd_finalize_kernelINS_22Kernel_traits_finalizeILj65536E6__halffS2_fjLj1024ELj4ENS_18Kernel_traits_baseILj65536ES2_fS2_fjLj1024EEEEEEEvNS_9BwdParamsE:
.text._ZN10layer_norm22ln_bwd_finalize_kernelINS_22Kernel_traits_finalizeILj65536E6__halffS2_fjLj1024ELj4ENS_18Kernel_traits_baseILj65536ES2_fS2_fjLj1024EEEEEEEvNS_9BwdParamsE:
        /* <DEDUP_REMOVED lines=25> */
.L_x_97:
        /* <DEDUP_REMOVED lines=28> */
.L_x_90:
        /* <DEDUP_REMOVED lines=33> */
.L_x_89:
[----:B------:R-:W-:Y:S05]  /*0560*/  BSYNC B1 ;  /* 0x0000000000017941 */ /* 0x000fea0003800000 */
.L_x_88:
        /* <DEDUP_REMOVED lines=23> */
.L_x_92:
[----:B------:R-:W-:Y:S05]  /*06e0*/  BSYNC B1 ;  /* 0x0000000000017941 */ /* 0x000fea0003800000 */
.L_x_91:
        /* <DEDUP_REMOVED lines=11> */
.L_x_87:
[----:B------:R-:W-:Y:S05]  /*07a0*/  BSYNC B0 ;  /* 0x0000000000007941 */ /* 0x000fea0003800000 */
.L_x_86:
        /* <DEDUP_REMOVED lines=29> */
.L_x_108:
[----:B------:R-:W-:Y:S01]  /*0980*/  @!P1 SHF.R.U32.HI R12, RZ, 0x3, R0 ;  /* 0x00000003ff0c9819 */ /* 0x000fe20000011600 */
[----:B---3--:R-:W-:Y:S01]  /*0990*/  FADD.FTZ R14, R9, R14 ;  /* 0x0000000e090e7221 */ /* 0x008fe20000010000 */
[----:B--2---:R-:W-:Y:S02]  /*09a0*/  FADD.FTZ R11, R10, R11 ;  /* 0x0000000b0a0b7221 */ /* 0x004fe40000010000 */
[----:B------:R-:W-:-:S05]  /*09b0*/  @!P1 LOP3.LUT R12, R12, 0x1ffffffc, RZ, 0xc0, !PT ;  /* 0x1ffffffc0c0c9812 */ /* 0x000fca00078ec0ff */
[----:B------:R2:W-:Y:S04]  /*09c0*/  @!P1 STS [R12+UR4+0x2000], R14 ;  /* 0x0020000e0c009988 */ /* 0x0005e80008000804 */
[----:B------:R2:W-:Y:S02]  /*09d0*/  @!P1 STS [R12+UR4+0x2080], R11 ;  /* 0x0020800b0c009988 */ /* 0x0005e40008000804 */
.L_x_93:
        /* <DEDUP_REMOVED lines=10> */
[----:B--2---:R-:W-:Y:S02]  /*0a80*/  F2FP.F16.F32.PACK_AB R15, R15, R14 ;  /* 0x0000000e0f0f723e */ /* 0x004fe400000000ff */
[----:B----4-:R-:W-:-:S03]  /*0a90*/  F2FP.F16.F32.PACK_AB R17, R17, R16 ;  /* 0x000000101111723e */ /* 0x010fc600000000ff */
[----:B------:R3:W-:Y:S04]  /*0aa0*/  STG.E desc[UR6][R12.64], R15 ;  /* 0x0000000f0c007986 */ /* 0x0007e8000c101906 */
[----:B------:R3:W-:Y:S02]  /*0ab0*/  STG.E desc[UR6][R10.64], R17 ;  /* 0x000000110a007986 */ /* 0x0007e4000c101906 */
.L_x_96:
[----:B------:R-:W-:Y:S05]  /*0ac0*/  BSYNC B0 ;  /* 0x0000000000007941 */ /* 0x000fea0003800000 */
.L_x_95:
[C---:B------:R-:W-:Y:S02]  /*0ad0*/  ISETP.GT.U32.AND P1, PT, R3.reuse, -0x10001, PT ;  /* 0xfffeffff0300780c */ /* 0x040fe40003f24070 */
[----:B------:R-:W-:Y:S02]  /*0ae0*/  IADD3 R3, R3, 0x10000, RZ ;  /* 0x0001000003037810 */ /* 0x000fe40007ffe0ff */
[----:B------:R-:W-:-:S09]  /*0af0*/  IADD3 R5, R5, 0x8000, RZ ;  /* 0x0000800005057810 */ /* 0x000fd20007ffe0ff */
[----:B------:R-:W-:Y:S05]  /*0b00*/  @P1 BRA `(.L_x_97) ;  /* 0xfffffff400a01947 */ /* 0x000fea000383ffff */
[----:B------:R-:W-:Y:S05]  /*0b10*/  EXIT ;  /* 0x000000000000794d */ /* 0x000fea0003800000 */
.L_x_94:
[----:B------:R-:W-:Y:S01]  /*0b20*/  HFMA2.MMA R19, -RZ, RZ, 0, 5.9604644775390625e-08 ;  /* 0x00000001ff137435 */ /* 0x000fe200000001ff */
[----:B---3--:R-:W-:Y:S01]  /*0b30*/  IMAD.MOV.U32 R20, RZ, RZ, R10 ;  /* 0x000000ffff147224 */ /* 0x008fe200078e000a */
[----:B------:R-:W-:Y:S01]  /*0b40*/  MOV R22, 0x1f ;  /* 0x0000001f00167802 */ /* 0x000fe20000000f00 */
[----:B------:R-:W-:-:S08]  /*0b50*/  IMAD.MOV.U32 R17, RZ, RZ, -0x1 ;  /* 0xffffffffff117424 */ /* 0x000fd000078e00ff */
[----:B012---:R-:W-:Y:S05]  /*0b60*/  WARPSYNC.COLLECTIVE R17, `(.L_x_98) ;  /* 0x0000000011087348 */ /* 0x007fea0003c00000 */
[----:B------:R3:W4:Y:S02]  /*0b70*/  SHFL.BFLY P2, R18, R20, R19, R22 ;  /* 0x0c00001314127389 */ /* 0x0007240000040016 */
[----:B01234-:R-:W-:Y:S01]  /*0b80*/  ENDCOLLECTIVE ;  /* 0x000000000000791b */ /* 0x01ffe20003800000 */
.L_x_98:
[----:B------:R-:W-:Y:S01]  /*0b90*/  IMAD.MOV.U32 R19, RZ, RZ, 0x2 ;  /* 0x00000002ff137424 */ /* 0x000fe200078e00ff */
[----:B------:R-:W-:-:S05]  /*0ba0*/  MOV R11, R18 ;  /* 0x00000012000b7202 */ /* 0x000fca0000000f00 */
[----:B------:R-:W-:-:S05]  /*0bb0*/  FADD.FTZ R11, R10, R11 ;  /* 0x0000000b0a0b7221 */ /* 0x000fca0000010000 */
[----:B------:R-:W-:-:S07]  /*0bc0*/  MOV R20, R11 ;  /* 0x0000000b00147202 */ /* 0x000fce0000000f00 */
[----:B------:R-:W-:Y:S05]  /*0bd0*/  WARPSYNC.COLLECTIVE R17, `(.L_x_99) ;  /* 0x0000000011087348 */ /* 0x000fea0003c00000 */
[----:B------:R0:W1:Y:S02]  /*0be0*/  SHFL.BFLY P2, R18, R20, R19, R22 ;  /* 0x0c00001314127389 */ /* 0x0000640000040016 */
[----:B01----:R-:W-:Y:S01]  /*0bf0*/  ENDCOLLECTIVE ;  /* 0x000000000000791b */ /* 0x003fe20003800000 */
.L_x_99:
[----:B------:R-:W-:Y:S01]  /*0c00*/  IMAD.MOV.U32 R19, RZ, RZ, 0x4 ;  /* 0x00000004ff137424 */ /* 0x000fe200078e00ff */
[----:B------:R-:W-:-:S05]  /*0c10*/  MOV R12, R18 ;  /* 0x00000012000c7202 */ /* 0x000fca0000000f00 */
[----:B------:R-:W-:-:S05]  /*0c20*/  FADD.FTZ R12, R11, R12 ;  /* 0x0000000c0b0c7221 */ /* 0x000fca0000010000 */
[----:B------:R-:W-:-:S07]  /*0c30*/  MOV R20, R12 ;  /* 0x0000000c00147202 */ /* 0x000fce0000000f00 */
[----:B------:R-:W-:Y:S05]  /*0c40*/  WARPSYNC.COLLECTIVE R17, `(.L_x_100) ;  /* 0x0000000011087348 */ /* 0x000fea0003c00000 */
[----:B------:R0:W1:Y:S02]  /*0c50*/  SHFL.BFLY P2, R18, R20, R19, R22 ;  /* 0x0c00001314127389 */ /* 0x0000640000040016 */
[----:B01----:R-:W-:Y:S01]  /*0c60*/  ENDCOLLECTIVE ;  /* 0x000000000000791b */ /* 0x003fe20003800000 */
.L_x_100:
[----:B------:R-:W-:Y:S01]  /*0c70*/  IMAD.MOV.U32 R19, RZ, RZ, 0x8 ;  /* 0x00000008ff137424 */ /* 0x000fe200078e00ff */
[----:B------:R-:W-:-:S05]  /*0c80*/  MOV R13, R18 ;  /* 0x00000012000d7202 */ /* 0x000fca0000000f00 */
[----:B------:R-:W-:-:S05]  /*0c90*/  FADD.FTZ R13, R12, R13 ;  /* 0x0000000d0c0d7221 */ /* 0x000fca0000010000 */
[----:B------:R-:W-:-:S07]  /*0ca0*/  MOV R20, R13 ;  /* 0x0000000d00147202 */ /* 0x000fce0000000f00 */
[----:B------:R-:W-:Y:S05]  /*0cb0*/  WARPSYNC.COLLECTIVE R17, `(.L_x_101) ;  /* 0x0000000011087348 */ /* 0x000fea0003c00000 */
[----:B------:R0:W1:Y:S02]  /*0cc0*/  SHFL.BFLY P2, R18, R20, R19, R22 ;  /* 0x0c00001314127389 */ /* 0x0000640000040016 */
[----:B01----:R-:W-:Y:S01]  /*0cd0*/  ENDCOLLECTIVE ;  /* 0x000000000000791b */ /* 0x003fe20003800000 */
.L_x_101:
[----:B------:R-:W-:Y:S01]  /*0ce0*/  IMAD.MOV.U32 R19, RZ, RZ, 0x10 ;  /* 0x00000010ff137424 */ /* 0x000fe200078e00ff */
[----:B------:R-:W-:-:S05]  /*0cf0*/  MOV R10, R18 ;  /* 0x00000012000a7202 */ /* 0x000fca0000000f00 */
[----:B------:R-:W-:-:S05]  /*0d00*/  FADD.FTZ R10, R13, R10 ;  /* 0x0000000a0d0a7221 */ /* 0x000fca0000010000 */
[----:B------:R-:W-:-:S07]  /*0d10*/  MOV R20, R10 ;  /* 0x0000000a00147202 */ /* 0x000fce0000000f00 */
[----:B------:R-:W-:Y:S05]  /*0d20*/  WARPSYNC.COLLECTIVE R17, `(.L_x_102) ;  /* 0x0000000011087348 */ /* 0x000fea0003c00000 */
[----:B------:R0:W1:Y:S02]  /*0d30*/  SHFL.BFLY P2, R18, R20, R19, R22 ;  /* 0x0c00001314127389 */ /* 0x0000640000040016 */
[----:B01----:R-:W-:Y:S01]  /*0d40*/  ENDCOLLECTIVE ;  /* 0x000000000000791b */ /* 0x003fe20003800000 */
.L_x_102:
[----:B------:R-:W-:Y:S01]  /*0d50*/  MOV R20, R9 ;  /* 0x0000000900147202 */ /* 0x000fe20000000f00 */
[----:B------:R-:W-:Y:S01]  /*0d60*/  IMAD.MOV.U32 R19, RZ, RZ, 0x1 ;  /* 0x00000001ff137424 */ /* 0x000fe200078e00ff */
[----:B------:R-:W-:-:S07]  /*0d70*/  MOV R11, R18 ;  /* 0x00000012000b7202 */ /* 0x000fce0000000f00 */
[----:B------:R-:W-:Y:S05]  /*0d80*/  WARPSYNC.COLLECTIVE R17, `(.L_x_103) ;  /* 0x0000000011087348 */ /* 0x000fea0003c00000 */
[----:B------:R0:W1:Y:S02]  /*0d90*/  SHFL.BFLY P2, R18, R20, R19, R22 ;  /* 0x0c00001314127389 */ /* 0x0000640000040016 */
[----:B01----:R-:W-:Y:S01]  /*0da0*/  ENDCOLLECTIVE ;  /* 0x000000000000791b */ /* 0x003fe20003800000 */
.L_x_103:
[----:B------:R-:W-:Y:S01]  /*0db0*/  IMAD.MOV.U32 R19, RZ, RZ, 0x2 ;  /* 0x00000002ff137424 */ /* 0x000fe200078e00ff */
[----:B------:R-:W-:-:S05]  /*0dc0*/  MOV R12, R18 ;  /* 0x00000012000c7202 */ /* 0x000fca0000000f00 */
[----:B------:R-:W-:-:S05]  /*0dd0*/  FADD.FTZ R14, R9, R12 ;  /* 0x0000000c090e7221 */ /* 0x000fca0000010000 */
[----:B------:R-:W-:-:S07]  /*0de0*/  MOV R20, R14 ;  /* 0x0000000e00147202 */ /* 0x000fce0000000f00 */
[----:B------:R-:W-:Y:S05]  /*0df0*/  WARPSYNC.COLLECTIVE R17, `(.L_x_104) ;  /* 0x0000000011087348 */ /* 0x000fea0003c00000 */
[----:B------:R0:W1:Y:S02]  /*0e00*/  SHFL.BFLY P2, R18, R20, R19, R22 ;  /* 0x0c00001314127389 */ /* 0x0000640000040016 */
[----:B01----:R-:W-:Y:S01]  /*0e10*/  ENDCOLLECTIVE ;  /* 0x000000000000791b */ /* 0x003fe20003800000 */
.L_x_104:
[----:B------:R-:W-:Y:S01]  /*0e20*/  IMAD.MOV.U32 R19, RZ, RZ, 0x4 ;  /* 0x00000004ff137424 */ /* 0x000fe200078e00ff */
[----:B------:R-:W-:-:S05]  /*0e30*/  MOV R13, R18 ;  /* 0x00000012000d7202 */ /* 0x000fca0000000f00 */
[----:B------:R-:W-:-:S05]  /*0e40*/  FADD.FTZ R15, R14, R13 ;  /* 0x0000000d0e0f7221 */ /* 0x000fca0000010000 */
[----:B------:R-:W-:-:S07]  /*0e50*/  MOV R20, R15 ;  /* 0x0000000f00147202 */ /* 0x000fce0000000f00 */
[----:B------:R-:W-:Y:S05]  /*0e60*/  WARPSYNC.COLLECTIVE R17, `(.L_x_105) ;  /* 0x0000000011087348 */ /* 0x000fea0003c00000 */
[----:B------:R0:W1:Y:S02]  /*0e70*/  SHFL.BFLY P2, R18, R20, R19, R22 ;  /* 0x0c00001314127389 */ /* 0x0000640000040016 */
[----:B01----:R-:W-:Y:S01]  /*0e80*/  ENDCOLLECTIVE ;  /* 0x000000000000791b */ /* 0x003fe20003800000 */
.L_x_105:
[----:B------:R-:W-:Y:S01]  /*0e90*/  HFMA2.MMA R19, -RZ, RZ, 0, 4.76837158203125e-07 ;  /* 0x00000008ff137435 */ /* 0x000fe200000001ff */
[----:B------:R-:W-:-:S05]  /*0ea0*/  MOV R16, R18 ;  /* 0x0000001200107202 */ /* 0x000fca0000000f00 */
[----:B------:R-:W-:-:S05]  /*0eb0*/  FADD.FTZ R16, R15, R16 ;  /* 0x000000100f107221 */ /* 0x000fca0000010000 */
[----:B------:R-:W-:-:S07]  /*0ec0*/  MOV R20, R16 ;  /* 0x0000001000147202 */ /* 0x000fce0000000f00 */
[----:B------:R-:W-:Y:S05]  /*0ed0*/  WARPSYNC.COLLECTIVE R17, `(.L_x_106) ;  /* 0x0000000011087348 */ /* 0x000fea0003c00000 */
[----:B------:R0:W1:Y:S02]  /*0ee0*/  SHFL.BFLY P2, R18, R20, R19, R22 ;  /* 0x0c00001314127389 */ /* 0x0000640000040016 */
[----:B01----:R-:W-:Y:S01]  /*0ef0*/  ENDCOLLECTIVE ;  /* 0x000000000000791b */ /* 0x003fe20003800000 */
.L_x_106:
[----:B------:R-:W-:Y:S01]  /*0f00*/  HFMA2.MMA R19, -RZ, RZ, 0, 9.5367431640625e-07 ;  /* 0x00000010ff137435 */ /* 0x000fe200000001ff */
[----:B------:R-:W-:-:S04]  /*0f10*/  IMAD.MOV.U32 R9, RZ, RZ, R18 ;  /* 0x000000ffff097224 */ /* 0x000fc800078e0012 */
[----:B------:R-:W-:-:S05]  /*0f20*/  FADD.FTZ R9, R16, R9 ;  /* 0x0000000910097221 */ /* 0x000fca0000010000 */
[----:B------:R-:W-:-:S07]  /*0f30*/  MOV R20, R9 ;  /* 0x0000000900147202 */ /* 0x000fce0000000f00 */
[----:B------:R-:W-:Y:S05]  /*0f40*/  WARPSYNC.COLLECTIVE R17, `(.L_x_107) ;  /* 0x0000000011087348 */ /* 0x000fea0003c00000 */
[----:B------:R0:W1:Y:S02]  /*0f50*/  SHFL.BFLY P2, R18, R20, R19, R22 ;  /* 0x0c00001314127389 */ /* 0x0000640000040016 */
[----:B01----:R-:W-:Y:S01]  /*0f60*/  ENDCOLLECTIVE ;  /* 0x000000000000791b */ /* 0x003fe20003800000 */
.L_x_107:
[----:B------:R-:W-:Y:S01]  /*0f70*/  MOV R14, R18 ;  /* 0x00000012000e7202 */ /* 0x000fe20000000f00 */
[----:B------:R-:W-:Y:S06]  /*0f80*/  BRA `(.L_x_108) ;  /* 0xfffffff8007c7947 */ /* 0x000fec000383ffff */
.L_x_109:
        /* <DEDUP_REMOVED lines=15> */
.L_x_5378:


//--------------------- .text._ZN10layer_norm13ln_bwd_kernelINS_13Kernel_traitsI6__halffS2_fjLj65536ELj8ELj1ELj8ELj16ENS_18Kernel_traits_baseILj65536ES2_fS2_fjLj256EEEEEEEvNS_9BwdParamsE --------------------------
	.section	.text._ZN10layer_norm13ln_bwd_kernelINS_13Kernel_traitsI6__halffS2_fjLj65536ELj8ELj1ELj8ELj16ENS_18Kernel_traits_baseILj65536ES2_fS2_fjLj256EEEEEEEvNS_9BwdParamsE,"ax",@progbits
	.align	128
        .global         _ZN10layer_norm13ln_bwd_kernelINS_13Kernel_traitsI6__halffS2_fjLj65536ELj8ELj1ELj8ELj16ENS_18Kernel_traits_baseILj65536ES2_fS2_fjLj256EEEEEEEvNS_9BwdParamsE
        .type           _ZN10layer_norm13ln_bwd_kernelINS_13Kernel_traitsI6__halffS2_fjLj65536ELj8ELj1ELj8ELj16ENS_18Kernel_traits_baseILj65536ES2_fS2_fjLj256EEEEEEEvNS_9BwdParamsE,@function
        .size           _ZN10layer_norm13ln_bwd_kernelINS_13Kernel_traitsI6__halffS2_fjLj65536ELj8ELj1ELj8ELj16ENS_18Kernel_traits_baseILj65536ES2_fS2_fjLj256EEEEEEEvNS_9BwdParamsE,(.L_x_5379 - _ZN10layer_norm13ln_bwd_kernelINS_13Kernel_traitsI6__halffS2_fjLj65536ELj8ELj1ELj8ELj16ENS_18Kernel_traits_baseILj65536ES2_fS2_fjLj256EEEEEEEvNS_9BwdParamsE)
        .other          _ZN10layer_norm13ln_bwd_kernelINS_13Kernel_traitsI6__halffS2_fjLj65536ELj8ELj1ELj8ELj16ENS_18Kernel_traits_baseILj65536ES2_fS2_fjLj256EEEEEEEvNS_9BwdParamsE,@"STO_CUDA_ENTRY STV_DEFAULT"
_ZN10layer_norm13ln_bwd_kernelINS_13Kernel_traitsI6__halffS2_fjLj65536ELj8ELj1ELj8ELj16ENS_18Kernel_traits_baseILj65536ES2_fS2_fjLj256EEEEEEEvNS_9BwdParamsE:
.text._ZN10layer_norm13ln_bwd_kernelINS_13Kernel_traitsI6__halffS2_fjLj65536ELj8ELj1ELj8ELj16ENS_18Kernel_traits_baseILj65536ES2_fS2_fjLj256EEEEEEEvNS_9BwdParamsE:
        /* <DEDUP_REMOVED lines=93> */
[----:B------:R-:W-:Y:S01]  /*05d0*/  HADD2.F32 R103, -RZ, R104.H0_H0 ;  /* 0x20000068ff677230 */ /* 0x000fe20000004100 */
[----:B------:R-:W-:Y:S01]  /*05e0*/  SHF.R.U32.HI R154, RZ, 0x10, R105 ;  /* 0x00000010ff9a7819 */ /* 0x000fe20000011669 */
[----:B------:R-:W-:Y:S01]  /*05f0*/  HADD2.F32 R107, -RZ, R108.H0_H0 ;  /* 0x2000006cff6b7230 */ /* 0x000fe20000004100 */
[--C-:B------:R-:W-:Y:S01]  /*0600*/  SHF.R.U64 R156, R108, 0x10, R109.reuse ;  /* 0x000000106c9c7819 */ /* 0x100fe2000000126d */
        /* <DEDUP_REMOVED lines=12> */
[----:B------:R-:W-:Y:S01]  /*06d0*/  HFMA2.MMA R186, -RZ, RZ, 0, 5.9604644775390625e-08 ;  /* 0x00000001ffba7435 */ /* 0x000fe200000001ff */
        /* <DEDUP_REMOVED lines=14> */
[----:B------:R-:W-:Y:S01]  /*07c0*/  CS2R R150, SRZ ;  /* 0x0000000000967805 */ /* 0x000fe2000001ff00 */
[----:B------:R-:W-:Y:S01]  /*07d0*/  HADD2.F32 R133, -RZ, R133.H0_H0 ;  /* 0x20000085ff857230 */ /* 0x000fe20000004100 */
[----:B0-----:R-:W-:-:S02]  /*07e0*/  CS2R R6, SRZ ;  /* 0x0000000000067805 */ /* 0x001fc4000001ff00 */
[----:B------:R-:W-:Y:S02]  /*07f0*/  CS2R R24, SRZ ;  /* 0x0000000000187805 */ /* 0x000fe4000001ff00 */
[----:B------:R-:W-:Y:S02]  /*0800*/  CS2R R26, SRZ ;  /* 0x00000000001a7805 */ /* 0x000fe4000001ff00 */
[----:B------:R-:W-:Y:S02]  /*0810*/  CS2R R28, SRZ ;  /* 0x00000000001c7805 */ /* 0x000fe4000001ff00 */
[----:B------:R-:W-:Y:S02]  /*0820*/  CS2R R88, SRZ ;  /* 0x0000000000587805 */ /* 0x000fe4000001ff00 */
[----:B------:R-:W-:Y:S02]  /*0830*/  MOV R55, RZ ;  /* 0x000000ff00377202 */ /* 0x000fe40000000f00 */
        /* <DEDUP_REMOVED lines=17> */
[----:B------:R-:W-:Y:S01]  /*0950*/  CS2R R52, SRZ ;  /* 0x0000000000347805 */ /* 0x000fe2000001ff00 */
[----:B------:R-:W-:Y:S02]  /*0960*/  HADD2.F32 R152, -RZ, R152.H0_H0 ;  /* 0x20000098ff987230 */ /* 0x000fe40000004100 */
[----:B------:R-:W-:-:S02]  /*0970*/  HADD2.F32 R154, -RZ, R154.H0_H0 ;  /* 0x2000009aff9a7230 */ /* 0x000fc40000004100 */
[----:B------:R-:W-:Y:S02]  /*0980*/  HADD2.F32 R156, -RZ, R156.H0_H0 ;  /* 0x2000009cff9c7230 */ /* 0x000fe40000004100 */
[----:B------:R-:W-:Y:S02]  /*0990*/  HADD2.F32 R158, -RZ, R158.H0_H0 ;  /* 0x2000009eff9e7230 */ /* 0x000fe40000004100 */
[----:B------:R-:W-:Y:S02]  /*09a0*/  HADD2.F32 R160, -RZ, R160.H0_H0 ;  /* 0x200000a0ffa07230 */ /* 0x000fe40000004100 */
[----:B------:R-:W-:Y:S02]  /*09b0*/  HADD2.F32 R162, -RZ, R162.H0_H0 ;  /* 0x200000a2ffa27230 */ /* 0x000fe40000004100 */
        /* <DEDUP_REMOVED lines=9> */
[----:B------:R-:W-:Y:S01]  /*0a50*/  HADD2.F32 R182, -RZ, R182.H0_H0 ;  /* 0x200000b6ffb67230 */ /* 0x000fe20000004100 */
[--C-:B--2---:R-:W-:Y:S01]  /*0a60*/  SHF.R.U64 R153, R8, 0x10, R9.reuse ;  /* 0x0000001008997819 */ /* 0x104fe20000001209 */
[----:B------:R-:W-:Y:S01]  /*0a70*/  HADD2.F32 R102, -RZ, R8.H0_H0 ;  /* 0x20000008ff667230 */ /* 0x000fe20000004100 */
[----:B------:R-:W-:Y:S01]  /*0a80*/  SHF.R.U32.HI R155, RZ, 0x10, R9 ;  /* 0x00000010ff9b7819 */ /* 0x000fe20000011609 */
[----:B------:R-:W-:Y:S01]  /*0a90*/  HADD2.F32 R104, -RZ, R9.H0_H0 ;  /* 0x20000009ff687230 */ /* 0x000fe20000004100 */
[--C-:B---3--:R-:W-:Y:S01]  /*0aa0*/  SHF.R.U64 R157, R10, 0x10, R11.reuse ;  /* 0x000000100a9d7819 */ /* 0x108fe2000000120b */
[----:B------:R-:W-:Y:S01]  /*0ab0*/  HADD2.F32 R106, -RZ, R10.H0_H0 ;  /* 0x2000000aff6a7230 */ /* 0x000fe20000004100 */
[----:B------:R-:W-:Y:S01]  /*0ac0*/  SHF.R.U32.HI R159, RZ, 0x10, R11 ;  /* 0x00000010ff9f7819 */ /* 0x000fe2000001160b */
[----:B------:R-:W-:Y:S01]  /*0ad0*/  HADD2.F32 R108, -RZ, R11.H0_H0 ;  /* 0x2000000bff6c7230 */ /* 0x000fe20000004100 */
[--C-:B----4-:R-:W-:Y:S01]  /*0ae0*/  SHF.R.U64 R161, R12, 0x10, R13.reuse ;  /* 0x000000100ca17819 */ /* 0x110fe2000000120d */
        /* <DEDUP_REMOVED lines=23> */
[----:B------:R-:W-:-:S02]  /*0c60*/  CS2R R8, SRZ ;  /* 0x0000000000087805 */ /* 0x000fc4000001ff00 */
[----:B------:R-:W-:Y:S02]  /*0c70*/  CS2R R10, SRZ ;  /* 0x00000000000a7805 */ /* 0x000fe4000001ff00 */
[----:B------:R-:W-:Y:S02]  /*0c80*/  CS2R R12, SRZ ;  /* 0x00000000000c7805 */ /* 0x000fe4000001ff00 */
[----:B------:R-:W-:Y:S02]  /*0c90*/  CS2R R14, SRZ ;  /* 0x00000000000e7805 */ /* 0x000fe4000001ff00 */
[----:B------:R-:W-:Y:S02]  /*0ca0*/  CS2R R16, SRZ ;  /* 0x0000000000107805 */ /* 0x000fe4000001ff00 */
[----:B------:R-:W-:Y:S02]  /*0cb0*/  CS2R R18, SRZ ;  /* 0x0000000000127805 */ /* 0x000fe4000001ff00 */
[----:B------:R-:W-:-:S02]  /*0cc0*/  CS2R R20, SRZ ;  /* 0x0000000000147805 */ /* 0x000fc4000001ff00 */
[----:B------:R-:W-:Y:S01]  /*0cd0*/  CS2R R22, SRZ ;  /* 0x0000000000167805 */ /* 0x000fe2000001ff00 */
        /* <DEDUP_REMOVED lines=15> */
[----:B------:R-:W-:-:S07]  /*0dd0*/  HADD2.F32 R183, -RZ, R183.H0_H0 ;  /* 0x200000b7ffb77230 */ /* 0x000fce0000004100 */
.L_x_116:
        /* <DEDUP_REMOVED lines=39> */
[----:B-----5:R-:W-:-:S05]  /*1050*/  @!P0 IMAD.WIDE R140, R54, 0x4, R138 ;  /* 0x00000004368c8825 */ /* 0x020fca00078e028a */
[----:B------:R-:W5:Y:S01]  /*1060*/  @!P0 LDC.64 R138, c[0x0][0x220] ;  /* 0x00008800ff8a8b82 */ /* 0x000f620000000a00 */
[----:B0-----:R-:W-:-:S07]  /*1070*/  @!P0 IMAD.WIDE.U32 R200, R191, 0x10, R136 ;  /* 0x00000010bfc88825 */ /* 0x001fce00078e0088 */
        /* <DEDUP_REMOVED lines=10> */
[----:B------:R-:W1:Y:S02]  /*1120*/  LDC.64 R138, c[0x0][0x238] ;  /* 0x00008e00ff8a7b82 */ /* 0x000e640000000a00 */
[----:B0-----:R-:W-:-:S06]  /*1130*/  @!P0 IMAD.WIDE.U32 R142, R185, 0x10, R136 ;  /* 0x00000010b98e8825 */ /* 0x001fcc00078e0088 */
[----:B------:R-:W0:Y:S01]  /*1140*/  @!P0 LDC.64 R136, c[0x0][0x220] ;  /* 0x00008800ff888b82 */ /* 0x000e220000000a00 */
        /* <DEDUP_REMOVED lines=56> */
[----:B------:R-:W-:Y:S01]  /*14d0*/  @P0 FADD.FTZ R203, -R105, R58 ;  /* 0x0000003a69cb0221 */ /* 0x000fe20000010100 */
[----:B------:R-:W-:-:S04]  /*14e0*/  @!P0 FADD.FTZ R227, R58, -R188 ;  /* 0x800000bc3ae38221 */ /* 0x000fc80000010000 */
[----:B------:R-:W3:Y:S08]  /*14f0*/  @P0 MUFU.RCP R56, R128 ;  /* 0x0000008000380308 */ /* 0x000ef00000001000 */
[----:B------:R-:W3:Y:S01]  /*1500*/  @P0 MUFU.RCP R58, R179 ;  /* 0x000000b3003a0308 */ /* 0x000ee20000001000 */
[----:B----4-:R-:W-:Y:S01]  /*1510*/  @!P0 FADD.FTZ R233, R64, -R188 ;  /* 0x800000bc40e98221 */ /* 0x010fe20000010000 */
[----:B------:R-:W-:Y:S01]  /*1520*/  @P0 FADD.FTZ R237, -R160, R65 ;  /* 0x00000041a0ed0221 */ /* 0x000fe20000010100 */
[----:B------:R-:W-:Y:S01]  /*1530*/  @P0 FADD.FTZ R209, -R109, R62 ;  /* 0x0000003e6dd10221 */ /* 0x000fe20000010100 */
[----:B------:R-:W-:Y:S01]  /*1540*/  @!P0 FADD.FTZ R231, R62, -R188 ;  /* 0x800000bc3ee78221 */ /* 0x000fe20000010000 */
[----:B------:R-:W-:Y:S01]  /*1550*/  @P0 FADD.FTZ R213, -R107, R60 ;  /* 0x0000003c6bd50221 */ /* 0x000fe20000010100 */
[----:B------:R-:W-:Y:S01]  /*1560*/  @!P0 FADD.FTZ R229, R60, -R188 ;  /* 0x800000bc3ce58221 */ /* 0x000fe20000010000 */
[----:B------:R-:W-:Y:S01]  /*1570*/  @P0 FADD.FTZ R62, -R113, R66 ;  /* 0x00000042713e0221 */ /* 0x000fe20000010100 */
[----:B------:R-:W-:Y:S01]  /*1580*/  @P0 FADD.FTZ R60, -R111, R64 ;  /* 0x000000406f3c0221 */ /* 0x000fe20000010100 */
[----:B------:R-:W-:-:S02]  /*1590*/  @P0 FADD.FTZ R64, -R117, R70 ;  /* 0x0000004675400221 */ /* 0x000fc40000010100 */
        /* <DEDUP_REMOVED lines=11> */
[----:B------:R-:W-:Y:S01]  /*1650*/  @P0 FADD.FTZ R251, -R170, R75 ;  /* 0x0000004baafb0221 */ /* 0x000fe20000010100 */
[----:B------:R-:W-:Y:S01]  /*1660*/  @P0 FADD.FTZ R76, -R172, R77 ;  /* 0x0000004dac4c0221 */ /* 0x000fe20000010100 */
[----:B------:R-:W-:Y:S01]  /*1670*/  @P0 FMUL.FTZ R221, R62, R221 ;  /* 0x000000dd3edd0220 */ /* 0x000fe20000410000 */
[----:B------:R-:W-:Y:S01]  /*1680*/  @P0 FMUL.FTZ R190, R239, R190 ;  /* 0x000000beefbe0220 */ /* 0x000fe20000410000 */
[----:B------:R-:W0:Y:S01]  /*1690*/  @P0 MUFU.RCP R62, R181 ;  /* 0x000000b5003e0308 */ /* 0x000e220000001000 */
[----:B------:R-:W-:Y:S01]  /*16a0*/  @P0 FADD.FTZ R249, -R121, R74 ;  /* 0x0000004a79f90221 */ /* 0x000fe20000010100 */
[----:B------:R-:W-:Y:S01]  /*16b0*/  @P0 FMUL.FTZ R223, R64, R223 ;  /* 0x000000df40df0220 */ /* 0x000fe20000410000 */
[----:B------:R-:W-:Y:S01]  /*16c0*/  @P0 FMUL.FTZ R217, R60, R217 ;  /* 0x000000d93cd90220 */ /* 0x000fe20000410000 */
[----:B------:R-:W-:Y:S01]  /*16d0*/  @!P0 FADD.FTZ R239, R70, -R188 ;  /* 0x800000bc46ef8221 */ /* 0x000fe20000010000 */
[----:B------:R-:W-:Y:S01]  /*16e0*/  @P0 FMUL.FTZ R198, R251, R198 ;  /* 0x000000c6fbc60220 */ /* 0x000fe20000410000 */
[----:B------:R-:W-:Y:S01]  /*16f0*/  @P0 FMUL.FTZ R76, R76, R210 ;  /* 0x000000d24c4c0220 */ /* 0x000fe20000410000 */
[----:B------:R-:W-:Y:S01]  /*1700*/  @P0 FADD.FTZ R243, -R166, R71 ;  /* 0x00000047a6f30221 */ /* 0x000fe20000010100 */
[----:B------:R-:W1:Y:S01]  /*1710*/  @P0 MUFU.RCP R64, R132 ;  /* 0x0000008400400308 */ /* 0x000e620000001000 */
[----:B------:R-:W-:Y:S01]  /*1720*/  @P0 FADD.FTZ R70, -R125, R78 ;  /* 0x0000004e7d460221 */ /* 0x000fe20000010100 */
[--C-:B------:R-:W-:Y:S01]  /*1730*/  @!P0 FADD.FTZ R251, R78, -R188.reuse ;  /* 0x800000bc4efb8221 */ /* 0x100fe20000010000 */
[----:B------:R-:W-:Y:S01]  /*1740*/  @!P0 FADD.FTZ R245, R75, -R188 ;  /* 0x800000bc4bf58221 */ /* 0x000fe20000010000 */
[----:B------:R-:W-:Y:S01]  /*1750*/  @P0 FADD.FTZ R78, -R174, R79 ;  /* 0x0000004fae4e0221 */ /* 0x000fe20000010100 */
[----:B------:R-:W-:Y:S01]  /*1760*/  @P0 FADD.FTZ R241, -R164, R69 ;  /* 0x00000045a4f10221 */ /* 0x000fe20000010100 */
[----:B------:R-:W-:-:S02]  /*1770*/  @P0 FMUL.FTZ R75, R249, R214 ;  /* 0x000000d6f94b0220 */ /* 0x000fc40000410000 */
[----:B------:R-:W4:Y:S01]  /*1780*/  @P0 MUFU.RCP R60, R130 ;  /* 0x00000082003c0308 */ /* 0x000f220000001000 */
[--C-:B------:R-:W-:Y:S01]  /*1790*/  @!P0 FADD.FTZ R249, R77, -R188.reuse ;  /* 0x800000bc4df98221 */ /* 0x100fe20000010000 */
[----:B------:R-:W-:Y:S01]  /*17a0*/  @!P0 FADD.FTZ R235, R66, -R188 ;  /* 0x800000bc42eb8221 */ /* 0x000fe20000010000 */
[----:B------:R-:W-:Y:S01]  /*17b0*/  @P0 FMUL.FTZ R194, R243, R194 ;  /* 0x000000c2f3c20220 */ /* 0x000fe20000410000 */
[----:B------:R-:W-:-:S04]  /*17c0*/  @P0 FMUL.FTZ R77, R68, R212 ;  /* 0x000000d4444d0220 */ /* 0x000fc80000410000 */
[----:B------:R-:W5:Y:S01]  /*17d0*/  @P0 MUFU.RCP R210, R183 ;  /* 0x000000b700d20308 */ /* 0x000f620000001000 */
[----:B------:R-:W-:Y:S01]  /*17e0*/  @P0 FADD.FTZ R205, -R152, R57 ;  /* 0x0000003998cd0221 */ /* 0x000fe20000010100 */
[--C-:B------:R-:W-:Y:S01]  /*17f0*/  @!P0 FADD.FTZ R243, R74, -R188.reuse ;  /* 0x800000bc4af38221 */ /* 0x100fe20000010000 */
[----:B------:R-:W-:Y:S01]  /*1800*/  @!P0 FADD.FTZ R66, R79, -R188 ;  /* 0x800000bc4f428221 */ /* 0x000fe20000010000 */
[----:B------:R-:W-:Y:S01]  /*1810*/  @P0 FMUL.FTZ R78, R78, R206 ;  /* 0x000000ce4e4e0220 */ /* 0x000fe20000410000 */
[----:B------:R-:W-:Y:S01]  /*1820*/  @P0 FADD.FTZ R68, -R127, R80 ;  /* 0x000000507f440221 */ /* 0x000fe20000010100 */
[----:B------:R-:W-:Y:S01]  /*1830*/  @!P0 FADD.FTZ R57, R57, -R188 ;  /* 0x800000bc39398221 */ /* 0x000fe20000010000 */
[----:B------:R-:W-:Y:S01]  /*1840*/  @P0 FMUL.FTZ R196, R241, R196 ;  /* 0x000000c4f1c40220 */ /* 0x000fe20000410000 */
[----:B------:R-:W-:Y:S01]  /*1850*/  @P0 FMUL.FTZ R79, R70, R208 ;  /* 0x000000d0464f0220 */ /* 0x000fe20000410000 */
[----:B------:R-:W-:Y:S01]  /*1860*/  @P0 FADD.FTZ R74, -R129, R82 ;  /* 0x00000052814a0221 */ /* 0x000fe20000010100 */
[--C-:B--2---:R-:W-:Y:S01]  /*1870*/  @!P0 FADD.FTZ R206, R82, -R188.reuse ;  /* 0x800000bc52ce8221 */ /* 0x104fe20000010000 */
[--C-:B------:R-:W-:Y:S01]  /*1880*/  @!P0 FADD.FTZ R241, R72, -R188.reuse ;  /* 0x800000bc48f18221 */ /* 0x100fe20000010000 */
[----:B------:R-:W-:Y:S01]  /*1890*/  @!P0 FADD.FTZ R70, R80, -R188 ;  /* 0x800000bc50468221 */ /* 0x000fe20000010000 */
[----:B------:R-:W-:Y:S01]  /*18a0*/  @P0 FADD.FTZ R82, -R178, R83 ;  /* 0x00000053b2520221 */ /* 0x000fe20000010100 */
[----:B------:R-:W-:Y:S01]  /*18b0*/  @P0 FADD.FTZ R80, -R176, R81 ;  /* 0x00000051b0500221 */ /* 0x000fe20000010100 */
[----:B------:R-:W-:Y:S01]  /*18c0*/  @!P0 FADD.FTZ R72, R81, -R188 ;  /* 0x800000bc51488221 */ /* 0x000fe20000010000 */
[----:B------:R-:W-:Y:S01]  /*18d0*/  @P0 FADD.FTZ R201, -R154, R59 ;  /* 0x0000003b9ac90221 */ /* 0x000fe20000010100 */
[----:B------:R-:W-:Y:S01]  /*18e0*/  @P0 FMUL.FTZ R205, R205, R216 ;  /* 0x000000d8cdcd0220 */ /* 0x000fe20000410000 */
[--C-:B------:R-:W-:Y:S01]  /*18f0*/  @!P0 FADD.FTZ R208, R83, -R188.reuse ;  /* 0x800000bc53d08221 */ /* 0x100fe20000010000 */
[----:B------:R-:W-:Y:S01]  /*1900*/  @P0 FMUL.FTZ R81, R68, R204 ;  /* 0x000000cc44510220 */ /* 0x000fe20000410000 */
[----:B------:R-:W-:Y:S01]  /*1910*/  @!P0 FADD.FTZ R59, R59, -R188 ;  /* 0x800000bc3b3b8221 */ /* 0x000fe20000010000 */
[----:B---3--:R-:W-:Y:S01]  /*1920*/  @P0 FMUL.FTZ R83, R74, R56 ;  /* 0x000000384a530220 */ /* 0x008fe20000410000 */
[----:B------:R-:W-:Y:S01]  /*1930*/  @P0 FADD.FTZ R68, -R180, R85 ;  /* 0x00000055b4440221 */ /* 0x000fe20000010100 */
[----:B------:R-:W-:Y:S01]  /*1940*/  @!P0 FMUL.FTZ R205, R184, R57 ;  /* 0x00000039b8cd8220 */ /* 0x000fe20000410000 */
[----:B------:R-:W-:Y:S01]  /*1950*/  @P0 FMUL.FTZ R186, R186, R207 ;  /* 0x000000cfbaba0220 */ /* 0x000fe20000410000 */
[----:B------:R-:W-:Y:S01]  /*1960*/  @P0 FMUL.FTZ R82, R82, R58 ;  /* 0x0000003a52520220 */ /* 0x000fe20000410000 */
[----:B------:R-:W-:Y:S01]  /*1970*/  @!P0 FADD.FTZ R74, R85, -R188 ;  /* 0x800000bc554a8221 */ /* 0x000fe20000010000 */
[----:B------:R-:W-:Y:S01]  /*1980*/  MOV R57, R134 ;  /* 0x0000008600397202 */ /* 0x000fe20000000f00 */
[----:B------:R-:W-:Y:S01]  /*1990*/  @P0 FADD.FTZ R211, -R156, R61 ;  /* 0x0000003d9cd30221 */ /* 0x000fe20000010100 */
[----:B------:R-:W-:Y:S01]  /*19a0*/  @P0 FADD.FTZ R207, -R158, R63 ;  /* 0x0000003f9ecf0221 */ /* 0x000fe20000010100 */
[----:B------:R-:W-:Y:S01]  /*19b0*/  @P0 FMUL.FTZ R80, R80, R202 ;  /* 0x000000ca50500220 */ /* 0x000fe20000410000 */
[----:B------:R-:W-:Y:S01]  /*19c0*/  @P0 FADD.FTZ R56, -R131, R84 ;  /* 0x0000005483380221 */ /* 0x000fe20000010100 */
[----:B------:R-:W-:Y:S01]  /*19d0*/  @!P0 FADD.FTZ R58, R84, -R188 ;  /* 0x800000bc543a8221 */ /* 0x000fe20000010000 */
[----:B------:R-:W-:Y:S01]  /*19e0*/  @P0 FADD.FTZ R85, -R133, R86 ;  /* 0x0000005685550221 */ /* 0x000fe20000010100 */
[----:B------:R-:W-:Y:S01]  /*19f0*/  @P0 FMUL.FTZ R201, R201, R220 ;  /* 0x000000dcc9c90220 */ /* 0x000fe20000410000 */
[--C-:B------:R-:W-:Y:S01]  /*1a00*/  @!P0 FADD.FTZ R61, R61, -R188.reuse ;  /* 0x800000bc3d3d8221 */ /* 0x100fe20000010000 */
        /* <DEDUP_REMOVED lines=8> */
[----:B------:R-:W-:Y:S01]  /*1a90*/  @!P0 FADD.FTZ R188, R87, -R188 ;  /* 0x800000bc57bc8221 */ /* 0x000fe20000010000 */
[----:B0-----:R-:W-:Y:S01]  /*1aa0*/  @P0 FMUL.FTZ R86, R68, R62 ;  /* 0x0000003e44560220 */ /* 0x001fe20000410000 */
[C---:B------:R-:W-:Y:S01]  /*1ab0*/  @!P0 FMUL.FTZ R201, R184.reuse, R59 ;  /* 0x0000003bb8c98220 */ /* 0x040fe20000410000 */
[----:B------:R-:W-:Y:S01]  /*1ac0*/  @!P0 FMUL.FTZ R86, R184, R74 ;  /* 0x0000004ab8568220 */ /* 0x000fe20000410000 */
[----:B------:R-:W-:Y:S01]  /*1ad0*/  SHF.R.U64 R214, R134, 0x10, R135 ;  /* 0x0000001086d67819 */ /* 0x000fe20000001287 */
[----:B-1----:R-:W-:Y:S01]  /*1ae0*/  @P0 FMUL.FTZ R85, R85, R64 ;  /* 0x0000004055550220 */ /* 0x002fe20000410000 */
[----:B------:R-:W-:Y:S01]  /*1af0*/  MOV R59, R136 ;  /* 0x00000088003b7202 */ /* 0x000fe20000000f00 */
[----:B------:R-:W-:Y:S01]  /*1b00*/  HADD2.F32 R74, -RZ, R57.H0_H0 ;  /* 0x20000039ff4a7230 */ /* 0x000fe20000004100 */
        /* <DEDUP_REMOVED lines=10> */
[----:B------:R-:W-:Y:S01]  /*1bb0*/  @!P0 FMUL.FTZ R200, R184, R73 ;  /* 0x00000049b8c88220 */ /* 0x000fe20000410000 */
[----:B------:R-:W-:-:S02]  /*1bc0*/  MOV R68, R147 ;  /* 0x0000009300447202 */ /* 0x000fc40000000f00 */
[----:B------:R-:W-:Y:S01]  /*1bd0*/  SHF.R.U32.HI R202, RZ, 0x10, R147 ;  /* 0x00000010ffca7819 */ /* 0x000fe20000011693 */
[----:B------:R-:W-:Y:S01]  /*1be0*/  @P0 FMUL.FTZ R213, R213, R222 ;  /* 0x000000ded5d50220 */ /* 0x000fe20000410000 */
[----:B------:R-:W-:Y:S01]  /*1bf0*/  MOV R58, R135 ;  /* 0x00000087003a7202 */ /* 0x000fe20000000f00 */
[----:B------:R-:W-:Y:S01]  /*1c00*/  HADD2.F32 R214, -RZ, R214.H0_H0 ;  /* 0x200000d6ffd67230 */ /* 0x000fe20000004100 */
[----:B------:R-:W-:Y:S01]  /*1c10*/  SHF.R.U32.HI R212, RZ, 0x10, R141 ;  /* 0x00000010ffd47819 */ /* 0x000fe2000001168d */
[----:B------:R-:W-:Y:S01]  /*1c20*/  HADD2.F32 R73, -RZ, R59.H0_H0 ;  /* 0x2000003bff497230 */ /* 0x000fe20000004100 */
[--C-:B------:R-:W-:Y:S02]  /*1c30*/  SHF.R.U64 R188, R144, 0x10, R145.reuse ;  /* 0x0000001090bc7819 */ /* 0x100fe40000001291 */
[----:B------:R-:W-:Y:S02]  /*1c40*/  MOV R72, R145 ;  /* 0x0000009100487202 */ /* 0x000fe40000000f00 */
[----:B------:R-:W-:Y:S01]  /*1c50*/  SHF.R.U32.HI R147, RZ, 0x10, R145 ;  /* 0x00000010ff937819 */ /* 0x000fe20000011691 */
[----:B------:R-:W-:Y:S01]  /*1c60*/  @!P0 FMUL.FTZ R213, R184, R229 ;  /* 0x000000e5b8d58220 */ /* 0x000fe20000410000 */
[----:B------:R-:W-:Y:S01]  /*1c70*/  SHF.R.U32.HI R145, RZ, 0x10, R149 ;  /* 0x00000010ff917819 */ /* 0x000fe20000011695 */
[C---:B------:R-:W-:Y:S01]  /*1c80*/  FADD.FTZ R101, R74.reuse, R101 ;  /* 0x000000654a657221 */ /* 0x040fe20000010000 */
[----:B------:R-:W-:Y:S01]  /*1c90*/  FFMA.FTZ R151, R74, R186, R151 ;  /* 0x000000ba4a977223 */ /* 0x000fe20000010097 */
[----:B------:R-:W-:Y:S01]  /*1ca0*/  @P0 FMUL.FTZ R203, R203, R218 ;  /* 0x000000dacbcb0220 */ /* 0x000fe20000410000 */
[C---:B------:R-:W-:Y:S01]  /*1cb0*/  @!P0 FMUL.FTZ R194, R184.reuse, R71 ;  /* 0x00000047b8c28220 */ /* 0x040fe20000410000 */
[----:B------:R-:W-:Y:S01]  /*1cc0*/  @!P0 FMUL.FTZ R82, R184, R208 ;  /* 0x000000d0b8528220 */ /* 0x000fe20000410000 */
[----:B------:R-:W-:Y:S01]  /*1cd0*/  FMUL.FTZ R74, R102, R74 ;  /* 0x0000004a664a7220 */ /* 0x000fe20000410000 */
[----:B------:R-:W-:Y:S01]  /*1ce0*/  SHF.R.U32.HI R218, RZ, 0x10, R135 ;  /* 0x00000010ffda7819 */ /* 0x000fe20000011687 */
[----:B------:R-:W-:Y:S01]  /*1cf0*/  HADD2.F32 R57, -RZ, R58.H0_H0 ;  /* 0x2000003aff397230 */ /* 0x000fe20000004100 */
[----:B------:R-:W-:-:S02]  /*1d00*/  MOV R71, R142 ;  /* 0x0000008e00477202 */ /* 0x000fc40000000f00 */
[----:B------:R-:W-:Y:S01]  /*1d10*/  SHF.R.U64 R208, R142, 0x10, R143 ;  /* 0x000000108ed07819 */ /* 0x000fe2000000128f */
[----:B------:R-:W-:Y:S02]  /*1d20*/  HADD2.F32 R142, -RZ, R212.H0_H0 ;  /* 0x200000d4ff8e7230 */ /* 0x000fe40000004100 */
[C---:B------:R-:W-:Y:S01]  /*1d30*/  FADD.FTZ R99, R214.reuse, R99 ;  /* 0x00000063d6637221 */ /* 0x040fe20000010000 */
[----:B------:R-:W-:Y:S01]  /*1d40*/  FFMA.FTZ R100, R214, R205, R100 ;  /* 0x000000cdd6647223 */ /* 0x000fe20000010064 */
[----:B------:R-:W-:Y:S02]  /*1d50*/  HADD2.F32 R58, -RZ, R145.H0_H0 ;  /* 0x20000091ff3a7230 */ /* 0x000fe40000004100 */
[C---:B------:R-:W-:Y:S01]  /*1d60*/  FADD.FTZ R93, R73.reuse, R93 ;  /* 0x0000005d495d7221 */ /* 0x040fe20000010000 */
[----:B------:R-:W-:Y:S01]  /*1d70*/  FFMA.FTZ R94, R73, R213, R94 ;  /* 0x000000d5495e7223 */ /* 0x000fe2000001005e */
[----:B------:R-:W-:Y:S01]  /*1d80*/  FMUL.FTZ R212, R106, R73 ;  /* 0x000000496ad47220 */ /* 0x000fe20000410000 */
[----:B------:R-:W-:Y:S01]  /*1d90*/  FMUL.FTZ R214, R153, R214 ;  /* 0x000000d699d67220 */ /* 0x000fe20000410000 */
[----:B------:R-:W-:Y:S01]  /*1da0*/  FADD.FTZ R145, RZ, R74 ;  /* 0x0000004aff917221 */ /* 0x000fe20000010000 */
[----:B------:R-:W-:Y:S01]  /*1db0*/  FFMA.FTZ R73, R74, R186, RZ ;  /* 0x000000ba4a497223 */ /* 0x000fe200000100ff */
[----:B------:R-:W1:Y:S01]  /*1dc0*/  @P0 MUFU.RCP R228, R159 ;  /* 0x0000009f00e40308 */ /* 0x000e620000001000 */
[----:B------:R-:W-:-:S02]  /*1dd0*/  HADD2.F32 R218, -RZ, R218.H0_H0 ;  /* 0x200000daffda7230 */ /* 0x000fc40000004100 */
[----:B------:R-:W-:Y:S01]  /*1de0*/  @!P0 FMUL.FTZ R203, R184, R227 ;  /* 0x000000e3b8cb8220 */ /* 0x000fe20000410000 */
[----:B------:R-:W-:Y:S01]  /*1df0*/  FMUL.FTZ R216, R104, R57 ;  /* 0x0000003968d87220 */ /* 0x000fe20000410000 */
[----:B------:R-:W-:Y:S01]  /*1e00*/  FADD.FTZ R145, R145, R214 ;  /* 0x000000d691917221 */ /* 0x000fe20000010000 */
[----:B------:R-:W-:Y:S02]  /*1e10*/  FFMA.FTZ R73, R214, R205, R73 ;  /* 0x000000cdd6497223 */ /* 0x000fe40000010049 */
[----:B------:R-:W2:Y:S01]  /*1e20*/  @P0 MUFU.RCP R226, R108 ;  /* 0x0000006c00e20308 */ /* 0x000ea20000001000 */
[----:B------:R-:W-:Y:S01]  /*1e30*/  SHF.R.U64 R210, R136, 0x10, R137 ;  /* 0x0000001088d27819 */ /* 0x000fe20000001289 */
[C---:B------:R-:W-:Y:S01]  /*1e40*/  FADD.FTZ R95, R218.reuse, R95 ;  /* 0x0000005fda5f7221 */ /* 0x040fe20000010000 */
[----:B------:R-:W-:Y:S01]  /*1e50*/  FFMA.FTZ R96, R218, R201, R96 ;  /* 0x000000c9da607223 */ /* 0x000fe20000010060 */
[----:B0-----:R-:W-:Y:S01]  /*1e60*/  @P0 FMUL.FTZ R211, R211, R224 ;  /* 0x000000e0d3d30220 */ /* 0x001fe20000410000 */
[----:B------:R-:W-:Y:S01]  /*1e70*/  FMUL.FTZ R218, R155, R218 ;  /* 0x000000da9bda7220 */ /* 0x000fe20000410000 */
[----:B------:R-:W-:Y:S01]  /*1e80*/  FADD.FTZ R145, R145, R216 ;  /* 0x000000d891917221 */ /* 0x000fe20000010000 */
[----:B------:R-:W-:Y:S01]  /*1e90*/  FFMA.FTZ R73, R216, R203, R73 ;  /* 0x000000cbd8497223 */ /* 0x000fe20000010049 */
[----:B------:R-:W-:Y:S01]  /*1ea0*/  @!P0 FMUL.FTZ R211, R184, R61 ;  /* 0x0000003db8d38220 */ /* 0x000fe20000410000 */
[----:B------:R-:W-:Y:S01]  /*1eb0*/  MOV R61, R137 ;  /* 0x00000089003d7202 */ /* 0x000fe20000000f00 */
[----:B------:R-:W-:-:S02]  /*1ec0*/  HADD2.F32 R210, -RZ, R210.H0_H0 ;  /* 0x200000d2ffd27230 */ /* 0x000fc40000004100 */
[----:B------:R-:W-:Y:S01]  /*1ed0*/  @!P0 FMUL.FTZ R83, R184, R206 ;  /* 0x000000ceb8538220 */ /* 0x000fe20000410000 */
[----:B------:R-:W-:Y:S01]  /*1ee0*/  FADD.FTZ R145, R145, R218 ;  /* 0x000000da91917221 */ /* 0x000fe20000010000 */
[----:B------:R-:W-:Y:S01]  /*1ef0*/  FFMA.FTZ R73, R218, R201, R73 ;  /* 0x000000c9da497223 */ /* 0x000fe20000010049 */
[----:B------:R-:W-:Y:S02]  /*1f00*/  SHF.R.U32.HI R206, RZ, 0x10, R137 ;  /* 0x00000010ffce7819 */ /* 0x000fe40000011689 */
[----:B------:R-:W-:Y:S01]  /*1f10*/  MOV R62, R138 ;  /* 0x0000008a003e7202 */ /* 0x000fe20000000f00 */
[----:B------:R-:W-:Y:S02]  /*1f20*/  HADD2.F32 R135, -RZ, R61.H0_H0 ;  /* 0x2000003dff877230 */ /* 0x000fe40000004100 */
[C---:B------:R-:W-:Y:S01]  /*1f30*/  FADD.FTZ R91, R210.reuse, R91 ;  /* 0x0000005bd25b7221 */ /* 0x040fe20000010000 */
[----:B------:R-:W-:Y:S01]  /*1f40*/  FFMA.FTZ R92, R210, R211, R92 ;  /* 0x000000d3d25c7223 */ /* 0x000fe2000001005c */
[----:B------:R-:W-:Y:S01]  /*1f50*/  FMUL.FTZ R210, R157, R210 ;  /* 0x000000d29dd27220 */ /* 0x000fe20000410000 */
[----:B------:R-:W-:Y:S01]  /*1f60*/  FADD.FTZ R145, R145, R212 ;  /* 0x000000d491917221 */ /* 0x000fe20000010000 */
[----:B------:R-:W-:Y:S01]  /*1f70*/  FFMA.FTZ R73, R212, R213, R73 ;  /* 0x000000d5d4497223 */ /* 0x000fe20000010049 */
[----:B-1----:R-:W-:Y:S01]  /*1f80*/  @P0 FMUL.FTZ R207, R207, R228 ;  /* 0x000000e4cfcf0220 */ /* 0x002fe20000410000 */
[----:B------:R-:W-:-:S02]  /*1f90*/  HADD2.F32 R206, -RZ, R206.H0_H0 ;  /* 0x200000ceffce7230 */ /* 0x000fc40000004100 */
[----:B--2---:R-:W-:Y:S01]  /*1fa0*/  @P0 FMUL.FTZ R209, R209, R226 ;  /* 0x000000e2d1d10220 */ /* 0x004fe20000410000 */
[----:B------:R-:W-:Y:S02]  /*1fb0*/  HADD2.F32 R137, -RZ, R62.H0_H0 ;  /* 0x2000003eff897230 */ /* 0x000fe40000004100 */
[C---:B------:R-:W-:Y:S01]  /*1fc0*/  @!P0 FMUL.FTZ R207, R184.reuse, R63 ;  /* 0x0000003fb8cf8220 */ /* 0x040fe20000410000 */
[----:B------:R-:W-:Y:S02]  /*1fd0*/  HADD2.F32 R62, -RZ, R208.H0_H0 ;  /* 0x200000d0ff3e7230 */ /* 0x000fe40000004100 */
[----:B------:R-:W-:Y:S01]  /*1fe0*/  @!P0 FMUL.FTZ R209, R184, R231 ;  /* 0x000000e7b8d18220 */ /* 0x000fe20000410000 */
[----:B------:R-:W-:Y:S01]  /*1ff0*/  SHF.R.U64 R136, R138, 0x10, R139 ;  /* 0x000000108a887819 */ /* 0x000fe2000000128b */
[----:B------:R-:W-:Y:S01]  /*2000*/  FMUL.FTZ R208, R108, R135 ;  /* 0x000000876cd07220 */ /* 0x000fe20000410000 */
[----:B------:R-:W-:Y:S01]  /*2010*/  FADD.FTZ R145, R145, R210 ;  /* 0x000000d291917221 */ /* 0x000fe20000010000 */
[----:B------:R-:W-:Y:S01]  /*2020*/  FFMA.FTZ R73, R210, R211, R73 ;  /* 0x000000d3d2497223 */ /* 0x000fe20000010049 */
[----:B------:R-:W-:-:S02]  /*2030*/  SHF.R.U32.HI R138, RZ, 0x10, R139 ;  /* 0x00000010ff8a7819 */ /* 0x000fc4000001168b */
[----:B------:R-:W-:Y:S01]  /*2040*/  MOV R64, R140 ;  /* 0x0000008c00407202 */ /* 0x000fe20000000f00 */
[C---:B------:R-:W-:Y:S01]  /*2050*/  FADD.FTZ R55, R206.reuse, R55 ;  /* 0x00000037ce377221 */ /* 0x040fe20000010000 */
[----:B------:R-:W-:Y:S01]  /*2060*/  SHF.R.U32.HI R204, RZ, 0x10, R143 ;  /* 0x00000010ffcc7819 */ /* 0x000fe2000001168f */
[----:B------:R-:W-:Y:S01]  /*2070*/  FFMA.FTZ R88, R206, R207, R88 ;  /* 0x000000cfce587223 */ /* 0x000fe20000010058 */
[----:B------:R-:W-:Y:S01]  /*2080*/  @!P0 FMUL.FTZ R192, R184, R65 ;  /* 0x00000041b8c08220 */ /* 0x000fe20000410000 */
[----:B------:R-:W-:Y:S01]  /*2090*/  FMUL.FTZ R206, R159, R206 ;  /* 0x000000ce9fce7220 */ /* 0x000fe20000410000 */
[----:B------:R-:W-:Y:S01]  /*20a0*/  FADD.FTZ R145, R145, R208 ;  /* 0x000000d091917221 */ /* 0x000fe20000010000 */
[----:B------:R-:W-:Y:S01]  /*20b0*/  FFMA.FTZ R73, R208, R209, R73 ;  /* 0x000000d1d0497223 */ /* 0x000fe20000010049 */
[----:B------:R-:W-:Y:S01]  /*20c0*/  SHF.R.U64 R140, R140, 0x10, R141 ;  /* 0x000000108c8c7819 */ /* 0x000fe2000000128d */
[----:B------:R-:W-:Y:S01]  /*20d0*/  HADD2.F32 R136, -RZ, R136.H0_H0 ;  /* 0x20000088ff887230 */ /* 0x000fe20000004100 */
[----:B------:R-:W-:Y:S01]  /*20e0*/  MOV R65, R141 ;  /* 0x0000008d00417202 */ /* 0x000fe20000000f00 */
[----:B------:R-:W-:Y:S01]  /*20f0*/  HADD2.F32 R138, -RZ, R138.H0_H0 ;  /* 0x2000008aff8a7230 */ /* 0x000fe20000004100 */
[----:B------:R-:W-:Y:S01]  /*2100*/  MOV R63, R139 ;  /* 0x0000008b003f7202 */ /* 0x000fe20000000f00 */
[----:B------:R-:W-:-:S02]  /*2110*/  HADD2.F32 R141, -RZ, R64.H0_H0 ;  /* 0x20000040ff8d7230 */ /* 0x000fc40000004100 */
[C---:B------:R-:W-:Y:S01]  /*2120*/  @!P0 FMUL.FTZ R190, R184.reuse, R67 ;  /* 0x00000043b8be8220 */ /* 0x040fe20000410000 */
[----:B------:R-:W-:Y:S02]  /*2130*/  HADD2.F32 R64, -RZ, R204.H0_H0 ;  /* 0x200000ccff407230 */ /* 0x000fe40000004100 */
[----:B------:R-:W-:Y:S01]  /*2140*/  @!P0 FMUL.FTZ R217, R184, R233 ;  /* 0x000000e9b8d98220 */ /* 0x000fe20000410000 */
[----:B------:R-:W-:Y:S01]  /*2150*/  MOV R67, R146 ;  /* 0x0000009200437202 */ /* 0x000fe20000000f00 */
[----:B------:R-:W-:Y:S01]  /*2160*/  FMUL.FTZ R204, R110, R137 ;  /* 0x000000896ecc7220 */ /* 0x000fe20000410000 */
[----:B------:R-:W-:Y:S01]  /*2170*/  MOV R134, R148 ;  /* 0x0000009400867202 */ /* 0x000fe20000000f00 */
[----:B------:R-:W-:Y:S01]  /*2180*/  FADD.FTZ R145, R145, R206 ;  /* 0x000000ce91917221 */ /* 0x000fe20000010000 */
[----:B------:R-:W-:Y:S01]  /*2190*/  FFMA.FTZ R73, R206, R207, R73 ;  /* 0x000000cfce497223 */ /* 0x000fe20000010049 */
[----:B------:R-:W-:Y:S01]  /*21a0*/  SHF.R.U64 R146, R148, 0x10, R149 ;  /* 0x0000001094927819 */ /* 0x000fe20000001295 */
[----:B------:R-:W-:-:S02]  /*21b0*/  HADD2.F32 R71, -RZ, R71.H0_H0 ;  /* 0x20000047ff477230 */ /* 0x000fc40000004100 */
[C---:B------:R-:W-:Y:S01]  /*21c0*/  @!P0 FMUL.FTZ R196, R184.reuse, R69 ;  /* 0x00000045b8c48220 */ /* 0x040fe20000410000 */
[----:B------:R-:W-:Y:S01]  /*21d0*/  @!P0 FMUL.FTZ R223, R184, R241 ;  /* 0x000000f1b8df8220 */ /* 0x000fe20000410000 */
[----:B------:R-:W-:Y:S02]  /*21e0*/  HADD2.F32 R139, -RZ, R63.H0_H0 ;  /* 0x2000003fff8b7230 */ /* 0x000fe40000004100 */
[C---:B------:R-:W-:Y:S01]  /*21f0*/  FADD.FTZ R29, R136.reuse, R29 ;  /* 0x0000001d881d7221 */ /* 0x040fe20000010000 */
        /* <DEDUP_REMOVED lines=8> */
[----:B------:R-:W-:-:S02]  /*2280*/  HADD2.F32 R143, -RZ, R65.H0_H0 ;  /* 0x20000041ff8f7230 */ /* 0x000fc40000004100 */
[----:B------:R-:W-:Y:S02]  /*2290*/  HADD2.F32 R59, -RZ, R134.H0_H0 ;  /* 0x20000086ff3b7230 */ /* 0x000fe40000004100 */
[----:B------:R-:W-:Y:S01]  /*22a0*/  @!P0 FMUL.FTZ R81, R184, R70 ;  /* 0x00000046b8518220 */ /* 0x000fe20000410000 */
[----:B------:R-:W-:Y:S02]  /*22b0*/  HADD2.F32 R65, -RZ, R68.H0_H0 ;  /* 0x20000044ff417230 */ /* 0x000fe40000004100 */
[C---:B------:R-:W-:Y:S01]  /*22c0*/  FADD.FTZ R20, R71.reuse, R20 ;  /* 0x0000001447147221 */ /* 0x040fe20000010000 */
[----:B------:R-:W-:Y:S02]  /*22d0*/  HADD2.F32 R134, -RZ, R146.H0_H0 ;  /* 0x20000092ff867230 */ /* 0x000fe40000004100 */
[----:B------:R-:W-:Y:S01]  /*22e0*/  FFMA.FTZ R44, R71, R223, R44 ;  /* 0x000000df472c7223 */ /* 0x000fe2000001002c */
[----:B------:R-:W-:Y:S02]  /*22f0*/  HADD2.F32 R68, -RZ, R202.H0_H0 ;  /* 0x200000caff447230 */ /* 0x000fe40000004100 */
[----:B------:R-:W-:Y:S01]  /*2300*/  FMUL.FTZ R146, R118, R71 ;  /* 0x0000004776927220 */ /* 0x000fe20000410000 */
[----:B------:R-:W-:Y:S01]  /*2310*/  @!P0 FMUL.FTZ R215, R184, R235 ;  /* 0x000000ebb8d78220 */ /* 0x000fe20000410000 */
[----:B------:R-:W-:Y:S01]  /*2320*/  MOV R70, R144 ;  /* 0x0000009000467202 */ /* 0x000fe20000000f00 */
[----:B------:R-:W-:Y:S01]  /*2330*/  FMUL.FTZ R202, R112, R139 ;  /* 0x0000008b70ca7220 */ /* 0x000fe20000410000 */
[----:B------:R-:W-:Y:S01]  /*2340*/  FADD.FTZ R71, R136, R231 ;  /* 0x000000e788477221 */ /* 0x000fe20000010000 */
[----:B------:R-:W-:Y:S01]  /*2350*/  FFMA.FTZ R73, R231, R192, R138 ;  /* 0x000000c0e7497223 */ /* 0x000fe2000001008a */
[----:B------:R-:W-:Y:S01]  /*2360*/  MOV R144, R149 ;  /* 0x0000009500907202 */ /* 0x000fe20000000f00 */
[----:B------:R-:W-:-:S02]  /*2370*/  HADD2.F32 R69, -RZ, R69.H0_H0 ;  /* 0x20000045ff457230 */ /* 0x000fc40000004100 */
[----:B------:R-:W-:Y:S01]  /*2380*/  @!P0 FMUL.FTZ R75, R184, R243 ;  /* 0x000000f3b84b8220 */ /* 0x000fe20000410000 */
[C---:B------:R-:W-:Y:S01]  /*2390*/  FADD.FTZ R21, R62.reuse, R21 ;  /* 0x000000153e157221 */ /* 0x040fe20000010000 */
[----:B------:R-:W-:Y:S01]  /*23a0*/  FFMA.FTZ R45, R62, R200, R45 ;  /* 0x000000c83e2d7223 */ /* 0x000fe2000001002d */
[----:B------:R-:W-:Y:S01]  /*23b0*/  FMUL.FTZ R149, R169, R62 ;  /* 0x0000003ea9957220 */ /* 0x000fe20000410000 */
[----:B------:R-:W-:Y:S01]  /*23c0*/  FADD.FTZ R62, R71, R202 ;  /* 0x000000ca473e7221 */ /* 0x000fe20000010000 */
[----:B------:R-:W-:Y:S01]  /*23d0*/  FFMA.FTZ R136, R202, R215, R73 ;  /* 0x000000d7ca887223 */ /* 0x000fe20000010049 */
[C---:B------:R-:W-:Y:S01]  /*23e0*/  FADD.FTZ R97, R57.reuse, R97 ;  /* 0x0000006139617221 */ /* 0x040fe20000010000 */
[----:B------:R-:W-:Y:S01]  /*23f0*/  FFMA.FTZ R98, R57, R203, R98 ;  /* 0x000000cb39627223 */ /* 0x000fe20000010062 */
[----:B------:R-:W-:Y:S02]  /*2400*/  HADD2.F32 R63, -RZ, R70.H0_H0 ;  /* 0x20000046ff3f7230 */ /* 0x000fe40000004100 */
[----:B------:R-:W-:Y:S01]  /*2410*/  FADD.FTZ R18, R69, R18 ;  /* 0x0000001245127221 */ /* 0x000fe20000010000 */
[----:B------:R-:W-:-:S02]  /*2420*/  HADD2.F32 R57, -RZ, R144.H0_H0 ;  /* 0x20000090ff397230 */ /* 0x000fc40000004100 */
[----:B------:R-:W-:Y:S01]  /*2430*/  FFMA.FTZ R42, R69, R75, R42 ;  /* 0x0000004b452a7223 */ /* 0x000fe2000001002a */
[----:B------:R-:W-:Y:S02]  /*2440*/  HADD2.F32 R140, -RZ, R140.H0_H0 ;  /* 0x2000008cff8c7230 */ /* 0x000fe40000004100 */
[----:B------:R-:W-:Y:S01]  /*2450*/  FMUL.FTZ R144, R120, R69 ;  /* 0x0000004578907220 */ /* 0x000fe20000410000 */
[----:B------:R-:W-:Y:S02]  /*2460*/  HADD2.F32 R70, -RZ, R188.H0_H0 ;  /* 0x200000bcff467230 */ /* 0x000fe40000004100 */
        /* <DEDUP_REMOVED lines=12> */
[----:B------:R-:W-:Y:S02]  /*2530*/  HADD2.F32 R61, -RZ, R72.H0_H0 ;  /* 0x20000048ff3d7230 */ /* 0x000fe40000004100 */
[----:B------:R-:W-:Y:S01]  /*2540*/  @!P0 FMUL.FTZ R77, R184, R247 ;  /* 0x000000f7b84d8220 */ /* 0x000fe20000410000 */
[----:B------:R-:W-:-:S02]  /*2550*/  HADD2.F32 R67, -RZ, R67.H0_H0 ;  /* 0x20000043ff437230 */ /* 0x000fc40000004100 */
[C---:B------:R-:W-:Y:S01]  /*2560*/  FADD.FTZ R19, R64.reuse, R19 ;  /* 0x0000001340137221 */ /* 0x040fe20000010000 */
[----:B------:R-:W-:Y:S02]  /*2570*/  HADD2.F32 R72, -RZ, R147.H0_H0 ;  /* 0x20000093ff487230 */ /* 0x000fe40000004100 */
        /* <DEDUP_REMOVED lines=24> */
[----:B------:R-:W-:Y:S02]  /*2700*/  HADD2.F32 R66, -RZ, R66.H0_H0 ;  /* 0x20000042ff427230 */ /* 0x000fe40000004100 */
        /* <DEDUP_REMOVED lines=93> */
.L_x_127:
        /* <DEDUP_REMOVED lines=53> */
.L_x_113:
[----:B------:R-:W-:Y:S05]  /*3030*/  BSYNC B0 ;  /* 0x0000000000007941 */ /* 0x000fea0003800000 */
.L_x_112:
        /* <DEDUP_REMOVED lines=19> */
.L_x_115:
[----:B------:R-:W2:Y:S04]  /*3170*/  LDG.E.STRONG.GPU R58, desc[UR6][R56.64] ;  /* 0x00000006383a7981 */ /* 0x000ea8000c1ef900 */
[----:B--2---:R-:W-:Y:S01]  /*3180*/  CCTL.IVALL ;  /* 0x00000000ff00798f */ /* 0x004fe20002000000 */
[----:B------:R-:W-:Y:S05]  /*3190*/  YIELD ;  /* 0x0000000000007946 */ /* 0x000fea0003800000 */
[----:B------:R-:W-:-:S13]  /*31a0*/  ISETP.NE.AND P0, PT, R58, R61, PT ;  /* 0x0000003d3a00720c */ /* 0x000fda0003f05270 */
[----:B------:R-:W-:Y:S05]  /*31b0*/  @P0 BRA `(.L_x_115) ;  /* 0xfffffffc00ec0947 */ /* 0x000fea000383ffff */
.L_x_114:
        /* <DEDUP_REMOVED lines=198> */
.L_x_110:
        /* <DEDUP_REMOVED lines=44> */
.L_x_111:
[----:B------:R-:W-:Y:S01]  /*40e0*/  HFMA2.MMA R69, -RZ, RZ, 0, 9.5367431640625e-07 ;  /* 0x00000010ff457435 */ /* 0x000fe200000001ff */
[----:B------:R-:W-:Y:S02]  /*40f0*/  MOV R70, R7 ;  /* 0x0000000700467202 */ /* 0x000fe40000000f00 */
[----:B------:R-:W-:Y:S02]  /*4100*/  MOV R72, 0x1f ;  /* 0x0000001f00487802 */ /* 0x000fe40000000f00 */
[----:B------:R-:W-:-:S07]  /*4110*/  MOV R67, 0xffffffff ;  /* 0xffffffff00437802 */ /* 0x000fce0000000f00 */
[----:B------:R-:W-:Y:S05]  /*4120*/  WARPSYNC.COLLECTIVE R67, `(.L_x_117) ;  /* 0x0000000043087348 */ /* 0x000fea0003c00000 */
[----:B------:R0:W1:Y:S02]  /*4130*/  SHFL.DOWN P0, R65, R70, R69, R72 ;  /* 0x0800004546417389 */ /* 0x0000640000000048 */
[----:B01----:R-:W-:Y:S01]  /*4140*/  ENDCOLLECTIVE ;  /* 0x000000000000791b */ /* 0x003fe20003800000 */
.L_x_117:
[----:B------:R-:W-:Y:S02]  /*4150*/  MOV R70, R31 ;  /* 0x0000001f00467202 */ /* 0x000fe40000000f00 */
[----:B------:R-:W-:-:S07]  /*4160*/  MOV R62, R65 ;  /* 0x00000041003e7202 */ /* 0x000fce0000000f00 */
[----:B------:R-:W-:Y:S05]  /*4170*/  WARPSYNC.COLLECTIVE R67, `(.L_x_118) ;  /* 0x0000000043087348 */ /* 0x000fea0003c00000 */
[----:B------:R0:W1:Y:S02]  /*4180*/  SHFL.DOWN P0, R65, R70, R69, R72 ;  /* 0x0800004546417389 */ /* 0x0000640000000048 */
[----:B01----:R-:W-:Y:S01]  /*4190*/  ENDCOLLECTIVE ;  /* 0x000000000000791b */ /* 0x003fe20003800000 */
.L_x_118:
[----:B------:R-:W-:Y:S01]  /*41a0*/  FADD.FTZ R62, R7, R62 ;  /* 0x0000003e073e7221 */ /* 0x000fe20000010000 */
[----:B------:R-:W-:-:S04]  /*41b0*/  HFMA2.MMA R69, -RZ, RZ, 0, 4.76837158203125e-07 ;  /* 0x00000008ff457435 */ /* 0x000fc800000001ff */
[----:B------:R-:W-:Y:S02]  /*41c0*/  MOV R70, R62 ;  /* 0x0000003e00467202 */ /* 0x000fe40000000f00 */
[----:B------:R-:W-:-:S07]  /*41d0*/  MOV R64, R65 ;  /* 0x0000004100407202 */ /* 0x000fce0000000f00 */
[----:B------:R-:W-:Y:S05]  /*41e0*/  WARPSYNC.COLLECTIVE R67, `(.L_x_119) ;  /* 0x0000000043087348 */ /* 0x000fea0003c00000 */
[----:B------:R0:W1:Y:S02]  /*41f0*/  SHFL.DOWN P0, R65, R70, R69, R72 ;  /* 0x0800004546417389 */ /* 0x0000640000000048 */
[----:B01----:R-:W-:Y:S01]  /*4200*/  ENDCOLLECTIVE ;  /* 0x000000000000791b */ /* 0x003fe20003800000 */
.L_x_119:
[----:B------:R-:W-:-:S05]  /*4210*/  FADD.FTZ R64, R31, R64 ;  /* 0x000000401f407221 */ /* 0x000fca0000010000 */
[----:B------:R-:W-:Y:S02]  /*4220*/  MOV R70, R64 ;  /* 0x0000004000467202 */ /* 0x000fe40000000f00 */
[----:B------:R-:W-:-:S07]  /*4230*/  MOV R59, R65 ;  /* 0x00000041003b7202 */ /* 0x000fce0000000f00 */
[----:B------:R-:W-:Y:S05]  /*4240*/  WARPSYNC.COLLECTIVE R67, `(.L_x_120) ;  /* 0x0000000043087348 */ /* 0x000fea0003c00000 */
[----:B------:R0:W1:Y:S02]  /*4250*/  SHFL.DOWN P0, R65, R70, R69, R72 ;  /* 0x0800004546417389 */ /* 0x0000640000000048 */
[----:B01----:R-:W-:Y:S01]  /*4260*/  ENDCOLLECTIVE ;  /* 0x000000000000791b */ /* 0x003fe20003800000 */
.L_x_120:
[----:B------:R-:W-:Y:S01]  /*4270*/  FADD.FTZ R59, R62, R59 ;  /* 0x0000003b3e3b7221 */ /* 0x000fe20000010000 */
[----:B------:R-:W-:-:S04]  /*4280*/  HFMA2.MMA R69, -RZ, RZ, 0, 2.384185791015625e-07 ;  /* 0x00000004ff457435 */ /* 0x000fc800000001ff */
[----:B------:R-:W-:Y:S02]  /*4290*/  MOV R70, R59 ;  /* 0x0000003b00467202 */ /* 0x000fe40000000f00 */
[----:B------:R-:W-:-:S07]  /*42a0*/  MOV R61, R65 ;  /* 0x00000041003d7202 */ /* 0x000fce0000000f00 */
[----:B------:R-:W-:Y:S05]  /*42b0*/  WARPSYNC.COLLECTIVE R67, `(.L_x_121) ;  /* 0x0000000043087348 */ /* 0x000fea0003c00000 */
[----:B------:R0:W1:Y:S02]  /*42c0*/  SHFL.DOWN P0, R65, R70, R69, R72 ;  /* 0x0800004546417389 */ /* 0x0000640000000048 */
[----:B01----:R-:W-:Y:S01]  /*42d0*/  ENDCOLLECTIVE ;  /* 0x000000000000791b */ /* 0x003fe20003800000 */
.L_x_121:
[----:B------:R-:W-:-:S05]  /*42e0*/  FADD.FTZ R61, R64, R61 ;  /* 0x0000003d403d7221 */ /* 0x000fca0000010000 */
[----:B------:R-:W-:Y:S02]  /*42f0*/  MOV R70, R61 ;  /* 0x0000003d00467202 */ /* 0x000fe40000000f00 */
[----:B------:R-:W-:-:S07]  /*4300*/  MOV R66, R65 ;  /* 0x0000004100427202 */ /* 0x000fce0000000f00 */
[----:B------:R-:W-:Y:S05]  /*4310*/  WARPSYNC.COLLECTIVE R67, `(.L_x_122) ;  /* 0x0000000043087348 */ /* 0x000fea0003c00000 */
[----:B------:R0:W1:Y:S02]  /*4320*/  SHFL.DOWN P0, R65, R70, R69, R72 ;  /* 0x0800004546417389 */ /* 0x0000640000000048 */
[----:B01----:R-:W-:Y:S01]  /*4330*/  ENDCOLLECTIVE ;  /* 0x000000000000791b */ /* 0x003fe20003800000 */
.L_x_122:
[----:B------:R-:W-:Y:S01]  /*4340*/  FADD.FTZ R66, R59, R66 ;  /* 0x000000423b427221 */ /* 0x000fe20000010000 */
[----:B------:R-:W-:-:S04]  /*4350*/  HFMA2.MMA R69, -RZ, RZ, 0, 1.1920928955078125e-07 ;  /* 0x00000002ff457435 */ /* 0x000fc800000001ff */
[----:B------:R-:W-:Y:S02]  /*4360*/  MOV R70, R66 ;  /* 0x0000004200467202 */ /* 0x000fe40000000f00 */
[----:B------:R-:W-:-:S07]  /*4370*/  MOV R68, R65 ;  /* 0x0000004100447202 */ /* 0x000fce0000000f00 */
[----:B------:R-:W-:Y:S05]  /*4380*/  WARPSYNC.COLLECTIVE R67, `(.L_x_123) ;  /* 0x0000000043087348 */ /* 0x000fea0003c00000 */
[----:B------:R0:W1:Y:S02]  /*4390*/  SHFL.DOWN P0, R65, R70, R69, R72 ;  /* 0x0800004546417389 */ /* 0x0000640000000048 */
[----:B01----:R-:W-:Y:S01]  /*43a0*/  ENDCOLLECTIVE ;  /* 0x000000000000791b */ /* 0x003fe20003800000 */
.L_x_123:
[----:B------:R-:W-:-:S05]  /*43b0*/  FADD.FTZ R68, R61, R68 ;  /* 0x000000443d447221 */ /* 0x000fca0000010000 */
[----:B------:R-:W-:Y:S02]  /*43c0*/  MOV R70, R68 ;  /* 0x0000004400467202 */ /* 0x000fe40000000f00 */
[----:B------:R-:W-:-:S07]  /*43d0*/  MOV R7, R65 ;  /* 0x0000004100077202 */ /* 0x000fce0000000f00 */
[----:B------:R-:W-:Y:S05]  /*43e0*/  WARPSYNC.COLLECTIVE R67, `(.L_x_124) ;  /* 0x0000000043087348 */ /* 0x000fea0003c00000 */
[----:B------:R0:W1:Y:S02]  /*43f0*/  SHFL.DOWN P0, R65, R70, R69, R72 ;  /* 0x0800004546417389 */ /* 0x0000640000000048 */
[----:B01----:R-:W-:Y:S01]  /*4400*/  ENDCOLLECTIVE ;  /* 0x000000000000791b */ /* 0x003fe20003800000 */
.L_x_124:
        /* <DEDUP_REMOVED lines=8> */
.L_x_125:
[----:B------:R-:W-:Y:S01]  /*4490*/  FADD.FTZ R62, R68, R31 ;  /* 0x0000001f443e7221 */ /* 0x000fe20000010000 */
[----:B------:R-:W-:-:S04]  /*44a0*/  MOV R31, R58 ;  /* 0x0000003a001f7202 */ /* 0x000fc80000000f00 */
[----:B------:R-:W-:Y:S02]  /*44b0*/  MOV R70, R62 ;  /* 0x0000003e00467202 */ /* 0x000fe40000000f00 */
[----:B------:R-:W-:-:S07]  /*44c0*/  MOV R64, R65 ;  /* 0x0000004100407202 */ /* 0x000fce0000000f00 */
[----:B------:R-:W-:Y:S05]  /*44d0*/  WARPSYNC.COLLECTIVE R67, `(.L_x_126) ;  /* 0x0000000043087348 */ /* 0x000fea0003c00000 */
[----:B------:R0:W1:Y:S02]  /*44e0*/  SHFL.DOWN P0, R65, R70, R69, R72 ;  /* 0x0800004546417389 */ /* 0x0000640000000048 */
[----:B01----:R-:W-:Y:S01]  /*44f0*/  ENDCOLLECTIVE ;  /* 0x000000000000791b */ /* 0x003fe20003800000 */
.L_x_126:
[----:B------:R-:W-:Y:S05]  /*4500*/  BRA `(.L_x_127) ;  /* 0xffffffe400f47947 */ /* 0x000fea000383ffff */
.L_x_128:
        /* <DEDUP_REMOVED lines=15> */
.L_x_5379:


//--------------------- .text._ZN10layer_norm22ln_bwd_finalize_kernelINS_22Kernel_traits_finalizeILj65536E6__halfS2_S2_fjLj1024ELj4ENS_18Kernel_traits_baseILj65536ES2_S2_S2_fjLj1024EEEEEEEvNS_9BwdParamsE --------------------------
	.section	.text._ZN10layer_norm22ln_bwd_finalize_kernelINS_22Kernel_traits_finalizeILj65536E6__halfS2_S2_fjLj1024ELj4ENS_18Kernel_traits_baseILj65536ES2_S2_S2_fjLj1024EEEEEEEvNS_9BwdParamsE,"ax",@progbits
	.align	128
        .global         _ZN10layer_norm22ln_bwd_finalize_kernelINS_22Kernel_traits_finalizeILj65536E6__halfS2_S2_fjLj1024ELj4ENS_18Kernel_traits_baseILj65536ES2_S2_S2_fjLj1024EEEEEEEvNS_9BwdParamsE
        .type           _ZN10layer_norm22ln_bwd_finalize_kernelINS_22Kernel_traits_finalizeILj65536E6__halfS2_S2_fjLj1024ELj4ENS_18Kernel_traits_baseILj65536ES2_S2_S2_fjLj1024EEEEEEEvNS_9BwdParamsE,@function
        .size           _ZN10layer_norm22ln_bwd_finalize_kernelINS_22Kernel_traits_finalizeILj65536E6__halfS2_S2_fjLj1024ELj4ENS_18Kernel_traits_baseILj65536ES2_S2_S2_fjLj1024EEEEEEEvNS_9BwdParamsE,(.L_x_5380 - _ZN10layer_norm22ln_bwd_finalize_kernelINS_22Kernel_traits_finalizeILj65536E6__halfS2_S2_fjLj1024ELj4ENS_18Kernel_traits_baseILj65536ES2_S2_S2_fjLj1024EEEEEEEvNS_9BwdParamsE)
        .other          _ZN10layer_norm22ln_bwd_finalize_kernelINS_22Kernel_traits_finalizeILj65536E6__halfS2_S2_fjLj1024ELj4ENS_18Kernel_traits_baseILj65536ES2_S2_S2_fjLj1024EEEEEEEvNS_9BwdParamsE,@"STO_CUDA_ENTRY STV_DEFAULT"
_ZN10layer_norm22ln_bwd_finalize_kernelINS_22Kernel_traits_finalizeILj65536E6__halfS2_S2_fjLj1024ELj4ENS_18Kernel_traits_baseILj65536ES2_S2_S2_fjLj1024EEEEEEEvNS_9BwdParamsE:
.text._ZN10layer_norm22ln_bwd_finalize_kernelINS_22Kernel_traits_finalizeILj65536E6__halfS2_S2_fjLj1024ELj4ENS_18Kernel_traits_baseILj65536ES2_S2_S2_fjLj1024EEEEEEEvNS_9BwdParamsE:
        /* <DEDUP_REMOVED lines=25> */
.L_x_140:
        /* <DEDUP_REMOVED lines=28> */
.L_x_133:
        /* <DEDUP_REMOVED lines=33> */
.L_x_132:
[----:B------:R-:W-:Y:S05]  /*0560*/  BSYNC B1 ;  /* 0x0000000000017941 */ /* 0x000fea0003800000 */
.L_x_131:
        /* <DEDUP_REMOVED lines=23> */
.L_x_135:
[----:B------:R-:W-:Y:S05]  /*06e0*/  BSYNC B1 ;  /* 0x0000000000017941 */ /* 0x000fea0003800000 */
.L_x_134:
        /* <DEDUP_REMOVED lines=11> */
.L_x_130:
[----:B------:R-:W-:Y:S05]  /*07a0*/  BSYNC B0 ;  /* 0x0000000000007941 */ /* 0x000fea0003800000 */
.L_x_129:
        /* <DEDUP_REMOVED lines=29> */
.L_x_151:
[----:B------:R-:W-:Y:S01]  /*0980*/  @!P1 SHF.R.U32.HI R12, RZ, 0x3, R0 ;  /* 0x00000003ff0c9819 */ /* 0x000fe20000011600 */
[----:B---3--:R-:W-:Y:S01]  /*0990*/  FADD.FTZ R14, R9, R14 ;  /* 0x0000000e090e7221 */ /* 0x008fe20000010000 */
[----:B--2---:R-:W-:Y:S02]  /*09a0*/  FADD.FTZ R11, R10, R11 ;  /* 0x0000000b0a0b7221 */ /* 0x004fe40000010000 */
[----:B------:R-:W-:-:S05]  /*09b0*/  @!P1 LOP3.LUT R12, R12, 0x1ffffffc, RZ, 0xc0, !PT ;  /* 0x1ffffffc0c0c9812 */ /* 0x000fca00078ec0ff */
[----:B------:R2:W-:Y:S04]  /*09c0*/  @!P1 STS [R12+UR4+0x2000], R14 ;  /* 0x0020000e0c009988 */ /* 0x0005e80008000804 */
[----:B------:R2:W-:Y:S02]  /*09d0*/  @!P1 STS [R12+UR4+0x2080], R11 ;  /* 0x0020800b0c009988 */ /* 0x0005e40008000804 */
.L_x_136:
        /* <DEDUP_REMOVED lines=14> */
.L_x_139:
[----:B------:R-:W-:Y:S05]  /*0ac0*/  BSYNC B0 ;  /* 0x0000000000007941 */ /* 0x000fea0003800000 */
.L_x_138:
[C---:B------:R-:W-:Y:S02]  /*0ad0*/  ISETP.GT.U32.AND P1, PT, R3.reuse, -0x10001, PT ;  /* 0xfffeffff0300780c */ /* 0x040fe40003f24070 */
[----:B------:R-:W-:Y:S02]  /*0ae0*/  IADD3 R3, R3, 0x10000, RZ ;  /* 0x0001000003037810 */ /* 0x000fe40007ffe0ff */
[----:B------:R-:W-:-:S09]  /*0af0*/  IADD3 R5, R5, 0x8000, RZ ;  /* 0x0000800005057810 */ /* 0x000fd20007ffe0ff */
[----:B------:R-:W-:Y:S05]  /*0b00*/  @P1 BRA `(.L_x_140) ;  /* 0xfffffff400a01947 */ /* 0x000fea000383ffff */
[----:B------:R-:W-:Y:S05]  /*0b10*/  EXIT ;  /* 0x000000000000794d */ /* 0x000fea0003800000 */
.L_x_137:
[----:B------:R-:W-:Y:S01]  /*0b20*/  HFMA2.MMA R19, -RZ, RZ, 0, 5.9604644775390625e-08 ;  /* 0x00000001ff137435 */ /* 0x000fe200000001ff */
[----:B---3--:R-:W-:Y:S01]  /*0b30*/  IMAD.MOV.U32 R20, RZ, RZ, R10 ;  /* 0x000000ffff147224 */ /* 0x008fe200078e000a */
[----:B------:R-:W-:Y:S01]  /*0b40*/  MOV R22, 0x1f ;  /* 0x0000001f00167802 */ /* 0x000fe20000000f00 */
[----:B------:R-:W-:-:S08]  /*0b50*/  IMAD.MOV.U32 R17, RZ, RZ, -0x1 ;  /* 0xffffffffff117424 */ /* 0x000fd000078e00ff */
[----:B012---:R-:W-:Y:S05]  /*0b60*/  WARPSYNC.COLLECTIVE R17, `(.L_x_141) ;  /* 0x0000000011087348 */ /* 0x007fea0003c00000 */
[----:B------:R3:W4:Y:S02]  /*0b70*/  SHFL.BFLY P2, R18, R20, R19, R22 ;  /* 0x0c00001314127389 */ /* 0x0007240000040016 */
[----:B01234-:R-:W-:Y:S01]  /*0b80*/  ENDCOLLECTIVE ;  /* 0x000000000000791b */ /* 0x01ffe20003800000 */
.L_x_141:
[----:B------:R-:W-:Y:S01]  /*0b90*/  IMAD.MOV.U32 R19, RZ, RZ, 0x2 ;  /* 0x00000002ff137424 */ /* 0x000fe200078e00ff */
[----:B------:R-:W-:-:S05]  /*0ba0*/  MOV R11, R18 ;  /* 0x00000012000b7202 */ /* 0x000fca0000000f00 */
[----:B------:R-:W-:-:S05]  /*0bb0*/  FADD.FTZ R11, R10, R11 ;  /* 0x0000000b0a0b7221 */ /* 0x000fca0000010000 */
[----:B------:R-:W-:-:S07]  /*0bc0*/  MOV R20, R11 ;  /* 0x0000000b00147202 */ /* 0x000fce0000000f00 */
[----:B------:R-:W-:Y:S05]  /*0bd0*/  WARPSYNC.COLLECTIVE R17, `(.L_x_142) ;  /* 0x0000000011087348 */ /* 0x000fea0003c00000 */
[----:B------:R0:W1:Y:S02]  /*0be0*/  SHFL.BFLY P2, R18, R20, R19, R22 ;  /* 0x0c00001314127389 */ /* 0x0000640000040016 */
[----:B01----:R-:W-:Y:S01]  /*0bf0*/  ENDCOLLECTIVE ;  /* 0x000000000000791b */ /* 0x003fe20003800000 */
.L_x_142:
[----:B------:R-:W-:Y:S01]  /*0c00*/  IMAD.MOV.U32 R19, RZ, RZ, 0x4 ;  /* 0x00000004ff137424 */ /* 0x000fe200078e00ff */
[----:B------:R-:W-:-:S05]  /*0c10*/  MOV R12, R18 ;  /* 0x00000012000c7202 */ /* 0x000fca0000000f00 */
[----:B------:R-:W-:-:S05]  /*0c20*/  FADD.FTZ R12, R11, R12 ;  /* 0x0000000c0b0c7221 */ /* 0x000fca0000010000 */
[----:B------:R-:W-:-:S07]  /*0c30*/  MOV R20, R12 ;  /* 0x0000000c00147202 */ /* 0x000fce0000000f00 */
[----:B------:R-:W-:Y:S05]  /*0c40*/  WARPSYNC.COLLECTIVE R17, `(.L_x_143) ;  /* 0x0000000011087348 */ /* 0x000fea0003c00000 */
[----:B------:R0:W1:Y:S02]  /*0c50*/  SHFL.BFLY P2, R18, R20, R19, R22 ;  /* 0x0c00001314127389 */ /* 0x0000640000040016 */
[----:B01----:R-:W-:Y:S01]  /*0c60*/  ENDCOLLECTIVE ;  /* 0x000000000000791b */ /* 0x003fe20003800000 */
.L_x_143:
[----:B------:R-:W-:Y:S01]  /*0c70*/  IMAD.MOV.U32 R19, RZ, RZ, 0x8 ;  /* 0x00000008ff137424 */ /* 0x000fe200078e00ff */
[----:B------:R-:W-:-:S05]  /*0c80*/  MOV R13, R18 ;  /* 0x00000012000d7202 */ /* 0x000fca0000000f00 */
[----:B------:R-:W-:-:S05]  /*0c90*/  FADD.FTZ R13, R12, R13 ;  /* 0x0000000d0c0d7221 */ /* 0x000fca0000010000 */
[----:B------:R-:W-:-:S07]  /*0ca0*/  MOV R20, R13 ;  /* 0x0000000d00147202 */ /* 0x000fce0000000f00 */
[----:B------:R-:W-:Y:S05]  /*0cb0*/  WARPSYNC.COLLECTIVE R17, `(.L_x_144) ;  /* 0x0000000011087348 */ /* 0x000fea0003c00000 */
[----:B------:R0:W1:Y:S02]  /*0cc0*/  SHFL.BFLY P2, R18, R20, R19, R22 ;  /* 0x0c00001314127389 */ /* 0x0000640000040016 */
[----:B01----:R-:W-:Y:S01]  /*0cd0*/  ENDCOLLECTIVE ;  /* 0x000000000000791b */ /* 0x003fe20003800000 */
.L_x_144:
[----:B------:R-:W-:Y:S01]  /*0ce0*/  IMAD.MOV.U32 R19, RZ, RZ, 0x10 ;  /* 0x00000010ff137424 */ /* 0x000fe200078e00ff */
[----:B------:R-:W-:-:S05]  /*0cf0*/  MOV R10, R18 ;  /* 0x00000012000a7202 */ /* 0x000fca0000000f00 */
[----:B------:R-:W-:-:S05]  /*0d00*/  FADD.FTZ R10, R13, R10 ;  /* 0x0000000a0d0a7221 */ /* 0x000fca0000010000 */
[----:B------:R-:W-:-:S07]  /*0d10*/  MOV R20, R10 ;  /* 0x0000000a00147202 */ /* 0x000fce0000000f00 */
[----:B------:R-:W-:Y:S05]  /*0d20*/  WARPSYNC.COLLECTIVE R17, `(.L_x_145) ;  /* 0x0000000011087348 */ /* 0x000fea0003c00000 */
[----:B------:R0:W1:Y:S02]  /*0d30*/  SHFL.BFLY P2, R18, R20, R19, R22 ;  /* 0x0c00001314127389 */ /* 0x0000640000040016 */
[----:B01----:R-:W-:Y:S01]  /*0d40*/  ENDCOLLECTIVE ;  /* 0x000000000000791b */ /* 0x003fe20003800000 */
.L_x_145:
[----:B------:R-:W-:Y:S01]  /*0d50*/  MOV R20, R9 ;  /* 0x0000000900147202 */ /* 0x000fe20000000f00 */
[----:B------:R-:W-:Y:S01]  /*0d60*/  IMAD.MOV.U32 R19, RZ, RZ, 0x1 ;  /* 0x00000001ff137424 */ /* 0x000fe200078e00ff */
[----:B------:R-:W-:-:S07]  /*0d70*/  MOV R11, R18 ;  /* 0x00000012000b7202 */ /* 0x000fce0000000f00 */
[----:B------:R-:W-:Y:S05]  /*0d80*/  WARPSYNC.COLLECTIVE R17, `(.L_x_146) ;  /* 0x0000000011087348 */ /* 0x000fea0003c00000 */
[----:B------:R0:W1:Y:S02]  /*0d90*/  SHFL.BFLY P2, R18, R20, R19, R22 ;  /* 0x0c00001314127389 */ /* 0x0000640000040016 */
[----:B01----:R-:W-:Y:S01]  /*0da0*/  ENDCOLLECTIVE ;  /* 0x000000000000791b */ /* 0x003fe20003800000 */
.L_x_146:
[----:B------:R-:W-:Y:S01]  /*0db0*/  IMAD.MOV.U32 R19, RZ, RZ, 0x2 ;  /* 0x00000002ff137424 */ /* 0x000fe200078e00ff */
[----:B------:R-:W-:-:S05]  /*0dc0*/  MOV R12, R18 ;  /* 0x00000012000c7202 */ /* 0x000fca0000000f00 */
[----:B------:R-:W-:-:S05]  /*0dd0*/  FADD.FTZ R14, R9, R12 ;  /* 0x0000000c090e7221 */ /* 0x000fca0000010000 */
[----:B------:R-:W-:-:S07]  /*0de0*/  MOV R20, R14 ;  /* 0x0000000e00147202 */ /* 0x000fce0000000f00 */
[----:B------:R-:W-:Y:S05]  /*0df0*/  WARPSYNC.COLLECTIVE R17, `(.L_x_147) ;  /* 0x0000000011087348 */ /* 0x000fea0003c00000 */
[----:B------:R0:W1:Y:S02]  /*0e00*/  SHFL.BFLY P2, R18, R20, R19, R22 ;  /* 0x0c00001314127389 */ /* 0x0000640000040016 */
[----:B01----:R-:W-:Y:S01]  /*0e10*/  ENDCOLLECTIVE ;  /* 0x000000000000791b */ /* 0x003fe20003800000 */
.L_x_147:
[----:B------:R-:W-:Y:S01]  /*0e20*/  IMAD.MOV.U32 R19, RZ, RZ, 0x4 ;  /* 0x00000004ff137424 */ /* 0x000fe200078e00ff */
[----:B------:R-:W-:-:S05]  /*0e30*/  MOV R13, R18 ;  /* 0x00000012000d7202 */ /* 0x000fca0000000f00 */
[----:B------:R-:W-:-:S05]  /*0e40*/  FADD.FTZ R15, R14, R13 ;  /* 0x0000000d0e0f7221 */ /* 0x000fca0000010000 */
[----:B------:R-:W-:-:S07]  /*0e50*/  MOV R20, R15 ;  /* 0x0000000f00147202 */ /* 0x000fce0000000f00 */
[----:B------:R-:W-:Y:S05]  /*0e60*/  WARPSYNC.COLLECTIVE R17, `(.L_x_148) ;  /* 0x0000000011087348 */ /* 0x000fea0003c00000 */
[----:B------:R0:W1:Y:S02]  /*0e70*/  SHFL.BFLY P2, R18, R20, R19, R22 ;  /* 0x0c00001314127389 */ /* 0x0000640000040016 */
[----:B01----:R-:W-:Y:S01]  /*0e80*/  ENDCOLLECTIVE ;  /* 0x000000000000791b */ /* 0x003fe20003800000 */
.L_x_148:
[----:B------:R-:W-:Y:S01]  /*0e90*/  HFMA2.MMA R19, -RZ, RZ, 0, 4.76837158203125e-07 ;  /* 0x00000008ff137435 */ /* 0x000fe200000001ff */
[----:B------:R-:W-:-:S05]  /*0ea0*/  MOV R16, R18 ;  /* 0x0000001200107202 */ /* 0x000fca0000000f00 */
[----:B------:R-:W-:-:S05]  /*0eb0*/  FADD.FTZ R16, R15, R16 ;  /* 0x000000100f107221 */ /* 0x000fca0000010000 */
[----:B------:R-:W-:-:S07]  /*0ec0*/  MOV R20, R16 ;  /* 0x0000001000147202 */ /* 0x000fce0000000f00 */
[----:B------:R-:W-:Y:S05]  /*0ed0*/  WARPSYNC.COLLECTIVE R17, `(.L_x_149) ;  /* 0x0000000011087348 */ /* 0x000fea0003c00000 */
[----:B------:R0:W1:Y:S02]  /*0ee0*/  SHFL.BFLY P2, R18, R20, R19, R22 ;  /* 0x0c00001314127389 */ /* 0x0000640000040016 */
[----:B01----:R-:W-:Y:S01]  /*0ef0*/  ENDCOLLECTIVE ;  /* 0x000000000000791b */ /* 0x003fe20003800000 */
.L_x_149:
[----:B------:R-:W-:Y:S01]  /*0f00*/  HFMA2.MMA R19, -RZ, RZ, 0, 9.5367431640625e-07 ;  /* 0x00000010ff137435 */ /* 0x000fe200000001ff */
[----:B------:R-:W-:-:S04]  /*0f10*/  IMAD.MOV.U32 R9, RZ, RZ, R18 ;  /* 0x000000ffff097224 */ /* 0x000fc800078e0012 */
[----:B------:R-:W-:-:S05]  /*0f20*/  FADD.FTZ R9, R16, R9 ;  /* 0x0000000910097221 */ /* 0x000fca0000010000 */
[----:B------:R-:W-:-:S07]  /*0f30*/  MOV R20, R9 ;  /* 0x0000000900147202 */ /* 0x000fce0000000f00 */
[----:B------:R-:W-:Y:S05]  /*0f40*/  WARPSYNC.COLLECTIVE R17, `(.L_x_150) ;  /* 0x0000000011087348 */ /* 0x000fea0003c00000 */
[----:B------:R0:W1:Y:S02]  /*0f50*/  SHFL.BFLY P2, R18, R20, R19, R22 ;  /* 0x0c00001314127389 */ /* 0x0000640000040016 */
[----:B01----:R-:W-:Y:S01]  /*0f60*/  ENDCOLLECTIVE ;  /* 0x000000000000791b */ /* 0x003fe20003800000 */
.L_x_150:
[----:B------:R-:W-:Y:S01]  /*0f70*/  MOV R14, R18 ;  /* 0x00000012000e7202 */ /* 0x000fe20000000f00 */
[----:B------:R-:W-:Y:S06]  /*0f80*/  BRA `(.L_x_151) ;  /* 0xfffffff8007c7947 */ /* 0x000fec000383ffff */
.L_x_152:
        /* <DEDUP_REMOVED lines=15> */
.L_x_5380:


//--------------------- .text._ZN10layer_norm13ln_bwd_kernelINS_13Kernel_traitsI6__halfS2_S2_fjLj65536ELj8ELj1ELj8ELj16ENS_18Kernel_traits_baseILj65536ES2_S2_S2_fjLj256EEEEEEEvNS_9BwdParamsE --------------------------
	.section	.text._ZN10layer_norm13ln_bwd_kernelINS_13Kernel_traitsI6__halfS2_S2_fjLj65536ELj8ELj1ELj8ELj16ENS_18Kernel_traits_baseILj65536ES2_S2_S2_fjLj256EEEEEEEvNS_9BwdParamsE,"ax",@progbits
	.align	128
        .global         _ZN10layer_norm13ln_bwd_kernelINS_13Kernel_traitsI6__halfS2_S2_fjLj65536ELj8ELj1ELj8ELj16ENS_18Kernel_traits_baseILj65536ES2_S2_S2_fjLj256EEEEEEEvNS_9BwdParamsE
        .type           _ZN10layer_norm13ln_bwd_kernelINS_13Kernel_traitsI6__halfS2_S2_fjLj65536ELj8ELj1ELj8ELj16ENS_18Kernel_traits_baseILj65536ES2_S2_S2_fjLj256EEEEEEEvNS_9BwdParamsE,@function
        .size           _ZN10layer_norm13ln_bwd_kernelINS_13Kernel_traitsI6__halfS2_S2_fjLj65536ELj8ELj1ELj8ELj16ENS_18Kernel_traits_baseILj65536ES2_S2_S2_fjLj256EEEEEEEvNS_9BwdParamsE,(.L_x_5381 - _ZN10layer_norm13ln_bwd_kernelINS_13Kernel_traitsI6__halfS2_S2_fjLj65536ELj8ELj1ELj8ELj16ENS_18Kernel_traits_baseILj65536ES2_S2_S2_fjLj256EEEEEEEvNS_9BwdParamsE)
        .other          _ZN10layer_norm13ln_bwd_kernelINS_13Kernel_traitsI6__halfS2_S2_fjLj65536ELj8ELj1ELj8ELj16ENS_18Kernel_traits_baseILj65536ES2_S2_S2_fjLj256EEEEEEEvNS_9BwdParamsE,@"STO_CUDA_ENTRY STV_DEFAULT"
_ZN10layer_norm13ln_bwd_kernelINS_13Kernel_traitsI6__halfS2_S2_fjLj65536ELj8ELj1ELj8ELj16ENS_18Kernel_traits_baseILj65536ES2_S2_S2_fjLj256EEEEEEEvNS_9BwdParamsE:
.text._ZN10layer_norm13ln_bwd_kernelINS_13Kernel_traitsI6__halfS2_S2_fjLj65536ELj8ELj1ELj8ELj16ENS_18Kernel_traits_baseILj65536ES2_S2_S2_fjLj256EEEEEEEvNS_9BwdParamsE:
        /* <DEDUP_REMOVED lines=16> */
[----:B------:R-:W-:Y:S02]  /*0100*/  LOP3.LUT R95, R95, 0xe0, R98, 0xf8, !PT ;  /* 0x000000e05f5f7812 */ /* 0x000fe400078ef862 */
[----:B------:R-:W-:Y:S02]  /*0110*/  SHF.R.U32.HI R93, RZ, 0x3, R93 ;  /* 0x00000003ff5d7819 */ /* 0x000fe4000001165d */
[C---:B------:R-:W-:Y:S02]  /*0120*/  @P0 IADD3 R9, R95.reuse, 0x800, RZ ;  /* 0x000008005f090810 */ /* 0x040fe40007ffe0ff */
[----:B------:R-:W-:-:S02]  /*0130*/  @P0 IADD3 R11, R95, 0x1000, RZ ;  /* 0x000010005f0b0810 */ /* 0x000fc40007ffe0ff */
[----:B------:R-:W-:Y:S01]  /*0140*/  @P0 IADD3 R13, R95, 0x1800, RZ ;  /* 0x000018005f0d0810 */ /* 0x000fe20007ffe0ff */
[----:B---3--:R-:W-:Y:S01]  /*0150*/  @P0 IMAD.WIDE.U32 R2, R9, 0x10, R2 ;  /* 0x0000001009020825 */ /* 0x008fe200078e0002 */
[----:B--2---:R-:W-:Y:S02]  /*0160*/  @P0 LEA R8, P1, R95, R14, 0x4 ;  /* 0x0000000e5f080211 */ /* 0x004fe400078220ff */
[----:B------:R-:W-:Y:S01]  /*0170*/  LEA.HI R32, R98, R93, RZ, 0x18 ;  /* 0x0000005d62207211 */ /* 0x000fe200078fc0ff */
[----:B0-----:R-:W-:Y:S01]  /*0180*/  @P0 IMAD.WIDE.U32 R4, R11, 0x10, R4 ;  /* 0x000000100b040825 */ /* 0x001fe200078e0004 */
[----:B------:R-:W-:Y:S01]  /*0190*/  @P0 LEA.HI.X R9, R95, R15, RZ, 0x4, P1 ;  /* 0x0000000f5f090211 */ /* 0x000fe200008f24ff */
[----:B------:R-:W5:Y:S01]  /*01a0*/  @P0 LDG.E.128 R60, desc[UR6][R2.64] ;  /* 0x00000006023c0981 */ /* 0x000f62000c1e1d00 */
[----:B------:R-:W-:-:S03]  /*01b0*/  MOV R92, R32 ;  /* 0x00000020005c7202 */ /* 0x000fc60000000f00 */
[----:B------:R-:W5:Y:S01]  /*01c0*/  @P0 LDG.E.128 R48, desc[UR6][R4.64] ;  /* 0x0000000604300981 */ /* 0x000f62000c1e1d00 */
[----:B-1----:R-:W-:-:S03]  /*01d0*/  @P0 IMAD.WIDE.U32 R6, R13, 0x10, R6 ;  /* 0x000000100d060825 */ /* 0x002fc600078e0006 */
[----:B------:R0:W5:Y:S04]  /*01e0*/  @P0 LDG.E.128 R56, desc[UR6][R8.64] ;  /* 0x0000000608380981 */ /* 0x000168000c1e1d00 */
[----:B------:R1:W5:Y:S01]  /*01f0*/  @P0 LDG.E.128 R36, desc[UR6][R6.64] ;  /* 0x0000000606240981 */ /* 0x000362000c1e1d00 */
[----:B------:R-:W-:Y:S02]  /*0200*/  ISETP.GE.AND P0, PT, R92, UR4, PT ;  /* 0x000000045c007c0c */ /* 0x000fe4000bf06270 */
        /* <DEDUP_REMOVED lines=29> */
[----:B0-----:R-:W-:Y:S02]  /*03e0*/  CS2R R8, SRZ ;  /* 0x0000000000087805 */ /* 0x001fe4000001ff00 */
[----:B-1----:R-:W-:Y:S02]  /*03f0*/  CS2R R6, SRZ ;  /* 0x0000000000067805 */ /* 0x002fe4000001ff00 */
[----:B------:R-:W-:Y:S01]  /*0400*/  CS2R R4, SRZ ;  /* 0x0000000000047805 */ /* 0x000fe2000001ff00 */
        /* <DEDUP_REMOVED lines=8> */
[--C-:B-----5:R-:W-:Y:S01]  /*0490*/  HADD2.F32 R115, -RZ, R56.reuse.H0_H0 ;  /* 0x20000038ff737230 */ /* 0x120fe20000004100 */
[----:B------:R-:W-:Y:S01]  /*04a0*/  HFMA2.MMA R97, -RZ, RZ, 0, 0 ;  /* 0x00000000ff617435 */ /* 0x000fe200000001ff */
[----:B------:R-:W-:Y:S01]  /*04b0*/  HADD2.F32 R116, -RZ, R56.H1_H1 ;  /* 0x30000038ff747230 */ /* 0x000fe20000004100 */
[----:B------:R-:W-:Y:S01]  /*04c0*/  HFMA2.MMA R99, -RZ, RZ, 0, 0 ;  /* 0x00000000ff637435 */ /* 0x000fe200000001ff */
[--C-:B------:R-:W-:Y:S01]  /*04d0*/  HADD2.F32 R117, -RZ, R57.reuse.H0_H0 ;  /* 0x20000039ff757230 */ /* 0x100fe20000004100 */
[----:B------:R-:W-:Y:S01]  /*04e0*/  MOV R153, RZ ;  /* 0x000000ff00997202 */ /* 0x000fe20000000f00 */
[----:B------:R-:W-:Y:S01]  /*04f0*/  HADD2.F32 R118, -RZ, R57.H1_H1 ;  /* 0x30000039ff767230 */ /* 0x000fe20000004100 */
[----:B------:R-:W-:Y:S01]  /*0500*/  CS2R R90, SRZ ;  /* 0x00000000005a7805 */ /* 0x000fe2000001ff00 */
[--C-:B------:R-:W-:Y:S01]  /*0510*/  HADD2.F32 R119, -RZ, R58.reuse.H0_H0 ;  /* 0x2000003aff777230 */ /* 0x100fe20000004100 */
[----:B------:R-:W-:Y:S01]  /*0520*/  CS2R R88, SRZ ;  /* 0x0000000000587805 */ /* 0x000fe2000001ff00 */
        /* <DEDUP_REMOVED lines=33> */
[----:B------:R-:W-:Y:S01]  /*0740*/  MOV R114, RZ ;  /* 0x000000ff00727202 */ /* 0x000fe20000000f00 */
        /* <DEDUP_REMOVED lines=19> */
[----:B------:R-:W-:-:S02]  /*0880*/  CS2R R52, SRZ ;  /* 0x0000000000347805 */ /* 0x000fc4000001ff00 */
[----:B------:R-:W-:Y:S02]  /*0890*/  CS2R R50, SRZ ;  /* 0x0000000000327805 */ /* 0x000fe4000001ff00 */
[----:B------:R-:W-:Y:S02]  /*08a0*/  CS2R R48, SRZ ;  /* 0x0000000000307805 */ /* 0x000fe4000001ff00 */
[----:B0-----:R-:W-:-:S07]  /*08b0*/  MOV R154, RZ ;  /* 0x000000ff009a7202 */ /* 0x001fce0000000f00 */
.L_x_159:
[----:B------:R-:W-:Y:S01]  /*08c0*/  ULDC.64 UR4, c[0x0][0x228] ;  /* 0x00008a0000047ab9 */ /* 0x000fe20000000a00 */
[----:B------:R-:W-:Y:S01]  /*08d0*/  LEA R47, R92, R95, 0xd ;  /* 0x0000005f5c2f7211 */ /* 0x000fe200078e68ff */
[----:B0-----:R-:W0:Y:S01]  /*08e0*/  LDC.64 R28, c[0x0][0x238] ;  /* 0x00008e00ff1c7b82 */ /* 0x001e220000000a00 */
[----:B------:R-:W-:Y:S02]  /*08f0*/  ISETP.NE.U32.AND P0, PT, RZ, UR4, PT ;  /* 0x00000004ff007c0c */ /* 0x000fe4000bf05070 */
[----:B------:R-:W-:Y:S02]  /*0900*/  IADD3 R31, R47, 0x800, RZ ;  /* 0x000008002f1f7810 */ /* 0x000fe40007ffe0ff */
[----:B------:R-:W-:-:S13]  /*0910*/  ISETP.NE.AND.EX P0, PT, RZ, UR5, PT, P0 ;  /* 0x00000005ff007c0c */ /* 0x000fda000bf05300 */
[----:B------:R-:W1:Y:S08]  /*0920*/  @P0 LDC.64 R36, c[0x0][0x228] ;  /* 0x00008a00ff240b82 */ /* 0x000e700000000a00 */
[----:B------:R-:W2:Y:S01]  /*0930*/  @P0 LDC.64 R20, c[0x0][0x228] ;  /* 0x00008a00ff140b82 */ /* 0x000ea20000000a00 */
[----:B------:R-:W-:-:S07]  /*0940*/  IADD3 R41, R47, 0x1000, RZ ;  /* 0x000010002f297810 */ /* 0x000fce0007ffe0ff */
[----:B------:R-:W3:Y:S01]  /*0950*/  @P0 LDC.64 R24, c[0x0][0x228] ;  /* 0x00008a00ff180b82 */ /* 0x000ee20000000a00 */
[----:B-1----:R-:W-:-:S07]  /*0960*/  @P0 IMAD.WIDE.U32 R36, R31, 0x10, R36 ;  /* 0x000000101f240825 */ /* 0x002fce00078e0024 */
[----:B------:R-:W1:Y:S01]  /*0970*/  @P0 LDC.64 R16, c[0x0][0x228] ;  /* 0x00008a00ff100b82 */ /* 0x000e620000000a00 */
[----:B------:R-:W4:Y:S01]  /*0980*/  @P0 LDG.E.128 R36, desc[UR6][R36.64] ;  /* 0x0000000624240981 */ /* 0x000f22000c1e1d00 */
[----:B--2---:R-:W-:Y:S01]  /*0990*/  @P0 IMAD.WIDE.U32 R20, R41, 0x10, R20 ;  /* 0x0000001029140825 */ /* 0x004fe200078e0014 */
[----:B------:R-:W-:-:S05]  /*09a0*/  IADD3 R159, R47, 0x1800, RZ ;  /* 0x000018002f9f7810 */ /* 0x000fca0007ffe0ff */
[----:B------:R-:W2:Y:S01]  /*09b0*/  @!P0 LDC.64 R34, c[0x0][0x220] ;  /* 0x00008800ff228b82 */ /* 0x000ea20000000a00 */
[----:B------:R-:W5:Y:S01]  /*09c0*/  @P0 LDG.E.128 R20, desc[UR6][R20.64] ;  /* 0x0000000614140981 */ /* 0x000f62000c1e1d00 */
[----:B---3--:R-:W-:-:S06]  /*09d0*/  @P0 IMAD.WIDE.U32 R24, R47, 0x10, R24 ;  /* 0x000000102f180825 */ /* 0x008fcc00078e0018 */
[----:B------:R-:W3:Y:S01]  /*09e0*/  @!P0 LDC.64 R2, c[0x0][0x230] ;  /* 0x00008c00ff028b82 */ /* 0x000ee20000000a00 */
[----:B------:R-:W5:Y:S01]  /*09f0*/  @P0 LDG.E.128 R24, desc[UR6][R24.64] ;  /* 0x0000000618180981 */ /* 0x000f62000c1e1d00 */
[----:B-1----:R-:W-:-:S06]  /*0a00*/  @P0 IMAD.WIDE.U32 R16, R159, 0x10, R16 ;  /* 0x000000109f100825 */ /* 0x002fcc00078e0010 */
[----:B------:R-:W1:Y:S01]  /*0a10*/  @!P0 LDC.64 R32, c[0x0][0x220] ;  /* 0x00008800ff208b82 */ /* 0x000e620000000a00 */
[----:B------:R-:W5:Y:S01]  /*0a20*/  @P0 LDG.E.128 R16, desc[UR6][R16.64] ;  /* 0x0000000610100981 */ /* 0x000f62000c1e1d00 */
[----:B--2---:R-:W-:Y:S01]  /*0a30*/  @!P0 IMAD.WIDE.U32 R34, R31, 0x10, R34 ;  /* 0x000000101f228825 */ /* 0x004fe200078e0022 */
[----:B------:R-:W-:-:S03]  /*0a40*/  @P0 MOV R176, RZ ;  /* 0x000000ff00b00202 */ /* 0x000fc60000000f00 */
[C---:B---3--:R-:W-:Y:S02]  /*0a50*/  @!P0 IMAD.WIDE R42, R92.reuse, 0x4, R2 ;  /* 0x000000045c2a8825 */ /* 0x048fe400078e0202 */
[----:B------:R-:W2:Y:S02]  /*0a60*/  LDC.64 R2, c[0x0][0x268] ;  /* 0x00009a00ff027b82 */ /* 0x000ea40000000a00 */
[----:B0-----:R-:W-:Y:S01]  /*0a70*/  IMAD.WIDE R44, R92, 0x4, R28 ;  /* 0x000000045c2c7825 */ /* 0x001fe200078e021c */
[----:B------:R-:W3:Y:S04]  /*0a80*/  @!P0 LDG.E R176, desc[UR6][R42.64] ;  /* 0x000000062ab08981 */ /* 0x000ee8000c1e1900 */
[----:B------:R0:W5:Y:S01]  /*0a90*/  LDG.E R155, desc[UR6][R44.64] ;  /* 0x000000062c9b7981 */ /* 0x000162000c1e1900 */
[----:B-1----:R-:W-:Y:S01]  /*0aa0*/  @!P0 IMAD.WIDE.U32 R156, R41, 0x10, R32 ;  /* 0x00000010299c8825 */ /* 0x002fe200078e0020 */
[----:B0-----:R-:W0:Y:S03]  /*0ab0*/  @!P0 LDC.64 R44, c[0x0][0x220] ;  /* 0x00008800ff2c8b82 */ /* 0x001e260000000a00 */
[----:B--2---:R-:W-:-:S06]  /*0ac0*/  IMAD.WIDE.U32 R28, R31, 0x10, R2 ;  /* 0x000000101f1c7825 */ /* 0x004fcc00078e0002 */
[----:B------:R-:W2:Y:S01]  /*0ad0*/  LDG.E.128 R28, desc[UR6][R28.64] ;  /* 0x000000061c1c7981 */ /* 0x000ea2000c1e1d00 */
[----:B------:R-:W-:Y:S02]  /*0ae0*/  IMAD.WIDE.U32 R32, R41, 0x10, R2 ;  /* 0x0000001029207825 */ /* 0x000fe400078e0002 */
[----:B------:R-:W1:Y:S02]  /*0af0*/  @!P0 LDC.64 R40, c[0x0][0x220] ;  /* 0x00008800ff288b82 */ /* 0x000e640000000a00 */
[----:B-1----:R-:W-:Y:S01]  /*0b00*/  @!P0 IMAD.WIDE.U32 R46, R47, 0x10, R40 ;  /* 0x000000102f2e8825 */ /* 0x002fe200078e0028 */
[----:B------:R-:W4:Y:S04]  /*0b10*/  @!P0 LDG.E.128 R36, desc[UR6][R34.64] ;  /* 0x0000000622248981 */ /* 0x000f28000c1e1d00 */
[----:B------:R1:W2:Y:S04]  /*0b20*/  @!P0 LDG.E.128 R20, desc[UR6][R156.64] ;  /* 0x000000069c148981 */ /* 0x0002a8000c1e1d00 */
[----:B------:R-:W2:Y:S01]  /*0b30*/  LDG.E.128 R32, desc[UR6][R32.64] ;  /* 0x0000000620207981 */ /* 0x000ea2000c1e1d00 */
[----:B------:R-:W-:-:S03]  /*0b40*/  SHF.L.U32 R40, R92, 0xd, RZ ;  /* 0x0000000d5c287819 */ /* 0x000fc600000006ff */
[----:B------:R5:W2:Y:S01]  /*0b50*/  @!P0 LDG.E.128 R24, desc[UR6][R46.64] ;  /* 0x000000062e188981 */ /* 0x000aa2000c1e1d00 */
[----:B------:R-:W-:-:S05]  /*0b60*/  LOP3.LUT R41, R40, R95, RZ, 0xfc, !PT ;  /* 0x0000005f28297212 */ /* 0x000fca00078efcff */
[----:B------:R-:W-:-:S06]  /*0b70*/  IMAD.WIDE.U32 R40, R41, 0x10, R2 ;  /* 0x0000001029287825 */ /* 0x000fcc00078e0002 */
[----:B------:R-:W2:Y:S01]  /*0b80*/  LDG.E.128 R40, desc[UR6][R40.64] ;  /* 0x0000000628287981 */ /* 0x000ea2000c1e1d00 */
[----:B0-----:R-:W-:-:S05]  /*0b90*/  @!P0 IMAD.WIDE.U32 R44, R159, 0x10, R44 ;  /* 0x000000109f2c8825 */ /* 0x001fca00078e002c */
[----:B------:R0:W2:Y:S01]  /*0ba0*/  @!P0 LDG.E.128 R16, desc[UR6][R44.64] ;  /* 0x000000062c108981 */ /* 0x0000a2000c1e1d00 */
[----:B------:R-:W-:-:S04]  /*0bb0*/  HADD2.F32 R161, -RZ, R12.H1_H1 ;  /* 0x3000000cffa17230 */ /* 0x000fc80000004100 */
[----:B------:R-:W0:Y:S01]  /*0bc0*/  @P0 MUFU.RCP R47, R161 ;  /* 0x000000a1002f0308 */ /* 0x000e220000001000 */
[----:B------:R-:W-:Y:S01]  /*0bd0*/  HADD2.F32 R171, -RZ, R15.H1_H1 ;  /* 0x3000000fffab7230 */ /* 0x000fe20000004100 */
[----:B------:R-:W-:Y:S01]  /*0be0*/  LOP3.LUT P1, RZ, R0, 0xff, RZ, 0xc0, !PT ;  /* 0x000000ff00ff7812 */ /* 0x000fe2000782c0ff */
[----:B-1----:R-:W-:Y:S02]  /*0bf0*/  HADD2.F32 R157, -RZ, R12.H0_H0 ;  /* 0x2000000cff9d7230 */ /* 0x002fe40000004100 */
[----:B------:R-:W-:-:S03]  /*0c00*/  HADD2.F32 R169, -RZ, R14.H1_H1 ;  /* 0x3000000effa97230 */ /* 0x000fc60000004100 */
[----:B------:R-:W1:Y:S01]  /*0c10*/  @P0 MUFU.RCP R0, R171 ;  /* 0x000000ab00000308 */ /* 0x000e620000001000 */
[--C-:B------:R-:W-:Y:S02]  /*0c20*/  HADD2.F32 R163, -RZ, R13.reuse.H0_H0 ;  /* 0x2000000dffa37230 */ /* 0x100fe40000004100 */
[----:B------:R-:W-:-:S05]  /*0c30*/  HADD2.F32 R165, -RZ, R13.H1_H1 ;  /* 0x3000000dffa57230 */ /* 0x000fca0000004100 */
[----:B------:R-:W1:Y:S01]  /*0c40*/  @P0 MUFU.RCP R173, R157 ;  /* 0x0000009d00ad0308 */ /* 0x000e620000001000 */
[----:B------:R-:W-:Y:S02]  /*0c50*/  HADD2.F32 R167, -RZ, R14.H0_H0 ;  /* 0x2000000effa77230 */ /* 0x000fe40000004100 */
[----:B------:R-:W-:-:S05]  /*0c60*/  HADD2.F32 R170, -RZ, R15.H0_H0 ;  /* 0x2000000fffaa7230 */ /* 0x000fca0000004100 */
[----:B------:R-:W1:Y:S08]  /*0c70*/  @P0 MUFU.RCP R164, R169 ;  /* 0x000000a900a40308 */ /* 0x000e700000001000 */
[----:B------:R-:W1:Y:S08]  /*0c80*/  @P0 MUFU.RCP R175, R163 ;  /* 0x000000a300af0308 */ /* 0x000e700000001000 */
[----:B------:R-:W1:Y:S08]  /*0c90*/  @P0 MUFU.RCP R177, R165 ;  /* 0x000000a500b10308 */ /* 0x000e700000001000 */
[----:B------:R-:W1:Y:S08]  /*0ca0*/  @P0 MUFU.RCP R179, R167 ;  /* 0x000000a700b30308 */ /* 0x000e700000001000 */
[----:B------:R-:W1:Y:S01]  /*0cb0*/  @P0 MUFU.RCP R181, R170 ;  /* 0x000000aa00b50308 */ /* 0x000e620000001000 */
[----:B------:R-:W-:-:S02]  /*0cc0*/  HADD2.F32 R178, -RZ, R9.H0_H0 ;  /* 0x20000009ffb27230 */ /* 0x000fc40000004100 */
[----:B------:R-:W-:Y:S02]  /*0cd0*/  HADD2.F32 R180, -RZ, R10.H0_H0 ;  /* 0x2000000affb47230 */ /* 0x000fe40000004100 */
[----:B------:R-:W-:Y:S02]  /*0ce0*/  HADD2.F32 R182, -RZ, R11.H0_H0 ;  /* 0x2000000bffb67230 */ /* 0x000fe40000004100 */
[--C-:B----4-:R-:W-:Y:S02]  /*0cf0*/  HADD2.F32 R183, -RZ, R36.reuse.H1_H1 ;  /* 0x30000024ffb77230 */ /* 0x110fe40000004100 */
[----:B------:R-:W-:Y:S02]  /*0d00*/  HADD2.F32 R166, -RZ, R36.H0_H0 ;  /* 0x20000024ffa67230 */ /* 0x000fe40000004100 */
[--C-:B------:R-:W-:Y:S02]  /*0d10*/  HADD2.F32 R168, -RZ, R37.reuse.H0_H0 ;  /* 0x20000025ffa87230 */ /* 0x100fe40000004100 */
[----:B------:R-:W-:Y:S01]  /*0d20*/  @P0 FADD.FTZ R46, -R124, R183 ;  /* 0x000000b77c2e0221 */ /* 0x000fe20000010100 */
[----:B------:R-:W-:-:S02]  /*0d30*/  HADD2.F32 R185, -RZ, R37.H1_H1 ;  /* 0x30000025ffb97230 */ /* 0x000fc40000004100 */
[--C-:B------:R-:W-:Y:S02]  /*0d40*/  HADD2.F32 R172, -RZ, R38.reuse.H0_H0 ;  /* 0x20000026ffac7230 */ /* 0x100fe40000004100 */
[----:B------:R-:W-:Y:S02]  /*0d50*/  HADD2.F32 R187, -RZ, R38.H1_H1 ;  /* 0x30000026ffbb7230 */ /* 0x000fe40000004100 */
[----:B---3--:R-:W-:Y:S01]  /*0d60*/  @!P0 FADD.FTZ R38, R183, -R176 ;  /* 0x800000b0b7268221 */ /* 0x008fe20000010000 */
[----:B------:R-:W-:-:S04]  /*0d70*/  IMAD.WIDE.U32 R36, R159, 0x10, R2 ;  /* 0x000000109f247825 */ /* 0x000fc800078e0002 */
[----:B0-----:R-:W-:Y:S01]  /*0d80*/  @P0 FMUL.FTZ R46, R46, R47 ;  /* 0x0000002f2e2e0220 */ /* 0x001fe20000410000 */
[----:B-----5:R-:W-:Y:S01]  /*0d90*/  @!P0 FMUL.FTZ R46, R155, R38 ;  /* 0x000000269b2e8220 */ /* 0x020fe20000410000 */
[--C-:B------:R-:W-:Y:S02]  /*0da0*/  HADD2.F32 R174, -RZ, R39.reuse.H0_H0 ;  /* 0x20000027ffae7230 */ /* 0x100fe40000004100 */
[----:B------:R-:W-:Y:S02]  /*0db0*/  HADD2.F32 R189, -RZ, R39.H1_H1 ;  /* 0x30000027ffbd7230 */ /* 0x000fe40000004100 */
[----:B------:R-:W3:Y:S03]  /*0dc0*/  LDG.E.128 R36, desc[UR6][R36.64] ;  /* 0x0000000624247981 */ /* 0x000ee6000c1e1d00 */
[----:B------:R-:W-:Y:S01]  /*0dd0*/  @P0 FADD.FTZ R47, -R130, R189 ;  /* 0x000000bd822f0221 */ /* 0x000fe20000010100 */
[----:B------:R-:W-:-:S03]  /*0de0*/  @P0 FADD.FTZ R44, -R123, R166 ;  /* 0x000000a67b2c0221 */ /* 0x000fc60000010100 */
[----:B-1----:R-:W-:Y:S01]  /*0df0*/  @P0 FMUL.FTZ R47, R47, R0 ;  /* 0x000000002f2f0220 */ /* 0x002fe20000410000 */
[----:B------:R-:W-:Y:S01]  /*0e00*/  @!P0 FADD.FTZ R0, R166, -R176 ;  /* 0x800000b0a6008221 */ /* 0x000fe20000010000 */
[----:B------:R-:W-:Y:S01]  /*0e10*/  @P0 FADD.FTZ R45, -R128, R187 ;  /* 0x000000bb802d0221 */ /* 0x000fe20000010100 */
[----:B------:R-:W-:Y:S01]  /*0e20*/  @P0 FMUL.FTZ R44, R44, R173 ;  /* 0x000000ad2c2c0220 */ /* 0x000fe20000410000 */
[----:B------:R-:W-:Y:S01]  /*0e30*/  @P0 FADD.FTZ R156, -R125, R168 ;  /* 0x000000a87d9c0221 */ /* 0x000fe20000010100 */
[----:B------:R-:W-:Y:S01]  /*0e40*/  @!P0 FMUL.FTZ R44, R155, R0 ;  /* 0x000000009b2c8220 */ /* 0x000fe20000410000 */
[----:B------:R-:W-:Y:S01]  /*0e50*/  @!P0 FADD.FTZ R0, R168, -R176 ;  /* 0x800000b0a8008221 */ /* 0x000fe20000010000 */
[----:B------:R-:W-:Y:S01]  /*0e60*/  @P0 FADD.FTZ R158, -R126, R185 ;  /* 0x000000b97e9e0221 */ /* 0x000fe20000010100 */
[----:B------:R-:W-:Y:S01]  /*0e70*/  @P0 FMUL.FTZ R45, R45, R164 ;  /* 0x000000a42d2d0220 */ /* 0x000fe20000410000 */
[----:B------:R-:W-:Y:S01]  /*0e80*/  @P0 FADD.FTZ R160, -R127, R172 ;  /* 0x000000ac7fa00221 */ /* 0x000fe20000010100 */
[--C-:B------:R-:W-:Y:S01]  /*0e90*/  @!P0 FADD.FTZ R164, R185, -R176.reuse ;  /* 0x800000b0b9a48221 */ /* 0x100fe20000010000 */
[----:B------:R-:W-:Y:S01]  /*0ea0*/  @P0 FMUL.FTZ R156, R156, R175 ;  /* 0x000000af9c9c0220 */ /* 0x000fe20000410000 */
[--C-:B------:R-:W-:Y:S01]  /*0eb0*/  @!P0 FADD.FTZ R166, R172, -R176.reuse ;  /* 0x800000b0aca68221 */ /* 0x100fe20000010000 */
[----:B------:R-:W-:Y:S01]  /*0ec0*/  @!P0 FMUL.FTZ R156, R155, R0 ;  /* 0x000000009b9c8220 */ /* 0x000fe20000410000 */
[----:B------:R-:W-:Y:S01]  /*0ed0*/  @P0 FMUL.FTZ R158, R158, R177 ;  /* 0x000000b19e9e0220 */ /* 0x000fe20000410000 */
[----:B------:R-:W-:Y:S01]  /*0ee0*/  @!P0 FADD.FTZ R0, R187, -R176 ;  /* 0x800000b0bb008221 */ /* 0x000fe20000010000 */
[----:B------:R-:W-:Y:S01]  /*0ef0*/  @P0 FADD.FTZ R162, -R129, R174 ;  /* 0x000000ae81a20221 */ /* 0x000fe20000010100 */
[----:B------:R-:W-:Y:S01]  /*0f00*/  @P0 FMUL.FTZ R160, R160, R179 ;  /* 0x000000b3a0a00220 */ /* 0x000fe20000410000 */
[C---:B------:R-:W-:Y:S01]  /*0f10*/  @!P0 FMUL.FTZ R158, R155.reuse, R164 ;  /* 0x000000a49b9e8220 */ /* 0x040fe20000410000 */
[----:B------:R-:W-:Y:S01]  /*0f20*/  @!P0 FMUL.FTZ R160, R155, R166 ;  /* 0x000000a69ba08220 */ /* 0x000fe20000410000 */
[--C-:B------:R-:W-:Y:S01]  /*0f30*/  @!P0 FADD.FTZ R164, R174, -R176.reuse ;  /* 0x800000b0aea48221 */ /* 0x100fe20000010000 */
[----:B------:R-:W-:Y:S01]  /*0f40*/  @!P0 FADD.FTZ R166, R189, -R176 ;  /* 0x800000b0bda68221 */ /* 0x000fe20000010000 */
[----:B------:R-:W-:-:S02]  /*0f50*/  HADD2.F32 R177, -RZ, R8.H0_H0 ;  /* 0x20000008ffb17230 */ /* 0x000fc40000004100 */
[C---:B------:R-:W-:Y:S01]  /*0f60*/  @!P0 FMUL.FTZ R45, R155.reuse, R0 ;  /* 0x000000009b2d8220 */ /* 0x040fe20000410000 */
[----:B------:R-:W-:Y:S02]  /*0f70*/  HADD2.F32 R2, -RZ, R8.H1_H1 ;  /* 0x30000008ff027230 */ /* 0x000fe40000004100 */
[----:B------:R-:W-:Y:S01]  /*0f80*/  @P0 FMUL.FTZ R162, R162, R181 ;  /* 0x000000b5a2a20220 */ /* 0x000fe20000410000 */
[--C-:B--2---:R-:W-:Y:S02]  /*0f90*/  HADD2.F32 R0, -RZ, R28.reuse.H0_H0 ;  /* 0x2000001cff007230 */ /* 0x104fe40000004100 */
[C---:B------:R-:W-:Y:S01]  /*0fa0*/  @!P0 FMUL.FTZ R162, R155.reuse, R164 ;  /* 0x000000a49ba28220 */ /* 0x040fe20000410000 */
[----:B------:R-:W-:Y:S02]  /*0fb0*/  HADD2.F32 R28, -RZ, R28.H1_H1 ;  /* 0x3000001cff1c7230 */ /* 0x000fe40000004100 */
[----:B------:R-:W-:Y:S01]  /*0fc0*/  @!P0 FMUL.FTZ R47, R155, R166 ;  /* 0x000000a69b2f8220 */ /* 0x000fe20000410000 */
[--C-:B------:R-:W-:Y:S01]  /*0fd0*/  HADD2.F32 R164, -RZ, R29.reuse.H0_H0 ;  /* 0x2000001dffa47230 */ /* 0x100fe20000004100 */
[----:B------:R-:W0:Y:S01]  /*0fe0*/  @P0 MUFU.RCP R173, R177 ;  /* 0x000000b100ad0308 */ /* 0x000e220000001000 */
[----:B------:R-:W-:-:S02]  /*0ff0*/  HADD2.F32 R166, -RZ, R29.H1_H1 ;  /* 0x3000001dffa67230 */ /* 0x000fc40000004100 */
[--C-:B------:R-:W-:Y:S02]  /*1000*/  HADD2.F32 R168, -RZ, R30.reuse.H0_H0 ;  /* 0x2000001effa87230 */ /* 0x100fe40000004100 */
[----:B------:R-:W-:Y:S02]  /*1010*/  HADD2.F32 R3, -RZ, R30.H1_H1 ;  /* 0x3000001eff037230 */ /* 0x000fe40000004100 */
[----:B------:R-:W-:Y:S01]  /*1020*/  HADD2.F32 R179, -RZ, R9.H1_H1 ;  /* 0x30000009ffb37230 */ /* 0x000fe20000004100 */
[----:B------:R-:W1:Y:S01]  /*1030*/  @P0 MUFU.RCP R184, R2 ;  /* 0x0000000200b80308 */ /* 0x000e620000001000 */
[----:B------:R-:W-:Y:S02]  /*1040*/  HADD2.F32 R30, -RZ, R31.H0_H0 ;  /* 0x2000001fff1e7230 */ /* 0x000fe40000004100 */
[----:B------:R-:W-:Y:S02]  /*1050*/  HADD2.F32 R183, -RZ, R11.H1_H1 ;  /* 0x3000000bffb77230 */ /* 0x000fe40000004100 */
[----:B------:R-:W-:Y:S01]  /*1060*/  FMUL.FTZ R159, R161, R28 ;  /* 0x0000001ca19f7220 */ /* 0x000fe20000410000 */
[----:B------:R-:W-:-:S02]  /*1070*/  HADD2.F32 R31, -RZ, R31.H1_H1 ;  /* 0x3000001fff1f7230 */ /* 0x000fc40000004100 */
[C---:B------:R-:W-:Y:S01]  /*1080*/  FADD.FTZ R102, R28.reuse, R102 ;  /* 0x000000661c667221 */ /* 0x040fe20000010000 */
[----:B------:R-:W-:Y:S01]  /*1090*/  FFMA.FTZ R103, R28, R46, R103 ;  /* 0x0000002e1c677223 */ /* 0x000fe20000010067 */
[----:B------:R-:W-:Y:S01]  /*10a0*/  FMUL.FTZ R161, R163, R164 ;  /* 0x000000a4a3a17220 */ /* 0x000fe20000410000 */
[----:B------:R-:W2:Y:S01]  /*10b0*/  @P0 MUFU.RCP R186, R179 ;  /* 0x000000b300ba0308 */ /* 0x000ea20000001000 */
[----:B------:R-:W-:Y:S01]  /*10c0*/  FMUL.FTZ R163, R165, R166 ;  /* 0x000000a6a5a37220 */ /* 0x000fe20000410000 */
[----:B------:R-:W-:Y:S02]  /*10d0*/  HADD2.F32 R181, -RZ, R10.H1_H1 ;  /* 0x3000000affb57230 */ /* 0x000fe40000004100 */
[C---:B------:R-:W-:Y:S01]  /*10e0*/  FADD.FTZ R97, R166.reuse, R97 ;  /* 0x00000061a6617221 */ /* 0x040fe20000010000 */
[----:B------:R-:W-:Y:S01]  /*10f0*/  FFMA.FTZ R99, R166, R158, R99 ;  /* 0x0000009ea6637223 */ /* 0x000fe20000010063 */
[----:B------:R-:W-:Y:S01]  /*1100*/  FMUL.FTZ R165, R167, R168 ;  /* 0x000000a8a7a57220 */ /* 0x000fe20000410000 */
[----:B------:R-:W-:Y:S01]  /*1110*/  FMUL.FTZ R167, R170, R30 ;  /* 0x0000001eaaa77220 */ /* 0x000fe20000410000 */
[----:B------:R-:W4:Y:S01]  /*1120*/  @P0 MUFU.RCP R28, R183 ;  /* 0x000000b7001c0308 */ /* 0x000f220000001000 */
[C---:B------:R-:W-:Y:S01]  /*1130*/  FADD.FTZ R71, R30.reuse, R71 ;  /* 0x000000471e477221 */ /* 0x040fe20000010000 */
[----:B------:R-:W-:Y:S01]  /*1140*/  FFMA.FTZ R51, R30, R162, R51 ;  /* 0x000000a21e337223 */ /* 0x000fe20000010033 */
[----:B------:R-:W-:Y:S01]  /*1150*/  FMUL.FTZ R166, R171, R31 ;  /* 0x0000001faba67220 */ /* 0x000fe20000410000 */
[C---:B------:R-:W-:Y:S01]  /*1160*/  FADD.FTZ R70, R31.reuse, R70 ;  /* 0x000000461f467221 */ /* 0x040fe20000010000 */
[----:B------:R-:W-:Y:S01]  /*1170*/  FFMA.FTZ R50, R31, R47, R50 ;  /* 0x0000002f1f327223 */ /* 0x000fe20000010032 */
[----:B------:R-:W-:-:S02]  /*1180*/  FADD.FTZ R100, R164, R100 ;  /* 0x00000064a4647221 */ /* 0x000fc40000010000 */
[----:B------:R-:W5:Y:S01]  /*1190*/  @P0 MUFU.RCP R185, R178 ;  /* 0x000000b200b90308 */ /* 0x000f620000001000 */
[----:B------:R-:W-:Y:S01]  /*11a0*/  FFMA.FTZ R101, R164, R156, R101 ;  /* 0x0000009ca4657223 */ /* 0x000fe20000010065 */
[--C-:B------:R-:W-:Y:S02]  /*11b0*/  HADD2.F32 R30, -RZ, R20.reuse.H0_H0 ;  /* 0x20000014ff1e7230 */ /* 0x100fe40000004100 */
[----:B------:R-:W-:Y:S01]  /*11c0*/  FMUL.FTZ R157, R157, R0 ;  /* 0x000000009d9d7220 */ /* 0x000fe20000410000 */
[----:B------:R-:W-:Y:S02]  /*11d0*/  HADD2.F32 R31, -RZ, R20.H1_H1 ;  /* 0x30000014ff1f7230 */ /* 0x000fe40000004100 */
[C---:B------:R-:W-:Y:S01]  /*11e0*/  FADD.FTZ R104, R0.reuse, R104 ;  /* 0x0000006800687221 */ /* 0x040fe20000010000 */
[----:B------:R-:W-:Y:S01]  /*11f0*/  FFMA.FTZ R105, R0, R44, R105 ;  /* 0x0000002c00697223 */ /* 0x000fe20000010069 */
[----:B------:R-:W-:Y:S01]  /*1200*/  FMUL.FTZ R164, R169, R3 ;  /* 0x00000003a9a47220 */ /* 0x000fe20000410000 */
[----:B------:R-:W5:Y:S01]  /*1210*/  @P0 MUFU.RCP R29, R180 ;  /* 0x000000b4001d0308 */ /* 0x000f620000001000 */
[C---:B------:R-:W-:Y:S01]  /*1220*/  FADD.FTZ R68, R3.reuse, R68 ;  /* 0x0000004403447221 */ /* 0x040fe20000010000 */
[----:B------:R-:W-:Y:S01]  /*1230*/  FFMA.FTZ R48, R3, R45, R48 ;  /* 0x0000002d03307223 */ /* 0x000fe20000010030 */
[----:B------:R-:W-:-:S02]  /*1240*/  HADD2.F32 R187, -RZ, R21.H0_H0 ;  /* 0x20000015ffbb7230 */ /* 0x000fc40000004100 */
[----:B------:R-:W-:Y:S01]  /*1250*/  @P0 FADD.FTZ R174, -R131, R30 ;  /* 0x0000001e83ae0221 */ /* 0x000fe20000010100 */
[----:B------:R-:W-:Y:S02]  /*1260*/  HADD2.F32 R190, -RZ, R23.H0_H0 ;  /* 0x20000017ffbe7230 */ /* 0x000fe40000004100 */
[----:B------:R-:W5:Y:S01]  /*1270*/  @P0 MUFU.RCP R0, R181 ;  /* 0x000000b500000308 */ /* 0x000f620000001000 */
[----:B------:R-:W-:Y:S02]  /*1280*/  HADD2.F32 R21, -RZ, R21.H1_H1 ;  /* 0x30000015ff157230 */ /* 0x000fe40000004100 */
[----:B------:R-:W-:Y:S01]  /*1290*/  @P0 FADD.FTZ R175, -R132, R31 ;  /* 0x0000001f84af0221 */ /* 0x000fe20000010100 */
[--C-:B------:R-:W-:Y:S02]  /*12a0*/  HADD2.F32 R188, -RZ, R22.reuse.H0_H0 ;  /* 0x20000016ffbc7230 */ /* 0x100fe40000004100 */
[----:B------:R-:W-:Y:S02]  /*12b0*/  HADD2.F32 R189, -RZ, R22.H1_H1 ;  /* 0x30000016ffbd7230 */ /* 0x000fe40000004100 */
[----:B------:R-:W5:Y:S01]  /*12c0*/  @P0 MUFU.RCP R3, R182 ;  /* 0x000000b600030308 */ /* 0x000f620000001000 */
[----:B------:R-:W-:-:S02]  /*12d0*/  HADD2.F32 R23, -RZ, R23.H1_H1 ;  /* 0x30000017ff177230 */ /* 0x000fc40000004100 */
[--C-:B------:R-:W-:Y:S01]  /*12e0*/  @!P0 FADD.FTZ R22, R31, -R176.reuse ;  /* 0x800000b01f168221 */ /* 0x100fe20000010000 */
[--C-:B------:R-:W-:Y:S01]  /*12f0*/  @!P0 FADD.FTZ R20, R30, -R176.reuse ;  /* 0x800000b01e148221 */ /* 0x100fe20000010000 */
[----:B0-----:R-:W-:Y:S01]  /*1300*/  @P0 FMUL.FTZ R174, R174, R173 ;  /* 0x000000adaeae0220 */ /* 0x001fe20000410000 */
[----:B-1----:R-:W-:Y:S01]  /*1310*/  @P0 FMUL.FTZ R175, R175, R184 ;  /* 0x000000b8afaf0220 */ /* 0x002fe20000410000 */
[----:B------:R-:W-:Y:S01]  /*1320*/  @P0 FADD.FTZ R173, -R134, R21 ;  /* 0x0000001586ad0221 */ /* 0x000fe20000010100 */
[----:B------:R-:W-:Y:S01]  /*1330*/  @P0 FADD.FTZ R169, -R140, R23 ;  /* 0x000000178ca90221 */ /* 0x000fe20000010100 */
[----:B------:R-:W-:Y:S01]  /*1340*/  @!P0 FMUL.FTZ R175, R155, R22 ;  /* 0x000000169baf8220 */ /* 0x000fe20000410000 */
[----:B------:R-:W-:Y:S01]  /*1350*/  @P0 FADD.FTZ R172, -R133, R187 ;  /* 0x000000bb85ac0221 */ /* 0x000fe20000010100 */
[----:B------:R-:W-:Y:S01]  /*1360*/  @!P0 FMUL.FTZ R174, R155, R20 ;  /* 0x000000149bae8220 */ /* 0x000fe20000410000 */
[--C-:B------:R-:W-:Y:S01]  /*1370*/  @!P0 FADD.FTZ R22, R21, -R176.reuse ;  /* 0x800000b015168221 */ /* 0x100fe20000010000 */
[----:B------:R-:W-:Y:S01]  /*1380*/  @!P0 FADD.FTZ R20, R187, -R176 ;  /* 0x800000b0bb148221 */ /* 0x000fe20000010000 */
[C---:B------:R-:W-:Y:S01]  /*1390*/  FADD.FTZ R69, R168.reuse, R69 ;  /* 0x00000045a8457221 */ /* 0x040fe20000010000 */
[----:B------:R-:W-:Y:S01]  /*13a0*/  FFMA.FTZ R49, R168, R160, R49 ;  /* 0x000000a0a8317223 */ /* 0x000fe20000010031 */
[----:B------:R-:W-:Y:S01]  /*13b0*/  @P0 FADD.FTZ R170, -R135, R188 ;  /* 0x000000bc87aa0221 */ /* 0x000fe20000010100 */
[----:B--2---:R-:W-:Y:S01]  /*13c0*/  @P0 FMUL.FTZ R173, R173, R186 ;  /* 0x000000baadad0220 */ /* 0x004fe20000410000 */
[----:B----4-:R-:W-:Y:S01]  /*13d0*/  @P0 FMUL.FTZ R169, R169, R28 ;  /* 0x0000001ca9a90220 */ /* 0x010fe20000410000 */
[----:B-----5:R-:W-:Y:S01]  /*13e0*/  @P0 FMUL.FTZ R172, R172, R185 ;  /* 0x000000b9acac0220 */ /* 0x020fe20000410000 */
[----:B------:R-:W-:Y:S01]  /*13f0*/  @P0 FADD.FTZ R171, -R136, R189 ;  /* 0x000000bd88ab0221 */ /* 0x000fe20000010100 */
[----:B------:R-:W-:Y:S01]  /*1400*/  @P0 FADD.FTZ R168, -R137, R190 ;  /* 0x000000be89a80221 */ /* 0x000fe20000010100 */
[--C-:B------:R-:W-:Y:S01]  /*1410*/  @!P0 FADD.FTZ R28, R188, -R176.reuse ;  /* 0x800000b0bc1c8221 */ /* 0x100fe20000010000 */
[C---:B------:R-:W-:Y:S01]  /*1420*/  @!P0 FMUL.FTZ R173, R155.reuse, R22 ;  /* 0x000000169bad8220 */ /* 0x040fe20000410000 */
[----:B------:R-:W-:Y:S01]  /*1430*/  @!P0 FMUL.FTZ R172, R155, R20 ;  /* 0x000000149bac8220 */ /* 0x000fe20000410000 */
[--C-:B------:R-:W-:Y:S01]  /*1440*/  @!P0 FADD.FTZ R22, R190, -R176.reuse ;  /* 0x800000b0be168221 */ /* 0x100fe20000010000 */
[----:B------:R-:W-:Y:S01]  /*1450*/  @!P0 FADD.FTZ R20, R189, -R176 ;  /* 0x800000b0bd148221 */ /* 0x000fe20000010000 */
[----:B------:R-:W-:Y:S01]  /*1460*/  @P0 FMUL.FTZ R170, R170, R29 ;  /* 0x0000001daaaa0220 */ /* 0x000fe20000410000 */
[----:B------:R-:W-:Y:S01]  /*1470*/  @P0 FMUL.FTZ R171, R171, R0 ;  /* 0x00000000abab0220 */ /* 0x000fe20000410000 */
[----:B------:R-:W-:Y:S01]  /*1480*/  @P0 FMUL.FTZ R168, R168, R3 ;  /* 0x00000003a8a80220 */ /* 0x000fe20000410000 */
[----:B------:R-:W-:Y:S01]  /*1490*/  @!P0 FMUL.FTZ R170, R155, R28 ;  /* 0x0000001c9baa8220 */ /* 0x000fe20000410000 */
[----:B------:R-:W-:-:S02]  /*14a0*/  HADD2.F32 R0, -RZ, R84.H0_H0 ;  /* 0x20000054ff007230 */ /* 0x000fc40000004100 */
[----:B------:R-:W-:Y:S01]  /*14b0*/  @!P0 FADD.FTZ R28, R23, -R176 ;  /* 0x800000b0171c8221 */ /* 0x000fe20000010000 */
[C---:B------:R-:W-:Y:S01]  /*14c0*/  @!P0 FMUL.FTZ R168, R155.reuse, R22 ;  /* 0x000000169ba88220 */ /* 0x040fe20000410000 */
[----:B------:R-:W-:Y:S01]  /*14d0*/  @!P0 FMUL.FTZ R171, R155, R20 ;  /* 0x000000149bab8220 */ /* 0x000fe20000410000 */
[--C-:B------:R-:W-:Y:S02]  /*14e0*/  HADD2.F32 R21, -RZ, R85.reuse.H0_H0 ;  /* 0x20000055ff157230 */ /* 0x100fe40000004100 */
[----:B------:R-:W-:Y:S02]  /*14f0*/  HADD2.F32 R22, -RZ, R85.H1_H1 ;  /* 0x30000055ff167230 */ /* 0x000fe40000004100 */
[--C-:B------:R-:W-:Y:S02]  /*1500*/  HADD2.F32 R20, -RZ, R32.reuse.H0_H0 ;  /* 0x20000020ff147230 */ /* 0x100fe40000004100 */
[----:B------:R-:W-:Y:S01]  /*1510*/  HADD2.F32 R23, -RZ, R32.H1_H1 ;  /* 0x30000020ff177230 */ /* 0x000fe20000004100 */
[----:B------:R-:W0:Y:S01]  /*1520*/  @P0 MUFU.RCP R186, R0 ;  /* 0x0000000000ba0308 */ /* 0x000e220000001000 */
[----:B------:R-:W-:-:S02]  /*1530*/  HADD2.F32 R32, -RZ, R34.H0_H0 ;  /* 0x20000022ff207230 */ /* 0x000fc40000004100 */
[----:B------:R-:W-:Y:S01]  /*1540*/  @!P0 FMUL.FTZ R169, R155, R28 ;  /* 0x0000001c9ba98220 */ /* 0x000fe20000410000 */
[----:B------:R-:W-:Y:S02]  /*1550*/  HADD2.F32 R31, -RZ, R34.H1_H1 ;  /* 0x30000022ff1f7230 */ /* 0x000fe40000004100 */
[----:B------:R-:W-:Y:S02]  /*1560*/  HADD2.F32 R28, -RZ, R86.H0_H0 ;  /* 0x20000056ff1c7230 */ /* 0x000fe40000004100 */
[--C-:B------:R-:W-:Y:S01]  /*1570*/  HADD2.F32 R30, -RZ, R33.reuse.H0_H0 ;  /* 0x20000021ff1e7230 */ /* 0x100fe20000004100 */
[----:B------:R-:W1:Y:S01]  /*1580*/  @P0 MUFU.RCP R188, R21 ;  /* 0x0000001500bc0308 */ /* 0x000e620000001000 */
[----:B------:R-:W-:Y:S02]  /*1590*/  HADD2.F32 R29, -RZ, R33.H1_H1 ;  /* 0x30000021ff1d7230 */ /* 0x000fe40000004100 */
[----:B------:R-:W-:Y:S01]  /*15a0*/  FMUL.FTZ R33, R177, R20 ;  /* 0x00000014b1217220 */ /* 0x000fe20000410000 */
[----:B------:R-:W-:-:S02]  /*15b0*/  HADD2.F32 R189, -RZ, R87.H0_H0 ;  /* 0x20000057ffbd7230 */ /* 0x000fc40000004100 */
[----:B------:R-:W-:Y:S01]  /*15c0*/  FMUL.FTZ R34, R2, R23 ;  /* 0x0000001702227220 */ /* 0x000fe20000410000 */
[----:B------:R-:W-:Y:S01]  /*15d0*/  HADD2.F32 R3, -RZ, R84.H1_H1 ;  /* 0x30000054ff037230 */ /* 0x000fe20000004100 */
[----:B------:R-:W2:Y:S01]  /*15e0*/  @P0 MUFU.RCP R190, R22 ;  /* 0x0000001600be0308 */ /* 0x000ea20000001000 */
[C---:B------:R-:W-:Y:S01]  /*15f0*/  FADD.FTZ R72, R23.reuse, R72 ;  /* 0x0000004817487221 */ /* 0x040fe20000010000 */
[----:B------:R-:W-:Y:S01]  /*1600*/  FFMA.FTZ R52, R23, R175, R52 ;  /* 0x000000af17347223 */ /* 0x000fe20000010034 */
[----:B------:R-:W-:Y:S01]  /*1610*/  FMUL.FTZ R177, R180, R32 ;  /* 0x00000020b4b17220 */ /* 0x000fe20000410000 */
[----:B------:R-:W-:Y:S01]  /*1620*/  FMUL.FTZ R180, R181, R31 ;  /* 0x0000001fb5b47220 */ /* 0x000fe20000410000 */
[C---:B------:R-:W-:Y:S01]  /*1630*/  FADD.FTZ R76, R31.reuse, R76 ;  /* 0x0000004c1f4c7221 */ /* 0x040fe20000010000 */
[----:B------:R-:W-:Y:S02]  /*1640*/  FFMA.FTZ R56, R31, R171, R56 ;  /* 0x000000ab1f387223 */ /* 0x000fe40000010038 */
[----:B------:R-:W4:Y:S01]  /*1650*/  @P0 MUFU.RCP R23, R28 ;  /* 0x0000001c00170308 */ /* 0x000f220000001000 */
[----:B------:R-:W-:-:S02]  /*1660*/  HADD2.F32 R184, -RZ, R35.H0_H0 ;  /* 0x20000023ffb87230 */ /* 0x000fc40000004100 */
[--C-:B------:R-:W-:Y:S02]  /*1670*/  HADD2.F32 R2, -RZ, R24.reuse.H0_H0 ;  /* 0x20000018ff027230 */ /* 0x100fe40000004100 */
[----:B------:R-:W-:-:S03]  /*1680*/  HADD2.F32 R197, -RZ, R24.H1_H1 ;  /* 0x30000018ffc57230 */ /* 0x000fc60000004100 */
[----:B------:R-:W5:Y:S01]  /*1690*/  @P0 MUFU.RCP R31, R189 ;  /* 0x000000bd001f0308 */ /* 0x000f620000001000 */
[----:B------:R-:W-:Y:S02]  /*16a0*/  HADD2.F32 R185, -RZ, R35.H1_H1 ;  /* 0x30000023ffb97230 */ /* 0x000fe40000004100 */
[--C-:B------:R-:W-:Y:S02]  /*16b0*/  HADD2.F32 R24, -RZ, R25.reuse.H0_H0 ;  /* 0x20000019ff187230 */ /* 0x100fe40000004100 */
[----:B------:R-:W-:Y:S01]  /*16c0*/  FMUL.FTZ R35, R178, R30 ;  /* 0x0000001eb2237220 */ /* 0x000fe20000410000 */
[----:B------:R-:W-:Y:S02]  /*16d0*/  HADD2.F32 R25, -RZ, R25.H1_H1 ;  /* 0x30000019ff197230 */ /* 0x000fe40000004100 */
[----:B------:R-:W5:Y:S01]  /*16e0*/  @P0 MUFU.RCP R193, R3 ;  /* 0x0000000300c10308 */ /* 0x000f620000001000 */
[----:B------:R-:W-:Y:S02]  /*16f0*/  HADD2.F32 R191, -RZ, R87.H1_H1 ;  /* 0x30000057ffbf7230 */ /* 0x000fe40000004100 */
[----:B------:R-:W-:Y:S01]  /*1700*/  FMUL.FTZ R178, R179, R29 ;  /* 0x0000001db3b27220 */ /* 0x000fe20000410000 */
[C---:B------:R-:W-:Y:S01]  /*1710*/  FADD.FTZ R75, R30.reuse, R75 ;  /* 0x0000004b1e4b7221 */ /* 0x040fe20000010000 */
[----:B------:R-:W-:Y:S01]  /*1720*/  FFMA.FTZ R55, R30, R172, R55 ;  /* 0x000000ac1e377223 */ /* 0x000fe20000010037 */
[----:B------:R-:W-:Y:S01]  /*1730*/  FMUL.FTZ R179, R182, R184 ;  /* 0x000000b8b6b37220 */ /* 0x000fe20000410000 */
[C---:B------:R-:W-:Y:S01]  /*1740*/  FADD.FTZ R77, R32.reuse, R77 ;  /* 0x0000004d204d7221 */ /* 0x040fe20000010000 */
[----:B------:R-:W-:Y:S01]  /*1750*/  FFMA.FTZ R57, R32, R170, R57 ;  /* 0x000000aa20397223 */ /* 0x000fe20000010039 */
[----:B------:R-:W-:Y:S01]  /*1760*/  FMUL.FTZ R182, R183, R185 ;  /* 0x000000b9b7b67220 */ /* 0x000fe20000410000 */
[C---:B------:R-:W-:Y:S01]  /*1770*/  FADD.FTZ R78, R185.reuse, R78 ;  /* 0x0000004eb94e7221 */ /* 0x040fe20000010000 */
[----:B------:R-:W-:Y:S01]  /*1780*/  FFMA.FTZ R58, R185, R169, R58 ;  /* 0x000000a9b93a7223 */ /* 0x000fe2000001003a */
[----:B------:R-:W-:-:S02]  /*1790*/  HADD2.F32 R30, -RZ, R26.H0_H0 ;  /* 0x2000001aff1e7230 */ /* 0x000fc40000004100 */
[----:B------:R-:W-:Y:S01]  /*17a0*/  @P0 FADD.FTZ R181, -R115, R2 ;  /* 0x0000000273b50221 */ /* 0x000fe20000010100 */
[----:B------:R-:W5:Y:S01]  /*17b0*/  @P0 MUFU.RCP R195, R191 ;  /* 0x000000bf00c30308 */ /* 0x000f620000001000 */
[----:B------:R-:W-:Y:S02]  /*17c0*/  HADD2.F32 R32, -RZ, R27.H0_H0 ;  /* 0x2000001bff207230 */ /* 0x000fe40000004100 */
[----:B------:R-:W-:Y:S01]  /*17d0*/  @P0 FADD.FTZ R183, -R117, R24 ;  /* 0x0000001875b70221 */ /* 0x000fe20000010100 */
[----:B------:R-:W-:Y:S01]  /*17e0*/  @P0 FADD.FTZ R185, -R118, R25 ;  /* 0x0000001976b90221 */ /* 0x000fe20000010100 */
[----:B------:R-:W-:Y:S01]  /*17f0*/  @!P0 FADD.FTZ R24, R24, -R176 ;  /* 0x800000b018188221 */ /* 0x000fe20000010000 */
[----:B0-----:R-:W-:Y:S01]  /*1800*/  @P0 FMUL.FTZ R181, R181, R186 ;  /* 0x000000bab5b50220 */ /* 0x001fe20000410000 */
[----:B-1----:R-:W-:Y:S01]  /*1810*/  @P0 FMUL.FTZ R183, R183, R188 ;  /* 0x000000bcb7b70220 */ /* 0x002fe20000410000 */
[----:B--2---:R-:W-:Y:S01]  /*1820*/  @P0 FMUL.FTZ R185, R185, R190 ;  /* 0x000000beb9b90220 */ /* 0x004fe20000410000 */
[----:B------:R-:W-:Y:S01]  /*1830*/  @P0 FADD.FTZ R186, -R119, R30 ;  /* 0x0000001e77ba0221 */ /* 0x000fe20000010100 */
[C---:B------:R-:W-:Y:S01]  /*1840*/  FADD.FTZ R79, R184.reuse, R79 ;  /* 0x0000004fb84f7221 */ /* 0x040fe20000010000 */
[----:B------:R-:W-:Y:S01]  /*1850*/  FFMA.FTZ R59, R184, R168, R59 ;  /* 0x000000a8b83b7223 */ /* 0x000fe2000001003b */
[----:B------:R-:W-:Y:S01]  /*1860*/  @P0 FADD.FTZ R190, -R121, R32 ;  /* 0x0000002079be0221 */ /* 0x000fe20000010100 */
[----:B------:R-:W-:Y:S01]  /*1870*/  @!P0 FMUL.FTZ R183, R155, R24 ;  /* 0x000000189bb78220 */ /* 0x000fe20000410000 */
[C---:B------:R-:W-:Y:S01]  /*1880*/  FADD.FTZ R73, R20.reuse, R73 ;  /* 0x0000004914497221 */ /* 0x040fe20000010000 */
[----:B------:R-:W-:Y:S01]  /*1890*/  FFMA.FTZ R53, R20, R174, R53 ;  /* 0x000000ae14357223 */ /* 0x000fe20000010035 */
[----:B------:R-:W-:Y:S01]  /*18a0*/  @P0 FADD.FTZ R184, -R116, R197 ;  /* 0x000000c574b80221 */ /* 0x000fe20000010100 */
[--C-:B------:R-:W-:Y:S01]  /*18b0*/  @!P0 FADD.FTZ R24, R32, -R176.reuse ;  /* 0x800000b020188221 */ /* 0x100fe20000010000 */
[----:B------:R-:W-:Y:S01]  /*18c0*/  @!P0 FADD.FTZ R20, R197, -R176 ;  /* 0x800000b0c5148221 */ /* 0x000fe20000010000 */
[----:B------:R-:W-:-:S02]  /*18d0*/  HADD2.F32 R199, -RZ, R26.H1_H1 ;  /* 0x3000001affc77230 */ /* 0x000fc40000004100 */
[----:B----4-:R-:W-:Y:S01]  /*18e0*/  @P0 FMUL.FTZ R186, R186, R23 ;  /* 0x00000017baba0220 */ /* 0x010fe20000410000 */
[----:B------:R-:W-:Y:S02]  /*18f0*/  HADD2.F32 R27, -RZ, R27.H1_H1 ;  /* 0x3000001bff1b7230 */ /* 0x000fe40000004100 */
[----:B-----5:R-:W-:Y:S01]  /*1900*/  @P0 FMUL.FTZ R190, R190, R31 ;  /* 0x0000001fbebe0220 */ /* 0x020fe20000410000 */
[----:B------:R-:W-:Y:S01]  /*1910*/  @!P0 FADD.FTZ R26, R25, -R176 ;  /* 0x800000b0191a8221 */ /* 0x000fe20000010000 */
[--C-:B------:R-:W-:Y:S02]  /*1920*/  HADD2.F32 R23, -RZ, R40.reuse.H0_H0 ;  /* 0x20000028ff177230 */ /* 0x100fe40000004100 */
[----:B------:R-:W-:Y:S01]  /*1930*/  @P0 FMUL.FTZ R184, R184, R193 ;  /* 0x000000c1b8b80220 */ /* 0x000fe20000410000 */
[C---:B------:R-:W-:Y:S01]  /*1940*/  @!P0 FMUL.FTZ R190, R155.reuse, R24 ;  /* 0x000000189bbe8220 */ /* 0x040fe20000410000 */
[----:B------:R-:W-:Y:S02]  /*1950*/  HADD2.F32 R40, -RZ, R40.H1_H1 ;  /* 0x30000028ff287230 */ /* 0x000fe40000004100 */
[----:B------:R-:W-:Y:S01]  /*1960*/  @!P0 FMUL.FTZ R184, R155, R20 ;  /* 0x000000149bb88220 */ /* 0x000fe20000410000 */
[----:B------:R-:W-:-:S02]  /*1970*/  HADD2.F32 R24, -RZ, R41.H0_H0 ;  /* 0x20000029ff187230 */ /* 0x000fc40000004100 */
[----:B------:R-:W-:Y:S01]  /*1980*/  @P0 FADD.FTZ R192, -R122, R27 ;  /* 0x0000001b7ac00221 */ /* 0x000fe20000010100 */
[--C-:B------:R-:W-:Y:S01]  /*1990*/  @!P0 FADD.FTZ R2, R2, -R176.reuse ;  /* 0x800000b002028221 */ /* 0x100fe20000010000 */
[----:B------:R-:W-:Y:S01]  /*19a0*/  @!P0 FMUL.FTZ R185, R155, R26 ;  /* 0x0000001a9bb98220 */ /* 0x000fe20000410000 */
[----:B------:R-:W-:Y:S01]  /*19b0*/  @!P0 FADD.FTZ R26, R27, -R176 ;  /* 0x800000b01b1a8221 */ /* 0x000fe20000010000 */
[----:B------:R-:W-:Y:S02]  /*19c0*/  HADD2.F32 R25, -RZ, R41.H1_H1 ;  /* 0x30000029ff197230 */ /* 0x000fe40000004100 */
[----:B------:R-:W-:Y:S01]  /*19d0*/  FMUL.FTZ R41, R3, R40 ;  /* 0x0000002803297220 */ /* 0x000fe20000410000 */
[C---:B------:R-:W-:Y:S01]  /*19e0*/  FADD.FTZ R145, R40.reuse, R145 ;  /* 0x0000009128917221 */ /* 0x040fe20000010000 */
[----:B------:R-:W-:Y:S01]  /*19f0*/  FFMA.FTZ R151, R40, R184, R151 ;  /* 0x000000b828977223 */ /* 0x000fe20000010097 */
[----:B------:R-:W-:Y:S01]  /*1a00*/  FMUL.FTZ R40, R21, R24 ;  /* 0x0000001815287220 */ /* 0x000fe20000410000 */
[----:B------:R-:W-:Y:S01]  /*1a10*/  @P0 FMUL.FTZ R192, R192, R195 ;  /* 0x000000c3c0c00220 */ /* 0x000fe20000410000 */
[----:B------:R-:W-:Y:S01]  /*1a20*/  @!P0 FMUL.FTZ R181, R155, R2 ;  /* 0x000000029bb58220 */ /* 0x000fe20000410000 */
[----:B------:R-:W-:-:S02]  /*1a30*/  HADD2.F32 R21, -RZ, R5.H1_H1 ;  /* 0x30000005ff157230 */ /* 0x000fc40000004100 */
[--C-:B------:R-:W-:Y:S01]  /*1a40*/  @!P0 FADD.FTZ R2, R30, -R176.reuse ;  /* 0x800000b01e028221 */ /* 0x100fe20000010000 */
[----:B------:R-:W-:Y:S01]  /*1a50*/  @!P0 FMUL.FTZ R192, R155, R26 ;  /* 0x0000001a9bc08220 */ /* 0x000fe20000410000 */
[--C-:B------:R-:W-:Y:S02]  /*1a60*/  HADD2.F32 R26, -RZ, R42.reuse.H0_H0 ;  /* 0x2000002aff1a7230 */ /* 0x100fe40000004100 */
[----:B------:R-:W-:Y:S01]  /*1a70*/  FMUL.FTZ R0, R0, R23 ;  /* 0x0000001700007220 */ /* 0x000fe20000410000 */
[----:B------:R-:W-:Y:S02]  /*1a80*/  HADD2.F32 R30, -RZ, R42.H1_H1 ;  /* 0x3000002aff1e7230 */ /* 0x000fe40000004100 */
[----:B------:R-:W-:Y:S01]  /*1a90*/  FMUL.FTZ R42, R22, R25 ;  /* 0x00000019162a7220 */ /* 0x000fe20000410000 */
[----:B------:R-:W-:Y:S02]  /*1aa0*/  HADD2.F32 R187, -RZ, R86.H1_H1 ;  /* 0x30000056ffbb7230 */ /* 0x000fe40000004100 */
[----:B------:R-:W-:Y:S01]  /*1ab0*/  @P0 FADD.FTZ R188, -R120, R199 ;  /* 0x000000c778bc0221 */ /* 0x000fe20000010100 */
[----:B------:R-:W-:Y:S01]  /*1ac0*/  @!P0 FADD.FTZ R20, R199, -R176 ;  /* 0x800000b0c7148221 */ /* 0x000fe20000010000 */
[----:B------:R-:W0:Y:S01]  /*1ad0*/  @P0 MUFU.RCP R22, R21 ;  /* 0x0000001500160308 */ /* 0x000e220000001000 */
[----:B------:R-:W-:-:S02]  /*1ae0*/  HADD2.F32 R199, -RZ, R18.H0_H0 ;  /* 0x20000012ffc77230 */ /* 0x000fc40000004100 */
[C---:B------:R-:W-:Y:S01]  /*1af0*/  FADD.FTZ R74, R29.reuse, R74 ;  /* 0x0000004a1d4a7221 */ /* 0x040fe20000010000 */
[----:B------:R-:W-:Y:S02]  /*1b00*/  HADD2.F32 R201, -RZ, R18.H1_H1 ;  /* 0x30000012ffc97230 */ /* 0x000fe40000004100 */
[----:B------:R-:W-:Y:S01]  /*1b10*/  FFMA.FTZ R54, R29, R173, R54 ;  /* 0x000000ad1d367223 */ /* 0x000fe20000010036 */
[----:B------:R-:W-:Y:S01]  /*1b20*/  FADD.FTZ R18, RZ, R0 ;  /* 0x00000000ff127221 */ /* 0x000fe20000010000 */
[--C-:B------:R-:W-:Y:S01]  /*1b30*/  HADD2.F32 R32, -RZ, R43.reuse.H0_H0 ;  /* 0x2000002bff207230 */ /* 0x100fe20000004100 */
[----:B------:R-:W1:Y:S01]  /*1b40*/  @P0 MUFU.RCP R29, R187 ;  /* 0x000000bb001d0308 */ /* 0x000e620000001000 */
[----:B------:R-:W-:Y:S02]  /*1b50*/  HADD2.F32 R194, -RZ, R43.H1_H1 ;  /* 0x3000002bffc27230 */ /* 0x000fe40000004100 */
[----:B------:R-:W-:Y:S01]  /*1b60*/  FMUL.FTZ R43, R28, R26 ;  /* 0x0000001a1c2b7220 */ /* 0x000fe20000410000 */
[----:B------:R-:W-:-:S02]  /*1b70*/  HADD2.F32 R28, -RZ, R17.H0_H0 ;  /* 0x20000011ff1c7230 */ /* 0x000fc40000004100 */
[----:B------:R-:W-:Y:S02]  /*1b80*/  HADD2.F32 R31, -RZ, R17.H1_H1 ;  /* 0x30000011ff1f7230 */ /* 0x000fe40000004100 */
[----:B------:R-:W-:Y:S01]  /*1b90*/  FADD.FTZ R17, R18, R41 ;  /* 0x0000002912117221 */ /* 0x000fe20000010000 */
[----:B------:R-:W-:Y:S01]  /*1ba0*/  FFMA.FTZ R18, R0, R181, RZ ;  /* 0x000000b500127223 */ /* 0x000fe200000100ff */
[--C-:B------:R-:W-:Y:S02]  /*1bb0*/  HADD2.F32 R207, -RZ, R19.reuse.H0_H0 ;  /* 0x20000013ffcf7230 */ /* 0x100fe40000004100 */
[----:B------:R-:W-:Y:S02]  /*1bc0*/  HADD2.F32 R209, -RZ, R19.H1_H1 ;  /* 0x30000013ffd17230 */ /* 0x000fe40000004100 */
[----:B------:R-:W-:Y:S01]  /*1bd0*/  FADD.FTZ R19, R17, R40 ;  /* 0x0000002811137221 */ /* 0x000fe20000010000 */
[----:B------:R-:W-:Y:S01]  /*1be0*/  FFMA.FTZ R17, R41, R184, R18 ;  /* 0x000000b829117223 */ /* 0x000fe20000010012 */
[----:B------:R-:W-:-:S02]  /*1bf0*/  @P0 FADD.FTZ R195, -R146, R31 ;  /* 0x0000001f92c30221 */ /* 0x000fc40000010100 */
[----:B------:R-:W-:Y:S01]  /*1c00*/  FADD.FTZ R18, R19, R42 ;  /* 0x0000002a13127221 */ /* 0x000fe20000010000 */
[----:B------:R-:W-:Y:S01]  /*1c10*/  FFMA.FTZ R17, R40, R183, R17 ;  /* 0x000000b728117223 */ /* 0x000fe20000010011 */
[----:B0-----:R-:W-:Y:S01]  /*1c20*/  @P0 FMUL.FTZ R195, R195, R22 ;  /* 0x00000016c3c30220 */ /* 0x001fe20000410000 */
[C---:B------:R-:W-:Y:S01]  /*1c30*/  @!P0 FMUL.FTZ R186, R155.reuse, R2 ;  /* 0x000000029bba8220 */ /* 0x040fe20000410000 */
[----:B------:R-:W-:Y:S01]  /*1c40*/  FADD.FTZ R22, R18, R43 ;  /* 0x0000002b12167221 */ /* 0x000fe20000010000 */
[----:B------:R-:W-:Y:S01]  /*1c50*/  FFMA.FTZ R18, R42, R185, R17 ;  /* 0x000000b92a127223 */ /* 0x000fe20000010011 */
[----:B-1----:R-:W-:Y:S01]  /*1c60*/  @P0 FMUL.FTZ R188, R188, R29 ;  /* 0x0000001dbcbc0220 */ /* 0x002fe20000410000 */
[----:B------:R-:W-:Y:S01]  /*1c70*/  @!P0 FMUL.FTZ R188, R155, R20 ;  /* 0x000000149bbc8220 */ /* 0x000fe20000410000 */
[C---:B------:R-:W-:Y:S01]  /*1c80*/  FADD.FTZ R112, R26.reuse, R112 ;  /* 0x000000701a707221 */ /* 0x040fe20000010000 */
[----:B------:R-:W-:Y:S01]  /*1c90*/  FFMA.FTZ R113, R26, R186, R113 ;  /* 0x000000ba1a717223 */ /* 0x000fe20000010071 */
[----:B------:R-:W-:Y:S01]  /*1ca0*/  FMUL.FTZ R187, R187, R30 ;  /* 0x0000001ebbbb7220 */ /* 0x000fe20000410000 */
[----:B------:R-:W-:Y:S01]  /*1cb0*/  FFMA.FTZ R26, R43, R186, R18 ;  /* 0x000000ba2b1a7223 */ /* 0x000fe20000010012 */
[C---:B------:R-:W-:Y:S01]  /*1cc0*/  FADD.FTZ R110, R30.reuse, R110 ;  /* 0x0000006e1e6e7221 */ /* 0x040fe20000010000 */
[----:B------:R-:W-:Y:S01]  /*1cd0*/  FFMA.FTZ R111, R30, R188, R111 ;  /* 0x000000bc1e6f7223 */ /* 0x000fe2000001006f */
[----:B------:R-:W-:Y:S01]  /*1ce0*/  FMUL.FTZ R189, R189, R32 ;  /* 0x00000020bdbd7220 */ /* 0x000fe20000410000 */
[C---:B------:R-:W-:Y:S01]  /*1cf0*/  FADD.FTZ R108, R32.reuse, R108 ;  /* 0x0000006c206c7221 */ /* 0x040fe20000010000 */
[----:B------:R-:W-:Y:S01]  /*1d00*/  FFMA.FTZ R109, R32, R190, R109 ;  /* 0x000000be206d7223 */ /* 0x000fe2000001006d */
[----:B------:R-:W-:Y:S01]  /*1d10*/  FADD.FTZ R30, R22, R187 ;  /* 0x000000bb161e7221 */ /* 0x000fe20000010000 */
[----:B------:R-:W-:Y:S01]  /*1d20*/  FFMA.FTZ R32, R187, R188, R26 ;  /* 0x000000bcbb207223 */ /* 0x000fe2000001001a */
[----:B------:R-:W-:-:S02]  /*1d30*/  HADD2.F32 R200, -RZ, R6.H1_H1 ;  /* 0x30000006ffc87230 */ /* 0x000fc40000004100 */
[----:B------:R-:W-:Y:S01]  /*1d40*/  FMUL.FTZ R191, R191, R194 ;  /* 0x000000c2bfbf7220 */ /* 0x000fe20000410000 */
[----:B------:R-:W-:Y:S01]  /*1d50*/  FADD.FTZ R208, R30, R189 ;  /* 0x000000bd1ed07221 */ /* 0x000fe20000010000 */
[C---:B------:R-:W-:Y:S01]  /*1d60*/  FADD.FTZ R139, R24.reuse, R139 ;  /* 0x0000008b188b7221 */ /* 0x040fe20000010000 */
[----:B------:R-:W-:Y:S01]  /*1d70*/  FFMA.FTZ R144, R24, R183, R144 ;  /* 0x000000b718907223 */ /* 0x000fe20000010090 */
[----:B------:R-:W-:Y:S01]  /*1d80*/  FFMA.FTZ R32, R189, R190, R32 ;  /* 0x000000bebd207223 */ /* 0x000fe20000010020 */
[--C-:B------:R-:W-:Y:S02]  /*1d90*/  HADD2.F32 R24, -RZ, R16.reuse.H0_H0 ;  /* 0x20000010ff187230 */ /* 0x100fe40000004100 */
[----:B------:R-:W-:Y:S02]  /*1da0*/  HADD2.F32 R29, -RZ, R16.H1_H1 ;  /* 0x30000010ff1d7230 */ /* 0x000fe40000004100 */
[----:B------:R-:W-:Y:S01]  /*1db0*/  HADD2.F32 R205, -RZ, R7.H0_H0 ;  /* 0x20000007ffcd7230 */ /* 0x000fe20000004100 */
[----:B------:R-:W0:Y:S01]  /*1dc0*/  @P0 MUFU.RCP R16, R200 ;  /* 0x000000c800100308 */ /* 0x000e220000001000 */
[----:B------:R-:W-:Y:S01]  /*1dd0*/  FADD.FTZ R208, R208, R191 ;  /* 0x000000bfd0d07221 */ /* 0x000fe20000010000 */
[----:B------:R-:W-:-:S02]  /*1de0*/  HADD2.F32 R20, -RZ, R4.H1_H1 ;  /* 0x30000004ff147230 */ /* 0x000fc40000004100 */
[----:B------:R-:W-:Y:S01]  /*1df0*/  FFMA.FTZ R210, R191, R192, R32 ;  /* 0x000000c0bfd27223 */ /* 0x000fe20000010020 */
[----:B------:R-:W-:Y:S02]  /*1e00*/  HADD2.F32 R3, -RZ, R5.H0_H0 ;  /* 0x20000005ff037230 */ /* 0x000fe40000004100 */
[----:B------:R-:W-:Y:S01]  /*1e10*/  FADD.FTZ R208, R208, R157 ;  /* 0x0000009dd0d07221 */ /* 0x000fe20000010000 */
[----:B------:R-:W1:Y:S01]  /*1e20*/  @P0 MUFU.RCP R204, R205 ;  /* 0x000000cd00cc0308 */ /* 0x000e620000001000 */
[C---:B------:R-:W-:Y:S01]  /*1e30*/  FADD.FTZ R150, R23.reuse, R150 ;  /* 0x0000009617967221 */ /* 0x040fe20000010000 */
[----:B------:R-:W-:Y:S01]  /*1e40*/  FFMA.FTZ R154, R23, R181, R154 ;  /* 0x000000b5179a7223 */ /* 0x000fe2000001009a */
[----:B------:R-:W-:Y:S01]  /*1e50*/  FFMA.FTZ R210, R157, R44, R210 ;  /* 0x0000002c9dd27223 */ /* 0x000fe200000100d2 */
[----:B------:R-:W-:Y:S02]  /*1e60*/  HADD2.F32 R203, -RZ, R6.H0_H0 ;  /* 0x20000006ffcb7230 */ /* 0x000fe40000004100 */
[----:B------:R-:W-:-:S02]  /*1e70*/  FADD.FTZ R208, R208, R159 ;  /* 0x0000009fd0d07221 */ /* 0x000fc40000010000 */
[----:B------:R-:W2:Y:S01]  /*1e80*/  @P0 MUFU.RCP R198, R20 ;  /* 0x0000001400c60308 */ /* 0x000ea20000001000 */
[----:B------:R-:W-:Y:S01]  /*1e90*/  FFMA.FTZ R210, R159, R46, R210 ;  /* 0x0000002e9fd27223 */ /* 0x000fe200000100d2 */
[C---:B------:R-:W-:Y:S01]  /*1ea0*/  FADD.FTZ R114, R25.reuse, R114 ;  /* 0x0000007219727221 */ /* 0x040fe20000010000 */
[----:B------:R-:W-:-:S05]  /*1eb0*/  FFMA.FTZ R138, R25, R185, R138 ;  /* 0x000000b9198a7223 */ /* 0x000fca000001008a */
[----:B------:R-:W4:Y:S01]  /*1ec0*/  @P0 MUFU.RCP R23, R3 ;  /* 0x0000000300170308 */ /* 0x000f220000001000 */
[----:B------:R-:W-:Y:S01]  /*1ed0*/  @P0 FADD.FTZ R197, -R148, R201 ;  /* 0x000000c994c50221 */ /* 0x000fe20000010100 */
[----:B------:R-:W-:Y:S01]  /*1ee0*/  FADD.FTZ R208, R208, R161 ;  /* 0x000000a1d0d07221 */ /* 0x000fe20000010000 */
[----:B------:R-:W-:Y:S01]  /*1ef0*/  FFMA.FTZ R210, R161, R156, R210 ;  /* 0x0000009ca1d27223 */ /* 0x000fe200000100d2 */
[----:B------:R-:W-:-:S04]  /*1f00*/  HADD2.F32 R2, -RZ, R4.H0_H0 ;  /* 0x20000004ff027230 */ /* 0x000fc80000004100 */
[----:B------:R-:W5:Y:S01]  /*1f10*/  @P0 MUFU.RCP R25, R203 ;  /* 0x000000cb00190308 */ /* 0x000f620000001000 */
[----:B------:R-:W-:Y:S01]  /*1f20*/  @P0 FADD.FTZ R17, -R149, R207 ;  /* 0x000000cf95110221 */ /* 0x000fe20000010100 */
[C---:B------:R-:W-:Y:S01]  /*1f30*/  FADD.FTZ R106, R194.reuse, R106 ;  /* 0x0000006ac26a7221 */ /* 0x040fe20000010000 */
[----:B------:R-:W-:Y:S01]  /*1f40*/  FFMA.FTZ R107, R194, R192, R107 ;  /* 0x000000c0c26b7223 */ /* 0x000fe2000001006b */
[----:B0-----:R-:W-:Y:S01]  /*1f50*/  @P0 FMUL.FTZ R197, R197, R16 ;  /* 0x00000010c5c50220 */ /* 0x001fe20000410000 */
[----:B------:R-:W-:Y:S01]  /*1f60*/  FADD.FTZ R208, R208, R163 ;  /* 0x000000a3d0d07221 */ /* 0x000fe20000010000 */
[----:B------:R-:W-:Y:S01]  /*1f70*/  @P0 FADD.FTZ R194, -R141, R24 ;  /* 0x000000188dc20221 */ /* 0x000fe20000010100 */
[----:B------:R-:W-:Y:S01]  /*1f80*/  @P0 FADD.FTZ R196, -R143, R28 ;  /* 0x0000001c8fc40221 */ /* 0x000fe20000010100 */
[--C-:B------:R-:W-:Y:S01]  /*1f90*/  @!P0 FADD.FTZ R16, R24, -R176.reuse ;  /* 0x800000b018108221 */ /* 0x100fe20000010000 */
[----:B------:R-:W-:Y:S01]  /*1fa0*/  @!P0 FADD.FTZ R22, R28, -R176 ;  /* 0x800000b01c168221 */ /* 0x000fe20000010000 */
[----:B------:R-:W-:Y:S01]  /*1fb0*/  FFMA.FTZ R210, R163, R158, R210 ;  /* 0x0000009ea3d27223 */ /* 0x000fe200000100d2 */
[----:B------:R-:W0:Y:S01]  /*1fc0*/  @P0 MUFU.RCP R27, R2 ;  /* 0x00000002001b0308 */ /* 0x000e220000001000 */
[----:B------:R-:W-:Y:S01]  /*1fd0*/  @P0 FADD.FTZ R193, -R142, R29 ;  /* 0x0000001d8ec10221 */ /* 0x000fe20000010100 */
[--C-:B------:R-:W-:Y:S01]  /*1fe0*/  @!P0 FADD.FTZ R18, R29, -R176.reuse ;  /* 0x800000b01d128221 */ /* 0x100fe20000010000 */
[--C-:B------:R-:W-:Y:S01]  /*1ff0*/  @!P0 FADD.FTZ R24, R31, -R176.reuse ;  /* 0x800000b01f188221 */ /* 0x100fe20000010000 */
[--C-:B------:R-:W-:Y:S01]  /*2000*/  @!P0 FADD.FTZ R26, R199, -R176.reuse ;  /* 0x800000b0c71a8221 */ /* 0x100fe20000010000 */
[--C-:B------:R-:W-:Y:S01]  /*2010*/  @!P0 FADD.FTZ R28, R201, -R176.reuse ;  /* 0x800000b0c91c8221 */ /* 0x100fe20000010000 */
[--C-:B------:R-:W-:Y:S01]  /*2020*/  @!P0 FADD.FTZ R30, R207, -R176.reuse ;  /* 0x800000b0cf1e8221 */ /* 0x100fe20000010000 */
[----:B------:R-:W-:Y:S01]  /*2030*/  @!P0 FADD.FTZ R32, R209, -R176 ;  /* 0x800000b0d1208221 */ /* 0x000fe20000010000 */
[----:B-1----:R-:W-:Y:S01]  /*2040*/  @P0 FMUL.FTZ R176, R17, R204 ;  /* 0x000000cc11b00220 */ /* 0x002fe20000410000 */
[----:B------:R-:W-:Y:S01]  /*2050*/  FADD.FTZ R17, R208, R165 ;  /* 0x000000a5d0117221 */ /* 0x000fe20000010000 */
[----:B------:R-:W-:Y:S01]  /*2060*/  FFMA.FTZ R19, R165, R160, R210 ;  /* 0x000000a0a5137223 */ /* 0x000fe200000100d2 */
[----:B--2---:R-:W-:Y:S01]  /*2070*/  @P0 FMUL.FTZ R193, R193, R198 ;  /* 0x000000c6c1c10220 */ /* 0x004fe20000410000 */
[----:B----4-:R-:W-:Y:S01]  /*2080*/  @P0 FMUL.FTZ R196, R196, R23 ;  /* 0x00000017c4c40220 */ /* 0x010fe20000410000 */
[----:B------:R-:W-:Y:S01]  /*2090*/  @!P0 FMUL.FTZ R193, R155, R18 ;  /* 0x000000129bc18220 */ /* 0x000fe20000410000 */
[----:B------:R-:W-:Y:S01]  /*20a0*/  @P0 FADD.FTZ R198, -R147, R199 ;  /* 0x000000c793c60221 */ /* 0x000fe20000010100 */
[----:B------:R-:W-:Y:S01]  /*20b0*/  @!P0 FMUL.FTZ R196, R155, R22 ;  /* 0x000000169bc48220 */ /* 0x000fe20000410000 */
[----:B------:R-:W-:Y:S01]  /*20c0*/  FADD.FTZ R18, R17, R164 ;  /* 0x000000a411127221 */ /* 0x000fe20000010000 */
[----:B------:R-:W-:Y:S01]  /*20d0*/  FFMA.FTZ R22, R164, R45, R19 ;  /* 0x0000002da4167223 */ /* 0x000fe20000010013 */
[----:B-----5:R-:W-:-:S02]  /*20e0*/  @P0 FMUL.FTZ R198, R198, R25 ;  /* 0x00000019c6c60220 */ /* 0x020fc40000410000 */
[----:B------:R-:W-:Y:S01]  /*20f0*/  FADD.FTZ R23, R18, R167 ;  /* 0x000000a712177221 */ /* 0x000fe20000010000 */
[----:B------:R-:W-:Y:S01]  /*2100*/  FFMA.FTZ R25, R167, R162, R22 ;  /* 0x000000a2a7197223 */ /* 0x000fe20000010016 */
[C---:B------:R-:W-:Y:S01]  /*2110*/  @!P0 FMUL.FTZ R195, R155.reuse, R24 ;  /* 0x000000189bc38220 */ /* 0x040fe20000410000 */
[----:B------:R-:W-:Y:S01]  /*2120*/  @!P0 FMUL.FTZ R198, R155, R26 ;  /* 0x0000001a9bc68220 */ /* 0x000fe20000410000 */
[----:B------:R-:W-:Y:S01]  /*2130*/  FADD.FTZ R24, R23, R166 ;  /* 0x000000a617187221 */ /* 0x000fe20000010000 */
[----:B------:R-:W-:Y:S01]  /*2140*/  FFMA.FTZ R26, R166, R47, R25 ;  /* 0x0000002fa61a7223 */ /* 0x000fe20000010019 */
[----:B0-----:R-:W-:Y:S02]  /*2150*/  @P0 FMUL.FTZ R194, R194, R27 ;  /* 0x0000001bc2c20220 */ /* 0x001fe40000410000 */
[----:B------:R-:W-:Y:S01]  /*2160*/  FADD.FTZ R27, R24, R33 ;  /* 0x00000021181b7221 */ /* 0x000fe20000010000 */
[----:B------:R-:W-:Y:S01]  /*2170*/  FFMA.FTZ R29, R33, R174, R26 ;  /* 0x000000ae211d7223 */ /* 0x000fe2000001001a */
[C---:B------:R-:W-:Y:S01]  /*2180*/  @!P0 FMUL.FTZ R197, R155.reuse, R28 ;  /* 0x0000001c9bc58220 */ /* 0x040fe20000410000 */
[----:B------:R-:W-:Y:S01]  /*2190*/  @!P0 FMUL.FTZ R194, R155, R16 ;  /* 0x000000109bc28220 */ /* 0x000fe20000410000 */
[----:B------:R-:W-:Y:S01]  /*21a0*/  FADD.FTZ R26, R27, R34 ;  /* 0x000000221b1a7221 */ /* 0x000fe20000010000 */
[----:B------:R-:W-:Y:S01]  /*21b0*/  FFMA.FTZ R28, R34, R175, R29 ;  /* 0x000000af221c7223 */ /* 0x000fe2000001001d */
[----:B---3--:R-:W-:-:S02]  /*21c0*/  HADD2.F32 R16, -RZ, R36.H0_H0 ;  /* 0x20000024ff107230 */ /* 0x008fc40000004100 */
[----:B------:R-:W-:Y:S01]  /*21d0*/  FADD.FTZ R27, R26, R35 ;  /* 0x000000231a1b7221 */ /* 0x000fe20000010000 */
[----:B------:R-:W-:Y:S01]  /*21e0*/  FFMA.FTZ R29, R35, R172, R28 ;  /* 0x000000ac231d7223 */ /* 0x000fe2000001001c */
[----:B------:R-:W-:Y:S02]  /*21f0*/  HADD2.F32 R17, -RZ, R36.H1_H1 ;  /* 0x30000024ff117230 */ /* 0x000fe40000004100 */
[--C-:B------:R-:W-:Y:S02]  /*2200*/  HADD2.F32 R18, -RZ, R37.reuse.H0_H0 ;  /* 0x20000025ff127230 */ /* 0x100fe40000004100 */
[----:B------:R-:W-:Y:S02]  /*2210*/  HADD2.F32 R19, -RZ, R37.H1_H1 ;  /* 0x30000025ff137230 */ /* 0x000fe40000004100 */
[----:B------:R-:W-:Y:S01]  /*2220*/  FMUL.FTZ R37, R2, R16 ;  /* 0x0000001002257220 */ /* 0x000fe20000410000 */
        /* <DEDUP_REMOVED lines=8> */
[----:B------:R-:W-:Y:S01]  /*22b0*/  FFMA.FTZ R27, R177, R170, R16 ;  /* 0x000000aab11b7223 */ /* 0x000fe20000010010 */
[----:B------:R-:W-:-:S02]  /*22c0*/  HADD2.F32 R24, -RZ, R39.H0_H0 ;  /* 0x20000027ff187230 */ /* 0x000fc40000004100 */
[----:B------:R-:W-:Y:S01]  /*22d0*/  FADD.FTZ R2, R17, R180 ;  /* 0x000000b411027221 */ /* 0x000fe20000010000 */
[----:B------:R-:W-:Y:S01]  /*22e0*/  FFMA.FTZ R16, R180, R171, R27 ;  /* 0x000000abb4107223 */ /* 0x000fe2000001001b */
[----:B------:R-:W-:Y:S02]  /*22f0*/  HADD2.F32 R25, -RZ, R39.H1_H1 ;  /* 0x30000027ff197230 */ /* 0x000fe40000004100 */
[----:B------:R-:W-:Y:S01]  /*2300*/  FMUL.FTZ R39, R3, R18 ;  /* 0x0000001203277220 */ /* 0x000fe20000410000 */
[----:B------:R-:W-:Y:S01]  /*2310*/  FADD.FTZ R3, R2, R179 ;  /* 0x000000b302037221 */ /* 0x000fe20000010000 */
[----:B------:R-:W-:-:S03]  /*2320*/  FFMA.FTZ R17, R179, R168, R16 ;  /* 0x000000a8b3117223 */ /* 0x000fc60000010010 */
[----:B------:R-:W-:Y:S01]  /*2330*/  FADD.FTZ R2, R3, R182 ;  /* 0x000000b603027221 */ /* 0x000fe20000010000 */
[----:B------:R-:W-:-:S03]  /*2340*/  FFMA.FTZ R16, R182, R169, R17 ;  /* 0x000000a9b6107223 */ /* 0x000fc60000010011 */
[----:B------:R-:W-:Y:S01]  /*2350*/  FADD.FTZ R3, R2, R37 ;  /* 0x0000002502037221 */ /* 0x000fe20000010000 */
[----:B------:R-:W-:Y:S01]  /*2360*/  FFMA.FTZ R17, R37, R194, R16 ;  /* 0x000000c225117223 */ /* 0x000fe20000010010 */
[----:B------:R-:W-:Y:S02]  /*2370*/  HADD2.F32 R202, -RZ, R7.H1_H1 ;  /* 0x30000007ffca7230 */ /* 0x000fe40000004100 */
[----:B------:R-:W-:Y:S01]  /*2380*/  FADD.FTZ R2, R3, R36 ;  /* 0x0000002403027221 */ /* 0x000fe20000010000 */
[----:B------:R-:W-:Y:S01]  /*2390*/  FFMA.FTZ R16, R36, R193, R17 ;  /* 0x000000c124107223 */ /* 0x000fe20000010011 */
[----:B------:R-:W0:Y:S01]  /*23a0*/  @P0 MUFU.RCP R206, R202 ;  /* 0x000000ca00ce0308 */ /* 0x000e220000001000 */
[--C-:B------:R-:W-:Y:S02]  /*23b0*/  HADD2.F32 R22, -RZ, R38.reuse.H0_H0 ;  /* 0x20000026ff167230 */ /* 0x100fe40000004100 */
[----:B------:R-:W-:Y:S01]  /*23c0*/  FADD.FTZ R3, R2, R39 ;  /* 0x0000002702037221 */ /* 0x000fe20000010000 */
[----:B------:R-:W-:-:S02]  /*23d0*/  HADD2.F32 R23, -RZ, R38.H1_H1 ;  /* 0x30000026ff177230 */ /* 0x000fc40000004100 */
[----:B------:R-:W-:Y:S01]  /*23e0*/  FMUL.FTZ R38, R21, R19 ;  /* 0x0000001315267220 */ /* 0x000fe20000410000 */
[-C--:B------:R-:W-:Y:S01]  /*23f0*/  FFMA.FTZ R17, R39, R196.reuse, R16 ;  /* 0x000000c427117223 */ /* 0x080fe20000010010 */
[C---:B------:R-:W-:Y:S01]  /*2400*/  FADD.FTZ R83, R18.reuse, R83 ;  /* 0x0000005312537221 */ /* 0x040fe20000010000 */
[----:B------:R-:W-:Y:S01]  /*2410*/  FFMA.FTZ R63, R18, R196, R63 ;  /* 0x000000c4123f7223 */ /* 0x000fe2000001003f */
[----:B------:R-:W-:Y:S01]  /*2420*/  FMUL.FTZ R203, R203, R22 ;  /* 0x00000016cbcb7220 */ /* 0x000fe20000410000 */
[----:B------:R-:W-:Y:S01]  /*2430*/  FADD.FTZ R2, R3, R38 ;  /* 0x0000002603027221 */ /* 0x000fe20000010000 */
[----:B------:R-:W-:Y:S01]  /*2440*/  FFMA.FTZ R18, R38, R195, R17 ;  /* 0x000000c326127223 */ /* 0x000fe20000010011 */
[----:B------:R-:W-:Y:S02]  /*2450*/  FMUL.FTZ R200, R200, R23 ;  /* 0x00000017c8c87220 */ /* 0x000fe40000410000 */
[----:B------:R-:W-:Y:S01]  /*2460*/  FADD.FTZ R3, R2, R203 ;  /* 0x000000cb02037221 */ /* 0x000fe20000010000 */
[----:B------:R-:W-:Y:S01]  /*2470*/  FFMA.FTZ R17, R203, R198, R18 ;  /* 0x000000c6cb117223 */ /* 0x000fe20000010012 */
[----:B------:R-:W-:Y:S01]  /*2480*/  @P0 FADD.FTZ R199, -R152, R209 ;  /* 0x000000d198c70221 */ /* 0x000fe20000010100 */
[----:B------:R-:W-:Y:S01]  /*2490*/  FMUL.FTZ R205, R205, R24 ;  /* 0x00000018cdcd7220 */ /* 0x000fe20000410000 */
[----:B------:R-:W-:Y:S01]  /*24a0*/  FADD.FTZ R2, R3, R200 ;  /* 0x000000c803027221 */ /* 0x000fe20000010000 */
[----:B------:R-:W-:Y:S01]  /*24b0*/  @!P0 FMUL.FTZ R176, R155, R30 ;  /* 0x0000001e9bb08220 */ /* 0x000fe20000410000 */
[----:B------:R-:W-:Y:S01]  /*24c0*/  SHF.R.U32.HI R16, RZ, 0x5, R98 ;  /* 0x00000005ff107819 */ /* 0x000fe20000011662 */
[----:B------:R-:W-:Y:S01]  /*24d0*/  FFMA.FTZ R20, R200, R197, R17 ;  /* 0x000000c5c8147223 */ /* 0x000fe20000010011 */
[----:B0-----:R-:W-:Y:S01]  /*24e0*/  @P0 FMUL.FTZ R199, R199, R206 ;  /* 0x000000cec7c70220 */ /* 0x001fe20000410000 */
[----:B------:R-:W-:Y:S01]  /*24f0*/  FMUL.FTZ R202, R202, R25 ;  /* 0x00000019caca7220 */ /* 0x000fe20000410000 */
[----:B------:R-:W-:Y:S01]  /*2500*/  FADD.FTZ R3, R2, R205 ;  /* 0x000000cd02037221 */ /* 0x000fe20000010000 */
[----:B------:R-:W-:Y:S01]  /*2510*/  UMOV UR4, 0xffffffff ;  /* 0xffffffff00047882 */ /* 0x000fe20000000000 */
[----:B------:R-:W-:Y:S01]  /*2520*/  @!P0 FMUL.FTZ R199, R155, R32 ;  /* 0x000000209bc78220 */ /* 0x000fe20000410000 */
[----:B------:R-:W-:Y:S01]  /*2530*/  LOP3.LUT R18, R16, 0x7fffff8, RZ, 0xc0, !PT ;  /* 0x07fffff810127812 */ /* 0x000fe200078ec0ff */
[----:B------:R-:W-:Y:S01]  /*2540*/  FFMA.FTZ R17, R205, R176, R20 ;  /* 0x000000b0cd117223 */ /* 0x000fe20000010014 */
[----:B------:R-:W-:Y:S01]  /*2550*/  FADD.FTZ R2, R3, R202 ;  /* 0x000000ca03027221 */ /* 0x000fe20000010000 */
        /* <DEDUP_REMOVED lines=12> */
[----:B------:R-:W-:Y:S01]  /*2620*/  FFMA.FTZ R3, R202, R199, R17 ;  /* 0x000000c7ca037223 */ /* 0x000fe20000010011 */
[----:B------:R-:W-:Y:S08]  /*2630*/  BRA.DIV UR4, `(.L_x_154) ;  /* 0x0000001604a07947 */ /* 0x000ff0000b800000 */
        /* <DEDUP_REMOVED lines=18> */
.L_x_170:
        /* <DEDUP_REMOVED lines=53> */
.L_x_156:
[----:B------:R-:W-:Y:S05]  /*2ab0*/  BSYNC B0 ;  /* 0x0000000000007941 */ /* 0x000fea0003800000 */
.L_x_155:
        /* <DEDUP_REMOVED lines=19> */
.L_x_158:
[----:B------:R-:W2:Y:S04]  /*2bf0*/  LDG.E.STRONG.GPU R16, desc[UR6][R2.64] ;  /* 0x0000000602107981 */ /* 0x000ea8000c1ef900 */
[----:B--2---:R-:W-:Y:S01]  /*2c00*/  CCTL.IVALL ;  /* 0x00000000ff00798f */ /* 0x004fe20002000000 */
[----:B------:R-:W-:Y:S05]  /*2c10*/  YIELD ;  /* 0x0000000000007946 */ /* 0x000fea0003800000 */
[----:B------:R-:W-:-:S13]  /*2c20*/  ISETP.NE.AND P0, PT, R16, R19, PT ;  /* 0x000000131000720c */ /* 0x000fda0003f05270 */
[----:B------:R-:W-:Y:S05]  /*2c30*/  @P0 BRA `(.L_x_158) ;  /* 0xfffffffc00ec0947 */ /* 0x000fea000383ffff */
.L_x_157:
        /* <DEDUP_REMOVED lines=42> */
[----:B------:R-:W-:Y:S01]  /*2ee0*/  FFMA.FTZ R184, R16, R184, R17 ;  /* 0x000000b810b87223 */ /* 0x000fe20000010011 */
[----:B------:R-:W-:Y:S01]  /*2ef0*/  FADD.FTZ R196, R39, -R196 ;  /* 0x800000c427c47221 */ /* 0x000fe20000010000 */
[----:B------:R-:W-:Y:S01]  /*2f00*/  FADD.FTZ R2, R38, -R195 ;  /* 0x800000c326027221 */ /* 0x000fe20000010000 */
[C-C-:B------:R-:W-:Y:S01]  /*2f10*/  FFMA.FTZ R183, R16.reuse, R183, R17.reuse ;  /* 0x000000b710b77223 */ /* 0x140fe20000010011 */
[----:B------:R-:W0:Y:S01]  /*2f20*/  LDC.64 R38, c[0x0][0x280] ;  /* 0x0000a000ff267b82 */ /* 0x000e220000000a00 */
        /* <DEDUP_REMOVED lines=95> */
[----:B------:R-:W-:-:S02]  /*3520*/  F2FP.F16.F32.PACK_AB R19, R192, R19 ;  /* 0x00000013c013723e */ /* 0x000fc400000000ff */
[----:B------:R-:W-:Y:S01]  /*3530*/  F2FP.F16.F32.PACK_AB R18, R23, R18 ;  /* 0x000000121712723e */ /* 0x000fe200000000ff */
[--C-:B------:R-:W-:Y:S01]  /*3540*/  IMAD.WIDE.U32 R34, R35, 0x10, R38.reuse ;  /* 0x0000001023227825 */ /* 0x100fe200078e0026 */
[----:B------:R-:W-:Y:S02]  /*3550*/  F2FP.F16.F32.PACK_AB R17, R42, R17 ;  /* 0x000000112a11723e */ /* 0x000fe400000000ff */
[----:B------:R-:W-:Y:S01]  /*3560*/  F2FP.F16.F32.PACK_AB R16, R21, R0 ;  /* 0x000000001510723e */ /* 0x000fe200000000ff */
[--C-:B------:R-:W-:Y:S01]  /*3570*/  IMAD.WIDE.U32 R36, R37, 0x10, R38.reuse ;  /* 0x0000001025247825 */ /* 0x100fe200078e0026 */
[----:B------:R-:W-:Y:S02]  /*3580*/  F2FP.F16.F32.PACK_AB R23, R31, R162 ;  /* 0x000000a21f17723e */ /* 0x000fe400000000ff */
[----:B------:R-:W-:Y:S01]  /*3590*/  F2FP.F16.F32.PACK_AB R22, R29, R22 ;  /* 0x000000161d16723e */ /* 0x000fe200000000ff */
[----:B------:R-:W-:Y:S01]  /*35a0*/  IMAD.WIDE.U32 R38, R161, 0x10, R38 ;  /* 0x00000010a1267825 */ /* 0x000fe200078e0026 */
[----:B------:R-:W-:Y:S01]  /*35b0*/  F2FP.F16.F32.PACK_AB R21, R27, R156 ;  /* 0x0000009c1b15723e */ /* 0x000fe200000000ff */
[----:B------:R0:W-:Y:S01]  /*35c0*/  STG.E.128 desc[UR6][R2.64], R16 ;  /* 0x0000001002007986 */ /* 0x0001e2000c101d06 */
[----:B------:R-:W-:-:S02]  /*35d0*/  F2FP.F16.F32.PACK_AB R20, R25, R20 ;  /* 0x000000141914723e */ /* 0x000fc400000000ff */
[----:B------:R-:W-:Y:S02]  /*35e0*/  F2FP.F16.F32.PACK_AB R27, R45, R168 ;  /* 0x000000a82d1b723e */ /* 0x000fe400000000ff */
[----:B------:R-:W-:Y:S01]  /*35f0*/  F2FP.F16.F32.PACK_AB R26, R43, R26 ;  /* 0x0000001a2b1a723e */ /* 0x000fe200000000ff */
[----:B------:R0:W-:Y:S01]  /*3600*/  STG.E.128 desc[UR6][R34.64], R20 ;  /* 0x0000001422007986 */ /* 0x0001e2000c101d06 */
[----:B------:R-:W-:Y:S02]  /*3610*/  F2FP.F16.F32.PACK_AB R25, R41, R172 ;  /* 0x000000ac2919723e */ /* 0x000fe400000000ff */
[----:B------:R-:W-:Y:S02]  /*3620*/  F2FP.F16.F32.PACK_AB R24, R33, R24 ;  /* 0x000000182118723e */ /* 0x000fe400000000ff */
[----:B------:R-:W-:Y:S02]  /*3630*/  F2FP.F16.F32.PACK_AB R31, R155, R176 ;  /* 0x000000b09b1f723e */ /* 0x000fe400000000ff */
[----:B------:R-:W-:Y:S01]  /*3640*/  F2FP.F16.F32.PACK_AB R30, R159, R30 ;  /* 0x0000001e9f1e723e */ /* 0x000fe200000000ff */
[----:B------:R0:W-:Y:S01]  /*3650*/  STG.E.128 desc[UR6][R36.64], R24 ;  /* 0x0000001824007986 */ /* 0x0001e2000c101d06 */
[----:B------:R-:W-:-:S02]  /*3660*/  F2FP.F16.F32.PACK_AB R29, R157, R196 ;  /* 0x000000c49d1d723e */ /* 0x000fc400000000ff */
[----:B------:R-:W-:Y:S02]  /*3670*/  F2FP.F16.F32.PACK_AB R28, R47, R28 ;  /* 0x0000001c2f1c723e */ /* 0x000fe400000000ff */
[----:B------:R-:W-:Y:S02]  /*3680*/  IADD3 R92, R92, R201, RZ ;  /* 0x000000c95c5c7210 */ /* 0x000fe40007ffe0ff */
[----:B------:R-:W-:Y:S01]  /*3690*/  SEL R0, RZ, 0x1, P1 ;  /* 0x00000001ff007807 */ /* 0x000fe20000800000 */
[----:B------:R0:W-:Y:S01]  /*36a0*/  STG.E.128 desc[UR6][R38.64], R28 ;  /* 0x0000001c26007986 */ /* 0x0001e2000c101d06 */
[----:B------:R-:W-:-:S13]  /*36b0*/  ISETP.GE.AND P0, PT, R92, UR4, PT ;  /* 0x000000045c007c0c */ /* 0x000fda000bf06270 */
        /* <DEDUP_REMOVED lines=63> */
[----:B------:R-:W-:-:S07]  /*3ab0*/  MOV R75, R90 ;  /* 0x0000005a004b7202 */ /* 0x000fce0000000f00 */
.L_x_153:
[----:B-----5:R-:W0:Y:S01]  /*3ac0*/  LDC.64 R50, c[0x0][0x270] ;  /* 0x00009c00ff327b82 */ /* 0x020e220000000a00 */
        /* <DEDUP_REMOVED lines=31> */
.L_x_154:
[----:B------:R-:W-:Y:S01]  /*3cc0*/  HFMA2.MMA R27, -RZ, RZ, 0, 9.5367431640625e-07 ;  /* 0x00000010ff1b7435 */ /* 0x000fe200000001ff */
[----:B------:R-:W-:Y:S02]  /*3cd0*/  MOV R28, R2 ;  /* 0x00000002001c7202 */ /* 0x000fe40000000f00 */
[----:B------:R-:W-:Y:S02]  /*3ce0*/  MOV R30, 0x1f ;  /* 0x0000001f001e7802 */ /* 0x000fe40000000f00 */
[----:B------:R-:W-:-:S07]  /*3cf0*/  MOV R25, 0xffffffff ;  /* 0xffffffff00197802 */ /* 0x000fce0000000f00 */
[----:B------:R-:W-:Y:S05]  /*3d00*/  WARPSYNC.COLLECTIVE R25, `(.L_x_160) ;  /* 0x0000000019087348 */ /* 0x000fea0003c00000 */
[----:B------:R0:W1:Y:S02]  /*3d10*/  SHFL.DOWN P0, R26, R28, R27, R30 ;  /* 0x0800001b1c1a7389 */ /* 0x000064000000001e */
[----:B01----:R-:W-:Y:S01]  /*3d20*/  ENDCOLLECTIVE ;  /* 0x000000000000791b */ /* 0x003fe20003800000 */
.L_x_160:
[----:B------:R-:W-:Y:S02]  /*3d30*/  MOV R28, R3 ;  /* 0x00000003001c7202 */ /* 0x000fe40000000f00 */
[----:B------:R-:W-:-:S07]  /*3d40*/  MOV R17, R26 ;  /* 0x0000001a00117202 */ /* 0x000fce0000000f00 */
[----:B------:R-:W-:Y:S05]  /*3d50*/  WARPSYNC.COLLECTIVE R25, `(.L_x_161) ;  /* 0x0000000019087348 */ /* 0x000fea0003c00000 */
[----:B------:R0:W1:Y:S02]  /*3d60*/  SHFL.DOWN P0, R26, R28, R27, R30 ;  /* 0x0800001b1c1a7389 */ /* 0x000064000000001e */
[----:B01----:R-:W-:Y:S01]  /*3d70*/  ENDCOLLECTIVE ;  /* 0x000000000000791b */ /* 0x003fe20003800000 */
.L_x_161:
[----:B------:R-:W-:Y:S01]  /*3d80*/  FADD.FTZ R17, R2, R17 ;  /* 0x0000001102117221 */ /* 0x000fe20000010000 */
[----:B------:R-:W-:-:S04]  /*3d90*/  HFMA2.MMA R27, -RZ, RZ, 0, 4.76837158203125e-07 ;  /* 0x00000008ff1b7435 */ /* 0x000fc800000001ff */
[----:B------:R-:W-:Y:S02]  /*3da0*/  MOV R28, R17 ;  /* 0x00000011001c7202 */ /* 0x000fe40000000f00 */
[----:B------:R-:W-:-:S07]  /*3db0*/  MOV R20, R26 ;  /* 0x0000001a00147202 */ /* 0x000fce0000000f00 */
[----:B------:R-:W-:Y:S05]  /*3dc0*/  WARPSYNC.COLLECTIVE R25, `(.L_x_162) ;  /* 0x0000000019087348 */ /* 0x000fea0003c00000 */
[----:B------:R0:W1:Y:S02]  /*3dd0*/  SHFL.DOWN P0, R26, R28, R27, R30 ;  /* 0x0800001b1c1a7389 */ /* 0x000064000000001e */
[----:B01----:R-:W-:Y:S01]  /*3de0*/  ENDCOLLECTIVE ;  /* 0x000000000000791b */ /* 0x003fe20003800000 */
.L_x_162:
[----:B------:R-:W-:-:S05]  /*3df0*/  FADD.FTZ R20, R3, R20 ;  /* 0x0000001403147221 */ /* 0x000fca0000010000 */
[----:B------:R-:W-:Y:S02]  /*3e00*/  MOV R28, R20 ;  /* 0x00000014001c7202 */ /* 0x000fe40000000f00 */
[----:B------:R-:W-:-:S07]  /*3e10*/  MOV R22, R26 ;  /* 0x0000001a00167202 */ /* 0x000fce0000000f00 */
[----:B------:R-:W-:Y:S05]  /*3e20*/  WARPSYNC.COLLECTIVE R25, `(.L_x_163) ;  /* 0x0000000019087348 */ /* 0x000fea0003c00000 */
[----:B------:R0:W1:Y:S02]  /*3e30*/  SHFL.DOWN P0, R26, R28, R27, R30 ;  /* 0x0800001b1c1a7389 */ /* 0x000064000000001e */
[----:B01----:R-:W-:Y:S01]  /*3e40*/  ENDCOLLECTIVE ;  /* 0x000000000000791b */ /* 0x003fe20003800000 */
.L_x_163:
[----:B------:R-:W-:Y:S01]  /*3e50*/  FADD.FTZ R22, R17, R22 ;  /* 0x0000001611167221 */ /* 0x000fe20000010000 */
[----:B------:R-:W-:-:S04]  /*3e60*/  HFMA2.MMA R27, -RZ, RZ, 0, 2.384185791015625e-07 ;  /* 0x00000004ff1b7435 */ /* 0x000fc800000001ff */
[----:B------:R-:W-:Y:S02]  /*3e70*/  MOV R28, R22 ;  /* 0x00000016001c7202 */ /* 0x000fe40000000f00 */
[----:B------:R-:W-:-:S07]  /*3e80*/  MOV R19, R26 ;  /* 0x0000001a00137202 */ /* 0x000fce0000000f00 */
[----:B------:R-:W-:Y:S05]  /*3e90*/  WARPSYNC.COLLECTIVE R25, `(.L_x_164) ;  /* 0x0000000019087348 */ /* 0x000fea0003c00000 */
[----:B------:R0:W1:Y:S02]  /*3ea0*/  SHFL.DOWN P0, R26, R28, R27, R30 ;  /* 0x0800001b1c1a7389 */ /* 0x000064000000001e */
[----:B01----:R-:W-:Y:S01]  /*3eb0*/  ENDCOLLECTIVE ;  /* 0x000000000000791b */ /* 0x003fe20003800000 */
.L_x_164:
[----:B------:R-:W-:-:S05]  /*3ec0*/  FADD.FTZ R19, R20, R19 ;  /* 0x0000001314137221 */ /* 0x000fca0000010000 */
[----:B------:R-:W-:Y:S02]  /*3ed0*/  MOV R28, R19 ;  /* 0x00000013001c7202 */ /* 0x000fe40000000f00 */
[----:B------:R-:W-:-:S07]  /*3ee0*/  MOV R21, R26 ;  /* 0x0000001a00157202 */ /* 0x000fce0000000f00 */
[----:B------:R-:W-:Y:S05]  /*3ef0*/  WARPSYNC.COLLECTIVE R25, `(.L_x_165) ;  /* 0x0000000019087348 */ /* 0x000fea0003c00000 */
[----:B------:R0:W1:Y:S02]  /*3f00*/  SHFL.DOWN P0, R26, R28, R27, R30 ;  /* 0x0800001b1c1a7389 */ /* 0x000064000000001e */
[----:B01----:R-:W-:Y:S01]  /*3f10*/  ENDCOLLECTIVE ;  /* 0x000000000000791b */ /* 0x003fe20003800000 */
.L_x_165:
[----:B------:R-:W-:Y:S01]  /*3f20*/  FADD.FTZ R21, R22, R21 ;  /* 0x0000001516157221 */ /* 0x000fe20000010000 */
[----:B------:R-:W-:-:S04]  /*3f30*/  HFMA2.MMA R27, -RZ, RZ, 0, 1.1920928955078125e-07 ;  /* 0x00000002ff1b7435 */ /* 0x000fc800000001ff */
[----:B------:R-:W-:Y:S02]  /*3f40*/  MOV R28, R21 ;  /* 0x00000015001c7202 */ /* 0x000fe40000000f00 */
[----:B------:R-:W-:-:S07]  /*3f50*/  MOV R24, R26 ;  /* 0x0000001a00187202 */ /* 0x000fce0000000f00 */
[----:B------:R-:W-:Y:S05]  /*3f60*/  WARPSYNC.COLLECTIVE R25, `(.L_x_166) ;  /* 0x0000000019087348 */ /* 0x000fea0003c00000 */
[----:B------:R0:W1:Y:S02]  /*3f70*/  SHFL.DOWN P0, R26, R28, R27, R30 ;  /* 0x0800001b1c1a7389 */ /* 0x000064000000001e */
[----:B01----:R-:W-:Y:S01]  /*3f80*/  ENDCOLLECTIVE ;  /* 0x000000000000791b */ /* 0x003fe20003800000 */
.L_x_166:
[----:B------:R-:W-:-:S05]  /*3f90*/  FADD.FTZ R24, R19, R24 ;  /* 0x0000001813187221 */ /* 0x000fca0000010000 */
[----:B------:R-:W-:Y:S02]  /*3fa0*/  MOV R28, R24 ;  /* 0x00000018001c7202 */ /* 0x000fe40000000f00 */
[----:B------:R-:W-:-:S07]  /*3fb0*/  MOV R2, R26 ;  /* 0x0000001a00027202 */ /* 0x000fce0000000f00 */
[----:B------:R-:W-:Y:S05]  /*3fc0*/  WARPSYNC.COLLECTIVE R25, `(.L_x_167) ;  /* 0x0000000019087348 */ /* 0x000fea0003c00000 */
[----:B------:R0:W1:Y:S02]  /*3fd0*/  SHFL.DOWN P0, R26, R28, R27, R30 ;  /* 0x0800001b1c1a7389 */ /* 0x000064000000001e */
[----:B01----:R-:W-:Y:S01]  /*3fe0*/  ENDCOLLECTIVE ;  /* 0x000000000000791b */ /* 0x003fe20003800000 */
.L_x_167:
[----:B------:R-:W-:Y:S01]  /*3ff0*/  FADD.FTZ R23, R21, R2 ;  /* 0x0000000215177221 */ /* 0x000fe20000010000 */
[----:B------:R-:W-:-:S04]  /*4000*/  HFMA2.MMA R27, -RZ, RZ, 0, 5.9604644775390625e-08 ;  /* 0x00000001ff1b7435 */ /* 0x000fc800000001ff */
[----:B------:R-:W-:Y:S02]  /*4010*/  MOV R28, R23 ;  /* 0x00000017001c7202 */ /* 0x000fe40000000f00 */
[----:B------:R-:W-:-:S07]  /*4020*/  MOV R3, R26 ;  /* 0x0000001a00037202 */ /* 0x000fce0000000f00 */
[----:B------:R-:W-:Y:S05]  /*4030*/  WARPSYNC.COLLECTIVE R25, `(.L_x_168) ;  /* 0x0000000019087348 */ /* 0x000fea0003c00000 */
[----:B------:R0:W1:Y:S02]  /*4040*/  SHFL.DOWN P0, R26, R28, R27, R30 ;  /* 0x0800001b1c1a7389 */ /* 0x000064000000001e */
[----:B01----:R-:W-:Y:S01]  /*4050*/  ENDCOLLECTIVE ;  /* 0x000000000000791b */ /* 0x003fe20003800000 */
.L_x_168:
[----:B------:R-:W-:-:S05]  /*4060*/  FADD.FTZ R17, R24, R3 ;  /* 0x0000000318117221 */ /* 0x000fca0000010000 */
[----:B------:R-:W-:Y:S02]  /*4070*/  MOV R28, R17 ;  /* 0x00000011001c7202 */ /* 0x000fe40000000f00 */
[----:B------:R-:W-:-:S07]  /*4080*/  MOV R20, R26 ;  /* 0x0000001a00147202 */ /* 0x000fce0000000f00 */
[----:B------:R-:W-:Y:S05]  /*4090*/  WARPSYNC.COLLECTIVE R25, `(.L_x_169) ;  /* 0x0000000019087348 */ /* 0x000fea0003c00000 */
[----:B------:R0:W1:Y:S02]  /*40a0*/  SHFL.DOWN P0, R26, R28, R27, R30 ;  /* 0x0800001b1c1a7389 */ /* 0x000064000000001e */
[----:B01----:R-:W-:Y:S01]  /*40b0*/  ENDCOLLECTIVE ;  /* 0x000000000000791b */ /* 0x003fe20003800000 */
.L_x_169:
[----:B------:R-:W-:Y:S05]  /*40c0*/  BRA `(.L_x_170) ;  /* 0xffffffe400a47947 */ /* 0x000fea000383ffff */
.L_x_171:
        /* <DEDUP_REMOVED lines=11> */
.L_x_5381:


//--------------------- .text._ZN10layer_norm22ln_bwd_finalize_kernelINS_22Kernel_traits_finalizeILj65536EffffjLj1024ELj4ENS_18Kernel_traits_baseILj65536EffffjLj1024EEEEEEEvNS_9BwdParamsE --------------------------
	.section	.text._ZN10layer_norm22ln_bwd_finalize_kernelINS_22Kernel_traits_finalizeILj65536EffffjLj1024ELj4ENS_18Kernel_traits_baseILj65536EffffjLj1024EEEEEEEvNS_9BwdParamsE,"ax",@progbits
	.align	128
        .global         _ZN10layer_norm22ln_bwd_finalize_kernelINS_22Kernel_traits_finalizeILj65536EffffjLj1024ELj4ENS_18Kernel_traits_baseILj65536EffffjLj1024EEEEEEEvNS_9BwdParamsE
        .type           _ZN10layer_norm22ln_bwd_finalize_kernelINS_22Kernel_traits_finalizeILj65536EffffjLj1024ELj4ENS_18Kernel_traits_baseILj65536EffffjLj1024EEEEEEEvNS_9BwdParamsE,@function
        .size           _ZN10layer_norm22ln_bwd_finalize_kernelINS_22Kernel_traits_finalizeILj65536EffffjLj1024ELj4ENS_18Kernel_traits_baseILj65536EffffjLj1024EEEEEEEvNS_9BwdParamsE,(.L_x_5382 - _ZN10layer_norm22ln_bwd_finalize_kernelINS_22Kernel_traits_finalizeILj65536EffffjLj1024ELj4ENS_18Kernel_traits_baseILj65536EffffjLj1024EEEEEEEvNS_9BwdParamsE)
        .other          _ZN10layer_norm22ln_bwd_finalize_kernelINS_22Kernel_traits_finalizeILj65536EffffjLj1024ELj4ENS_18Kernel_traits_baseILj65536EffffjLj1024EEEEEEEvNS_9BwdParamsE,@"STO_CUDA_ENTRY STV_DEFAULT"
_ZN10layer_norm22ln_bwd_finalize_kernelINS_22Kernel_traits_finalizeILj65536EffffjLj1024ELj4ENS_18Kernel_traits_baseILj65536EffffjLj1024EEEEEEEvNS_9BwdParamsE:
.text._ZN10layer_norm22ln_bwd_finalize_kernelINS_22Kernel_traits_finalizeILj65536EffffjLj1024ELj4ENS_18Kernel_traits_baseILj65536EffffjLj1024EEEEEEEvNS_9BwdParamsE:
        /* <DEDUP_REMOVED lines=25> */
.L_x_181:
[----:B0-----:R-:W0:Y:S01]  /*0190*/  LDC R9, c[0x0][0x210] ;  /* 0x00008400ff097b82 */ /* 0x001e220000000800 */
[----:B------:R-:W-:Y:S01]  /*01a0*/  BSSY B0, `(.L_x_172) ;  /* 0x0000060000007945 */ /* 0x000fe20003800000 */
[----:B------:R-:W-:Y:S01]  /*01b0*/  HFMA2.MMA R11, -RZ, RZ, 0, 0 ;  /* 0x00000000ff0b7435 */ /* 0x000fe200000001ff */
        /* <DEDUP_REMOVED lines=25> */
.L_x_176:
        /* <DEDUP_REMOVED lines=33> */
.L_x_175:
[----:B------:R-:W-:Y:S05]  /*0560*/  BSYNC B1 ;  /* 0x0000000000017941 */ /* 0x000fea0003800000 */
.L_x_174:
        /* <DEDUP_REMOVED lines=23> */
.L_x_178:
[----:B------:R-:W-:Y:S05]  /*06e0*/  BSYNC B1 ;  /* 0x0000000000017941 */ /* 0x000fea0003800000 */
.L_x_177:
        /* <DEDUP_REMOVED lines=11> */
.L_x_173:
[----:B------:R-:W-:Y:S05]  /*07a0*/  BSYNC B0 ;  /* 0x0000000000007941 */ /* 0x000fea0003800000 */
.L_x_172:
        /* <DEDUP_REMOVED lines=29> */
.L_x_192:
[----:B------:R-:W-:Y:S01]  /*0980*/  @!P1 SHF.R.U32.HI R12, RZ, 0x3, R0 ;  /* 0x00000003ff0c9819 */ /* 0x000fe20000011600 */
[----:B---3--:R-:W-:Y:S01]  /*0990*/  FADD.FTZ R14, R9, R14 ;  /* 0x0000000e090e7221 */ /* 0x008fe20000010000 */
[----:B--2---:R-:W-:Y:S02]  /*09a0*/  FADD.FTZ R11, R10, R11 ;  /* 0x0000000b0a0b7221 */ /* 0x004fe40000010000 */
[----:B------:R-:W-:-:S05]  /*09b0*/  @!P1 LOP3.LUT R12, R12, 0x1ffffffc, RZ, 0xc0, !PT ;  /* 0x1ffffffc0c0c9812 */ /* 0x000fca00078ec0ff */
[----:B------:R2:W-:Y:S04]  /*09c0*/  @!P1 STS [R12+UR4+0x2000], R14 ;  /* 0x0020000e0c009988 */ /* 0x0005e80008000804 */
[----:B------:R2:W-:Y:S02]  /*09d0*/  @!P1 STS [R12+UR4+0x2080], R11 ;  /* 0x0020800b0c009988 */ /* 0x0005e40008000804 */
.L_x_179:
[----:B------:R-:W-:Y:S05]  /*09e0*/  WARPSYNC.ALL ;  /* 0x0000000000007948 */ /* 0x000fea0003800000 */
[----:B------:R-:W-:Y:S01]  /*09f0*/  BAR.SYNC.DEFER_BLOCKING 0x0 ;  /* 0x0000000000007b1d */ /* 0x000fe20000010000 */
[C---:B------:R-:W-:Y:S02]  /*0a00*/  ISETP.GT.U32.AND P1, PT, R3.reuse, -0x10001, PT ;  /* 0xfffeffff0300780c */ /* 0x040fe40003f24070 */
[----:B------:R-:W-:-:S05]  /*0a10*/  IADD3 R3, R3, 0x10000, RZ ;  /* 0x0001000003037810 */ /* 0x000fca0007ffe0ff */
[----:B0-2---:R-:W0:Y:S08]  /*0a20*/  @P0 LDC.64 R10, c[0x0][0x290] ;  /* 0x0000a400ff0a0b82 */ /* 0x005e300000000a00 */
[----:B------:R-:W2:Y:S01]  /*0a30*/  @P0 LDC.64 R12, c[0x0][0x288] ;  /* 0x0000a200ff0c0b82 */ /* 0x000ea20000000a00 */
[----:B------:R-:W3:Y:S04]  /*0a40*/  @P0 LDS.64 R14, [R6+0x2000] ;  /* 0x00200000060e0984 */ /* 0x000ee80000000a00 */
[----:B------:R-:W4:Y:S01]  /*0a50*/  @P0 LDS.64 R16, [R6+0x2080] ;  /* 0x0020800006100984 */ /* 0x000f220000000a00 */
[----:B0-----:R-:W-:-:S04]  /*0a60*/  @P0 IMAD.WIDE.U32 R10, R5, 0x8, R10 ;  /* 0x00000008050a0825 */ /* 0x001fc800078e000a */
[C---:B--2---:R-:W-:Y:S01]  /*0a70*/  @P0 IMAD.WIDE.U32 R12, R5.reuse, 0x8, R12 ;  /* 0x00000008050c0825 */ /* 0x044fe200078e000c */
[----:B------:R-:W-:Y:S01]  /*0a80*/  IADD3 R5, R5, 0x8000, RZ ;  /* 0x0000800005057810 */ /* 0x000fe20007ffe0ff */
[----:B---3--:R0:W-:Y:S04]  /*0a90*/  @P0 STG.E.64 desc[UR6][R10.64], R14 ;  /* 0x0000000e0a000986 */ /* 0x0081e8000c101b06 */
[----:B----4-:R0:W-:Y:S01]  /*0aa0*/  @P0 STG.E.64 desc[UR6][R12.64], R16 ;  /* 0x000000100c000986 */ /* 0x0101e2000c101b06 */
[----:B------:R-:W-:Y:S05]  /*0ab0*/  @P1 BRA `(.L_x_181) ;  /* 0xfffffff400b41947 */ /* 0x000fea000383ffff */
[----:B------:R-:W-:Y:S05]  /*0ac0*/  EXIT ;  /* 0x000000000000794d */ /* 0x000fea0003800000 */
.L_x_180:
[----:B------:R-:W-:Y:S01]  /*0ad0*/  HFMA2.MMA R19, -RZ, RZ, 0, 5.9604644775390625e-08 ;  /* 0x00000001ff137435 */ /* 0x000fe200000001ff */
[----:B---3--:R-:W-:Y:S01]  /*0ae0*/  IMAD.MOV.U32 R20, RZ, RZ, R10 ;  /* 0x000000ffff147224 */ /* 0x008fe200078e000a */
[----:B------:R-:W-:Y:S01]  /*0af0*/  MOV R22, 0x1f ;  /* 0x0000001f00167802 */ /* 0x000fe20000000f00 */
[----:B------:R-:W-:-:S08]  /*0b00*/  IMAD.MOV.U32 R17, RZ, RZ, -0x1 ;  /* 0xffffffffff117424 */ /* 0x000fd000078e00ff */
[----:B012---:R-:W-:Y:S05]  /*0b10*/  WARPSYNC.COLLECTIVE R17, `(.L_x_182) ;  /* 0x0000000011087348 */ /* 0x007fea0003c00000 */
[----:B------:R3:W4:Y:S02]  /*0b20*/  SHFL.BFLY P2, R18, R20, R19, R22 ;  /* 0x0c00001314127389 */ /* 0x0007240000040016 */
[----:B01234-:R-:W-:Y:S01]  /*0b30*/  ENDCOLLECTIVE ;  /* 0x000000000000791b */ /* 0x01ffe20003800000 */
.L_x_182:
[----:B------:R-:W-:Y:S01]  /*0b40*/  IMAD.MOV.U32 R19, RZ, RZ, 0x2 ;  /* 0x00000002ff137424 */ /* 0x000fe200078e00ff */
[----:B------:R-:W-:-:S05]  /*0b50*/  MOV R11, R18 ;  /* 0x00000012000b7202 */ /* 0x000fca0000000f00 */
[----:B------:R-:W-:-:S05]  /*0b60*/  FADD.FTZ R11, R10, R11 ;  /* 0x0000000b0a0b7221 */ /* 0x000fca0000010000 */
[----:B------:R-:W-:-:S07]  /*0b70*/  MOV R20, R11 ;  /* 0x0000000b00147202 */ /* 0x000fce0000000f00 */
[----:B------:R-:W-:Y:S05]  /*0b80*/  WARPSYNC.COLLECTIVE R17, `(.L_x_183) ;  /* 0x0000000011087348 */ /* 0x000fea0003c00000 */
[----:B------:R0:W1:Y:S02]  /*0b90*/  SHFL.BFLY P2, R18, R20, R19, R22 ;  /* 0x0c00001314127389 */ /* 0x0000640000040016 */
[----:B01----:R-:W-:Y:S01]  /*0ba0*/  ENDCOLLECTIVE ;  /* 0x000000000000791b */ /* 0x003fe20003800000 */
.L_x_183:
[----:B------:R-:W-:Y:S01]  /*0bb0*/  IMAD.MOV.U32 R19, RZ, RZ, 0x4 ;  /* 0x00000004ff137424 */ /* 0x000fe200078e00ff */
[----:B------:R-:W-:-:S05]  /*0bc0*/  MOV R12, R18 ;  /* 0x00000012000c7202 */ /* 0x000fca0000000f00 */
[----:B------:R-:W-:-:S05]  /*0bd0*/  FADD.FTZ R12, R11, R12 ;  /* 0x0000000c0b0c7221 */ /* 0x000fca0000010000 */
[----:B------:R-:W-:-:S07]  /*0be0*/  MOV R20, R12 ;  /* 0x0000000c00147202 */ /* 0x000fce0000000f00 */
[----:B------:R-:W-:Y:S05]  /*0bf0*/  WARPSYNC.COLLECTIVE R17, `(.L_x_184) ;  /* 0x0000000011087348 */ /* 0x000fea0003c00000 */
[----:B------:R0:W1:Y:S02]  /*0c00*/  SHFL.BFLY P2, R18, R20, R19, R22 ;  /* 0x0c00001314127389 */ /* 0x0000640000040016 */
[----:B01----:R-:W-:Y:S01]  /*0c10*/  ENDCOLLECTIVE ;  /* 0x000000000000791b */ /* 0x003fe20003800000 */
.L_x_184:
[----:B------:R-:W-:Y:S01]  /*0c20*/  IMAD.MOV.U32 R19, RZ, RZ, 0x8 ;  /* 0x00000008ff137424 */ /* 0x000fe200078e00ff */
[----:B------:R-:W-:-:S05]  /*0c30*/  MOV R13, R18 ;  /* 0x00000012000d7202 */ /* 0x000fca0000000f00 */
[----:B------:R-:W-:-:S05]  /*0c40*/  FADD.FTZ R13, R12, R13 ;  /* 0x0000000d0c0d7221 */ /* 0x000fca0000010000 */
[----:B------:R-:W-:-:S07]  /*0c50*/  MOV R20, R13 ;  /* 0x0000000d00147202 */ /* 0x000fce0000000f00 */
[----:B------:R-:W-:Y:S05]  /*0c60*/  WARPSYNC.COLLECTIVE R17, `(.L_x_185) ;  /* 0x0000000011087348 */ /* 0x000fea0003c00000 */
[----:B------:R0:W1:Y:S02]  /*0c70*/  SHFL.BFLY P2, R18, R20, R19, R22 ;  /* 0x0c00001314127389 */ /* 0x0000640000040016 */
[----:B01----:R-:W-:Y:S01]  /*0c80*/  ENDCOLLECTIVE ;  /* 0x000000000000791b */ /* 0x003fe20003800000 */
.L_x_185:
[----:B------:R-:W-:Y:S01]  /*0c90*/  HFMA2.MMA R19, -RZ, RZ, 0, 9.5367431640625e-07 ;  /* 0x00000010ff137435 */ /* 0x000fe200000001ff */
[----:B------:R-:W-:-:S05]  /*0ca0*/  MOV R10, R18 ;  /* 0x00000012000a7202 */ /* 0x000fca0000000f00 */
[----:B------:R-:W-:-:S05]  /*0cb0*/  FADD.FTZ R10, R13, R10 ;  /* 0x0000000a0d0a7221 */ /* 0x000fca0000010000 */
[----:B------:R-:W-:-:S07]  /*0cc0*/  MOV R20, R10 ;  /* 0x0000000a00147202 */ /* 0x000fce0000000f00 */
[----:B------:R-:W-:Y:S05]  /*0cd0*/  WARPSYNC.COLLECTIVE R17, `(.L_x_186) ;  /* 0x0000000011087348 */ /* 0x000fea0003c00000 */
[----:B------:R0:W1:Y:S02]  /*0ce0*/  SHFL.BFLY P2, R18, R20, R19, R22 ;  /* 0x0c00001314127389 */ /* 0x0000640000040016 */
[----:B01----:R-:W-:Y:S01]  /*0cf0*/  ENDCOLLECTIVE ;  /* 0x000000000000791b */ /* 0x003fe20003800000 */
.L_x_186:
[----:B------:R-:W-:Y:S01]  /*0d00*/  HFMA2.MMA R19, -RZ, RZ, 0, 5.9604644775390625e-08 ;  /* 0x00000001ff137435 */ /* 0x000fe200000001ff */
[----:B------:R-:W-:Y:S01]  /*0d10*/  MOV R20, R9 ;  /* 0x0000000900147202 */ /* 0x000fe20000000f00 */
[----:B------:R-:W-:-:S09]  /*0d20*/  IMAD.MOV.U32 R11, RZ, RZ, R18 ;  /* 0x000000ffff0b7224 */ /* 0x000fd200078e0012 */
[----:B------:R-:W-:Y:S05]  /*0d30*/  WARPSYNC.COLLECTIVE R17, `(.L_x_187) ;  /* 0x0000000011087348 */ /* 0x000fea0003c00000 */
[----:B------:R0:W1:Y:S02]  /*0d40*/  SHFL.BFLY P2, R18, R20, R19, R22 ;  /* 0x0c00001314127389 */ /* 0x0000640000040016 */
[----:B01----:R-:W-:Y:S01]  /*0d50*/  ENDCOLLECTIVE ;  /* 0x000000000000791b */ /* 0x003fe20003800000 */
.L_x_187:
[----:B------:R-:W-:Y:S01]  /*0d60*/  HFMA2.MMA R19, -RZ, RZ, 0, 1.1920928955078125e-07 ;  /* 0x00000002ff137435 */ /* 0x000fe200000001ff */
[----:B------:R-:W-:-:S05]  /*0d70*/  MOV R12, R18 ;  /* 0x00000012000c7202 */ /* 0x000fca0000000f00 */
[----:B------:R-:W-:-:S04]  /*0d80*/  FADD.FTZ R14, R9, R12 ;  /* 0x0000000c090e7221 */ /* 0x000fc80000010000 */
[----:B------:R-:W-:-:S07]  /*0d90*/  IMAD.MOV.U32 R20, RZ, RZ, R14 ;  /* 0x000000ffff147224 */ /* 0x000fce00078e000e */
[----:B------:R-:W-:Y:S05]  /*0da0*/  WARPSYNC.COLLECTIVE R17, `(.L_x_188) ;  /* 0x0000000011087348 */ /* 0x000fea0003c00000 */
[----:B------:R0:W1:Y:S02]  /*0db0*/  SHFL.BFLY P2, R18, R20, R19, R22 ;  /* 0x0c00001314127389 */ /* 0x0000640000040016 */
[----:B01----:R-:W-:Y:S01]  /*0dc0*/  ENDCOLLECTIVE ;  /* 0x000000000000791b */ /* 0x003fe20003800000 */
.L_x_188:
[----:B------:R-:W-:Y:S01]  /*0dd0*/  IMAD.MOV.U32 R19, RZ, RZ, 0x4 ;  /* 0x00000004ff137424 */ /* 0x000fe200078e00ff */
[----:B------:R-:W-:-:S05]  /*0de0*/  MOV R13, R18 ;  /* 0x00000012000d7202 */ /* 0x000fca0000000f00 */
[----:B------:R-:W-:-:S05]  /*0df0*/  FADD.FTZ R15, R14, R13 ;  /* 0x0000000d0e0f7221 */ /* 0x000fca0000010000 */
[----:B------:R-:W-:-:S07]  /*0e00*/  MOV R20, R15 ;  /* 0x0000000f00147202 */ /* 0x000fce0000000f00 */
[----:B------:R-:W-:Y:S05]  /*0e10*/  WARPSYNC.COLLECTIVE R17, `(.L_x_189) ;  /* 0x0000000011087348 */ /* 0x000fea0003c00000 */
[----:B------:R0:W1:Y:S02]  /*0e20*/  SHFL.BFLY P2, R18, R20, R19, R22 ;  /* 0x0c00001314127389 */ /* 0x0000640000040016 */
[----:B01----:R-:W-:Y:S01]  /*0e30*/  ENDCOLLECTIVE ;  /* 0x000000000000791b */ /* 0x003fe20003800000 */
.L_x_189:
[----:B------:R-:W-:Y:S01]  /*0e40*/  HFMA2.MMA R19, -RZ, RZ, 0, 4.76837158203125e-07 ;  /* 0x00000008ff137435 */ /* 0x000fe200000001ff */
[----:B------:R-:W-:-:S05]  /*0e50*/  MOV R16, R18 ;  /* 0x0000001200107202 */ /* 0x000fca0000000f00 */
[----:B------:R-:W-:-:S05]  /*0e60*/  FADD.FTZ R16, R15, R16 ;  /* 0x000000100f107221 */ /* 0x000fca0000010000 */
[----:B------:R-:W-:-:S07]  /*0e70*/  MOV R20, R16 ;  /* 0x0000001000147202 */ /* 0x000fce0000000f00 */
[----:B------:R-:W-:Y:S05]  /*0e80*/  WARPSYNC.COLLECTIVE R17, `(.L_x_190) ;  /* 0x0000000011087348 */ /* 0x000fea0003c00000 */
[----:B------:R0:W1:Y:S02]  /*0e90*/  SHFL.BFLY P2, R18, R20, R19, R22 ;  /* 0x0c00001314127389 */ /* 0x0000640000040016 */
[----:B01----:R-:W-:Y:S01]  /*0ea0*/  ENDCOLLECTIVE ;  /* 0x000000000000791b */ /* 0x003fe20003800000 */
.L_x_190:
[----:B------:R-:W-:Y:S01]  /*0eb0*/  HFMA2.MMA R19, -RZ, RZ, 0, 9.5367431640625e-07 ;  /* 0x00000010ff137435 */ /* 0x000fe200000001ff */
[----:B------:R-:W-:-:S04]  /*0ec0*/  IMAD.MOV.U32 R9, RZ, RZ, R18 ;  /* 0x000000ffff097224 */ /* 0x000fc800078e0012 */
[----:B------:R-:W-:-:S05]  /*0ed0*/  FADD.FTZ R9, R16, R9 ;  /* 0x0000000910097221 */ /* 0x000fca0000010000 */
[----:B------:R-:W-:-:S07]  /*0ee0*/  MOV R20, R9 ;  /* 0x0000000900147202 */ /* 0x000fce0000000f00 */
[----:B------:R-:W-:Y:S05]  /*0ef0*/  WARPSYNC.COLLECTIVE R17, `(.L_x_191) ;  /* 0x0000000011087348 */ /* 0x000fea0003c00000 */
[----:B------:R0:W1:Y:S02]  /*0f00*/  SHFL.BFLY P2, R18, R20, R19, R22 ;  /* 0x0c00001314127389 */ /* 0x0000640000040016 */
[----:B01----:R-:W-:Y:S01]  /*0f10*/  ENDCOLLECTIVE ;  /* 0x000000000000791b */ /* 0x003fe20003800000 */
.L_x_191:
[----:B------:R-:W-:Y:S01]  /*0f20*/  MOV R14, R18 ;  /* 0x00000012000e7202 */ /* 0x000fe20000000f00 */
[----:B------:R-:W-:Y:S06]  /*0f30*/  BRA `(.L_x_192) ;  /* 0xfffffff800907947 */ /* 0x000fec000383ffff */
.L_x_193:
        /* <DEDUP_REMOVED lines=12> */
.L_x_5382:


//--------------------- .text._ZN10layer_norm13ln_bwd_kernelINS_13Kernel_traitsIffffjLj65536ELj8ELj1ELj8ELj16ENS_18Kernel_traits_baseILj65536EffffjLj256EEEEEEEvNS_9BwdParamsE --------------------------
	.section	.text._ZN10layer_norm13ln_bwd_kernelINS_13Kernel_traitsIffffjLj65536ELj8ELj1ELj8ELj16ENS_18Kernel_traits_baseILj65536EffffjLj256EEEEEEEvNS_9BwdParamsE,"ax",@progbits
	.align	128
        .global         _ZN10layer_norm13ln_bwd_kernelINS_13Kernel_traitsIffffjLj65536ELj8ELj1ELj8ELj16ENS_18Kernel_traits_baseILj65536EffffjLj256EEEEEEEvNS_9BwdParamsE
        .type           _ZN10layer_norm13ln_bwd_kernelINS_13Kernel_traitsIffffjLj65536ELj8ELj1ELj8ELj16ENS_18Kernel_traits_baseILj65536EffffjLj256EEEEEEEvNS_9BwdParamsE,@function
        .size           _ZN10layer_norm13ln_bwd_kernelINS_13Kernel_traitsIffffjLj65536ELj8ELj1ELj8ELj16ENS_18Kernel_traits_baseILj65536EffffjLj256EEEEEEEvNS_9BwdParamsE,(.L_x_5383 - _ZN10layer_norm13ln_bwd_kernelINS_13Kernel_traitsIffffjLj65536ELj8ELj1ELj8ELj16ENS_18Kernel_traits_baseILj65536EffffjLj256EEEEEEEvNS_9BwdParamsE)
        .other          _ZN10layer_norm13ln_bwd_kernelINS_13Kernel_traitsIffffjLj65536ELj8ELj1ELj8ELj16ENS_18Kernel_traits_baseILj65536EffffjLj256EEEEEEEvNS_9BwdParamsE,@"STO_CUDA_ENTRY STV_DEFAULT"
_ZN10layer_norm13ln_bwd_kernelINS_13Kernel_traitsIffffjLj65536ELj8ELj1ELj8ELj16ENS_18Kernel_traits_baseILj65536EffffjLj256EEEEEEEvNS_9BwdParamsE:
.text._ZN10layer_norm13ln_bwd_kernelINS_13Kernel_traitsIffffjLj65536ELj8ELj1ELj8ELj16ENS_18Kernel_traits_baseILj65536EffffjLj256EEEEEEEvNS_9BwdParamsE:
        /* <DEDUP_REMOVED lines=10> */
[----:B0-----:R-:W-:-:S04]  /*00a0*/  LOP3.LUT R25, R22, 0x7, RZ, 0xc0, !PT ;  /* 0x0000000716197812 */ /* 0x001fc800078ec0ff */
[----:B------:R-:W-:-:S03]  /*00b0*/  SHF.L.U32 R9, R25, 0x8, RZ ;  /* 0x0000000819097819 */ /* 0x000fc600000006ff */
[----:B------:R-:W0:Y:S01]  /*00c0*/  @P0 LDC.64 R6, c[0x0][0x248] ;  /* 0x00009200ff060b82 */ /* 0x000e220000000a00 */
[----:B-1----:R-:W-:-:S04]  /*00d0*/  LOP3.LUT R24, R27, 0x1f, RZ, 0xc0, !PT ;  /* 0x0000001f1b187812 */ /* 0x002fc800078ec0ff */
[----:B------:R-:W-:-:S03]  /*00e0*/  LOP3.LUT R0, R9, 0x700, R24, 0xe2, !PT ;  /* 0x0000070009007812 */ /* 0x000fc600078ee218 */
[----:B------:R-:W1:Y:S01]  /*00f0*/  @P0 LDC.64 R30, c[0x0][0x248] ;  /* 0x00009200ff1e0b82 */ /* 0x000e620000000a00 */
[----:B------:R-:W-:-:S04]  /*0100*/  LOP3.LUT R23, R0, 0xe0, R27, 0xf8, !PT ;  /* 0x000000e000177812 */ /* 0x000fc800078ef81b */
[C---:B------:R-:W-:Y:S02]  /*0110*/  @P0 IADD3 R17, R23.reuse, 0x800, RZ ;  /* 0x0000080017110810 */ /* 0x040fe40007ffe0ff */
[C---:B------:R-:W-:Y:S01]  /*0120*/  @P0 IADD3 R19, R23.reuse, 0x1000, RZ ;  /* 0x0000100017130810 */ /* 0x040fe20007ffe0ff */
[----:B------:R-:W4:Y:S01]  /*0130*/  @P0 LDC.64 R8, c[0x0][0x248] ;  /* 0x00009200ff080b82 */ /* 0x000f220000000a00 */
[----:B------:R-:W-:Y:S01]  /*0140*/  @P0 IADD3 R21, R23, 0x1800, RZ ;  /* 0x0000180017150810 */ /* 0x000fe20007ffe0ff */
[----:B--2---:R-:W-:Y:S01]  /*0150*/  @P0 IMAD.WIDE.U32 R2, R17, 0x10, R2 ;  /* 0x0000001011020825 */ /* 0x004fe200078e0002 */
[----:B------:R-:W-:-:S05]  /*0160*/  @P0 IADD3 R17, R23, 0x2000, RZ ;  /* 0x0000200017110810 */ /* 0x000fca0007ffe0ff */
[----:B------:R-:W2:Y:S01]  /*0170*/  @P0 LDC.64 R10, c[0x0][0x248] ;  /* 0x00009200ff0a0b82 */ /* 0x000ea20000000a00 */
[----:B---3--:R-:W-:-:S07]  /*0180*/  @P0 IMAD.WIDE.U32 R4, R19, 0x10, R4 ;  /* 0x0000001013040825 */ /* 0x008fce00078e0004 */
[----:B------:R-:W3:Y:S01]  /*0190*/  @P0 LDC.64 R12, c[0x0][0x248] ;  /* 0x00009200ff0c0b82 */ /* 0x000ee20000000a00 */
[----:B0-----:R-:W-:-:S07]  /*01a0*/  @P0 IMAD.WIDE.U32 R6, R21, 0x10, R6 ;  /* 0x0000001015060825 */ /* 0x001fce00078e0006 */
[----:B------:R-:W0:Y:S01]  /*01b0*/  @P0 LDC.64 R14, c[0x0][0x248] ;  /* 0x00009200ff0e0b82 */ /* 0x000e220000000a00 */
[----:B------:R-:W-:Y:S01]  /*01c0*/  SHF.R.U32.HI R22, RZ, 0x3, R22 ;  /* 0x00000003ff167819 */ /* 0x000fe20000011616 */
[----:B----4-:R-:W-:Y:S01]  /*01d0*/  @P0 IMAD.WIDE.U32 R8, R17, 0x10, R8 ;  /* 0x0000001011080825 */ /* 0x010fe200078e0008 */
[C---:B------:R-:W-:Y:S01]  /*01e0*/  @P0 IADD3 R19, R23.reuse, 0x2800, RZ ;  /* 0x0000280017130810 */ /* 0x040fe20007ffe0ff */
[----:B------:R-:W5:Y:S01]  /*01f0*/  @P0 LDG.E.128 R92, desc[UR6][R2.64] ;  /* 0x00000006025c0981 */ /* 0x000f62000c1e1d00 */
[C---:B------:R-:W-:Y:S02]  /*0200*/  @P0 IADD3 R21, R23.reuse, 0x3000, RZ ;  /* 0x0000300017150810 */ /* 0x040fe40007ffe0ff */
[----:B------:R-:W-:Y:S01]  /*0210*/  @P0 IADD3 R29, R23, 0x3800, RZ ;  /* 0x00003800171d0810 */ /* 0x000fe20007ffe0ff */
[----:B--2---:R-:W-:Y:S01]  /*0220*/  @P0 IMAD.WIDE.U32 R10, R19, 0x10, R10 ;  /* 0x00000010130a0825 */ /* 0x004fe200078e000a */
[----:B-1----:R-:W-:Y:S01]  /*0230*/  @P0 LEA R16, P1, R23, R30, 0x4 ;  /* 0x0000001e17100211 */ /* 0x002fe200078220ff */
[----:B------:R-:W5:Y:S01]  /*0240*/  @P0 LDG.E.128 R88, desc[UR6][R4.64] ;  /* 0x0000000604580981 */ /* 0x000f62000c1e1d00 */
[----:B------:R-:W-:-:S02]  /*0250*/  LEA.HI R118, R27, R22, RZ, 0x18 ;  /* 0x000000161b767211 */ /* 0x000fc400078fc0ff */
[----:B------:R-:W-:Y:S01]  /*0260*/  @P0 LEA.HI.X R17, R23, R31, RZ, 0x4, P1 ;  /* 0x0000001f17110211 */ /* 0x000fe200008f24ff */
[----:B------:R-:W5:Y:S01]  /*0270*/  @P0 LDG.E.128 R84, desc[UR6][R6.64] ;  /* 0x0000000606540981 */ /* 0x000f62000c1e1d00 */
[----:B---3--:R-:W-:Y:S01]  /*0280*/  @P0 IMAD.WIDE.U32 R12, R21, 0x10, R12 ;  /* 0x00000010150c0825 */ /* 0x008fe200078e000c */
[----:B------:R-:W-:Y:S02]  /*0290*/  MOV R20, R118 ;  /* 0x0000007600147202 */ /* 0x000fe40000000f00 */
[----:B------:R-:W5:Y:S04]  /*02a0*/  @P0 LDG.E.128 R80, desc[UR6][R8.64] ;  /* 0x0000000608500981 */ /* 0x000f68000c1e1d00 */
[----:B------:R-:W5:Y:S01]  /*02b0*/  @P0 LDG.E.128 R76, desc[UR6][R10.64] ;  /* 0x000000060a4c0981 */ /* 0x000f62000c1e1d00 */
[----:B0-----:R-:W-:-:S03]  /*02c0*/  @P0 IMAD.WIDE.U32 R14, R29, 0x10, R14 ;  /* 0x000000101d0e0825 */ /* 0x001fc600078e000e */
[----:B------:R-:W5:Y:S04]  /*02d0*/  @P0 LDG.E.128 R72, desc[UR6][R12.64] ;  /* 0x000000060c480981 */ /* 0x000f68000c1e1d00 */
[----:B------:R-:W5:Y:S04]  /*02e0*/  @P0 LDG.E.128 R68, desc[UR6][R16.64] ;  /* 0x0000000610440981 */ /* 0x000f68000c1e1d00 */
[----:B------:R0:W5:Y:S01]  /*02f0*/  @P0 LDG.E.128 R64, desc[UR6][R14.64] ;  /* 0x000000060e400981 */ /* 0x000162000c1e1d00 */
[----:B------:R-:W-:Y:S02]  /*0300*/  ISETP.GE.AND P0, PT, R20, UR4, PT ;  /* 0x0000000414007c0c */ /* 0x000fe4000bf06270 */
        /* <DEDUP_REMOVED lines=32> */
[----:B------:R-:W-:Y:S06]  /*0510*/  @P0 BRA `(.L_x_194) ;  /* 0x0000003000100947 */ /* 0x000fec0003800000 */
[----:B------:R-:W0:Y:S01]  /*0520*/  LDC.64 R2, c[0x0][0x240] ;  /* 0x00009000ff027b82 */ /* 0x000e220000000a00 */
[----:B------:R-:W-:Y:S02]  /*0530*/  HFMA2.MMA R209, -RZ, RZ, 0, 5.9604644775390625e-08 ;  /* 0x00000001ffd17435 */ /* 0x000fe400000001ff */
[----:B------:R-:W-:Y:S01]  /*0540*/  HFMA2.MMA R0, -RZ, RZ, 0, 0 ;  /* 0x00000000ff007435 */ /* 0x000fe200000001ff */
[----:B------:R-:W-:Y:S02]  /*0550*/  CS2R R198, SRZ ;  /* 0x0000000000c67805 */ /* 0x000fe4000001ff00 */
[----:B------:R-:W-:Y:S02]  /*0560*/  MOV R21, RZ ;  /* 0x000000ff00157202 */ /* 0x000fe40000000f00 */
        /* <DEDUP_REMOVED lines=13> */
[----:B0-----:R-:W-:Y:S01]  /*0640*/  IMAD.WIDE.U32 R2, R23, 0x10, R2 ;  /* 0x0000001017027825 */ /* 0x001fe200078e0002 */
[----:B------:R-:W-:-:S02]  /*0650*/  CS2R R182, SRZ ;  /* 0x0000000000b67805 */ /* 0x000fc4000001ff00 */
[----:B------:R-:W-:Y:S02]  /*0660*/  CS2R R188, SRZ ;  /* 0x0000000000bc7805 */ /* 0x000fe4000001ff00 */
[----:B------:R-:W-:Y:S02]  /*0670*/  CS2R R186, SRZ ;  /* 0x0000000000ba7805 */ /* 0x000fe4000001ff00 */
[----:B------:R-:W-:Y:S01]  /*0680*/  CS2R R192, SRZ ;  /* 0x0000000000c07805 */ /* 0x000fe2000001ff00 */
[----:B------:R-:W5:Y:S01]  /*0690*/  LDG.E.128 R60, desc[UR6][R2.64] ;  /* 0x00000006023c7981 */ /* 0x000f62000c1e1d00 */
[----:B------:R-:W-:Y:S02]  /*06a0*/  CS2R R190, SRZ ;  /* 0x0000000000be7805 */ /* 0x000fe4000001ff00 */
[----:B------:R-:W-:Y:S02]  /*06b0*/  CS2R R196, SRZ ;  /* 0x0000000000c47805 */ /* 0x000fe4000001ff00 */
[----:B------:R-:W-:Y:S01]  /*06c0*/  CS2R R194, SRZ ;  /* 0x0000000000c27805 */ /* 0x000fe2000001ff00 */
[----:B------:R-:W5:Y:S01]  /*06d0*/  LDG.E.128 R56, desc[UR6][R2.64+0x8000] ;  /* 0x0080000602387981 */ /* 0x000f62000c1e1d00 */
[----:B------:R-:W-:-:S02]  /*06e0*/  CS2R R28, SRZ ;  /* 0x00000000001c7805 */ /* 0x000fc4000001ff00 */
[----:B------:R-:W-:Y:S02]  /*06f0*/  MOV R26, RZ ;  /* 0x000000ff001a7202 */ /* 0x000fe40000000f00 */
[----:B------:R-:W-:Y:S01]  /*0700*/  CS2R R30, SRZ ;  /* 0x00000000001e7805 */ /* 0x000fe2000001ff00 */
[----:B------:R-:W5:Y:S01]  /*0710*/  LDG.E.128 R52, desc[UR6][R2.64+0x10000] ;  /* 0x0100000602347981 */ /* 0x000f62000c1e1d00 */
[----:B------:R-:W-:Y:S02]  /*0720*/  CS2R R160, SRZ ;  /* 0x0000000000a07805 */ /* 0x000fe4000001ff00 */
[----:B------:R-:W-:Y:S02]  /*0730*/  CS2R R162, SRZ ;  /* 0x0000000000a27805 */ /* 0x000fe4000001ff00 */
[----:B------:R-:W-:Y:S01]  /*0740*/  CS2R R164, SRZ ;  /* 0x0000000000a47805 */ /* 0x000fe2000001ff00 */
[----:B------:R-:W5:Y:S01]  /*0750*/  LDG.E.128 R48, desc[UR6][R2.64+0x18000] ;  /* 0x0180000602307981 */ /* 0x000f62000c1e1d00 */
[----:B------:R-:W-:-:S02]  /*0760*/  CS2R R166, SRZ ;  /* 0x0000000000a67805 */ /* 0x000fc4000001ff00 */
[----:B------:R-:W-:Y:S02]  /*0770*/  CS2R R168, SRZ ;  /* 0x0000000000a87805 */ /* 0x000fe4000001ff00 */
[----:B------:R-:W-:Y:S01]  /*0780*/  CS2R R170, SRZ ;  /* 0x0000000000aa7805 */ /* 0x000fe2000001ff00 */
[----:B------:R-:W5:Y:S01]  /*0790*/  LDG.E.128 R44, desc[UR6][R2.64+0x20000] ;  /* 0x02000006022c7981 */ /* 0x000f62000c1e1d00 */
[----:B------:R-:W-:-:S03]  /*07a0*/  CS2R R172, SRZ ;  /* 0x0000000000ac7805 */ /* 0x000fc6000001ff00 */
[----:B------:R-:W5:Y:S04]  /*07b0*/  LDG.E.128 R40, desc[UR6][R2.64+0x28000] ;  /* 0x0280000602287981 */ /* 0x000f68000c1e1d00 */
[----:B------:R-:W5:Y:S04]  /*07c0*/  LDG.E.128 R36, desc[UR6][R2.64+0x30000] ;  /* 0x0300000602247981 */ /* 0x000f68000c1e1d00 */
[----:B------:R0:W5:Y:S02]  /*07d0*/  LDG.E.128 R32, desc[UR6][R2.64+0x38000] ;  /* 0x0380000602207981 */ /* 0x000164000c1e1d00 */
[----:B0-----:R-:W-:-:S07]  /*07e0*/  CS2R R2, SRZ ;  /* 0x0000000000027805 */ /* 0x001fce000001ff00 */
.L_x_200:
[----:B------:R-:W-:Y:S01]  /*07f0*/  ULDC.64 UR4, c[0x0][0x228] ;  /* 0x00008a0000047ab9 */ /* 0x000fe20000000a00 */
[----:B------:R-:W-:Y:S01]  /*0800*/  SHF.L.U32 R208, R20, 0xe, RZ ;  /* 0x0000000e14d07819 */ /* 0x000fe200000006ff */
[----:B0-----:R-:W0:Y:S01]  /*0810*/  LDC.64 R156, c[0x0][0x268] ;  /* 0x00009a00ff9c7b82 */ /* 0x001e220000000a00 */
[----:B------:R-:W-:Y:S02]  /*0820*/  ISETP.NE.U32.AND P0, PT, RZ, UR4, PT ;  /* 0x00000004ff007c0c */ /* 0x000fe4000bf05070 */
[----:B------:R-:W-:Y:S02]  /*0830*/  LOP3.LUT R208, R208, R23, RZ, 0xfc, !PT ;  /* 0x00000017d0d07212 */ /* 0x000fe400078efcff */
[----:B------:R-:W-:Y:S02]  /*0840*/  ISETP.NE.AND.EX P0, PT, RZ, UR5, PT, P0 ;  /* 0x00000005ff007c0c */ /* 0x000fe4000bf05300 */
[----:B------:R-:W-:-:S11]  /*0850*/  IADD3 R207, R208, 0x800, RZ ;  /* 0x00000800d0cf7810 */ /* 0x000fd60007ffe0ff */
[----:B------:R-:W1:Y:S01]  /*0860*/  @P0 LDC.64 R100, c[0x0][0x228] ;  /* 0x00008a00ff640b82 */ /* 0x000e620000000a00 */
[----:B------:R-:W-:-:S04]  /*0870*/  @P0 LEA R96, P1, R208, UR4, 0x4 ;  /* 0x00000004d0600c11 */ /* 0x000fc8000f8220ff */
[----:B------:R-:W-:-:S03]  /*0880*/  @P0 LEA.HI.X R97, R208, UR5, RZ, 0x4, P1 ;  /* 0x00000005d0610c11 */ /* 0x000fc600088f24ff */
[----:B------:R-:W2:Y:S01]  /*0890*/  @P0 LDC.64 R104, c[0x0][0x228] ;  /* 0x00008a00ff680b82 */ /* 0x000ea20000000a00 */
[C---:B------:R-:W-:Y:S02]  /*08a0*/  IADD3 R206, R208.reuse, 0x1000, RZ ;  /* 0x00001000d0ce7810 */ /* 0x040fe40007ffe0ff */
[----:B------:R-:W3:Y:S05]  /*08b0*/  @P0 LDG.E.128 R96, desc[UR6][R96.64] ;  /* 0x0000000660600981 */ /* 0x000eea000c1e1d00 */
[----:B------:R-:W4:Y:S08]  /*08c0*/  @P0 LDC.64 R108, c[0x0][0x228] ;  /* 0x00008a00ff6c0b82 */ /* 0x000f300000000a00 */
[----:B------:R-:W0:Y:S01]  /*08d0*/  @P0 LDC.64 R116, c[0x0][0x228] ;  /* 0x00008a00ff740b82 */ /* 0x000e220000000a00 */
[----:B-1----:R-:W-:Y:S01]  /*08e0*/  @P0 IMAD.WIDE.U32 R100, R207, 0x10, R100 ;  /* 0x00000010cf640825 */ /* 0x002fe200078e0064 */
[----:B------:R-:W-:-:S05]  /*08f0*/  IADD3 R205, R208, 0x1800, RZ ;  /* 0x00001800d0cd7810 */ /* 0x000fca0007ffe0ff */
[----:B------:R-:W3:Y:S01]  /*0900*/  @P0 LDG.E.128 R100, desc[UR6][R100.64] ;  /* 0x0000000664640981 */ /* 0x000ee2000c1e1d00 */
[----:B------:R-:W1:Y:S01]  /*0910*/  @P0 LDC.64 R120, c[0x0][0x228] ;  /* 0x00008a00ff780b82 */ /* 0x000e620000000a00 */
[----:B--2---:R-:W-:Y:S01]  /*0920*/  @P0 IMAD.WIDE.U32 R104, R206, 0x10, R104 ;  /* 0x00000010ce680825 */ /* 0x004fe200078e0068 */
[----:B------:R-:W-:-:S05]  /*0930*/  IADD3 R203, R208, 0x2800, RZ ;  /* 0x00002800d0cb7810 */ /* 0x000fca0007ffe0ff */
[----:B------:R-:W2:Y:S01]  /*0940*/  @P0 LDG.E.128 R104, desc[UR6][R104.64] ;  /* 0x0000000668680981 */ /* 0x000ea2000c1e1d00 */
[----:B------:R-:W1:Y:S01]  /*0950*/  @P0 LDC.64 R112, c[0x0][0x228] ;  /* 0x00008a00ff700b82 */ /* 0x000e620000000a00 */
[----:B----4-:R-:W-:Y:S01]  /*0960*/  @P0 IMAD.WIDE.U32 R108, R205, 0x10, R108 ;  /* 0x00000010cd6c0825 */ /* 0x010fe200078e006c */
[----:B------:R-:W-:-:S05]  /*0970*/  IADD3 R202, R208, 0x3000, RZ ;  /* 0x00003000d0ca7810 */ /* 0x000fca0007ffe0ff */
[----:B------:R-:W4:Y:S01]  /*0980*/  @P0 LDG.E.128 R108, desc[UR6][R108.64] ;  /* 0x000000066c6c0981 */ /* 0x000f22000c1e1d00 */
[----:B------:R-:W1:Y:S01]  /*0990*/  @P0 LDC.64 R124, c[0x0][0x228] ;  /* 0x00008a00ff7c0b82 */ /* 0x000e620000000a00 */
[----:B0-----:R-:W-:Y:S01]  /*09a0*/  @P0 IMAD.WIDE.U32 R116, R203, 0x10, R116 ;  /* 0x00000010cb740825 */ /* 0x001fe200078e0074 */
[----:B------:R-:W-:-:S05]  /*09b0*/  IADD3 R204, R208, 0x2000, RZ ;  /* 0x00002000d0cc7810 */ /* 0x000fca0007ffe0ff */
[----:B------:R-:W4:Y:S01]  /*09c0*/  @P0 LDG.E.128 R116, desc[UR6][R116.64] ;  /* 0x0000000674740981 */ /* 0x000f22000c1e1d00 */
[----:B-1----:R-:W-:Y:S01]  /*09d0*/  @P0 IMAD.WIDE.U32 R120, R202, 0x10, R120 ;  /* 0x00000010ca780825 */ /* 0x002fe200078e0078 */
[----:B------:R-:W-:Y:S01]  /*09e0*/  IADD3 R201, R208, 0x3800, RZ ;  /* 0x00003800d0c97810 */ /* 0x000fe20007ffe0ff */
[----:B------:R-:W0:Y:S04]  /*09f0*/  @!P0 LDC.64 R128, c[0x0][0x220] ;  /* 0x00008800ff808b82 */ /* 0x000e280000000a00 */
[----:B------:R-:W4:Y:S01]  /*0a00*/  @P0 LDG.E.128 R120, desc[UR6][R120.64] ;  /* 0x0000000678780981 */ /* 0x000f22000c1e1d00 */
[----:B------:R-:W-:-:S03]  /*0a10*/  @P0 IMAD.WIDE.U32 R112, R204, 0x10, R112 ;  /* 0x00000010cc700825 */ /* 0x000fc600078e0070 */
[----:B------:R-:W1:Y:S03]  /*0a20*/  @!P0 LDC.64 R132, c[0x0][0x220] ;  /* 0x00008800ff848b82 */ /* 0x000e660000000a00 */
[----:B------:R-:W4:Y:S01]  /*0a30*/  @P0 LDG.E.128 R112, desc[UR6][R112.64] ;  /* 0x0000000670700981 */ /* 0x000f22000c1e1d00 */
[----:B------:R-:W-:-:S04]  /*0a40*/  @P0 IMAD.WIDE.U32 R124, R201, 0x10, R124 ;  /* 0x00000010c97c0825 */ /* 0x000fc800078e007c */
[----:B------:R-:W1:Y:S02]  /*0a50*/  @!P0 LDC.64 R134, c[0x0][0x220] ;  /* 0x00008800ff868b82 */ /* 0x000e640000000a00 */
[----:B------:R-:W4:Y:S01]  /*0a60*/  @P0 LDG.E.128 R124, desc[UR6][R124.64] ;  /* 0x000000067c7c0981 */ /* 0x000f22000c1e1d00 */
[----:B0-----:R-:W-:-:S05]  /*0a70*/  @!P0 LEA R136, P1, R208, R128, 0x4 ;  /* 0x00000080d0888211 */ /* 0x001fca00078220ff */
[----:B------:R-:W0:Y:S01]  /*0a80*/  @!P0 LDC.64 R130, c[0x0][0x220] ;  /* 0x00008800ff828b82 */ /* 0x000e220000000a00 */
[----:B------:R-:W-:-:S07]  /*0a90*/  @!P0 LEA.HI.X R137, R208, R129, RZ, 0x4, P1 ;  /* 0x00000081d0898211 */ /* 0x000fce00008f24ff */
[----:B------:R-:W0:Y:S01]  /*0aa0*/  @!P0 LDC.64 R128, c[0x0][0x230] ;  /* 0x00008c00ff808b82 */ /* 0x000e220000000a00 */
[----:B-1----:R-:W-:-:S04]  /*0ab0*/  @!P0 IMAD.WIDE.U32 R142, R207, 0x10, R132 ;  /* 0x00000010cf8e8825 */ /* 0x002fc800078e0084 */
[----:B------:R-:W-:-:S03]  /*0ac0*/  @!P0 IMAD.WIDE.U32 R140, R205, 0x10, R134 ;  /* 0x00000010cd8c8825 */ /* 0x000fc600078e0086 */
[----:B------:R-:W1:Y:S01]  /*0ad0*/  LDC.64 R132, c[0x0][0x238] ;  /* 0x00008e00ff847b82 */ /* 0x000e620000000a00 */
[----:B0-----:R-:W-:-:S07]  /*0ae0*/  @!P0 IMAD.WIDE R134, R20, 0x4, R128 ;  /* 0x0000000414868825 */ /* 0x001fce00078e0280 */
[----:B------:R-:W0:Y:S01]  /*0af0*/  @!P0 LDC.64 R128, c[0x0][0x220] ;  /* 0x00008800ff808b82 */ /* 0x000e220000000a00 */
[----:B------:R-:W-:Y:S01]  /*0b00*/  @P0 MOV R238, RZ ;  /* 0x000000ff00ee0202 */ /* 0x000fe20000000f00 */
[----:B------:R-:W-:-:S04]  /*0b10*/  @!P0 IMAD.WIDE.U32 R138, R206, 0x10, R130 ;  /* 0x00000010ce8a8825 */ /* 0x000fc800078e0082 */
[----:B-1----:R-:W-:Y:S01]  /*0b20*/  IMAD.WIDE R132, R20, 0x4, R132 ;  /* 0x0000000414847825 */ /* 0x002fe200078e0284 */
[----:B------:R-:W2:Y:S01]  /*0b30*/  @!P0 LDG.E R238, desc[UR6][R134.64] ;  /* 0x0000000686ee8981 */ /* 0x000ea2000c1e1900 */
[----:B------:R-:W1:Y:S03]  /*0b40*/  @!P0 LDC.64 R130, c[0x0][0x220] ;  /* 0x00008800ff828b82 */ /* 0x000e660000000a00 */
[----:B------:R1:W4:Y:S02]  /*0b50*/  LDG.E R200, desc[UR6][R132.64] ;  /* 0x0000000684c87981 */ /* 0x000324000c1e1900 */
[----:B-1----:R-:W-:-:S04]  /*0b60*/  @!P0 IMAD.WIDE.U32 R130, R204, 0x10, R130 ;  /* 0x00000010cc828825 */ /* 0x002fc800078e0082 */
[----:B------:R-:W-:-:S06]  /*0b70*/  IMAD.WIDE.U32 R132, R207, 0x10, R156 ;  /* 0x00000010cf847825 */ /* 0x000fcc00078e009c */
[----:B------:R-:W4:Y:S01]  /*0b80*/  LDG.E.128 R132, desc[UR6][R132.64] ;  /* 0x0000000684847981 */ /* 0x000f22000c1e1d00 */
[----:B------:R-:W-:-:S04]  /*0b90*/  IMAD.WIDE.U32 R144, R204, 0x10, R156 ;  /* 0x00000010cc907825 */ /* 0x000fc800078e009c */
[----:B------:R-:W-:-:S06]  /*0ba0*/  IMAD.WIDE.U32 R148, R203, 0x10, R156 ;  /* 0x00000010cb947825 */ /* 0x000fcc00078e009c */
[----:B------:R-:W4:Y:S04]  /*0bb0*/  LDG.E.128 R148, desc[UR6][R148.64] ;  /* 0x0000000694947981 */ /* 0x000f28000c1e1d00 */
[----:B------:R1:W4:Y:S02]  /*0bc0*/  @!P0 LDG.E.128 R96, desc[UR6][R136.64] ;  /* 0x0000000688608981 */ /* 0x000324000c1e1d00 */
[----:B-1----:R-:W1:Y:S02]  /*0bd0*/  @!P0 LDC.64 R136, c[0x0][0x220] ;  /* 0x00008800ff888b82 */ /* 0x002e640000000a00 */
[----:B------:R-:W2:Y:S04]  /*0be0*/  @!P0 LDG.E.128 R100, desc[UR6][R142.64] ;  /* 0x000000068e648981 */ /* 0x000ea8000c1e1d00 */
[----:B------:R0:W4:Y:S04]  /*0bf0*/  @!P0 LDG.E.128 R104, desc[UR6][R138.64] ;  /* 0x000000068a688981 */ /* 0x000128000c1e1d00 */
[----:B------:R3:W4:Y:S01]  /*0c00*/  @!P0 LDG.E.128 R108, desc[UR6][R140.64] ;  /* 0x000000068c6c8981 */ /* 0x000722000c1e1d00 */
[----:B0-----:R-:W-:-:S02]  /*0c10*/  @!P0 IMAD.WIDE.U32 R138, R203, 0x10, R128 ;  /* 0x00000010cb8a8825 */ /* 0x001fc400078e0080 */
[----:B------:R-:W0:Y:S03]  /*0c20*/  @!P0 LDC.64 R128, c[0x0][0x220] ;  /* 0x00008800ff808b82 */ /* 0x000e260000000a00 */
[----:B------:R-:W4:Y:S01]  /*0c30*/  @!P0 LDG.E.128 R116, desc[UR6][R138.64] ;  /* 0x000000068a748981 */ /* 0x000f22000c1e1d00 */
[----:B-1----:R-:W-:-:S05]  /*0c40*/  @!P0 IMAD.WIDE.U32 R142, R202, 0x10, R136 ;  /* 0x00000010ca8e8825 */ /* 0x002fca00078e0088 */
[----:B------:R-:W4:Y:S04]  /*0c50*/  @!P0 LDG.E.128 R120, desc[UR6][R142.64] ;  /* 0x000000068e788981 */ /* 0x000f28000c1e1d00 */
[----:B------:R-:W4:Y:S01]  /*0c60*/  @!P0 LDG.E.128 R112, desc[UR6][R130.64] ;  /* 0x0000000682708981 */ /* 0x000f22000c1e1d00 */
[----:B0-----:R-:W-:-:S05]  /*0c70*/  @!P0 IMAD.WIDE.U32 R146, R201, 0x10, R128 ;  /* 0x00000010c9928825 */ /* 0x001fca00078e0080 */
[----:B------:R-:W4:Y:S01]  /*0c80*/  @!P0 LDG.E.128 R124, desc[UR6][R146.64] ;  /* 0x00000006927c8981 */ /* 0x000f22000c1e1d00 */
[----:B------:R-:W-:-:S06]  /*0c90*/  IMAD.WIDE.U32 R128, R208, 0x10, R156 ;  /* 0x00000010d0807825 */ /* 0x000fcc00078e009c */
[----:B------:R-:W4:Y:S01]  /*0ca0*/  LDG.E.128 R128, desc[UR6][R128.64] ;  /* 0x0000000680807981 */ /* 0x000f22000c1e1d00 */
[----:B------:R-:W-:-:S03]  /*0cb0*/  IMAD.WIDE.U32 R136, R206, 0x10, R156 ;  /* 0x00000010ce887825 */ /* 0x000fc600078e009c */
[----:B------:R-:W4:Y:S04]  /*0cc0*/  LDG.E.128 R144, desc[UR6][R144.64] ;  /* 0x0000000690907981 */ /* 0x000f28000c1e1d00 */
[----:B------:R-:W4:Y:S01]  /*0cd0*/  LDG.E.128 R136, desc[UR6][R136.64] ;  /* 0x0000000688887981 */ /* 0x000f22000c1e1d00 */
[----:B---3--:R-:W-:-:S06]  /*0ce0*/  IMAD.WIDE.U32 R140, R205, 0x10, R156 ;  /* 0x00000010cd8c7825 */ /* 0x008fcc00078e009c */
[----:B------:R-:W3:Y:S01]  /*0cf0*/  LDG.E.128 R140, desc[UR6][R140.64] ;  /* 0x000000068c8c7981 */ /* 0x000ee2000c1e1d00 */
[----:B------:R-:W-:-:S06]  /*0d00*/  IMAD.WIDE.U32 R152, R202, 0x10, R156 ;  /* 0x00000010ca987825 */ /* 0x000fcc00078e009c */
[----:B------:R-:W3:Y:S01]  /*0d10*/  LDG.E.128 R152, desc[UR6][R152.64] ;  /* 0x0000000698987981 */ /* 0x000ee2000c1e1d00 */
[----:B------:R-:W-:-:S06]  /*0d20*/  IMAD.WIDE.U32 R156, R201, 0x10, R156 ;  /* 0x00000010c99c7825 */ /* 0x000fcc00078e009c */
[----:B------:R-:W3:Y:S01]  /*0d30*/  LDG.E.128 R156, desc[UR6][R156.64] ;  /* 0x000000069c9c7981 */ /* 0x000ee2000c1e1d00 */
[----:B-----5:R-:W0:Y:S08]  /*0d40*/  @P0 MUFU.RCP R217, R62 ;  /* 0x0000003e00d90308 */ /* 0x020e300000001000 */
[----:B------:R-:W-:Y:S08]  /*0d50*/  @P0 MUFU.RCP R234, R57 ;  /* 0x0000003900ea0308 */ /* 0x000ff00000001000 */
[----:B------:R-:W1:Y:S08]  /*0d60*/  @P0 MUFU.RCP R232, R63 ;  /* 0x0000003f00e80308 */ /* 0x000e700000001000 */
[----:B------:R-:W-:Y:S08]  /*0d70*/  @P0 MUFU.RCP R231, R56 ;  /* 0x0000003800e70308 */ /* 0x000ff00000001000 */
[----:B------:R-:W1:Y:S08]  /*0d80*/  @P0 MUFU.RCP R216, R61 ;  /* 0x0000003d00d80308 */ /* 0x000e700000001000 */
[----:B------:R-:W1:Y:S08]  /*0d90*/  @P0 MUFU.RCP R215, R60 ;  /* 0x0000003c00d70308 */ /* 0x000e700000001000 */
[----:B------:R-:W4:Y:S08]  /*0da0*/  @P0 MUFU.RCP R214, R52 ;  /* 0x0000003400d60308 */ /* 0x000f300000001000 */
[----:B------:R-:W4:Y:S08]  /*0db0*/  @P0 MUFU.RCP R213, R53 ;  /* 0x0000003500d50308 */ /* 0x000f300000001000 */
[----:B------:R-:W4:Y:S08]  /*0dc0*/  @P0 MUFU.RCP R212, R54 ;  /* 0x0000003600d40308 */ /* 0x000f300000001000 */
[----:B------:R-:W4:Y:S08]  /*0dd0*/  @P0 MUFU.RCP R233, R58 ;  /* 0x0000003a00e90308 */ /* 0x000f300000001000 */
[----:B------:R-:W4:Y:S01]  /*0de0*/  @P0 MUFU.RCP R236, R59 ;  /* 0x0000003b00ec0308 */ /* 0x000f220000001000 */
[----:B------:R-:W-:-:S07]  /*0df0*/  LOP3.LUT P1, RZ, R209, 0xff, RZ, 0xc0, !PT ;  /* 0x000000ffd1ff7812 */ /* 0x000fce000782c0ff */
[----:B------:R-:W4:Y:S08]  /*0e00*/  @P0 MUFU.RCP R210, R48 ;  /* 0x0000003000d20308 */ /* 0x000f300000001000 */
[----:B------:R-:W4:Y:S08]  /*0e10*/  @P0 MUFU.RCP R230, R49 ;  /* 0x0000003100e60308 */ /* 0x000f300000001000 */
[----:B------:R-:W4:Y:S08]  /*0e20*/  @P0 MUFU.RCP R228, R40 ;  /* 0x0000002800e40308 */ /* 0x000f300000001000 */
[----:B------:R-:W-:Y:S08]  /*0e30*/  @P0 MUFU.RCP R223, R51 ;  /* 0x0000003300df0308 */ /* 0x000ff00000001000 */
[----:B------:R-:W-:Y:S08]  /*0e40*/  @P0 MUFU.RCP R211, R55 ;  /* 0x0000003700d30308 */ /* 0x000ff00000001000 */
[----:B------:R-:W-:Y:S08]  /*0e50*/  @P0 MUFU.RCP R225, R45 ;  /* 0x0000002d00e10308 */ /* 0x000ff00000001000 */
[----:B------:R-:W-:Y:S08]  /*0e60*/  @P0 MUFU.RCP R227, R46 ;  /* 0x0000002e00e30308 */ /* 0x000ff00000001000 */
[----:B------:R-:W-:Y:S08]  /*0e70*/  @P0 MUFU.RCP R229, R47 ;  /* 0x0000002f00e50308 */ /* 0x000ff00000001000 */
[----:B------:R-:W-:Y:S01]  /*0e80*/  @P0 MUFU.RCP R235, R41 ;  /* 0x0000002900eb0308 */ /* 0x000fe20000001000 */
[----:B------:R-:W-:Y:S01]  /*0e90*/  @P0 FADD.FTZ R220, -R70, R98 ;  /* 0x0000006246dc0221 */ /* 0x000fe20000010100 */
[----:B------:R-:W-:-:S03]  /*0ea0*/  @P0 FADD.FTZ R219, -R71, R99 ;  /* 0x0000006347db0221 */ /* 0x000fc60000010100 */
[----:B0-----:R-:W-:Y:S01]  /*0eb0*/  @P0 FMUL.FTZ R220, R220, R217 ;  /* 0x000000d9dcdc0220 */ /* 0x001fe20000410000 */
[----:B------:R-:W-:Y:S01]  /*0ec0*/  @P0 FADD.FTZ R221, -R69, R97 ;  /* 0x0000006145dd0221 */ /* 0x000fe20000010100 */
[----:B------:R-:W-:Y:S01]  /*0ed0*/  @P0 FADD.FTZ R222, -R68, R96 ;  /* 0x0000006044de0221 */ /* 0x000fe20000010100 */
[----:B-1----:R-:W-:Y:S02]  /*0ee0*/  @P0 FMUL.FTZ R219, R219, R232 ;  /* 0x000000e8dbdb0220 */ /* 0x002fe40000410000 */
[----:B------:R-:W-:Y:S01]  /*0ef0*/  @P0 FMUL.FTZ R221, R221, R216 ;  /* 0x000000d8dddd0220 */ /* 0x000fe20000410000 */
[----:B------:R-:W-:Y:S01]  /*0f00*/  @P0 FMUL.FTZ R222, R222, R215 ;  /* 0x000000d7dede0220 */ /* 0x000fe20000410000 */
[----:B------:R-:W-:Y:S01]  /*0f10*/  @P0 FADD.FTZ R217, -R93, R101 ;  /* 0x000000655dd90221 */ /* 0x000fe20000010100 */
[----:B------:R-:W-:Y:S01]  /*0f20*/  @P0 FADD.FTZ R218, -R92, R100 ;  /* 0x000000645cda0221 */ /* 0x000fe20000010100 */
[----:B--2---:R-:W-:Y:S02]  /*0f30*/  @!P0 FADD.FTZ R101, R101, -R238 ;  /* 0x800000ee65658221 */ /* 0x004fe40000010000 */
[----:B------:R-:W-:-:S02]  /*0f40*/  @P0 FMUL.FTZ R217, R217, R234 ;  /* 0x000000ead9d90220 */ /* 0x000fc40000410000 */
[----:B------:R-:W0:Y:S01]  /*0f50*/  @P0 MUFU.RCP R234, R42 ;  /* 0x0000002a00ea0308 */ /* 0x000e220000001000 */
[----:B------:R-:W-:Y:S01]  /*0f60*/  @P0 FMUL.FTZ R218, R218, R231 ;  /* 0x000000e7dada0220 */ /* 0x000fe20000410000 */
[----:B------:R-:W-:Y:S01]  /*0f70*/  @P0 FADD.FTZ R209, -R88, R104 ;  /* 0x0000006858d10221 */ /* 0x000fe20000010100 */
[----:B------:R-:W-:Y:S01]  /*0f80*/  @P0 FADD.FTZ R232, -R89, R105 ;  /* 0x0000006959e80221 */ /* 0x000fe20000010100 */
[----:B------:R-:W-:Y:S01]  /*0f90*/  @P0 FADD.FTZ R231, -R90, R106 ;  /* 0x0000006a5ae70221 */ /* 0x000fe20000010100 */
[----:B------:R-:W-:Y:S01]  /*0fa0*/  @P0 FADD.FTZ R216, -R94, R102 ;  /* 0x000000665ed80221 */ /* 0x000fe20000010100 */
[----:B----4-:R-:W-:Y:S01]  /*0fb0*/  @!P0 FMUL.FTZ R217, R200, R101 ;  /* 0x00000065c8d98220 */ /* 0x010fe20000410000 */
[----:B------:R-:W-:Y:S01]  /*0fc0*/  @P0 FADD.FTZ R215, -R95, R103 ;  /* 0x000000675fd70221 */ /* 0x000fe20000010100 */
[----:B------:R-:W-:Y:S01]  /*0fd0*/  @P0 FMUL.FTZ R214, R209, R214 ;  /* 0x000000d6d1d60220 */ /* 0x000fe20000410000 */
[----:B------:R-:W-:Y:S01]  /*0fe0*/  @!P0 FADD.FTZ R101, R102, -R238 ;  /* 0x800000ee66658221 */ /* 0x000fe20000010000 */
[----:B------:R-:W-:Y:S01]  /*0ff0*/  @P0 FMUL.FTZ R213, R232, R213 ;  /* 0x000000d5e8d50220 */ /* 0x000fe20000410000 */
[----:B------:R-:W-:Y:S01]  /*1000*/  @P0 FMUL.FTZ R212, R231, R212 ;  /* 0x000000d4e7d40220 */ /* 0x000fe20000410000 */
[----:B------:R-:W-:Y:S01]  /*1010*/  @P0 FADD.FTZ R209, -R84, R108 ;  /* 0x0000006c54d10221 */ /* 0x000fe20000010100 */
[----:B------:R-:W-:Y:S01]  /*1020*/  @!P0 FADD.FTZ R103, R103, -R238 ;  /* 0x800000ee67678221 */ /* 0x000fe20000010000 */
[----:B------:R-:W-:Y:S01]  /*1030*/  @P0 FADD.FTZ R231, -R85, R109 ;  /* 0x0000006d55e70221 */ /* 0x000fe20000010100 */
[----:B------:R-:W1:Y:S01]  /*1040*/  @P0 MUFU.RCP R232, R36 ;  /* 0x0000002400e80308 */ /* 0x000e620000001000 */
[----:B------:R-:W-:Y:S01]  /*1050*/  @P0 FMUL.FTZ R216, R216, R233 ;  /* 0x000000e9d8d80220 */ /* 0x000fe20000410000 */
[----:B------:R-:W-:Y:S01]  /*1060*/  @P0 FMUL.FTZ R215, R215, R236 ;  /* 0x000000ecd7d70220 */ /* 0x000fe20000410000 */
[----:B------:R-:W-:Y:S01]  /*1070*/  @!P0 FMUL.FTZ R216, R200, R101 ;  /* 0x00000065c8d88220 */ /* 0x000fe20000410000 */
[----:B------:R-:W-:Y:S01]  /*1080*/  @P0 FMUL.FTZ R210, R209, R210 ;  /* 0x000000d2d1d20220 */ /* 0x000fe20000410000 */
[----:B------:R-:W-:Y:S01]  /*1090*/  @P0 FADD.FTZ R101, -R76, R116 ;  /* 0x000000744c650221 */ /* 0x000fe20000010100 */
[----:B------:R-:W-:Y:S01]  /*10a0*/  @!P0 FMUL.FTZ R215, R200, R103 ;  /* 0x00000067c8d78220 */ /* 0x000fe20000410000 */
[----:B------:R-:W-:Y:S01]  /*10b0*/  @P0 FMUL.FTZ R209, R231, R230 ;  /* 0x000000e6e7d10220 */ /* 0x000fe20000410000 */
[----:B------:R-:W-:Y:S01]  /*10c0*/  @P0 FADD.FTZ R103, -R78, R118 ;  /* 0x000000764e670221 */ /* 0x000fe20000010100 */
[----:B------:R-:W2:Y:S01]  /*10d0*/  @P0 MUFU.RCP R230, R37 ;  /* 0x0000002500e60308 */ /* 0x000ea20000001000 */
[----:B------:R-:W-:Y:S01]  /*10e0*/  @P0 FMUL.FTZ R228, R101, R228 ;  /* 0x000000e465e40220 */ /* 0x000fe20000410000 */
[--C-:B------:R-:W-:Y:S01]  /*10f0*/  @!P0 FADD.FTZ R101, R104, -R238.reuse ;  /* 0x800000ee68658221 */ /* 0x100fe20000010000 */
[----:B0-----:R-:W-:Y:S01]  /*1100*/  @P0 FMUL.FTZ R234, R103, R234 ;  /* 0x000000ea67ea0220 */ /* 0x001fe20000410000 */
[----:B------:R-:W-:Y:S01]  /*1110*/  @!P0 FADD.FTZ R231, R100, -R238 ;  /* 0x800000ee64e78221 */ /* 0x000fe20000010000 */
[----:B------:R-:W-:Y:S01]  /*1120*/  @P0 FADD.FTZ R100, -R87, R111 ;  /* 0x0000006f57640221 */ /* 0x000fe20000010100 */
[----:B------:R-:W-:-:S02]  /*1130*/  @!P0 FMUL.FTZ R214, R200, R101 ;  /* 0x00000065c8d68220 */ /* 0x000fc40000410000 */
[----:B------:R-:W0:Y:S01]  /*1140*/  @P0 MUFU.RCP R103, R32 ;  /* 0x0000002000670308 */ /* 0x000e220000001000 */
[----:B------:R-:W-:Y:S01]  /*1150*/  @P0 FADD.FTZ R101, -R72, R120 ;  /* 0x0000007848650221 */ /* 0x000fe20000010100 */
[----:B------:R-:W-:Y:S01]  /*1160*/  @P0 FMUL.FTZ R223, R100, R223 ;  /* 0x000000df64df0220 */ /* 0x000fe20000410000 */
[----:B------:R-:W-:Y:S01]  /*1170*/  @P0 FADD.FTZ R236, -R91, R107 ;  /* 0x0000006b5bec0221 */ /* 0x000fe20000010100 */
[----:B------:R-:W-:Y:S01]  /*1180*/  @P0 FADD.FTZ R100, -R81, R113 ;  /* 0x0000007151640221 */ /* 0x000fe20000010100 */
[----:B-1----:R-:W-:Y:S01]  /*1190*/  @P0 FMUL.FTZ R232, R101, R232 ;  /* 0x000000e865e80220 */ /* 0x002fe20000410000 */
[----:B------:R-:W-:Y:S01]  /*11a0*/  @P0 FADD.FTZ R101, -R73, R121 ;  /* 0x0000007949650221 */ /* 0x000fe20000010100 */
[----:B------:R-:W-:Y:S01]  /*11b0*/  @P0 FMUL.FTZ R211, R236, R211 ;  /* 0x000000d3ecd30220 */ /* 0x000fe20000410000 */
[----:B------:R-:W-:Y:S01]  /*11c0*/  @P0 FMUL.FTZ R225, R100, R225 ;  /* 0x000000e164e10220 */ /* 0x000fe20000410000 */
[----:B------:R-:W-:Y:S01]  /*11d0*/  @P0 FADD.FTZ R100, -R82, R114 ;  /* 0x0000007252640221 */ /* 0x000fe20000010100 */
[----:B--2---:R-:W-:Y:S01]  /*11e0*/  @P0 FMUL.FTZ R230, R101, R230 ;  /* 0x000000e665e60220 */ /* 0x004fe20000410000 */
[----:B------:R-:W-:Y:S01]  /*11f0*/  @P0 FADD.FTZ R236, -R64, R124 ;  /* 0x0000007c40ec0221 */ /* 0x000fe20000010100 */
[----:B------:R-:W-:-:S02]  /*1200*/  @!P0 FADD.FTZ R101, R96, -R238 ;  /* 0x800000ee60658221 */ /* 0x000fc40000010000 */
[----:B------:R-:W1:Y:S01]  /*1210*/  @P0 MUFU.RCP R96, R34 ;  /* 0x0000002200600308 */ /* 0x000e620000001000 */
[----:B------:R-:W-:Y:S01]  /*1220*/  @P0 FMUL.FTZ R227, R100, R227 ;  /* 0x000000e364e30220 */ /* 0x000fe20000410000 */
[----:B------:R-:W-:Y:S01]  /*1230*/  @P0 FADD.FTZ R100, -R83, R115 ;  /* 0x0000007353640221 */ /* 0x000fe20000010100 */
[----:B0-----:R-:W-:Y:S01]  /*1240*/  @P0 FMUL.FTZ R236, R236, R103 ;  /* 0x00000067ecec0220 */ /* 0x001fe20000410000 */
[--C-:B------:R-:W-:Y:S01]  /*1250*/  @!P0 FADD.FTZ R103, R98, -R238.reuse ;  /* 0x800000ee62678221 */ /* 0x100fe20000010000 */
[----:B------:R-:W-:-:S03]  /*1260*/  @!P0 FADD.FTZ R115, R115, -R238 ;  /* 0x800000ee73738221 */ /* 0x000fc60000010000 */
[----:B------:R-:W0:Y:S01]  /*1270*/  @P0 MUFU.RCP R226, R44 ;  /* 0x0000002c00e20308 */ /* 0x000e220000001000 */
[----:B------:R-:W-:Y:S01]  /*1280*/  @P0 FMUL.FTZ R229, R100, R229 ;  /* 0x000000e564e50220 */ /* 0x000fe20000410000 */
[----:B------:R-:W-:Y:S01]  /*1290*/  @!P0 FADD.FTZ R97, R97, -R238 ;  /* 0x800000ee61618221 */ /* 0x000fe20000010000 */
[----:B------:R-:W-:-:S05]  /*12a0*/  @!P0 FMUL.FTZ R229, R200, R115 ;  /* 0x00000073c8e58220 */ /* 0x000fca0000410000 */
[----:B------:R-:W2:Y:S01]  /*12b0*/  @P0 MUFU.RCP R233, R43 ;  /* 0x0000002b00e90308 */ /* 0x000ea20000001000 */
[----:B------:R-:W-:-:S07]  /*12c0*/  FMUL.FTZ R115, R60, R128 ;  /* 0x000000803c737220 */ /* 0x000fce0000410000 */
[----:B------:R-:W4:Y:S01]  /*12d0*/  @P0 MUFU.RCP R98, R35 ;  /* 0x0000002300620308 */ /* 0x000f220000001000 */
[----:B------:R-:W-:Y:S01]  /*12e0*/  @P0 FADD.FTZ R100, -R77, R117 ;  /* 0x000000754d640221 */ /* 0x000fe20000010100 */
[--C-:B------:R-:W-:Y:S01]  /*12f0*/  @!P0 FADD.FTZ R245, R116, -R238.reuse ;  /* 0x800000ee74f58221 */ /* 0x100fe20000010000 */
[----:B------:R-:W-:-:S05]  /*1300*/  @!P0 FADD.FTZ R251, R120, -R238 ;  /* 0x800000ee78fb8221 */ /* 0x000fca0000010000 */
[----:B------:R-:W3:Y:S01]  /*1310*/  @P0 MUFU.RCP R102, R38 ;  /* 0x0000002600660308 */ /* 0x000ee20000001000 */
[----:B------:R-:W-:Y:S01]  /*1320*/  @P0 FADD.FTZ R116, -R66, R126 ;  /* 0x0000007e42740221 */ /* 0x000fe20000010100 */
[C---:B------:R-:W-:Y:S01]  /*1330*/  @!P0 FMUL.FTZ R221, R200.reuse, R97 ;  /* 0x00000061c8dd8220 */ /* 0x040fe20000410000 */
[----:B------:R-:W-:Y:S01]  /*1340*/  FMUL.FTZ R120, R61, R129 ;  /* 0x000000813d787220 */ /* 0x000fe20000410000 */
[----:B------:R-:W-:Y:S01]  /*1350*/  FADD.FTZ R97, RZ, R115 ;  /* 0x00000073ff617221 */ /* 0x000fe20000010000 */
[C---:B------:R-:W-:Y:S01]  /*1360*/  @!P0 FMUL.FTZ R218, R200.reuse, R231 ;  /* 0x000000e7c8da8220 */ /* 0x040fe20000410000 */
[----:B------:R-:W-:Y:S01]  /*1370*/  @!P0 FMUL.FTZ R222, R200, R101 ;  /* 0x00000065c8de8220 */ /* 0x000fe20000410000 */
[----:B------:R-:W-:Y:S01]  /*1380*/  @P0 FADD.FTZ R231, -R80, R112 ;  /* 0x0000007050e70221 */ /* 0x000fe20000010100 */
[----:B------:R-:W3:Y:S01]  /*1390*/  @P0 MUFU.RCP R224, R50 ;  /* 0x0000003200e00308 */ /* 0x000ee20000001000 */
[----:B------:R-:W-:Y:S01]  /*13a0*/  @P0 FMUL.FTZ R235, R100, R235 ;  /* 0x000000eb64eb0220 */ /* 0x000fe20000410000 */
[----:B------:R-:W-:Y:S01]  /*13b0*/  @P0 FADD.FTZ R100, -R79, R119 ;  /* 0x000000774f640221 */ /* 0x000fe20000010100 */
[--C-:B------:R-:W-:Y:S01]  /*13c0*/  @!P0 FADD.FTZ R243, R114, -R238.reuse ;  /* 0x800000ee72f38221 */ /* 0x100fe20000010000 */
[----:B-1----:R-:W-:Y:S01]  /*13d0*/  @P0 FMUL.FTZ R116, R116, R96 ;  /* 0x0000006074740220 */ /* 0x002fe20000410000 */
[----:B------:R-:W-:Y:S01]  /*13e0*/  @!P0 FADD.FTZ R119, R119, -R238 ;  /* 0x800000ee77778221 */ /* 0x000fe20000010000 */
[----:B------:R-:W-:Y:S01]  /*13f0*/  @P0 FADD.FTZ R114, -R67, R127 ;  /* 0x0000007f43720221 */ /* 0x000fe20000010100 */
[----:B------:R-:W-:Y:S01]  /*1400*/  FADD.FTZ R96, R97, R120 ;  /* 0x0000007861607221 */ /* 0x000fe20000010000 */
[----:B------:R-:W-:Y:S01]  /*1410*/  FFMA.FTZ R97, R115, R222, RZ ;  /* 0x000000de73617223 */ /* 0x000fe200000100ff */
[----:B0-----:R-:W-:Y:S01]  /*1420*/  @P0 FMUL.FTZ R226, R231, R226 ;  /* 0x000000e2e7e20220 */ /* 0x001fe20000410000 */
[----:B------:R-:W0:Y:S01]  /*1430*/  @P0 MUFU.RCP R240, R39 ;  /* 0x0000002700f00308 */ /* 0x000e220000001000 */
[----:B--2---:R-:W-:Y:S01]  /*1440*/  @P0 FMUL.FTZ R233, R100, R233 ;  /* 0x000000e964e90220 */ /* 0x004fe20000410000 */
[----:B------:R-:W-:Y:S01]  /*1450*/  @P0 FADD.FTZ R231, -R74, R122 ;  /* 0x0000007a4ae70221 */ /* 0x000fe20000010100 */
[--C-:B------:R-:W-:Y:S01]  /*1460*/  @!P0 FADD.FTZ R99, R99, -R238.reuse ;  /* 0x800000ee63638221 */ /* 0x100fe20000010000 */
[--C-:B------:R-:W-:Y:S01]  /*1470*/  @!P0 FADD.FTZ R122, R122, -R238.reuse ;  /* 0x800000ee7a7a8221 */ /* 0x100fe20000010000 */
[----:B----4-:R-:W-:Y:S01]  /*1480*/  @P0 FMUL.FTZ R114, R114, R98 ;  /* 0x0000006272720220 */ /* 0x010fe20000410000 */
[C---:B------:R-:W-:Y:S01]  /*1490*/  @!P0 FMUL.FTZ R233, R200.reuse, R119 ;  /* 0x00000077c8e98220 */ /* 0x040fe20000410000 */
[----:B------:R-:W-:Y:S01]  /*14a0*/  @!P0 FMUL.FTZ R220, R200, R103 ;  /* 0x00000067c8dc8220 */ /* 0x000fe20000410000 */
[----:B------:R-:W-:Y:S01]  /*14b0*/  FMUL.FTZ R119, R62, R130 ;  /* 0x000000823e777220 */ /* 0x000fe20000410000 */
[----:B------:R-:W-:Y:S01]  /*14c0*/  FFMA.FTZ R98, R120, R221, R97 ;  /* 0x000000dd78627223 */ /* 0x000fe20000010061 */
[----:B---3--:R-:W-:Y:S01]  /*14d0*/  @P0 FMUL.FTZ R231, R231, R102 ;  /* 0x00000066e7e70220 */ /* 0x008fe20000410000 */
[----:B------:R-:W-:Y:S01]  /*14e0*/  @!P0 FADD.FTZ R121, R121, -R238 ;  /* 0x800000ee79798221 */ /* 0x000fe20000010000 */
[C---:B------:R-:W-:Y:S01]  /*14f0*/  @!P0 FMUL.FTZ R231, R200.reuse, R122 ;  /* 0x0000007ac8e78220 */ /* 0x040fe20000410000 */
[----:B------:R-:W-:Y:S01]  /*1500*/  @!P0 FMUL.FTZ R219, R200, R99 ;  /* 0x00000063c8db8220 */ /* 0x000fe20000410000 */
[----:B------:R-:W-:Y:S01]  /*1510*/  FMUL.FTZ R122, R63, R131 ;  /* 0x000000833f7a7220 */ /* 0x000fe20000410000 */
[----:B------:R-:W-:Y:S01]  /*1520*/  FADD.FTZ R97, R96, R119 ;  /* 0x0000007760617221 */ /* 0x000fe20000010000 */
[----:B------:R-:W-:Y:S01]  /*1530*/  FFMA.FTZ R99, R119, R220, R98 ;  /* 0x000000dc77637223 */ /* 0x000fe20000010062 */
[----:B------:R-:W-:Y:S01]  /*1540*/  @P0 FADD.FTZ R237, -R86, R110 ;  /* 0x0000006e56ed0221 */ /* 0x000fe20000010100 */
[----:B------:R-:W1:Y:S01]  /*1550*/  @P0 MUFU.RCP R100, R33 ;  /* 0x0000002100640308 */ /* 0x000e620000001000 */
[----:B------:R-:W-:Y:S01]  /*1560*/  @!P0 FADD.FTZ R124, R124, -R238 ;  /* 0x800000ee7c7c8221 */ /* 0x000fe20000010000 */
[----:B------:R-:W-:Y:S01]  /*1570*/  @!P0 FMUL.FTZ R230, R200, R121 ;  /* 0x00000079c8e68220 */ /* 0x000fe20000410000 */
[----:B------:R-:W-:Y:S01]  /*1580*/  FMUL.FTZ R121, R56, R132 ;  /* 0x0000008438797220 */ /* 0x000fe20000410000 */
[----:B------:R-:W-:Y:S01]  /*1590*/  FADD.FTZ R96, R97, R122 ;  /* 0x0000007a61607221 */ /* 0x000fe20000010000 */
[----:B------:R-:W-:Y:S01]  /*15a0*/  FFMA.FTZ R98, R122, R219, R99 ;  /* 0x000000db7a627223 */ /* 0x000fe20000010063 */
[----:B------:R-:W-:Y:S01]  /*15b0*/  @P0 FMUL.FTZ R224, R237, R224 ;  /* 0x000000e0ede00220 */ /* 0x000fe20000410000 */
[----:B------:R-:W-:Y:S01]  /*15c0*/  @P0 FADD.FTZ R237, -R75, R123 ;  /* 0x0000007b4bed0221 */ /* 0x000fe20000010100 */
[----:B------:R-:W-:Y:S01]  /*15d0*/  @!P0 FADD.FTZ R123, R123, -R238 ;  /* 0x800000ee7b7b8221 */ /* 0x000fe20000010000 */
[----:B------:R-:W-:Y:S01]  /*15e0*/  @!P0 FMUL.FTZ R236, R200, R124 ;  /* 0x0000007cc8ec8220 */ /* 0x000fe20000410000 */
[----:B------:R-:W-:Y:S01]  /*15f0*/  FMUL.FTZ R124, R57, R133 ;  /* 0x00000085397c7220 */ /* 0x000fe20000410000 */
[----:B------:R-:W-:Y:S01]  /*1600*/  FADD.FTZ R97, R96, R121 ;  /* 0x0000007960617221 */ /* 0x000fe20000010000 */
[----:B------:R-:W-:Y:S01]  /*1610*/  FFMA.FTZ R99, R121, R218, R98 ;  /* 0x000000da79637223 */ /* 0x000fe20000010062 */
[----:B0-----:R-:W-:Y:S01]  /*1620*/  @P0 FMUL.FTZ R237, R237, R240 ;  /* 0x000000f0eded0220 */ /* 0x001fe20000410000 */
[----:B------:R-:W-:Y:S01]  /*1630*/  @!P0 FADD.FTZ R126, R126, -R238 ;  /* 0x800000ee7e7e8221 */ /* 0x000fe20000010000 */
[----:B------:R-:W-:Y:S01]  /*1640*/  @!P0 FMUL.FTZ R237, R200, R123 ;  /* 0x0000007bc8ed8220 */ /* 0x000fe20000410000 */
[----:B------:R-:W-:Y:S01]  /*1650*/  FMUL.FTZ R123, R58, R134 ;  /* 0x000000863a7b7220 */ /* 0x000fe20000410000 */
[----:B------:R-:W-:Y:S01]  /*1660*/  FADD.FTZ R96, R97, R124 ;  /* 0x0000007c61607221 */ /* 0x000fe20000010000 */
[----:B------:R-:W-:Y:S01]  /*1670*/  FFMA.FTZ R98, R124, R217, R99 ;  /* 0x000000d97c627223 */ /* 0x000fe20000010063 */
[----:B------:R-:W-:Y:S01]  /*1680*/  @!P0 FADD.FTZ R247, R117, -R238 ;  /* 0x800000ee75f78221 */ /* 0x000fe20000010000 */
[----:B------:R-:W-:Y:S01]  /*1690*/  @P0 FADD.FTZ R117, -R65, R125 ;  /* 0x0000007d41750221 */ /* 0x000fe20000010100 */
[--C-:B------:R-:W-:Y:S01]  /*16a0*/  @!P0 FADD.FTZ R125, R125, -R238.reuse ;  /* 0x800000ee7d7d8221 */ /* 0x100fe20000010000 */
[----:B------:R-:W-:Y:S01]  /*16b0*/  @!P0 FMUL.FTZ R116, R200, R126 ;  /* 0x0000007ec8748220 */ /* 0x000fe20000410000 */
[----:B------:R-:W-:Y:S01]  /*16c0*/  @!P0 FADD.FTZ R105, R105, -R238 ;  /* 0x800000ee69698221 */ /* 0x000fe20000010000 */
[----:B------:R-:W-:Y:S01]  /*16d0*/  FMUL.FTZ R126, R59, R135 ;  /* 0x000000873b7e7220 */ /* 0x000fe20000410000 */
[----:B------:R-:W-:Y:S01]  /*16e0*/  FADD.FTZ R97, R96, R123 ;  /* 0x0000007b60617221 */ /* 0x000fe20000010000 */
[----:B------:R-:W-:Y:S01]  /*16f0*/  FFMA.FTZ R99, R123, R216, R98 ;  /* 0x000000d87b637223 */ /* 0x000fe20000010062 */
[----:B-1----:R-:W-:Y:S01]  /*1700*/  @P0 FMUL.FTZ R117, R117, R100 ;  /* 0x0000006475750220 */ /* 0x002fe20000410000 */
[C---:B------:R-:W-:Y:S01]  /*1710*/  @!P0 FMUL.FTZ R117, R200.reuse, R125 ;  /* 0x0000007dc8758220 */ /* 0x040fe20000410000 */
[----:B------:R-:W-:Y:S01]  /*1720*/  @!P0 FMUL.FTZ R213, R200, R105 ;  /* 0x00000069c8d58220 */ /* 0x000fe20000410000 */
[----:B------:R-:W-:Y:S01]  /*1730*/  FMUL.FTZ R125, R52, R136 ;  /* 0x00000088347d7220 */ /* 0x000fe20000410000 */
[----:B------:R-:W-:Y:S01]  /*1740*/  FADD.FTZ R96, R97, R126 ;  /* 0x0000007e61607221 */ /* 0x000fe20000010000 */
[----:B------:R-:W-:Y:S01]  /*1750*/  FFMA.FTZ R98, R126, R215, R99 ;  /* 0x000000d77e627223 */ /* 0x000fe20000010063 */
[----:B------:R-:W-:Y:S01]  /*1760*/  @!P0 FADD.FTZ R105, R106, -R238 ;  /* 0x800000ee6a698221 */ /* 0x000fe20000010000 */
[C---:B------:R-:W-:Y:S01]  /*1770*/  FADD.FTZ R197, R128.reuse, R197 ;  /* 0x000000c580c57221 */ /* 0x040fe20000010000 */
[----:B------:R-:W-:Y:S01]  /*1780*/  FFMA.FTZ R199, R128, R222, R199 ;  /* 0x000000de80c77223 */ /* 0x000fe200000100c7 */
[----:B------:R-:W-:Y:S01]  /*1790*/  FMUL.FTZ R128, R53, R137 ;  /* 0x0000008935807220 */ /* 0x000fe20000410000 */
[----:B------:R-:W-:Y:S01]  /*17a0*/  FADD.FTZ R97, R96, R125 ;  /* 0x0000007d60617221 */ /* 0x000fe20000010000 */
[----:B------:R-:W-:Y:S01]  /*17b0*/  FFMA.FTZ R99, R125, R214, R98 ;  /* 0x000000d67d637223 */ /* 0x000fe20000010062 */
[----:B------:R-:W-:Y:S01]  /*17c0*/  @!P0 FMUL.FTZ R212, R200, R105 ;  /* 0x00000069c8d48220 */ /* 0x000fe20000410000 */
[--C-:B------:R-:W-:Y:S01]  /*17d0*/  @!P0 FADD.FTZ R107, R107, -R238.reuse ;  /* 0x800000ee6b6b8221 */ /* 0x100fe20000010000 */
        /* <DEDUP_REMOVED lines=8> */
[----:B------:R-:W-:Y:S01]  /*1860*/  FMUL.FTZ R127, R54, R138 ;  /* 0x0000008a367f7220 */ /* 0x000fe20000410000 */
[----:B------:R-:W-:Y:S01]  /*1870*/  FADD.FTZ R96, R97, R128 ;  /* 0x0000008061607221 */ /* 0x000fe20000010000 */
[----:B------:R-:W-:Y:S01]  /*1880*/  FFMA.FTZ R98, R128, R213, R99 ;  /* 0x000000d580627223 */ /* 0x000fe20000010063 */
[C---:B------:R-:W-:Y:S01]  /*1890*/  FADD.FTZ R193, R130.reuse, R193 ;  /* 0x000000c182c17221 */ /* 0x040fe20000010000 */
[----:B------:R-:W-:Y:S01]  /*18a0*/  FFMA.FTZ R195, R130, R220, R195 ;  /* 0x000000dc82c37223 */ /* 0x000fe200000100c3 */
[----:B------:R-:W-:Y:S01]  /*18b0*/  @!P0 FMUL.FTZ R211, R200, R107 ;  /* 0x0000006bc8d38220 */ /* 0x000fe20000410000 */
        /* <DEDUP_REMOVED lines=33> */
[----:B------:R-:W-:Y:S01]  /*1ad0*/  @!P0 FMUL.FTZ R227, R200, R243 ;  /* 0x000000f3c8e38220 */ /* 0x000fe20000410000 */
        /* <DEDUP_REMOVED lines=72> */
[----:B------:R-:W-:Y:S01]  /*1f60*/  SHF.R.U32.HI R96, RZ, 0x5, R27 ;  /* 0x00000005ff607819 */ /* 0x000fe2000001161b */
[----:B------:R-:W-:Y:S01]  /*1f70*/  FMUL.FTZ R141, R34, R158 ;  /* 0x0000009e228d7220 */ /* 0x000fe20000410000 */
[----:B------:R-:W-:Y:S01]  /*1f80*/  FADD.FTZ R100, R97, R144 ;  /* 0x0000009061647221 */ /* 0x000fe20000010000 */
[----:B------:R-:W-:Y:S01]  /*1f90*/  FFMA.FTZ R102, R144, R117, R99 ;  /* 0x0000007590667223 */ /* 0x000fe20000010063 */
[----:B------:R-:W-:Y:S01]  /*1fa0*/  @!P0 FMUL.FTZ R114, R200, R238 ;  /* 0x000000eec8728220 */ /* 0x000fe20000410000 */
[C---:B------:R-:W-:Y:S01]  /*1fb0*/  FADD.FTZ R174, R139.reuse, R174 ;  /* 0x000000ae8bae7221 */ /* 0x040fe20000010000 */
[----:B------:R-:W-:Y:S01]  /*1fc0*/  FFMA.FTZ R176, R139, R211, R176 ;  /* 0x000000d38bb07223 */ /* 0x000fe200000100b0 */
[----:B------:R-:W-:Y:S01]  /*1fd0*/  FADD.FTZ R97, R159, R18 ;  /* 0x000000129f617221 */ /* 0x000fe20000010000 */
[----:B------:R-:W-:Y:S01]  /*1fe0*/  UMOV UR4, 0xffffffff ;  /* 0xffffffff00047882 */ /* 0x000fe20000000000 */
[----:B------:R-:W-:Y:S01]  /*1ff0*/  LOP3.LUT R98, R96, 0x7fffff8, RZ, 0xc0, !PT ;  /* 0x07fffff860627812 */ /* 0x000fe200078ec0ff */
[----:B------:R-:W-:Y:S01]  /*2000*/  FMUL.FTZ R139, R35, R159 ;  /* 0x0000009f238b7220 */ /* 0x000fe20000410000 */
[----:B------:R-:W-:Y:S01]  /*2010*/  FADD.FTZ R18, R100, R141 ;  /* 0x0000008d64127221 */ /* 0x000fe20000010000 */
[----:B------:R-:W-:Y:S01]  /*2020*/  FFMA.FTZ R102, R141, R116, R102 ;  /* 0x000000748d667223 */ /* 0x000fe20000010066 */
        /* <DEDUP_REMOVED lines=44> */
.L_x_211:
[----:B------:R-:W3:Y:S01]  /*22f0*/  @!P2 S2R R100, SR_CgaCtaId ;  /* 0x000000000064a919 */ /* 0x000ee20000008800 */
[----:B------:R-:W-:Y:S01]  /*2300*/  LOP3.LUT R96, R96, 0x7, RZ, 0xc0, !PT ;  /* 0x0000000760607812 */ /* 0x000fe200078ec0ff */
[----:B------:R-:W-:Y:S05]  /*2310*/  WARPSYNC.ALL ;  /* 0x0000000000007948 */ /* 0x000fea0003800000 */
[----:B------:R-:W-:Y:S01]  /*2320*/  LOP3.LUT P0, RZ, R96, 0x1f, R27, 0xf8, !PT ;  /* 0x0000001f60ff7812 */ /* 0x000fe2000780f81b */
[----:B------:R-:W-:Y:S01]  /*2330*/  BSSY B0, `(.L_x_196) ;  /* 0x0000025000007945 */ /* 0x000fe20003800000 */
[----:B------:R-:W-:Y:S02]  /*2340*/  @!P2 MOV R97, 0x400 ;  /* 0x000004000061a802 */ /* 0x000fe40000000f00 */
[----:B------:R-:W-:-:S02]  /*2350*/  CS2R R110, SRZ ;  /* 0x00000000006e7805 */ /* 0x000fc4000001ff00 */
[----:B------:R-:W-:-:S07]  /*2360*/  LOP3.LUT R149, R198, 0x1, RZ, 0xc0, !PT ;  /* 0x00000001c6957812 */ /* 0x000fce00078ec0ff */
[----:B------:R-:W4:Y:S01]  /*2370*/  @!P0 LDC.64 R112, c[0x0][0x250] ;  /* 0x00009400ff708b82 */ /* 0x000f220000000a00 */
[----:B---3--:R-:W-:Y:S02]  /*2380*/  @!P2 LEA R100, R100, R97, 0x18 ;  /* 0x000000616464a211 */ /* 0x008fe400078ec0ff */
[----:B------:R-:W-:Y:S01]  /*2390*/  @!P2 IADD3 R97, R98, R96, RZ ;  /* 0x000000606261a210 */ /* 0x000fe20007ffe0ff */
[----:B-1----:R-:W-:-:S03]  /*23a0*/  FADD.FTZ R96, R104, R101 ;  /* 0x0000006568607221 */ /* 0x002fc60000010000 */
[----:B------:R-:W-:Y:S01]  /*23b0*/  @!P2 LEA R100, R97, R100, 0x3 ;  /* 0x000000646164a211 */ /* 0x000fe200078e18ff */
[----:B--2---:R-:W-:-:S05]  /*23c0*/  FADD.FTZ R97, R99, R106 ;  /* 0x0000006a63617221 */ /* 0x004fca0000010000 */
[----:B------:R1:W-:Y:S01]  /*23d0*/  @!P2 STS.64 [R100], R96 ;  /* 0x000000606400a388 */ /* 0x0003e20000000a00 */
[----:B------:R-:W-:Y:S06]  /*23e0*/  BAR.SYNC.DEFER_BLOCKING 0x0 ;  /* 0x0000000000007b1d */ /* 0x000fec0000010000 */
[----:B------:R-:W-:Y:S05]  /*23f0*/  @P0 BRA `(.L_x_197) ;  /* 0x0000000000600947 */ /* 0x000fea0003800000 */
[----:B------:R-:W2:Y:S01]  /*2400*/  S2UR UR5, SR_CgaCtaId ;  /* 0x00000000000579c3 */ /* 0x000ea20000008800 */
[----:B------:R-:W-:Y:S02]  /*2410*/  UMOV UR4, 0x400 ;  /* 0x0000040000047882 */ /* 0x000fe40000000000 */
[----:B--2---:R-:W-:-:S06]  /*2420*/  ULEA UR4, UR5, UR4, 0x18 ;  /* 0x0000000405047291 */ /* 0x004fcc000f8ec03f */
[----:B------:R-:W-:-:S05]  /*2430*/  LEA R118, R98, UR4, 0x3 ;  /* 0x0000000462767c11 */ /* 0x000fca000f8e18ff */
[----:B01----:R-:W0:Y:S04]  /*2440*/  LDS.128 R96, [R118] ;  /* 0x0000000076607984 */ /* 0x003e280000000c00 */
        /* <DEDUP_REMOVED lines=19> */
.L_x_197:
[----:B------:R-:W-:Y:S05]  /*2580*/  BSYNC B0 ;  /* 0x0000000000007941 */ /* 0x000fea0003800000 */
.L_x_196:
[----:B------:R-:W-:Y:S01]  /*2590*/  ULDC UR8, c[0x0][0x210] ;  /* 0x0000840000087ab9 */ /* 0x000fe20000000800 */
[----:B------:R-:W-:Y:S01]  /*25a0*/  LEA.HI R118, R27, R22, RZ, 0x18 ;  /* 0x000000161b767211 */ /* 0x000fe200078fc0ff */
[----:B------:R-:W-:Y:S01]  /*25b0*/  USHF.L.U32 UR4, UR8, 0x3, URZ ;  /* 0x0000000308047899 */ /* 0x000fe2000800063f */
[----:B------:R-:W-:Y:S02]  /*25c0*/  IADD3 R149, -R149, RZ, RZ ;  /* 0x000000ff95957210 */ /* 0x000fe40007ffe1ff */
[----:B-1----:R-:W-:-:S03]  /*25d0*/  SHF.L.U32 R97, R118, 0x3, RZ ;  /* 0x0000000376617819 */ /* 0x002fc600000006ff */
[----:B------:R-:W-:-:S04]  /*25e0*/  LOP3.LUT R96, R149, UR4, RZ, 0xc0, !PT ;  /* 0x0000000495607c12 */ /* 0x000fc8000f8ec0ff */
[----:B------:R-:W-:-:S04]  /*25f0*/  IADD3 R100, P2, R96, R97, RZ ;  /* 0x0000006160647210 */ /* 0x000fc80007f5e0ff */
[----:B------:R-:W-:Y:S02]  /*2600*/  @!P0 IADD3 R96, P3, R25, R100, RZ ;  /* 0x0000006419608210 */ /* 0x000fe40007f7e0ff */
[----:B------:R-:W-:Y:S02]  /*2610*/  IADD3.X R101, RZ, RZ, RZ, P2, !PT ;  /* 0x000000ffff657210 */ /* 0x000fe400017fe4ff */
[----:B----4-:R-:W-:Y:S02]  /*2620*/  @!P0 LEA R112, P2, R96, R112, 0x3 ;  /* 0x0000007060708211 */ /* 0x010fe400078418ff */
[----:B------:R-:W-:-:S04]  /*2630*/  @!P0 IADD3.X R97, RZ, R101, RZ, P3, !PT ;  /* 0x00000065ff618210 */ /* 0x000fc80001ffe4ff */
[----:B------:R-:W-:-:S05]  /*2640*/  @!P0 LEA.HI.X R113, R96, R113, R97, 0x3, P2 ;  /* 0x0000007160718211 */ /* 0x000fca00010f1c61 */
[----:B------:R1:W-:Y:S01]  /*2650*/  @!P0 STG.E.64 desc[UR6][R112.64], R110 ;  /* 0x0000006e70008986 */ /* 0x0003e2000c101b06 */
[----:B------:R-:W-:-:S13]  /*2660*/  ISETP.NE.AND P0, PT, R27, RZ, PT ;  /* 0x000000ff1b00720c */ /* 0x000fda0003f05270 */
[----:B-1----:R-:W-:Y:S05]  /*2670*/  @P0 BRA `(.L_x_198) ;  /* 0x0000000000500947 */ /* 0x002fea0003800000 */
[----:B------:R-:W-:Y:S01]  /*2680*/  LOP3.LUT R97, R149, UR8, RZ, 0xc0, !PT ;  /* 0x0000000895617c12 */ /* 0x000fe2000f8ec0ff */
[----:B0-----:R-:W-:Y:S01]  /*2690*/  HFMA2.MMA R99, -RZ, RZ, 0, 5.9604644775390625e-08 ;  /* 0x00000001ff637435 */ /* 0x001fe200000001ff */
[----:B------:R-:W-:Y:S01]  /*26a0*/  ULDC.64 UR4, c[0x0][0x258] ;  /* 0x0000960000047ab9 */ /* 0x000fe20000000a00 */
[----:B------:R-:W-:Y:S02]  /*26b0*/  LOP3.LUT P0, RZ, R198, 0x2, RZ, 0xc0, !PT ;  /* 0x00000002c6ff7812 */ /* 0x000fe4000780c0ff */
[----:B------:R-:W-:-:S04]  /*26c0*/  IADD3 R98, P2, R22, R97, RZ ;  /* 0x0000006116627210 */ /* 0x000fc80007f5e0ff */
[----:B------:R-:W-:Y:S02]  /*26d0*/  LEA.HI.X.SX32 R97, R97, RZ, 0x1, P2 ;  /* 0x000000ff61617211 */ /* 0x000fe400010f0eff */
[C---:B------:R-:W-:Y:S02]  /*26e0*/  LEA R96, P2, R98.reuse, UR4, 0x2 ;  /* 0x0000000462607c11 */ /* 0x040fe4000f8410ff */
        /* <DEDUP_REMOVED lines=8> */
.L_x_199:
[----:B------:R-:W2:Y:S04]  /*2770*/  LDG.E.STRONG.GPU R98, desc[UR6][R96.64] ;  /* 0x0000000660627981 */ /* 0x000ea8000c1ef900 */
[----:B--2---:R-:W-:Y:S01]  /*2780*/  CCTL.IVALL ;  /* 0x00000000ff00798f */ /* 0x004fe20002000000 */
[----:B------:R-:W-:Y:S05]  /*2790*/  YIELD ;  /* 0x0000000000007946 */ /* 0x000fea0003800000 */
[----:B------:R-:W-:-:S13]  /*27a0*/  ISETP.NE.AND P0, PT, R98, R103, PT ;  /* 0x000000676200720c */ /* 0x000fda0003f05270 */
[----:B------:R-:W-:Y:S05]  /*27b0*/  @P0 BRA `(.L_x_199) ;  /* 0xfffffffc00ec0947 */ /* 0x000fea000383ffff */
.L_x_198:
        /* <DEDUP_REMOVED lines=11> */
[----:B------:R-:W-:Y:S02]  /*2870*/  IADD3 R20, R20, UR8, RZ ;  /* 0x0000000814147c10 */ /* 0x000fe4000fffe0ff */
        /* <DEDUP_REMOVED lines=13> */
[C---:B------:R-:W-:Y:S01]  /*2950*/  LEA R102, P0, R208.reuse, UR4, 0x4 ;  /* 0x00000004d0667c11 */ /* 0x040fe2000f8020ff */
[----:B------:R-:W-:Y:S01]  /*2960*/  ULDC UR4, c[0x0][0x214] ;  /* 0x0000850000047ab9 */ /* 0x000fe20000000800 */
[----:B-1----:R-:W-:Y:S02]  /*2970*/  FADD.FTZ R104, R103, R104 ;  /* 0x0000006867687221 */ /* 0x002fe40000010000 */
[----:B------:R-:W0:Y:S01]  /*2980*/  SHFL.BFLY PT, R96, R105, 0x8, 0x1f ;  /* 0x0d001f0069607f89 */ /* 0x000e2200000e0000 */
[----:B------:R-:W-:-:S02]  /*2990*/  LEA.HI.X R103, R208, UR5, RZ, 0x4, P0 ;  /* 0x00000005d0677c11 */ /* 0x000fc400080f24ff */
[----:B------:R-:W-:Y:S01]  /*29a0*/  ISETP.GE.AND P0, PT, R20, UR4, PT ;  /* 0x0000000414007c0c */ /* 0x000fe2000bf06270 */
[----:B------:R-:W1:Y:S01]  /*29b0*/  SHFL.BFLY PT, R97, R104, 0x8, 0x1f ;  /* 0x0d001f0068617f89 */ /* 0x000e6200000e0000 */
[----:B0-----:R-:W-:Y:S01]  /*29c0*/  FADD.FTZ R96, R105, R96 ;  /* 0x0000006069607221 */ /* 0x001fe20000010000 */
[----:B-1----:R-:W-:-:S04]  /*29d0*/  FADD.FTZ R97, R104, R97 ;  /* 0x0000006168617221 */ /* 0x002fc80000010000 */
[----:B------:R-:W0:Y:S04]  /*29e0*/  SHFL.BFLY PT, R99, R96, 0x10, 0x1f ;  /* 0x0e001f0060637f89 */ /* 0x000e2800000e0000 */
[----:B------:R-:W1:Y:S01]  /*29f0*/  SHFL.BFLY PT, R98, R97, 0x10, 0x1f ;  /* 0x0e001f0061627f89 */ /* 0x000e6200000e0000 */
[----:B0-----:R-:W-:Y:S01]  /*2a00*/  FADD.FTZ R99, R96, R99 ;  /* 0x0000006360637221 */ /* 0x001fe20000010000 */
[----:B-1----:R-:W-:-:S03]  /*2a10*/  FADD.FTZ R98, R97, R98 ;  /* 0x0000006261627221 */ /* 0x002fc60000010000 */
        /* <DEDUP_REMOVED lines=59> */
[----:B0-----:R-:W-:-:S04]  /*2dd0*/  IMAD.WIDE.U32 R104, R207, 0x10, R100 ;  /* 0x00000010cf687825 */ /* 0x001fc800078e0064 */
        /* <DEDUP_REMOVED lines=20> */
[----:B------:R0:W-:Y:S01]  /*2f20*/  STG.E.128 desc[UR6][R102.64], R96 ;  /* 0x0000006066007986 */ /* 0x0001e2000c101d06 */
[----:B------:R-:W-:-:S04]  /*2f30*/  IMAD.WIDE.U32 R116, R205, 0x10, R100 ;  /* 0x00000010cd747825 */ /* 0x000fc800078e0064 */
[----:B------:R-:W-:Y:S01]  /*2f40*/  FADD.FTZ R145, R145, -R236 ;  /* 0x800000ec91917221 */ /* 0x000fe20000010000 */
[----:B------:R-:W-:Y:S01]  /*2f50*/  FMUL.FTZ R107, R200, R107 ;  /* 0x0000006bc86b7220 */ /* 0x000fe20000410000 */
[----:B------:R1:W-:Y:S01]  /*2f60*/  STG.E.128 desc[UR6][R104.64], R108 ;  /* 0x0000006c68007986 */ /* 0x0003e2000c101d06 */
[----:B------:R-:W-:-:S04]  /*2f70*/  IMAD.WIDE.U32 R120, R203, 0x10, R100 ;  /* 0x00000010cb787825 */ /* 0x000fc800078e0064 */
[----:B------:R-:W-:Y:S01]  /*2f80*/  FMUL.FTZ R106, R200, R137 ;  /* 0x00000089c86a7220 */ /* 0x000fe20000410000 */
        /* <DEDUP_REMOVED lines=22> */
[----:B------:R0:W-:Y:S01]  /*30f0*/  STG.E.128 desc[UR6][R116.64], R96 ;  /* 0x0000006074007986 */ /* 0x0001e2000c101d06 */
[----:B------:R-:W-:-:S03]  /*3100*/  SEL R209, RZ, 0x1, P1 ;  /* 0x00000001ffd17807 */ /* 0x000fc60000800000 */
[----:B------:R0:W-:Y:S04]  /*3110*/  STG.E.128 desc[UR6][R204.64], R100 ;  /* 0x00000064cc007986 */ /* 0x0001e8000c101d06 */
[----:B------:R0:W-:Y:S04]  /*3120*/  STG.E.128 desc[UR6][R120.64], R104 ;  /* 0x0000006878007986 */ /* 0x0001e8000c101d06 */
[----:B------:R0:W-:Y:S04]  /*3130*/  STG.E.128 desc[UR6][R202.64], R108 ;  /* 0x0000006cca007986 */ /* 0x0001e8000c101d06 */
[----:B------:R0:W-:Y:S01]  /*3140*/  STG.E.128 desc[UR6][R122.64], R112 ;  /* 0x000000707a007986 */ /* 0x0001e2000c101d06 */
        /* <DEDUP_REMOVED lines=64> */
[----:B------:R-:W-:-:S07]  /*3550*/  MOV R115, R18 ;  /* 0x0000001200737202 */ /* 0x000fce0000000f00 */
.L_x_194:
[----:B-----5:R-:W0:Y:S01]  /*3560*/  LDC.64 R68, c[0x0][0x270] ;  /* 0x00009c00ff447b82 */ /* 0x020e220000000a00 */
        /* <DEDUP_REMOVED lines=43> */
.L_x_195:
[----:B------:R-:W-:Y:S01]  /*3820*/  HFMA2.MMA R109, -RZ, RZ, 0, 9.5367431640625e-07 ;  /* 0x00000010ff6d7435 */ /* 0x000fe200000001ff */
[----:B------:R-:W-:Y:S02]  /*3830*/  MOV R108, R18 ;  /* 0x00000012006c7202 */ /* 0x000fe40000000f00 */
[----:B------:R-:W-:Y:S02]  /*3840*/  MOV R110, 0x1f ;  /* 0x0000001f006e7802 */ /* 0x000fe40000000f00 */
[----:B------:R-:W-:-:S07]  /*3850*/  MOV R107, 0xffffffff ;  /* 0xffffffff006b7802 */ /* 0x000fce0000000f00 */
[----:B------:R-:W-:Y:S05]  /*3860*/  WARPSYNC.COLLECTIVE R107, `(.L_x_201) ;  /* 0x000000006b087348 */ /* 0x000fea0003c00000 */
[----:B------:R0:W1:Y:S02]  /*3870*/  SHFL.DOWN P0, R106, R108, R109, R110 ;  /* 0x0800006d6c6a7389 */ /* 0x000064000000006e */
[----:B01----:R-:W-:Y:S01]  /*3880*/  ENDCOLLECTIVE ;  /* 0x000000000000791b */ /* 0x003fe20003800000 */
.L_x_201:
[----:B------:R-:W-:Y:S02]  /*3890*/  MOV R108, R26 ;  /* 0x0000001a006c7202 */ /* 0x000fe40000000f00 */
[----:B------:R-:W-:-:S07]  /*38a0*/  MOV R99, R106 ;  /* 0x0000006a00637202 */ /* 0x000fce0000000f00 */
[----:B------:R-:W-:Y:S05]  /*38b0*/  WARPSYNC.COLLECTIVE R107, `(.L_x_202) ;  /* 0x000000006b087348 */ /* 0x000fea0003c00000 */
[----:B------:R0:W1:Y:S02]  /*38c0*/  SHFL.DOWN P0, R106, R108, R109, R110 ;  /* 0x0800006d6c6a7389 */ /* 0x000064000000006e */
[----:B01----:R-:W-:Y:S01]  /*38d0*/  ENDCOLLECTIVE ;  /* 0x000000000000791b */ /* 0x003fe20003800000 */
.L_x_202:
[----:B------:R-:W-:Y:S01]  /*38e0*/  FADD.FTZ R99, R18, R99 ;  /* 0x0000006312637221 */ /* 0x000fe20000010000 */
[----:B------:R-:W-:-:S04]  /*38f0*/  HFMA2.MMA R109, -RZ, RZ, 0, 4.76837158203125e-07 ;  /* 0x00000008ff6d7435 */ /* 0x000fc800000001ff */
[----:B------:R-:W-:Y:S02]  /*3900*/  MOV R108, R99 ;  /* 0x00000063006c7202 */ /* 0x000fe40000000f00 */
[----:B------:R-:W-:-:S07]  /*3910*/  MOV R101, R106 ;  /* 0x0000006a00657202 */ /* 0x000fce0000000f00 */
[----:B------:R-:W-:Y:S05]  /*3920*/  WARPSYNC.COLLECTIVE R107, `(.L_x_203) ;  /* 0x000000006b087348 */ /* 0x000fea0003c00000 */
[----:B------:R0:W1:Y:S02]  /*3930*/  SHFL.DOWN P0, R106, R108, R109, R110 ;  /* 0x0800006d6c6a7389 */ /* 0x000064000000006e */
[----:B01----:R-:W-:Y:S01]  /*3940*/  ENDCOLLECTIVE ;  /* 0x000000000000791b */ /* 0x003fe20003800000 */
.L_x_203:
[----:B------:R-:W-:-:S05]  /*3950*/  FADD.FTZ R101, R26, R101 ;  /* 0x000000651a657221 */ /* 0x000fca0000010000 */
[----:B------:R-:W-:Y:S02]  /*3960*/  MOV R108, R101 ;  /* 0x00000065006c7202 */ /* 0x000fe40000000f00 */
[----:B------:R-:W-:-:S07]  /*3970*/  MOV R100, R106 ;  /* 0x0000006a00647202 */ /* 0x000fce0000000f00 */
[----:B------:R-:W-:Y:S05]  /*3980*/  WARPSYNC.COLLECTIVE R107, `(.L_x_204) ;  /* 0x000000006b087348 */ /* 0x000fea0003c00000 */
[----:B------:R0:W1:Y:S02]  /*3990*/  SHFL.DOWN P0, R106, R108, R109, R110 ;  /* 0x0800006d6c6a7389 */ /* 0x000064000000006e */
[----:B01----:R-:W-:Y:S01]  /*39a0*/  ENDCOLLECTIVE ;  /* 0x000000000000791b */ /* 0x003fe20003800000 */
.L_x_204:
[----:B------:R-:W-:Y:S01]  /*39b0*/  FADD.FTZ R100, R99, R100 ;  /* 0x0000006463647221 */ /* 0x000fe20000010000 */
[----:B------:R-:W-:-:S04]  /*39c0*/  HFMA2.MMA R109, -RZ, RZ, 0, 2.384185791015625e-07 ;  /* 0x00000004ff6d7435 */ /* 0x000fc800000001ff */
[----:B------:R-:W-:Y:S02]  /*39d0*/  MOV R108, R100 ;  /* 0x00000064006c7202 */ /* 0x000fe40000000f00 */
[----:B------:R-:W-:-:S07]  /*39e0*/  MOV R102, R106 ;  /* 0x0000006a00667202 */ /* 0x000fce0000000f00 */
[----:B------:R-:W-:Y:S05]  /*39f0*/  WARPSYNC.COLLECTIVE R107, `(.L_x_205) ;  /* 0x000000006b087348 */ /* 0x000fea0003c00000 */
[----:B------:R0:W1:Y:S02]  /*3a00*/  SHFL.DOWN P0, R106, R108, R109, R110 ;  /* 0x0800006d6c6a7389 */ /* 0x000064000000006e */
[----:B01----:R-:W-:Y:S01]  /*3a10*/  ENDCOLLECTIVE ;  /* 0x000000000000791b */ /* 0x003fe20003800000 */
.L_x_205:
[----:B------:R-:W-:-:S05]  /*3a20*/  FADD.FTZ R102, R101, R102 ;  /* 0x0000006665667221 */ /* 0x000fca0000010000 */
[----:B------:R-:W-:Y:S02]  /*3a30*/  MOV R108, R102 ;  /* 0x00000066006c7202 */ /* 0x000fe40000000f00 */
[----:B------:R-:W-:-:S07]  /*3a40*/  MOV R103, R106 ;  /* 0x0000006a00677202 */ /* 0x000fce0000000f00 */
[----:B------:R-:W-:Y:S05]  /*3a50*/  WARPSYNC.COLLECTIVE R107, `(.L_x_206) ;  /* 0x000000006b087348 */ /* 0x000fea0003c00000 */
[----:B------:R0:W1:Y:S02]  /*3a60*/  SHFL.DOWN P0, R106, R108, R109, R110 ;  /* 0x0800006d6c6a7389 */ /* 0x000064000000006e */
[----:B01----:R-:W-:Y:S01]  /*3a70*/  ENDCOLLECTIVE ;  /* 0x000000000000791b */ /* 0x003fe20003800000 */
.L_x_206:
[----:B------:R-:W-:Y:S01]  /*3a80*/  FADD.FTZ R103, R100, R103 ;  /* 0x0000006764677221 */ /* 0x000fe20000010000 */
[----:B------:R-:W-:-:S04]  /*3a90*/  HFMA2.MMA R109, -RZ, RZ, 0, 1.1920928955078125e-07 ;  /* 0x00000002ff6d7435 */ /* 0x000fc800000001ff */
[----:B------:R-:W-:Y:S02]  /*3aa0*/  MOV R108, R103 ;  /* 0x00000067006c7202 */ /* 0x000fe40000000f00 */
[----:B------:R-:W-:-:S07]  /*3ab0*/  MOV R105, R106 ;  /* 0x0000006a00697202 */ /* 0x000fce0000000f00 */
[----:B------:R-:W-:Y:S05]  /*3ac0*/  WARPSYNC.COLLECTIVE R107, `(.L_x_207) ;  /* 0x000000006b087348 */ /* 0x000fea0003c00000 */
[----:B------:R0:W1:Y:S02]  /*3ad0*/  SHFL.DOWN P0, R106, R108, R109, R110 ;  /* 0x0800006d6c6a7389 */ /* 0x000064000000006e */
[----:B01----:R-:W-:Y:S01]  /*3ae0*/  ENDCOLLECTIVE ;  /* 0x000000000000791b */ /* 0x003fe20003800000 */
.L_x_207:
[----:B------:R-:W-:-:S05]  /*3af0*/  FADD.FTZ R105, R102, R105 ;  /* 0x0000006966697221 */ /* 0x000fca0000010000 */
[----:B------:R-:W-:Y:S02]  /*3b00*/  MOV R108, R105 ;  /* 0x00000069006c7202 */ /* 0x000fe40000000f00 */
[----:B------:R-:W-:-:S07]  /*3b10*/  MOV R18, R106 ;  /* 0x0000006a00127202 */ /* 0x000fce0000000f00 */
[----:B------:R-:W-:Y:S05]  /*3b20*/  WARPSYNC.COLLECTIVE R107, `(.L_x_208) ;  /* 0x000000006b087348 */ /* 0x000fea0003c00000 */
[----:B------:R0:W1:Y:S02]  /*3b30*/  SHFL.DOWN P0, R106, R108, R109, R110 ;  /* 0x0800006d6c6a7389 */ /* 0x000064000000006e */
[----:B01----:R-:W-:Y:S01]  /*3b40*/  ENDCOLLECTIVE ;  /* 0x000000000000791b */ /* 0x003fe20003800000 */
.L_x_208:
        /* <DEDUP_REMOVED lines=8> */
.L_x_209:
[----:B------:R-:W-:Y:S01]  /*3bd0*/  FADD.FTZ R99, R105, R26 ;  /* 0x0000001a69637221 */ /* 0x000fe20000010000 */
[----:B------:R-:W-:-:S04]  /*3be0*/  MOV R26, R159 ;  /* 0x0000009f001a7202 */ /* 0x000fc80000000f00 */
[----:B------:R-:W-:Y:S02]  /*3bf0*/  MOV R108, R99 ;  /* 0x00000063006c7202 */ /* 0x000fe40000000f00 */
[----:B------:R-:W-:-:S07]  /*3c00*/  MOV R101, R106 ;  /* 0x0000006a00657202 */ /* 0x000fce0000000f00 */
[----:B------:R-:W-:Y:S05]  /*3c10*/  WARPSYNC.COLLECTIVE R107, `(.L_x_210) ;  /* 0x000000006b087348 */ /* 0x000fea0003c00000 */
[----:B------:R0:W1:Y:S02]  /*3c20*/  SHFL.DOWN P0, R106, R108, R109, R110 ;  /* 0x0800006d6c6a7389 */ /* 0x000064000000006e */
[----:B01----:R-:W-:Y:S01]  /*3c30*/  ENDCOLLECTIVE ;  /* 0x000000000000791b */ /* 0x003fe20003800000 */
.L_x_210:
[----:B------:R-:W-:Y:S05]  /*3c40*/  BRA `(.L_x_211) ;  /* 0xffffffe400a87947 */ /* 0x000fea000383ffff */
.L_x_212:
        /* <DEDUP_REMOVED lines=11> */
.L_x_5383:


//--------------------- .text._ZN10layer_norm22ln_bwd_finalize_kernelINS_22Kernel_traits_finalizeILj49152E13__nv_bfloat16fS2_fjLj1024ELj4ENS_18Kernel_traits_baseILj49152ES2_fS2_fjLj1024EEEEEEEvNS_9BwdParamsE --------------------------
	.section	.text._ZN10layer_norm22ln_bwd_finalize_kernelINS_22Kernel_traits_finalizeILj49152E13__nv_bfloat16fS2_fjLj1024ELj4ENS_18Kernel_traits_baseILj49152ES2_fS2_fjLj1024EEEEEEEvNS_9BwdParamsE,"ax",@progbits
	.align	128
        .global         _ZN10layer_norm22ln_bwd_finalize_kernelINS_22Kernel_traits_finalizeILj49152E13__nv_bfloat16fS2_fjLj1024ELj4ENS_18Kernel_traits_baseILj49152ES2_fS2_fjLj1024EEEEEEEvNS_9BwdParamsE
        .type           _ZN10layer_norm22ln_bwd_finalize_kernelINS_22Kernel_traits_finalizeILj49152E13__nv_bfloat16fS2_fjLj1024ELj4ENS_18Kernel_traits_baseILj49152ES2_fS2_fjLj1024EEEEEEEvNS_9BwdParamsE,@function
        .size           _ZN10layer_norm22ln_bwd_finalize_kernelINS_22Kernel_traits_finalizeILj49152E13__nv_bfloat16fS2_fjLj1024ELj4ENS_18Kernel_traits_baseILj49152ES2_fS2_fjLj1024EEEEEEEvNS_9BwdParamsE,(.L_x_5384 - _ZN10layer_norm22ln_bwd_finalize_kernelINS_22Kernel_traits_finalizeILj49152E13__nv_bfloat16fS2_fjLj1024ELj4ENS_18Kernel_traits_baseILj49152ES2_fS2_fjLj1024EEEEEEEvNS_9BwdParamsE)
        .other          _ZN10layer_norm22ln_bwd_finalize_kernelINS_22Kernel_traits_finalizeILj49152E13__nv_bfloat16fS2_fjLj1024ELj4ENS_18Kernel_traits_baseILj49152ES2_fS2_fjLj1024EEEEEEEvNS_9BwdParamsE,@"STO_CUDA_ENTRY STV_DEFAULT"
_ZN10layer_norm22ln_bwd_finalize_kernelINS_22Kernel_traits_finalizeILj49152E13__nv_bfloat16fS2_fjLj1024ELj4ENS_18Kernel_traits_baseILj49152ES2_fS2_fjLj1024EEEEEEEvNS_9BwdParamsE:
.text._ZN10layer_norm22ln_bwd_finalize_kernelINS_22Kernel_traits_finalizeILj49152E13__nv_bfloat16fS2_fjLj1024ELj4ENS_18Kernel_traits_baseILj49152ES2_fS2_fjLj1024EEEEEEEvNS_9BwdParamsE:
        /* <DEDUP_REMOVED lines=25> */
.L_x_224:
        /* <DEDUP_REMOVED lines=15> */
[----:B------:R-:W-:-:S05]  /*0280*/  @P2 VIADD R22, R22, 0x20 ;  /* 0x0000002016162836 */ /* 0x000fca0000000000 */
[CC--:B------:R-:W-:Y:S02]  /*0290*/  ISETP.GE.U32.AND P1, PT, R22.reuse, R9.reuse, PT ;  /* 0x000000091600720c */ /* 0x0c0fe40003f26070 */
[----:B------:R-:W-:-:S04]  /*02a0*/  IADD3 R10, -R22, R9, RZ ;  /* 0x00000009160a7210 */ /* 0x000fc80007ffe1ff */
[----:B------:R-:W-:Y:S01]  /*02b0*/  ISETP.LE.U32.OR P1, PT, R10, 0x60, P1 ;  /* 0x000000600a00780c */ /* 0x000fe20000f23470 */
[----:B------:R-:W-:Y:S01]  /*02c0*/  IMAD.MOV.U32 R23, RZ, RZ, RZ ;  /* 0x000000ffff177224 */ /* 0x000fe200078e00ff */
[----:B------:R-:W-:Y:S01]  /*02d0*/  MOV R11, RZ ;  /* 0x000000ff000b7202 */ /* 0x000fe20000000f00 */
[----:B------:R-:W-:Y:S04]  /*02e0*/  BSSY B1, `(.L_x_215) ;  /* 0x0000028000017945 */ /* 0x000fe80003800000 */
[----:B--2---:R-:W-:Y:S01]  /*02f0*/  @P2 FADD.FTZ R11, R11, R12 ;  /* 0x0000000c0b0b2221 */ /* 0x004fe20000010000 */
[----:B---3--:R-:W-:Y:S01]  /*0300*/  @P2 FADD.FTZ R23, R23, R14 ;  /* 0x0000000e17172221 */ /* 0x008fe20000010000 */
[----:B------:R-:W-:-:S04]  /*0310*/  PLOP3.LUT P2, PT, P2, PT, PT, 0x8, 0x0 ;  /* 0x000000000000781c */ /* 0x000fc8000174e170 */
[----:B------:R-:W-:Y:S09]  /*0320*/  @P1 BRA `(.L_x_216) ;  /* 0x00000000008c1947 */ /* 0x000ff20003800000 */
[----:B------:R-:W-:Y:S02]  /*0330*/  PLOP3.LUT P2, PT, PT, PT, PT, 0x8, 0x0 ;  /* 0x000000000000781c */ /* 0x000fe40003f4e170 */
[----:B------:R-:W-:-:S11]  /*0340*/  IADD3 R10, R9, -0x60, RZ ;  /* 0xffffffa0090a7810 */ /* 0x000fd60007ffe0ff */
.L_x_217:
[----:B------:R-:W0:Y:S01]  /*0350*/  LDC.64 R12, c[0x0][0x270] ;  /* 0x00009c00ff0c7b82 */ /* 0x000e220000000a00 */
[----:B------:R-:W-:-:S04]  /*0360*/  IMAD R26, R22, 0xc000, R3 ;  /* 0x0000c000161a7824 */ /* 0x000fc800078e0203 */
[C---:B------:R-:W-:Y:S01]  /*0370*/  VIADD R27, R26.reuse, 0x300000 ;  /* 0x003000001a1b7836 */ /* 0x040fe20000000000 */
[----:B------:R-:W-:Y:S02]  /*0380*/  IADD3 R18, R26, 0x180000, RZ ;  /* 0x001800001a127810 */ /* 0x000fe40007ffe0ff */
[----:B------:R-:W1:Y:S03]  /*0390*/  LDC.64 R14, c[0x0][0x278] ;  /* 0x00009e00ff0e7b82 */ /* 0x000e660000000a00 */
        /* <DEDUP_REMOVED lines=8> */
[C---:B0-----:R-:W-:Y:S01]  /*0420*/  IMAD.WIDE.U32 R16, R26.reuse, 0x4, R14 ;  /* 0x000000041a107825 */ /* 0x041fe200078e000e */
[----:B------:R-:W-:-:S04]  /*0430*/  IADD3 R26, R26, 0x480000, RZ ;  /* 0x004800001a1a7810 */ /* 0x000fc80007ffe0ff */
[----:B------:R0:W5:Y:S01]  /*0440*/  LDG.E R25, desc[UR6][R16.64] ;  /* 0x0000000610197981 */ /* 0x000162000c1e1900 */
[----:B------:R-:W-:-:S06]  /*0450*/  IMAD.WIDE.U32 R12, R26, 0x4, R12 ;  /* 0x000000041a0c7825 */ /* 0x000fcc00078e000c */
[----:B------:R-:W5:Y:S01]  /*0460*/  LDG.E R13, desc[UR6][R12.64] ;  /* 0x000000060c0d7981 */ /* 0x000f62000c1e1900 */
[----:B0-----:R-:W-:-:S04]  /*0470*/  IMAD.WIDE.U32 R16, R27, 0x4, R14 ;  /* 0x000000041b107825 */ /* 0x001fc800078e000e */
        /* <DEDUP_REMOVED lines=14> */
.L_x_216:
[----:B------:R-:W-:Y:S05]  /*0560*/  BSYNC B1 ;  /* 0x0000000000017941 */ /* 0x000fea0003800000 */
.L_x_215:
[CC--:B------:R-:W-:Y:S01]  /*0570*/  ISETP.GE.U32.AND P1, PT, R22.reuse, R9.reuse, PT ;  /* 0x000000091600720c */ /* 0x0c0fe20003f26070 */
[----:B------:R-:W-:Y:S01]  /*0580*/  BSSY B1, `(.L_x_218) ;  /* 0x0000016000017945 */ /* 0x000fe20003800000 */
[----:B------:R-:W-:-:S04]  /*0590*/  IADD3 R10, -R22, R9, RZ ;  /* 0x00000009160a7210 */ /* 0x000fc80007ffe1ff */
[----:B------:R-:W-:-:S13]  /*05a0*/  ISETP.LE.U32.OR P1, PT, R10, 0x20, P1 ;  /* 0x000000200a00780c */ /* 0x000fda0000f23470 */
[----:B------:R-:W-:Y:S05]  /*05b0*/  @P1 BRA `(.L_x_219) ;  /* 0x0000000000481947 */ /* 0x000fea0003800000 */
[----:B------:R-:W0:Y:S01]  /*05c0*/  LDC.64 R12, c[0x0][0x278] ;  /* 0x00009e00ff0c7b82 */ /* 0x000e220000000a00 */
[----:B------:R-:W-:-:S04]  /*05d0*/  IMAD R17, R22, 0xc000, R3 ;  /* 0x0000c00016117824 */ /* 0x000fc800078e0203 */
[----:B------:R-:W-:-:S03]  /*05e0*/  VIADD R21, R17, 0x180000 ;  /* 0x0018000011157836 */ /* 0x000fc60000000000 */
        /* <DEDUP_REMOVED lines=15> */
.L_x_219:
[----:B------:R-:W-:Y:S05]  /*06e0*/  BSYNC B1 ;  /* 0x0000000000017941 */ /* 0x000fea0003800000 */
.L_x_218:
        /* <DEDUP_REMOVED lines=11> */
.L_x_214:
[----:B------:R-:W-:Y:S05]  /*07a0*/  BSYNC B0 ;  /* 0x0000000000007941 */ /* 0x000fea0003800000 */
.L_x_213:
        /* <DEDUP_REMOVED lines=29> */
.L_x_235:
[----:B------:R-:W-:Y:S01]  /*0980*/  @!P1 SHF.R.U32.HI R12, RZ, 0x3, R0 ;  /* 0x00000003ff0c9819 */ /* 0x000fe20000011600 */
[----:B---3--:R-:W-:Y:S01]  /*0990*/  FADD.FTZ R14, R9, R14 ;  /* 0x0000000e090e7221 */ /* 0x008fe20000010000 */
[----:B--2---:R-:W-:Y:S02]  /*09a0*/  FADD.FTZ R11, R10, R11 ;  /* 0x0000000b0a0b7221 */ /* 0x004fe40000010000 */
[----:B------:R-:W-:-:S05]  /*09b0*/  @!P1 LOP3.LUT R12, R12, 0x1ffffffc, RZ, 0xc0, !PT ;  /* 0x1ffffffc0c0c9812 */ /* 0x000fca00078ec0ff */
[----:B------:R2:W-:Y:S04]  /*09c0*/  @!P1 STS [R12+UR4+0x2000], R14 ;  /* 0x0020000e0c009988 */ /* 0x0005e80008000804 */
[----:B------:R2:W-:Y:S02]  /*09d0*/  @!P1 STS [R12+UR4+0x2080], R11 ;  /* 0x0020800b0c009988 */ /* 0x0005e40008000804 */
.L_x_220:
        /* <DEDUP_REMOVED lines=14> */
.L_x_223:
[----:B------:R-:W-:Y:S05]  /*0ac0*/  BSYNC B0 ;  /* 0x0000000000007941 */ /* 0x000fea0003800000 */
.L_x_222:
[C---:B------:R-:W-:Y:S02]  /*0ad0*/  ISETP.GT.U32.AND P1, PT, R3.reuse, -0xc001, PT ;  /* 0xffff3fff0300780c */ /* 0x040fe40003f24070 */
[----:B------:R-:W-:Y:S02]  /*0ae0*/  IADD3 R3, R3, 0xc000, RZ ;  /* 0x0000c00003037810 */ /* 0x000fe40007ffe0ff */
[----:B------:R-:W-:-:S09]  /*0af0*/  IADD3 R5, R5, 0x6000, RZ ;  /* 0x0000600005057810 */ /* 0x000fd20007ffe0ff */
[----:B------:R-:W-:Y:S05]  /*0b00*/  @P1 BRA `(.L_x_224) ;  /* 0xfffffff400a01947 */ /* 0x000fea000383ffff */
[----:B------:R-:W-:Y:S05]  /*0b10*/  EXIT ;  /* 0x000000000000794d */ /* 0x000fea0003800000 */
.L_x_221:
[----:B------:R-:W-:Y:S01]  /*0b20*/  HFMA2.MMA R19, -RZ, RZ, 0, 5.9604644775390625e-08 ;  /* 0x00000001ff137435 */ /* 0x000fe200000001ff */
[----:B---3--:R-:W-:Y:S01]  /*0b30*/  IMAD.MOV.U32 R20, RZ, RZ, R10 ;  /* 0x000000ffff147224 */ /* 0x008fe200078e000a */
[----:B------:R-:W-:Y:S02]  /*0b40*/  MOV R22, 0x1f ;  /* 0x0000001f00167802 */ /* 0x000fe40000000f00 */
[----:B------:R-:W-:-:S07]  /*0b50*/  MOV R17, 0xffffffff ;  /* 0xffffffff00117802 */ /* 0x000fce0000000f00 */
[----:B012---:R-:W-:Y:S05]  /*0b60*/  WARPSYNC.COLLECTIVE R17, `(.L_x_225) ;  /* 0x0000000011087348 */ /* 0x007fea0003c00000 */
[----:B------:R3:W4:Y:S02]  /*0b70*/  SHFL.BFLY P2, R18, R20, R19, R22 ;  /* 0x0c00001314127389 */ /* 0x0007240000040016 */
[----:B01234-:R-:W-:Y:S01]  /*0b80*/  ENDCOLLECTIVE ;  /* 0x000000000000791b */ /* 0x01ffe20003800000 */
.L_x_225:
[----:B------:R-:W-:Y:S01]  /*0b90*/  HFMA2.MMA R19, -RZ, RZ, 0, 1.1920928955078125e-07 ;  /* 0x00000002ff137435 */ /* 0x000fe200000001ff */
[----:B------:R-:W-:-:S04]  /*0ba0*/  IMAD.MOV.U32 R11, RZ, RZ, R18 ;  /* 0x000000ffff0b7224 */ /* 0x000fc800078e0012 */
[----:B------:R-:W-:-:S05]  /*0bb0*/  FADD.FTZ R11, R10, R11 ;  /* 0x0000000b0a0b7221 */ /* 0x000fca0000010000 */
[----:B------:R-:W-:-:S07]  /*0bc0*/  MOV R20, R11 ;  /* 0x0000000b00147202 */ /* 0x000fce0000000f00 */
[----:B------:R-:W-:Y:S05]  /*0bd0*/  WARPSYNC.COLLECTIVE R17, `(.L_x_226) ;  /* 0x0000000011087348 */ /* 0x000fea0003c00000 */
[----:B------:R0:W1:Y:S02]  /*0be0*/  SHFL.BFLY P2, R18, R20, R19, R22 ;  /* 0x0c00001314127389 */ /* 0x0000640000040016 */
[----:B01----:R-:W-:Y:S01]  /*0bf0*/  ENDCOLLECTIVE ;  /* 0x000000000000791b */ /* 0x003fe20003800000 */
.L_x_226:
[----:B------:R-:W-:Y:S01]  /*0c00*/  HFMA2.MMA R19, -RZ, RZ, 0, 2.384185791015625e-07 ;  /* 0x00000004ff137435 */ /* 0x000fe200000001ff */
[----:B------:R-:W-:-:S05]  /*0c10*/  MOV R12, R18 ;  /* 0x00000012000c7202 */ /* 0x000fca0000000f00 */
[----:B------:R-:W-:-:S04]  /*0c20*/  FADD.FTZ R12, R11, R12 ;  /* 0x0000000c0b0c7221 */ /* 0x000fc80000010000 */
[----:B------:R-:W-:-:S07]  /*0c30*/  IMAD.MOV.U32 R20, RZ, RZ, R12 ;  /* 0x000000ffff147224 */ /* 0x000fce00078e000c */
[----:B------:R-:W-:Y:S05]  /*0c40*/  WARPSYNC.COLLECTIVE R17, `(.L_x_227) ;  /* 0x0000000011087348 */ /* 0x000fea0003c00000 */
[----:B------:R0:W1:Y:S02]  /*0c50*/  SHFL.BFLY P2, R18, R20, R19, R22 ;  /* 0x0c00001314127389 */ /* 0x0000640000040016 */
[----:B01----:R-:W-:Y:S01]  /*0c60*/  ENDCOLLECTIVE ;  /* 0x000000000000791b */ /* 0x003fe20003800000 */
.L_x_227:
[----:B------:R-:W-:Y:S01]  /*0c70*/  IMAD.MOV.U32 R19, RZ, RZ, 0x8 ;  /* 0x00000008ff137424 */ /* 0x000fe200078e00ff */
[----:B------:R-:W-:-:S05]  /*0c80*/  MOV R13, R18 ;  /* 0x00000012000d7202 */ /* 0x000fca0000000f00 */
[----:B------:R-:W-:-:S05]  /*0c90*/  FADD.FTZ R13, R12, R13 ;  /* 0x0000000d0c0d7221 */ /* 0x000fca0000010000 */
[----:B------:R-:W-:-:S07]  /*0ca0*/  MOV R20, R13 ;  /* 0x0000000d00147202 */ /* 0x000fce0000000f00 */
[----:B------:R-:W-:Y:S05]  /*0cb0*/  WARPSYNC.COLLECTIVE R17, `(.L_x_228) ;  /* 0x0000000011087348 */ /* 0x000fea0003c00000 */
[----:B------:R0:W1:Y:S02]  /*0cc0*/  SHFL.BFLY P2, R18, R20, R19, R22 ;  /* 0x0c00001314127389 */ /* 0x0000640000040016 */
[----:B01----:R-:W-:Y:S01]  /*0cd0*/  ENDCOLLECTIVE ;  /* 0x000000000000791b */ /* 0x003fe20003800000 */
.L_x_228:
[----:B------:R-:W-:Y:S01]  /*0ce0*/  HFMA2.MMA R19, -RZ, RZ, 0, 9.5367431640625e-07 ;  /* 0x00000010ff137435 */ /* 0x000fe200000001ff */
[----:B------:R-:W-:-:S05]  /*0cf0*/  MOV R10, R18 ;  /* 0x00000012000a7202 */ /* 0x000fca0000000f00 */
[----:B------:R-:W-:-:S05]  /*0d00*/  FADD.FTZ R10, R13, R10 ;  /* 0x0000000a0d0a7221 */ /* 0x000fca0000010000 */
[----:B------:R-:W-:-:S07]  /*0d10*/  MOV R20, R10 ;  /* 0x0000000a00147202 */ /* 0x000fce0000000f00 */
[----:B------:R-:W-:Y:S05]  /*0d20*/  WARPSYNC.COLLECTIVE R17, `(.L_x_229) ;  /* 0x0000000011087348 */ /* 0x000fea0003c00000 */
[----:B------:R0:W1:Y:S02]  /*0d30*/  SHFL.BFLY P2, R18, R20, R19, R22 ;  /* 0x0c00001314127389 */ /* 0x0000640000040016 */
[----:B01----:R-:W-:Y:S01]  /*0d40*/  ENDCOLLECTIVE ;  /* 0x000000000000791b */ /* 0x003fe20003800000 */
.L_x_229:
[----:B------:R-:W-:Y:S01]  /*0d50*/  HFMA2.MMA R19, -RZ, RZ, 0, 5.9604644775390625e-08 ;  /* 0x00000001ff137435 */ /* 0x000fe200000001ff */
[----:B------:R-:W-:Y:S01]  /*0d60*/  MOV R20, R9 ;  /* 0x0000000900147202 */ /* 0x000fe20000000f00 */
[----:B------:R-:W-:-:S09]  /*0d70*/  IMAD.MOV.U32 R11, RZ, RZ, R18 ;  /* 0x000000ffff0b7224 */ /* 0x000fd200078e0012 */
[----:B------:R-:W-:Y:S05]  /*0d80*/  WARPSYNC.COLLECTIVE R17, `(.L_x_230) ;  /* 0x0000000011087348 */ /* 0x000fea0003c00000 */
[----:B------:R0:W1:Y:S02]  /*0d90*/  SHFL.BFLY P2, R18, R20, R19, R22 ;  /* 0x0c00001314127389 */ /* 0x0000640000040016 */
[----:B01----:R-:W-:Y:S01]  /*0da0*/  ENDCOLLECTIVE ;  /* 0x000000000000791b */ /* 0x003fe20003800000 */
.L_x_230:
[----:B------:R-:W-:Y:S01]  /*0db0*/  HFMA2.MMA R19, -RZ, RZ, 0, 1.1920928955078125e-07 ;  /* 0x00000002ff137435 */ /* 0x000fe200000001ff */
[----:B------:R-:W-:-:S05]  /*0dc0*/  MOV R12, R18 ;  /* 0x00000012000c7202 */ /* 0x000fca0000000f00 */
[----:B------:R-:W-:-:S04]  /*0dd0*/  FADD.FTZ R14, R9, R12 ;  /* 0x0000000c090e7221 */ /* 0x000fc80000010000 */
[----:B------:R-:W-:-:S07]  /*0de0*/  IMAD.MOV.U32 R20, RZ, RZ, R14 ;  /* 0x000000ffff147224 */ /* 0x000fce00078e000e */
[----:B------:R-:W-:Y:S05]  /*0df0*/  WARPSYNC.COLLECTIVE R17, `(.L_x_231) ;  /* 0x0000000011087348 */ /* 0x000fea0003c00000 */
[----:B------:R0:W1:Y:S02]  /*0e00*/  SHFL.BFLY P2, R18, R20, R19, R22 ;  /* 0x0c00001314127389 */ /* 0x0000640000040016 */
[----:B01----:R-:W-:Y:S01]  /*0e10*/  ENDCOLLECTIVE ;  /* 0x000000000000791b */ /* 0x003fe20003800000 */
.L_x_231:
[----:B------:R-:W-:Y:S01]  /*0e20*/  IMAD.MOV.U32 R19, RZ, RZ, 0x4 ;  /* 0x00000004ff137424 */ /* 0x000fe200078e00ff */
[----:B------:R-:W-:-:S05]  /*0e30*/  MOV R13, R18 ;  /* 0x00000012000d7202 */ /* 0x000fca0000000f00 */
[----:B------:R-:W-:-:S05]  /*0e40*/  FADD.FTZ R15, R14, R13 ;  /* 0x0000000d0e0f7221 */ /* 0x000fca0000010000 */
[----:B------:R-:W-:-:S07]  /*0e50*/  MOV R20, R15 ;  /* 0x0000000f00147202 */ /* 0x000fce0000000f00 */
[----:B------:R-:W-:Y:S05]  /*0e60*/  WARPSYNC.COLLECTIVE R17, `(.L_x_232) ;  /* 0x0000000011087348 */ /* 0x000fea0003c00000 */
[----:B------:R0:W1:Y:S02]  /*0e70*/  SHFL.BFLY P2, R18, R20, R19, R22 ;  /* 0x0c00001314127389 */ /* 0x0000640000040016 */
[----:B01----:R-:W-:Y:S01]  /*0e80*/  ENDCOLLECTIVE ;  /* 0x000000000000791b */ /* 0x003fe20003800000 */
.L_x_232:
[----:B------:R-:W-:Y:S01]  /*0e90*/  HFMA2.MMA R19, -RZ, RZ, 0, 4.76837158203125e-07 ;  /* 0x00000008ff137435 */ /* 0x000fe200000001ff */
[----:B------:R-:W-:-:S05]  /*0ea0*/  MOV R16, R18 ;  /* 0x0000001200107202 */ /* 0x000fca0000000f00 */
[----:B------:R-:W-:-:S05]  /*0eb0*/  FADD.FTZ R16, R15, R16 ;  /* 0x000000100f107221 */ /* 0x000fca0000010000 */
[----:B------:R-:W-:-:S07]  /*0ec0*/  MOV R20, R16 ;  /* 0x0000001000147202 */ /* 0x000fce0000000f00 */
[----:B------:R-:W-:Y:S05]  /*0ed0*/  WARPSYNC.COLLECTIVE R17, `(.L_x_233) ;  /* 0x0000000011087348 */ /* 0x000fea0003c00000 */
[----:B------:R0:W1:Y:S02]  /*0ee0*/  SHFL.BFLY P2, R18, R20, R19, R22 ;  /* 0x0c00001314127389 */ /* 0x0000640000040016 */
[----:B01----:R-:W-:Y:S01]  /*0ef0*/  ENDCOLLECTIVE ;  /* 0x000000000000791b */ /* 0x003fe20003800000 */
.L_x_233:
[----:B------:R-:W-:Y:S01]  /*0f00*/  HFMA2.MMA R19, -RZ, RZ, 0, 9.5367431640625e-07 ;  /* 0x00000010ff137435 */ /* 0x000fe200000001ff */
[----:B------:R-:W-:-:S04]  /*0f10*/  IMAD.MOV.U32 R9, RZ, RZ, R18 ;  /* 0x000000ffff097224 */ /* 0x000fc800078e0012 */
[----:B------:R-:W-:-:S05]  /*0f20*/  FADD.FTZ R9, R16, R9 ;  /* 0x0000000910097221 */ /* 0x000fca0000010000 */
[----:B------:R-:W-:-:S07]  /*0f30*/  MOV R20, R9 ;  /* 0x0000000900147202 */ /* 0x000fce0000000f00 */
[----:B------:R-:W-:Y:S05]  /*0f40*/  WARPSYNC.COLLECTIVE R17, `(.L_x_234) ;  /* 0x0000000011087348 */ /* 0x000fea0003c00000 */
[----:B------:R0:W1:Y:S02]  /*0f50*/  SHFL.BFLY P2, R18, R20, R19, R22 ;  /* 0x0c00001314127389 */ /* 0x0000640000040016 */
[----:B01----:R-:W-:Y:S01]  /*0f60*/  ENDCOLLECTIVE ;  /* 0x000000000000791b */ /* 0x003fe20003800000 */
.L_x_234:
[----:B------:R-:W-:Y:S01]  /*0f70*/  MOV R14, R18 ;  /* 0x00000012000e7202 */ /* 0x000fe20000000f00 */
[----:B------:R-:W-:Y:S06]  /*0f80*/  BRA `(.L_x_235) ;  /* 0xfffffff8007c7947 */ /* 0x000fec000383ffff */
.L_x_236:
        /* <DEDUP_REMOVED lines=15> */
.L_x_5384:


//--------------------- .text._ZN10layer_norm13ln_bwd_kernelINS_13Kernel_traitsI13__nv_bfloat16fS2_fjLj49152ELj8ELj1ELj8ELj16ENS_18Kernel_traits_baseILj49152ES2_fS2_fjLj256EEEEEEEvNS_9BwdParamsE --------------------------
	.section	.text._ZN10layer_norm13ln_bwd_kernelINS_13Kernel_traitsI13__nv_bfloat16fS2_fjLj49152ELj8ELj1ELj8ELj16ENS_18Kernel_traits_baseILj49152ES2_fS2_fjLj256EEEEEEEvNS_9BwdParamsE,"ax",@progbits
	.align	128
        .global         _ZN10layer_norm13ln_bwd_kernelINS_13Kernel_traitsI13__nv_bfloat16fS2_fjLj49152ELj8ELj1ELj8ELj16ENS_18Kernel_traits_baseILj49152ES2_fS2_fjLj256EEEEEEEvNS_9BwdParamsE
        .type           _ZN10layer_norm13ln_bwd_kernelINS_13Kernel_traitsI13__nv_bfloat16fS2_fjLj49152ELj8ELj1ELj8ELj16ENS_18Kernel_traits_baseILj49152ES2_fS2_fjLj256EEEEEEEvNS_9BwdParamsE,@function
        .size           _ZN10layer_norm13ln_bwd_kernelINS_13Kernel_traitsI13__nv_bfloat16fS2_fjLj49152ELj8ELj1ELj8ELj16ENS_18Kernel_traits_baseILj49152ES2_fS2_fjLj256EEEEEEEvNS_9BwdParamsE,(.L_x_5385 - _ZN10layer_norm13ln_bwd_kernelINS_13Kernel_traitsI13__nv_bfloat16fS2_fjLj49152ELj8ELj1ELj8ELj16ENS_18Kernel_traits_baseILj49152ES2_fS2_fjLj256EEEEEEEvNS_9BwdParamsE)
        .other          _ZN10layer_norm13ln_bwd_kernelINS_13Kernel_traitsI13__nv_bfloat16fS2_fjLj49152ELj8ELj1ELj8ELj16ENS_18Kernel_traits_baseILj49152ES2_fS2_fjLj256EEEEEEEvNS_9BwdParamsE,@"STO_CUDA_ENTRY STV_DEFAULT"
_ZN10layer_norm13ln_bwd_kernelINS_13Kernel_traitsI13__nv_bfloat16fS2_fjLj49152ELj8ELj1ELj8ELj16ENS_18Kernel_traits_baseILj49152ES2_fS2_fjLj256EEEEEEEvNS_9BwdParamsE:
.text._ZN10layer_norm13ln_bwd_kernelINS_13Kernel_traitsI13__nv_bfloat16fS2_fjLj49152ELj8ELj1ELj8ELj16ENS_18Kernel_traits_baseILj49152ES2_fS2_fjLj256EEEEEEEvNS_9BwdParamsE:
        /* <DEDUP_REMOVED lines=17> */
[C---:B------:R-:W-:Y:S01]  /*0110*/  @P0 IADD3 R13, R38.reuse, 0x800, RZ ;  /* 0x00000800260d0810 */ /* 0x040fe20007ffe0ff */
[----:B------:R-:W4:Y:S01]  /*0120*/  @P0 LDC.64 R6, c[0x0][0x248] ;  /* 0x00009200ff060b82 */ /* 0x000f220000000a00 */
[----:B---3--:R-:W-:-:S07]  /*0130*/  @P0 LEA R12, P1, R38, R20, 0x3 ;  /* 0x00000014260c0211 */ /* 0x008fce00078218ff */
[----:B------:R-:W3:Y:S01]  /*0140*/  @P0 LDC.64 R10, c[0x0][0x248] ;  /* 0x00009200ff0a0b82 */ /* 0x000ee20000000a00 */
[----:B--2---:R-:W-:Y:S01]  /*0150*/  @P0 IMAD.WIDE.U32 R2, R13, 0x8, R2 ;  /* 0x000000080d020825 */ /* 0x004fe200078e0002 */
[C---:B------:R-:W-:Y:S02]  /*0160*/  @P0 IADD3 R13, R38.reuse, 0x2000, RZ ;  /* 0x00002000260d0810 */ /* 0x040fe40007ffe0ff */
[----:B------:R-:W-:Y:S02]  /*0170*/  SHF.R.U32.HI R42, RZ, 0x3, R42 ;  /* 0x00000003ff2a7819 */ /* 0x000fe4000001162a */
[C---:B------:R-:W-:Y:S01]  /*0180*/  @P0 IADD3 R15, R38.reuse, 0x1000, RZ ;  /* 0x00001000260f0810 */ /* 0x040fe20007ffe0ff */
[----:B0-----:R-:W-:Y:S01]  /*0190*/  @P0 IMAD.WIDE.U32 R8, R13, 0x8, R8 ;  /* 0x000000080d080825 */ /* 0x001fe200078e0008 */
[C---:B------:R-:W-:Y:S01]  /*01a0*/  @P0 IADD3 R17, R38.reuse, 0x1800, RZ ;  /* 0x0000180026110810 */ /* 0x040fe20007ffe0ff */
[----:B------:R-:W5:Y:S01]  /*01b0*/  @P0 LDG.E.64 R144, desc[UR6][R2.64] ;  /* 0x0000000602900981 */ /* 0x000f62000c1e1b00 */
[C---:B------:R-:W-:Y:S01]  /*01c0*/  @P0 IADD3 R19, R38.reuse, 0x2800, RZ ;  /* 0x0000280026130810 */ /* 0x040fe20007ffe0ff */
[----:B-1----:R-:W-:Y:S01]  /*01d0*/  @P0 IMAD.WIDE.U32 R4, R15, 0x8, R4 ;  /* 0x000000080f040825 */ /* 0x002fe200078e0004 */
[----:B------:R-:W-:Y:S01]  /*01e0*/  @P0 LEA.HI.X R13, R38, R21, RZ, 0x3, P1 ;  /* 0x00000015260d0211 */ /* 0x000fe200008f1cff */
[----:B------:R-:W5:Y:S01]  /*01f0*/  @P0 LDG.E.64 R132, desc[UR6][R8.64] ;  /* 0x0000000608840981 */ /* 0x000f62000c1e1b00 */
[----:B------:R-:W-:Y:S01]  /*0200*/  LEA.HI R21, R41, R42, RZ, 0x18 ;  /* 0x0000002a29157211 */ /* 0x000fe200078fc0ff */
[----:B----4-:R-:W-:-:S02]  /*0210*/  @P0 IMAD.WIDE.U32 R6, R17, 0x8, R6 ;  /* 0x0000000811060825 */ /* 0x010fc400078e0006 */
[----:B------:R-:W5:Y:S01]  /*0220*/  @P0 LDG.E.64 R140, desc[UR6][R4.64] ;  /* 0x00000006048c0981 */ /* 0x000f62000c1e1b00 */
[----:B------:R-:W-:-:S03]  /*0230*/  MOV R43, R21 ;  /* 0x00000015002b7202 */ /* 0x000fc60000000f00 */
[----:B------:R-:W5:Y:S01]  /*0240*/  @P0 LDG.E.64 R136, desc[UR6][R6.64] ;  /* 0x0000000606880981 */ /* 0x000f62000c1e1b00 */
[----:B---3--:R-:W-:-:S03]  /*0250*/  @P0 IMAD.WIDE.U32 R10, R19, 0x8, R10 ;  /* 0x00000008130a0825 */ /* 0x008fc600078e000a */
[----:B------:R0:W5:Y:S04]  /*0260*/  @P0 LDG.E.64 R148, desc[UR6][R12.64] ;  /* 0x000000060c940981 */ /* 0x000168000c1e1b00 */
[----:B------:R1:W5:Y:S01]  /*0270*/  @P0 LDG.E.64 R128, desc[UR6][R10.64] ;  /* 0x000000060a800981 */ /* 0x000362000c1e1b00 */
        /* <DEDUP_REMOVED lines=21> */
[----:B-1----:R-:W-:-:S02]  /*03d0*/  CS2R R10, SRZ ;  /* 0x00000000000a7805 */ /* 0x002fc4000001ff00 */
        /* <DEDUP_REMOVED lines=11> */
[----:B------:R-:W4:Y:S01]  /*0490*/  LDG.E.64 R14, desc[UR6][R2.64+0x14000] ;  /* 0x01400006020e7981 */ /* 0x000f22000c1e1b00 */
[--C-:B-----5:R-:W-:Y:S01]  /*04a0*/  SHF.R.U64 R126, R148, 0x10, R149.reuse ;  /* 0x00000010947e7819 */ /* 0x120fe20000001295 */
[----:B------:R-:W-:Y:S01]  /*04b0*/  HFMA2.MMA R90, -RZ, RZ, 0, 0 ;  /* 0x00000000ff5a7435 */ /* 0x000fe200000001ff */
        /* <DEDUP_REMOVED lines=22> */
[----:B------:R-:W-:Y:S01]  /*0620*/  SHF.L.U32 R135, R132, 0x10, RZ ;  /* 0x0000001084877819 */ /* 0x000fe200000006ff */
[----:B------:R-:W-:Y:S01]  /*0630*/  HFMA2.MMA R132, -RZ, RZ, 0, 5.9604644775390625e-08 ;  /* 0x00000001ff847435 */ /* 0x000fe200000001ff */
[----:B------:R-:W-:Y:S02]  /*0640*/  SHF.L.U32 R131, R128, 0x10, RZ ;  /* 0x0000001080837819 */ /* 0x000fe400000006ff */
[----:B------:R-:W-:-:S02]  /*0650*/  CS2R R80, SRZ ;  /* 0x0000000000507805 */ /* 0x000fc4000001ff00 */
[----:B------:R-:W-:Y:S02]  /*0660*/  SHF.L.U32 R151, R148, 0x10, RZ ;  /* 0x0000001094977819 */ /* 0x000fe400000006ff */
[----:B------:R-:W-:Y:S02]  /*0670*/  CS2R R86, SRZ ;  /* 0x0000000000567805 */ /* 0x000fe4000001ff00 */
[----:B------:R-:W-:Y:S02]  /*0680*/  SHF.L.U32 R149, R149, 0x10, RZ ;  /* 0x0000001095957819 */ /* 0x000fe400000006ff */
[----:B------:R-:W-:Y:S02]  /*0690*/  CS2R R84, SRZ ;  /* 0x0000000000547805 */ /* 0x000fe4000001ff00 */
        /* <DEDUP_REMOVED lines=16> */
[----:B------:R-:W-:Y:S02]  /*07a0*/  MOV R105, RZ ;  /* 0x000000ff00697202 */ /* 0x000fe40000000f00 */
[----:B------:R-:W-:Y:S02]  /*07b0*/  CS2R R82, SRZ ;  /* 0x0000000000527805 */ /* 0x000fe4000001ff00 */
[----:B------:R-:W-:Y:S02]  /*07c0*/  MOV R103, RZ ;  /* 0x000000ff00677202 */ /* 0x000fe40000000f00 */
        /* <DEDUP_REMOVED lines=47> */
[----:B------:R-:W-:-:S07]  /*0ac0*/  SHF.L.U32 R91, R91, 0x10, RZ ;  /* 0x000000105b5b7819 */ /* 0x000fce00000006ff */
.L_x_243:
[----:B------:R-:W-:Y:S01]  /*0ad0*/  ULDC.64 UR4, c[0x0][0x228] ;  /* 0x00008a0000047ab9 */ /* 0x000fe20000000a00 */
[----:B------:R-:W-:Y:S01]  /*0ae0*/  IMAD R167, R43, 0x3000, R38 ;  /* 0x000030002ba77824 */ /* 0x000fe200078e0226 */
[----:B------:R-:W-:-:S04]  /*0af0*/  ISETP.NE.U32.AND P0, PT, RZ, UR4, PT ;  /* 0x00000004ff007c0c */ /* 0x000fc8000bf05070 */
[----:B------:R-:W-:Y:S02]  /*0b00*/  ISETP.NE.AND.EX P0, PT, RZ, UR5, PT, P0 ;  /* 0x00000005ff007c0c */ /* 0x000fe4000bf05300 */
[C---:B------:R-:W-:Y:S02]  /*0b10*/  IADD3 R159, R167.reuse, 0x800, RZ ;  /* 0x00000800a79f7810 */ /* 0x040fe40007ffe0ff */
[----:B------:R-:W-:-:S09]  /*0b20*/  IADD3 R157, R167, 0x1000, RZ ;  /* 0x00001000a79d7810 */ /* 0x000fd20007ffe0ff */
[----:B--2---:R-:W0:Y:S01]  /*0b30*/  @P0 LDC.64 R24, c[0x0][0x228] ;  /* 0x00008a00ff180b82 */ /* 0x004e220000000a00 */
[----:B------:R-:W-:-:S04]  /*0b40*/  @P0 LEA R16, P1, R167, UR4, 0x4 ;  /* 0x00000004a7100c11 */ /* 0x000fc8000f8220ff */
[----:B------:R-:W-:Y:S02]  /*0b50*/  @P0 LEA.HI.X R17, R167, UR5, RZ, 0x4, P1 ;  /* 0x00000005a7110c11 */ /* 0x000fe400088f24ff */
[----:B------:R-:W-:Y:S01]  /*0b60*/  @P0 LEA R8, P1, R159, UR4, 0x4 ;  /* 0x000000049f080c11 */ /* 0x000fe2000f8220ff */
[----:B------:R-:W1:Y:S01]  /*0b70*/  @!P0 LDC.64 R32, c[0x0][0x220] ;  /* 0x00008800ff208b82 */ /* 0x000e620000000a00 */
[----:B------:R-:W-:Y:S02]  /*0b80*/  IADD3 R155, R167, 0x1800, RZ ;  /* 0x00001800a79b7810 */ /* 0x000fe40007ffe0ff */
[----:B------:R-:W-:Y:S01]  /*0b90*/  @P0 LEA.HI.X R9, R159, UR5, RZ, 0x4, P1 ;  /* 0x000000059f090c11 */ /* 0x000fe200088f24ff */
[----:B------:R-:W2:Y:S01]  /*0ba0*/  @P0 LDG.E.128 R16, desc[UR6][R16.64] ;  /* 0x0000000610100981 */ /* 0x000ea2000c1e1d00 */
[----:B------:R-:W-:Y:S02]  /*0bb0*/  @P0 LEA R4, P1, R157, UR4, 0x4 ;  /* 0x000000049d040c11 */ /* 0x000fe4000f8220ff */
[----:B------:R-:W-:Y:S01]  /*0bc0*/  IADD3 R165, R167, 0x2000, RZ ;  /* 0x00002000a7a57810 */ /* 0x000fe20007ffe0ff */
[----:B------:R-:W3:Y:S01]  /*0bd0*/  @!P0 LDC.64 R30, c[0x0][0x230] ;  /* 0x00008c00ff1e8b82 */ /* 0x000ee20000000a00 */
[----:B------:R-:W-:Y:S01]  /*0be0*/  @P0 LEA.HI.X R5, R157, UR5, RZ, 0x4, P1 ;  /* 0x000000059d050c11 */ /* 0x000fe200088f24ff */
[----:B------:R-:W4:Y:S01]  /*0bf0*/  @P0 LDG.E.128 R8, desc[UR6][R8.64] ;  /* 0x0000000608080981 */ /* 0x000f22000c1e1d00 */
[----:B------:R-:W-:-:S02]  /*0c00*/  @P0 LEA R12, P1, R155, UR4, 0x4 ;  /* 0x000000049b0c0c11 */ /* 0x000fc4000f8220ff */
[----:B------:R-:W-:Y:S02]  /*0c10*/  IADD3 R153, R167, 0x2800, RZ ;  /* 0x00002800a7997810 */ /* 0x000fe40007ffe0ff */
[----:B------:R-:W-:Y:S01]  /*0c20*/  @P0 LEA.HI.X R13, R155, UR5, RZ, 0x4, P1 ;  /* 0x000000059b0d0c11 */ /* 0x000fe200088f24ff */
[----:B------:R-:W5:Y:S01]  /*0c30*/  @P0 LDG.E.128 R4, desc[UR6][R4.64] ;  /* 0x0000000604040981 */ /* 0x000f62000c1e1d00 */
[----:B0-----:R-:W-:Y:S01]  /*0c40*/  @P0 IMAD.WIDE.U32 R24, R165, 0x10, R24 ;  /* 0x00000010a5180825 */ /* 0x001fe200078e0018 */
[C---:B------:R-:W-:Y:S01]  /*0c50*/  @P0 LEA R20, P1, R153.reuse, UR4, 0x4 ;  /* 0x0000000499140c11 */ /* 0x040fe2000f8220ff */
[----:B------:R-:W0:Y:S02]  /*0c60*/  @!P0 LDC.64 R28, c[0x0][0x220] ;  /* 0x00008800ff1c8b82 */ /* 0x000e240000000a00 */
[----:B------:R-:W5:Y:S01]  /*0c70*/  @P0 LDG.E.128 R12, desc[UR6][R12.64] ;  /* 0x000000060c0c0981 */ /* 0x000f62000c1e1d00 */
[----:B------:R-:W-:-:S03]  /*0c80*/  @P0 LEA.HI.X R21, R153, UR5, RZ, 0x4, P1 ;  /* 0x0000000599150c11 */ /* 0x000fc600088f24ff */
[----:B------:R-:W5:Y:S02]  /*0c90*/  @P0 LDG.E.128 R24, desc[UR6][R24.64] ;  /* 0x0000000618180981 */ /* 0x000f64000c1e1d00 */
[----:B------:R-:W0:Y:S02]  /*0ca0*/  @!P0 LDC.64 R2, c[0x0][0x220] ;  /* 0x00008800ff028b82 */ /* 0x000e240000000a00 */
[----:B------:R-:W5:Y:S01]  /*0cb0*/  @P0 LDG.E.128 R20, desc[UR6][R20.64] ;  /* 0x0000000614140981 */ /* 0x000f62000c1e1d00 */
[----:B-1----:R-:W-:Y:S01]  /*0cc0*/  @!P0 LEA R32, P1, R167, R32, 0x4 ;  /* 0x00000020a7208211 */ /* 0x002fe200078220ff */
[----:B---3--:R-:W-:Y:S01]  /*0cd0*/  @!P0 IMAD.WIDE R34, R43, 0x4, R30 ;  /* 0x000000042b228825 */ /* 0x008fe200078e021e */
[----:B------:R-:W-:-:S03]  /*0ce0*/  @P0 MOV R0, RZ ;  /* 0x000000ff00000202 */ /* 0x000fc60000000f00 */
[----:B------:R-:W1:Y:S01]  /*0cf0*/  @!P0 LDC.64 R30, c[0x0][0x220] ;  /* 0x00008800ff1e8b82 */ /* 0x000e620000000a00 */
[----:B------:R-:W-:Y:S02]  /*0d00*/  @!P0 LEA.HI.X R33, R167, R33, RZ, 0x4, P1 ;  /* 0x00000021a7218211 */ /* 0x000fe400008f24ff */
[----:B------:R3:W5:Y:S01]  /*0d10*/  @!P0 LDG.E R0, desc[UR6][R34.64] ;  /* 0x0000000622008981 */ /* 0x000762000c1e1900 */
[----:B0-----:R-:W-:-:S04]  /*0d20*/  @!P0 LEA R36, P1, R159, R28, 0x4 ;  /* 0x0000001c9f248211 */ /* 0x001fc800078220ff */
[----:B------:R-:W-:Y:S02]  /*0d30*/  @!P0 LEA.HI.X R37, R159, R29, RZ, 0x4, P1 ;  /* 0x0000001d9f258211 */ /* 0x000fe400008f24ff */
[----:B------:R-:W0:Y:S01]  /*0d40*/  @!P0 LDC.64 R28, c[0x0][0x220] ;  /* 0x00008800ff1c8b82 */ /* 0x000e220000000a00 */
[----:B------:R-:W-:-:S04]  /*0d50*/  @!P0 LEA R160, P1, R157, R2, 0x4 ;  /* 0x000000029da08211 */ /* 0x000fc800078220ff */
[----:B------:R-:W-:-:S03]  /*0d60*/  @!P0 LEA.HI.X R161, R157, R3, RZ, 0x4, P1 ;  /* 0x000000039da18211 */ /* 0x000fc600008f24ff */
[----:B------:R-:W0:Y:S01]  /*0d70*/  @!P0 LDC.64 R2, c[0x0][0x220] ;  /* 0x00008800ff028b82 */ /* 0x000e220000000a00 */
[----:B-1----:R-:W-:-:S07]  /*0d80*/  @!P0 LEA R162, P1, R155, R30, 0x4 ;  /* 0x0000001e9ba28211 */ /* 0x002fce00078220ff */
[----:B---3--:R-:W1:Y:S01]  /*0d90*/  LDC.64 R34, c[0x0][0x268] ;  /* 0x00009a00ff227b82 */ /* 0x008e620000000a00 */
[----:B------:R-:W-:-:S07]  /*0da0*/  @!P0 LEA.HI.X R163, R155, R31, RZ, 0x4, P1 ;  /* 0x0000001f9ba38211 */ /* 0x000fce00008f24ff */
[----:B------:R-:W3:Y:S01]  /*0db0*/  LDC.64 R30, c[0x0][0x238] ;  /* 0x00008e00ff1e7b82 */ /* 0x000ee20000000a00 */
[----:B------:R0:W5:Y:S04]  /*0dc0*/  @!P0 LDG.E.128 R16, desc[UR6][R32.64] ;  /* 0x0000000620108981 */ /* 0x000168000c1e1d00 */
[----:B------:R1:W5:Y:S01]  /*0dd0*/  @!P0 LDG.E.128 R8, desc[UR6][R36.64] ;  /* 0x0000000624088981 */ /* 0x000362000c1e1d00 */
[----:B0-----:R-:W-:-:S03]  /*0de0*/  @!P0 IMAD.WIDE.U32 R32, R165, 0x10, R2 ;  /* 0x00000010a5208825 */ /* 0x001fc600078e0002 */
[----:B------:R3:W5:Y:S01]  /*0df0*/  @!P0 LDG.E.128 R4, desc[UR6][R160.64] ;  /* 0x00000006a0048981 */ /* 0x000762000c1e1d00 */
[----:B-1----:R-:W-:-:S03]  /*0e00*/  @!P0 LEA R36, P1, R153, R28, 0x4 ;  /* 0x0000001c99248211 */ /* 0x002fc600078220ff */
[----:B------:R-:W5:Y:S01]  /*0e10*/  @!P0 LDG.E.128 R12, desc[UR6][R162.64] ;  /* 0x00000006a20c8981 */ /* 0x000f62000c1e1d00 */
[----:B------:R-:W-:-:S03]  /*0e20*/  @!P0 LEA.HI.X R37, R153, R29, RZ, 0x4, P1 ;  /* 0x0000001d99258211 */ /* 0x000fc600008f24ff */
[----:B------:R0:W5:Y:S01]  /*0e30*/  @!P0 LDG.E.128 R24, desc[UR6][R32.64] ;  /* 0x0000000620188981 */ /* 0x000162000c1e1d00 */
[----:B------:R-:W-:-:S03]  /*0e40*/  IMAD.WIDE.U32 R2, R167, 0x8, R34 ;  /* 0x00000008a7027825 */ /* 0x000fc600078e0022 */
[----:B------:R1:W5:Y:S01]  /*0e50*/  @!P0 LDG.E.128 R20, desc[UR6][R36.64] ;  /* 0x0000000624148981 */ /* 0x000362000c1e1d00 */
[----:B---3--:R-:W-:-:S03]  /*0e60*/  IMAD.WIDE R160, R43, 0x4, R30 ;  /* 0x000000042ba07825 */ /* 0x008fc600078e021e */
[----:B------:R-:W3:Y:S01]  /*0e70*/  LDG.E.64 R2, desc[UR6][R2.64] ;  /* 0x0000000602027981 */ /* 0x000ee2000c1e1b00 */
[----:B------:R-:W-:-:S03]  /*0e80*/  IMAD.WIDE.U32 R28, R159, 0x8, R34 ;  /* 0x000000089f1c7825 */ /* 0x000fc600078e0022 */
[----:B------:R2:W3:Y:S01]  /*0e90*/  LDG.E R130, desc[UR6][R160.64] ;  /* 0x00000006a0827981 */ /* 0x0004e2000c1e1900 */
[----:B------:R-:W-:-:S03]  /*0ea0*/  IMAD.WIDE.U32 R30, R157, 0x8, R34 ;  /* 0x000000089d1e7825 */ /* 0x000fc600078e0022 */
[----:B------:R-:W3:Y:S01]  /*0eb0*/  LDG.E.64 R28, desc[UR6][R28.64] ;  /* 0x000000061c1c7981 */ /* 0x000ee2000c1e1b00 */
[----:B0-----:R-:W-:-:S03]  /*0ec0*/  IMAD.WIDE.U32 R32, R165, 0x8, R34 ;  /* 0x00000008a5207825 */ /* 0x001fc600078e0022 */
[----:B------:R-:W3:Y:S01]  /*0ed0*/  LDG.E.64 R30, desc[UR6][R30.64] ;  /* 0x000000061e1e7981 */ /* 0x000ee2000c1e1b00 */
[----:B-1----:R-:W-:-:S03]  /*0ee0*/  IMAD.WIDE.U32 R36, R155, 0x8, R34 ;  /* 0x000000089b247825 */ /* 0x002fc600078e0022 */
[----:B------:R-:W3:Y:S01]  /*0ef0*/  LDG.E.64 R32, desc[UR6][R32.64] ;  /* 0x0000000620207981 */ /* 0x000ee2000c1e1b00 */
[----:B------:R-:W-:-:S03]  /*0f00*/  IMAD.WIDE.U32 R34, R153, 0x8, R34 ;  /* 0x0000000899227825 */ /* 0x000fc600078e0022 */
[----:B------:R-:W3:Y:S04]  /*0f10*/  LDG.E.64 R36, desc[UR6][R36.64] ;  /* 0x0000000624247981 */ /* 0x000ee8000c1e1b00 */
[----:B------:R-:W3:Y:S01]  /*0f20*/  LDG.E.64 R34, desc[UR6][R34.64] ;  /* 0x0000000622227981 */ /* 0x000ee2000c1e1b00 */
[----:B------:R-:W0:Y:S08]  /*0f30*/  @P0 MUFU.RCP R163, R102 ;  /* 0x0000006600a30308 */ /* 0x000e300000001000 */
[----:B------:R-:W-:Y:S08]  /*0f40*/  @P0 MUFU.RCP R152, R121 ;  /* 0x0000007900980308 */ /* 0x000ff00000001000 */
[----:B------:R-:W1:Y:S08]  /*0f50*/  @P0 MUFU.RCP R179, R123 ;  /* 0x0000007b00b30308 */ /* 0x000e700000001000 */
[----:B--2---:R-:W2:Y:S08]  /*0f60*/  @P0 MUFU.RCP R161, R128 ;  /* 0x0000008000a10308 */ /* 0x004eb00000001000 */
[----:B------:R-:W2:Y:S08]  /*0f70*/  @P0 MUFU.RCP R181, R99 ;  /* 0x0000006300b50308 */ /* 0x000eb00000001000 */
[----:B------:R-:W2:Y:S01]  /*0f80*/  @P0 MUFU.RCP R189, R96 ;  /* 0x0000006000bd0308 */ /* 0x000ea20000001000 */
[----:B------:R-:W-:-:S07]  /*0f90*/  LOP3.LUT P1, RZ, R132, 0xff, RZ, 0xc0, !PT ;  /* 0x000000ff84ff7812 */ /* 0x000fce000782c0ff */
[----:B------:R-:W2:Y:S08]  /*0fa0*/  @P0 MUFU.RCP R146, R100 ;  /* 0x0000006400920308 */ /* 0x000eb00000001000 */
        /* <DEDUP_REMOVED lines=9> */
[----:B------:R-:W3:Y:S08]  /*1040*/  @P0 MUFU.RCP R156, R117 ;  /* 0x00000075009c0308 */ /* 0x000ef00000001000 */
[----:B------:R-:W3:Y:S08]  /*1050*/  @P0 MUFU.RCP R169, R125 ;  /* 0x0000007d00a90308 */ /* 0x000ef00000001000 */
[----:B------:R-:W3:Y:S08]  /*1060*/  @P0 MUFU.RCP R167, R101 ;  /* 0x0000006500a70308 */ /* 0x000ef00000001000 */
[----:B------:R-:W-:Y:S01]  /*1070*/  @P0 MUFU.RCP R158, R115 ;  /* 0x00000073009e0308 */ /* 0x000fe20000001000 */
[----:B------:R-:W-:Y:S01]  /*1080*/  @P0 FADD.FTZ R134, -R126, R17 ;  /* 0x000000117e860221 */ /* 0x000fe20000010100 */
[----:B------:R-:W-:-:S03]  /*1090*/  @P0 FADD.FTZ R132, -R151, R16 ;  /* 0x0000001097840221 */ /* 0x000fc60000010100 */
[----:B0-----:R-:W-:Y:S01]  /*10a0*/  @P0 FMUL.FTZ R134, R134, R163 ;  /* 0x000000a386860220 */ /* 0x001fe20000410000 */
[----:B----4-:R-:W-:Y:S01]  /*10b0*/  @P0 FADD.FTZ R142, -R145, R10 ;  /* 0x0000000a918e0221 */ /* 0x010fe20000010100 */
[----:B------:R-:W-:Y:S01]  /*10c0*/  @P0 FADD.FTZ R144, -R120, R11 ;  /* 0x0000000b78900221 */ /* 0x000fe20000010100 */
[----:B-----5:R-:W-:Y:S02]  /*10d0*/  @P0 FADD.FTZ R163, -R143, R4 ;  /* 0x000000048fa30221 */ /* 0x020fe40000010100 */
[----:B-1----:R-:W-:Y:S01]  /*10e0*/  @P0 FMUL.FTZ R142, R142, R179 ;  /* 0x000000b38e8e0220 */ /* 0x002fe20000410000 */
[----:B--2---:R-:W-:Y:S01]  /*10f0*/  @P0 FMUL.FTZ R132, R132, R161 ;  /* 0x000000a184840220 */ /* 0x004fe20000410000 */
[----:B------:R-:W-:Y:S01]  /*1100*/  @P0 FMUL.FTZ R163, R163, R152 ;  /* 0x00000098a3a30220 */ /* 0x000fe20000410000 */
[----:B------:R-:W-:Y:S01]  /*1110*/  @P0 FADD.FTZ R152, -R114, R13 ;  /* 0x0000000d72980221 */ /* 0x000fe20000010100 */
[----:B------:R-:W-:Y:S01]  /*1120*/  @!P0 FADD.FTZ R179, R4, -R0 ;  /* 0x8000000004b38221 */ /* 0x000fe20000010000 */
[----:B------:R-:W-:Y:S01]  /*1130*/  @P0 FADD.FTZ R161, -R122, R9 ;  /* 0x000000097aa10221 */ /* 0x000fe20000010100 */
[----:B------:R-:W-:Y:S01]  /*1140*/  @P0 FMUL.FTZ R144, R144, R181 ;  /* 0x000000b590900220 */ /* 0x000fe20000410000 */
[----:B------:R-:W-:Y:S01]  /*1150*/  @P0 FADD.FTZ R4, -R135, R24 ;  /* 0x0000001887040221 */ /* 0x000fe20000010100 */
[----:B------:R-:W-:Y:S01]  /*1160*/  @P0 FADD.FTZ R154, -R112, R15 ;  /* 0x0000000f709a0221 */ /* 0x000fe20000010100 */
[----:B------:R-:W-:Y:S01]  /*1170*/  @!P0 FADD.FTZ R171, R16, -R0 ;  /* 0x8000000010ab8221 */ /* 0x000fe20000010000 */
[----:B------:R-:W-:Y:S01]  /*1180*/  @P0 FADD.FTZ R148, -R141, R6 ;  /* 0x000000068d940221 */ /* 0x000fe20000010100 */
[----:B------:R-:W-:Y:S01]  /*1190*/  @!P0 FADD.FTZ R181, R6, -R0 ;  /* 0x8000000006b58221 */ /* 0x000fe20000010000 */
[----:B------:R-:W-:Y:S01]  /*11a0*/  @P0 FADD.FTZ R150, -R116, R7 ;  /* 0x0000000774960221 */ /* 0x000fe20000010100 */
[----:B------:R-:W-:Y:S01]  /*11b0*/  @P0 FMUL.FTZ R152, R152, R189 ;  /* 0x000000bd98980220 */ /* 0x000fe20000410000 */
[----:B------:R-:W0:Y:S01]  /*11c0*/  @P0 MUFU.RCP R16, R109 ;  /* 0x0000006d00100308 */ /* 0x000e220000001000 */
[----:B------:R-:W-:Y:S01]  /*11d0*/  @P0 FADD.FTZ R6, -R110, R25 ;  /* 0x000000196e060221 */ /* 0x000fe20000010100 */
[----:B------:R-:W-:Y:S01]  /*11e0*/  @!P0 FADD.FTZ R189, R25, -R0 ;  /* 0x8000000019bd8221 */ /* 0x000fe20000010000 */
[----:B------:R-:W-:Y:S01]  /*11f0*/  @P0 FADD.FTZ R140, -R147, R8 ;  /* 0x00000008938c0221 */ /* 0x000fe20000010100 */
[----:B------:R-:W-:Y:S01]  /*1200*/  @!P0 FADD.FTZ R175, R8, -R0 ;  /* 0x8000000008af8221 */ /* 0x000fe20000010000 */
[----:B------:R-:W-:Y:S01]  /*1210*/  @P0 FMUL.FTZ R161, R161, R146 ;  /* 0x00000092a1a10220 */ /* 0x000fe20000410000 */
[----:B------:R-:W-:Y:S01]  /*1220*/  @P0 FMUL.FTZ R25, R4, R195 ;  /* 0x000000c304190220 */ /* 0x000fe20000410000 */
[----:B------:R-:W-:Y:S01]  /*1230*/  @P0 FADD.FTZ R136, -R149, R18 ;  /* 0x0000001295880221 */ /* 0x000fe20000010100 */
[----:B------:R-:W-:Y:S01]  /*1240*/  @P0 FADD.FTZ R146, -R118, R5 ;  /* 0x0000000576920221 */ /* 0x000fe20000010100 */
[----:B------:R-:W-:Y:S01]  /*1250*/  @P0 FMUL.FTZ R154, R154, R191 ;  /* 0x000000bf9a9a0220 */ /* 0x000fe20000410000 */
[----:B------:R-:W-:Y:S01]  /*1260*/  @P0 FADD.FTZ R8, -R133, R26 ;  /* 0x0000001a85080221 */ /* 0x000fe20000010100 */
[----:B------:R-:W-:Y:S01]  /*1270*/  @P0 FADD.FTZ R4, -R106, R21 ;  /* 0x000000156a040221 */ /* 0x000fe20000010100 */
[----:B------:R-:W-:Y:S01]  /*1280*/  @P0 FMUL.FTZ R150, R150, R187 ;  /* 0x000000bb96960220 */ /* 0x000fe20000410000 */
[--C-:B------:R-:W-:Y:S01]  /*1290*/  @!P0 FADD.FTZ R191, R26, -R0.reuse ;  /* 0x800000001abf8221 */ /* 0x100fe20000010000 */
[----:B------:R-:W-:Y:S01]  /*12a0*/  @!P0 FADD.FTZ R187, R24, -R0 ;  /* 0x8000000018bb8221 */ /* 0x000fe20000010000 */
[----:B------:R-:W-:Y:S01]  /*12b0*/  @P0 FMUL.FTZ R26, R6, R197 ;  /* 0x000000c5061a0220 */ /* 0x000fe20000410000 */
[----:B------:R-:W-:Y:S01]  /*12c0*/  @P0 FADD.FTZ R24, -R108, R27 ;  /* 0x0000001b6c180221 */ /* 0x000fe20000010100 */
[----:B------:R-:W-:Y:S01]  /*12d0*/  @!P0 FADD.FTZ R193, R27, -R0 ;  /* 0x800000001bc18221 */ /* 0x000fe20000010000 */
[----:B------:R-:W-:Y:S01]  /*12e0*/  @P0 FADD.FTZ R6, -R129, R22 ;  /* 0x0000001681060221 */ /* 0x000fe20000010100 */
[----:B------:R-:W-:Y:S01]  /*12f0*/  @!P0 FADD.FTZ R197, R22, -R0 ;  /* 0x8000000016c58221 */ /* 0x000fe20000010000 */
[----:B------:R-:W-:Y:S01]  /*1300*/  @P0 FADD.FTZ R138, -R124, R19 ;  /* 0x000000137c8a0221 */ /* 0x000fe20000010100 */
[----:B------:R-:W-:Y:S01]  /*1310*/  @P0 FMUL.FTZ R136, R136, R165 ;  /* 0x000000a588880220 */ /* 0x000fe20000410000 */
[----:B------:R-:W-:Y:S01]  /*1320*/  @P0 FMUL.FTZ R146, R146, R183 ;  /* 0x000000b792920220 */ /* 0x000fe20000410000 */
[----:B------:R-:W-:Y:S01]  /*1330*/  @P0 FMUL.FTZ R148, R148, R185 ;  /* 0x000000b994940220 */ /* 0x000fe20000410000 */
[----:B------:R-:W-:Y:S01]  /*1340*/  @P0 FMUL.FTZ R27, R8, R199 ;  /* 0x000000c7081b0220 */ /* 0x000fe20000410000 */
        /* <DEDUP_REMOVED lines=10> */
[--C-:B------:R-:W-:Y:S01]  /*13f0*/  @!P0 FADD.FTZ R183, R12, -R0.reuse ;  /* 0x800000000cb78221 */ /* 0x100fe20000010000 */
[--C-:B------:R-:W-:Y:S01]  /*1400*/  @!P0 FADD.FTZ R13, R13, -R0.reuse ;  /* 0x800000000d0d8221 */ /* 0x100fe20000010000 */
[----:B------:R-:W-:Y:S01]  /*1410*/  @!P0 FADD.FTZ R185, R14, -R0 ;  /* 0x800000000eb98221 */ /* 0x000fe20000010000 */
[--C-:B------:R-:W-:Y:S01]  /*1420*/  @!P0 FADD.FTZ R15, R15, -R0.reuse ;  /* 0x800000000f0f8221 */ /* 0x100fe20000010000 */
[----:B------:R-:W-:Y:S01]  /*1430*/  @!P0 FADD.FTZ R195, R20, -R0 ;  /* 0x8000000014c38221 */ /* 0x000fe20000010000 */
[--C-:B------:R-:W-:Y:S01]  /*1440*/  @!P0 FADD.FTZ R21, R21, -R0.reuse ;  /* 0x8000000015158221 */ /* 0x100fe20000010000 */
[----:B------:R-:W-:Y:S01]  /*1450*/  @!P0 FADD.FTZ R199, R23, -R0 ;  /* 0x8000000017c78221 */ /* 0x000fe20000010000 */
[----:B---3--:R-:W-:-:S02]  /*1460*/  MOV R4, R3 ;  /* 0x0000000300047202 */ /* 0x008fc40000000f00 */
[----:B------:R-:W-:Y:S01]  /*1470*/  MOV R0, R2 ;  /* 0x0000000200007202 */ /* 0x000fe20000000f00 */
[----:B------:R-:W-:Y:S01]  /*1480*/  @P0 FMUL.FTZ R165, R165, R156 ;  /* 0x0000009ca5a50220 */ /* 0x000fe20000410000 */
[--C-:B------:R-:W-:Y:S01]  /*1490*/  SHF.R.U32.HI R8, RZ, 0x10, R3.reuse ;  /* 0x00000010ff087819 */ /* 0x100fe20000011603 */
[----:B------:R-:W-:Y:S01]  /*14a0*/  @P0 FMUL.FTZ R140, R140, R169 ;  /* 0x000000a98c8c0220 */ /* 0x000fe20000410000 */
[----:B------:R-:W-:Y:S01]  /*14b0*/  SHF.L.U32 R4, R4, 0x10, RZ ;  /* 0x0000001004047819 */ /* 0x000fe200000006ff */
[----:B------:R-:W-:Y:S01]  /*14c0*/  @!P0 FMUL.FTZ R136, R130, R173 ;  /* 0x000000ad82888220 */ /* 0x000fe20000410000 */
[----:B------:R-:W-:Y:S01]  /*14d0*/  SHF.R.U64 R156, R2, 0x10, R3 ;  /* 0x00000010029c7819 */ /* 0x000fe20000001203 */
[----:B------:R-:W-:Y:S01]  /*14e0*/  @P0 FMUL.FTZ R138, R138, R167 ;  /* 0x000000a78a8a0220 */ /* 0x000fe20000410000 */
[----:B------:R-:W-:Y:S01]  /*14f0*/  SHF.L.U32 R0, R0, 0x10, RZ ;  /* 0x0000001000007819 */ /* 0x000fe200000006ff */
[----:B------:R-:W-:Y:S01]  /*1500*/  @P0 FADD.FTZ R169, -R131, R20 ;  /* 0x0000001483a90221 */ /* 0x000fe20000010100 */
[C---:B------:R-:W-:Y:S01]  /*1510*/  @!P0 FMUL.FTZ R132, R130.reuse, R171 ;  /* 0x000000ab82848220 */ /* 0x040fe20000410000 */
[----:B------:R-:W-:Y:S01]  /*1520*/  MOV R3, R28 ;  /* 0x0000001c00037202 */ /* 0x000fe20000000f00 */
[----:B------:R-:W-:Y:S01]  /*1530*/  @P0 FADD.FTZ R167, -R137, R14 ;  /* 0x0000000e89a70221 */ /* 0x000fe20000010100 */
[C---:B------:R-:W-:Y:S01]  /*1540*/  @!P0 FMUL.FTZ R161, R130.reuse, R9 ;  /* 0x0000000982a18220 */ /* 0x040fe20000410000 */
[----:B------:R-:W-:Y:S01]  /*1550*/  @!P0 FMUL.FTZ R146, R130, R5 ;  /* 0x0000000582928220 */ /* 0x000fe20000410000 */
[----:B------:R-:W-:Y:S01]  /*1560*/  SHF.L.U32 R8, R8, 0x10, RZ ;  /* 0x0000001008087819 */ /* 0x000fe200000006ff */
[----:B------:R-:W-:Y:S01]  /*1570*/  @!P0 FMUL.FTZ R138, R130, R19 ;  /* 0x00000013828a8220 */ /* 0x000fe20000410000 */
[----:B------:R-:W-:Y:S01]  /*1580*/  SHF.R.U64 R12, R28, 0x10, R29 ;  /* 0x000000101c0c7819 */ /* 0x000fe2000000121d */
[C---:B------:R-:W-:Y:S01]  /*1590*/  FADD.FTZ R86, R4.reuse, R86 ;  /* 0x0000005604567221 */ /* 0x040fe20000010000 */
[----:B------:R-:W-:Y:S01]  /*15a0*/  MOV R5, R29 ;  /* 0x0000001d00057202 */ /* 0x000fe20000000f00 */
[----:B------:R-:W-:Y:S01]  /*15b0*/  FFMA.FTZ R87, R4, R136, R87 ;  /* 0x0000008804577223 */ /* 0x000fe20000010057 */
[----:B------:R-:W-:-:S02]  /*15c0*/  SHF.R.U32.HI R10, RZ, 0x10, R29 ;  /* 0x00000010ff0a7819 */ /* 0x000fc4000001161d */
[--C-:B------:R-:W-:Y:S02]  /*15d0*/  SHF.R.U64 R173, R30, 0x10, R31.reuse ;  /* 0x000000101ead7819 */ /* 0x100fe4000000121f */
[----:B------:R-:W-:Y:S02]  /*15e0*/  MOV R9, R31 ;  /* 0x0000001f00097202 */ /* 0x000fe40000000f00 */
[----:B------:R-:W-:Y:S01]  /*15f0*/  SHF.R.U32.HI R14, RZ, 0x10, R31 ;  /* 0x00000010ff0e7819 */ /* 0x000fe2000001161f */
[----:B------:R-:W-:Y:S01]  /*1600*/  FMUL.FTZ R31, R127, R4 ;  /* 0x000000047f1f7220 */ /* 0x000fe20000410000 */
[----:B------:R-:W-:Y:S01]  /*1610*/  SHF.L.U32 R29, R156, 0x10, RZ ;  /* 0x000000109c1d7819 */ /* 0x000fe200000006ff */
[----:B0-----:R-:W-:Y:S01]  /*1620*/  @P0 FMUL.FTZ R169, R169, R16 ;  /* 0x00000010a9a90220 */ /* 0x001fe20000410000 */
[----:B------:R-:W-:Y:S01]  /*1630*/  @!P0 FMUL.FTZ R134, R130, R17 ;  /* 0x0000001182868220 */ /* 0x000fe20000410000 */
[C---:B------:R-:W-:Y:S01]  /*1640*/  FADD.FTZ R90, R0.reuse, R90 ;  /* 0x0000005a005a7221 */ /* 0x040fe20000010000 */
[----:B------:R-:W-:Y:S01]  /*1650*/  FFMA.FTZ R103, R0, R132, R103 ;  /* 0x0000008400677223 */ /* 0x000fe20000010067 */
[----:B------:R-:W-:Y:S01]  /*1660*/  SHF.L.U32 R4, R3, 0x10, RZ ;  /* 0x0000001003047819 */ /* 0x000fe200000006ff */
[----:B------:R-:W-:Y:S01]  /*1670*/  @!P0 FMUL.FTZ R140, R130, R175 ;  /* 0x000000af828c8220 */ /* 0x000fe20000410000 */
[--C-:B------:R-:W-:Y:S01]  /*1680*/  SHF.R.U64 R28, R32, 0x10, R33.reuse ;  /* 0x00000010201c7819 */ /* 0x100fe20000001221 */
[----:B------:R-:W-:Y:S01]  /*1690*/  FMUL.FTZ R0, R128, R0 ;  /* 0x0000000080007220 */ /* 0x000fe20000410000 */
[----:B------:R-:W-:Y:S01]  /*16a0*/  MOV R16, R33 ;  /* 0x0000002100107202 */ /* 0x000fe20000000f00 */
[C---:B------:R-:W-:Y:S01]  /*16b0*/  FADD.FTZ R84, R8.reuse, R84 ;  /* 0x0000005408547221 */ /* 0x040fe20000010000 */
[----:B------:R-:W-:Y:S01]  /*16c0*/  SHF.R.U32.HI R160, RZ, 0x10, R33 ;  /* 0x00000010ffa07819 */ /* 0x000fe20000011621 */
[----:B------:R-:W-:Y:S01]  /*16d0*/  FFMA.FTZ R85, R8, R138, R85 ;  /* 0x0000008a08557223 */ /* 0x000fe20000010055 */
[----:B------:R-:W-:Y:S01]  /*16e0*/  FMUL.FTZ R33, R101, R8 ;  /* 0x0000000865217220 */ /* 0x000fe20000410000 */
[C---:B------:R-:W-:Y:S01]  /*16f0*/  @!P0 FMUL.FTZ R154, R130.reuse, R15 ;  /* 0x0000000f829a8220 */ /* 0x040fe20000410000 */
[----:B------:R-:W-:Y:S01]  /*1700*/  SHF.L.U32 R8, R5, 0x10, RZ ;  /* 0x0000001005087819 */ /* 0x000fe200000006ff */
[----:B------:R-:W-:Y:S01]  /*1710*/  @!P0 FMUL.FTZ R142, R130, R177 ;  /* 0x000000b1828e8220 */ /* 0x000fe20000410000 */
[----:B------:R-:W-:Y:S01]  /*1720*/  MOV R15, R32 ;  /* 0x00000020000f7202 */ /* 0x000fe20000000f00 */
[C---:B------:R-:W-:Y:S01]  /*1730*/  FADD.FTZ R88, R29.reuse, R88 ;  /* 0x000000581d587221 */ /* 0x040fe20000010000 */
[----:B------:R-:W-:Y:S01]  /*1740*/  SHF.R.U64 R162, R34, 0x10, R35 ;  /* 0x0000001022a27819 */ /* 0x000fe20000001223 */
[----:B------:R-:W-:Y:S01]  /*1750*/  FFMA.FTZ R89, R29, R134, R89 ;  /* 0x000000861d597223 */ /* 0x000fe20000010059 */
[----:B------:R-:W-:Y:S01]  /*1760*/  MOV R19, R35 ;  /* 0x0000002300137202 */ /* 0x000fe20000000f00 */
[----:B------:R-:W-:Y:S01]  /*1770*/  FMUL.FTZ R29, R102, R29 ;  /* 0x0000001d661d7220 */ /* 0x000fe20000410000 */
[----:B------:R-:W-:Y:S01]  /*1780*/  SHF.R.U32.HI R164, RZ, 0x10, R35 ;  /* 0x00000010ffa47819 */ /* 0x000fe20000011623 */
[----:B------:R-:W-:Y:S01]  /*1790*/  FADD.FTZ R32, RZ, R0 ;  /* 0x00000000ff207221 */ /* 0x000fe20000010000 */
[C---:B------:R-:W-:Y:S01]  /*17a0*/  FADD.FTZ R81, R4.reuse, R81 ;  /* 0x0000005104517221 */ /* 0x040fe20000010000 */
[----:B------:R-:W-:Y:S01]  /*17b0*/  FFMA.FTZ R83, R4, R140, R83 ;  /* 0x0000008c04537223 */ /* 0x000fe20000010053 */
[----:B------:R-:W-:Y:S01]  /*17c0*/  FMUL.FTZ R35, R125, R4 ;  /* 0x000000047d237220 */ /* 0x000fe20000410000 */
[C---:B------:R-:W-:Y:S01]  /*17d0*/  @!P0 FMUL.FTZ R152, R130.reuse, R13 ;  /* 0x0000000d82988220 */ /* 0x040fe20000410000 */
[----:B------:R-:W-:Y:S01]  /*17e0*/  @!P0 FMUL.FTZ R22, R130, R21 ;  /* 0x0000001582168220 */ /* 0x000fe20000410000 */
[----:B------:R-:W-:Y:S01]  /*17f0*/  FFMA.FTZ R4, R0, R132, RZ ;  /* 0x0000008400047223 */ /* 0x000fe200000100ff */
[----:B------:R-:W-:Y:S01]  /*1800*/  SHF.R.U64 R21, R36, 0x10, R37 ;  /* 0x0000001024157819 */ /* 0x000fe20000001225 */
[C---:B------:R-:W-:Y:S01]  /*1810*/  FADD.FTZ R78, R8.reuse, R78 ;  /* 0x0000004e084e7221 */ /* 0x040fe20000010000 */
[----:B------:R-:W-:Y:S01]  /*1820*/  MOV R13, R37 ;  /* 0x00000025000d7202 */ /* 0x000fe20000000f00 */
[----:B------:R-:W-:Y:S01]  /*1830*/  FFMA.FTZ R79, R8, R142, R79 ;  /* 0x0000008e084f7223 */ /* 0x000fe2000001004f */
[----:B------:R-:W-:Y:S01]  /*1840*/  SHF.R.U32.HI R18, RZ, 0x10, R37 ;  /* 0x00000010ff127819 */ /* 0x000fe20000011625 */
[----:B------:R-:W-:Y:S01]  /*1850*/  FMUL.FTZ R37, R123, R8 ;  /* 0x000000087b257220 */ /* 0x000fe20000410000 */
[----:B------:R-:W-:Y:S01]  /*1860*/  FADD.FTZ R8, R32, R29 ;  /* 0x0000001d20087221 */ /* 0x000fe20000010000 */
[----:B------:R-:W-:Y:S01]  /*1870*/  FFMA.FTZ R4, R29, R134, R4 ;  /* 0x000000861d047223 */ /* 0x000fe20000010004 */
[----:B------:R-:W-:Y:S01]  /*1880*/  @!P0 FMUL.FTZ R150, R130, R7 ;  /* 0x0000000782968220 */ /* 0x000fe20000410000 */
[----:B------:R-:W-:Y:S01]  /*1890*/  MOV R7, R30 ;  /* 0x0000001e00077202 */ /* 0x000fe20000000f00 */
[----:B------:R-:W-:Y:S01]  /*18a0*/  FADD.FTZ R8, R8, R31 ;  /* 0x0000001f08087221 */ /* 0x000fe20000010000 */
[----:B------:R-:W-:Y:S01]  /*18b0*/  FFMA.FTZ R4, R31, R136, R4 ;  /* 0x000000881f047223 */ /* 0x000fe20000010004 */
[----:B------:R-:W-:Y:S01]  /*18c0*/  SHF.L.U32 R3, R12, 0x10, RZ ;  /* 0x000000100c037819 */ /* 0x000fe200000006ff */
[----:B------:R-:W-:Y:S01]  /*18d0*/  @!P0 FMUL.FTZ R163, R130, R179 ;  /* 0x000000b382a38220 */ /* 0x000fe20000410000 */
[----:B------:R-:W-:Y:S01]  /*18e0*/  SHF.L.U32 R7, R7, 0x10, RZ ;  /* 0x0000001007077819 */ /* 0x000fe200000006ff */
[----:B------:R-:W-:Y:S01]  /*18f0*/  FADD.FTZ R8, R8, R33 ;  /* 0x0000002108087221 */ /* 0x000fe20000010000 */
[----:B------:R-:W-:Y:S01]  /*1900*/  FFMA.FTZ R4, R33, R138, R4 ;  /* 0x0000008a21047223 */ /* 0x000fe20000010004 */
[C---:B------:R-:W-:Y:S01]  /*1910*/  FADD.FTZ R80, R3.reuse, R80 ;  /* 0x0000005003507221 */ /* 0x040fe20000010000 */
[----:B------:R-:W-:Y:S01]  /*1920*/  FFMA.FTZ R82, R3, R161, R82 ;  /* 0x000000a103527223 */ /* 0x000fe20000010052 */
[----:B------:R-:W-:Y:S01]  /*1930*/  FMUL.FTZ R30, R100, R3 ;  /* 0x00000003641e7220 */ /* 0x000fe20000410000 */
[C---:B------:R-:W-:Y:S01]  /*1940*/  FADD.FTZ R74, R7.reuse, R74 ;  /* 0x0000004a074a7221 */ /* 0x040fe20000010000 */
[----:B------:R-:W-:Y:S01]  /*1950*/  FFMA.FTZ R76, R7, R163, R76 ;  /* 0x000000a3074c7223 */ /* 0x000fe2000001004c */
[----:B------:R-:W-:Y:S01]  /*1960*/  FMUL.FTZ R32, R121, R7 ;  /* 0x0000000779207220 */ /* 0x000fe20000410000 */
[----:B------:R-:W-:Y:S01]  /*1970*/  FADD.FTZ R3, R8, R35 ;  /* 0x0000002308037221 */ /* 0x000fe20000010000 */
[----:B------:R-:W-:Y:S01]  /*1980*/  FFMA.FTZ R7, R35, R140, R4 ;  /* 0x0000008c23077223 */ /* 0x000fe20000010004 */
[----:B------:R-:W-:-:S02]  /*1990*/  SHF.L.U32 R10, R10, 0x10, RZ ;  /* 0x000000100a0a7819 */ /* 0x000fc400000006ff */
[----:B------:R-:W-:Y:S01]  /*19a0*/  FADD.FTZ R4, R3, R30 ;  /* 0x0000001e03047221 */ /* 0x000fe20000010000 */
[----:B------:R-:W-:Y:S01]  /*19b0*/  FFMA.FTZ R8, R30, R161, R7 ;  /* 0x000000a11e087223 */ /* 0x000fe20000010007 */
[----:B------:R-:W-:Y:S01]  /*19c0*/  @!P0 FMUL.FTZ R144, R130, R11 ;  /* 0x0000000b82908220 */ /* 0x000fe20000410000 */
[----:B------:R-:W-:Y:S01]  /*19d0*/  FMUL.FTZ R171, R99, R10 ;  /* 0x0000000a63ab7220 */ /* 0x000fe20000410000 */
[----:B------:R-:W-:Y:S01]  /*19e0*/  FADD.FTZ R4, R4, R37 ;  /* 0x0000002504047221 */ /* 0x000fe20000010000 */
[----:B------:R-:W-:Y:S01]  /*19f0*/  FFMA.FTZ R8, R37, R142, R8 ;  /* 0x0000008e25087223 */ /* 0x000fe20000010008 */
[----:B------:R-:W-:Y:S02]  /*1a00*/  SHF.L.U32 R173, R173, 0x10, RZ ;  /* 0x00000010adad7819 */ /* 0x000fe400000006ff */
[----:B------:R-:W-:Y:S01]  /*1a10*/  FADD.FTZ R3, R4, R171 ;  /* 0x000000ab04037221 */ /* 0x000fe20000010000 */
[----:B------:R-:W-:Y:S01]  /*1a20*/  FFMA.FTZ R7, R171, R144, R8 ;  /* 0x00000090ab077223 */ /* 0x000fe20000010008 */
[----:B------:R-:W-:Y:S01]  /*1a30*/  SHF.L.U32 R12, R9, 0x10, RZ ;  /* 0x00000010090c7819 */ /* 0x000fe200000006ff */
[C---:B------:R-:W-:Y:S01]  /*1a40*/  FADD.FTZ R72, R173.reuse, R72 ;  /* 0x00000048ad487221 */ /* 0x040fe20000010000 */
[----:B------:R-:W-:Y:S01]  /*1a50*/  FFMA.FTZ R73, R173, R146, R73 ;  /* 0x00000092ad497223 */ /* 0x000fe20000010049 */
[----:B------:R-:W-:Y:S01]  /*1a60*/  FMUL.FTZ R173, R98, R173 ;  /* 0x000000ad62ad7220 */ /* 0x000fe20000410000 */
[----:B------:R-:W-:Y:S01]  /*1a70*/  FADD.FTZ R4, R3, R32 ;  /* 0x0000002003047221 */ /* 0x000fe20000010000 */
[----:B------:R-:W-:Y:S01]  /*1a80*/  FFMA.FTZ R8, R32, R163, R7 ;  /* 0x000000a320087223 */ /* 0x000fe20000010007 */
[----:B------:R-:W-:Y:S01]  /*1a90*/  MOV R11, R36 ;  /* 0x00000024000b7202 */ /* 0x000fe20000000f00 */
[----:B------:R-:W-:Y:S01]  /*1aa0*/  FMUL.FTZ R175, R119, R12 ;  /* 0x0000000c77af7220 */ /* 0x000fe20000410000 */
[----:B------:R-:W-:Y:S01]  /*1ab0*/  SHF.L.U32 R14, R14, 0x10, RZ ;  /* 0x000000100e0e7819 */ /* 0x000fe200000006ff */
[----:B------:R-:W-:Y:S01]  /*1ac0*/  FADD.FTZ R4, R4, R173 ;  /* 0x000000ad04047221 */ /* 0x000fe20000010000 */
[----:B------:R-:W-:Y:S01]  /*1ad0*/  @!P0 FMUL.FTZ R148, R130, R181 ;  /* 0x000000b582948220 */ /* 0x000fe20000410000 */
[----:B------:R-:W-:Y:S01]  /*1ae0*/  FFMA.FTZ R8, R173, R146, R8 ;  /* 0x00000092ad087223 */ /* 0x000fe20000010008 */
[----:B------:R-:W-:Y:S01]  /*1af0*/  SHF.L.U32 R11, R11, 0x10, RZ ;  /* 0x000000100b0b7819 */ /* 0x000fe200000006ff */
[----:B------:R-:W-:Y:S01]  /*1b00*/  FMUL.FTZ R177, R97, R14 ;  /* 0x0000000e61b17220 */ /* 0x000fe20000410000 */
[----:B------:R-:W-:Y:S01]  /*1b10*/  FADD.FTZ R4, R4, R175 ;  /* 0x000000af04047221 */ /* 0x000fe20000010000 */
[----:B------:R-:W-:Y:S01]  /*1b20*/  FFMA.FTZ R8, R175, R148, R8 ;  /* 0x00000094af087223 */ /* 0x000fe20000010008 */
[----:B------:R-:W-:Y:S01]  /*1b30*/  SHF.L.U32 R5, R16, 0x10, RZ ;  /* 0x0000001010057819 */ /* 0x000fe200000006ff */
        /* <DEDUP_REMOVED lines=10> */
[----:B------:R-:W-:Y:S01]  /*1be0*/  @P0 FMUL.FTZ R167, R167, R158 ;  /* 0x0000009ea7a70220 */ /* 0x000fe20000410000 */
[----:B------:R-:W-:Y:S01]  /*1bf0*/  FMUL.FTZ R156, R115, R13 ;  /* 0x0000000d739c7220 */ /* 0x000fe20000410000 */
[----:B------:R-:W-:Y:S01]  /*1c00*/  FADD.FTZ R3, R4, R183 ;  /* 0x000000b704037221 */ /* 0x000fe20000010000 */
[----:B------:R-:W0:Y:S01]  /*1c10*/  @P0 MUFU.RCP R201, R93 ;  /* 0x0000005d00c90308 */ /* 0x000e220000001000 */
[C---:B------:R-:W-:Y:S01]  /*1c20*/  @!P0 FMUL.FTZ R167, R130.reuse, R185 ;  /* 0x000000b982a78220 */ /* 0x040fe20000410000 */
[----:B------:R-:W-:Y:S01]  /*1c30*/  FFMA.FTZ R7, R183, R152, R8 ;  /* 0x00000098b7077223 */ /* 0x000fe20000010008 */
[----:B------:R-:W-:Y:S01]  /*1c40*/  SHF.L.U32 R15, R15, 0x10, RZ ;  /* 0x000000100f0f7819 */ /* 0x000fe200000006ff */
[----:B------:R-:W-:Y:S01]  /*1c50*/  @!P0 FMUL.FTZ R27, R130, R191 ;  /* 0x000000bf821b8220 */ /* 0x000fe20000410000 */
[----:B------:R-:W-:Y:S01]  /*1c60*/  FMUL.FTZ R185, R95, R18 ;  /* 0x000000125fb97220 */ /* 0x000fe20000410000 */
[----:B------:R-:W-:Y:S01]  /*1c70*/  FADD.FTZ R4, R3, R156 ;  /* 0x0000009c03047221 */ /* 0x000fe20000010000 */
[----:B------:R-:W-:Y:S01]  /*1c80*/  FFMA.FTZ R8, R156, R167, R7 ;  /* 0x000000a79c087223 */ /* 0x000fe20000010007 */
[----:B------:R-:W-:Y:S01]  /*1c90*/  MOV R17, R34 ;  /* 0x0000002200117202 */ /* 0x000fe20000000f00 */
[----:B------:R-:W-:Y:S01]  /*1ca0*/  FMUL.FTZ R34, R113, R15 ;  /* 0x0000000f71227220 */ /* 0x000fe20000410000 */
[----:B------:R-:W-:Y:S01]  /*1cb0*/  SHF.L.U32 R28, R28, 0x10, RZ ;  /* 0x000000101c1c7819 */ /* 0x000fe200000006ff */
[C---:B------:R-:W-:Y:S01]  /*1cc0*/  FADD.FTZ R48, R5.reuse, R48 ;  /* 0x0000003005307221 */ /* 0x040fe20000010000 */
[----:B------:R-:W-:Y:S01]  /*1cd0*/  FFMA.FTZ R60, R5, R27, R60 ;  /* 0x0000001b053c7223 */ /* 0x000fe2000001003c */
[----:B------:R-:W-:Y:S01]  /*1ce0*/  FMUL.FTZ R158, R111, R5 ;  /* 0x000000056f9e7220 */ /* 0x000fe20000410000 */
[----:B------:R-:W-:Y:S01]  /*1cf0*/  FADD.FTZ R3, R4, R185 ;  /* 0x000000b904037221 */ /* 0x000fe20000010000 */
[----:B------:R-:W-:Y:S01]  /*1d00*/  @!P0 FMUL.FTZ R25, R130, R187 ;  /* 0x000000bb82198220 */ /* 0x000fe20000410000 */
[----:B------:R-:W-:Y:S01]  /*1d10*/  FFMA.FTZ R5, R185, R154, R8 ;  /* 0x0000009ab9057223 */ /* 0x000fe20000010008 */
[----:B------:R-:W-:Y:S01]  /*1d20*/  FMUL.FTZ R181, R94, R28 ;  /* 0x0000001c5eb57220 */ /* 0x000fe20000410000 */
[----:B------:R-:W-:Y:S01]  /*1d30*/  FADD.FTZ R4, R3, R34 ;  /* 0x0000002203047221 */ /* 0x000fe20000010000 */
[----:B------:R-:W-:Y:S01]  /*1d40*/  @!P0 FMUL.FTZ R26, R130, R189 ;  /* 0x000000bd821a8220 */ /* 0x000fe20000410000 */
[----:B------:R-:W-:Y:S01]  /*1d50*/  FFMA.FTZ R8, R34, R25, R5 ;  /* 0x0000001922087223 */ /* 0x000fe20000010005 */
[----:B------:R-:W1:Y:S01]  /*1d60*/  @P0 MUFU.RCP R205, R107 ;  /* 0x0000006b00cd0308 */ /* 0x000e620000001000 */
[----:B------:R-:W-:Y:S01]  /*1d70*/  SHF.L.U32 R160, R160, 0x10, RZ ;  /* 0x00000010a0a07819 */ /* 0x000fe200000006ff */
[----:B------:R-:W-:Y:S01]  /*1d80*/  FADD.FTZ R3, R4, R181 ;  /* 0x000000b504037221 */ /* 0x000fe20000010000 */
[----:B------:R-:W-:Y:S01]  /*1d90*/  FFMA.FTZ R5, R181, R26, R8 ;  /* 0x0000001ab5057223 */ /* 0x000fe20000010008 */
[----:B0-----:R-:W-:Y:S01]  /*1da0*/  @P0 FMUL.FTZ R24, R24, R201 ;  /* 0x000000c918180220 */ /* 0x001fe20000410000 */
[----:B------:R-:W-:Y:S01]  /*1db0*/  @!P0 FMUL.FTZ R24, R130, R193 ;  /* 0x000000c182188220 */ /* 0x000fe20000410000 */
[----:B------:R-:W-:Y:S01]  /*1dc0*/  SHF.L.U32 R17, R17, 0x10, RZ ;  /* 0x0000001011117819 */ /* 0x000fe200000006ff */
[----:B------:R-:W-:Y:S01]  /*1dd0*/  FMUL.FTZ R187, R93, R160 ;  /* 0x000000a05dbb7220 */ /* 0x000fe20000410000 */
[----:B------:R-:W0:Y:S01]  /*1de0*/  @P0 MUFU.RCP R207, R91 ;  /* 0x0000005b00cf0308 */ /* 0x000e220000001000 */
[----:B------:R-:W-:Y:S01]  /*1df0*/  FADD.FTZ R4, R3, R158 ;  /* 0x0000009e03047221 */ /* 0x000fe20000010000 */
[----:B------:R-:W-:Y:S01]  /*1e00*/  FFMA.FTZ R8, R158, R27, R5 ;  /* 0x0000001b9e087223 */ /* 0x000fe20000010005 */
[----:B------:R-:W-:Y:S01]  /*1e10*/  SHF.L.U32 R162, R162, 0x10, RZ ;  /* 0x00000010a2a27819 */ /* 0x000fe200000006ff */
[C---:B------:R-:W-:Y:S01]  /*1e20*/  FADD.FTZ R49, R160.reuse, R49 ;  /* 0x00000031a0317221 */ /* 0x040fe20000010000 */
[-C--:B------:R-:W-:Y:S01]  /*1e30*/  FFMA.FTZ R61, R160, R24.reuse, R61 ;  /* 0x00000018a03d7223 */ /* 0x080fe2000001003d */
[----:B------:R-:W-:Y:S01]  /*1e40*/  FMUL.FTZ R160, R109, R17 ;  /* 0x000000116da07220 */ /* 0x000fe20000410000 */
[----:B------:R-:W-:Y:S01]  /*1e50*/  FADD.FTZ R3, R4, R187 ;  /* 0x000000bb04037221 */ /* 0x000fe20000010000 */
[----:B------:R-:W-:Y:S01]  /*1e60*/  @!P0 FMUL.FTZ R169, R130, R195 ;  /* 0x000000c382a98220 */ /* 0x000fe20000410000 */
[----:B------:R-:W-:Y:S01]  /*1e70*/  FFMA.FTZ R5, R187, R24, R8 ;  /* 0x00000018bb057223 */ /* 0x000fe20000010008 */
[----:B------:R-:W-:Y:S01]  /*1e80*/  SHF.L.U32 R19, R19, 0x10, RZ ;  /* 0x0000001013137819 */ /* 0x000fe200000006ff */
[----:B------:R-:W-:Y:S01]  /*1e90*/  FMUL.FTZ R189, R92, R162 ;  /* 0x000000a25cbd7220 */ /* 0x000fe20000410000 */
[----:B------:R-:W-:Y:S01]  /*1ea0*/  FADD.FTZ R4, R3, R160 ;  /* 0x000000a003047221 */ /* 0x000fe20000010000 */
[----:B------:R-:W-:Y:S01]  /*1eb0*/  FFMA.FTZ R8, R160, R169, R5 ;  /* 0x000000a9a0087223 */ /* 0x000fe20000010005 */
[----:B------:R-:W-:Y:S01]  /*1ec0*/  @P0 FADD.FTZ R20, -R104, R23 ;  /* 0x0000001768140221 */ /* 0x000fe20000010100 */
[----:B------:R-:W-:Y:S01]  /*1ed0*/  SHF.L.U32 R164, R164, 0x10, RZ ;  /* 0x00000010a4a47819 */ /* 0x000fe200000006ff */
[C---:B------:R-:W-:Y:S01]  /*1ee0*/  FADD.FTZ R47, R162.reuse, R47 ;  /* 0x0000002fa22f7221 */ /* 0x040fe20000010000 */
[-C--:B------:R-:W-:Y:S01]  /*1ef0*/  FFMA.FTZ R59, R162, R22.reuse, R59 ;  /* 0x00000016a23b7223 */ /* 0x080fe2000001003b */
[----:B-1----:R-:W-:Y:S01]  /*1f00*/  @P0 FMUL.FTZ R23, R6, R205 ;  /* 0x000000cd06170220 */ /* 0x002fe20000410000 */
        /* <DEDUP_REMOVED lines=37> */
[-C--:B------:R-:W-:Y:S01]  /*2160*/  FFMA.FTZ R57, R164, R20.reuse, R57 ;  /* 0x00000014a4397223 */ /* 0x080fe20000010039 */
[----:B------:R-:W-:Y:S01]  /*2170*/  @!P1 IADD3 R6, R6, 0x8, RZ ;  /* 0x0000000806069810 */ /* 0x000fe20007ffe0ff */
        /* <DEDUP_REMOVED lines=20> */
.L_x_254:
[----:B------:R-:W3:Y:S01]  /*22c0*/  @!P2 S2R R10, SR_CgaCtaId ;  /* 0x00000000000aa919 */ /* 0x000ee20000008800 */
[----:B------:R-:W-:Y:S01]  /*22d0*/  LOP3.LUT R7, R2, 0x7, RZ, 0xc0, !PT ;  /* 0x0000000702077812 */ /* 0x000fe200078ec0ff */
[----:B------:R-:W4:Y:S01]  /*22e0*/  LDC R28, c[0x0][0x210] ;  /* 0x00008400ff1c7b82 */ /* 0x000f220000000800 */
[----:B------:R-:W-:Y:S01]  /*22f0*/  LOP3.LUT R170, R105, 0x1, RZ, 0xc0, !PT ;  /* 0x0000000169aa7812 */ /* 0x000fe200078ec0ff */
[----:B-1----:R-:W-:Y:S01]  /*2300*/  FADD.FTZ R4, R11, R4 ;  /* 0x000000040b047221 */ /* 0x002fe20000010000 */
[----:B------:R-:W-:Y:S01]  /*2310*/  LOP3.LUT P0, RZ, R7, 0x1f, R41, 0xf8, !PT ;  /* 0x0000001f07ff7812 */ /* 0x000fe2000780f829 */
[----:B--2---:R-:W-:Y:S01]  /*2320*/  FADD.FTZ R5, R8, R5 ;  /* 0x0000000508057221 */ /* 0x004fe20000010000 */
[----:B------:R-:W-:Y:S01]  /*2330*/  @!P2 MOV R9, 0x400 ;  /* 0x000004000009a802 */ /* 0x000fe20000000f00 */
[----:B------:R-:W-:Y:S05]  /*2340*/  WARPSYNC.ALL ;  /* 0x0000000000007948 */ /* 0x000fea0003800000 */
[----:B------:R-:W-:Y:S01]  /*2350*/  IADD3 R13, -R170, RZ, RZ ;  /* 0x000000ffaa0d7210 */ /* 0x000fe20007ffe1ff */
[----:B------:R-:W-:Y:S01]  /*2360*/  BSSY B0, `(.L_x_239) ;  /* 0x000002b000007945 */ /* 0x000fe20003800000 */
[----:B------:R-:W-:-:S02]  /*2370*/  LEA.HI R21, R41, R42, RZ, 0x18 ;  /* 0x0000002a29157211 */ /* 0x000fc400078fc0ff */
[----:B------:R-:W-:Y:S02]  /*2380*/  CS2R R18, SRZ ;  /* 0x0000000000127805 */ /* 0x000fe4000001ff00 */
[----:B------:R-:W-:Y:S01]  /*2390*/  @!P2 IADD3 R7, R6, R7, RZ ;  /* 0x000000070607a210 */ /* 0x000fe20007ffe0ff */
[----:B------:R-:W1:Y:S01]  /*23a0*/  @!P0 LDC.64 R2, c[0x0][0x250] ;  /* 0x00009400ff028b82 */ /* 0x000e620000000a00 */
[----:B----4-:R-:W-:-:S04]  /*23b0*/  SHF.L.U32 R12, R28, 0x3, RZ ;  /* 0x000000031c0c7819 */ /* 0x010fc800000006ff */
[----:B------:R-:W-:Y:S02]  /*23c0*/  LOP3.LUT R12, R13, R12, RZ, 0xc0, !PT ;  /* 0x0000000c0d0c7212 */ /* 0x000fe400078ec0ff */
[----:B---3--:R-:W-:Y:S02]  /*23d0*/  @!P2 LEA R10, R10, R9, 0x18 ;  /* 0x000000090a0aa211 */ /* 0x008fe400078ec0ff */
[----:B------:R-:W-:Y:S02]  /*23e0*/  SHF.L.U32 R9, R21, 0x3, RZ ;  /* 0x0000000315097819 */ /* 0x000fe400000006ff */
[----:B------:R-:W-:Y:S02]  /*23f0*/  @!P2 LEA R7, R7, R10, 0x3 ;  /* 0x0000000a0707a211 */ /* 0x000fe400078e18ff */
[----:B------:R-:W-:-:S03]  /*2400*/  IADD3 R166, P3, R12, R9, RZ ;  /* 0x000000090ca67210 */ /* 0x000fc60007f7e0ff */
[----:B------:R2:W-:Y:S01]  /*2410*/  @!P2 STS.64 [R7], R4 ;  /* 0x000000040700a388 */ /* 0x0005e20000000a00 */
[----:B------:R-:W-:Y:S01]  /*2420*/  BAR.SYNC.DEFER_BLOCKING 0x0 ;  /* 0x0000000000007b1d */ /* 0x000fe20000010000 */
[----:B0-----:R-:W-:Y:S02]  /*2430*/  @!P0 IADD3 R8, P4, R40, R166, RZ ;  /* 0x000000a628088210 */ /* 0x001fe40007f9e0ff */
[----:B------:R-:W-:Y:S02]  /*2440*/  IADD3.X R168, RZ, RZ, RZ, P3, !PT ;  /* 0x000000ffffa87210 */ /* 0x000fe40001ffe4ff */
[----:B-1----:R-:W-:Y:S02]  /*2450*/  @!P0 LEA R2, P2, R8, R2, 0x3 ;  /* 0x0000000208028211 */ /* 0x002fe400078418ff */
[----:B------:R-:W-:-:S04]  /*2460*/  @!P0 IADD3.X R9, RZ, R168, RZ, P4, !PT ;  /* 0x000000a8ff098210 */ /* 0x000fc800027fe4ff */
[----:B------:R-:W-:Y:S01]  /*2470*/  @!P0 LEA.HI.X R3, R8, R3, R9, 0x3, P2 ;  /* 0x0000000308038211 */ /* 0x000fe200010f1c09 */
[----:B--2---:R-:W-:Y:S06]  /*2480*/  @P0 BRA `(.L_x_240) ;  /* 0x0000000000600947 */ /* 0x004fec0003800000 */
[----:B------:R-:W0:Y:S01]  /*2490*/  S2UR UR5, SR_CgaCtaId ;  /* 0x00000000000579c3 */ /* 0x000e220000008800 */
[----:B------:R-:W-:Y:S02]  /*24a0*/  UMOV UR4, 0x400 ;  /* 0x0000040000047882 */ /* 0x000fe40000000000 */
[----:B0-----:R-:W-:-:S06]  /*24b0*/  ULEA UR4, UR5, UR4, 0x18 ;  /* 0x0000000405047291 */ /* 0x001fcc000f8ec03f */
[----:B------:R-:W-:-:S05]  /*24c0*/  LEA R164, R6, UR4, 0x3 ;  /* 0x0000000406a47c11 */ /* 0x000fca000f8e18ff */
[----:B------:R-:W0:Y:S04]  /*24d0*/  LDS.128 R4, [R164] ;  /* 0x00000000a4047984 */ /* 0x000e280000000c00 */
        /* <DEDUP_REMOVED lines=19> */
.L_x_240:
[----:B------:R-:W-:Y:S05]  /*2610*/  BSYNC B0 ;  /* 0x0000000000007941 */ /* 0x000fea0003800000 */
.L_x_239:
[----:B------:R-:W-:Y:S01]  /*2620*/  ISETP.NE.AND P2, PT, R41, RZ, PT ;  /* 0x000000ff2900720c */ /* 0x000fe20003f45270 */
[----:B------:R0:W-:Y:S01]  /*2630*/  @!P0 STG.E.64 desc[UR6][R2.64], R18 ;  /* 0x0000001202008986 */ /* 0x0001e2000c101b06 */
[----:B------:R-:W-:-:S11]  /*2640*/  ISETP.NE.AND P0, PT, R170, RZ, PT ;  /* 0x000000ffaa00720c */ /* 0x000fd60003f05270 */
[----:B------:R-:W-:Y:S05]  /*2650*/  @P2 BRA `(.L_x_241) ;  /* 0x0000000000502947 */ /* 0x000fea0003800000 */
[----:B0-----:R-:W-:Y:S01]  /*2660*/  SEL R3, R28, RZ, P0 ;  /* 0x000000ff1c037207 */ /* 0x001fe20000000000 */
[----:B------:R-:W-:Y:S01]  /*2670*/  HFMA2.MMA R5, -RZ, RZ, 0, 5.9604644775390625e-08 ;  /* 0x00000001ff057435 */ /* 0x000fe200000001ff */
        /* <DEDUP_REMOVED lines=13> */
.L_x_242:
[----:B------:R-:W2:Y:S04]  /*2750*/  LDG.E.STRONG.GPU R4, desc[UR6][R2.64] ;  /* 0x0000000602047981 */ /* 0x000ea8000c1ef900 */
[----:B--2---:R-:W-:Y:S01]  /*2760*/  CCTL.IVALL ;  /* 0x00000000ff00798f */ /* 0x004fe20002000000 */
[----:B------:R-:W-:Y:S05]  /*2770*/  YIELD ;  /* 0x0000000000007946 */ /* 0x000fea0003800000 */
[----:B------:R-:W-:-:S13]  /*2780*/  ISETP.NE.AND P0, PT, R4, R7, PT ;  /* 0x000000070400720c */ /* 0x000fda0003f05270 */
[----:B------:R-:W-:Y:S05]  /*2790*/  @P0 BRA `(.L_x_242) ;  /* 0xfffffffc00ec0947 */ /* 0x000fea000383ffff */
.L_x_241:
        /* <DEDUP_REMOVED lines=25> */
[----:B------:R-:W-:Y:S01]  /*2930*/  LEA R8, P0, R159, UR4, 0x4 ;  /* 0x000000049f087c11 */ /* 0x000fe2000f8020ff */
[----:B-1----:R-:W-:-:S03]  /*2940*/  FADD.FTZ R10, R9, R10 ;  /* 0x0000000a090a7221 */ /* 0x002fc60000010000 */
[----:B------:R-:W0:Y:S04]  /*2950*/  SHFL.BFLY PT, R2, R11, 0x8, 0x1f ;  /* 0x0d001f000b027f89 */ /* 0x000e2800000e0000 */
[----:B------:R-:W1:Y:S01]  /*2960*/  SHFL.BFLY PT, R3, R10, 0x8, 0x1f ;  /* 0x0d001f000a037f89 */ /* 0x000e6200000e0000 */
[----:B0-----:R-:W-:Y:S01]  /*2970*/  FADD.FTZ R2, R11, R2 ;  /* 0x000000020b027221 */ /* 0x001fe20000010000 */
[----:B-1----:R-:W-:-:S04]  /*2980*/  FADD.FTZ R3, R10, R3 ;  /* 0x000000030a037221 */ /* 0x002fc80000010000 */
[----:B------:R-:W0:Y:S04]  /*2990*/  SHFL.BFLY PT, R5, R2, 0x10, 0x1f ;  /* 0x0e001f0002057f89 */ /* 0x000e2800000e0000 */
[----:B------:R-:W1:Y:S01]  /*29a0*/  SHFL.BFLY PT, R4, R3, 0x10, 0x1f ;  /* 0x0e001f0003047f89 */ /* 0x000e6200000e0000 */
[----:B0-----:R-:W-:Y:S01]  /*29b0*/  FADD.FTZ R5, R2, R5 ;  /* 0x0000000502057221 */ /* 0x001fe20000010000 */
[----:B-1----:R-:W-:-:S03]  /*29c0*/  FADD.FTZ R4, R3, R4 ;  /* 0x0000000403047221 */ /* 0x002fc60000010000 */
[----:B------:R-:W-:Y:S01]  /*29d0*/  FMUL.FTZ R5, R5, 2.0345052689663134515e-05 ;  /* 0x37aaaaab05057820 */ /* 0x000fe20000410000 */
[----:B------:R-:W0:Y:S01]  /*29e0*/  LDC.64 R2, c[0x0][0x280] ;  /* 0x0000a000ff027b82 */ /* 0x000e220000000a00 */
[----:B------:R-:W-:-:S04]  /*29f0*/  FMUL.FTZ R4, R4, 2.0345052689663134515e-05 ;  /* 0x37aaaaab04047820 */ /* 0x000fc80000410000 */
[C-C-:B------:R-:W-:Y:S01]  /*2a00*/  FFMA.FTZ R7, R4.reuse, R132, R5.reuse ;  /* 0x0000008404077223 */ /* 0x140fe20000010005 */
[C-C-:B------:R-:W-:Y:S01]  /*2a10*/  FFMA.FTZ R161, R4.reuse, R161, R5.reuse ;  /* 0x000000a104a17223 */ /* 0x140fe20000010005 */
[C-C-:B------:R-:W-:Y:S01]  /*2a20*/  FFMA.FTZ R134, R4.reuse, R134, R5.reuse ;  /* 0x0000008604867223 */ /* 0x140fe20000010005 */
[----:B------:R-:W-:Y:S01]  /*2a30*/  FFMA.FTZ R136, R4, R136, R5 ;  /* 0x0000008804887223 */ /* 0x000fe20000010005 */
[----:B------:R-:W-:Y:S01]  /*2a40*/  FADD.FTZ R9, R0, -R7 ;  /* 0x8000000700097221 */ /* 0x000fe20000010000 */
[----:B--2---:R-:W-:Y:S01]  /*2a50*/  SHF.L.U32 R0, R6, 0x8, RZ ;  /* 0x0000000806007819 */ /* 0x004fe200000006ff */
[C-C-:B------:R-:W-:Y:S01]  /*2a60*/  FFMA.FTZ R138, R4.reuse, R138, R5.reuse ;  /* 0x0000008a048a7223 */ /* 0x140fe20000010005 */
[C-C-:B------:R-:W-:Y:S01]  /*2a70*/  FFMA.FTZ R23, R4.reuse, R23, R5.reuse ;  /* 0x0000001704177223 */ /* 0x140fe20000010005 */
[--C-:B------:R-:W-:Y:S01]  /*2a80*/  FFMA.FTZ R140, R4, R140, R5.reuse ;  /* 0x0000008c048c7223 */ /* 0x100fe20000010005 */
[----:B------:R-:W-:Y:S01]  /*2a90*/  LOP3.LUT R0, R0, 0x700, RZ, 0xc0, !PT ;  /* 0x0000070000007812 */ /* 0x000fe200078ec0ff */
[C-C-:B------:R-:W-:Y:S01]  /*2aa0*/  FFMA.FTZ R142, R4.reuse, R142, R5.reuse ;  /* 0x0000008e048e7223 */ /* 0x140fe20000010005 */
[C-C-:B------:R-:W-:Y:S01]  /*2ab0*/  FFMA.FTZ R144, R4.reuse, R144, R5.reuse ;  /* 0x0000009004907223 */ /* 0x140fe20000010005 */
[----:B------:R-:W-:Y:S01]  /*2ac0*/  FFMA.FTZ R22, R4, R22, R5 ;  /* 0x0000001604167223 */ /* 0x000fe20000010005 */
[----:B------:R-:W-:Y:S01]  /*2ad0*/  LOP3.LUT R0, R0, 0x1f, R41, 0xf8, !PT ;  /* 0x0000001f00007812 */ /* 0x000fe200078ef829 */
[C-C-:B------:R-:W-:Y:S01]  /*2ae0*/  FFMA.FTZ R163, R4.reuse, R163, R5.reuse ;  /* 0x000000a304a37223 */ /* 0x140fe20000010005 */
[C-C-:B------:R-:W-:Y:S01]  /*2af0*/  FFMA.FTZ R146, R4.reuse, R146, R5.reuse ;  /* 0x0000009204927223 */ /* 0x140fe20000010005 */
[----:B------:R-:W-:Y:S01]  /*2b00*/  FFMA.FTZ R148, R4, R148, R5 ;  /* 0x0000009404947223 */ /* 0x000fe20000010005 */
[----:B------:R-:W-:Y:S01]  /*2b10*/  LOP3.LUT R0, R0, 0xe0, R41, 0xf8, !PT ;  /* 0x000000e000007812 */ /* 0x000fe200078ef829 */
[C-C-:B------:R-:W-:Y:S01]  /*2b20*/  FFMA.FTZ R150, R4.reuse, R150, R5.reuse ;  /* 0x0000009604967223 */ /* 0x140fe20000010005 */
[C-C-:B------:R-:W-:Y:S01]  /*2b30*/  FFMA.FTZ R165, R4.reuse, R165, R5.reuse ;  /* 0x000000a504a57223 */ /* 0x140fe20000010005 */
[C-C-:B------:R-:W-:Y:S01]  /*2b40*/  FFMA.FTZ R152, R4.reuse, R152, R5.reuse ;  /* 0x0000009804987223 */ /* 0x140fe20000010005 */
[----:B------:R-:W-:Y:S01]  /*2b50*/  FFMA.FTZ R167, R4, R167, R5 ;  /* 0x000000a704a77223 */ /* 0x000fe20000010005 */
[----:B------:R-:W-:-:S02]  /*2b60*/  IMAD R11, R43, 0x3000, R0 ;  /* 0x000030002b0b7824 */ /* 0x000fc400078e0200 */
        /* <DEDUP_REMOVED lines=15> */
[----:B------:R-:W-:Y:S01]  /*2c60*/  IADD3 R23, R11, 0x2000, RZ ;  /* 0x000020000b177810 */ /* 0x000fe20007ffe0ff */
[----:B------:R-:W-:Y:S01]  /*2c70*/  FADD.FTZ R189, R189, -R22 ;  /* 0x80000016bdbd7221 */ /* 0x000fe20000010000 */
[----:B------:R-:W-:Y:S01]  /*2c80*/  LEA R22, P2, R157, UR4, 0x4 ;  /* 0x000000049d167c11 */ /* 0x000fe2000f8420ff */
[----:B0-----:R-:W-:-:S04]  /*2c90*/  IMAD.WIDE.U32 R10, R11, 0x10, R2 ;  /* 0x000000100b0a7825 */ /* 0x001fc800078e0002 */
        /* <DEDUP_REMOVED lines=18> */
[----:B------:R-:W-:Y:S01]  /*2dc0*/  IMAD.WIDE.U32 R2, R23, 0x10, R2 ;  /* 0x0000001017027825 */ /* 0x000fe200078e0002 */
[----:B------:R-:W-:-:S03]  /*2dd0*/  LEA R24, P0, R155, UR4, 0x4 ;  /* 0x000000049b187c11 */ /* 0x000fc6000f8020ff */
[----:B------:R-:W-:Y:S01]  /*2de0*/  FADD.FTZ R29, R34, -R25 ;  /* 0x80000019221d7221 */ /* 0x000fe20000010000 */
[----:B------:R-:W-:Y:S01]  /*2df0*/  FADD.FTZ R181, R181, -R26 ;  /* 0x8000001ab5b57221 */ /* 0x000fe20000010000 */
[----:B------:R-:W-:Y:S01]  /*2e00*/  FADD.FTZ R33, R158, -R27 ;  /* 0x8000001b9e217221 */ /* 0x000fe20000010000 */
[----:B------:R-:W-:Y:S01]  /*2e10*/  LEA.HI.X R23, R157, UR5, RZ, 0x4, P2 ;  /* 0x000000059d177c11 */ /* 0x000fe200090f24ff */
[----:B------:R-:W-:Y:S01]  /*2e20*/  FADD.FTZ R169, R160, -R169 ;  /* 0x800000a9a0a97221 */ /* 0x000fe20000010000 */
[----:B------:R-:W-:Y:S01]  /*2e30*/  FADD.FTZ R179, R179, -R20 ;  /* 0x80000014b3b37221 */ /* 0x000fe20000010000 */
[----:B------:R-:W-:Y:S01]  /*2e40*/  LEA R26, P2, R153, UR4, 0x4 ;  /* 0x00000004991a7c11 */ /* 0x000fe2000f8420ff */
[----:B------:R0:W-:Y:S01]  /*2e50*/  STG.E.128 desc[UR6][R10.64], R4 ;  /* 0x000000040a007986 */ /* 0x0001e2000c101d06 */
[C---:B------:R-:W-:Y:S01]  /*2e60*/  FMUL.FTZ R19, R130.reuse, R19 ;  /* 0x0000001382137220 */ /* 0x040fe20000410000 */
[C---:B------:R-:W-:Y:S01]  /*2e70*/  FMUL.FTZ R18, R130.reuse, R175 ;  /* 0x000000af82127220 */ /* 0x040fe20000410000 */
[C---:B------:R-:W-:Y:S01]  /*2e80*/  FMUL.FTZ R17, R130.reuse, R17 ;  /* 0x0000001182117220 */ /* 0x040fe20000410000 */
[----:B------:R-:W-:Y:S01]  /*2e90*/  FMUL.FTZ R16, R130, R163 ;  /* 0x000000a382107220 */ /* 0x000fe20000410000 */
[----:B------:R1:W-:Y:S01]  /*2ea0*/  STG.E.128 desc[UR6][R8.64], R12 ;  /* 0x0000000c08007986 */ /* 0x0003e2000c101d06 */
[----:B------:R-:W-:Y:S01]  /*2eb0*/  LEA.HI.X R25, R155, UR5, RZ, 0x4, P0 ;  /* 0x000000059b197c11 */ /* 0x000fe200080f24ff */
[----:B------:R-:W-:Y:S01]  /*2ec0*/  ULDC UR4, c[0x0][0x214] ;  /* 0x0000850000047ab9 */ /* 0x000fe20000000800 */
[----:B------:R-:W-:Y:S01]  /*2ed0*/  LEA.HI.X R27, R153, UR5, RZ, 0x4, P2 ;  /* 0x00000005991b7c11 */ /* 0x000fe200090f24ff */
[----:B------:R2:W-:Y:S01]  /*2ee0*/  STG.E.128 desc[UR6][R22.64], R16 ;  /* 0x0000001016007986 */ /* 0x0005e2000c101d06 */
[----:B------:R-:W-:-:S02]  /*2ef0*/  IADD3 R43, R43, R28, RZ ;  /* 0x0000001c2b2b7210 */ /* 0x000fc40007ffe0ff */
[----:B------:R-:W-:Y:S02]  /*2f00*/  SEL R132, RZ, 0x1, P1 ;  /* 0x00000001ff847807 */ /* 0x000fe40000800000 */
[----:B------:R-:W-:Y:S01]  /*2f10*/  ISETP.GE.AND P0, PT, R43, UR4, PT ;  /* 0x000000042b007c0c */ /* 0x000fe2000bf06270 */
[C---:B0-----:R-:W-:Y:S01]  /*2f20*/  FMUL.FTZ R7, R130.reuse, R185 ;  /* 0x000000b982077220 */ /* 0x041fe20000410000 */
        /* <DEDUP_REMOVED lines=10> */
[----:B------:R-:W-:Y:S01]  /*2fd0*/  FMUL.FTZ R12, R130, R169 ;  /* 0x000000a9820c7220 */ /* 0x000fe20000410000 */
[----:B------:R2:W-:Y:S04]  /*2fe0*/  STG.E.128 desc[UR6][R24.64], R4 ;  /* 0x0000000418007986 */ /* 0x0005e8000c101d06 */
[----:B------:R2:W-:Y:S04]  /*2ff0*/  STG.E.128 desc[UR6][R2.64], R8 ;  /* 0x0000000802007986 */ /* 0x0005e8000c101d06 */
[----:B------:R2:W-:Y:S01]  /*3000*/  STG.E.128 desc[UR6][R26.64], R12 ;  /* 0x0000000c1a007986 */ /* 0x0005e2000c101d06 */
[----:B------:R-:W-:Y:S05]  /*3010*/  @!P0 BRA `(.L_x_243) ;  /* 0xffffffd800ac8947 */ /* 0x000fea000383ffff */
        /* <DEDUP_REMOVED lines=8> */
[----:B--2---:R-:W-:Y:S02]  /*30a0*/  MOV R10, R79 ;  /* 0x0000004f000a7202 */ /* 0x004fe40000000f00 */
        /* <DEDUP_REMOVED lines=37> */
[----:B------:R-:W-:-:S07]  /*3300*/  MOV R51, R45 ;  /* 0x0000002d00337202 */ /* 0x000fce0000000f00 */
.L_x_237:
[----:B------:R-:W0:Y:S01]  /*3310*/  LDC.64 R44, c[0x0][0x270] ;  /* 0x00009c00ff2c7b82 */ /* 0x000e220000000a00 */
[----:B------:R-:W-:-:S05]  /*3320*/  IMAD R21, R21, 0x3000, R38 ;  /* 0x0000300015157824 */ /* 0x000fca00078e0226 */
[C---:B------:R-:W-:Y:S02]  /*3330*/  IADD3 R43, R21.reuse, 0x800, RZ ;  /* 0x00000800152b7810 */ /* 0x040fe40007ffe0ff */
[----:B------:R-:W1:Y:S01]  /*3340*/  LDC.64 R46, c[0x0][0x278] ;  /* 0x00009e00ff2e7b82 */ /* 0x000e620000000a00 */
[C---:B------:R-:W-:Y:S02]  /*3350*/  IADD3 R57, R21.reuse, 0x1000, RZ ;  /* 0x0000100015397810 */ /* 0x040fe40007ffe0ff */
[C---:B------:R-:W-:Y:S02]  /*3360*/  IADD3 R59, R21.reuse, 0x1800, RZ ;  /* 0x00001800153b7810 */ /* 0x040fe40007ffe0ff */
[C---:B------:R-:W-:Y:S02]  /*3370*/  IADD3 R69, R21.reuse, 0x2000, RZ ;  /* 0x0000200015457810 */ /* 0x040fe40007ffe0ff */
        /* <DEDUP_REMOVED lines=26> */
.L_x_238:
[----:B------:R-:W-:Y:S01]  /*3520*/  HFMA2.MMA R15, -RZ, RZ, 0, 9.5367431640625e-07 ;  /* 0x00000010ff0f7435 */ /* 0x000fe200000001ff */
[----:B------:R-:W-:Y:S02]  /*3530*/  MOV R16, R3 ;  /* 0x0000000300107202 */ /* 0x000fe40000000f00 */
[----:B------:R-:W-:Y:S02]  /*3540*/  MOV R18, 0x1f ;  /* 0x0000001f00127802 */ /* 0x000fe40000000f00 */
[----:B------:R-:W-:-:S07]  /*3550*/  MOV R13, 0xffffffff ;  /* 0xffffffff000d7802 */ /* 0x000fce0000000f00 */
[----:B------:R-:W-:Y:S05]  /*3560*/  WARPSYNC.COLLECTIVE R13, `(.L_x_244) ;  /* 0x000000000d087348 */ /* 0x000fea0003c00000 */
[----:B------:R0:W1:Y:S02]  /*3570*/  SHFL.DOWN P0, R14, R16, R15, R18 ;  /* 0x0800000f100e7389 */ /* 0x0000640000000012 */
[----:B01----:R-:W-:Y:S01]  /*3580*/  ENDCOLLECTIVE ;  /* 0x000000000000791b */ /* 0x003fe20003800000 */
.L_x_244:
[----:B------:R-:W-:Y:S02]  /*3590*/  MOV R16, R4 ;  /* 0x0000000400107202 */ /* 0x000fe40000000f00 */
[----:B------:R-:W-:-:S07]  /*35a0*/  MOV R8, R14 ;  /* 0x0000000e00087202 */ /* 0x000fce0000000f00 */
[----:B------:R-:W-:Y:S05]  /*35b0*/  WARPSYNC.COLLECTIVE R13, `(.L_x_245) ;  /* 0x000000000d087348 */ /* 0x000fea0003c00000 */
[----:B------:R0:W1:Y:S02]  /*35c0*/  SHFL.DOWN P0, R14, R16, R15, R18 ;  /* 0x0800000f100e7389 */ /* 0x0000640000000012 */
[----:B01----:R-:W-:Y:S01]  /*35d0*/  ENDCOLLECTIVE ;  /* 0x000000000000791b */ /* 0x003fe20003800000 */
.L_x_245:
[----:B------:R-:W-:Y:S01]  /*35e0*/  FADD.FTZ R8, R3, R8 ;  /* 0x0000000803087221 */ /* 0x000fe20000010000 */
[----:B------:R-:W-:-:S04]  /*35f0*/  HFMA2.MMA R15, -RZ, RZ, 0, 4.76837158203125e-07 ;  /* 0x00000008ff0f7435 */ /* 0x000fc800000001ff */
[----:B------:R-:W-:Y:S02]  /*3600*/  MOV R16, R8 ;  /* 0x0000000800107202 */ /* 0x000fe40000000f00 */
[----:B------:R-:W-:-:S07]  /*3610*/  MOV R5, R14 ;  /* 0x0000000e00057202 */ /* 0x000fce0000000f00 */
[----:B------:R-:W-:Y:S05]  /*3620*/  WARPSYNC.COLLECTIVE R13, `(.L_x_246) ;  /* 0x000000000d087348 */ /* 0x000fea0003c00000 */
[----:B------:R0:W1:Y:S02]  /*3630*/  SHFL.DOWN P0, R14, R16, R15, R18 ;  /* 0x0800000f100e7389 */ /* 0x0000640000000012 */
[----:B01----:R-:W-:Y:S01]  /*3640*/  ENDCOLLECTIVE ;  /* 0x000000000000791b */ /* 0x003fe20003800000 */
.L_x_246:
[----:B------:R-:W-:-:S05]  /*3650*/  FADD.FTZ R5, R4, R5 ;  /* 0x0000000504057221 */ /* 0x000fca0000010000 */
[----:B------:R-:W-:Y:S02]  /*3660*/  MOV R16, R5 ;  /* 0x0000000500107202 */ /* 0x000fe40000000f00 */
[----:B------:R-:W-:-:S07]  /*3670*/  MOV R7, R14 ;  /* 0x0000000e00077202 */ /* 0x000fce0000000f00 */
[----:B------:R-:W-:Y:S05]  /*3680*/  WARPSYNC.COLLECTIVE R13, `(.L_x_247) ;  /* 0x000000000d087348 */ /* 0x000fea0003c00000 */
[----:B------:R0:W1:Y:S02]  /*3690*/  SHFL.DOWN P0, R14, R16, R15, R18 ;  /* 0x0800000f100e7389 */ /* 0x0000640000000012 */
[----:B01----:R-:W-:Y:S01]  /*36a0*/  ENDCOLLECTIVE ;  /* 0x000000000000791b */ /* 0x003fe20003800000 */
.L_x_247:
[----:B------:R-:W-:Y:S01]  /*36b0*/  FADD.FTZ R7, R8, R7 ;  /* 0x0000000708077221 */ /* 0x000fe20000010000 */
[----:B------:R-:W-:-:S04]  /*36c0*/  HFMA2.MMA R15, -RZ, RZ, 0, 2.384185791015625e-07 ;  /* 0x00000004ff0f7435 */ /* 0x000fc800000001ff */
[----:B------:R-:W-:Y:S02]  /*36d0*/  MOV R16, R7 ;  /* 0x0000000700107202 */ /* 0x000fe40000000f00 */
[----:B------:R-:W-:-:S07]  /*36e0*/  MOV R10, R14 ;  /* 0x0000000e000a7202 */ /* 0x000fce0000000f00 */
[----:B------:R-:W-:Y:S05]  /*36f0*/  WARPSYNC.COLLECTIVE R13, `(.L_x_248) ;  /* 0x000000000d087348 */ /* 0x000fea0003c00000 */
[----:B------:R0:W1:Y:S02]  /*3700*/  SHFL.DOWN P0, R14, R16, R15, R18 ;  /* 0x0800000f100e7389 */ /* 0x0000640000000012 */
[----:B01----:R-:W-:Y:S01]  /*3710*/  ENDCOLLECTIVE ;  /* 0x000000000000791b */ /* 0x003fe20003800000 */
.L_x_248:
[----:B------:R-:W-:-:S05]  /*3720*/  FADD.FTZ R10, R5, R10 ;  /* 0x0000000a050a7221 */ /* 0x000fca0000010000 */
[----:B------:R-:W-:Y:S02]  /*3730*/  MOV R16, R10 ;  /* 0x0000000a00107202 */ /* 0x000fe40000000f00 */
[----:B------:R-:W-:-:S07]  /*3740*/  MOV R12, R14 ;  /* 0x0000000e000c7202 */ /* 0x000fce0000000f00 */
[----:B------:R-:W-:Y:S05]  /*3750*/  WARPSYNC.COLLECTIVE R13, `(.L_x_249) ;  /* 0x000000000d087348 */ /* 0x000fea0003c00000 */
[----:B------:R0:W1:Y:S02]  /*3760*/  SHFL.DOWN P0, R14, R16, R15, R18 ;  /* 0x0800000f100e7389 */ /* 0x0000640000000012 */
[----:B01----:R-:W-:Y:S01]  /*3770*/  ENDCOLLECTIVE ;  /* 0x000000000000791b */ /* 0x003fe20003800000 */
.L_x_249:
[----:B------:R-:W-:Y:S01]  /*3780*/  FADD.FTZ R12, R7, R12 ;  /* 0x0000000c070c7221 */ /* 0x000fe20000010000 */
[----:B------:R-:W-:-:S04]  /*3790*/  HFMA2.MMA R15, -RZ, RZ, 0, 1.1920928955078125e-07 ;  /* 0x00000002ff0f7435 */ /* 0x000fc800000001ff */
[----:B------:R-:W-:Y:S02]  /*37a0*/  MOV R16, R12 ;  /* 0x0000000c00107202 */ /* 0x000fe40000000f00 */
[----:B------:R-:W-:-:S07]  /*37b0*/  MOV R9, R14 ;  /* 0x0000000e00097202 */ /* 0x000fce0000000f00 */
[----:B------:R-:W-:Y:S05]  /*37c0*/  WARPSYNC.COLLECTIVE R13, `(.L_x_250) ;  /* 0x000000000d087348 */ /* 0x000fea0003c00000 */
[----:B------:R0:W1:Y:S02]  /*37d0*/  SHFL.DOWN P0, R14, R16, R15, R18 ;  /* 0x0800000f100e7389 */ /* 0x0000640000000012 */
[----:B01----:R-:W-:Y:S01]  /*37e0*/  ENDCOLLECTIVE ;  /* 0x000000000000791b */ /* 0x003fe20003800000 */
.L_x_250:
[----:B------:R-:W-:-:S05]  /*37f0*/  FADD.FTZ R9, R10, R9 ;  /* 0x000000090a097221 */ /* 0x000fca0000010000 */
[----:B------:R-:W-:Y:S02]  /*3800*/  MOV R16, R9 ;  /* 0x0000000900107202 */ /* 0x000fe40000000f00 */
[----:B------:R-:W-:-:S07]  /*3810*/  MOV R3, R14 ;  /* 0x0000000e00037202 */ /* 0x000fce0000000f00 */
[----:B------:R-:W-:Y:S05]  /*3820*/  WARPSYNC.COLLECTIVE R13, `(.L_x_251) ;  /* 0x000000000d087348 */ /* 0x000fea0003c00000 */
[----:B------:R0:W1:Y:S02]  /*3830*/  SHFL.DOWN P0, R14, R16, R15, R18 ;  /* 0x0800000f100e7389 */ /* 0x0000640000000012 */
[----:B01----:R-:W-:Y:S01]  /*3840*/  ENDCOLLECTIVE ;  /* 0x000000000000791b */ /* 0x003fe20003800000 */
.L_x_251:
[----:B------:R-:W-:Y:S01]  /*3850*/  FADD.FTZ R11, R12, R3 ;  /* 0x000000030c0b7221 */ /* 0x000fe20000010000 */
[----:B------:R-:W-:-:S04]  /*3860*/  HFMA2.MMA R15, -RZ, RZ, 0, 5.9604644775390625e-08 ;  /* 0x00000001ff0f7435 */ /* 0x000fc800000001ff */
[----:B------:R-:W-:Y:S02]  /*3870*/  MOV R16, R11 ;  /* 0x0000000b00107202 */ /* 0x000fe40000000f00 */
[----:B------:R-:W-:-:S07]  /*3880*/  MOV R4, R14 ;  /* 0x0000000e00047202 */ /* 0x000fce0000000f00 */
[----:B------:R-:W-:Y:S05]  /*3890*/  WARPSYNC.COLLECTIVE R13, `(.L_x_252) ;  /* 0x000000000d087348 */ /* 0x000fea0003c00000 */
[----:B------:R0:W1:Y:S02]  /*38a0*/  SHFL.DOWN P0, R14, R16, R15, R18 ;  /* 0x0800000f100e7389 */ /* 0x0000640000000012 */
[----:B01----:R-:W-:Y:S01]  /*38b0*/  ENDCOLLECTIVE ;  /* 0x000000000000791b */ /* 0x003fe20003800000 */
.L_x_252:
[----:B------:R-:W-:-:S05]  /*38c0*/  FADD.FTZ R8, R9, R4 ;  /* 0x0000000409087221 */ /* 0x000fca0000010000 */
[----:B------:R-:W-:Y:S02]  /*38d0*/  MOV R16, R8 ;  /* 0x0000000800107202 */ /* 0x000fe40000000f00 */
[----:B------:R-:W-:-:S07]  /*38e0*/  MOV R4, R14 ;  /* 0x0000000e00047202 */ /* 0x000fce0000000f00 */
[----:B------:R-:W-:Y:S05]  /*38f0*/  WARPSYNC.COLLECTIVE R13, `(.L_x_253) ;  /* 0x000000000d087348 */ /* 0x000fea0003c00000 */
[----:B------:R0:W1:Y:S02]  /*3900*/  SHFL.DOWN P0, R14, R16, R15, R18 ;  /* 0x0800000f100e7389 */ /* 0x0000640000000012 */
[----:B01----:R-:W-:Y:S01]  /*3910*/  ENDCOLLECTIVE ;  /* 0x000000000000791b */ /* 0x003fe20003800000 */
.L_x_253:
[----:B------:R-:W-:Y:S01]  /*3920*/  MOV R5, R14 ;  /* 0x0000000e00057202 */ /* 0x000fe20000000f00 */
[----:B------:R-:W-:Y:S06]  /*3930*/  BRA `(.L_x_254) ;  /* 0xffffffe800607947 */ /* 0x000fec000383ffff */
.L_x_255:
        /* <DEDUP_REMOVED lines=12> */
.L_x_5385:


//--------------------- .text._ZN10layer_norm22ln_bwd_finalize_kernelINS_22Kernel_traits_finalizeILj49152E13__nv_bfloat16S2_S2_fjLj1024ELj4ENS_18Kernel_traits_baseILj49152ES2_S2_S2_fjLj1024EEEEEEEvNS_9BwdParamsE --------------------------
	.section	.text._ZN10layer_norm22ln_bwd_finalize_kernelINS_22Kernel_traits_finalizeILj49152E13__nv_bfloat16S2_S2_fjLj1024ELj4ENS_18Kernel_traits_baseILj49152ES2_S2_S2_fjLj1024EEEEEEEvNS_9BwdParamsE,"ax",@progbits
	.align	128
        .global         _ZN10layer_norm22ln_bwd_finalize_kernelINS_22Kernel_traits_finalizeILj49152E13__nv_bfloat16S2_S2_fjLj1024ELj4ENS_18Kernel_traits_baseILj49152ES2_S2_S2_fjLj1024EEEEEEEvNS_9BwdParamsE
        .type           _ZN10layer_norm22ln_bwd_finalize_kernelINS_22Kernel_traits_finalizeILj49152E13__nv_bfloat16S2_S2_fjLj1024ELj4ENS_18Kernel_traits_baseILj49152ES2_S2_S2_fjLj1024EEEEEEEvNS_9BwdParamsE,@function
        .size           _ZN10layer_norm22ln_bwd_finalize_kernelINS_22Kernel_traits_finalizeILj49152E13__nv_bfloat16S2_S2_fjLj1024ELj4ENS_18Kernel_traits_baseILj49152ES2_S2_S2_fjLj1024EEEEEEEvNS_9BwdParamsE,(.L_x_5386 - _ZN10layer_norm22ln_bwd_finalize_kernelINS_22Kernel_traits_finalizeILj49152E13__nv_bfloat16S2_S2_fjLj1024ELj4ENS_18Kernel_traits_baseILj49152ES2_S2_S2_fjLj1024EEEEEEEvNS_9BwdParamsE)
        .other          _ZN10layer_norm22ln_bwd_finalize_kernelINS_22Kernel_traits_finalizeILj49152E13__nv_bfloat16S2_S2_fjLj1024ELj4ENS_18Kernel_traits_baseILj49152ES2_S2_S2_fjLj1024EEEEEEEvNS_9BwdParamsE,@"STO_CUDA_ENTRY STV_DEFAULT"
_ZN10layer_norm22ln_bwd_finalize_kernelINS_22Kernel_traits_finalizeILj49152E13__nv_bfloat16S2_S2_fjLj1024ELj4ENS_18Kernel_traits_baseILj49152ES2_S2_S2_fjLj1024EEEEEEEvNS_9BwdParamsE:
.text._ZN10layer_norm22ln_bwd_finalize_kernelINS_22Kernel_traits_finalizeILj49152E13__nv_bfloat16S2_S2_fjLj1024ELj4ENS_18Kernel_traits_baseILj49152ES2_S2_S2_fjLj1024EEEEEEEvNS_9BwdParamsE:
        /* <DEDUP_REMOVED lines=25> */
.L_x_267:
        /* <DEDUP_REMOVED lines=28> */
.L_x_260:
        /* <DEDUP_REMOVED lines=33> */
.L_x_259:
[----:B------:R-:W-:Y:S05]  /*0560*/  BSYNC B1 ;  /* 0x0000000000017941 */ /* 0x000fea0003800000 */
.L_x_258:
        /* <DEDUP_REMOVED lines=23> */
.L_x_262:
[----:B------:R-:W-:Y:S05]  /*06e0*/  BSYNC B1 ;  /* 0x0000000000017941 */ /* 0x000fea0003800000 */
.L_x_261:
        /* <DEDUP_REMOVED lines=11> */
.L_x_257:
[----:B------:R-:W-:Y:S05]  /*07a0*/  BSYNC B0 ;  /* 0x0000000000007941 */ /* 0x000fea0003800000 */
.L_x_256:
        /* <DEDUP_REMOVED lines=29> */
.L_x_278:
[----:B------:R-:W-:Y:S01]  /*0980*/  @!P1 SHF.R.U32.HI R12, RZ, 0x3, R0 ;  /* 0x00000003ff0c9819 */ /* 0x000fe20000011600 */
[----:B---3--:R-:W-:Y:S01]  /*0990*/  FADD.FTZ R14, R9, R14 ;  /* 0x0000000e090e7221 */ /* 0x008fe20000010000 */
[----:B--2---:R-:W-:Y:S02]  /*09a0*/  FADD.FTZ R11, R10, R11 ;  /* 0x0000000b0a0b7221 */ /* 0x004fe40000010000 */
[----:B------:R-:W-:-:S05]  /*09b0*/  @!P1 LOP3.LUT R12, R12, 0x1ffffffc, RZ, 0xc0, !PT ;  /* 0x1ffffffc0c0c9812 */ /* 0x000fca00078ec0ff */
[----:B------:R2:W-:Y:S04]  /*09c0*/  @!P1 STS [R12+UR4+0x2000], R14 ;  /* 0x0020000e0c009988 */ /* 0x0005e80008000804 */
[----:B------:R2:W-:Y:S02]  /*09d0*/  @!P1 STS [R12+UR4+0x2080], R11 ;  /* 0x0020800b0c009988 */ /* 0x0005e40008000804 */
.L_x_263:
        /* <DEDUP_REMOVED lines=14> */
.L_x_266:
[----:B------:R-:W-:Y:S05]  /*0ac0*/  BSYNC B0 ;  /* 0x0000000000007941 */ /* 0x000fea0003800000 */
.L_x_265:
[C---:B------:R-:W-:Y:S02]  /*0ad0*/  ISETP.GT.U32.AND P1, PT, R3.reuse, -0xc001, PT ;  /* 0xffff3fff0300780c */ /* 0x040fe40003f24070 */
[----:B------:R-:W-:Y:S02]  /*0ae0*/  IADD3 R3, R3, 0xc000, RZ ;  /* 0x0000c00003037810 */ /* 0x000fe40007ffe0ff */
[----:B------:R-:W-:-:S09]  /*0af0*/  IADD3 R5, R5, 0x6000, RZ ;  /* 0x0000600005057810 */ /* 0x000fd20007ffe0ff */
[----:B------:R-:W-:Y:S05]  /*0b00*/  @P1 BRA `(.L_x_267) ;  /* 0xfffffff400a01947 */ /* 0x000fea000383ffff */
[----:B------:R-:W-:Y:S05]  /*0b10*/  EXIT ;  /* 0x000000000000794d */ /* 0x000fea0003800000 */
.L_x_264:
[----:B------:R-:W-:Y:S01]  /*0b20*/  HFMA2.MMA R19, -RZ, RZ, 0, 5.9604644775390625e-08 ;  /* 0x00000001ff137435 */ /* 0x000fe200000001ff */
[----:B---3--:R-:W-:Y:S01]  /*0b30*/  IMAD.MOV.U32 R20, RZ, RZ, R10 ;  /* 0x000000ffff147224 */ /* 0x008fe200078e000a */
[----:B------:R-:W-:Y:S02]  /*0b40*/  MOV R22, 0x1f ;  /* 0x0000001f00167802 */ /* 0x000fe40000000f00 */
[----:B------:R-:W-:-:S07]  /*0b50*/  MOV R17, 0xffffffff ;  /* 0xffffffff00117802 */ /* 0x000fce0000000f00 */
[----:B012---:R-:W-:Y:S05]  /*0b60*/  WARPSYNC.COLLECTIVE R17, `(.L_x_268) ;  /* 0x0000000011087348 */ /* 0x007fea0003c00000 */
[----:B------:R3:W4:Y:S02]  /*0b70*/  SHFL.BFLY P2, R18, R20, R19, R22 ;  /* 0x0c00001314127389 */ /* 0x0007240000040016 */
[----:B01234-:R-:W-:Y:S01]  /*0b80*/  ENDCOLLECTIVE ;  /* 0x000000000000791b */ /* 0x01ffe20003800000 */
.L_x_268:
[----:B------:R-:W-:Y:S01]  /*0b90*/  HFMA2.MMA R19, -RZ, RZ, 0, 1.1920928955078125e-07 ;  /* 0x00000002ff137435 */ /* 0x000fe200000001ff */
[----:B------:R-:W-:-:S04]  /*0ba0*/  IMAD.MOV.U32 R11, RZ, RZ, R18 ;  /* 0x000000ffff0b7224 */ /* 0x000fc800078e0012 */
[----:B------:R-:W-:-:S05]  /*0bb0*/  FADD.FTZ R11, R10, R11 ;  /* 0x0000000b0a0b7221 */ /* 0x000fca0000010000 */
[----:B------:R-:W-:-:S07]  /*0bc0*/  MOV R20, R11 ;  /* 0x0000000b00147202 */ /* 0x000fce0000000f00 */
[----:B------:R-:W-:Y:S05]  /*0bd0*/  WARPSYNC.COLLECTIVE R17, `(.L_x_269) ;  /* 0x0000000011087348 */ /* 0x000fea0003c00000 */
[----:B------:R0:W1:Y:S02]  /*0be0*/  SHFL.BFLY P2, R18, R20, R19, R22 ;  /* 0x0c00001314127389 */ /* 0x0000640000040016 */
[----:B01----:R-:W-:Y:S01]  /*0bf0*/  ENDCOLLECTIVE ;  /* 0x000000000000791b */ /* 0x003fe20003800000 */
.L_x_269:
[----:B------:R-:W-:Y:S01]  /*0c00*/  HFMA2.MMA R19, -RZ, RZ, 0, 2.384185791015625e-07 ;  /* 0x00000004ff137435 */ /* 0x000fe200000001ff */
[----:B------:R-:W-:-:S05]  /*0c10*/  MOV R12, R18 ;  /* 0x00000012000c7202 */ /* 0x000fca0000000f00 */
[----:B------:R-:W-:-:S04]  /*0c20*/  FADD.FTZ R12, R11, R12 ;  /* 0x0000000c0b0c7221 */ /* 0x000fc80000010000 */
[----:B------:R-:W-:-:S07]  /*0c30*/  IMAD.MOV.U32 R20, RZ, RZ, R12 ;  /* 0x000000ffff147224 */ /* 0x000fce00078e000c */
[----:B------:R-:W-:Y:S05]  /*0c40*/  WARPSYNC.COLLECTIVE R17, `(.L_x_270) ;  /* 0x0000000011087348 */ /* 0x000fea0003c00000 */
[----:B------:R0:W1:Y:S02]  /*0c50*/  SHFL.BFLY P2, R18, R20, R19, R22 ;  /* 0x0c00001314127389 */ /* 0x0000640000040016 */
[----:B01----:R-:W-:Y:S01]  /*0c60*/  ENDCOLLECTIVE ;  /* 0x000000000000791b */ /* 0x003fe20003800000 */
.L_x_270:
[----:B------:R-:W-:Y:S01]  /*0c70*/  IMAD.MOV.U32 R19, RZ, RZ, 0x8 ;  /* 0x00000008ff137424 */ /* 0x000fe200078e00ff */
[----:B------:R-:W-:-:S05]  /*0c80*/  MOV R13, R18 ;  /* 0x00000012000d7202 */ /* 0x000fca0000000f00 */
[----:B------:R-:W-:-:S05]  /*0c90*/  FADD.FTZ R13, R12, R13 ;  /* 0x0000000d0c0d7221 */ /* 0x000fca0000010000 */
[----:B------:R-:W-:-:S07]  /*0ca0*/  MOV R20, R13 ;  /* 0x0000000d00147202 */ /* 0x000fce0000000f00 */
[----:B------:R-:W-:Y:S05]  /*0cb0*/  WARPSYNC.COLLECTIVE R17, `(.L_x_271) ;  /* 0x0000000011087348 */ /* 0x000fea0003c00000 */
[----:B------:R0:W1:Y:S02]  /*0cc0*/  SHFL.BFLY P2, R18, R20, R19, R22 ;  /* 0x0c00001314127389 */ /* 0x0000640000040016 */
[----:B01----:R-:W-:Y:S01]  /*0cd0*/  ENDCOLLECTIVE ;  /* 0x000000000000791b */ /* 0x003fe20003800000 */
.L_x_271:
[----:B------:R-:W-:Y:S01]  /*0ce0*/  HFMA2.MMA R19, -RZ, RZ, 0, 9.5367431640625e-07 ;  /* 0x00000010ff137435 */ /* 0x000fe200000001ff */
[----:B------:R-:W-:-:S05]  /*0cf0*/  MOV R10, R18 ;  /* 0x00000012000a7202 */ /* 0x000fca0000000f00 */
[----:B------:R-:W-:-:S05]  /*0d00*/  FADD.FTZ R10, R13, R10 ;  /* 0x0000000a0d0a7221 */ /* 0x000fca0000010000 */
[----:B------:R-:W-:-:S07]  /*0d10*/  MOV R20, R10 ;  /* 0x0000000a00147202 */ /* 0x000fce0000000f00 */
[----:B------:R-:W-:Y:S05]  /*0d20*/  WARPSYNC.COLLECTIVE R17, `(.L_x_272) ;  /* 0x0000000011087348 */ /* 0x000fea0003c00000 */
[----:B------:R0:W1:Y:S02]  /*0d30*/  SHFL.BFLY P2, R18, R20, R19, R22 ;  /* 0x0c00001314127389 */ /* 0x0000640000040016 */
[----:B01----:R-:W-:Y:S01]  /*0d40*/  ENDCOLLECTIVE ;  /* 0x000000000000791b */ /* 0x003fe20003800000 */
.L_x_272:
[----:B------:R-:W-:Y:S01]  /*0d50*/  HFMA2.MMA R19, -RZ, RZ, 0, 5.9604644775390625e-08 ;  /* 0x00000001ff137435 */ /* 0x000fe200000001ff */
[----:B------:R-:W-:Y:S01]  /*0d60*/  MOV R20, R9 ;  /* 0x0000000900147202 */ /* 0x000fe20000000f00 */
[----:B------:R-:W-:-:S09]  /*0d70*/  IMAD.MOV.U32 R11, RZ, RZ, R18 ;  /* 0x000000ffff0b7224 */ /* 0x000fd200078e0012 */
[----:B------:R-:W-:Y:S05]  /*0d80*/  WARPSYNC.COLLECTIVE R17, `(.L_x_273) ;  /* 0x0000000011087348 */ /* 0x000fea0003c00000 */
[----:B------:R0:W1:Y:S02]  /*0d90*/  SHFL.BFLY P2, R18, R20, R19, R22 ;  /* 0x0c00001314127389 */ /* 0x0000640000040016 */
[----:B01----:R-:W-:Y:S01]  /*0da0*/  ENDCOLLECTIVE ;  /* 0x000000000000791b */ /* 0x003fe20003800000 */
.L_x_273:
[----:B------:R-:W-:Y:S01]  /*0db0*/  HFMA2.MMA R19, -RZ, RZ, 0, 1.1920928955078125e-07 ;  /* 0x00000002ff137435 */ /* 0x000fe200000001ff */
[----:B------:R-:W-:-:S05]  /*0dc0*/  MOV R12, R18 ;  /* 0x00000012000c7202 */ /* 0x000fca0000000f00 */
[----:B------:R-:W-:-:S04]  /*0dd0*/  FADD.FTZ R14, R9, R12 ;  /* 0x0000000c090e7221 */ /* 0x000fc80000010000 */
[----:B------:R-:W-:-:S07]  /*0de0*/  IMAD.MOV.U32 R20, RZ, RZ, R14 ;  /* 0x000000ffff147224 */ /* 0x000fce00078e000e */
[----:B------:R-:W-:Y:S05]  /*0df0*/  WARPSYNC.COLLECTIVE R17, `(.L_x_274) ;  /* 0x0000000011087348 */ /* 0x000fea0003c00000 */
[----:B------:R0:W1:Y:S02]  /*0e00*/  SHFL.BFLY P2, R18, R20, R19, R22 ;  /* 0x0c00001314127389 */ /* 0x0000640000040016 */
[----:B01----:R-:W-:Y:S01]  /*0e10*/  ENDCOLLECTIVE ;  /* 0x000000000000791b */ /* 0x003fe20003800000 */
.L_x_274:
[----:B------:R-:W-:Y:S01]  /*0e20*/  IMAD.MOV.U32 R19, RZ, RZ, 0x4 ;  /* 0x00000004ff137424 */ /* 0x000fe200078e00ff */
[----:B------:R-:W-:-:S05]  /*0e30*/  MOV R13, R18 ;  /* 0x00000012000d7202 */ /* 0x000fca0000000f00 */
[----:B------:R-:W-:-:S05]  /*0e40*/  FADD.FTZ R15, R14, R13 ;  /* 0x0000000d0e0f7221 */ /* 0x000fca0000010000 */
[----:B------:R-:W-:-:S07]  /*0e50*/  MOV R20, R15 ;  /* 0x0000000f00147202 */ /* 0x000fce0000000f00 */
[----:B------:R-:W-:Y:S05]  /*0e60*/  WARPSYNC.COLLECTIVE R17, `(.L_x_275) ;  /* 0x0000000011087348 */ /* 0x000fea0003c00000 */
[----:B------:R0:W1:Y:S02]  /*0e70*/  SHFL.BFLY P2, R18, R20, R19, R22 ;  /* 0x0c00001314127389 */ /* 0x0000640000040016 */
[----:B01----:R-:W-:Y:S01]  /*0e80*/  ENDCOLLECTIVE ;  /* 0x000000000000791b */ /* 0x003fe20003800000 */
.L_x_275:
[----:B------:R-:W-:Y:S01]  /*0e90*/  HFMA2.MMA R19, -RZ, RZ, 0, 4.76837158203125e-07 ;  /* 0x00000008ff137435 */ /* 0x000fe200000001ff */
[----:B------:R-:W-:-:S05]  /*0ea0*/  MOV R16, R18 ;  /* 0x0000001200107202 */ /* 0x000fca0000000f00 */
[----:B------:R-:W-:-:S05]  /*0eb0*/  FADD.FTZ R16, R15, R16 ;  /* 0x000000100f107221 */ /* 0x000fca0000010000 */
[----:B------:R-:W-:-:S07]  /*0ec0*/  MOV R20, R16 ;  /* 0x0000001000147202 */ /* 0x000fce0000000f00 */
[----:B------:R-:W-:Y:S05]  /*0ed0*/  WARPSYNC.COLLECTIVE R17, `(.L_x_276) ;  /* 0x0000000011087348 */ /* 0x000fea0003c00000 */
[----:B------:R0:W1:Y:S02]  /*0ee0*/  SHFL.BFLY P2, R18, R20, R19, R22 ;  /* 0x0c00001314127389 */ /* 0x0000640000040016 */
[----:B01----:R-:W-:Y:S01]  /*0ef0*/  ENDCOLLECTIVE ;  /* 0x000000000000791b */ /* 0x003fe20003800000 */
.L_x_276:
[----:B------:R-:W-:Y:S01]  /*0f00*/  HFMA2.MMA R19, -RZ, RZ, 0, 9.5367431640625e-07 ;  /* 0x00000010ff137435 */ /* 0x000fe200000001ff */
[----:B------:R-:W-:-:S04]  /*0f10*/  IMAD.MOV.U32 R9, RZ, RZ, R18 ;  /* 0x000000ffff097224 */ /* 0x000fc800078e0012 */
[----:B------:R-:W-:-:S05]  /*0f20*/  FADD.FTZ R9, R16, R9 ;  /* 0x0000000910097221 */ /* 0x000fca0000010000 */
[----:B------:R-:W-:-:S07]  /*0f30*/  MOV R20, R9 ;  /* 0x0000000900147202 */ /* 0x000fce0000000f00 */
[----:B------:R-:W-:Y:S05]  /*0f40*/  WARPSYNC.COLLECTIVE R17, `(.L_x_277) ;  /* 0x0000000011087348 */ /* 0x000fea0003c00000 */
[----:B------:R0:W1:Y:S02]  /*0f50*/  SHFL.BFLY P2, R18, R20, R19, R22 ;  /* 0x0c00001314127389 */ /* 0x0000640000040016 */
[----:B01----:R-:W-:Y:S01]  /*0f60*/  ENDCOLLECTIVE ;  /* 0x000000000000791b */ /* 0x003fe20003800000 */
.L_x_277:
[----:B------:R-:W-:Y:S01]  /*0f70*/  MOV R14, R18 ;  /* 0x00000012000e7202 */ /* 0x000fe20000000f00 */
[----:B------:R-:W-:Y:S06]  /*0f80*/  BRA `(.L_x_278) ;  /* 0xfffffff8007c7947 */ /* 0x000fec000383ffff */
.L_x_279:
        /* <DEDUP_REMOVED lines=15> */
.L_x_5386:


//--------------------- .text._ZN10layer_norm13ln_bwd_kernelINS_13Kernel_traitsI13__nv_bfloat16S2_S2_fjLj49152ELj8ELj1ELj8ELj16ENS_18Kernel_traits_baseILj49152ES2_S2_S2_fjLj256EEEEEEEvNS_9BwdParamsE --------------------------
	.section	.text._ZN10layer_norm13ln_bwd_kernelINS_13Kernel_traitsI13__nv_bfloat16S2_S2_fjLj49152ELj8ELj1ELj8ELj16ENS_18Kernel_traits_baseILj49152ES2_S2_S2_fjLj256EEEEEEEvNS_9BwdParamsE,"ax",@progbits
	.align	128
        .global         _ZN10layer_norm13ln_bwd_kernelINS_13Kernel_traitsI13__nv_bfloat16S2_S2_fjLj49152ELj8ELj1ELj8ELj16ENS_18Kernel_traits_baseILj49152ES2_S2_S2_fjLj256EEEEEEEvNS_9BwdParamsE
        .type           _ZN10layer_norm13ln_bwd_kernelINS_13Kernel_traitsI13__nv_bfloat16S2_S2_fjLj49152ELj8ELj1ELj8ELj16ENS_18Kernel_traits_baseILj49152ES2_S2_S2_fjLj256EEEEEEEvNS_9BwdParamsE,@function
        .size           _ZN10layer_norm13ln_bwd_kernelINS_13Kernel_traitsI13__nv_bfloat16S2_S2_fjLj49152ELj8ELj1ELj8ELj16ENS_18Kernel_traits_baseILj49152ES2_S2_S2_fjLj256EEEEEEEvNS_9BwdParamsE,(.L_x_5387 - _ZN10layer_norm13ln_bwd_kernelINS_13Kernel_traitsI13__nv_bfloat16S2_S2_fjLj49152ELj8ELj1ELj8ELj16ENS_18Kernel_traits_baseILj49152ES2_S2_S2_fjLj256EEEEEEEvNS_9BwdParamsE)
        .other          _ZN10layer_norm13ln_bwd_kernelINS_13Kernel_traitsI13__nv_bfloat16S2_S2_fjLj49152ELj8ELj1ELj8ELj16ENS_18Kernel_traits_baseILj49152ES2_S2_S2_fjLj256EEEEEEEvNS_9BwdParamsE,@"STO_CUDA_ENTRY STV_DEFAULT"
_ZN10layer_norm13ln_bwd_kernelINS_13Kernel_traitsI13__nv_bfloat16S2_S2_fjLj49152ELj8ELj1ELj8ELj16ENS_18Kernel_traits_baseILj49152ES2_S2_S2_fjLj256EEEEEEEvNS_9BwdParamsE:
.text._ZN10layer_norm13ln_bwd_kernelINS_13Kernel_traitsI13__nv_bfloat16S2_S2_fjLj49152ELj8ELj1ELj8ELj16ENS_18Kernel_traits_baseILj49152ES2_S2_S2_fjLj256EEEEEEEvNS_9BwdParamsE:
        /* <DEDUP_REMOVED lines=13> */
[----:B------:R-:W-:Y:S02]  /*00d0*/  SHF.L.U32 R7, R48, 0x8, RZ ;  /* 0x0000000830077819 */ /* 0x000fe400000006ff */
[----:B------:R-:W-:Y:S02]  /*00e0*/  LOP3.LUT R47, R20, 0xe0, RZ, 0xc0, !PT ;  /* 0x000000e0142f7812 */ /* 0x000fe400078ec0ff */
[----:B------:R-:W-:-:S04]  /*00f0*/  LOP3.LUT R0, R7, 0x700, R46, 0xe2, !PT ;  /* 0x0000070007007812 */ /* 0x000fc800078ee22e */
[----:B------:R-:W-:-:S04]  /*0100*/  LOP3.LUT R47, R0, R47, RZ, 0xfc, !PT ;  /* 0x0000002f002f7212 */ /* 0x000fc800078efcff */
[C---:B------:R-:W-:Y:S02]  /*0110*/  @P0 IADD3 R7, R47.reuse, 0x800, RZ ;  /* 0x000008002f070810 */ /* 0x040fe40007ffe0ff */
[C---:B------:R-:W-:Y:S02]  /*0120*/  @P0 IADD3 R9, R47.reuse, 0x1000, RZ ;  /* 0x000010002f090810 */ /* 0x040fe40007ffe0ff */
[----:B--2---:R-:W-:Y:S01]  /*0130*/  @P0 LEA R6, P1, R47, R10, 0x4 ;  /* 0x0000000a2f060211 */ /* 0x004fe200078220ff */
[----:B---3--:R-:W-:-:S03]  /*0140*/  @P0 IMAD.WIDE.U32 R2, R7, 0x10, R2 ;  /* 0x0000001007020825 */ /* 0x008fc600078e0002 */
[----:B------:R-:W-:Y:S01]  /*0150*/  @P0 LEA.HI.X R7, R47, R11, RZ, 0x4, P1 ;  /* 0x0000000b2f070211 */ /* 0x000fe200008f24ff */
[----:B0-----:R-:W-:Y:S01]  /*0160*/  @P0 IMAD.WIDE.U32 R4, R9, 0x10, R4 ;  /* 0x0000001009040825 */ /* 0x001fe200078e0004 */
[----:B------:R-:W2:Y:S04]  /*0170*/  @P0 LDG.E.128 R84, desc[UR6][R2.64] ;  /* 0x0000000602540981 */ /* 0x000ea8000c1e1d00 */
[----:B------:R-:W3:Y:S04]  /*0180*/  @P0 LDG.E.128 R88, desc[UR6][R4.64] ;  /* 0x0000000604580981 */ /* 0x000ee8000c1e1d00 */
[----:B------:R0:W4:Y:S01]  /*0190*/  @P0 LDG.E.128 R80, desc[UR6][R6.64] ;  /* 0x0000000606500981 */ /* 0x000122000c1e1d00 */
[----:B------:R-:W-:-:S02]  /*01a0*/  SHF.R.U32.HI R45, RZ, 0x3, R45 ;  /* 0x00000003ff2d7819 */ /* 0x000fc4000001162d */
[----:B------:R-:W-:Y:S02]  /*01b0*/  CS2R R38, SRZ ;  /* 0x0000000000267805 */ /* 0x000fe4000001ff00 */
[----:B------:R-:W-:Y:S02]  /*01c0*/  SHF.R.U32.HI R104, RZ, 0x8, R20 ;  /* 0x00000008ff687819 */ /* 0x000fe40000011614 */
[----:B------:R-:W-:Y:S02]  /*01d0*/  CS2R R36, SRZ ;  /* 0x0000000000247805 */ /* 0x000fe4000001ff00 */
[----:B------:R-:W-:Y:S02]  /*01e0*/  CS2R R54, SRZ ;  /* 0x0000000000367805 */ /* 0x000fe4000001ff00 */
[----:B------:R-:W-:Y:S02]  /*01f0*/  CS2R R52, SRZ ;  /* 0x0000000000347805 */ /* 0x000fe4000001ff00 */
[----:B------:R-:W-:-:S02]  /*0200*/  IADD3 R44, R45, R104, RZ ;  /* 0x000000682d2c7210 */ /* 0x000fc40007ffe0ff */
[----:B------:R-:W-:Y:S02]  /*0210*/  CS2R R26, SRZ ;  /* 0x00000000001a7805 */ /* 0x000fe4000001ff00 */
[----:B------:R-:W-:Y:S02]  /*0220*/  CS2R R24, SRZ ;  /* 0x0000000000187805 */ /* 0x000fe4000001ff00 */
[----:B------:R-:W-:Y:S02]  /*0230*/  CS2R R18, SRZ ;  /* 0x0000000000127805 */ /* 0x000fe4000001ff00 */
[----:B------:R-:W-:Y:S02]  /*0240*/  ISETP.GE.AND P1, PT, R44, UR4, PT ;  /* 0x000000042c007c0c */ /* 0x000fe4000bf26270 */
        /* <DEDUP_REMOVED lines=15> */
[----:B0-----:R-:W-:Y:S02]  /*0340*/  CS2R R6, SRZ ;  /* 0x0000000000067805 */ /* 0x001fe4000001ff00 */
[----:B------:R-:W-:Y:S02]  /*0350*/  CS2R R4, SRZ ;  /* 0x0000000000047805 */ /* 0x000fe4000001ff00 */
[----:B--2---:R-:W-:Y:S02]  /*0360*/  @P0 PRMT R109, R84, 0x7632, R109 ;  /* 0x00007632546d0816 */ /* 0x004fe4000000006d */
[----:B------:R-:W-:Y:S02]  /*0370*/  @P0 PRMT R110, R85, 0x7632, R110 ;  /* 0x00007632556e0816 */ /* 0x000fe4000000006e */
[----:B------:R-:W-:-:S02]  /*0380*/  @P0 PRMT R111, R86, 0x7632, R111 ;  /* 0x00007632566f0816 */ /* 0x000fc4000000006f */
[----:B------:R-:W-:Y:S02]  /*0390*/  @P0 PRMT R112, R87, 0x7632, R112 ;  /* 0x0000763257700816 */ /* 0x000fe40000000070 */
[----:B---3--:R-:W-:Y:S02]  /*03a0*/  @P0 PRMT R113, R88, 0x7632, R113 ;  /* 0x0000763258710816 */ /* 0x008fe40000000071 */
[----:B------:R-:W-:Y:S02]  /*03b0*/  @P0 PRMT R114, R89, 0x7632, R114 ;  /* 0x0000763259720816 */ /* 0x000fe40000000072 */
[----:B------:R-:W-:Y:S02]  /*03c0*/  @P0 PRMT R115, R90, 0x7632, R115 ;  /* 0x000076325a730816 */ /* 0x000fe40000000073 */
[----:B------:R-:W-:Y:S02]  /*03d0*/  @P0 PRMT R116, R91, 0x7632, R116 ;  /* 0x000076325b740816 */ /* 0x000fe40000000074 */
[----:B----4-:R-:W-:-:S02]  /*03e0*/  @P0 PRMT R105, R80, 0x7632, R105 ;  /* 0x0000763250690816 */ /* 0x010fc40000000069 */
[----:B------:R-:W-:Y:S02]  /*03f0*/  @P0 PRMT R106, R81, 0x7632, R106 ;  /* 0x00007632516a0816 */ /* 0x000fe4000000006a */
[----:B------:R-:W-:Y:S02]  /*0400*/  @P0 PRMT R107, R82, 0x7632, R107 ;  /* 0x00007632526b0816 */ /* 0x000fe4000000006b */
[----:B------:R-:W-:Y:S01]  /*0410*/  @P0 PRMT R108, R83, 0x7632, R108 ;  /* 0x00007632536c0816 */ /* 0x000fe2000000006c */
[----:B------:R-:W-:Y:S06]  /*0420*/  @P1 BRA `(.L_x_280) ;  /* 0x0000002c005c1947 */ /* 0x000fec0003800000 */
[----:B------:R-:W0:Y:S02]  /*0430*/  LDC.64 R2, c[0x0][0x240] ;  /* 0x00009000ff027b82 */ /* 0x000e240000000a00 */
[----:B0-----:R-:W-:-:S05]  /*0440*/  IMAD.WIDE.U32 R2, R47, 0x10, R2 ;  /* 0x000000102f027825 */ /* 0x001fca00078e0002 */
[----:B------:R-:W2:Y:S04]  /*0450*/  LDG.E.128 R92, desc[UR6][R2.64] ;  /* 0x00000006025c7981 */ /* 0x000ea8000c1e1d00 */
[----:B------:R-:W3:Y:S04]  /*0460*/  LDG.E.128 R96, desc[UR6][R2.64+0x8000] ;  /* 0x0080000602607981 */ /* 0x000ee8000c1e1d00 */
[----:B------:R-:W4:Y:S01]  /*0470*/  LDG.E.128 R100, desc[UR6][R2.64+0x10000] ;  /* 0x0100000602647981 */ /* 0x000f22000c1e1d00 */
[----:B------:R-:W-:Y:S01]  /*0480*/  SHF.R.U32.HI R121, RZ, 0x5, R20 ;  /* 0x00000005ff797819 */ /* 0x000fe20000011614 */
[----:B------:R-:W-:Y:S01]  /*0490*/  HFMA2.MMA R138, -RZ, RZ, 0, 5.9604644775390625e-08 ;  /* 0x00000001ff8a7435 */ /* 0x000fe200000001ff */
[----:B------:R-:W-:Y:S01]  /*04a0*/  SHF.L.U32 R80, R80, 0x10, RZ ;  /* 0x0000001050507819 */ /* 0x000fe200000006ff */
[----:B------:R-:W-:Y:S01]  /*04b0*/  IMAD.U32 R115, R115, 0x10000, RZ ;  /* 0x0001000073737824 */ /* 0x000fe200078e00ff */
        /* <DEDUP_REMOVED lines=22> */
[----:B------:R-:W-:Y:S02]  /*0620*/  LEA R104, R104, 0x8, 0x3 ;  /* 0x0000000868687811 */ /* 0x000fe400078e18ff */
        /* <DEDUP_REMOVED lines=25> */
[----:B------:R-:W-:-:S02]  /*07c0*/  MOV R49, RZ ;  /* 0x000000ff00317202 */ /* 0x000fc40000000f00 */
[----:B------:R-:W-:Y:S02]  /*07d0*/  LOP3.LUT R121, R121, 0x7, RZ, 0xc0, !PT ;  /* 0x0000000779797812 */ /* 0x000fe400078ec0ff */
[----:B--2---:R-:W-:Y:S02]  /*07e0*/  PRMT R120, R92, 0x7632, R120 ;  /* 0x000076325c787816 */ /* 0x004fe40000000078 */
[----:B------:R-:W-:Y:S02]  /*07f0*/  PRMT R122, R93, 0x7632, R122 ;  /* 0x000076325d7a7816 */ /* 0x000fe4000000007a */
[----:B------:R-:W-:Y:S02]  /*0800*/  PRMT R123, R94, 0x7632, R123 ;  /* 0x000076325e7b7816 */ /* 0x000fe4000000007b */
[----:B------:R-:W-:Y:S02]  /*0810*/  PRMT R124, R95, 0x7632, R124 ;  /* 0x000076325f7c7816 */ /* 0x000fe4000000007c */
[C---:B---3--:R-:W-:Y:S01]  /*0820*/  PRMT R125, R96.reuse, 0x7632, R125 ;  /* 0x00007632607d7816 */ /* 0x048fe2000000007d */
[----:B------:R-:W-:Y:S01]  /*0830*/  IMAD.U32 R96, R96, 0x10000, RZ ;  /* 0x0001000060607824 */ /* 0x000fe200078e00ff */
[----:B------:R-:W-:-:S02]  /*0840*/  PRMT R126, R97, 0x7632, R126 ;  /* 0x00007632617e7816 */ /* 0x000fc4000000007e */
[----:B------:R-:W-:Y:S02]  /*0850*/  PRMT R127, R98, 0x7632, R127 ;  /* 0x00007632627f7816 */ /* 0x000fe4000000007f */
[----:B------:R-:W-:Y:S02]  /*0860*/  PRMT R128, R99, 0x7632, R128 ;  /* 0x0000763263807816 */ /* 0x000fe40000000080 */
[----:B----4-:R-:W-:Y:S02]  /*0870*/  PRMT R129, R100, 0x7632, R129 ;  /* 0x0000763264817816 */ /* 0x010fe40000000081 */
[----:B------:R-:W-:Y:S02]  /*0880*/  PRMT R130, R101, 0x7632, R130 ;  /* 0x0000763265827816 */ /* 0x000fe40000000082 */
[----:B------:R-:W-:Y:S02]  /*0890*/  PRMT R131, R102, 0x7632, R131 ;  /* 0x0000763266837816 */ /* 0x000fe40000000083 */
[----:B------:R-:W-:-:S02]  /*08a0*/  PRMT R132, R103, 0x7632, R132 ;  /* 0x0000763267847816 */ /* 0x000fc40000000084 */
        /* <DEDUP_REMOVED lines=23> */
.L_x_286:
[----:B------:R-:W-:Y:S01]  /*0a20*/  ULDC.64 UR4, c[0x0][0x228] ;  /* 0x00008a0000047ab9 */ /* 0x000fe20000000a00 */
[----:B------:R-:W-:Y:S01]  /*0a30*/  IMAD R133, R44, 0x1800, R47 ;  /* 0x000018002c857824 */ /* 0x000fe200078e022f */
[----:B------:R-:W-:Y:S01]  /*0a40*/  ISETP.NE.U32.AND P0, PT, RZ, UR4, PT ;  /* 0x00000004ff007c0c */ /* 0x000fe2000bf05070 */
[----:B0-----:R-:W0:Y:S03]  /*0a50*/  LDC.64 R12, c[0x0][0x268] ;  /* 0x00009a00ff0c7b82 */ /* 0x001e260000000a00 */
[----:B------:R-:W-:Y:S02]  /*0a60*/  ISETP.NE.AND.EX P0, PT, RZ, UR5, PT, P0 ;  /* 0x00000005ff007c0c */ /* 0x000fe4000bf05300 */
[----:B------:R-:W-:-:S03]  /*0a70*/  IADD3 R134, R133, 0x800, RZ ;  /* 0x0000080085867810 */ /* 0x000fc60007ffe0ff */
[----:B------:R-:W1:Y:S08]  /*0a80*/  LDC.64 R136, c[0x0][0x238] ;  /* 0x00008e00ff887b82 */ /* 0x000e700000000a00 */
[C---:B------:R-:W-:Y:S01]  /*0a90*/  @P0 LEA R16, P1, R133.reuse, UR4, 0x4 ;  /* 0x0000000485100c11 */ /* 0x040fe2000f8220ff */
[----:B------:R-:W2:Y:S03]  /*0aa0*/  @!P0 LDC.64 R4, c[0x0][0x220] ;  /* 0x00008800ff048b82 */ /* 0x000ea60000000a00 */
[----:B------:R-:W-:-:S02]  /*0ab0*/  @P0 LEA.HI.X R17, R133, UR5, RZ, 0x4, P1 ;  /* 0x0000000585110c11 */ /* 0x000fc400088f24ff */
[C---:B------:R-:W-:Y:S02]  /*0ac0*/  @P0 LEA R20, P1, R134.reuse, UR4, 0x4 ;  /* 0x0000000486140c11 */ /* 0x040fe4000f8220ff */
[----:B------:R-:W-:Y:S01]  /*0ad0*/  IADD3 R135, R133, 0x1000, RZ ;  /* 0x0000100085877810 */ /* 0x000fe20007ffe0ff */
[----:B------:R-:W3:Y:S01]  /*0ae0*/  @!P0 LDC.64 R6, c[0x0][0x220] ;  /* 0x00008800ff068b82 */ /* 0x000ee20000000a00 */
[----:B------:R-:W4:Y:S01]  /*0af0*/  @P0 LDG.E.128 R16, desc[UR6][R16.64] ;  /* 0x0000000610100981 */ /* 0x000f22000c1e1d00 */
[----:B------:R-:W-:-:S06]  /*0b00*/  @P0 LEA.HI.X R21, R134, UR5, RZ, 0x4, P1 ;  /* 0x0000000586150c11 */ /* 0x000fcc00088f24ff */
[----:B------:R-:W5:Y:S01]  /*0b10*/  @P0 LDG.E.128 R20, desc[UR6][R20.64] ;  /* 0x0000000614140981 */ /* 0x000f62000c1e1d00 */
[C---:B------:R-:W-:Y:S01]  /*0b20*/  @P0 LEA R24, P1, R135.reuse, UR4, 0x4 ;  /* 0x0000000487180c11 */ /* 0x040fe2000f8220ff */
[----:B------:R-:W0:Y:S03]  /*0b30*/  @!P0 LDC.64 R10, c[0x0][0x220] ;  /* 0x00008800ff0a8b82 */ /* 0x000e260000000a00 */
[----:B------:R-:W-:-:S05]  /*0b40*/  @P0 LEA.HI.X R25, R135, UR5, RZ, 0x4, P1 ;  /* 0x0000000587190c11 */ /* 0x000fca00088f24ff */
[----:B------:R-:W1:Y:S01]  /*0b50*/  @!P0 LDC.64 R2, c[0x0][0x230] ;  /* 0x00008c00ff028b82 */ /* 0x000e620000000a00 */
[----:B------:R-:W5:Y:S01]  /*0b60*/  @P0 LDG.E.128 R24, desc[UR6][R24.64] ;  /* 0x0000000618180981 */ /* 0x000f62000c1e1d00 */
[----:B--2---:R-:W-:-:S04]  /*0b70*/  @!P0 LEA R4, P1, R133, R4, 0x4 ;  /* 0x0000000485048211 */ /* 0x004fc800078220ff */
[----:B------:R-:W-:Y:S02]  /*0b80*/  @!P0 LEA.HI.X R5, R133, R5, RZ, 0x4, P1 ;  /* 0x0000000585058211 */ /* 0x000fe400008f24ff */
[----:B---3--:R-:W-:-:S04]  /*0b90*/  @!P0 LEA R6, P1, R134, R6, 0x4 ;  /* 0x0000000686068211 */ /* 0x008fc800078220ff */
[----:B------:R-:W-:Y:S02]  /*0ba0*/  @!P0 LEA.HI.X R7, R134, R7, RZ, 0x4, P1 ;  /* 0x0000000786078211 */ /* 0x000fe400008f24ff */
[----:B0-----:R-:W-:-:S04]  /*0bb0*/  @!P0 LEA R10, P1, R135, R10, 0x4 ;  /* 0x0000000a870a8211 */ /* 0x001fc800078220ff */
[----:B------:R-:W-:Y:S01]  /*0bc0*/  @!P0 LEA.HI.X R11, R135, R11, RZ, 0x4, P1 ;  /* 0x0000000b870b8211 */ /* 0x000fe200008f24ff */
[----:B------:R-:W-:Y:S02]  /*0bd0*/  @P0 IMAD.MOV.U32 R0, RZ, RZ, RZ ;  /* 0x000000ffff000224 */ /* 0x000fe400078e00ff */
[----:B-1----:R-:W-:-:S05]  /*0be0*/  @!P0 IMAD.WIDE R2, R44, 0x4, R2 ;  /* 0x000000042c028825 */ /* 0x002fca00078e0202 */
[----:B------:R-:W2:Y:S01]  /*0bf0*/  @!P0 LDG.E R0, desc[UR6][R2.64] ;  /* 0x0000000602008981 */ /* 0x000ea2000c1e1900 */
[----:B------:R-:W-:-:S06]  /*0c00*/  IMAD.WIDE R136, R44, 0x4, R136 ;  /* 0x000000042c887825 */ /* 0x000fcc00078e0288 */
[----:B------:R-:W3:Y:S01]  /*0c10*/  LDG.E R136, desc[UR6][R136.64] ;  /* 0x0000000688887981 */ /* 0x000ee2000c1e1900 */
[----:B------:R-:W-:-:S03]  /*0c20*/  IMAD.WIDE.U32 R8, R134, 0x10, R12 ;  /* 0x0000001086087825 */ /* 0x000fc600078e000c */
[----:B------:R0:W4:Y:S04]  /*0c30*/  @!P0 LDG.E.128 R16, desc[UR6][R4.64] ;  /* 0x0000000604108981 */ /* 0x000128000c1e1d00 */
[----:B------:R-:W5:Y:S04]  /*0c40*/  @!P0 LDG.E.128 R20, desc[UR6][R6.64] ;  /* 0x0000000606148981 */ /* 0x000f68000c1e1d00 */
[----:B------:R-:W2:Y:S01]  /*0c50*/  @!P0 LDG.E.128 R24, desc[UR6][R10.64] ;  /* 0x000000060a188981 */ /* 0x000ea2000c1e1d00 */
[----:B0-----:R-:W-:-:S06]  /*0c60*/  IMAD.WIDE.U32 R4, R133, 0x10, R12 ;  /* 0x0000001085047825 */ /* 0x001fcc00078e000c */
[----:B------:R-:W3:Y:S04]  /*0c70*/  LDG.E.128 R4, desc[UR6][R4.64] ;  /* 0x0000000604047981 */ /* 0x000ee8000c1e1d00 */
[----:B------:R-:W3:Y:S01]  /*0c80*/  LDG.E.128 R8, desc[UR6][R8.64] ;  /* 0x0000000608087981 */ /* 0x000ee2000c1e1d00 */
[----:B------:R-:W-:-:S06]  /*0c90*/  IMAD.WIDE.U32 R12, R135, 0x10, R12 ;  /* 0x00000010870c7825 */ /* 0x000fcc00078e000c */
[----:B------:R-:W3:Y:S01]  /*0ca0*/  LDG.E.128 R12, desc[UR6][R12.64] ;  /* 0x000000060c0c7981 */ /* 0x000ee2000c1e1d00 */
[----:B------:R-:W0:Y:S08]  /*0cb0*/  @P0 MUFU.RCP R146, R94 ;  /* 0x0000005e00920308 */ /* 0x000e300000001000 */
[----:B------:R-:W1:Y:S08]  /*0cc0*/  @P0 MUFU.RCP R140, R120 ;  /* 0x00000078008c0308 */ /* 0x000e700000001000 */
[----:B------:R-:W1:Y:S01]  /*0cd0*/  @P0 MUFU.RCP R2, R92 ;  /* 0x0000005c00020308 */ /* 0x000e620000001000 */
[----:B------:R-:W-:-:S07]  /*0ce0*/  LOP3.LUT P1, RZ, R138, 0xff, RZ, 0xc0, !PT ;  /* 0x000000ff8aff7812 */ /* 0x000fce000782c0ff */
[----:B------:R-:W-:Y:S08]  /*0cf0*/  @P0 MUFU.RCP R138, R128 ;  /* 0x00000080008a0308 */ /* 0x000ff00000001000 */
        /* <DEDUP_REMOVED lines=12> */
[----:B------:R-:W-:Y:S01]  /*0dc0*/  @P0 MUFU.RCP R165, R100 ;  /* 0x0000006400a50308 */ /* 0x000fe20000001000 */
[----:B----4-:R-:W-:-:S02]  /*0dd0*/  SHF.L.U32 R171, R18, 0x10, RZ ;  /* 0x0000001012ab7819 */ /* 0x010fc400000006ff */
[C---:B------:R-:W-:Y:S02]  /*0de0*/  SHF.L.U32 R167, R16.reuse, 0x10, RZ ;  /* 0x0000001010a77819 */ /* 0x040fe400000006ff */
[----:B------:R-:W-:Y:S01]  /*0df0*/  PRMT R16, R16, 0x7632, R16 ;  /* 0x0000763210107816 */ /* 0x000fe20000000010 */
[----:B------:R-:W-:Y:S01]  /*0e00*/  @P0 FADD.FTZ R141, -R82, R171 ;  /* 0x000000ab528d0221 */ /* 0x000fe20000010100 */
[----:B-----5:R-:W-:-:S03]  /*0e10*/  PRMT R3, R23, 0x7632, R3 ;  /* 0x0000763217037816 */ /* 0x020fc60000000003 */
[----:B0-----:R-:W-:Y:S01]  /*0e20*/  @P0 FMUL.FTZ R141, R141, R146 ;  /* 0x000000928d8d0220 */ /* 0x001fe20000410000 */
[----:B------:R-:W-:Y:S02]  /*0e30*/  SHF.L.U32 R146, R16, 0x10, RZ ;  /* 0x0000001010927819 */ /* 0x000fe400000006ff */
[----:B------:R-:W-:Y:S02]  /*0e40*/  SHF.L.U32 R168, R17, 0x10, RZ ;  /* 0x0000001011a87819 */ /* 0x000fe400000006ff */
[----:B------:R-:W-:Y:S02]  /*0e50*/  SHF.L.U32 R175, R19, 0x10, RZ ;  /* 0x0000001013af7819 */ /* 0x000fe400000006ff */
[----:B------:R-:W-:Y:S02]  /*0e60*/  SHF.L.U32 R193, R3, 0x10, RZ ;  /* 0x0000001003c17819 */ /* 0x000fe400000006ff */
[----:B------:R-:W-:Y:S01]  /*0e70*/  PRMT R17, R17, 0x7632, R17 ;  /* 0x0000763211117816 */ /* 0x000fe20000000011 */
[----:B------:R-:W0:Y:S01]  /*0e80*/  @P0 MUFU.RCP R3, R102 ;  /* 0x0000006600030308 */ /* 0x000e220000001000 */
[----:B------:R-:W-:Y:S01]  /*0e90*/  PRMT R19, R19, 0x7632, R19 ;  /* 0x0000763213137816 */ /* 0x000fe20000000013 */
[----:B------:R-:W-:Y:S01]  /*0ea0*/  @P0 FADD.FTZ R145, -R105, R146 ;  /* 0x0000009269910221 */ /* 0x000fe20000010100 */
[----:B------:R-:W-:Y:S01]  /*0eb0*/  @P0 FADD.FTZ R137, -R80, R167 ;  /* 0x000000a750890221 */ /* 0x000fe20000010100 */
[----:B------:R-:W-:-:S02]  /*0ec0*/  SHF.L.U32 R169, R17, 0x10, RZ ;  /* 0x0000001011a97819 */ /* 0x000fc400000006ff */
[----:B------:R-:W-:Y:S01]  /*0ed0*/  SHF.L.U32 R177, R19, 0x10, RZ ;  /* 0x0000001013b17819 */ /* 0x000fe200000006ff */
[----:B-1----:R-:W-:Y:S01]  /*0ee0*/  @P0 FMUL.FTZ R145, R145, R140 ;  /* 0x0000008c91910220 */ /* 0x002fe20000410000 */
[----:B------:R-:W1:Y:S01]  /*0ef0*/  @P0 MUFU.RCP R17, R101 ;  /* 0x0000006500110308 */ /* 0x000e620000001000 */
[----:B------:R-:W-:Y:S01]  /*0f00*/  @P0 FMUL.FTZ R137, R137, R2 ;  /* 0x0000000289890220 */ /* 0x000fe20000410000 */
[----:B--2---:R-:W-:Y:S01]  /*0f10*/  IMAD.U32 R203, R26, 0x10000, RZ ;  /* 0x000100001acb7824 */ /* 0x004fe200078e00ff */
[----:B------:R-:W-:-:S05]  /*0f20*/  PRMT R2, R21, 0x7632, R2 ;  /* 0x0000763215027816 */ /* 0x000fca0000000002 */
[----:B------:R-:W2:Y:S01]  /*0f30*/  @P0 MUFU.RCP R19, R103 ;  /* 0x0000006700130308 */ /* 0x000ea20000001000 */
[C---:B------:R-:W-:Y:S02]  /*0f40*/  SHF.L.U32 R199, R25.reuse, 0x10, RZ ;  /* 0x0000001019c77819 */ /* 0x040fe400000006ff */
[----:B------:R-:W-:-:S05]  /*0f50*/  PRMT R25, R25, 0x7632, R25 ;  /* 0x0000763219197816 */ /* 0x000fca0000000019 */
[----:B------:R-:W4:Y:S01]  /*0f60*/  @P0 MUFU.RCP R140, R130 ;  /* 0x00000082008c0308 */ /* 0x000f220000001000 */
[----:B------:R-:W-:Y:S01]  /*0f70*/  PRMT R16, R26, 0x7632, R16 ;  /* 0x000076321a107816 */ /* 0x000fe20000000010 */
[----:B------:R-:W-:Y:S01]  /*0f80*/  @P0 FADD.FTZ R26, -R90, R203 ;  /* 0x000000cb5a1a0221 */ /* 0x000fe20000010100 */
[----:B------:R-:W-:Y:S01]  /*0f90*/  SHF.L.U32 R179, R20, 0x10, RZ ;  /* 0x0000001014b37819 */ /* 0x000fe200000006ff */
[----:B------:R-:W-:Y:S01]  /*0fa0*/  @P0 FADD.FTZ R163, -R112, R193 ;  /* 0x000000c170a30221 */ /* 0x000fe20000010100 */
[----:B------:R-:W-:Y:S02]  /*0fb0*/  SHF.L.U32 R187, R22, 0x10, RZ ;  /* 0x0000001016bb7819 */ /* 0x000fe400000006ff */
[----:B------:R-:W-:Y:S02]  /*0fc0*/  PRMT R18, R18, 0x7632, R18 ;  /* 0x0000763212127816 */ /* 0x000fe40000000012 */
[----:B------:R-:W-:Y:S02]  /*0fd0*/  PRMT R20, R20, 0x7632, R20 ;  /* 0x0000763214147816 */ /* 0x000fe40000000014 */
[----:B------:R-:W-:-:S02]  /*0fe0*/  PRMT R22, R22, 0x7632, R22 ;  /* 0x0000763216167816 */ /* 0x000fc40000000016 */
[----:B------:R-:W-:Y:S02]  /*0ff0*/  SHF.L.U32 R185, R2, 0x10, RZ ;  /* 0x0000001002b97819 */ /* 0x000fe400000006ff */
[C---:B------:R-:W-:Y:S02]  /*1000*/  SHF.L.U32 R207, R27.reuse, 0x10, RZ ;  /* 0x000000101bcf7819 */ /* 0x040fe400000006ff */
[----:B------:R-:W-:Y:S02]  /*1010*/  PRMT R2, R24, 0x7632, R2 ;  /* 0x0000763218027816 */ /* 0x000fe40000000002 */
[----:B------:R-:W-:Y:S01]  /*1020*/  PRMT R27, R27, 0x7632, R27 ;  /* 0x000076321b1b7816 */ /* 0x000fe2000000001b */
[----:B0-----:R-:W-:Y:S01]  /*1030*/  @P0 FMUL.FTZ R26, R26, R3 ;  /* 0x000000031a1a0220 */ /* 0x001fe20000410000 */
[----:B------:R-:W-:Y:S01]  /*1040*/  SHF.L.U32 R201, R25, 0x10, RZ ;  /* 0x0000001019c97819 */ /* 0x000fe200000006ff */
[----:B------:R-:W-:Y:S01]  /*1050*/  @P0 FMUL.FTZ R163, R163, R138 ;  /* 0x0000008aa3a30220 */ /* 0x000fe20000410000 */
[----:B------:R-:W-:Y:S01]  /*1060*/  SHF.L.U32 R173, R18, 0x10, RZ ;  /* 0x0000001012ad7819 */ /* 0x000fe200000006ff */
[----:B------:R-:W-:Y:S01]  /*1070*/  @!P0 FADD.FTZ R3, R167, -R0 ;  /* 0x80000000a7038221 */ /* 0x000fe20000010000 */
[----:B------:R-:W-:Y:S01]  /*1080*/  SHF.L.U32 R183, R21, 0x10, RZ ;  /* 0x0000001015b77819 */ /* 0x000fe200000006ff */
[----:B------:R-:W-:Y:S01]  /*1090*/  @P0 FADD.FTZ R138, -R91, R207 ;  /* 0x000000cf5b8a0221 */ /* 0x000fe20000010100 */
[----:B------:R-:W-:-:S02]  /*10a0*/  SHF.L.U32 R191, R23, 0x10, RZ ;  /* 0x0000001017bf7819 */ /* 0x000fc400000006ff */
[----:B------:R-:W-:Y:S02]  /*10b0*/  SHF.L.U32 R181, R20, 0x10, RZ ;  /* 0x0000001014b57819 */ /* 0x000fe400000006ff */
[----:B------:R-:W-:Y:S02]  /*10c0*/  SHF.L.U32 R189, R22, 0x10, RZ ;  /* 0x0000001016bd7819 */ /* 0x000fe400000006ff */
[----:B------:R-:W-:Y:S01]  /*10d0*/  SHF.L.U32 R195, R24, 0x10, RZ ;  /* 0x0000001018c37819 */ /* 0x000fe200000006ff */
[----:B------:R-:W-:Y:S01]  /*10e0*/  @P0 FADD.FTZ R24, -R89, R199 ;  /* 0x000000c759180221 */ /* 0x000fe20000010100 */
[----:B------:R-:W-:Y:S02]  /*10f0*/  SHF.L.U32 R2, R2, 0x10, RZ ;  /* 0x0000001002027819 */ /* 0x000fe400000006ff */
[----:B------:R-:W-:Y:S02]  /*1100*/  SHF.L.U32 R16, R16, 0x10, RZ ;  /* 0x0000001010107819 */ /* 0x000fe400000006ff */
[----:B------:R-:W-:Y:S01]  /*1110*/  SHF.L.U32 R167, R27, 0x10, RZ ;  /* 0x000000101ba77819 */ /* 0x000fe200000006ff */
[----:B------:R-:W-:Y:S01]  /*1120*/  @P0 FADD.FTZ R27, -R114, R201 ;  /* 0x000000c9721b0221 */ /* 0x000fe20000010100 */
        /* <DEDUP_REMOVED lines=12> */
[----:B-1----:R-:W-:Y:S01]  /*11f0*/  @P0 FMUL.FTZ R24, R24, R17 ;  /* 0x0000001118180220 */ /* 0x002fe20000410000 */
[----:B--2---:R-:W-:Y:S01]  /*1200*/  @P0 FMUL.FTZ R138, R138, R19 ;  /* 0x000000138a8a0220 */ /* 0x004fe20000410000 */
        /* <DEDUP_REMOVED lines=24> */
[----:B----4-:R-:W-:Y:S01]  /*1390*/  @P0 FMUL.FTZ R27, R27, R140 ;  /* 0x0000008c1b1b0220 */ /* 0x010fe20000410000 */
[----:B---3--:R-:W-:Y:S01]  /*13a0*/  SHF.L.U32 R0, R4, 0x10, RZ ;  /* 0x0000001004007819 */ /* 0x008fe200000006ff */
[----:B------:R-:W-:Y:S01]  /*13b0*/  @!P0 FMUL.FTZ R137, R136, R3 ;  /* 0x0000000388898220 */ /* 0x000fe20000410000 */
[----:B------:R-:W-:-:S02]  /*13c0*/  PRMT R4, R4, 0x7632, R4 ;  /* 0x0000763204047816 */ /* 0x000fc40000000004 */
[C---:B------:R-:W-:Y:S02]  /*13d0*/  SHF.L.U32 R140, R5.reuse, 0x10, RZ ;  /* 0x00000010058c7819 */ /* 0x040fe400000006ff */
[----:B------:R-:W-:Y:S01]  /*13e0*/  PRMT R5, R5, 0x7632, R5 ;  /* 0x0000763205057816 */ /* 0x000fe20000000005 */
[----:B------:R-:W-:Y:S01]  /*13f0*/  @P0 FMUL.FTZ R139, R139, R142 ;  /* 0x0000008e8b8b0220 */ /* 0x000fe20000410000 */
[----:B------:R-:W-:Y:S01]  /*1400*/  SHF.L.U32 R3, R4, 0x10, RZ ;  /* 0x0000001004037819 */ /* 0x000fe200000006ff */
[----:B------:R-:W0:Y:S01]  /*1410*/  @P0 MUFU.RCP R142, R132 ;  /* 0x00000084008e0308 */ /* 0x000e220000001000 */
[----:B------:R-:W-:Y:S01]  /*1420*/  @P0 FMUL.FTZ R147, R147, R144 ;  /* 0x0000009093930220 */ /* 0x000fe20000410000 */
[----:B------:R-:W-:Y:S01]  /*1430*/  @!P0 FMUL.FTZ R145, R136, R17 ;  /* 0x0000001188918220 */ /* 0x000fe20000410000 */
[C---:B------:R-:W-:Y:S01]  /*1440*/  FADD.FTZ R79, R0.reuse, R79 ;  /* 0x0000004f004f7221 */ /* 0x040fe20000010000 */
[----:B------:R-:W-:Y:S01]  /*1450*/  FFMA.FTZ R119, R0, R137, R119 ;  /* 0x0000008900777223 */ /* 0x000fe20000010077 */
[----:B------:R-:W-:Y:S01]  /*1460*/  @!P0 FMUL.FTZ R147, R136, R169 ;  /* 0x000000a988938220 */ /* 0x000fe20000410000 */
[----:B------:R-:W-:Y:S01]  /*1470*/  FMUL.FTZ R0, R92, R0 ;  /* 0x000000005c007220 */ /* 0x000fe20000410000 */
[----:B------:R-:W-:-:S02]  /*1480*/  IMAD.U32 R5, R5, 0x10000, RZ ;  /* 0x0001000005057824 */ /* 0x000fc400078e00ff */
[----:B------:R-:W-:Y:S01]  /*1490*/  @P0 FMUL.FTZ R149, R149, R148 ;  /* 0x0000009495950220 */ /* 0x000fe20000410000 */
[----:B------:R-:W-:Y:S01]  /*14a0*/  @!P0 FMUL.FTZ R139, R136, R19 ;  /* 0x00000013888b8220 */ /* 0x000fe20000410000 */
[C---:B------:R-:W-:Y:S01]  /*14b0*/  FADD.FTZ R77, R3.reuse, R77 ;  /* 0x0000004d034d7221 */ /* 0x040fe20000010000 */
[----:B------:R-:W-:Y:S01]  /*14c0*/  FFMA.FTZ R78, R3, R145, R78 ;  /* 0x00000091034e7223 */ /* 0x000fe2000001004e */
[----:B------:R-:W-:Y:S01]  /*14d0*/  FMUL.FTZ R146, R120, R3 ;  /* 0x0000000378927220 */ /* 0x000fe20000410000 */
[C---:B------:R-:W-:Y:S01]  /*14e0*/  FADD.FTZ R73, R5.reuse, R73 ;  /* 0x0000004905497221 */ /* 0x040fe20000010000 */
[----:B------:R-:W-:Y:S01]  /*14f0*/  FFMA.FTZ R74, R5, R147, R74 ;  /* 0x00000093054a7223 */ /* 0x000fe2000001004a */
[----:B------:R-:W-:Y:S01]  /*1500*/  FMUL.FTZ R148, R122, R5 ;  /* 0x000000057a947220 */ /* 0x000fe20000410000 */
[----:B------:R-:W-:Y:S01]  /*1510*/  FADD.FTZ R3, RZ, R0 ;  /* 0x00000000ff037221 */ /* 0x000fe20000010000 */
[C---:B------:R-:W-:Y:S01]  /*1520*/  SHF.L.U32 R144, R7.reuse, 0x10, RZ ;  /* 0x0000001007907819 */ /* 0x040fe200000006ff */
[----:B------:R-:W-:Y:S01]  /*1530*/  FFMA.FTZ R5, R0, R137, RZ ;  /* 0x0000008900057223 */ /* 0x000fe200000100ff */
[----:B------:R-:W-:Y:S01]  /*1540*/  PRMT R7, R7, 0x7632, R7 ;  /* 0x0000763207077816 */ /* 0x000fe20000000007 */
[C---:B------:R-:W-:Y:S01]  /*1550*/  FADD.FTZ R75, R140.reuse, R75 ;  /* 0x0000004b8c4b7221 */ /* 0x040fe20000010000 */
[----:B------:R-:W-:Y:S01]  /*1560*/  FFMA.FTZ R76, R140, R139, R76 ;  /* 0x0000008b8c4c7223 */ /* 0x000fe2000001004c */
[----:B------:R-:W-:Y:S01]  /*1570*/  FMUL.FTZ R140, R93, R140 ;  /* 0x0000008c5d8c7220 */ /* 0x000fe20000410000 */
[----:B------:R-:W-:Y:S01]  /*1580*/  FADD.FTZ R3, R3, R146 ;  /* 0x0000009203037221 */ /* 0x000fe20000010000 */
[----:B------:R-:W-:Y:S01]  /*1590*/  FFMA.FTZ R5, R146, R145, R5 ;  /* 0x0000009192057223 */ /* 0x000fe20000010005 */
[----:B------:R-:W-:Y:S01]  /*15a0*/  @P0 FMUL.FTZ R151, R151, R152 ;  /* 0x0000009897970220 */ /* 0x000fe20000410000 */
[----:B------:R-:W-:Y:S01]  /*15b0*/  SHF.L.U32 R17, R6, 0x10, RZ ;  /* 0x0000001006117819 */ /* 0x000fe200000006ff */
[----:B------:R-:W-:Y:S01]  /*15c0*/  @P0 FADD.FTZ R167, -R116, R167 ;  /* 0x000000a774a70221 */ /* 0x000fe20000010100 */
[----:B------:R-:W-:Y:S01]  /*15d0*/  SHF.L.U32 R7, R7, 0x10, RZ ;  /* 0x0000001007077819 */ /* 0x000fe200000006ff */
[----:B------:R-:W-:Y:S01]  /*15e0*/  @!P0 FMUL.FTZ R151, R136, R177 ;  /* 0x000000b188978220 */ /* 0x000fe20000410000 */
[----:B------:R-:W-:Y:S01]  /*15f0*/  PRMT R6, R6, 0x7632, R6 ;  /* 0x0000763206067816 */ /* 0x000fe20000000006 */
[----:B------:R-:W-:Y:S01]  /*1600*/  FADD.FTZ R3, R3, R140 ;  /* 0x0000008c03037221 */ /* 0x000fe20000010000 */
[----:B------:R-:W-:Y:S01]  /*1610*/  FFMA.FTZ R5, R140, R139, R5 ;  /* 0x0000008b8c057223 */ /* 0x000fe20000010005 */
[----:B0-----:R-:W-:Y:S01]  /*1620*/  @P0 FMUL.FTZ R167, R167, R142 ;  /* 0x0000008ea7a70220 */ /* 0x001fe20000410000 */
[----:B------:R-:W-:Y:S01]  /*1630*/  SHF.L.U32 R6, R6, 0x10, RZ ;  /* 0x0000001006067819 */ /* 0x000fe200000006ff */
[C---:B------:R-:W-:Y:S01]  /*1640*/  FADD.FTZ R65, R7.reuse, R65 ;  /* 0x0000004107417221 */ /* 0x040fe20000010000 */
[----:B------:R-:W-:Y:S01]  /*1650*/  FFMA.FTZ R66, R7, R151, R66 ;  /* 0x0000009707427223 */ /* 0x000fe20000010042 */
[----:B------:R-:W-:Y:S01]  /*1660*/  FMUL.FTZ R152, R124, R7 ;  /* 0x000000077c987220 */ /* 0x000fe20000410000 */
[----:B------:R-:W-:Y:S01]  /*1670*/  FMUL.FTZ R142, R94, R17 ;  /* 0x000000115e8e7220 */ /* 0x000fe20000410000 */
[----:B------:R-:W-:Y:S01]  /*1680*/  FADD.FTZ R7, R3, R148 ;  /* 0x0000009403077221 */ /* 0x000fe20000010000 */
[----:B------:R-:W-:Y:S01]  /*1690*/  @!P0 FMUL.FTZ R141, R136, R171 ;  /* 0x000000ab888d8220 */ /* 0x000fe20000410000 */
[----:B------:R-:W-:Y:S01]  /*16a0*/  FFMA.FTZ R5, R148, R147, R5 ;  /* 0x0000009394057223 */ /* 0x000fe20000010005 */
[----:B------:R-:W-:Y:S01]  /*16b0*/  @P0 FMUL.FTZ R143, R143, R150 ;  /* 0x000000968f8f0220 */ /* 0x000fe20000410000 */
[C---:B------:R-:W-:Y:S01]  /*16c0*/  @!P0 FMUL.FTZ R143, R136.reuse, R175 ;  /* 0x000000af888f8220 */ /* 0x040fe20000410000 */
[----:B------:R-:W-:Y:S01]  /*16d0*/  FMUL.FTZ R150, R123, R6 ;  /* 0x000000067b967220 */ /* 0x000fe20000410000 */
[----:B------:R-:W-:Y:S01]  /*16e0*/  FADD.FTZ R7, R7, R142 ;  /* 0x0000008e07077221 */ /* 0x000fe20000010000 */
[----:B------:R-:W-:Y:S01]  /*16f0*/  @!P0 FMUL.FTZ R149, R136, R173 ;  /* 0x000000ad88958220 */ /* 0x000fe20000410000 */
[----:B------:R-:W-:Y:S01]  /*1700*/  FFMA.FTZ R5, R142, R141, R5 ;  /* 0x0000008d8e057223 */ /* 0x000fe20000010005 */
[C---:B------:R-:W-:Y:S01]  /*1710*/  FADD.FTZ R67, R144.reuse, R67 ;  /* 0x0000004390437221 */ /* 0x040fe20000010000 */
[----:B------:R-:W-:Y:S01]  /*1720*/  FFMA.FTZ R68, R144, R143, R68 ;  /* 0x0000008f90447223 */ /* 0x000fe20000010044 */
[----:B------:R-:W-:Y:S01]  /*1730*/  FMUL.FTZ R144, R95, R144 ;  /* 0x000000905f907220 */ /* 0x000fe20000410000 */
[----:B------:R-:W-:Y:S01]  /*1740*/  FADD.FTZ R7, R7, R150 ;  /* 0x0000009607077221 */ /* 0x000fe20000010000 */
[----:B------:R-:W-:Y:S01]  /*1750*/  FFMA.FTZ R5, R150, R149, R5 ;  /* 0x0000009596057223 */ /* 0x000fe20000010005 */
[----:B------:R-:W-:-:S02]  /*1760*/  SHF.L.U32 R19, R8, 0x10, RZ ;  /* 0x0000001008137819 */ /* 0x000fc400000006ff */
[----:B------:R-:W-:Y:S01]  /*1770*/  PRMT R8, R8, 0x7632, R8 ;  /* 0x0000763208087816 */ /* 0x000fe20000000008 */
[----:B------:R-:W-:Y:S01]  /*1780*/  FADD.FTZ R7, R7, R144 ;  /* 0x0000009007077221 */ /* 0x000fe20000010000 */
[----:B------:R-:W-:Y:S01]  /*1790*/  FFMA.FTZ R5, R144, R143, R5 ;  /* 0x0000008f90057223 */ /* 0x000fe20000010005 */
[----:B------:R-:W-:Y:S01]  /*17a0*/  @P0 FMUL.FTZ R21, R21, R154 ;  /* 0x0000009a15150220 */ /* 0x000fe20000410000 */
[----:B------:R-:W-:Y:S01]  /*17b0*/  SHF.L.U32 R8, R8, 0x10, RZ ;  /* 0x0000001008087819 */ /* 0x000fe200000006ff */
[----:B------:R-:W-:Y:S01]  /*17c0*/  FMUL.FTZ R154, R96, R19 ;  /* 0x00000013609a7220 */ /* 0x000fe20000410000 */
[----:B------:R-:W-:Y:S01]  /*17d0*/  FADD.FTZ R7, R7, R152 ;  /* 0x0000009807077221 */ /* 0x000fe20000010000 */
[----:B------:R-:W-:Y:S01]  /*17e0*/  @P0 FMUL.FTZ R157, R157, R156 ;  /* 0x0000009c9d9d0220 */ /* 0x000fe20000410000 */
[----:B------:R-:W-:Y:S01]  /*17f0*/  @!P0 FMUL.FTZ R21, R136, R179 ;  /* 0x000000b388158220 */ /* 0x000fe20000410000 */
[----:B------:R-:W-:Y:S01]  /*1800*/  FFMA.FTZ R5, R152, R151, R5 ;  /* 0x0000009798057223 */ /* 0x000fe20000010005 */
[----:B------:R-:W-:Y:S01]  /*1810*/  @P0 FMUL.FTZ R23, R23, R158 ;  /* 0x0000009e17170220 */ /* 0x000fe20000410000 */
[----:B------:R-:W-:Y:S01]  /*1820*/  SHF.L.U32 R156, R9, 0x10, RZ ;  /* 0x00000010099c7819 */ /* 0x000fe200000006ff */
[----:B------:R-:W-:Y:S01]  /*1830*/  @P0 FMUL.FTZ R153, R153, R162 ;  /* 0x000000a299990220 */ /* 0x000fe20000410000 */
[C---:B------:R-:W-:Y:S01]  /*1840*/  @!P0 FMUL.FTZ R23, R136.reuse, R183 ;  /* 0x000000b788178220 */ /* 0x040fe20000410000 */
[----:B------:R-:W-:Y:S01]  /*1850*/  PRMT R9, R9, 0x7632, R9 ;  /* 0x0000763209097816 */ /* 0x000fe20000000009 */
[C---:B------:R-:W-:Y:S01]  /*1860*/  FADD.FTZ R71, R17.reuse, R71 ;  /* 0x0000004711477221 */ /* 0x040fe20000010000 */
[----:B------:R-:W-:Y:S01]  /*1870*/  FFMA.FTZ R72, R17, R141, R72 ;  /* 0x0000008d11487223 */ /* 0x000fe20000010048 */
[----:B------:R-:W-:Y:S01]  /*1880*/  FMUL.FTZ R162, R125, R8 ;  /* 0x000000087da27220 */ /* 0x000fe20000410000 */
[----:B------:R-:W-:Y:S01]  /*1890*/  FADD.FTZ R7, R7, R154 ;  /* 0x0000009a07077221 */ /* 0x000fe20000010000 */
[----:B------:R-:W-:Y:S01]  /*18a0*/  @!P0 FMUL.FTZ R157, R136, R181 ;  /* 0x000000b5889d8220 */ /* 0x000fe20000410000 */
[----:B------:R-:W-:Y:S01]  /*18b0*/  FFMA.FTZ R17, R154, R21, R5 ;  /* 0x000000159a117223 */ /* 0x000fe20000010005 */
[----:B------:R-:W0:Y:S01]  /*18c0*/  @P0 MUFU.RCP R20, R131 ;  /* 0x0000008300140308 */ /* 0x000e220000001000 */
[----:B------:R-:W-:Y:S01]  /*18d0*/  SHF.L.U32 R9, R9, 0x10, RZ ;  /* 0x0000001009097819 */ /* 0x000fe200000006ff */
[C---:B------:R-:W-:Y:S01]  /*18e0*/  FADD.FTZ R59, R156.reuse, R59 ;  /* 0x0000003b9c3b7221 */ /* 0x040fe20000010000 */
[----:B------:R-:W-:Y:S01]  /*18f0*/  FFMA.FTZ R60, R156, R23, R60 ;  /* 0x000000179c3c7223 */ /* 0x000fe2000001003c */
[----:B------:R-:W-:Y:S01]  /*1900*/  FMUL.FTZ R156, R97, R156 ;  /* 0x0000009c619c7220 */ /* 0x000fe20000410000 */
[----:B------:R-:W-:Y:S01]  /*1910*/  FADD.FTZ R7, R7, R162 ;  /* 0x000000a207077221 */ /* 0x000fe20000010000 */
[----:B------:R-:W-:Y:S01]  /*1920*/  FFMA.FTZ R17, R162, R157, R17 ;  /* 0x0000009da2117223 */ /* 0x000fe20000010011 */
[C---:B------:R-:W-:Y:S01]  /*1930*/  SHF.L.U32 R169, R10.reuse, 0x10, RZ ;  /* 0x000000100aa97819 */ /* 0x040fe200000006ff */
[----:B------:R-:W-:Y:S01]  /*1940*/  @P0 FMUL.FTZ R161, R161, R164 ;  /* 0x000000a4a1a10220 */ /* 0x000fe20000410000 */
[----:B------:R-:W-:Y:S01]  /*1950*/  PRMT R10, R10, 0x7632, R10 ;  /* 0x000076320a0a7816 */ /* 0x000fe2000000000a */
[----:B------:R-:W-:Y:S01]  /*1960*/  @P0 FMUL.FTZ R159, R159, R160 ;  /* 0x000000a09f9f0220 */ /* 0x000fe20000410000 */
[----:B------:R-:W-:Y:S01]  /*1970*/  FMUL.FTZ R164, R126, R9 ;  /* 0x000000097ea47220 */ /* 0x000fe20000410000 */
[----:B------:R-:W-:Y:S01]  /*1980*/  FADD.FTZ R7, R7, R156 ;  /* 0x0000009c07077221 */ /* 0x000fe20000010000 */
[----:B------:R-:W1:Y:S01]  /*1990*/  @P0 MUFU.RCP R18, R129 ;  /* 0x0000008100120308 */ /* 0x000e620000001000 */
[----:B------:R-:W-:Y:S01]  /*19a0*/  @!P0 FMUL.FTZ R159, R136, R185 ;  /* 0x000000b9889f8220 */ /* 0x000fe20000410000 */
[----:B------:R-:W-:Y:S01]  /*19b0*/  FFMA.FTZ R17, R156, R23, R17 ;  /* 0x000000179c117223 */ /* 0x000fe20000010011 */
[----:B------:R-:W-:Y:S01]  /*19c0*/  SHF.L.U32 R10, R10, 0x10, RZ ;  /* 0x000000100a0a7819 */ /* 0x000fe200000006ff */
[----:B------:R-:W-:Y:S01]  /*19d0*/  FMUL.FTZ R158, R98, R169 ;  /* 0x000000a9629e7220 */ /* 0x000fe20000410000 */
[----:B------:R-:W-:Y:S01]  /*19e0*/  FADD.FTZ R7, R7, R164 ;  /* 0x000000a407077221 */ /* 0x000fe20000010000 */
[----:B------:R-:W-:Y:S01]  /*19f0*/  @!P0 FMUL.FTZ R153, R136, R187 ;  /* 0x000000bb88998220 */ /* 0x000fe20000410000 */
[----:B------:R-:W-:Y:S01]  /*1a00*/  FFMA.FTZ R17, R164, R159, R17 ;  /* 0x0000009fa4117223 */ /* 0x000fe20000010011 */
[----:B------:R-:W-:Y:S01]  /*1a10*/  @P0 FMUL.FTZ R155, R155, R166 ;  /* 0x000000a69b9b0220 */ /* 0x000fe20000410000 */
[C---:B------:R-:W-:Y:S01]  /*1a20*/  SHF.L.U32 R160, R11.reuse, 0x10, RZ ;  /* 0x000000100ba07819 */ /* 0x040fe200000006ff */
[----:B------:R-:W-:Y:S01]  /*1a30*/  @P0 FMUL.FTZ R22, R22, R165 ;  /* 0x000000a516160220 */ /* 0x000fe20000410000 */
[C---:B------:R-:W-:Y:S01]  /*1a40*/  @!P0 FMUL.FTZ R155, R136.reuse, R191 ;  /* 0x000000bf889b8220 */ /* 0x040fe20000410000 */
[----:B------:R-:W-:Y:S01]  /*1a50*/  PRMT R11, R11, 0x7632, R11 ;  /* 0x000076320b0b7816 */ /* 0x000fe2000000000b */
[----:B------:R-:W-:Y:S01]  /*1a60*/  @P0 FADD.FTZ R165, -R115, R16 ;  /* 0x0000001073a50221 */ /* 0x000fe20000010100 */
[----:B------:R-:W-:Y:S01]  /*1a70*/  FMUL.FTZ R166, R127, R10 ;  /* 0x0000000a7fa67220 */ /* 0x000fe20000410000 */
[----:B------:R-:W-:Y:S01]  /*1a80*/  FADD.FTZ R7, R7, R158 ;  /* 0x0000009e07077221 */ /* 0x000fe20000010000 */
[----:B------:R-:W-:Y:S01]  /*1a90*/  @!P0 FMUL.FTZ R161, R136, R189 ;  /* 0x000000bd88a18220 */ /* 0x000fe20000410000 */
[----:B------:R-:W-:Y:S01]  /*1aa0*/  FFMA.FTZ R17, R158, R153, R17 ;  /* 0x000000999e117223 */ /* 0x000fe20000010011 */
[----:B------:R-:W-:Y:S01]  /*1ab0*/  SHF.L.U32 R11, R11, 0x10, RZ ;  /* 0x000000100b0b7819 */ /* 0x000fe200000006ff */
[C---:B------:R-:W-:Y:S01]  /*1ac0*/  FADD.FTZ R51, R160.reuse, R51 ;  /* 0x00000033a0337221 */ /* 0x040fe20000010000 */
[----:B------:R-:W-:Y:S01]  /*1ad0*/  FFMA.FTZ R52, R160, R155, R52 ;  /* 0x0000009ba0347223 */ /* 0x000fe20000010034 */
[----:B------:R-:W-:Y:S01]  /*1ae0*/  @P0 FADD.FTZ R25, -R113, R2 ;  /* 0x0000000271190221 */ /* 0x000fe20000010100 */
[----:B0-----:R-:W-:Y:S01]  /*1af0*/  @P0 FMUL.FTZ R165, R165, R20 ;  /* 0x00000014a5a50220 */ /* 0x001fe20000410000 */
[----:B------:R-:W-:Y:S01]  /*1b00*/  FMUL.FTZ R160, R99, R160 ;  /* 0x000000a063a07220 */ /* 0x000fe20000410000 */
[----:B------:R-:W-:Y:S01]  /*1b10*/  FADD.FTZ R7, R7, R166 ;  /* 0x000000a607077221 */ /* 0x000fe20000010000 */
[----:B------:R-:W0:Y:S01]  /*1b20*/  S2R R20, SR_TID.X ;  /* 0x0000000000147919 */ /* 0x000e220000002100 */
[----:B------:R-:W-:Y:S01]  /*1b30*/  SHF.L.U32 R2, R12, 0x10, RZ ;  /* 0x000000100c027819 */ /* 0x000fe200000006ff */
[----:B------:R-:W-:Y:S01]  /*1b40*/  FFMA.FTZ R17, R166, R161, R17 ;  /* 0x000000a1a6117223 */ /* 0x000fe20000010011 */
[----:B------:R-:W-:Y:S01]  /*1b50*/  PRMT R12, R12, 0x7632, R12 ;  /* 0x000076320c0c7816 */ /* 0x000fe2000000000c */
[----:B------:R-:W-:Y:S01]  /*1b60*/  @!P0 FMUL.FTZ R22, R136, R195 ;  /* 0x000000c388168220 */ /* 0x000fe20000410000 */
[----:B------:R-:W-:Y:S01]  /*1b70*/  FMUL.FTZ R168, R128, R11 ;  /* 0x0000000b80a87220 */ /* 0x000fe20000410000 */
[----:B------:R-:W-:Y:S01]  /*1b80*/  FADD.FTZ R7, R7, R160 ;  /* 0x000000a007077221 */ /* 0x000fe20000010000 */
[----:B------:R-:W-:Y:S01]  /*1b90*/  @!P0 FMUL.FTZ R163, R136, R193 ;  /* 0x000000c188a38220 */ /* 0x000fe20000410000 */
[----:B------:R-:W-:Y:S01]  /*1ba0*/  FFMA.FTZ R17, R160, R155, R17 ;  /* 0x0000009ba0117223 */ /* 0x000fe20000010011 */
[----:B-1----:R-:W-:Y:S01]  /*1bb0*/  @P0 FMUL.FTZ R25, R25, R18 ;  /* 0x0000001219190220 */ /* 0x002fe20000410000 */
[C---:B------:R-:W-:Y:S01]  /*1bc0*/  FADD.FTZ R55, R169.reuse, R55 ;  /* 0x00000037a9377221 */ /* 0x040fe20000010000 */
[----:B------:R-:W-:Y:S01]  /*1bd0*/  FFMA.FTZ R56, R169, R153, R56 ;  /* 0x00000099a9387223 */ /* 0x000fe20000010038 */
[----:B------:R-:W-:Y:S01]  /*1be0*/  SHF.L.U32 R3, R12, 0x10, RZ ;  /* 0x000000100c037819 */ /* 0x000fe200000006ff */
[----:B------:R-:W-:Y:S01]  /*1bf0*/  @!P0 FMUL.FTZ R25, R136, R197 ;  /* 0x000000c588198220 */ /* 0x000fe20000410000 */
[C---:B------:R-:W-:Y:S01]  /*1c00*/  FADD.FTZ R37, R2.reuse, R37 ;  /* 0x0000002502257221 */ /* 0x040fe20000010000 */
[----:B------:R-:W-:Y:S01]  /*1c10*/  FFMA.FTZ R29, R2, R22, R29 ;  /* 0x00000016021d7223 */ /* 0x000fe2000001001d */
[----:B------:R-:W-:Y:S01]  /*1c20*/  FMUL.FTZ R169, R100, R2 ;  /* 0x0000000264a97220 */ /* 0x000fe20000410000 */
[----:B------:R-:W-:Y:S01]  /*1c30*/  FADD.FTZ R2, R7, R168 ;  /* 0x000000a807027221 */ /* 0x000fe20000010000 */
[----:B------:R-:W-:Y:S01]  /*1c40*/  FFMA.FTZ R4, R168, R163, R17 ;  /* 0x000000a3a8047223 */ /* 0x000fe20000010011 */
[----:B------:R-:W-:Y:S01]  /*1c50*/  SHF.L.U32 R16, R13, 0x10, RZ ;  /* 0x000000100d107819 */ /* 0x000fe200000006ff */
[----:B------:R-:W-:Y:S01]  /*1c60*/  FADD.FTZ R36, R3, R36 ;  /* 0x0000002403247221 */ /* 0x000fe20000010000 */
[----:B------:R-:W-:Y:S01]  /*1c70*/  PRMT R13, R13, 0x7632, R13 ;  /* 0x000076320d0d7816 */ /* 0x000fe2000000000d */
[----:B------:R-:W-:Y:S01]  /*1c80*/  FFMA.FTZ R28, R3, R25, R28 ;  /* 0x00000019031c7223 */ /* 0x000fe2000001001c */
[----:B------:R-:W-:Y:S01]  /*1c90*/  FMUL.FTZ R170, R129, R3 ;  /* 0x0000000381aa7220 */ /* 0x000fe20000410000 */
[----:B------:R-:W-:Y:S01]  /*1ca0*/  FADD.FTZ R3, R2, R169 ;  /* 0x000000a902037221 */ /* 0x000fe20000010000 */
[----:B------:R-:W-:Y:S01]  /*1cb0*/  FFMA.FTZ R7, R169, R22, R4 ;  /* 0x00000016a9077223 */ /* 0x000fe20000010004 */
[----:B------:R-:W-:Y:S01]  /*1cc0*/  SHF.L.U32 R13, R13, 0x10, RZ ;  /* 0x000000100d0d7819 */ /* 0x000fe200000006ff */
[----:B------:R-:W-:Y:S01]  /*1cd0*/  FMUL.FTZ R171, R101, R16 ;  /* 0x0000001065ab7220 */ /* 0x000fe20000410000 */
[----:B------:R-:W-:Y:S01]  /*1ce0*/  FADD.FTZ R2, R3, R170 ;  /* 0x000000aa03027221 */ /* 0x000fe20000010000 */
[----:B------:R-:W-:Y:S01]  /*1cf0*/  @!P0 FMUL.FTZ R24, R136, R199 ;  /* 0x000000c788188220 */ /* 0x000fe20000410000 */
[----:B------:R-:W-:Y:S01]  /*1d00*/  FFMA.FTZ R4, R170, R25, R7 ;  /* 0x00000019aa047223 */ /* 0x000fe20000010007 */
[----:B------:R-:W-:Y:S01]  /*1d10*/  SHF.L.U32 R18, R14, 0x10, RZ ;  /* 0x000000100e127819 */ /* 0x000fe200000006ff */
[----:B------:R-:W-:Y:S01]  /*1d20*/  FMUL.FTZ R172, R130, R13 ;  /* 0x0000000d82ac7220 */ /* 0x000fe20000410000 */
[----:B------:R-:W-:Y:S01]  /*1d30*/  PRMT R14, R14, 0x7632, R14 ;  /* 0x000076320e0e7816 */ /* 0x000fe2000000000e */
[----:B------:R-:W-:Y:S01]  /*1d40*/  FADD.FTZ R3, R2, R171 ;  /* 0x000000ab02037221 */ /* 0x000fe20000010000 */
[----:B------:R-:W-:Y:S01]  /*1d50*/  @!P0 FMUL.FTZ R27, R136, R201 ;  /* 0x000000c9881b8220 */ /* 0x000fe20000410000 */
[----:B------:R-:W-:Y:S01]  /*1d60*/  FFMA.FTZ R7, R171, R24, R4 ;  /* 0x00000018ab077223 */ /* 0x000fe20000010004 */
[----:B------:R-:W-:Y:S01]  /*1d70*/  SHF.L.U32 R5, R14, 0x10, RZ ;  /* 0x000000100e057819 */ /* 0x000fe200000006ff */
[----:B------:R-:W-:Y:S01]  /*1d80*/  @!P0 FMUL.FTZ R165, R136, R205 ;  /* 0x000000cd88a58220 */ /* 0x000fe20000410000 */
[----:B------:R-:W-:Y:S01]  /*1d90*/  FMUL.FTZ R173, R102, R18 ;  /* 0x0000001266ad7220 */ /* 0x000fe20000410000 */
[----:B------:R-:W-:Y:S01]  /*1da0*/  FADD.FTZ R2, R3, R172 ;  /* 0x000000ac03027221 */ /* 0x000fe20000010000 */
[----:B------:R-:W-:Y:S01]  /*1db0*/  @!P0 FMUL.FTZ R26, R136, R203 ;  /* 0x000000cb881a8220 */ /* 0x000fe20000410000 */
        /* <DEDUP_REMOVED lines=8> */
[----:B------:R-:W-:Y:S01]  /*1e40*/  @!P0 FMUL.FTZ R138, R136, R207 ;  /* 0x000000cf888a8220 */ /* 0x000fe20000410000 */
[----:B------:R-:W-:Y:S01]  /*1e50*/  SHF.L.U32 R15, R15, 0x10, RZ ;  /* 0x000000100f0f7819 */ /* 0x000fe200000006ff */
[----:B------:R-:W-:Y:S01]  /*1e60*/  FMUL.FTZ R175, R103, R176 ;  /* 0x000000b067af7220 */ /* 0x000fe20000410000 */
[----:B------:R-:W-:Y:S01]  /*1e70*/  FADD.FTZ R2, R3, R174 ;  /* 0x000000ae03027221 */ /* 0x000fe20000010000 */
[----:B0-----:R-:W-:Y:S01]  /*1e80*/  SHF.R.U32.HI R177, RZ, 0x5, R20 ;  /* 0x00000005ffb17819 */ /* 0x001fe20000011614 */
[----:B------:R-:W-:Y:S01]  /*1e90*/  FFMA.FTZ R4, R174, R165, R5 ;  /* 0x000000a5ae047223 */ /* 0x000fe20000010005 */
[C---:B------:R-:W-:Y:S01]  /*1ea0*/  FADD.FTZ R43, R176.reuse, R43 ;  /* 0x0000002bb02b7221 */ /* 0x040fe20000010000 */
[-C--:B------:R-:W-:Y:S01]  /*1eb0*/  FFMA.FTZ R35, R176, R138.reuse, R35 ;  /* 0x0000008ab0237223 */ /* 0x080fe20000010023 */
        /* <DEDUP_REMOVED lines=17> */
[----:B------:R-:W-:Y:S01]  /*1fd0*/  FADD.FTZ R41, R18, R41 ;  /* 0x0000002912297221 */ /* 0x000fe20000010000 */
[C---:B------:R-:W-:Y:S01]  /*1fe0*/  FADD.FTZ R53, R10.reuse, R53 ;  /* 0x000000350a357221 */ /* 0x040fe20000010000 */
[----:B------:R-:W-:Y:S01]  /*1ff0*/  FFMA.FTZ R54, R10, R161, R54 ;  /* 0x000000a10a367223 */ /* 0x000fe20000010036 */
[C---:B------:R-:W-:Y:S01]  /*2000*/  FADD.FTZ R49, R11.reuse, R49 ;  /* 0x000000310b317221 */ /* 0x040fe20000010000 */
[----:B------:R-:W-:Y:S01]  /*2010*/  FFMA.FTZ R50, R11, R163, R50 ;  /* 0x000000a30b327223 */ /* 0x000fe20000010032 */
[----:B------:R-:W-:Y:S01]  /*2020*/  FFMA.FTZ R33, R18, R26, R33 ;  /* 0x0000001a12217223 */ /* 0x000fe20000010021 */
[C---:B------:R-:W-:Y:S01]  /*2030*/  FADD.FTZ R38, R13.reuse, R38 ;  /* 0x000000260d267221 */ /* 0x040fe20000010000 */
[----:B------:R-:W-:Y:S01]  /*2040*/  FFMA.FTZ R30, R13, R27, R30 ;  /* 0x0000001b0d1e7223 */ /* 0x000fe2000001001e */
[C---:B------:R-:W-:Y:S01]  /*2050*/  FADD.FTZ R42, R15.reuse, R42 ;  /* 0x0000002a0f2a7221 */ /* 0x040fe20000010000 */
[----:B------:R-:W-:Y:S01]  /*2060*/  FFMA.FTZ R34, R15, R167, R34 ;  /* 0x000000a70f227223 */ /* 0x000fe20000010022 */
[----:B------:R-:W-:Y:S01]  /*2070*/  SEL R178, R104, R177, !P1 ;  /* 0x000000b168b27207 */ /* 0x000fe20004800000 */
        /* <DEDUP_REMOVED lines=20> */
.L_x_297:
[----:B------:R-:W-:Y:S01]  /*21c0*/  ISETP.NE.AND P2, PT, R46, RZ, PT ;  /* 0x000000ff2e00720c */ /* 0x000fe20003f45270 */
[----:B------:R-:W3:Y:S01]  /*21d0*/  LDC R177, c[0x0][0x210] ;  /* 0x00008400ffb17b82 */ /* 0x000ee20000000800 */
[----:B------:R-:W-:Y:S01]  /*21e0*/  LOP3.LUT P0, RZ, R121, R46, RZ, 0xfc, !PT ;  /* 0x0000002e79ff7212 */ /* 0x000fe2000780fcff */
[----:B0-2---:R-:W-:Y:S01]  /*21f0*/  FADD.FTZ R5, R5, R12 ;  /* 0x0000000c05057221 */ /* 0x005fe20000010000 */
[----:B------:R-:W-:Y:S01]  /*2200*/  LOP3.LUT R182, R118, 0x1, RZ, 0xc0, !PT ;  /* 0x0000000176b67812 */ /* 0x000fe200078ec0ff */
[----:B------:R-:W-:Y:S05]  /*2210*/  WARPSYNC.ALL ;  /* 0x0000000000007948 */ /* 0x000fea0003800000 */
[----:B------:R-:W-:Y:S01]  /*2220*/  IADD3 R9, -R182, RZ, RZ ;  /* 0x000000ffb6097210 */ /* 0x000fe20007ffe1ff */
[----:B------:R-:W-:Y:S01]  /*2230*/  BSSY B0, `(.L_x_282) ;  /* 0x000002c000007945 */ /* 0x000fe20003800000 */
[----:B------:R-:W-:Y:S01]  /*2240*/  CS2R R18, SRZ ;  /* 0x0000000000127805 */ /* 0x000fe2000001ff00 */
[----:B------:R-:W0:Y:S02]  /*2250*/  @!P2 S2R R7, SR_CgaCtaId ;  /* 0x000000000007a919 */ /* 0x000e240000008800 */
[----:B------:R-:W2:Y:S01]  /*2260*/  @!P0 LDC.64 R2, c[0x0][0x250] ;  /* 0x00009400ff028b82 */ /* 0x000ea20000000a00 */
[----:B---3--:R-:W-:-:S04]  /*2270*/  SHF.L.U32 R4, R177, 0x3, RZ ;  /* 0x00000003b1047819 */ /* 0x008fc800000006ff */
[----:B------:R-:W-:-:S04]  /*2280*/  LOP3.LUT R4, R9, R4, RZ, 0xc0, !PT ;  /* 0x0000000409047212 */ /* 0x000fc800078ec0ff */
[----:B------:R-:W-:Y:S02]  /*2290*/  IADD3 R181, P3, R117, R4, RZ ;  /* 0x0000000475b57210 */ /* 0x000fe40007f7e0ff */
[----:B------:R-:W-:Y:S02]  /*22a0*/  @!P2 MOV R4, 0x400 ;  /* 0x000004000004a802 */ /* 0x000fe40000000f00 */
[----:B------:R-:W-:Y:S02]  /*22b0*/  @!P0 IADD3 R6, P4, R48, R181, RZ ;  /* 0x000000b530068210 */ /* 0x000fe40007f9e0ff */
[----:B------:R-:W-:Y:S02]  /*22c0*/  IADD3.X R180, RZ, RZ, RZ, P3, !PT ;  /* 0x000000ffffb47210 */ /* 0x000fe40001ffe4ff */
[----:B--2---:R-:W-:Y:S02]  /*22d0*/  @!P0 LEA R2, P3, R6, R2, 0x3 ;  /* 0x0000000206028211 */ /* 0x004fe400078618ff */
[----:B------:R-:W-:-:S02]  /*22e0*/  @!P0 IADD3.X R8, RZ, R180, RZ, P4, !PT ;  /* 0x000000b4ff088210 */ /* 0x000fc400027fe4ff */
[----:B0-----:R-:W-:Y:S02]  /*22f0*/  @!P2 LEA R7, R7, R4, 0x18 ;  /* 0x000000040707a211 */ /* 0x001fe400078ec0ff */
[----:B------:R-:W-:Y:S02]  /*2300*/  @!P2 IADD3 R4, R121, R178, RZ ;  /* 0x000000b27904a210 */ /* 0x000fe40007ffe0ff */
[----:B------:R-:W-:Y:S02]  /*2310*/  @!P0 LEA.HI.X R3, R6, R3, R8, 0x3, P3 ;  /* 0x0000000306038211 */ /* 0x000fe400018f1c08 */
[----:B------:R-:W-:Y:S01]  /*2320*/  @!P2 LEA R7, R4, R7, 0x3 ;  /* 0x000000070407a211 */ /* 0x000fe200078e18ff */
[----:B-1----:R-:W-:-:S05]  /*2330*/  FADD.FTZ R4, R10, R11 ;  /* 0x0000000b0a047221 */ /* 0x002fca0000010000 */
[----:B------:R0:W-:Y:S01]  /*2340*/  @!P2 STS.64 [R7], R4 ;  /* 0x000000040700a388 */ /* 0x0001e20000000a00 */
[----:B------:R-:W-:Y:S06]  /*2350*/  BAR.SYNC.DEFER_BLOCKING 0x0 ;  /* 0x0000000000007b1d */ /* 0x000fec0000010000 */
[----:B------:R-:W-:Y:S05]  /*2360*/  @P0 BRA `(.L_x_283) ;  /* 0x0000000000600947 */ /* 0x000fea0003800000 */
        /* <DEDUP_REMOVED lines=24> */
.L_x_283:
[----:B------:R-:W-:Y:S05]  /*24f0*/  BSYNC B0 ;  /* 0x0000000000007941 */ /* 0x000fea0003800000 */
.L_x_282:
[----:B------:R-:W-:Y:S01]  /*2500*/  ISETP.NE.AND P2, PT, R20, RZ, PT ;  /* 0x000000ff1400720c */ /* 0x000fe20003f45270 */
[----:B------:R1:W-:Y:S01]  /*2510*/  @!P0 STG.E.64 desc[UR6][R2.64], R18 ;  /* 0x0000001202008986 */ /* 0x0003e2000c101b06 */
[----:B------:R-:W-:-:S11]  /*2520*/  ISETP.NE.AND P0, PT, R182, RZ, PT ;  /* 0x000000ffb600720c */ /* 0x000fd60003f05270 */
[----:B------:R-:W-:Y:S05]  /*2530*/  @P2 BRA `(.L_x_284) ;  /* 0x0000000000502947 */ /* 0x000fea0003800000 */
[----:B-1----:R-:W-:Y:S01]  /*2540*/  SEL R2, R177, RZ, P0 ;  /* 0x000000ffb1027207 */ /* 0x002fe20000000000 */
        /* <DEDUP_REMOVED lines=14> */
.L_x_285:
[----:B------:R-:W2:Y:S04]  /*2630*/  LDG.E.STRONG.GPU R4, desc[UR6][R2.64] ;  /* 0x0000000602047981 */ /* 0x000ea8000c1ef900 */
[----:B--2---:R-:W-:Y:S01]  /*2640*/  CCTL.IVALL ;  /* 0x00000000ff00798f */ /* 0x004fe20002000000 */
[----:B------:R-:W-:Y:S05]  /*2650*/  YIELD ;  /* 0x0000000000007946 */ /* 0x000fea0003800000 */
[----:B------:R-:W-:-:S13]  /*2660*/  ISETP.NE.AND P0, PT, R4, R7, PT ;  /* 0x000000070400720c */ /* 0x000fda0003f05270 */
[----:B------:R-:W-:Y:S05]  /*2670*/  @P0 BRA `(.L_x_285) ;  /* 0xfffffffc00ec0947 */ /* 0x000fea000383ffff */
.L_x_284:
[----:B------:R-:W-:Y:S01]  /*2680*/  ISETP.GT.U32.AND P0, PT, R46, 0x7, PT ;  /* 0x000000072e00780c */ /* 0x000fe20003f04070 */
[----:B------:R-:W-:Y:S05]  /*2690*/  WARPSYNC.ALL ;  /* 0x0000000000007948 */ /* 0x000fea0003800000 */
[----:B------:R-:W-:Y:S01]  /*26a0*/  BAR.SYNC.DEFER_BLOCKING 0x0 ;  /* 0x0000000000007b1d */ /* 0x000fe20000010000 */
[----:B0-----:R-:W-:-:S05]  /*26b0*/  CS2R R4, SRZ ;  /* 0x0000000000047805 */ /* 0x001fca000001ff00 */
[----:B------:R-:W-:Y:S02]  /*26c0*/  ULDC.64 UR4, c[0x0][0x280] ;  /* 0x0000a00000047ab9 */ /* 0x000fe40000000a00 */
[----:B-1----:R-:W0:Y:S01]  /*26d0*/  @!P0 LDC.64 R2, c[0x0][0x250] ;  /* 0x00009400ff028b82 */ /* 0x002e220000000a00 */
[----:B------:R-:W-:-:S05]  /*26e0*/  @!P0 IADD3 R6, P2, R46, R181, RZ ;  /* 0x000000b52e068210 */ /* 0x000fca0007f5e0ff */
[----:B------:R-:W-:Y:S01]  /*26f0*/  @!P0 IMAD.X R7, RZ, RZ, R180, P2 ;  /* 0x000000ffff078224 */ /* 0x000fe200010e06b4 */
[----:B0-----:R-:W-:-:S04]  /*2700*/  @!P0 LEA R2, P2, R6, R2, 0x3 ;  /* 0x0000000206028211 */ /* 0x001fc800078418ff */
[----:B------:R-:W-:-:S05]  /*2710*/  @!P0 LEA.HI.X R3, R6, R3, R7, 0x3, P2 ;  /* 0x0000000306038211 */ /* 0x000fca00010f1c07 */
[----:B------:R-:W2:Y:S01]  /*2720*/  @!P0 LDG.E.64 R4, desc[UR6][R2.64] ;  /* 0x0000000602048981 */ /* 0x000ea2000c1e1b00 */
[C---:B------:R-:W-:Y:S02]  /*2730*/  LEA R18, P0, R133.reuse, UR4, 0x4 ;  /* 0x0000000485127c11 */ /* 0x040fe4000f8020ff */
[C---:B------:R-:W-:Y:S02]  /*2740*/  LEA R16, P2, R134.reuse, UR4, 0x4 ;  /* 0x0000000486107c11 */ /* 0x040fe4000f8420ff */
[----:B------:R-:W-:Y:S02]  /*2750*/  LEA.HI.X R19, R133, UR5, RZ, 0x4, P0 ;  /* 0x0000000585137c11 */ /* 0x000fe400080f24ff */
[----:B------:R-:W-:Y:S02]  /*2760*/  LEA.HI.X R17, R134, UR5, RZ, 0x4, P2 ;  /* 0x0000000586117c11 */ /* 0x000fe400090f24ff */
[----:B------:R-:W-:Y:S02]  /*2770*/  IADD3 R44, R44, R177, RZ ;  /* 0x000000b12c2c7210 */ /* 0x000fe40007ffe0ff */
        /* <DEDUP_REMOVED lines=21> */
[----:B------:R-:W-:Y:S01]  /*28d0*/  LEA R2, P3, R135, UR4, 0x4 ;  /* 0x0000000487027c11 */ /* 0x000fe2000f8620ff */
[----:B------:R-:W-:Y:S01]  /*28e0*/  ULDC UR4, c[0x0][0x214] ;  /* 0x0000850000047ab9 */ /* 0x000fe20000000800 */
[----:B-1----:R-:W-:Y:S01]  /*28f0*/  FADD.FTZ R4, R3, R4 ;  /* 0x0000000403047221 */ /* 0x002fe20000010000 */
[----:B------:R-:W-:Y:S01]  /*2900*/  FMUL.FTZ R6, R5, 2.0345052689663134515e-05 ;  /* 0x37aaaaab05067820 */ /* 0x000fe20000410000 */
[----:B------:R-:W-:-:S02]  /*2910*/  ISETP.GE.AND P0, PT, R44, UR4, PT ;  /* 0x000000042c007c0c */ /* 0x000fc4000bf06270 */
[----:B------:R-:W-:-:S04]  /*2920*/  FMUL.FTZ R5, R4, 2.0345052689663134515e-05 ;  /* 0x37aaaaab04057820 */ /* 0x000fc80000410000 */
        /* <DEDUP_REMOVED lines=72> */
[----:B------:R-:W-:-:S02]  /*2db0*/  F2FP.BF16.F32.PACK_AB R7, R8, R7 ;  /* 0x000000070807723e */ /* 0x000fc400000010ff */
[----:B------:R-:W-:Y:S02]  /*2dc0*/  F2FP.BF16.F32.PACK_AB R6, R149, R6 ;  /* 0x000000069506723e */ /* 0x000fe400000010ff */
[----:B------:R-:W-:Y:S02]  /*2dd0*/  F2FP.BF16.F32.PACK_AB R5, R0, R5 ;  /* 0x000000050005723e */ /* 0x000fe400000010ff */
[----:B------:R-:W-:Y:S02]  /*2de0*/  F2FP.BF16.F32.PACK_AB R4, R145, R4 ;  /* 0x000000049104723e */ /* 0x000fe400000010ff */
[----:B------:R-:W-:Y:S02]  /*2df0*/  F2FP.BF16.F32.PACK_AB R11, R22, R11 ;  /* 0x0000000b160b723e */ /* 0x000fe400000010ff */
[----:B------:R-:W-:Y:S01]  /*2e00*/  F2FP.BF16.F32.PACK_AB R10, R161, R10 ;  /* 0x0000000aa10a723e */ /* 0x000fe200000010ff */
[----:B------:R0:W-:Y:S01]  /*2e10*/  STG.E.128 desc[UR6][R18.64], R4 ;  /* 0x0000000412007986 */ /* 0x0001e2000c101d06 */
[----:B------:R-:W-:-:S02]  /*2e20*/  F2FP.BF16.F32.PACK_AB R9, R14, R9 ;  /* 0x000000090e09723e */ /* 0x000fc400000010ff */
[----:B------:R-:W-:Y:S02]  /*2e30*/  F2FP.BF16.F32.PACK_AB R8, R12, R21 ;  /* 0x000000150c08723e */ /* 0x000fe400000010ff */
[----:B------:R-:W-:Y:S02]  /*2e40*/  LEA.HI.X R3, R135, UR5, RZ, 0x4, P3 ;  /* 0x0000000587037c11 */ /* 0x000fe400098f24ff */
[----:B------:R-:W-:Y:S01]  /*2e50*/  F2FP.BF16.F32.PACK_AB R15, R136, R15 ;  /* 0x0000000f880f723e */ /* 0x000fe200000010ff */
[----:B------:R0:W-:Y:S01]  /*2e60*/  STG.E.128 desc[UR6][R16.64], R8 ;  /* 0x0000000810007986 */ /* 0x0001e2000c101d06 */
[----:B------:R-:W-:Y:S02]  /*2e70*/  F2FP.BF16.F32.PACK_AB R14, R138, R173 ;  /* 0x000000ad8a0e723e */ /* 0x000fe400000010ff */
[----:B------:R-:W-:Y:S02]  /*2e80*/  F2FP.BF16.F32.PACK_AB R13, R26, R13 ;  /* 0x0000000d1a0d723e */ /* 0x000fe400000010ff */
[----:B------:R-:W-:-:S02]  /*2e90*/  F2FP.BF16.F32.PACK_AB R12, R24, R169 ;  /* 0x000000a9180c723e */ /* 0x000fc400000010ff */
[----:B------:R-:W-:-:S03]  /*2ea0*/  SEL R138, RZ, 0x1, P1 ;  /* 0x00000001ff8a7807 */ /* 0x000fc60000800000 */
        /* <DEDUP_REMOVED lines=9> */
[----:B------:R-:W-:Y:S01]  /*2f40*/  MOV R15, R65 ;  /* 0x00000041000f7202 */ /* 0x000fe20000000f00 */
[----:B------:R-:W-:Y:S01]  /*2f50*/  IMAD.MOV.U32 R65, RZ, RZ, R62 ;  /* 0x000000ffff417224 */ /* 0x000fe200078e003e */
[----:B------:R-:W-:Y:S02]  /*2f60*/  MOV R24, R55 ;  /* 0x0000003700187202 */ /* 0x000fe40000000f00 */
[----:B------:R-:W-:Y:S02]  /*2f70*/  MOV R57, R54 ;  /* 0x0000003600397202 */ /* 0x000fe40000000f00 */
[----:B------:R-:W-:Y:S02]  /*2f80*/  MOV R25, R53 ;  /* 0x0000003500197202 */ /* 0x000fe40000000f00 */
[----:B------:R-:W-:-:S02]  /*2f90*/  MOV R58, R52 ;  /* 0x00000034003a7202 */ /* 0x000fc40000000f00 */
[----:B------:R-:W-:Y:S01]  /*2fa0*/  MOV R12, R71 ;  /* 0x00000047000c7202 */ /* 0x000fe20000000f00 */
[----:B------:R-:W-:Y:S01]  /*2fb0*/  IMAD.MOV.U32 R71, RZ, RZ, R30 ;  /* 0x000000ffff477224 */ /* 0x000fe200078e001e */
        /* <DEDUP_REMOVED lines=29> */
[----:B------:R-:W-:-:S07]  /*3190*/  MOV R39, R42 ;  /* 0x0000002a00277202 */ /* 0x000fce0000000f00 */
.L_x_280:
[----:B------:R-:W0:Y:S01]  /*31a0*/  LDC.64 R30, c[0x0][0x270] ;  /* 0x00009c00ff1e7b82 */ /* 0x000e220000000a00 */
[----:B------:R-:W-:-:S05]  /*31b0*/  LEA.HI R20, R20, R45, RZ, 0x18 ;  /* 0x0000002d14147211 */ /* 0x000fca00078fc0ff */
[----:B------:R-:W-:Y:S02]  /*31c0*/  IMAD R21, R20, 0x1800, R47 ;  /* 0x0000180014157824 */ /* 0x000fe400078e022f */
[----:B------:R-:W1:Y:S03]  /*31d0*/  LDC.64 R32, c[0x0][0x278] ;  /* 0x00009e00ff207b82 */ /* 0x000e660000000a00 */
        /* <DEDUP_REMOVED lines=21> */
.L_x_281:
[----:B------:R-:W-:Y:S01]  /*3330*/  HFMA2.MMA R15, -RZ, RZ, 0, 9.5367431640625e-07 ;  /* 0x00000010ff0f7435 */ /* 0x000fe200000001ff */
[----:B------:R-:W-:Y:S02]  /*3340*/  MOV R14, R2 ;  /* 0x00000002000e7202 */ /* 0x000fe40000000f00 */
[----:B------:R-:W-:Y:S02]  /*3350*/  MOV R16, 0x1f ;  /* 0x0000001f00107802 */ /* 0x000fe40000000f00 */
[----:B------:R-:W-:-:S07]  /*3360*/  MOV R13, 0xffffffff ;  /* 0xffffffff000d7802 */ /* 0x000fce0000000f00 */
[----:B------:R-:W-:Y:S05]  /*3370*/  WARPSYNC.COLLECTIVE R13, `(.L_x_287) ;  /* 0x000000000d087348 */ /* 0x000fea0003c00000 */
[----:B------:R0:W1:Y:S02]  /*3380*/  SHFL.DOWN P0, R12, R14, R15, R16 ;  /* 0x0800000f0e0c7389 */ /* 0x0000640000000010 */
[----:B01----:R-:W-:Y:S01]  /*3390*/  ENDCOLLECTIVE ;  /* 0x000000000000791b */ /* 0x003fe20003800000 */
.L_x_287:
[----:B------:R-:W-:Y:S02]  /*33a0*/  MOV R14, R3 ;  /* 0x00000003000e7202 */ /* 0x000fe40000000f00 */
[----:B------:R-:W-:-:S07]  /*33b0*/  MOV R5, R12 ;  /* 0x0000000c00057202 */ /* 0x000fce0000000f00 */
[----:B------:R-:W-:Y:S05]  /*33c0*/  WARPSYNC.COLLECTIVE R13, `(.L_x_288) ;  /* 0x000000000d087348 */ /* 0x000fea0003c00000 */
[----:B------:R0:W1:Y:S02]  /*33d0*/  SHFL.DOWN P0, R12, R14, R15, R16 ;  /* 0x0800000f0e0c7389 */ /* 0x0000640000000010 */
[----:B01----:R-:W-:Y:S01]  /*33e0*/  ENDCOLLECTIVE ;  /* 0x000000000000791b */ /* 0x003fe20003800000 */
.L_x_288:
[----:B------:R-:W-:Y:S01]  /*33f0*/  FADD.FTZ R5, R2, R5 ;  /* 0x0000000502057221 */ /* 0x000fe20000010000 */
[----:B------:R-:W-:-:S03]  /*3400*/  HFMA2.MMA R15, -RZ, RZ, 0, 4.76837158203125e-07 ;  /* 0x00000008ff0f7435 */ /* 0x000fc600000001ff */
[----:B------:R-:W-:Y:S01]  /*3410*/  IMAD.MOV.U32 R14, RZ, RZ, R5 ;  /* 0x000000ffff0e7224 */ /* 0x000fe200078e0005 */
[----:B------:R-:W-:-:S07]  /*3420*/  MOV R4, R12 ;  /* 0x0000000c00047202 */ /* 0x000fce0000000f00 */
[----:B------:R-:W-:Y:S05]  /*3430*/  WARPSYNC.COLLECTIVE R13, `(.L_x_289) ;  /* 0x000000000d087348 */ /* 0x000fea0003c00000 */
[----:B------:R0:W1:Y:S02]  /*3440*/  SHFL.DOWN P0, R12, R14, R15, R16 ;  /* 0x0800000f0e0c7389 */ /* 0x0000640000000010 */
[----:B01----:R-:W-:Y:S01]  /*3450*/  ENDCOLLECTIVE ;  /* 0x000000000000791b */ /* 0x003fe20003800000 */
.L_x_289:
[----:B------:R-:W-:-:S05]  /*3460*/  FADD.FTZ R4, R3, R4 ;  /* 0x0000000403047221 */ /* 0x000fca0000010000 */
[----:B------:R-:W-:Y:S02]  /*3470*/  MOV R14, R4 ;  /* 0x00000004000e7202 */ /* 0x000fe40000000f00 */
[----:B------:R-:W-:-:S07]  /*3480*/  MOV R6, R12 ;  /* 0x0000000c00067202 */ /* 0x000fce0000000f00 */
[----:B------:R-:W-:Y:S05]  /*3490*/  WARPSYNC.COLLECTIVE R13, `(.L_x_290) ;  /* 0x000000000d087348 */ /* 0x000fea0003c00000 */
[----:B------:R0:W1:Y:S02]  /*34a0*/  SHFL.DOWN P0, R12, R14, R15, R16 ;  /* 0x0800000f0e0c7389 */ /* 0x0000640000000010 */
[----:B01----:R-:W-:Y:S01]  /*34b0*/  ENDCOLLECTIVE ;  /* 0x000000000000791b */ /* 0x003fe20003800000 */
.L_x_290:
[----:B------:R-:W-:Y:S01]  /*34c0*/  FADD.FTZ R6, R5, R6 ;  /* 0x0000000605067221 */ /* 0x000fe20000010000 */
[----:B------:R-:W-:-:S04]  /*34d0*/  HFMA2.MMA R15, -RZ, RZ, 0, 2.384185791015625e-07 ;  /* 0x00000004ff0f7435 */ /* 0x000fc800000001ff */
[----:B------:R-:W-:Y:S02]  /*34e0*/  MOV R14, R6 ;  /* 0x00000006000e7202 */ /* 0x000fe40000000f00 */
[----:B------:R-:W-:-:S07]  /*34f0*/  MOV R7, R12 ;  /* 0x0000000c00077202 */ /* 0x000fce0000000f00 */
[----:B------:R-:W-:Y:S05]  /*3500*/  WARPSYNC.COLLECTIVE R13, `(.L_x_291) ;  /* 0x000000000d087348 */ /* 0x000fea0003c00000 */
[----:B------:R0:W1:Y:S02]  /*3510*/  SHFL.DOWN P0, R12, R14, R15, R16 ;  /* 0x0800000f0e0c7389 */ /* 0x0000640000000010 */
[----:B01----:R-:W-:Y:S01]  /*3520*/  ENDCOLLECTIVE ;  /* 0x000000000000791b */ /* 0x003fe20003800000 */
.L_x_291:
[----:B------:R-:W-:-:S05]  /*3530*/  FADD.FTZ R7, R4, R7 ;  /* 0x0000000704077221 */ /* 0x000fca0000010000 */
[----:B------:R-:W-:Y:S02]  /*3540*/  MOV R14, R7 ;  /* 0x00000007000e7202 */ /* 0x000fe40000000f00 */
[----:B------:R-:W-:-:S07]  /*3550*/  MOV R9, R12 ;  /* 0x0000000c00097202 */ /* 0x000fce0000000f00 */
[----:B------:R-:W-:Y:S05]  /*3560*/  WARPSYNC.COLLECTIVE R13, `(.L_x_292) ;  /* 0x000000000d087348 */ /* 0x000fea0003c00000 */
[----:B------:R0:W1:Y:S02]  /*3570*/  SHFL.DOWN P0, R12, R14, R15, R16 ;  /* 0x0800000f0e0c7389 */ /* 0x0000640000000010 */
[----:B01----:R-:W-:Y:S01]  /*3580*/  ENDCOLLECTIVE ;  /* 0x000000000000791b */ /* 0x003fe20003800000 */
.L_x_292:
[----:B------:R-:W-:Y:S01]  /*3590*/  FADD.FTZ R9, R6, R9 ;  /* 0x0000000906097221 */ /* 0x000fe20000010000 */
[----:B------:R-:W-:-:S04]  /*35a0*/  HFMA2.MMA R15, -RZ, RZ, 0, 1.1920928955078125e-07 ;  /* 0x00000002ff0f7435 */ /* 0x000fc800000001ff */
[----:B------:R-:W-:Y:S02]  /*35b0*/  MOV R14, R9 ;  /* 0x00000009000e7202 */ /* 0x000fe40000000f00 */
[----:B------:R-:W-:-:S07]  /*35c0*/  MOV R8, R12 ;  /* 0x0000000c00087202 */ /* 0x000fce0000000f00 */
[----:B------:R-:W-:Y:S05]  /*35d0*/  WARPSYNC.COLLECTIVE R13, `(.L_x_293) ;  /* 0x000000000d087348 */ /* 0x000fea0003c00000 */
[----:B------:R0:W1:Y:S02]  /*35e0*/  SHFL.DOWN P0, R12, R14, R15, R16 ;  /* 0x0800000f0e0c7389 */ /* 0x0000640000000010 */
[----:B01----:R-:W-:Y:S01]  /*35f0*/  ENDCOLLECTIVE ;  /* 0x000000000000791b */ /* 0x003fe20003800000 */
.L_x_293:
[----:B------:R-:W-:-:S05]  /*3600*/  FADD.FTZ R8, R7, R8 ;  /* 0x0000000807087221 */ /* 0x000fca0000010000 */
[----:B------:R-:W-:Y:S02]  /*3610*/  MOV R14, R8 ;  /* 0x00000008000e7202 */ /* 0x000fe40000000f00 */
[----:B------:R-:W-:-:S07]  /*3620*/  MOV R2, R12 ;  /* 0x0000000c00027202 */ /* 0x000fce0000000f00 */
[----:B------:R-:W-:Y:S05]  /*3630*/  WARPSYNC.COLLECTIVE R13, `(.L_x_294) ;  /* 0x000000000d087348 */ /* 0x000fea0003c00000 */
[----:B------:R0:W1:Y:S02]  /*3640*/  SHFL.DOWN P0, R12, R14, R15, R16 ;  /* 0x0800000f0e0c7389 */ /* 0x0000640000000010 */
[----:B01----:R-:W-:Y:S01]  /*3650*/  ENDCOLLECTIVE ;  /* 0x000000000000791b */ /* 0x003fe20003800000 */
.L_x_294:
[----:B------:R-:W-:Y:S01]  /*3660*/  FADD.FTZ R10, R9, R2 ;  /* 0x00000002090a7221 */ /* 0x000fe20000010000 */
[----:B------:R-:W-:-:S04]  /*3670*/  HFMA2.MMA R15, -RZ, RZ, 0, 5.9604644775390625e-08 ;  /* 0x00000001ff0f7435 */ /* 0x000fc800000001ff */
[----:B------:R-:W-:Y:S02]  /*3680*/  MOV R14, R10 ;  /* 0x0000000a000e7202 */ /* 0x000fe40000000f00 */
[----:B------:R-:W-:-:S07]  /*3690*/  MOV R3, R12 ;  /* 0x0000000c00037202 */ /* 0x000fce0000000f00 */
[----:B------:R-:W-:Y:S05]  /*36a0*/  WARPSYNC.COLLECTIVE R13, `(.L_x_295) ;  /* 0x000000000d087348 */ /* 0x000fea0003c00000 */
[----:B------:R0:W1:Y:S02]  /*36b0*/  SHFL.DOWN P0, R12, R14, R15, R16 ;  /* 0x0800000f0e0c7389 */ /* 0x0000640000000010 */
[----:B01----:R-:W-:Y:S01]  /*36c0*/  ENDCOLLECTIVE ;  /* 0x000000000000791b */ /* 0x003fe20003800000 */
.L_x_295:
[----:B------:R-:W-:-:S05]  /*36d0*/  FADD.FTZ R5, R8, R3 ;  /* 0x0000000308057221 */ /* 0x000fca0000010000 */
[----:B------:R-:W-:Y:S02]  /*36e0*/  MOV R14, R5 ;  /* 0x00000005000e7202 */ /* 0x000fe40000000f00 */
[----:B------:R-:W-:-:S07]  /*36f0*/  MOV R11, R12 ;  /* 0x0000000c000b7202 */ /* 0x000fce0000000f00 */
[----:B------:R-:W-:Y:S05]  /*3700*/  WARPSYNC.COLLECTIVE R13, `(.L_x_296) ;  /* 0x000000000d087348 */ /* 0x000fea0003c00000 */
[----:B------:R0:W1:Y:S02]  /*3710*/  SHFL.DOWN P0, R12, R14, R15, R16 ;  /* 0x0800000f0e0c7389 */ /* 0x0000640000000010 */
[----:B01----:R-:W-:Y:S01]  /*3720*/  ENDCOLLECTIVE ;  /* 0x000000000000791b */ /* 0x003fe20003800000 */
.L_x_296:
[----:B------:R-:W-:Y:S05]  /*3730*/  BRA `(.L_x_297) ;  /* 0xffffffe800a07947 */ /* 0x000fea000383ffff */
.L_x_298:
        /* <DEDUP_REMOVED lines=12> */
.L_x_5387:


//--------------------- .text._ZN10layer_norm22ln_bwd_finalize_kernelINS_22Kernel_traits_finalizeILj49152E6__halffS2_fjLj1024ELj4ENS_18Kernel_traits_baseILj49152ES2_fS2_fjLj1024EEEEEEEvNS_9BwdParamsE --------------------------
	.section	.text._ZN10layer_norm22ln_bwd_finalize_kernelINS_22Kernel_traits_finalizeILj49152E6__halffS2_fjLj1024ELj4ENS_18Kernel_traits_baseILj49152ES2_fS2_fjLj1024EEEEEEEvNS_9BwdParamsE,"ax",@progbits
	.align	128
        .global         _ZN10layer_norm22ln_bwd_finalize_kernelINS_22Kernel_traits_finalizeILj49152E6__halffS2_fjLj1024ELj4ENS_18Kernel_traits_baseILj49152ES2_fS2_fjLj1024EEEEEEEvNS_9BwdParamsE
        .type           _ZN10layer_norm22ln_bwd_finalize_kernelINS_22Kernel_traits_finalizeILj49152E6__halffS2_fjLj1024ELj4ENS_18Kernel_traits_baseILj49152ES2_fS2_fjLj1024EEEEEEEvNS_9BwdParamsE,@function
        .size           _ZN10layer_norm22ln_bwd_finalize_kernelINS_22Kernel_traits_finalizeILj49152E6__halffS2_fjLj1024ELj4ENS_18Kernel_traits_baseILj49152ES2_fS2_fjLj1024EEEEEEEvNS_9BwdParamsE,(.L_x_5388 - _ZN10layer_norm22ln_bwd_finalize_kernelINS_22Kernel_traits_finalizeILj49152E6__halffS2_fjLj1024ELj4ENS_18Kernel_traits_baseILj49152ES2_fS2_fjLj1024EEEEEEEvNS_9BwdParamsE)
        .other          _ZN10layer_norm22ln_bwd_finalize_kernelINS_22Kernel_traits_finalizeILj49152E6__halffS2_fjLj1024ELj4ENS_18Kernel_traits_baseILj49152ES2_fS2_fjLj1024EEEEEEEvNS_9BwdParamsE,@"STO_CUDA_ENTRY STV_DEFAULT"
_ZN10layer_norm22ln_bwd_finalize_kernelINS_22Kernel_traits_finalizeILj49152E6__halffS2_fjLj1024ELj4ENS_18Kernel_traits_baseILj49152ES2_fS2_fjLj1024EEEEEEEvNS_9BwdParamsE:
.text._ZN10layer_norm22ln_bwd_finalize_kernelINS_22Kernel_traits_finalizeILj49152E6__halffS2_fjLj1024ELj4ENS_18Kernel_traits_baseILj49152ES2_fS2_fjLj1024EEEEEEEvNS_9BwdParamsE:
        /* <DEDUP_REMOVED lines=25> */
.L_x_310:
        /* <DEDUP_REMOVED lines=28> */
.L_x_303:
        /* <DEDUP_REMOVED lines=33> */
.L_x_302:
[----:B------:R-:W-:Y:S05]  /*0560*/  BSYNC B1 ;  /* 0x0000000000017941 */ /* 0x000fea0003800000 */
.L_x_301:
        /* <DEDUP_REMOVED lines=23> */
.L_x_305:
[----:B------:R-:W-:Y:S05]  /*06e0*/  BSYNC B1 ;  /* 0x0000000000017941 */ /* 0x000fea0003800000 */
.L_x_304:
        /* <DEDUP_REMOVED lines=11> */
.L_x_300:
[----:B------:R-:W-:Y:S05]  /*07a0*/  BSYNC B0 ;  /* 0x0000000000007941 */ /* 0x000fea0003800000 */
.L_x_299:
        /* <DEDUP_REMOVED lines=29> */
.L_x_321:
[----:B------:R-:W-:Y:S01]  /*0980*/  @!P1 SHF.R.U32.HI R12, RZ, 0x3, R0 ;  /* 0x00000003ff0c9819 */ /* 0x000fe20000011600 */
[----:B---3--:R-:W-:Y:S01]  /*0990*/  FADD.FTZ R14, R9, R14 ;  /* 0x0000000e090e7221 */ /* 0x008fe20000010000 */
[----:B--2---:R-:W-:Y:S02]  /*09a0*/  FADD.FTZ R11, R10, R11 ;  /* 0x0000000b0a0b7221 */ /* 0x004fe40000010000 */
[----:B------:R-:W-:-:S05]  /*09b0*/  @!P1 LOP3.LUT R12, R12, 0x1ffffffc, RZ, 0xc0, !PT ;  /* 0x1ffffffc0c0c9812 */ /* 0x000fca00078ec0ff */
[----:B------:R2:W-:Y:S04]  /*09c0*/  @!P1 STS [R12+UR4+0x2000], R14 ;  /* 0x0020000e0c009988 */ /* 0x0005e80008000804 */
[----:B------:R2:W-:Y:S02]  /*09d0*/  @!P1 STS [R12+UR4+0x2080], R11 ;  /* 0x0020800b0c009988 */ /* 0x0005e40008000804 */
.L_x_306:
        /* <DEDUP_REMOVED lines=14> */
.L_x_309:
[----:B------:R-:W-:Y:S05]  /*0ac0*/  BSYNC B0 ;  /* 0x0000000000007941 */ /* 0x000fea0003800000 */
.L_x_308:
[C---:B------:R-:W-:Y:S02]  /*0ad0*/  ISETP.GT.U32.AND P1, PT, R3.reuse, -0xc001, PT ;  /* 0xffff3fff0300780c */ /* 0x040fe40003f24070 */
[----:B------:R-:W-:Y:S02]  /*0ae0*/  IADD3 R3, R3, 0xc000, RZ ;  /* 0x0000c00003037810 */ /* 0x000fe40007ffe0ff */
[----:B------:R-:W-:-:S09]  /*0af0*/  IADD3 R5, R5, 0x6000, RZ ;  /* 0x0000600005057810 */ /* 0x000fd20007ffe0ff */
[----:B------:R-:W-:Y:S05]  /*0b00*/  @P1 BRA `(.L_x_310) ;  /* 0xfffffff400a01947 */ /* 0x000fea000383ffff */
[----:B------:R-:W-:Y:S05]  /*0b10*/  EXIT ;  /* 0x000000000000794d */ /* 0x000fea0003800000 */
.L_x_307:
[----:B------:R-:W-:Y:S01]  /*0b20*/  HFMA2.MMA R19, -RZ, RZ, 0, 5.9604644775390625e-08 ;  /* 0x00000001ff137435 */ /* 0x000fe200000001ff */
[----:B---3--:R-:W-:Y:S01]  /*0b30*/  IMAD.MOV.U32 R20, RZ, RZ, R10 ;  /* 0x000000ffff147224 */ /* 0x008fe200078e000a */
[----:B------:R-:W-:Y:S02]  /*0b40*/  MOV R22, 0x1f ;  /* 0x0000001f00167802 */ /* 0x000fe40000000f00 */
[----:B------:R-:W-:-:S07]  /*0b50*/  MOV R17, 0xffffffff ;  /* 0xffffffff00117802 */ /* 0x000fce0000000f00 */
[----:B012---:R-:W-:Y:S05]  /*0b60*/  WARPSYNC.COLLECTIVE R17, `(.L_x_311) ;  /* 0x0000000011087348 */ /* 0x007fea0003c00000 */
[----:B------:R3:W4:Y:S02]  /*0b70*/  SHFL.BFLY P2, R18, R20, R19, R22 ;  /* 0x0c00001314127389 */ /* 0x0007240000040016 */
[----:B01234-:R-:W-:Y:S01]  /*0b80*/  ENDCOLLECTIVE ;  /* 0x000000000000791b */ /* 0x01ffe20003800000 */
.L_x_311:
[----:B------:R-:W-:Y:S01]  /*0b90*/  HFMA2.MMA R19, -RZ, RZ, 0, 1.1920928955078125e-07 ;  /* 0x00000002ff137435 */ /* 0x000fe200000001ff */
[----:B------:R-:W-:-:S04]  /*0ba0*/  IMAD.MOV.U32 R11, RZ, RZ, R18 ;  /* 0x000000ffff0b7224 */ /* 0x000fc800078e0012 */
[----:B------:R-:W-:-:S05]  /*0bb0*/  FADD.FTZ R11, R10, R11 ;  /* 0x0000000b0a0b7221 */ /* 0x000fca0000010000 */
[----:B------:R-:W-:-:S07]  /*0bc0*/  MOV R20, R11 ;  /* 0x0000000b00147202 */ /* 0x000fce0000000f00 */
[----:B------:R-:W-:Y:S05]  /*0bd0*/  WARPSYNC.COLLECTIVE R17, `(.L_x_312) ;  /* 0x0000000011087348 */ /* 0x000fea0003c00000 */
[----:B------:R0:W1:Y:S02]  /*0be0*/  SHFL.BFLY P2, R18, R20, R19, R22 ;  /* 0x0c00001314127389 */ /* 0x0000640000040016 */
[----:B01----:R-:W-:Y:S01]  /*0bf0*/  ENDCOLLECTIVE ;  /* 0x000000000000791b */ /* 0x003fe20003800000 */
.L_x_312:
[----:B------:R-:W-:Y:S01]  /*0c00*/  HFMA2.MMA R19, -RZ, RZ, 0, 2.384185791015625e-07 ;  /* 0x00000004ff137435 */ /* 0x000fe200000001ff */
[----:B------:R-:W-:-:S05]  /*0c10*/  MOV R12, R18 ;  /* 0x00000012000c7202 */ /* 0x000fca0000000f00 */
[----:B------:R-:W-:-:S04]  /*0c20*/  FADD.FTZ R12, R11, R12 ;  /* 0x0000000c0b0c7221 */ /* 0x000fc80000010000 */
[----:B------:R-:W-:-:S07]  /*0c30*/  IMAD.MOV.U32 R20, RZ, RZ, R12 ;  /* 0x000000ffff147224 */ /* 0x000fce00078e000c */
[----:B------:R-:W-:Y:S05]  /*0c40*/  WARPSYNC.COLLECTIVE R17, `(.L_x_313) ;  /* 0x0000000011087348 */ /* 0x000fea0003c00000 */
[----:B------:R0:W1:Y:S02]  /*0c50*/  SHFL.BFLY P2, R18, R20, R19, R22 ;  /* 0x0c00001314127389 */ /* 0x0000640000040016 */
[----:B01----:R-:W-:Y:S01]  /*0c60*/  ENDCOLLECTIVE ;  /* 0x000000000000791b */ /* 0x003fe20003800000 */
.L_x_313:
[----:B------:R-:W-:Y:S01]  /*0c70*/  IMAD.MOV.U32 R19, RZ, RZ, 0x8 ;  /* 0x00000008ff137424 */ /* 0x000fe200078e00ff */
[----:B------:R-:W-:-:S05]  /*0c80*/  MOV R13, R18 ;  /* 0x00000012000d7202 */ /* 0x000fca0000000f00 */
[----:B------:R-:W-:-:S05]  /*0c90*/  FADD.FTZ R13, R12, R13 ;  /* 0x0000000d0c0d7221 */ /* 0x000fca0000010000 */
[----:B------:R-:W-:-:S07]  /*0ca0*/  MOV R20, R13 ;  /* 0x0000000d00147202 */ /* 0x000fce0000000f00 */
[----:B------:R-:W-:Y:S05]  /*0cb0*/  WARPSYNC.COLLECTIVE R17, `(.L_x_314) ;  /* 0x0000000011087348 */ /* 0x000fea0003c00000 */
[----:B------:R0:W1:Y:S02]  /*0cc0*/  SHFL.BFLY P2, R18, R20, R19, R22 ;  /* 0x0c00001314127389 */ /* 0x0000640000040016 */
[----:B01----:R-:W-:Y:S01]  /*0cd0*/  ENDCOLLECTIVE ;  /* 0x000000000000791b */ /* 0x003fe20003800000 */
.L_x_314:
[----:B------:R-:W-:Y:S01]  /*0ce0*/  HFMA2.MMA R19, -RZ, RZ, 0, 9.5367431640625e-07 ;  /* 0x00000010ff137435 */ /* 0x000fe200000001ff */
[----:B------:R-:W-:-:S05]  /*0cf0*/  MOV R10, R18 ;  /* 0x00000012000a7202 */ /* 0x000fca0000000f00 */
[----:B------:R-:W-:-:S05]  /*0d00*/  FADD.FTZ R10, R13, R10 ;  /* 0x0000000a0d0a7221 */ /* 0x000fca0000010000 */
[----:B------:R-:W-:-:S07]  /*0d10*/  MOV R20, R10 ;  /* 0x0000000a00147202 */ /* 0x000fce0000000f00 */
[----:B------:R-:W-:Y:S05]  /*0d20*/  WARPSYNC.COLLECTIVE R17, `(.L_x_315) ;  /* 0x0000000011087348 */ /* 0x000fea0003c00000 */
[----:B------:R0:W1:Y:S02]  /*0d30*/  SHFL.BFLY P2, R18, R20, R19, R22 ;  /* 0x0c00001314127389 */ /* 0x0000640000040016 */
[----:B01----:R-:W-:Y:S01]  /*0d40*/  ENDCOLLECTIVE ;  /* 0x000000000000791b */ /* 0x003fe20003800000 */
.L_x_315:
[----:B------:R-:W-:Y:S01]  /*0d50*/  HFMA2.MMA R19, -RZ, RZ, 0, 5.9604644775390625e-08 ;  /* 0x00000001ff137435 */ /* 0x000fe200000001ff */
[----:B------:R-:W-:Y:S01]  /*0d60*/  MOV R20, R9 ;  /* 0x0000000900147202 */ /* 0x000fe20000000f00 */
[----:B------:R-:W-:-:S09]  /*0d70*/  IMAD.MOV.U32 R11, RZ, RZ, R18 ;  /* 0x000000ffff0b7224 */ /* 0x000fd200078e0012 */
[----:B------:R-:W-:Y:S05]  /*0d80*/  WARPSYNC.COLLECTIVE R17, `(.L_x_316) ;  /* 0x0000000011087348 */ /* 0x000fea0003c00000 */
[----:B------:R0:W1:Y:S02]  /*0d90*/  SHFL.BFLY P2, R18, R20, R19, R22 ;  /* 0x0c00001314127389 */ /* 0x0000640000040016 */
[----:B01----:R-:W-:Y:S01]  /*0da0*/  ENDCOLLECTIVE ;  /* 0x000000000000791b */ /* 0x003fe20003800000 */
.L_x_316:
[----:B------:R-:W-:Y:S01]  /*0db0*/  HFMA2.MMA R19, -RZ, RZ, 0, 1.1920928955078125e-07 ;  /* 0x00000002ff137435 */ /* 0x000fe200000001ff */
[----:B------:R-:W-:-:S05]  /*0dc0*/  MOV R12, R18 ;  /* 0x00000012000c7202 */ /* 0x000fca0000000f00 */
[----:B------:R-:W-:-:S04]  /*0dd0*/  FADD.FTZ R14, R9, R12 ;  /* 0x0000000c090e7221 */ /* 0x000fc80000010000 */
[----:B------:R-:W-:-:S07]  /*0de0*/  IMAD.MOV.U32 R20, RZ, RZ, R14 ;  /* 0x000000ffff147224 */ /* 0x000fce00078e000e */
[----:B------:R-:W-:Y:S05]  /*0df0*/  WARPSYNC.COLLECTIVE R17, `(.L_x_317) ;  /* 0x0000000011087348 */ /* 0x000fea0003c00000 */
[----:B------:R0:W1:Y:S02]  /*0e00*/  SHFL.BFLY P2, R18, R20, R19, R22 ;  /* 0x0c00001314127389 */ /* 0x0000640000040016 */
[----:B01----:R-:W-:Y:S01]  /*0e10*/  ENDCOLLECTIVE ;  /* 0x000000000000791b */ /* 0x003fe20003800000 */
.L_x_317:
[----:B------:R-:W-:Y:S01]  /*0e20*/  IMAD.MOV.U32 R19, RZ, RZ, 0x4 ;  /* 0x00000004ff137424 */ /* 0x000fe200078e00ff */
[----:B------:R-:W-:-:S05]  /*0e30*/  MOV R13, R18 ;  /* 0x00000012000d7202 */ /* 0x000fca0000000f00 */
[----:B------:R-:W-:-:S05]  /*0e40*/  FADD.FTZ R15, R14, R13 ;  /* 0x0000000d0e0f7221 */ /* 0x000fca0000010000 */
[----:B------:R-:W-:-:S07]  /*0e50*/  MOV R20, R15 ;  /* 0x0000000f00147202 */ /* 0x000fce0000000f00 */
[----:B------:R-:W-:Y:S05]  /*0e60*/  WARPSYNC.COLLECTIVE R17, `(.L_x_318) ;  /* 0x0000000011087348 */ /* 0x000fea0003c00000 */
[----:B------:R0:W1:Y:S02]  /*0e70*/  SHFL.BFLY P2, R18, R20, R19, R22 ;  /* 0x0c00001314127389 */ /* 0x0000640000040016 */
[----:B01----:R-:W-:Y:S01]  /*0e80*/  ENDCOLLECTIVE ;  /* 0x000000000000791b */ /* 0x003fe20003800000 */
.L_x_318:
[----:B------:R-:W-:Y:S01]  /*0e90*/  HFMA2.MMA R19, -RZ, RZ, 0, 4.76837158203125e-07 ;  /* 0x00000008ff137435 */ /* 0x000fe200000001ff */
[----:B------:R-:W-:-:S05]  /*0ea0*/  MOV R16, R18 ;  /* 0x0000001200107202 */ /* 0x000fca0000000f00 */
[----:B------:R-:W-:-:S05]  /*0eb0*/  FADD.FTZ R16, R15, R16 ;  /* 0x000000100f107221 */ /* 0x000fca0000010000 */
[----:B------:R-:W-:-:S07]  /*0ec0*/  MOV R20, R16 ;  /* 0x0000001000147202 */ /* 0x000fce0000000f00 */
[----:B------:R-:W-:Y:S05]  /*0ed0*/  WARPSYNC.COLLECTIVE R17, `(.L_x_319) ;  /* 0x0000000011087348 */ /* 0x000fea0003c00000 */
[----:B------:R0:W1:Y:S02]  /*0ee0*/  SHFL.BFLY P2, R18, R20, R19, R22 ;  /* 0x0c00001314127389 */ /* 0x0000640000040016 */
[----:B01----:R-:W-:Y:S01]  /*0ef0*/  ENDCOLLECTIVE ;  /* 0x000000000000791b */ /* 0x003fe20003800000 */
.L_x_319:
[----:B------:R-:W-:Y:S01]  /*0f00*/  HFMA2.MMA R19, -RZ, RZ, 0, 9.5367431640625e-07 ;  /* 0x00000010ff137435 */ /* 0x000fe200000001ff */
[----:B------:R-:W-:-:S04]  /*0f10*/  IMAD.MOV.U32 R9, RZ, RZ, R18 ;  /* 0x000000ffff097224 */ /* 0x000fc800078e0012 */
[----:B------:R-:W-:-:S05]  /*0f20*/  FADD.FTZ R9, R16, R9 ;  /* 0x0000000910097221 */ /* 0x000fca0000010000 */
[----:B------:R-:W-:-:S07]  /*0f30*/  MOV R20, R9 ;  /* 0x0000000900147202 */ /* 0x000fce0000000f00 */
[----:B------:R-:W-:Y:S05]  /*0f40*/  WARPSYNC.COLLECTIVE R17, `(.L_x_320) ;  /* 0x0000000011087348 */ /* 0x000fea0003c00000 */
[----:B------:R0:W1:Y:S02]  /*0f50*/  SHFL.BFLY P2, R18, R20, R19, R22 ;  /* 0x0c00001314127389 */ /* 0x0000640000040016 */
[----:B01----:R-:W-:Y:S01]  /*0f60*/  ENDCOLLECTIVE ;  /* 0x000000000000791b */ /* 0x003fe20003800000 */
.L_x_320:
[----:B------:R-:W-:Y:S01]  /*0f70*/  MOV R14, R18 ;  /* 0x00000012000e7202 */ /* 0x000fe20000000f00 */
[----:B------:R-:W-:Y:S06]  /*0f80*/  BRA `(.L_x_321) ;  /* 0xfffffff8007c7947 */ /* 0x000fec000383ffff */
.L_x_322:
        /* <DEDUP_REMOVED lines=15> */
.L_x_5388:


//--------------------- .text._ZN10layer_norm13ln_bwd_kernelINS_13Kernel_traitsI6__halffS2_fjLj49152ELj8ELj1ELj8ELj16ENS_18Kernel_traits_baseILj49152ES2_fS2_fjLj256EEEEEEEvNS_9BwdParamsE --------------------------
	.section	.text._ZN10layer_norm13ln_bwd_kernelINS_13Kernel_traitsI6__halffS2_fjLj49152ELj8ELj1ELj8ELj16ENS_18Kernel_traits_baseILj49152ES2_fS2_fjLj256EEEEEEEvNS_9BwdParamsE,"ax",@progbits
	.align	128
        .global         _ZN10layer_norm13ln_bwd_kernelINS_13Kernel_traitsI6__halffS2_fjLj49152ELj8ELj1ELj8ELj16ENS_18Kernel_traits_baseILj49152ES2_fS2_fjLj256EEEEEEEvNS_9BwdParamsE
        .type           _ZN10layer_norm13ln_bwd_kernelINS_13Kernel_traitsI6__halffS2_fjLj49152ELj8ELj1ELj8ELj16ENS_18Kernel_traits_baseILj49152ES2_fS2_fjLj256EEEEEEEvNS_9BwdParamsE,@function
        .size           _ZN10layer_norm13ln_bwd_kernelINS_13Kernel_traitsI6__halffS2_fjLj49152ELj8ELj1ELj8ELj16ENS_18Kernel_traits_baseILj49152ES2_fS2_fjLj256EEEEEEEvNS_9BwdParamsE,(.L_x_5389 - _ZN10layer_norm13ln_bwd_kernelINS_13Kernel_traitsI6__halffS2_fjLj49152ELj8ELj1ELj8ELj16ENS_18Kernel_traits_baseILj49152ES2_fS2_fjLj256EEEEEEEvNS_9BwdParamsE)
        .other          _ZN10layer_norm13ln_bwd_kernelINS_13Kernel_traitsI6__halffS2_fjLj49152ELj8ELj1ELj8ELj16ENS_18Kernel_traits_baseILj49152ES2_fS2_fjLj256EEEEEEEvNS_9BwdParamsE,@"STO_CUDA_ENTRY STV_DEFAULT"
_ZN10layer_norm13ln_bwd_kernelINS_13Kernel_traitsI6__halffS2_fjLj49152ELj8ELj1ELj8ELj16ENS_18Kernel_traits_baseILj49152ES2_fS2_fjLj256EEEEEEEvNS_9BwdParamsE:
.text._ZN10layer_norm13ln_bwd_kernelINS_13Kernel_traitsI6__halffS2_fjLj49152ELj8ELj1ELj8ELj16ENS_18Kernel_traits_baseILj49152ES2_fS2_fjLj256EEEEEEEvNS_9BwdParamsE:
        /* <DEDUP_REMOVED lines=75> */
[----:B------:R-:W-:Y:S01]  /*04b0*/  HADD2.F32 R135, -RZ, R132.H0_H0 ;  /* 0x20000084ff877230 */ /* 0x000fe20000004100 */
[----:B------:R-:W-:Y:S01]  /*04c0*/  SHF.R.U32.HI R124, RZ, 0x10, R149 ;  /* 0x00000010ff7c7819 */ /* 0x000fe20000011695 */
[----:B------:R-:W-:Y:S01]  /*04d0*/  HFMA2.MMA R90, -RZ, RZ, 0, 0 ;  /* 0x00000000ff5a7435 */ /* 0x000fe200000001ff */
        /* <DEDUP_REMOVED lines=20> */
[----:B------:R-:W-:Y:S01]  /*0620*/  MOV R105, RZ ;  /* 0x000000ff00697202 */ /* 0x000fe20000000f00 */
[----:B------:R-:W-:Y:S01]  /*0630*/  HADD2.F32 R133, -RZ, R133.H0_H0 ;  /* 0x20000085ff857230 */ /* 0x000fe20000004100 */
[----:B------:R-:W-:Y:S01]  /*0640*/  CS2R R44, SRZ ;  /* 0x00000000002c7805 */ /* 0x000fe2000001ff00 */
        /* <DEDUP_REMOVED lines=23> */
[----:B------:R-:W-:Y:S01]  /*07c0*/  MOV R103, RZ ;  /* 0x000000ff00677202 */ /* 0x000fe20000000f00 */
        /* <DEDUP_REMOVED lines=47> */
[----:B------:R-:W-:-:S07]  /*0ac0*/  HADD2.F32 R91, -RZ, R91.H0_H0 ;  /* 0x2000005bff5b7230 */ /* 0x000fce0000004100 */
.L_x_329:
        /* <DEDUP_REMOVED lines=57> */
[----:B------:R-:W-:-:S03]  /*0e60*/  IMAD.WIDE.U32 R28, R159, 0x8, R34 ;  /* 0x000000089f1c7825 */ /* 0x000fc600078e0022 */
[----:B------:R-:W5:Y:S01]  /*0e70*/  LDG.E.64 R2, desc[UR6][R2.64] ;  /* 0x0000000602027981 */ /* 0x000f62000c1e1b00 */
[----:B---3--:R-:W-:-:S03]  /*0e80*/  IMAD.WIDE R160, R43, 0x4, R30 ;  /* 0x000000042ba07825 */ /* 0x008fc600078e021e */
[----:B------:R-:W3:Y:S01]  /*0e90*/  LDG.E.64 R28, desc[UR6][R28.64] ;  /* 0x000000061c1c7981 */ /* 0x000ee2000c1e1b00 */
[----:B------:R-:W-:-:S03]  /*0ea0*/  IMAD.WIDE.U32 R30, R157, 0x8, R34 ;  /* 0x000000089d1e7825 */ /* 0x000fc600078e0022 */
[----:B------:R2:W3:Y:S01]  /*0eb0*/  LDG.E R130, desc[UR6][R160.64] ;  /* 0x00000006a0827981 */ /* 0x0004e2000c1e1900 */
        /* <DEDUP_REMOVED lines=43> */
[----:B------:R-:W-:Y:S01]  /*1170*/  @P0 FADD.FTZ R148, -R141, R6 ;  /* 0x000000068d940221 */ /* 0x000fe20000010100 */
[----:B------:R-:W-:Y:S01]  /*1180*/  @!P0 FADD.FTZ R181, R6, -R0 ;  /* 0x8000000006b58221 */ /* 0x000fe20000010000 */
[----:B------:R-:W-:Y:S01]  /*1190*/  @P0 FADD.FTZ R150, -R116, R7 ;  /* 0x0000000774960221 */ /* 0x000fe20000010100 */
[----:B------:R-:W-:Y:S01]  /*11a0*/  @P0 FMUL.FTZ R152, R152, R189 ;  /* 0x000000bd98980220 */ /* 0x000fe20000410000 */
[----:B------:R-:W-:Y:S01]  /*11b0*/  @!P0 FADD.FTZ R171, R16, -R0 ;  /* 0x8000000010ab8221 */ /* 0x000fe20000010000 */
[----:B------:R-:W-:Y:S01]  /*11c0*/  @P0 FADD.FTZ R6, -R110, R25 ;  /* 0x000000196e060221 */ /* 0x000fe20000010100 */
[----:B------:R-:W-:Y:S01]  /*11d0*/  @!P0 FADD.FTZ R189, R25, -R0 ;  /* 0x8000000019bd8221 */ /* 0x000fe20000010000 */
[----:B------:R-:W0:Y:S01]  /*11e0*/  @P0 MUFU.RCP R16, R109 ;  /* 0x0000006d00100308 */ /* 0x000e220000001000 */
        /* <DEDUP_REMOVED lines=39> */
[----:B------:R-:W-:-:S02]  /*1460*/  MOV R4, R3 ;  /* 0x0000000300047202 */ /* 0x000fc40000000f00 */
[----:B------:R-:W-:Y:S01]  /*1470*/  MOV R0, R2 ;  /* 0x0000000200007202 */ /* 0x000fe20000000f00 */
[----:B------:R-:W-:Y:S01]  /*1480*/  @P0 FMUL.FTZ R165, R165, R156 ;  /* 0x0000009ca5a50220 */ /* 0x000fe20000410000 */
[--C-:B------:R-:W-:Y:S01]  /*1490*/  SHF.R.U32.HI R8, RZ, 0x10, R3.reuse ;  /* 0x00000010ff087819 */ /* 0x100fe20000011603 */
[----:B------:R-:W-:Y:S01]  /*14a0*/  HADD2.F32 R4, -RZ, R4.H0_H0 ;  /* 0x20000004ff047230 */ /* 0x000fe20000004100 */
[----:B------:R-:W-:Y:S01]  /*14b0*/  SHF.R.U64 R156, R2, 0x10, R3 ;  /* 0x00000010029c7819 */ /* 0x000fe20000001203 */
[----:B------:R-:W-:Y:S01]  /*14c0*/  @P0 FMUL.FTZ R140, R140, R169 ;  /* 0x000000a98c8c0220 */ /* 0x000fe20000410000 */
[----:B---3--:R-:W-:Y:S01]  /*14d0*/  @!P0 FMUL.FTZ R136, R130, R173 ;  /* 0x000000ad82888220 */ /* 0x008fe20000410000 */
[----:B------:R-:W-:Y:S01]  /*14e0*/  MOV R3, R28 ;  /* 0x0000001c00037202 */ /* 0x000fe20000000f00 */
[----:B------:R-:W-:Y:S02]  /*14f0*/  HADD2.F32 R0, -RZ, R0.H0_H0 ;  /* 0x20000000ff007230 */ /* 0x000fe40000004100 */
[----:B------:R-:W-:Y:S01]  /*1500*/  @P0 FMUL.FTZ R138, R138, R167 ;  /* 0x000000a78a8a0220 */ /* 0x000fe20000410000 */
[----:B------:R-:W-:Y:S01]  /*1510*/  @P0 FADD.FTZ R169, -R131, R20 ;  /* 0x0000001483a90221 */ /* 0x000fe20000010100 */
[C---:B------:R-:W-:Y:S01]  /*1520*/  @!P0 FMUL.FTZ R132, R130.reuse, R171 ;  /* 0x000000ab82848220 */ /* 0x040fe20000410000 */
[----:B------:R-:W-:Y:S01]  /*1530*/  @P0 FADD.FTZ R167, -R137, R14 ;  /* 0x0000000e89a70221 */ /* 0x000fe20000010100 */
[C---:B------:R-:W-:Y:S01]  /*1540*/  @!P0 FMUL.FTZ R161, R130.reuse, R9 ;  /* 0x0000000982a18220 */ /* 0x040fe20000410000 */
[----:B------:R-:W-:Y:S01]  /*1550*/  @!P0 FMUL.FTZ R146, R130, R5 ;  /* 0x0000000582928220 */ /* 0x000fe20000410000 */
[----:B------:R-:W-:-:S02]  /*1560*/  HADD2.F32 R8, -RZ, R8.H0_H0 ;  /* 0x20000008ff087230 */ /* 0x000fc40000004100 */
[----:B------:R-:W-:Y:S01]  /*1570*/  @!P0 FMUL.FTZ R138, R130, R19 ;  /* 0x00000013828a8220 */ /* 0x000fe20000410000 */
[----:B------:R-:W-:Y:S01]  /*1580*/  SHF.R.U64 R12, R28, 0x10, R29 ;  /* 0x000000101c0c7819 */ /* 0x000fe2000000121d */
[C---:B------:R-:W-:Y:S01]  /*1590*/  FADD.FTZ R86, R4.reuse, R86 ;  /* 0x0000005604567221 */ /* 0x040fe20000010000 */
[----:B------:R-:W-:Y:S01]  /*15a0*/  MOV R5, R29 ;  /* 0x0000001d00057202 */ /* 0x000fe20000000f00 */
[----:B------:R-:W-:Y:S01]  /*15b0*/  FFMA.FTZ R87, R4, R136, R87 ;  /* 0x0000008804577223 */ /* 0x000fe20000010057 */
[----:B------:R-:W-:Y:S01]  /*15c0*/  SHF.R.U32.HI R10, RZ, 0x10, R29 ;  /* 0x00000010ff0a7819 */ /* 0x000fe2000001161d */
[----:B------:R-:W-:Y:S01]  /*15d0*/  HADD2.F32 R29, -RZ, R156.H0_H0 ;  /* 0x2000009cff1d7230 */ /* 0x000fe20000004100 */
[--C-:B------:R-:W-:Y:S02]  /*15e0*/  SHF.R.U64 R173, R30, 0x10, R31.reuse ;  /* 0x000000101ead7819 */ /* 0x100fe4000000121f */
[----:B------:R-:W-:Y:S02]  /*15f0*/  MOV R9, R31 ;  /* 0x0000001f00097202 */ /* 0x000fe40000000f00 */
[----:B------:R-:W-:Y:S01]  /*1600*/  SHF.R.U32.HI R14, RZ, 0x10, R31 ;  /* 0x00000010ff0e7819 */ /* 0x000fe2000001161f */
[----:B------:R-:W-:Y:S01]  /*1610*/  FMUL.FTZ R31, R127, R4 ;  /* 0x000000047f1f7220 */ /* 0x000fe20000410000 */
[----:B0-----:R-:W-:Y:S01]  /*1620*/  @P0 FMUL.FTZ R169, R169, R16 ;  /* 0x00000010a9a90220 */ /* 0x001fe20000410000 */
[----:B------:R-:W-:Y:S01]  /*1630*/  @!P0 FMUL.FTZ R134, R130, R17 ;  /* 0x0000001182868220 */ /* 0x000fe20000410000 */
[C---:B------:R-:W-:Y:S01]  /*1640*/  FADD.FTZ R90, R0.reuse, R90 ;  /* 0x0000005a005a7221 */ /* 0x040fe20000010000 */
[----:B------:R-:W-:Y:S01]  /*1650*/  FFMA.FTZ R103, R0, R132, R103 ;  /* 0x0000008400677223 */ /* 0x000fe20000010067 */
[----:B------:R-:W-:-:S02]  /*1660*/  HADD2.F32 R4, -RZ, R3.H0_H0 ;  /* 0x20000003ff047230 */ /* 0x000fc40000004100 */
        /* <DEDUP_REMOVED lines=9> */
[----:B------:R-:W-:Y:S02]  /*1700*/  HADD2.F32 R8, -RZ, R5.H0_H0 ;  /* 0x20000005ff087230 */ /* 0x000fe40000004100 */
        /* <DEDUP_REMOVED lines=22> */
[----:B------:R-:W-:Y:S01]  /*1870*/  @!P0 FMUL.FTZ R150, R130, R7 ;  /* 0x0000000782968220 */ /* 0x000fe20000410000 */
[----:B------:R-:W-:Y:S01]  /*1880*/  FFMA.FTZ R4, R29, R134, R4 ;  /* 0x000000861d047223 */ /* 0x000fe20000010004 */
[----:B------:R-:W-:Y:S01]  /*1890*/  MOV R7, R30 ;  /* 0x0000001e00077202 */ /* 0x000fe20000000f00 */
[----:B------:R-:W-:Y:S01]  /*18a0*/  FADD.FTZ R8, R8, R31 ;  /* 0x0000001f08087221 */ /* 0x000fe20000010000 */
[----:B------:R-:W-:-:S02]  /*18b0*/  HADD2.F32 R3, -RZ, R12.H0_H0 ;  /* 0x2000000cff037230 */ /* 0x000fc40000004100 */
[----:B------:R-:W-:Y:S01]  /*18c0*/  FFMA.FTZ R4, R31, R136, R4 ;  /* 0x000000881f047223 */ /* 0x000fe20000010004 */
[----:B------:R-:W-:Y:S01]  /*18d0*/  @!P0 FMUL.FTZ R163, R130, R179 ;  /* 0x000000b382a38220 */ /* 0x000fe20000410000 */
[----:B------:R-:W-:Y:S02]  /*18e0*/  HADD2.F32 R7, -RZ, R7.H0_H0 ;  /* 0x20000007ff077230 */ /* 0x000fe40000004100 */
        /* <DEDUP_REMOVED lines=10> */
[----:B------:R-:W-:-:S02]  /*1990*/  HADD2.F32 R10, -RZ, R10.H0_H0 ;  /* 0x2000000aff0a7230 */ /* 0x000fc40000004100 */
[----:B------:R-:W-:Y:S01]  /*19a0*/  FADD.FTZ R4, R3, R30 ;  /* 0x0000001e03047221 */ /* 0x000fe20000010000 */
[----:B------:R-:W-:Y:S01]  /*19b0*/  FFMA.FTZ R8, R30, R161, R7 ;  /* 0x000000a11e087223 */ /* 0x000fe20000010007 */
[----:B------:R-:W-:Y:S01]  /*19c0*/  @!P0 FMUL.FTZ R144, R130, R11 ;  /* 0x0000000b82908220 */ /* 0x000fe20000410000 */
[----:B------:R-:W-:Y:S01]  /*19d0*/  FMUL.FTZ R171, R99, R10 ;  /* 0x0000000a63ab7220 */ /* 0x000fe20000410000 */
[----:B------:R-:W-:Y:S01]  /*19e0*/  FADD.FTZ R4, R4, R37 ;  /* 0x0000002504047221 */ /* 0x000fe20000010000 */
[----:B------:R-:W-:Y:S01]  /*19f0*/  FFMA.FTZ R8, R37, R142, R8 ;  /* 0x0000008e25087223 */ /* 0x000fe20000010008 */
[----:B------:R-:W-:Y:S02]  /*1a00*/  HADD2.F32 R173, -RZ, R173.H0_H0 ;  /* 0x200000adffad7230 */ /* 0x000fe40000004100 */
[----:B------:R-:W-:Y:S01]  /*1a10*/  FADD.FTZ R3, R4, R171 ;  /* 0x000000ab04037221 */ /* 0x000fe20000010000 */
[----:B------:R-:W-:Y:S01]  /*1a20*/  FFMA.FTZ R7, R171, R144, R8 ;  /* 0x00000090ab077223 */ /* 0x000fe20000010008 */
[----:B------:R-:W-:-:S02]  /*1a30*/  HADD2.F32 R12, -RZ, R9.H0_H0 ;  /* 0x20000009ff0c7230 */ /* 0x000fc40000004100 */
[C---:B------:R-:W-:Y:S01]  /*1a40*/  FADD.FTZ R72, R173.reuse, R72 ;  /* 0x00000048ad487221 */ /* 0x040fe20000010000 */
[----:B------:R-:W-:Y:S01]  /*1a50*/  FFMA.FTZ R73, R173, R146, R73 ;  /* 0x00000092ad497223 */ /* 0x000fe20000010049 */
[----:B------:R-:W-:Y:S01]  /*1a60*/  FMUL.FTZ R173, R98, R173 ;  /* 0x000000ad62ad7220 */ /* 0x000fe20000410000 */
[----:B------:R-:W-:Y:S01]  /*1a70*/  FADD.FTZ R4, R3, R32 ;  /* 0x0000002003047221 */ /* 0x000fe20000010000 */
[----:B------:R-:W-:Y:S01]  /*1a80*/  FFMA.FTZ R8, R32, R163, R7 ;  /* 0x000000a320087223 */ /* 0x000fe20000010007 */
[----:B------:R-:W-:Y:S01]  /*1a90*/  MOV R11, R36 ;  /* 0x00000024000b7202 */ /* 0x000fe20000000f00 */
[----:B------:R-:W-:Y:S02]  /*1aa0*/  HADD2.F32 R14, -RZ, R14.H0_H0 ;  /* 0x2000000eff0e7230 */ /* 0x000fe40000004100 */
[----:B------:R-:W-:Y:S01]  /*1ab0*/  FMUL.FTZ R175, R119, R12 ;  /* 0x0000000c77af7220 */ /* 0x000fe20000410000 */
[----:B------:R-:W-:Y:S01]  /*1ac0*/  FADD.FTZ R4, R4, R173 ;  /* 0x000000ad04047221 */ /* 0x000fe20000010000 */
[----:B------:R-:W-:Y:S01]  /*1ad0*/  @!P0 FMUL.FTZ R148, R130, R181 ;  /* 0x000000b582948220 */ /* 0x000fe20000410000 */
[----:B------:R-:W-:Y:S01]  /*1ae0*/  FFMA.FTZ R8, R173, R146, R8 ;  /* 0x00000092ad087223 */ /* 0x000fe20000010008 */
[----:B------:R-:W-:-:S02]  /*1af0*/  HADD2.F32 R11, -RZ, R11.H0_H0 ;  /* 0x2000000bff0b7230 */ /* 0x000fc40000004100 */
[----:B------:R-:W-:Y:S01]  /*1b00*/  FMUL.FTZ R177, R97, R14 ;  /* 0x0000000e61b17220 */ /* 0x000fe20000410000 */
[----:B------:R-:W-:Y:S01]  /*1b10*/  FADD.FTZ R4, R4, R175 ;  /* 0x000000af04047221 */ /* 0x000fe20000010000 */
[----:B------:R-:W-:Y:S01]  /*1b20*/  FFMA.FTZ R8, R175, R148, R8 ;  /* 0x00000094af087223 */ /* 0x000fe20000010008 */
[----:B------:R-:W-:Y:S02]  /*1b30*/  HADD2.F32 R5, -RZ, R16.H0_H0 ;  /* 0x20000010ff057230 */ /* 0x000fe40000004100 */
[----:B------:R-:W-:Y:S01]  /*1b40*/  FMUL.FTZ R36, R117, R11 ;  /* 0x0000000b75247220 */ /* 0x000fe20000410000 */
[----:B------:R-:W-:Y:S02]  /*1b50*/  HADD2.F32 R16, -RZ, R21.H0_H0 ;  /* 0x20000015ff107230 */ /* 0x000fe40000004100 */
        /* <DEDUP_REMOVED lines=8> */
[----:B------:R-:W-:Y:S01]  /*1be0*/  @P0 FMUL.FTZ R167, R167, R158 ;  /* 0x0000009ea7a70220 */ /* 0x000fe20000410000 */
[----:B------:R-:W-:Y:S01]  /*1bf0*/  FMUL.FTZ R156, R115, R13 ;  /* 0x0000000d739c7220 */ /* 0x000fe20000410000 */
[----:B------:R-:W-:Y:S01]  /*1c00*/  FADD.FTZ R3, R4, R183 ;  /* 0x000000b704037221 */ /* 0x000fe20000010000 */
[----:B------:R-:W0:Y:S01]  /*1c10*/  @P0 MUFU.RCP R201, R93 ;  /* 0x0000005d00c90308 */ /* 0x000e220000001000 */
[----:B------:R-:W-:Y:S01]  /*1c20*/  @!P0 FMUL.FTZ R167, R130, R185 ;  /* 0x000000b982a78220 */ /* 0x000fe20000410000 */
[----:B------:R-:W-:Y:S01]  /*1c30*/  FFMA.FTZ R7, R183, R152, R8 ;  /* 0x00000098b7077223 */ /* 0x000fe20000010008 */
[----:B------:R-:W-:-:S02]  /*1c40*/  HADD2.F32 R15, -RZ, R15.H0_H0 ;  /* 0x2000000fff0f7230 */ /* 0x000fc40000004100 */
[----:B------:R-:W-:Y:S01]  /*1c50*/  @!P0 FMUL.FTZ R27, R130, R191 ;  /* 0x000000bf821b8220 */ /* 0x000fe20000410000 */
[----:B------:R-:W-:Y:S01]  /*1c60*/  FMUL.FTZ R185, R95, R18 ;  /* 0x000000125fb97220 */ /* 0x000fe20000410000 */
[----:B------:R-:W-:Y:S01]  /*1c70*/  FADD.FTZ R4, R3, R156 ;  /* 0x0000009c03047221 */ /* 0x000fe20000010000 */
[----:B------:R-:W-:Y:S01]  /*1c80*/  FFMA.FTZ R8, R156, R167, R7 ;  /* 0x000000a79c087223 */ /* 0x000fe20000010007 */
[----:B------:R-:W-:Y:S01]  /*1c90*/  MOV R17, R34 ;  /* 0x0000002200117202 */ /* 0x000fe20000000f00 */
[----:B------:R-:W-:Y:S02]  /*1ca0*/  HADD2.F32 R28, -RZ, R28.H0_H0 ;  /* 0x2000001cff1c7230 */ /* 0x000fe40000004100 */
[----:B------:R-:W-:Y:S01]  /*1cb0*/  FMUL.FTZ R34, R113, R15 ;  /* 0x0000000f71227220 */ /* 0x000fe20000410000 */
        /* <DEDUP_REMOVED lines=11> */
[----:B------:R-:W-:-:S02]  /*1d70*/  HADD2.F32 R160, -RZ, R160.H0_H0 ;  /* 0x200000a0ffa07230 */ /* 0x000fc40000004100 */
[----:B------:R-:W-:Y:S01]  /*1d80*/  FADD.FTZ R3, R4, R181 ;  /* 0x000000b504037221 */ /* 0x000fe20000010000 */
[----:B------:R-:W-:Y:S01]  /*1d90*/  FFMA.FTZ R5, R181, R26, R8 ;  /* 0x0000001ab5057223 */ /* 0x000fe20000010008 */
[----:B0-----:R-:W-:Y:S01]  /*1da0*/  @P0 FMUL.FTZ R24, R24, R201 ;  /* 0x000000c918180220 */ /* 0x001fe20000410000 */
[----:B------:R-:W-:Y:S01]  /*1db0*/  @!P0 FMUL.FTZ R24, R130, R193 ;  /* 0x000000c182188220 */ /* 0x000fe20000410000 */
[----:B------:R-:W-:Y:S02]  /*1dc0*/  HADD2.F32 R17, -RZ, R17.H0_H0 ;  /* 0x20000011ff117230 */ /* 0x000fe40000004100 */
[----:B------:R-:W-:Y:S01]  /*1dd0*/  FMUL.FTZ R187, R93, R160 ;  /* 0x000000a05dbb7220 */ /* 0x000fe20000410000 */
[----:B------:R-:W0:Y:S01]  /*1de0*/  @P0 MUFU.RCP R207, R91 ;  /* 0x0000005b00cf0308 */ /* 0x000e220000001000 */
[----:B------:R-:W-:Y:S01]  /*1df0*/  FADD.FTZ R4, R3, R158 ;  /* 0x0000009e03047221 */ /* 0x000fe20000010000 */
[----:B------:R-:W-:Y:S01]  /*1e00*/  FFMA.FTZ R8, R158, R27, R5 ;  /* 0x0000001b9e087223 */ /* 0x000fe20000010005 */
[----:B------:R-:W-:-:S02]  /*1e10*/  HADD2.F32 R162, -RZ, R162.H0_H0 ;  /* 0x200000a2ffa27230 */ /* 0x000fc40000004100 */
[C---:B------:R-:W-:Y:S01]  /*1e20*/  FADD.FTZ R49, R160.reuse, R49 ;  /* 0x00000031a0317221 */ /* 0x040fe20000010000 */
[-C--:B------:R-:W-:Y:S01]  /*1e30*/  FFMA.FTZ R61, R160, R24.reuse, R61 ;  /* 0x00000018a03d7223 */ /* 0x080fe2000001003d */
[----:B------:R-:W-:Y:S01]  /*1e40*/  FMUL.FTZ R160, R109, R17 ;  /* 0x000000116da07220 */ /* 0x000fe20000410000 */
[----:B------:R-:W-:Y:S01]  /*1e50*/  FADD.FTZ R3, R4, R187 ;  /* 0x000000bb04037221 */ /* 0x000fe20000010000 */
[----:B------:R-:W-:Y:S01]  /*1e60*/  @!P0 FMUL.FTZ R169, R130, R195 ;  /* 0x000000c382a98220 */ /* 0x000fe20000410000 */
[----:B------:R-:W-:Y:S01]  /*1e70*/  FFMA.FTZ R5, R187, R24, R8 ;  /* 0x00000018bb057223 */ /* 0x000fe20000010008 */
[----:B------:R-:W-:Y:S02]  /*1e80*/  HADD2.F32 R19, -RZ, R19.H0_H0 ;  /* 0x20000013ff137230 */ /* 0x000fe40000004100 */
[----:B------:R-:W-:Y:S01]  /*1e90*/  FMUL.FTZ R189, R92, R162 ;  /* 0x000000a25cbd7220 */ /* 0x000fe20000410000 */
[----:B------:R-:W-:Y:S01]  /*1ea0*/  FADD.FTZ R4, R3, R160 ;  /* 0x000000a003047221 */ /* 0x000fe20000010000 */
[----:B------:R-:W-:Y:S01]  /*1eb0*/  FFMA.FTZ R8, R160, R169, R5 ;  /* 0x000000a9a0087223 */ /* 0x000fe20000010005 */
[----:B------:R-:W-:Y:S01]  /*1ec0*/  @P0 FADD.FTZ R20, -R104, R23 ;  /* 0x0000001768140221 */ /* 0x000fe20000010100 */
[----:B------:R-:W-:-:S02]  /*1ed0*/  HADD2.F32 R164, -RZ, R164.H0_H0 ;  /* 0x200000a4ffa47230 */ /* 0x000fc40000004100 */
        /* <DEDUP_REMOVED lines=62> */
.L_x_340:
        /* <DEDUP_REMOVED lines=53> */
.L_x_326:
[----:B------:R-:W-:Y:S05]  /*2610*/  BSYNC B0 ;  /* 0x0000000000007941 */ /* 0x000fea0003800000 */
.L_x_325:
        /* <DEDUP_REMOVED lines=19> */
.L_x_328:
[----:B------:R-:W2:Y:S04]  /*2750*/  LDG.E.STRONG.GPU R4, desc[UR6][R2.64] ;  /* 0x0000000602047981 */ /* 0x000ea8000c1ef900 */
[----:B--2---:R-:W-:Y:S01]  /*2760*/  CCTL.IVALL ;  /* 0x00000000ff00798f */ /* 0x004fe20002000000 */
[----:B------:R-:W-:Y:S05]  /*2770*/  YIELD ;  /* 0x0000000000007946 */ /* 0x000fea0003800000 */
[----:B------:R-:W-:-:S13]  /*2780*/  ISETP.NE.AND P0, PT, R4, R7, PT ;  /* 0x000000070400720c */ /* 0x000fda0003f05270 */
[----:B------:R-:W-:Y:S05]  /*2790*/  @P0 BRA `(.L_x_328) ;  /* 0xfffffffc00ec0947 */ /* 0x000fea000383ffff */
.L_x_327:
        /* <DEDUP_REMOVED lines=183> */
.L_x_323:
        /* <DEDUP_REMOVED lines=33> */
.L_x_324:
[----:B------:R-:W-:Y:S01]  /*3520*/  HFMA2.MMA R15, -RZ, RZ, 0, 9.5367431640625e-07 ;  /* 0x00000010ff0f7435 */ /* 0x000fe200000001ff */
[----:B------:R-:W-:Y:S02]  /*3530*/  MOV R16, R3 ;  /* 0x0000000300107202 */ /* 0x000fe40000000f00 */
[----:B------:R-:W-:Y:S02]  /*3540*/  MOV R18, 0x1f ;  /* 0x0000001f00127802 */ /* 0x000fe40000000f00 */
[----:B------:R-:W-:-:S07]  /*3550*/  MOV R13, 0xffffffff ;  /* 0xffffffff000d7802 */ /* 0x000fce0000000f00 */
[----:B------:R-:W-:Y:S05]  /*3560*/  WARPSYNC.COLLECTIVE R13, `(.L_x_330) ;  /* 0x000000000d087348 */ /* 0x000fea0003c00000 */
[----:B------:R0:W1:Y:S02]  /*3570*/  SHFL.DOWN P0, R14, R16, R15, R18 ;  /* 0x0800000f100e7389 */ /* 0x0000640000000012 */
[----:B01----:R-:W-:Y:S01]  /*3580*/  ENDCOLLECTIVE ;  /* 0x000000000000791b */ /* 0x003fe20003800000 */
.L_x_330:
[----:B------:R-:W-:Y:S02]  /*3590*/  MOV R16, R4 ;  /* 0x0000000400107202 */ /* 0x000fe40000000f00 */
[----:B------:R-:W-:-:S07]  /*35a0*/  MOV R8, R14 ;  /* 0x0000000e00087202 */ /* 0x000fce0000000f00 */
[----:B------:R-:W-:Y:S05]  /*35b0*/  WARPSYNC.COLLECTIVE R13, `(.L_x_331) ;  /* 0x000000000d087348 */ /* 0x000fea0003c00000 */
[----:B------:R0:W1:Y:S02]  /*35c0*/  SHFL.DOWN P0, R14, R16, R15, R18 ;  /* 0x0800000f100e7389 */ /* 0x0000640000000012 */
[----:B01----:R-:W-:Y:S01]  /*35d0*/  ENDCOLLECTIVE ;  /* 0x000000000000791b */ /* 0x003fe20003800000 */
.L_x_331:
[----:B------:R-:W-:Y:S01]  /*35e0*/  FADD.FTZ R8, R3, R8 ;  /* 0x0000000803087221 */ /* 0x000fe20000010000 */
[----:B------:R-:W-:-:S04]  /*35f0*/  HFMA2.MMA R15, -RZ, RZ, 0, 4.76837158203125e-07 ;  /* 0x00000008ff0f7435 */ /* 0x000fc800000001ff */
[----:B------:R-:W-:Y:S02]  /*3600*/  MOV R16, R8 ;  /* 0x0000000800107202 */ /* 0x000fe40000000f00 */
[----:B------:R-:W-:-:S07]  /*3610*/  MOV R5, R14 ;  /* 0x0000000e00057202 */ /* 0x000fce0000000f00 */
[----:B------:R-:W-:Y:S05]  /*3620*/  WARPSYNC.COLLECTIVE R13, `(.L_x_332) ;  /* 0x000000000d087348 */ /* 0x000fea0003c00000 */
[----:B------:R0:W1:Y:S02]  /*3630*/  SHFL.DOWN P0, R14, R16, R15, R18 ;  /* 0x0800000f100e7389 */ /* 0x0000640000000012 */
[----:B01----:R-:W-:Y:S01]  /*3640*/  ENDCOLLECTIVE ;  /* 0x000000000000791b */ /* 0x003fe20003800000 */
.L_x_332:
[----:B------:R-:W-:-:S05]  /*3650*/  FADD.FTZ R5, R4, R5 ;  /* 0x0000000504057221 */ /* 0x000fca0000010000 */
[----:B------:R-:W-:Y:S02]  /*3660*/  MOV R16, R5 ;  /* 0x0000000500107202 */ /* 0x000fe40000000f00 */
[----:B------:R-:W-:-:S07]  /*3670*/  MOV R7, R14 ;  /* 0x0000000e00077202 */ /* 0x000fce0000000f00 */
[----:B------:R-:W-:Y:S05]  /*3680*/  WARPSYNC.COLLECTIVE R13, `(.L_x_333) ;  /* 0x000000000d087348 */ /* 0x000fea0003c00000 */
[----:B------:R0:W1:Y:S02]  /*3690*/  SHFL.DOWN P0, R14, R16, R15, R18 ;  /* 0x0800000f100e7389 */ /* 0x0000640000000012 */
[----:B01----:R-:W-:Y:S01]  /*36a0*/  ENDCOLLECTIVE ;  /* 0x000000000000791b */ /* 0x003fe20003800000 */
.L_x_333:
[----:B------:R-:W-:Y:S01]  /*36b0*/  FADD.FTZ R7, R8, R7 ;  /* 0x0000000708077221 */ /* 0x000fe20000010000 */
[----:B------:R-:W-:-:S04]  /*36c0*/  HFMA2.MMA R15, -RZ, RZ, 0, 2.384185791015625e-07 ;  /* 0x00000004ff0f7435 */ /* 0x000fc800000001ff */
[----:B------:R-:W-:Y:S02]  /*36d0*/  MOV R16, R7 ;  /* 0x0000000700107202 */ /* 0x000fe40000000f00 */
[----:B------:R-:W-:-:S07]  /*36e0*/  MOV R10, R14 ;  /* 0x0000000e000a7202 */ /* 0x000fce0000000f00 */
[----:B------:R-:W-:Y:S05]  /*36f0*/  WARPSYNC.COLLECTIVE R13, `(.L_x_334) ;  /* 0x000000000d087348 */ /* 0x000fea0003c00000 */
[----:B------:R0:W1:Y:S02]  /*3700*/  SHFL.DOWN P0, R14, R16, R15, R18 ;  /* 0x0800000f100e7389 */ /* 0x0000640000000012 */
[----:B01----:R-:W-:Y:S01]  /*3710*/  ENDCOLLECTIVE ;  /* 0x000000000000791b */ /* 0x003fe20003800000 */
.L_x_334:
[----:B------:R-:W-:-:S05]  /*3720*/  FADD.FTZ R10, R5, R10 ;  /* 0x0000000a050a7221 */ /* 0x000fca0000010000 */
[----:B------:R-:W-:Y:S02]  /*3730*/  MOV R16, R10 ;  /* 0x0000000a00107202 */ /* 0x000fe40000000f00 */
[----:B------:R-:W-:-:S07]  /*3740*/  MOV R12, R14 ;  /* 0x0000000e000c7202 */ /* 0x000fce0000000f00 */
[----:B------:R-:W-:Y:S05]  /*3750*/  WARPSYNC.COLLECTIVE R13, `(.L_x_335) ;  /* 0x000000000d087348 */ /* 0x000fea0003c00000 */
[----:B------:R0:W1:Y:S02]  /*3760*/  SHFL.DOWN P0, R14, R16, R15, R18 ;  /* 0x0800000f100e7389 */ /* 0x0000640000000012 */
[----:B01----:R-:W-:Y:S01]  /*3770*/  ENDCOLLECTIVE ;  /* 0x000000000000791b */ /* 0x003fe20003800000 */
.L_x_335:
[----:B------:R-:W-:Y:S01]  /*3780*/  FADD.FTZ R12, R7, R12 ;  /* 0x0000000c070c7221 */ /* 0x000fe20000010000 */
[----:B------:R-:W-:-:S04]  /*3790*/  HFMA2.MMA R15, -RZ, RZ, 0, 1.1920928955078125e-07 ;  /* 0x00000002ff0f7435 */ /* 0x000fc800000001ff */
[----:B------:R-:W-:Y:S02]  /*37a0*/  MOV R16, R12 ;  /* 0x0000000c00107202 */ /* 0x000fe40000000f00 */
[----:B------:R-:W-:-:S07]  /*37b0*/  MOV R9, R14 ;  /* 0x0000000e00097202 */ /* 0x000fce0000000f00 */
[----:B------:R-:W-:Y:S05]  /*37c0*/  WARPSYNC.COLLECTIVE R13, `(.L_x_336) ;  /* 0x000000000d087348 */ /* 0x000fea0003c00000 */
[----:B------:R0:W1:Y:S02]  /*37d0*/  SHFL.DOWN P0, R14, R16, R15, R18 ;  /* 0x0800000f100e7389 */ /* 0x0000640000000012 */
[----:B01----:R-:W-:Y:S01]  /*37e0*/  ENDCOLLECTIVE ;  /* 0x000000000000791b */ /* 0x003fe20003800000 */
.L_x_336:
[----:B------:R-:W-:-:S05]  /*37f0*/  FADD.FTZ R9, R10, R9 ;  /* 0x000000090a097221 */ /* 0x000fca0000010000 */
[----:B------:R-:W-:Y:S02]  /*3800*/  MOV R16, R9 ;  /* 0x0000000900107202 */ /* 0x000fe40000000f00 */
[----:B------:R-:W-:-:S07]  /*3810*/  MOV R3, R14 ;  /* 0x0000000e00037202 */ /* 0x000fce0000000f00 */
[----:B------:R-:W-:Y:S05]  /*3820*/  WARPSYNC.COLLECTIVE R13, `(.L_x_337) ;  /* 0x000000000d087348 */ /* 0x000fea0003c00000 */
[----:B------:R0:W1:Y:S02]  /*3830*/  SHFL.DOWN P0, R14, R16, R15, R18 ;  /* 0x0800000f100e7389 */ /* 0x0000640000000012 */
[----:B01----:R-:W-:Y:S01]  /*3840*/  ENDCOLLECTIVE ;  /* 0x000000000000791b */ /* 0x003fe20003800000 */
.L_x_337:
[----:B------:R-:W-:Y:S01]  /*3850*/  FADD.FTZ R11, R12, R3 ;  /* 0x000000030c0b7221 */ /* 0x000fe20000010000 */
[----:B------:R-:W-:-:S04]  /*3860*/  HFMA2.MMA R15, -RZ, RZ, 0, 5.9604644775390625e-08 ;  /* 0x00000001ff0f7435 */ /* 0x000fc800000001ff */
[----:B------:R-:W-:Y:S02]  /*3870*/  MOV R16, R11 ;  /* 0x0000000b00107202 */ /* 0x000fe40000000f00 */
[----:B------:R-:W-:-:S07]  /*3880*/  MOV R4, R14 ;  /* 0x0000000e00047202 */ /* 0x000fce0000000f00 */
[----:B------:R-:W-:Y:S05]  /*3890*/  WARPSYNC.COLLECTIVE R13, `(.L_x_338) ;  /* 0x000000000d087348 */ /* 0x000fea0003c00000 */
[----:B------:R0:W1:Y:S02]  /*38a0*/  SHFL.DOWN P0, R14, R16, R15, R18 ;  /* 0x0800000f100e7389 */ /* 0x0000640000000012 */
[----:B01----:R-:W-:Y:S01]  /*38b0*/  ENDCOLLECTIVE ;  /* 0x000000000000791b */ /* 0x003fe20003800000 */
.L_x_338:
[----:B------:R-:W-:-:S05]  /*38c0*/  FADD.FTZ R8, R9, R4 ;  /* 0x0000000409087221 */ /* 0x000fca0000010000 */
[----:B------:R-:W-:Y:S02]  /*38d0*/  MOV R16, R8 ;  /* 0x0000000800107202 */ /* 0x000fe40000000f00 */
[----:B------:R-:W-:-:S07]  /*38e0*/  MOV R4, R14 ;  /* 0x0000000e00047202 */ /* 0x000fce0000000f00 */
[----:B------:R-:W-:Y:S05]  /*38f0*/  WARPSYNC.COLLECTIVE R13, `(.L_x_339) ;  /* 0x000000000d087348 */ /* 0x000fea0003c00000 */
[----:B------:R0:W1:Y:S02]  /*3900*/  SHFL.DOWN P0, R14, R16, R15, R18 ;  /* 0x0800000f100e7389 */ /* 0x0000640000000012 */
[----:B01----:R-:W-:Y:S01]  /*3910*/  ENDCOLLECTIVE ;  /* 0x000000000000791b */ /* 0x003fe20003800000 */
.L_x_339:
[----:B------:R-:W-:Y:S01]  /*3920*/  MOV R5, R14 ;  /* 0x0000000e00057202 */ /* 0x000fe20000000f00 */
[----:B------:R-:W-:Y:S06]  /*3930*/  BRA `(.L_x_340) ;  /* 0xffffffe800607947 */ /* 0x000fec000383ffff */
.L_x_341:
        /* <DEDUP_REMOVED lines=12> */
.L_x_5389:


//--------------------- .text._ZN10layer_norm22ln_bwd_finalize_kernelINS_22Kernel_traits_finalizeILj49152E6__halfS2_S2_fjLj1024ELj4ENS_18Kernel_traits_baseILj49152ES2_S2_S2_fjLj1024EEEEEEEvNS_9BwdParamsE --------------------------
	.section	.text._ZN10layer_norm22ln_bwd_finalize_kernelINS_22Kernel_traits_finalizeILj49152E6__halfS2_S2_fjLj1024ELj4ENS_18Kernel_traits_baseILj49152ES2_S2_S2_fjLj1024EEEEEEEvNS_9BwdParamsE,"ax",@progbits
	.align	128
        .global         _ZN10layer_norm22ln_bwd_finalize_kernelINS_22Kernel_traits_finalizeILj49152E6__halfS2_S2_fjLj1024ELj4ENS_18Kernel_traits_baseILj49152ES2_S2_S2_fjLj1024EEEEEEEvNS_9BwdParamsE
        .type           _ZN10layer_norm22ln_bwd_finalize_kernelINS_22Kernel_traits_finalizeILj49152E6__halfS2_S2_fjLj1024ELj4ENS_18Kernel_traits_baseILj49152ES2_S2_S2_fjLj1024EEEEEEEvNS_9BwdParamsE,@function
        .size           _ZN10layer_norm22ln_bwd_finalize_kernelINS_22Kernel_traits_finalizeILj49152E6__halfS2_S2_fjLj1024ELj4ENS_18Kernel_traits_baseILj49152ES2_S2_S2_fjLj1024EEEEEEEvNS_9BwdParamsE,(.L_x_5390 - _ZN10layer_norm22ln_bwd_finalize_kernelINS_22Kernel_traits_finalizeILj49152E6__halfS2_S2_fjLj1024ELj4ENS_18Kernel_traits_baseILj49152ES2_S2_S2_fjLj1024EEEEEEEvNS_9BwdParamsE)
        .other          _ZN10layer_norm22ln_bwd_finalize_kernelINS_22Kernel_traits_finalizeILj49152E6__halfS2_S2_fjLj1024ELj4ENS_18Kernel_traits_baseILj49152ES2_S2_S2_fjLj1024EEEEEEEvNS_9BwdParamsE,@"STO_CUDA_ENTRY STV_DEFAULT"
_ZN10layer_norm22ln_bwd_finalize_kernelINS_22Kernel_traits_finalizeILj49152E6__halfS2_S2_fjLj1024ELj4ENS_18Kernel_traits_baseILj49152ES2_S2_S2_fjLj1024EEEEEEEvNS_9BwdParamsE:
.text._ZN10layer_norm22ln_bwd_finalize_kernelINS_22Kernel_traits_finalizeILj49152E6__halfS2_S2_fjLj1024ELj4ENS_18Kernel_traits_baseILj49152ES2_S2_S2_fjLj1024EEEEEEEvNS_9BwdParamsE:
        /* <DEDUP_REMOVED lines=25> */
.L_x_353:
        /* <DEDUP_REMOVED lines=28> */
.L_x_346:
        /* <DEDUP_REMOVED lines=33> */
.L_x_345:
[----:B------:R-:W-:Y:S05]  /*0560*/  BSYNC B1 ;  /* 0x0000000000017941 */ /* 0x000fea0003800000 */
.L_x_344:
        /* <DEDUP_REMOVED lines=23> */
.L_x_348:
[----:B------:R-:W-:Y:S05]  /*06e0*/  BSYNC B1 ;  /* 0x0000000000017941 */ /* 0x000fea0003800000 */
.L_x_347:
        /* <DEDUP_REMOVED lines=11> */
.L_x_343:
[----:B------:R-:W-:Y:S05]  /*07a0*/  BSYNC B0 ;  /* 0x0000000000007941 */ /* 0x000fea0003800000 */
.L_x_342:
        /* <DEDUP_REMOVED lines=29> */
.L_x_364:
[----:B------:R-:W-:Y:S01]  /*0980*/  @!P1 SHF.R.U32.HI R12, RZ, 0x3, R0 ;  /* 0x00000003ff0c9819 */ /* 0x000fe20000011600 */
[----:B---3--:R-:W-:Y:S01]  /*0990*/  FADD.FTZ R14, R9, R14 ;  /* 0x0000000e090e7221 */ /* 0x008fe20000010000 */
[----:B--2---:R-:W-:Y:S02]  /*09a0*/  FADD.FTZ R11, R10, R11 ;  /* 0x0000000b0a0b7221 */ /* 0x004fe40000010000 */
[----:B------:R-:W-:-:S05]  /*09b0*/  @!P1 LOP3.LUT R12, R12, 0x1ffffffc, RZ, 0xc0, !PT ;  /* 0x1ffffffc0c0c9812 */ /* 0x000fca00078ec0ff */
[----:B------:R2:W-:Y:S04]  /*09c0*/  @!P1 STS [R12+UR4+0x2000], R14 ;  /* 0x0020000e0c009988 */ /* 0x0005e80008000804 */
[----:B------:R2:W-:Y:S02]  /*09d0*/  @!P1 STS [R12+UR4+0x2080], R11 ;  /* 0x0020800b0c009988 */ /* 0x0005e40008000804 */
.L_x_349:
        /* <DEDUP_REMOVED lines=14> */
.L_x_352:
[----:B------:R-:W-:Y:S05]  /*0ac0*/  BSYNC B0 ;  /* 0x0000000000007941 */ /* 0x000fea0003800000 */
.L_x_351:
[C---:B------:R-:W-:Y:S02]  /*0ad0*/  ISETP.GT.U32.AND P1, PT, R3.reuse, -0xc001, PT ;  /* 0xffff3fff0300780c */ /* 0x040fe40003f24070 */
[----:B------:R-:W-:Y:S02]  /*0ae0*/  IADD3 R3, R3, 0xc000, RZ ;  /* 0x0000c00003037810 */ /* 0x000fe40007ffe0ff */
[----:B------:R-:W-:-:S09]  /*0af0*/  IADD3 R5, R5, 0x6000, RZ ;  /* 0x0000600005057810 */ /* 0x000fd20007ffe0ff */
[----:B------:R-:W-:Y:S05]  /*0b00*/  @P1 BRA `(.L_x_353) ;  /* 0xfffffff400a01947 */ /* 0x000fea000383ffff */
[----:B------:R-:W-:Y:S05]  /*0b10*/  EXIT ;  /* 0x000000000000794d */ /* 0x000fea0003800000 */
.L_x_350:
[----:B------:R-:W-:Y:S01]  /*0b20*/  HFMA2.MMA R19, -RZ, RZ, 0, 5.9604644775390625e-08 ;  /* 0x00000001ff137435 */ /* 0x000fe200000001ff */
[----:B---3--:R-:W-:Y:S01]  /*0b30*/  IMAD.MOV.U32 R20, RZ, RZ, R10 ;  /* 0x000000ffff147224 */ /* 0x008fe200078e000a */
[----:B------:R-:W-:Y:S02]  /*0b40*/  MOV R22, 0x1f ;  /* 0x0000001f00167802 */ /* 0x000fe40000000f00 */
[----:B------:R-:W-:-:S07]  /*0b50*/  MOV R17, 0xffffffff ;  /* 0xffffffff00117802 */ /* 0x000fce0000000f00 */
[----:B012---:R-:W-:Y:S05]  /*0b60*/  WARPSYNC.COLLECTIVE R17, `(.L_x_354) ;  /* 0x0000000011087348 */ /* 0x007fea0003c00000 */
[----:B------:R3:W4:Y:S02]  /*0b70*/  SHFL.BFLY P2, R18, R20, R19, R22 ;  /* 0x0c00001314127389 */ /* 0x0007240000040016 */
[----:B01234-:R-:W-:Y:S01]  /*0b80*/  ENDCOLLECTIVE ;  /* 0x000000000000791b */ /* 0x01ffe20003800000 */
.L_x_354:
[----:B------:R-:W-:Y:S01]  /*0b90*/  HFMA2.MMA R19, -RZ, RZ, 0, 1.1920928955078125e-07 ;  /* 0x00000002ff137435 */ /* 0x000fe200000001ff */
[----:B------:R-:W-:-:S04]  /*0ba0*/  IMAD.MOV.U32 R11, RZ, RZ, R18 ;  /* 0x000000ffff0b7224 */ /* 0x000fc800078e0012 */
[----:B------:R-:W-:-:S05]  /*0bb0*/  FADD.FTZ R11, R10, R11 ;  /* 0x0000000b0a0b7221 */ /* 0x000fca0000010000 */
[----:B------:R-:W-:-:S07]  /*0bc0*/  MOV R20, R11 ;  /* 0x0000000b00147202 */ /* 0x000fce0000000f00 */
[----:B------:R-:W-:Y:S05]  /*0bd0*/  WARPSYNC.COLLECTIVE R17, `(.L_x_355) ;  /* 0x0000000011087348 */ /* 0x000fea0003c00000 */
[----:B------:R0:W1:Y:S02]  /*0be0*/  SHFL.BFLY P2, R18, R20, R19, R22 ;  /* 0x0c00001314127389 */ /* 0x0000640000040016 */
[----:B01----:R-:W-:Y:S01]  /*0bf0*/  ENDCOLLECTIVE ;  /* 0x000000000000791b */ /* 0x003fe20003800000 */
.L_x_355:
[----:B------:R-:W-:Y:S01]  /*0c00*/  HFMA2.MMA R19, -RZ, RZ, 0, 2.384185791015625e-07 ;  /* 0x00000004ff137435 */ /* 0x000fe200000001ff */
[----:B------:R-:W-:-:S05]  /*0c10*/  MOV R12, R18 ;  /* 0x00000012000c7202 */ /* 0x000fca0000000f00 */
[----:B------:R-:W-:-:S04]  /*0c20*/  FADD.FTZ R12, R11, R12 ;  /* 0x0000000c0b0c7221 */ /* 0x000fc80000010000 */
[----:B------:R-:W-:-:S07]  /*0c30*/  IMAD.MOV.U32 R20, RZ, RZ, R12 ;  /* 0x000000ffff147224 */ /* 0x000fce00078e000c */
[----:B------:R-:W-:Y:S05]  /*0c40*/  WARPSYNC.COLLECTIVE R17, `(.L_x_356) ;  /* 0x0000000011087348 */ /* 0x000fea0003c00000 */
[----:B------:R0:W1:Y:S02]  /*0c50*/  SHFL.BFLY P2, R18, R20, R19, R22 ;  /* 0x0c00001314127389 */ /* 0x0000640000040016 */
[----:B01----:R-:W-:Y:S01]  /*0c60*/  ENDCOLLECTIVE ;  /* 0x000000000000791b */ /* 0x003fe20003800000 */
.L_x_356:
[----:B------:R-:W-:Y:S01]  /*0c70*/  IMAD.MOV.U32 R19, RZ, RZ, 0x8 ;  /* 0x00000008ff137424 */ /* 0x000fe200078e00ff */
[----:B------:R-:W-:-:S05]  /*0c80*/  MOV R13, R18 ;  /* 0x00000012000d7202 */ /* 0x000fca0000000f00 */
[----:B------:R-:W-:-:S05]  /*0c90*/  FADD.FTZ R13, R12, R13 ;  /* 0x0000000d0c0d7221 */ /* 0x000fca0000010000 */
[----:B------:R-:W-:-:S07]  /*0ca0*/  MOV R20, R13 ;  /* 0x0000000d00147202 */ /* 0x000fce0000000f00 */
[----:B------:R-:W-:Y:S05]  /*0cb0*/  WARPSYNC.COLLECTIVE R17, `(.L_x_357) ;  /* 0x0000000011087348 */ /* 0x000fea0003c00000 */
[----:B------:R0:W1:Y:S02]  /*0cc0*/  SHFL.BFLY P2, R18, R20, R19, R22 ;  /* 0x0c00001314127389 */ /* 0x0000640000040016 */
[----:B01----:R-:W-:Y:S01]  /*0cd0*/  ENDCOLLECTIVE ;  /* 0x000000000000791b */ /* 0x003fe20003800000 */
.L_x_357:
[----:B------:R-:W-:Y:S01]  /*0ce0*/  HFMA2.MMA R19, -RZ, RZ, 0, 9.5367431640625e-07 ;  /* 0x00000010ff137435 */ /* 0x000fe200000001ff */
[----:B------:R-:W-:-:S05]  /*0cf0*/  MOV R10, R18 ;  /* 0x00000012000a7202 */ /* 0x000fca0000000f00 */
[----:B------:R-:W-:-:S05]  /*0d00*/  FADD.FTZ R10, R13, R10 ;  /* 0x0000000a0d0a7221 */ /* 0x000fca0000010000 */
[----:B------:R-:W-:-:S07]  /*0d10*/  MOV R20, R10 ;  /* 0x0000000a00147202 */ /* 0x000fce0000000f00 */
[----:B------:R-:W-:Y:S05]  /*0d20*/  WARPSYNC.COLLECTIVE R17, `(.L_x_358) ;  /* 0x0000000011087348 */ /* 0x000fea0003c00000 */
[----:B------:R0:W1:Y:S02]  /*0d30*/  SHFL.BFLY P2, R18, R20, R19, R22 ;  /* 0x0c00001314127389 */ /* 0x0000640000040016 */
[----:B01----:R-:W-:Y:S01]  /*0d40*/  ENDCOLLECTIVE ;  /* 0x000000000000791b */ /* 0x003fe20003800000 */
.L_x_358:
[----:B------:R-:W-:Y:S01]  /*0d50*/  HFMA2.MMA R19, -RZ, RZ, 0, 5.9604644775390625e-08 ;  /* 0x00000001ff137435 */ /* 0x000fe200000001ff */
[----:B------:R-:W-:Y:S01]  /*0d60*/  MOV R20, R9 ;  /* 0x0000000900147202 */ /* 0x000fe20000000f00 */
[----:B------:R-:W-:-:S09]  /*0d70*/  IMAD.MOV.U32 R11, RZ, RZ, R18 ;  /* 0x000000ffff0b7224 */ /* 0x000fd200078e0012 */
[----:B------:R-:W-:Y:S05]  /*0d80*/  WARPSYNC.COLLECTIVE R17, `(.L_x_359) ;  /* 0x0000000011087348 */ /* 0x000fea0003c00000 */
[----:B------:R0:W1:Y:S02]  /*0d90*/  SHFL.BFLY P2, R18, R20, R19, R22 ;  /* 0x0c00001314127389 */ /* 0x0000640000040016 */
[----:B01----:R-:W-:Y:S01]  /*0da0*/  ENDCOLLECTIVE ;  /* 0x000000000000791b */ /* 0x003fe20003800000 */
.L_x_359:
[----:B------:R-:W-:Y:S01]  /*0db0*/  HFMA2.MMA R19, -RZ, RZ, 0, 1.1920928955078125e-07 ;  /* 0x00000002ff137435 */ /* 0x000fe200000001ff */
[----:B------:R-:W-:-:S05]  /*0dc0*/  MOV R12, R18 ;  /* 0x00000012000c7202 */ /* 0x000fca0000000f00 */
[----:B------:R-:W-:-:S04]  /*0dd0*/  FADD.FTZ R14, R9, R12 ;  /* 0x0000000c090e7221 */ /* 0x000fc80000010000 */
[----:B------:R-:W-:-:S07]  /*0de0*/  IMAD.MOV.U32 R20, RZ, RZ, R14 ;  /* 0x000000ffff147224 */ /* 0x000fce00078e000e */
[----:B------:R-:W-:Y:S05]  /*0df0*/  WARPSYNC.COLLECTIVE R17, `(.L_x_360) ;  /* 0x0000000011087348 */ /* 0x000fea0003c00000 */
[----:B------:R0:W1:Y:S02]  /*0e00*/  SHFL.BFLY P2, R18, R20, R19, R22 ;  /* 0x0c00001314127389 */ /* 0x0000640000040016 */
[----:B01----:R-:W-:Y:S01]  /*0e10*/  ENDCOLLECTIVE ;  /* 0x000000000000791b */ /* 0x003fe20003800000 */
.L_x_360:
[----:B------:R-:W-:Y:S01]  /*0e20*/  IMAD.MOV.U32 R19, RZ, RZ, 0x4 ;  /* 0x00000004ff137424 */ /* 0x000fe200078e00ff */
[----:B------:R-:W-:-:S05]  /*0e30*/  MOV R13, R18 ;  /* 0x00000012000d7202 */ /* 0x000fca0000000f00 */
[----:B------:R-:W-:-:S05]  /*0e40*/  FADD.FTZ R15, R14, R13 ;  /* 0x0000000d0e0f7221 */ /* 0x000fca0000010000 */
[----:B------:R-:W-:-:S07]  /*0e50*/  MOV R20, R15 ;  /* 0x0000000f00147202 */ /* 0x000fce0000000f00 */
[----:B------:R-:W-:Y:S05]  /*0e60*/  WARPSYNC.COLLECTIVE R17, `(.L_x_361) ;  /* 0x0000000011087348 */ /* 0x000fea0003c00000 */
[----:B------:R0:W1:Y:S02]  /*0e70*/  SHFL.BFLY P2, R18, R20, R19, R22 ;  /* 0x0c00001314127389 */ /* 0x0000640000040016 */
[----:B01----:R-:W-:Y:S01]  /*0e80*/  ENDCOLLECTIVE ;  /* 0x000000000000791b */ /* 0x003fe20003800000 */
.L_x_361:
[----:B------:R-:W-:Y:S01]  /*0e90*/  HFMA2.MMA R19, -RZ, RZ, 0, 4.76837158203125e-07 ;  /* 0x00000008ff137435 */ /* 0x000fe200000001ff */
[----:B------:R-:W-:-:S05]  /*0ea0*/  MOV R16, R18 ;  /* 0x0000001200107202 */ /* 0x000fca0000000f00 */
[----:B------:R-:W-:-:S05]  /*0eb0*/  FADD.FTZ R16, R15, R16 ;  /* 0x000000100f107221 */ /* 0x000fca0000010000 */
[----:B------:R-:W-:-:S07]  /*0ec0*/  MOV R20, R16 ;  /* 0x0000001000147202 */ /* 0x000fce0000000f00 */
[----:B------:R-:W-:Y:S05]  /*0ed0*/  WARPSYNC.COLLECTIVE R17, `(.L_x_362) ;  /* 0x0000000011087348 */ /* 0x000fea0003c00000 */
[----:B------:R0:W1:Y:S02]  /*0ee0*/  SHFL.BFLY P2, R18, R20, R19, R22 ;  /* 0x0c00001314127389 */ /* 0x0000640000040016 */
[----:B01----:R-:W-:Y:S01]  /*0ef0*/  ENDCOLLECTIVE ;  /* 0x000000000000791b */ /* 0x003fe20003800000 */
.L_x_362:
[----:B------:R-:W-:Y:S01]  /*0f00*/  HFMA2.MMA R19, -RZ, RZ, 0, 9.5367431640625e-07 ;  /* 0x00000010ff137435 */ /* 0x000fe200000001ff */
[----:B------:R-:W-:-:S04]  /*0f10*/  IMAD.MOV.U32 R9, RZ, RZ, R18 ;  /* 0x000000ffff097224 */ /* 0x000fc800078e0012 */
[----:B------:R-:W-:-:S05]  /*0f20*/  FADD.FTZ R9, R16, R9 ;  /* 0x0000000910097221 */ /* 0x000fca0000010000 */
[----:B------:R-:W-:-:S07]  /*0f30*/  MOV R20, R9 ;  /* 0x0000000900147202 */ /* 0x000fce0000000f00 */
[----:B------:R-:W-:Y:S05]  /*0f40*/  WARPSYNC.COLLECTIVE R17, `(.L_x_363) ;  /* 0x0000000011087348 */ /* 0x000fea0003c00000 */
[----:B------:R0:W1:Y:S02]  /*0f50*/  SHFL.BFLY P2, R18, R20, R19, R22 ;  /* 0x0c00001314127389 */ /* 0x0000640000040016 */
[----:B01----:R-:W-:Y:S01]  /*0f60*/  ENDCOLLECTIVE ;  /* 0x000000000000791b */ /* 0x003fe20003800000 */
.L_x_363:
[----:B------:R-:W-:Y:S01]  /*0f70*/  MOV R14, R18 ;  /* 0x00000012000e7202 */ /* 0x000fe20000000f00 */
[----:B------:R-:W-:Y:S06]  /*0f80*/  BRA `(.L_x_364) ;  /* 0xfffffff8007c7947 */ /* 0x000fec000383ffff */
.L_x_365:
        /* <DEDUP_REMOVED lines=15> */
.L_x_5390:


//--------------------- .text._ZN10layer_norm13ln_bwd_kernelINS_13Kernel_traitsI6__halfS2_S2_fjLj49152ELj8ELj1ELj8ELj16ENS_18Kernel_traits_baseILj49152ES2_S2_S2_fjLj256EEEEEEEvNS_9BwdParamsE --------------------------
	.section	.text._ZN10layer_norm13ln_bwd_kernelINS_13Kernel_traitsI6__halfS2_S2_fjLj49152ELj8ELj1ELj8ELj16ENS_18Kernel_traits_baseILj49152ES2_S2_S2_fjLj256EEEEEEEvNS_9BwdParamsE,"ax",@progbits
	.align	128
        .global         _ZN10layer_norm13ln_bwd_kernelINS_13Kernel_traitsI6__halfS2_S2_fjLj49152ELj8ELj1ELj8ELj16ENS_18Kernel_traits_baseILj49152ES2_S2_S2_fjLj256EEEEEEEvNS_9BwdParamsE
        .type           _ZN10layer_norm13ln_bwd_kernelINS_13Kernel_traitsI6__halfS2_S2_fjLj49152ELj8ELj1ELj8ELj16ENS_18Kernel_traits_baseILj49152ES2_S2_S2_fjLj256EEEEEEEvNS_9BwdParamsE,@function
        .size           _ZN10layer_norm13ln_bwd_kernelINS_13Kernel_traitsI6__halfS2_S2_fjLj49152ELj8ELj1ELj8ELj16ENS_18Kernel_traits_baseILj49152ES2_S2_S2_fjLj256EEEEEEEvNS_9BwdParamsE,(.L_x_5391 - _ZN10layer_norm13ln_bwd_kernelINS_13Kernel_traitsI6__halfS2_S2_fjLj49152ELj8ELj1ELj8ELj16ENS_18Kernel_traits_baseILj49152ES2_S2_S2_fjLj256EEEEEEEvNS_9BwdParamsE)
        .other          _ZN10layer_norm13ln_bwd_kernelINS_13Kernel_traitsI6__halfS2_S2_fjLj49152ELj8ELj1ELj8ELj16ENS_18Kernel_traits_baseILj49152ES2_S2_S2_fjLj256EEEEEEEvNS_9BwdParamsE,@"STO_CUDA_ENTRY STV_DEFAULT"
_ZN10layer_norm13ln_bwd_kernelINS_13Kernel_traitsI6__halfS2_S2_fjLj49152ELj8ELj1ELj8ELj16ENS_18Kernel_traits_baseILj49152ES2_S2_S2_fjLj256EEEEEEEvNS_9BwdParamsE:
.text._ZN10layer_norm13ln_bwd_kernelINS_13Kernel_traitsI6__halfS2_S2_fjLj49152ELj8ELj1ELj8ELj16ENS_18Kernel_traits_baseILj49152ES2_S2_S2_fjLj256EEEEEEEvNS_9BwdParamsE:
        /* <DEDUP_REMOVED lines=20> */
[----:B---3--:R-:W-:Y:S01]  /*0140*/  @P0 IMAD.WIDE.U32 R2, R7, 0x10, R2 ;  /* 0x0000001007020825 */ /* 0x008fe200078e0002 */
[----:B------:R-:W-:Y:S02]  /*0150*/  SHF.R.U32.HI R28, RZ, 0x3, R28 ;  /* 0x00000003ff1c7819 */ /* 0x000fe4000001161c */
[----:B------:R-:W-:Y:S01]  /*0160*/  SHF.R.U32.HI R23, RZ, 0x8, R21 ;  /* 0x00000008ff177819 */ /* 0x000fe20000011615 */
[----:B0-----:R-:W-:Y:S01]  /*0170*/  @P0 IMAD.WIDE.U32 R4, R9, 0x10, R4 ;  /* 0x0000001009040825 */ /* 0x001fe200078e0004 */
[----:B------:R-:W-:Y:S01]  /*0180*/  @P0 LEA.HI.X R7, R29, R11, RZ, 0x4, P1 ;  /* 0x0000000b1d070211 */ /* 0x000fe200008f24ff */
[----:B------:R-:W5:Y:S01]  /*0190*/  @P0 LDG.E.128 R92, desc[UR6][R2.64] ;  /* 0x00000006025c0981 */ /* 0x000f62000c1e1d00 */
[----:B------:R-:W-:-:S03]  /*01a0*/  IADD3 R32, R28, R23, RZ ;  /* 0x000000171c207210 */ /* 0x000fc60007ffe0ff */
[----:B------:R-:W5:Y:S04]  /*01b0*/  @P0 LDG.E.128 R100, desc[UR6][R4.64] ;  /* 0x0000000604640981 */ /* 0x000f68000c1e1d00 */
        /* <DEDUP_REMOVED lines=25> */
[----:B------:R-:W-:Y:S01]  /*0350*/  CS2R R4, SRZ ;  /* 0x0000000000047805 */ /* 0x000fe2000001ff00 */
[----:B------:R-:W-:Y:S06]  /*0360*/  @P0 BRA `(.L_x_366) ;  /* 0x0000002800c80947 */ /* 0x000fec0003800000 */
[----:B------:R-:W0:Y:S02]  /*0370*/  LDC.64 R2, c[0x0][0x240] ;  /* 0x00009000ff027b82 */ /* 0x000e240000000a00 */
[----:B0-----:R-:W-:-:S05]  /*0380*/  IMAD.WIDE.U32 R2, R29, 0x10, R2 ;  /* 0x000000101d027825 */ /* 0x001fca00078e0002 */
[----:B------:R-:W2:Y:S04]  /*0390*/  LDG.E.128 R108, desc[UR6][R2.64] ;  /* 0x00000006026c7981 */ /* 0x000ea8000c1e1d00 */
[----:B------:R-:W3:Y:S04]  /*03a0*/  LDG.E.128 R116, desc[UR6][R2.64+0x8000] ;  /* 0x0080000602747981 */ /* 0x000ee8000c1e1d00 */
[----:B------:R-:W4:Y:S01]  /*03b0*/  LDG.E.128 R124, desc[UR6][R2.64+0x10000] ;  /* 0x01000006027c7981 */ /* 0x000f22000c1e1d00 */
[----:B------:R-:W-:Y:S01]  /*03c0*/  SHF.R.U32.HI R133, RZ, 0x5, R21 ;  /* 0x00000005ff857819 */ /* 0x000fe20000011615 */
[--C-:B-----5:R-:W-:Y:S01]  /*03d0*/  HADD2.F32 R80, -RZ, R84.reuse.H0_H0 ;  /* 0x20000054ff507230 */ /* 0x120fe20000004100 */
[----:B------:R-:W-:Y:S01]  /*03e0*/  HFMA2.MMA R138, -RZ, RZ, 0, 5.9604644775390625e-08 ;  /* 0x00000001ff8a7435 */ /* 0x000fe200000001ff */
[----:B------:R-:W-:Y:S01]  /*03f0*/  HADD2.F32 R81, -RZ, R84.H1_H1 ;  /* 0x30000054ff517230 */ /* 0x000fe20000004100 */
[----:B------:R-:W-:Y:S01]  /*0400*/  LEA R128, R23, 0x8, 0x3 ;  /* 0x0000000817807811 */ /* 0x000fe200078e18ff */
[--C-:B------:R-:W-:Y:S01]  /*0410*/  HADD2.F32 R82, -RZ, R85.reuse.H0_H0 ;  /* 0x20000055ff527230 */ /* 0x100fe20000004100 */
[----:B------:R-:W-:Y:S01]  /*0420*/  SHF.L.U32 R129, R32, 0x3, RZ ;  /* 0x0000000320817819 */ /* 0x000fe200000006ff */
[----:B------:R-:W-:Y:S01]  /*0430*/  HADD2.F32 R83, -RZ, R85.H1_H1 ;  /* 0x30000055ff537230 */ /* 0x000fe20000004100 */
[----:B------:R-:W-:Y:S01]  /*0440*/  CS2R R130, SRZ ;  /* 0x0000000000827805 */ /* 0x000fe2000001ff00 */
        /* <DEDUP_REMOVED lines=28> */
[----:B------:R-:W-:Y:S01]  /*0610*/  HADD2.F32 R86, -RZ, R87.H0_H0 ;  /* 0x20000057ff567230 */ /* 0x000fe20000004100 */
[----:B------:R-:W-:Y:S01]  /*0620*/  CS2R R74, SRZ ;  /* 0x00000000004a7805 */ /* 0x000fe2000001ff00 */
[----:B------:R-:W-:Y:S01]  /*0630*/  HADD2.F32 R94, -RZ, R95.H0_H0 ;  /* 0x2000005fff5e7230 */ /* 0x000fe20000004100 */
[----:B------:R-:W-:Y:S01]  /*0640*/  CS2R R72, SRZ ;  /* 0x0000000000487805 */ /* 0x000fe2000001ff00 */
[----:B------:R-:W-:Y:S01]  /*0650*/  HADD2.F32 R102, -RZ, R103.H0_H0 ;  /* 0x20000067ff667230 */ /* 0x000fe20000004100 */
[----:B------:R-:W-:Y:S01]  /*0660*/  CS2R R78, SRZ ;  /* 0x00000000004e7805 */ /* 0x000fe2000001ff00 */
[----:B------:R-:W-:Y:S01]  /*0670*/  HADD2.F32 R87, -RZ, R87.H1_H1 ;  /* 0x30000057ff577230 */ /* 0x000fe20000004100 */
[----:B------:R-:W-:Y:S01]  /*0680*/  CS2R R76, SRZ ;  /* 0x00000000004c7805 */ /* 0x000fe2000001ff00 */
[----:B------:R-:W-:Y:S01]  /*0690*/  HADD2.F32 R95, -RZ, R95.H1_H1 ;  /* 0x3000005fff5f7230 */ /* 0x000fe20000004100 */
[----:B------:R-:W-:Y:S01]  /*06a0*/  CS2R R46, SRZ ;  /* 0x00000000002e7805 */ /* 0x000fe2000001ff00 */
[----:B------:R-:W-:Y:S01]  /*06b0*/  HADD2.F32 R103, -RZ, R103.H1_H1 ;  /* 0x30000067ff677230 */ /* 0x000fe20000004100 */
[----:B------:R-:W-:-:S02]  /*06c0*/  CS2R R48, SRZ ;  /* 0x0000000000307805 */ /* 0x000fc4000001ff00 */
[----:B------:R-:W-:Y:S02]  /*06d0*/  CS2R R50, SRZ ;  /* 0x0000000000327805 */ /* 0x000fe4000001ff00 */
[----:B------:R-:W-:Y:S02]  /*06e0*/  CS2R R52, SRZ ;  /* 0x0000000000347805 */ /* 0x000fe4000001ff00 */
[----:B------:R-:W-:Y:S02]  /*06f0*/  CS2R R54, SRZ ;  /* 0x0000000000367805 */ /* 0x000fe4000001ff00 */
[----:B------:R-:W-:Y:S02]  /*0700*/  CS2R R56, SRZ ;  /* 0x0000000000387805 */ /* 0x000fe4000001ff00 */
[----:B------:R-:W-:Y:S01]  /*0710*/  LOP3.LUT R133, R133, 0x7, RZ, 0xc0, !PT ;  /* 0x0000000785857812 */ /* 0x000fe200078ec0ff */
[--C-:B--2---:R-:W-:Y:S02]  /*0720*/  HADD2.F32 R104, -RZ, R108.reuse.H0_H0 ;  /* 0x2000006cff687230 */ /* 0x104fe40000004100 */
[----:B------:R-:W-:-:S02]  /*0730*/  HADD2.F32 R105, -RZ, R108.H1_H1 ;  /* 0x3000006cff697230 */ /* 0x000fc40000004100 */
[--C-:B------:R-:W-:Y:S02]  /*0740*/  HADD2.F32 R106, -RZ, R109.reuse.H0_H0 ;  /* 0x2000006dff6a7230 */ /* 0x100fe40000004100 */
[----:B------:R-:W-:Y:S02]  /*0750*/  HADD2.F32 R107, -RZ, R109.H1_H1 ;  /* 0x3000006dff6b7230 */ /* 0x000fe40000004100 */
[--C-:B---3--:R-:W-:Y:S02]  /*0760*/  HADD2.F32 R112, -RZ, R116.reuse.H0_H0 ;  /* 0x20000074ff707230 */ /* 0x108fe40000004100 */
[----:B------:R-:W-:Y:S02]  /*0770*/  HADD2.F32 R113, -RZ, R116.H1_H1 ;  /* 0x30000074ff717230 */ /* 0x000fe40000004100 */
[--C-:B------:R-:W-:Y:S02]  /*0780*/  HADD2.F32 R114, -RZ, R117.reuse.H0_H0 ;  /* 0x20000075ff727230 */ /* 0x100fe40000004100 */
[----:B------:R-:W-:-:S02]  /*0790*/  HADD2.F32 R115, -RZ, R117.H1_H1 ;  /* 0x30000075ff737230 */ /* 0x000fc40000004100 */
[--C-:B----4-:R-:W-:Y:S02]  /*07a0*/  HADD2.F32 R120, -RZ, R124.reuse.H0_H0 ;  /* 0x2000007cff787230 */ /* 0x110fe40000004100 */
[----:B------:R-:W-:Y:S02]  /*07b0*/  HADD2.F32 R121, -RZ, R124.H1_H1 ;  /* 0x3000007cff797230 */ /* 0x000fe40000004100 */
[--C-:B------:R-:W-:Y:S02]  /*07c0*/  HADD2.F32 R122, -RZ, R125.reuse.H0_H0 ;  /* 0x2000007dff7a7230 */ /* 0x100fe40000004100 */
[----:B------:R-:W-:Y:S02]  /*07d0*/  HADD2.F32 R123, -RZ, R125.H1_H1 ;  /* 0x3000007dff7b7230 */ /* 0x000fe40000004100 */
[--C-:B------:R-:W-:Y:S02]  /*07e0*/  HADD2.F32 R108, -RZ, R110.reuse.H0_H0 ;  /* 0x2000006eff6c7230 */ /* 0x100fe40000004100 */
[----:B------:R-:W-:-:S02]  /*07f0*/  HADD2.F32 R109, -RZ, R110.H1_H1 ;  /* 0x3000006eff6d7230 */ /* 0x000fc40000004100 */
[--C-:B------:R-:W-:Y:S02]  /*0800*/  HADD2.F32 R116, -RZ, R118.reuse.H0_H0 ;  /* 0x20000076ff747230 */ /* 0x100fe40000004100 */
[----:B------:R-:W-:Y:S02]  /*0810*/  HADD2.F32 R117, -RZ, R118.H1_H1 ;  /* 0x30000076ff757230 */ /* 0x000fe40000004100 */
[--C-:B------:R-:W-:Y:S02]  /*0820*/  HADD2.F32 R124, -RZ, R126.reuse.H0_H0 ;  /* 0x2000007eff7c7230 */ /* 0x100fe40000004100 */
[----:B------:R-:W-:Y:S02]  /*0830*/  HADD2.F32 R125, -RZ, R126.H1_H1 ;  /* 0x3000007eff7d7230 */ /* 0x000fe40000004100 */
[----:B------:R-:W-:Y:S02]  /*0840*/  HADD2.F32 R110, -RZ, R111.H0_H0 ;  /* 0x2000006fff6e7230 */ /* 0x000fe40000004100 */
[----:B------:R-:W-:-:S02]  /*0850*/  HADD2.F32 R118, -RZ, R119.H0_H0 ;  /* 0x20000077ff767230 */ /* 0x000fc40000004100 */
[----:B------:R-:W-:Y:S02]  /*0860*/  HADD2.F32 R126, -RZ, R127.H0_H0 ;  /* 0x2000007fff7e7230 */ /* 0x000fe40000004100 */
[----:B------:R-:W-:Y:S02]  /*0870*/  HADD2.F32 R111, -RZ, R111.H1_H1 ;  /* 0x3000006fff6f7230 */ /* 0x000fe40000004100 */
[----:B------:R-:W-:Y:S02]  /*0880*/  HADD2.F32 R119, -RZ, R119.H1_H1 ;  /* 0x30000077ff777230 */ /* 0x000fe40000004100 */
[----:B------:R-:W-:-:S07]  /*0890*/  HADD2.F32 R127, -RZ, R127.H1_H1 ;  /* 0x3000007fff7f7230 */ /* 0x000fce0000004100 */
.L_x_372:
        /* <DEDUP_REMOVED lines=10> */
[----:B------:R-:W-:Y:S02]  /*0940*/  @P0 LEA R20, P1, R134, UR4, 0x4 ;  /* 0x0000000486140c11 */ /* 0x000fe4000f8220ff */
[----:B------:R-:W-:Y:S01]  /*0950*/  IADD3 R135, R132, 0x1000, RZ ;  /* 0x0000100084877810 */ /* 0x000fe20007ffe0ff */
[----:B------:R-:W3:Y:S01]  /*0960*/  @!P0 LDC.64 R6, c[0x0][0x220] ;  /* 0x00008800ff068b82 */ /* 0x000ee20000000a00 */
[----:B------:R-:W-:Y:S01]  /*0970*/  @P0 LEA.HI.X R21, R134, UR5, RZ, 0x4, P1 ;  /* 0x0000000586150c11 */ /* 0x000fe200088f24ff */
[----:B------:R-:W4:Y:S05]  /*0980*/  @P0 LDG.E.128 R16, desc[UR6][R16.64] ;  /* 0x0000000610100981 */ /* 0x000f2a000c1e1d00 */
        /* <DEDUP_REMOVED lines=8> */
[C---:B---3--:R-:W-:Y:S02]  /*0a10*/  @!P0 LEA R6, P1, R134.reuse, R6, 0x4 ;  /* 0x0000000686068211 */ /* 0x048fe400078220ff */
[----:B------:R-:W-:Y:S02]  /*0a20*/  @P0 MOV R0, RZ ;  /* 0x000000ff00000202 */ /* 0x000fe40000000f00 */
[----:B------:R-:W-:Y:S01]  /*0a30*/  @!P0 LEA.HI.X R7, R134, R7, RZ, 0x4, P1 ;  /* 0x0000000786078211 */ /* 0x000fe200008f24ff */
[----:B0-----:R-:W-:-:S04]  /*0a40*/  @!P0 IMAD.WIDE R2, R32, 0x4, R2 ;  /* 0x0000000420028825 */ /* 0x001fc800078e0202 */
[----:B------:R-:W-:Y:S01]  /*0a50*/  IMAD.WIDE R136, R32, 0x4, R136 ;  /* 0x0000000420887825 */ /* 0x000fe200078e0288 */
[----:B------:R-:W2:Y:S05]  /*0a60*/  @!P0 LDG.E R0, desc[UR6][R2.64] ;  /* 0x0000000602008981 */ /* 0x000eaa000c1e1900 */
[----:B------:R-:W3:Y:S01]  /*0a70*/  LDG.E R136, desc[UR6][R136.64] ;  /* 0x0000000688887981 */ /* 0x000ee2000c1e1900 */
[----:B-1----:R-:W-:-:S04]  /*0a80*/  @!P0 LEA R10, P1, R135, R10, 0x4 ;  /* 0x0000000a870a8211 */ /* 0x002fc800078220ff */
[----:B------:R-:W-:Y:S01]  /*0a90*/  @!P0 LEA.HI.X R11, R135, R11, RZ, 0x4, P1 ;  /* 0x0000000b870b8211 */ /* 0x000fe200008f24ff */
[--C-:B------:R-:W-:Y:S01]  /*0aa0*/  IMAD.WIDE.U32 R8, R134, 0x10, R12.reuse ;  /* 0x0000001086087825 */ /* 0x100fe200078e000c */
[----:B------:R0:W4:Y:S04]  /*0ab0*/  @!P0 LDG.E.128 R16, desc[UR6][R4.64] ;  /* 0x0000000604108981 */ /* 0x000128000c1e1d00 */
[----:B------:R-:W5:Y:S04]  /*0ac0*/  @!P0 LDG.E.128 R20, desc[UR6][R6.64] ;  /* 0x0000000606148981 */ /* 0x000f68000c1e1d00 */
[----:B------:R-:W3:Y:S01]  /*0ad0*/  @!P0 LDG.E.128 R24, desc[UR6][R10.64] ;  /* 0x000000060a188981 */ /* 0x000ee2000c1e1d00 */
[----:B0-----:R-:W-:-:S04]  /*0ae0*/  IMAD.WIDE.U32 R4, R132, 0x10, R12 ;  /* 0x0000001084047825 */ /* 0x001fc800078e000c */
[----:B------:R-:W-:Y:S02]  /*0af0*/  IMAD.WIDE.U32 R12, R135, 0x10, R12 ;  /* 0x00000010870c7825 */ /* 0x000fe400078e000c */
[----:B------:R-:W3:Y:S04]  /*0b00*/  LDG.E.128 R4, desc[UR6][R4.64] ;  /* 0x0000000604047981 */ /* 0x000ee8000c1e1d00 */
[----:B------:R-:W3:Y:S04]  /*0b10*/  LDG.E.128 R12, desc[UR6][R12.64] ;  /* 0x000000060c0c7981 */ /* 0x000ee8000c1e1d00 */
[----:B------:R-:W3:Y:S01]  /*0b20*/  LDG.E.128 R8, desc[UR6][R8.64] ;  /* 0x0000000608087981 */ /* 0x000ee2000c1e1d00 */
[----:B------:R-:W0:Y:S08]  /*0b30*/  @P0 MUFU.RCP R144, R107 ;  /* 0x0000006b00900308 */ /* 0x000e300000001000 */
[----:B------:R-:W1:Y:S01]  /*0b40*/  @P0 MUFU.RCP R142, R106 ;  /* 0x0000006a008e0308 */ /* 0x000e620000001000 */
[----:B------:R-:W-:-:S07]  /*0b50*/  LOP3.LUT P1, RZ, R138, 0xff, RZ, 0xc0, !PT ;  /* 0x000000ff8aff7812 */ /* 0x000fce000782c0ff */
[----:B------:R-:W1:Y:S08]  /*0b60*/  @P0 MUFU.RCP R140, R105 ;  /* 0x00000069008c0308 */ /* 0x000e700000001000 */
[----:B------:R-:W1:Y:S08]  /*0b70*/  @P0 MUFU.RCP R3, R117 ;  /* 0x0000007500030308 */ /* 0x000e700000001000 */
        /* <DEDUP_REMOVED lines=14> */
[----:B----4-:R-:W-:-:S02]  /*0c60*/  HADD2.F32 R166, -RZ, R17.H1_H1 ;  /* 0x30000011ffa67230 */ /* 0x010fc40000004100 */
[----:B-----5:R-:W-:-:S03]  /*0c70*/  HADD2.F32 R179, -RZ, R21.H0_H0 ;  /* 0x20000015ffb37230 */ /* 0x020fc60000004100 */
[----:B------:R-:W-:Y:S01]  /*0c80*/  @P0 FADD.FTZ R143, -R83, R166 ;  /* 0x000000a6538f0221 */ /* 0x000fe20000010100 */
[----:B------:R-:W-:Y:S02]  /*0c90*/  HADD2.F32 R181, -RZ, R21.H1_H1 ;  /* 0x30000015ffb57230 */ /* 0x000fe40000004100 */
[----:B--2---:R-:W-:Y:S01]  /*0ca0*/  @!P0 FADD.FTZ R21, R166, -R0 ;  /* 0x80000000a6158221 */ /* 0x004fe20000010000 */
[----:B0-----:R-:W-:-:S03]  /*0cb0*/  @P0 FMUL.FTZ R143, R143, R144 ;  /* 0x000000908f8f0220 */ /* 0x001fc60000410000 */
[----:B---3--:R-:W-:Y:S02]  /*0cc0*/  @!P0 FMUL.FTZ R143, R136, R21 ;  /* 0x00000015888f8220 */ /* 0x008fe40000410000 */
[----:B------:R-:W0:Y:S01]  /*0cd0*/  S2R R21, SR_TID.X ;  /* 0x0000000000157919 */ /* 0x000e220000002100 */
[----:B------:R-:W-:Y:S02]  /*0ce0*/  HADD2.F32 R167, -RZ, R17.H0_H0 ;  /* 0x20000011ffa77230 */ /* 0x000fe40000004100 */
[--C-:B------:R-:W-:Y:S01]  /*0cf0*/  HADD2.F32 R171, -RZ, R19.reuse.H0_H0 ;  /* 0x20000013ffab7230 */ /* 0x100fe20000004100 */
[----:B------:R-:W2:Y:S01]  /*0d00*/  @P0 MUFU.RCP R17, R121 ;  /* 0x0000007900110308 */ /* 0x000ea20000001000 */
[----:B------:R-:W-:Y:S02]  /*0d10*/  HADD2.F32 R173, -RZ, R19.H1_H1 ;  /* 0x30000013ffad7230 */ /* 0x000fe40000004100 */
[----:B------:R-:W-:Y:S01]  /*0d20*/  @P0 FADD.FTZ R141, -R82, R167 ;  /* 0x000000a7528d0221 */ /* 0x000fe20000010100 */
[----:B------:R-:W-:-:S04]  /*0d30*/  HADD2.F32 R138, -RZ, R16.H1_H1 ;  /* 0x30000010ff8a7230 */ /* 0x000fc80000004100 */
[----:B------:R-:W3:Y:S01]  /*0d40*/  @P0 MUFU.RCP R19, R123 ;  /* 0x0000007b00130308 */ /* 0x000ee20000001000 */
[----:B-1----:R-:W-:Y:S01]  /*0d50*/  @P0 FMUL.FTZ R141, R141, R142 ;  /* 0x0000008e8d8d0220 */ /* 0x002fe20000410000 */
[----:B------:R-:W-:Y:S02]  /*0d60*/  HADD2.F32 R185, -RZ, R22.H1_H1 ;  /* 0x30000016ffb97230 */ /* 0x000fe40000004100 */
[----:B------:R-:W-:Y:S02]  /*0d70*/  HADD2.F32 R193, -RZ, R24.H1_H1 ;  /* 0x30000018ffc17230 */ /* 0x000fe40000004100 */
[----:B------:R-:W-:Y:S02]  /*0d80*/  HADD2.F32 R197, -RZ, R25.H1_H1 ;  /* 0x30000019ffc57230 */ /* 0x000fe40000004100 */
[----:B------:R-:W1:Y:S01]  /*0d90*/  @P0 MUFU.RCP R142, R126 ;  /* 0x0000007e008e0308 */ /* 0x000e620000001000 */
[----:B------:R-:W-:Y:S02]  /*0da0*/  HADD2.F32 R189, -RZ, R23.H1_H1 ;  /* 0x30000017ffbd7230 */ /* 0x000fe40000004100 */
[----:B------:R-:W-:Y:S01]  /*0db0*/  @P0 FADD.FTZ R139, -R81, R138 ;  /* 0x0000008a518b0221 */ /* 0x000fe20000010100 */
[----:B------:R-:W-:-:S02]  /*0dc0*/  HADD2.F32 R169, -RZ, R18.H0_H0 ;  /* 0x20000012ffa97230 */ /* 0x000fc40000004100 */
[----:B------:R-:W-:Y:S02]  /*0dd0*/  HADD2.F32 R168, -RZ, R18.H1_H1 ;  /* 0x30000012ffa87230 */ /* 0x000fe40000004100 */
[----:B------:R-:W-:Y:S01]  /*0de0*/  HADD2.F32 R165, -RZ, R16.H0_H0 ;  /* 0x20000010ffa57230 */ /* 0x000fe20000004100 */
[----:B------:R-:W4:Y:S01]  /*0df0*/  @P0 MUFU.RCP R18, R124 ;  /* 0x0000007c00120308 */ /* 0x000f220000001000 */
[--C-:B------:R-:W-:Y:S02]  /*0e00*/  HADD2.F32 R175, -RZ, R20.reuse.H0_H0 ;  /* 0x20000014ffaf7230 */ /* 0x100fe40000004100 */
[----:B------:R-:W-:Y:S02]  /*0e10*/  HADD2.F32 R177, -RZ, R20.H1_H1 ;  /* 0x30000014ffb17230 */ /* 0x000fe40000004100 */
[----:B------:R-:W-:Y:S01]  /*0e20*/  @P0 FADD.FTZ R20, -R93, R185 ;  /* 0x000000b95d140221 */ /* 0x000fe20000010100 */
[----:B------:R-:W-:Y:S02]  /*0e30*/  HADD2.F32 R191, -RZ, R24.H0_H0 ;  /* 0x20000018ffbf7230 */ /* 0x000fe40000004100 */
[----:B------:R-:W-:Y:S01]  /*0e40*/  @P0 FADD.FTZ R24, -R97, R193 ;  /* 0x000000c161180221 */ /* 0x000fe20000010100 */
[----:B------:R-:W-:-:S02]  /*0e50*/  HADD2.F32 R199, -RZ, R26.H0_H0 ;  /* 0x2000001affc77230 */ /* 0x000fc40000004100 */
[----:B------:R-:W-:Y:S02]  /*0e60*/  HADD2.F32 R201, -RZ, R26.H1_H1 ;  /* 0x3000001affc97230 */ /* 0x000fe40000004100 */
[----:B------:R-:W-:Y:S01]  /*0e70*/  @P0 FADD.FTZ R26, -R99, R197 ;  /* 0x000000c5631a0221 */ /* 0x000fe20000010100 */
[----:B------:R-:W-:Y:S02]  /*0e80*/  HADD2.F32 R183, -RZ, R22.H0_H0 ;  /* 0x20000016ffb77230 */ /* 0x000fe40000004100 */
[----:B------:R-:W-:Y:S01]  /*0e90*/  @P0 FMUL.FTZ R139, R139, R140 ;  /* 0x0000008c8b8b0220 */ /* 0x000fe20000410000 */
[----:B------:R-:W-:Y:S02]  /*0ea0*/  HADD2.F32 R187, -RZ, R23.H0_H0 ;  /* 0x20000017ffbb7230 */ /* 0x000fe40000004100 */
[----:B------:R-:W-:Y:S01]  /*0eb0*/  @P0 FADD.FTZ R22, -R95, R189 ;  /* 0x000000bd5f160221 */ /* 0x000fe20000010100 */
[----:B------:R-:W-:Y:S02]  /*0ec0*/  HADD2.F32 R195, -RZ, R25.H0_H0 ;  /* 0x20000019ffc37230 */ /* 0x000fe40000004100 */
[----:B------:R-:W-:-:S02]  /*0ed0*/  HADD2.F32 R203, -RZ, R27.H0_H0 ;  /* 0x2000001bffcb7230 */ /* 0x000fc40000004100 */
[----:B------:R-:W-:Y:S02]  /*0ee0*/  HADD2.F32 R140, -RZ, R27.H1_H1 ;  /* 0x3000001bff8c7230 */ /* 0x000fe40000004100 */
[----:B------:R-:W-:Y:S01]  /*0ef0*/  @P0 FADD.FTZ R137, -R80, R165 ;  /* 0x000000a550890221 */ /* 0x000fe20000010100 */
[----:B------:R-:W-:Y:S01]  /*0f00*/  @P0 FMUL.FTZ R20, R20, R3 ;  /* 0x0000000314140220 */ /* 0x000fe20000410000 */
[----:B--2---:R-:W-:Y:S01]  /*0f10*/  @P0 FMUL.FTZ R24, R24, R17 ;  /* 0x0000001118180220 */ /* 0x004fe20000410000 */
[----:B---3--:R-:W-:Y:S01]  /*0f20*/  @P0 FMUL.FTZ R26, R26, R19 ;  /* 0x000000131a1a0220 */ /* 0x008fe20000410000 */
[----:B------:R-:W-:Y:S01]  /*0f30*/  @P0 FMUL.FTZ R22, R22, R163 ;  /* 0x000000a316160220 */ /* 0x000fe20000410000 */
[--C-:B------:R-:W-:Y:S01]  /*0f40*/  @!P0 FADD.FTZ R3, R165, -R0.reuse ;  /* 0x80000000a5038221 */ /* 0x100fe20000010000 */
[--C-:B------:R-:W-:Y:S01]  /*0f50*/  @!P0 FADD.FTZ R17, R138, -R0.reuse ;  /* 0x800000008a118221 */ /* 0x100fe20000010000 */
[--C-:B------:R-:W-:Y:S01]  /*0f60*/  @!P0 FADD.FTZ R19, R167, -R0.reuse ;  /* 0x80000000a7138221 */ /* 0x100fe20000010000 */
        /* <DEDUP_REMOVED lines=11> */
[--C-:B------:R-:W-:Y:S01]  /*1020*/  @!P0 FADD.FTZ R167, R169, -R0.reuse ;  /* 0x80000000a9a78221 */ /* 0x100fe20000010000 */
[----:B------:R-:W-:Y:S01]  /*1030*/  @P0 FADD.FTZ R163, -R100, R199 ;  /* 0x000000c764a30221 */ /* 0x000fe20000010100 */
[----:B------:R-:W-:Y:S01]  /*1040*/  @P0 FADD.FTZ R138, -R101, R201 ;  /* 0x000000c9658a0221 */ /* 0x000fe20000010100 */
[----:B------:R-:W-:Y:S01]  /*1050*/  @P0 FADD.FTZ R165, -R102, R203 ;  /* 0x000000cb66a50221 */ /* 0x000fe20000010100 */
        /* <DEDUP_REMOVED lines=19> */
[----:B------:R-:W-:Y:S01]  /*1190*/  @P0 FMUL.FTZ R137, R137, R2 ;  /* 0x0000000289890220 */ /* 0x000fe20000410000 */
[----:B------:R-:W-:-:S02]  /*11a0*/  HADD2.F32 R0, -RZ, R4.H0_H0 ;  /* 0x20000004ff007230 */ /* 0x000fc40000004100 */
[C---:B------:R-:W-:Y:S01]  /*11b0*/  @!P0 FMUL.FTZ R137, R136.reuse, R3 ;  /* 0x0000000388898220 */ /* 0x040fe20000410000 */
[----:B-1----:R-:W-:Y:S01]  /*11c0*/  @P0 FMUL.FTZ R165, R165, R142 ;  /* 0x0000008ea5a50220 */ /* 0x002fe20000410000 */
[----:B------:R-:W-:Y:S02]  /*11d0*/  HADD2.F32 R3, -RZ, R5.H0_H0 ;  /* 0x20000005ff037230 */ /* 0x000fe40000004100 */
[----:B------:R-:W-:Y:S01]  /*11e0*/  @!P0 FMUL.FTZ R141, R136, R19 ;  /* 0x00000013888d8220 */ /* 0x000fe20000410000 */
[----:B------:R-:W-:Y:S01]  /*11f0*/  HADD2.F32 R4, -RZ, R4.H1_H1 ;  /* 0x30000004ff047230 */ /* 0x000fe20000004100 */
[----:B0-----:R-:W-:Y:S01]  /*1200*/  SHF.R.U32.HI R142, RZ, 0x5, R21 ;  /* 0x00000005ff8e7819 */ /* 0x001fe20000011615 */
[C---:B------:R-:W-:Y:S01]  /*1210*/  FADD.FTZ R79, R0.reuse, R79 ;  /* 0x0000004f004f7221 */ /* 0x040fe20000010000 */
[----:B------:R-:W-:Y:S01]  /*1220*/  FFMA.FTZ R131, R0, R137, R131 ;  /* 0x0000008900837223 */ /* 0x000fe20000010083 */
[----:B------:R-:W-:Y:S01]  /*1230*/  @P0 FMUL.FTZ R153, R153, R156 ;  /* 0x0000009c99990220 */ /* 0x000fe20000410000 */
[----:B------:R-:W-:Y:S01]  /*1240*/  FMUL.FTZ R0, R104, R0 ;  /* 0x0000000068007220 */ /* 0x000fe20000410000 */
[----:B----4-:R-:W-:Y:S01]  /*1250*/  @P0 FMUL.FTZ R163, R163, R18 ;  /* 0x00000012a3a30220 */ /* 0x010fe20000410000 */
[----:B------:R-:W-:Y:S01]  /*1260*/  @!P0 FMUL.FTZ R153, R136, R177 ;  /* 0x000000b188998220 */ /* 0x000fe20000410000 */
[----:B------:R-:W-:-:S02]  /*1270*/  HADD2.F32 R177, -RZ, R15.H0_H0 ;  /* 0x2000000fffb17230 */ /* 0x000fc40000004100 */
[C---:B------:R-:W-:Y:S01]  /*1280*/  FADD.FTZ R75, R3.reuse, R75 ;  /* 0x0000004b034b7221 */ /* 0x040fe20000010000 */
[----:B------:R-:W-:Y:S01]  /*1290*/  HADD2.F32 R18, -RZ, R15.H1_H1 ;  /* 0x3000000fff127230 */ /* 0x000fe20000004100 */
[----:B------:R-:W-:Y:S01]  /*12a0*/  LOP3.LUT R15, R142, 0x7fffff8, RZ, 0xc0, !PT ;  /* 0x07fffff88e0f7812 */ /* 0x000fe200078ec0ff */
[----:B------:R-:W-:Y:S01]  /*12b0*/  FFMA.FTZ R76, R3, R141, R76 ;  /* 0x0000008d034c7223 */ /* 0x000fe2000001004c */
[----:B------:R-:W-:Y:S01]  /*12c0*/  FMUL.FTZ R144, R106, R3 ;  /* 0x000000036a907220 */ /* 0x000fe20000410000 */
[----:B------:R-:W-:Y:S01]  /*12d0*/  FMUL.FTZ R142, R105, R4 ;  /* 0x00000004698e7220 */ /* 0x000fe20000410000 */
[----:B------:R-:W-:Y:S01]  /*12e0*/  FADD.FTZ R3, RZ, R0 ;  /* 0x00000000ff037221 */ /* 0x000fe20000010000 */
[----:B------:R-:W-:Y:S02]  /*12f0*/  HADD2.F32 R5, -RZ, R5.H1_H1 ;  /* 0x30000005ff057230 */ /* 0x000fe40000004100 */
[----:B------:R-:W-:Y:S01]  /*1300*/  @P0 FMUL.FTZ R145, R145, R146 ;  /* 0x0000009291910220 */ /* 0x000fe20000410000 */
[----:B------:R-:W-:-:S02]  /*1310*/  FADD.FTZ R3, R3, R142 ;  /* 0x0000008e03037221 */ /* 0x000fc40000010000 */
[C---:B------:R-:W-:Y:S01]  /*1320*/  FADD.FTZ R73, R5.reuse, R73 ;  /* 0x0000004905497221 */ /* 0x040fe20000010000 */
[----:B------:R-:W-:Y:S01]  /*1330*/  FFMA.FTZ R74, R5, R143, R74 ;  /* 0x0000008f054a7223 */ /* 0x000fe2000001004a */
[----:B------:R-:W-:Y:S01]  /*1340*/  FMUL.FTZ R146, R107, R5 ;  /* 0x000000056b927220 */ /* 0x000fe20000410000 */
[----:B------:R-:W-:Y:S01]  /*1350*/  FADD.FTZ R5, R3, R144 ;  /* 0x0000009003057221 */ /* 0x000fe20000010000 */
[----:B------:R-:W-:Y:S01]  /*1360*/  @!P0 FMUL.FTZ R139, R136, R17 ;  /* 0x00000011888b8220 */ /* 0x000fe20000410000 */
[----:B------:R-:W-:Y:S01]  /*1370*/  FFMA.FTZ R3, R0, R137, RZ ;  /* 0x0000008900037223 */ /* 0x000fe200000100ff */
[----:B------:R-:W-:-:S03]  /*1380*/  @P0 FADD.FTZ R147, -R85, R168 ;  /* 0x000000a855930221 */ /* 0x000fc60000010100 */
[----:B------:R-:W-:Y:S01]  /*1390*/  FFMA.FTZ R3, R142, R139, R3 ;  /* 0x0000008b8e037223 */ /* 0x000fe20000010003 */
[----:B------:R-:W-:-:S03]  /*13a0*/  HADD2.F32 R17, -RZ, R6.H0_H0 ;  /* 0x20000006ff117230 */ /* 0x000fc60000004100 */
[----:B------:R-:W-:Y:S01]  /*13b0*/  FFMA.FTZ R3, R144, R141, R3 ;  /* 0x0000008d90037223 */ /* 0x000fe20000010003 */
[----:B------:R-:W-:Y:S01]  /*13c0*/  @P0 FMUL.FTZ R147, R147, R148 ;  /* 0x0000009493930220 */ /* 0x000fe20000410000 */
[----:B------:R-:W-:Y:S02]  /*13d0*/  HADD2.F32 R6, -RZ, R6.H1_H1 ;  /* 0x30000006ff067230 */ /* 0x000fe40000004100 */
[----:B------:R-:W-:Y:S01]  /*13e0*/  @!P0 FMUL.FTZ R145, R136, R167 ;  /* 0x000000a788918220 */ /* 0x000fe20000410000 */
[----:B------:R-:W-:Y:S01]  /*13f0*/  FMUL.FTZ R148, R108, R17 ;  /* 0x000000116c947220 */ /* 0x000fe20000410000 */
[----:B------:R-:W-:Y:S01]  /*1400*/  FADD.FTZ R5, R5, R146 ;  /* 0x0000009205057221 */ /* 0x000fe20000010000 */
[----:B------:R-:W-:Y:S01]  /*1410*/  FFMA.FTZ R3, R146, R143, R3 ;  /* 0x0000008f92037223 */ /* 0x000fe20000010003 */
[----:B------:R-:W-:Y:S01]  /*1420*/  @P0 FMUL.FTZ R149, R149, R150 ;  /* 0x0000009695950220 */ /* 0x000fe20000410000 */
[--C-:B------:R-:W-:Y:S02]  /*1430*/  HADD2.F32 R19, -RZ, R7.reuse.H0_H0 ;  /* 0x20000007ff137230 */ /* 0x100fe40000004100 */
[----:B------:R-:W-:Y:S01]  /*1440*/  @!P0 FMUL.FTZ R147, R136, R169 ;  /* 0x000000a988938220 */ /* 0x000fe20000410000 */
[----:B------:R-:W-:Y:S01]  /*1450*/  FMUL.FTZ R150, R109, R6 ;  /* 0x000000066d967220 */ /* 0x000fe20000410000 */
[----:B------:R-:W-:Y:S01]  /*1460*/  FADD.FTZ R5, R5, R148 ;  /* 0x0000009405057221 */ /* 0x000fe20000010000 */
[----:B------:R-:W-:Y:S01]  /*1470*/  FFMA.FTZ R3, R148, R145, R3 ;  /* 0x0000009194037223 */ /* 0x000fe20000010003 */
[----:B------:R-:W-:Y:S01]  /*1480*/  @P0 FMUL.FTZ R151, R151, R152 ;  /* 0x0000009897970220 */ /* 0x000fe20000410000 */
[----:B------:R-:W-:-:S02]  /*1490*/  HADD2.F32 R7, -RZ, R7.H1_H1 ;  /* 0x30000007ff077230 */ /* 0x000fc40000004100 */
[----:B------:R-:W-:Y:S01]  /*14a0*/  @!P0 FMUL.FTZ R149, R136, R171 ;  /* 0x000000ab88958220 */ /* 0x000fe20000410000 */
[----:B------:R-:W-:Y:S01]  /*14b0*/  FMUL.FTZ R152, R110, R19 ;  /* 0x000000136e987220 */ /* 0x000fe20000410000 */
[----:B------:R-:W-:Y:S01]  /*14c0*/  FADD.FTZ R5, R5, R150 ;  /* 0x0000009605057221 */ /* 0x000fe20000010000 */
[----:B------:R-:W-:Y:S01]  /*14d0*/  FFMA.FTZ R3, R150, R147, R3 ;  /* 0x0000009396037223 */ /* 0x000fe20000010003 */
[----:B------:R-:W-:Y:S01]  /*14e0*/  @P0 FMUL.FTZ R23, R23, R154 ;  /* 0x0000009a17170220 */ /* 0x000fe20000410000 */
[--C-:B------:R-:W-:Y:S01]  /*14f0*/  HADD2.F32 R167, -RZ, R8.reuse.H0_H0 ;  /* 0x20000008ffa77230 */ /* 0x100fe20000004100 */
[----:B------:R-:W0:Y:S01]  /*1500*/  @P0 MUFU.RCP R2, R122 ;  /* 0x0000007a00020308 */ /* 0x000e220000001000 */
[----:B------:R-:W-:Y:S01]  /*1510*/  @!P0 FMUL.FTZ R151, R136, R173 ;  /* 0x000000ad88978220 */ /* 0x000fe20000410000 */
[----:B------:R-:W-:Y:S01]  /*1520*/  FMUL.FTZ R154, R111, R7 ;  /* 0x000000076f9a7220 */ /* 0x000fe20000410000 */
[----:B------:R-:W-:Y:S01]  /*1530*/  FADD.FTZ R5, R5, R152 ;  /* 0x0000009805057221 */ /* 0x000fe20000010000 */
[----:B------:R-:W-:Y:S01]  /*1540*/  FFMA.FTZ R3, R152, R149, R3 ;  /* 0x0000009598037223 */ /* 0x000fe20000010003 */
[----:B------:R-:W-:-:S02]  /*1550*/  HADD2.F32 R8, -RZ, R8.H1_H1 ;  /* 0x30000008ff087230 */ /* 0x000fc40000004100 */
[----:B------:R-:W-:Y:S01]  /*1560*/  @!P0 FMUL.FTZ R23, R136, R175 ;  /* 0x000000af88178220 */ /* 0x000fe20000410000 */
[----:B------:R-:W-:Y:S01]  /*1570*/  FMUL.FTZ R156, R112, R167 ;  /* 0x000000a7709c7220 */ /* 0x000fe20000410000 */
[----:B------:R-:W-:Y:S01]  /*1580*/  FADD.FTZ R5, R5, R154 ;  /* 0x0000009a05057221 */ /* 0x000fe20000010000 */
[----:B------:R-:W-:Y:S01]  /*1590*/  FFMA.FTZ R3, R154, R151, R3 ;  /* 0x000000979a037223 */ /* 0x000fe20000010003 */
[----:B------:R-:W-:Y:S01]  /*15a0*/  @P0 FMUL.FTZ R155, R155, R158 ;  /* 0x0000009e9b9b0220 */ /* 0x000fe20000410000 */
[--C-:B------:R-:W-:Y:S02]  /*15b0*/  HADD2.F32 R169, -RZ, R9.reuse.H0_H0 ;  /* 0x20000009ffa97230 */ /* 0x100fe40000004100 */
        /* <DEDUP_REMOVED lines=10> */
[----:B------:R-:W-:Y:S02]  /*1660*/  HADD2.F32 R171, -RZ, R10.H0_H0 ;  /* 0x2000000affab7230 */ /* 0x000fe40000004100 */
[----:B------:R-:W-:Y:S01]  /*1670*/  @!P0 FMUL.FTZ R157, R136, R181 ;  /* 0x000000b5889d8220 */ /* 0x000fe20000410000 */
[----:B------:R-:W-:Y:S01]  /*1680*/  FMUL.FTZ R162, R115, R9 ;  /* 0x0000000973a27220 */ /* 0x000fe20000410000 */
[----:B------:R-:W-:Y:S01]  /*1690*/  FADD.FTZ R5, R5, R160 ;  /* 0x000000a005057221 */ /* 0x000fe20000010000 */
[----:B------:R-:W-:Y:S01]  /*16a0*/  FFMA.FTZ R3, R160, R155, R3 ;  /* 0x0000009ba0037223 */ /* 0x000fe20000010003 */
[----:B0-----:R-:W-:Y:S01]  /*16b0*/  @P0 FMUL.FTZ R27, R27, R2 ;  /* 0x000000021b1b0220 */ /* 0x001fe20000410000 */
[----:B------:R-:W0:Y:S01]  /*16c0*/  @P0 MUFU.RCP R16, R120 ;  /* 0x0000007800100308 */ /* 0x000e220000001000 */
[----:B------:R-:W-:-:S02]  /*16d0*/  HADD2.F32 R2, -RZ, R11.H1_H1 ;  /* 0x3000000bff027230 */ /* 0x000fc40000004100 */
[----:B------:R-:W-:Y:S01]  /*16e0*/  @P0 FMUL.FTZ R161, R161, R164 ;  /* 0x000000a4a1a10220 */ /* 0x000fe20000410000 */
[C---:B------:R-:W-:Y:S01]  /*16f0*/  @!P0 FMUL.FTZ R22, R136.reuse, R189 ;  /* 0x000000bd88168220 */ /* 0x040fe20000410000 */
[----:B------:R-:W-:Y:S02]  /*1700*/  HADD2.F32 R10, -RZ, R10.H1_H1 ;  /* 0x3000000aff0a7230 */ /* 0x000fe40000004100 */
[----:B------:R-:W-:Y:S01]  /*1710*/  @!P0 FMUL.FTZ R159, R136, R183 ;  /* 0x000000b7889f8220 */ /* 0x000fe20000410000 */
[----:B------:R-:W-:Y:S01]  /*1720*/  FMUL.FTZ R164, R116, R171 ;  /* 0x000000ab74a47220 */ /* 0x000fe20000410000 */
[----:B------:R-:W-:Y:S01]  /*1730*/  FADD.FTZ R5, R5, R162 ;  /* 0x000000a205057221 */ /* 0x000fe20000010000 */
[----:B------:R-:W-:Y:S01]  /*1740*/  FFMA.FTZ R3, R162, R157, R3 ;  /* 0x0000009da2037223 */ /* 0x000fe20000010003 */
[C---:B------:R-:W-:Y:S01]  /*1750*/  FADD.FTZ R59, R169.reuse, R59 ;  /* 0x0000003ba93b7221 */ /* 0x040fe20000010000 */
[----:B------:R-:W-:Y:S01]  /*1760*/  FFMA.FTZ R60, R169, R155, R60 ;  /* 0x0000009ba93c7223 */ /* 0x000fe2000001003c */
[----:B------:R-:W-:-:S02]  /*1770*/  HADD2.F32 R173, -RZ, R11.H0_H0 ;  /* 0x2000000bffad7230 */ /* 0x000fc40000004100 */
[C---:B------:R-:W-:Y:S01]  /*1780*/  FADD.FTZ R77, R4.reuse, R77 ;  /* 0x0000004d044d7221 */ /* 0x040fe20000010000 */
[----:B------:R-:W-:Y:S01]  /*1790*/  FFMA.FTZ R78, R4, R139, R78 ;  /* 0x0000008b044e7223 */ /* 0x000fe2000001004e */
[C---:B------:R-:W-:Y:S01]  /*17a0*/  FADD.FTZ R63, R167.reuse, R63 ;  /* 0x0000003fa73f7221 */ /* 0x040fe20000010000 */
[----:B------:R-:W-:Y:S01]  /*17b0*/  FFMA.FTZ R64, R167, R23, R64 ;  /* 0x00000017a7407223 */ /* 0x000fe20000010040 */
[C---:B------:R-:W-:Y:S01]  /*17c0*/  FADD.FTZ R42, R2.reuse, R42 ;  /* 0x0000002a022a7221 */ /* 0x040fe20000010000 */
[----:B------:R-:W-:Y:S01]  /*17d0*/  FFMA.FTZ R55, R2, R22, R55 ;  /* 0x0000001602377223 */ /* 0x000fe20000010037 */
[----:B------:R-:W-:Y:S01]  /*17e0*/  FMUL.FTZ R169, R119, R2 ;  /* 0x0000000277a97220 */ /* 0x000fe20000410000 */
[----:B------:R-:W-:Y:S01]  /*17f0*/  @!P0 FMUL.FTZ R20, R136, R185 ;  /* 0x000000b988148220 */ /* 0x000fe20000410000 */
[----:B------:R-:W-:Y:S01]  /*1800*/  FMUL.FTZ R167, R117, R10 ;  /* 0x0000000a75a77220 */ /* 0x000fe20000410000 */
[----:B------:R-:W-:Y:S01]  /*1810*/  FADD.FTZ R2, R5, R164 ;  /* 0x000000a405027221 */ /* 0x000fe20000010000 */
[----:B------:R-:W-:Y:S01]  /*1820*/  FFMA.FTZ R4, R164, R159, R3 ;  /* 0x0000009fa4047223 */ /* 0x000fe20000010003 */
[----:B------:R-:W-:Y:S01]  /*1830*/  @!P0 FMUL.FTZ R161, R136, R187 ;  /* 0x000000bb88a18220 */ /* 0x000fe20000410000 */
[----:B------:R-:W-:Y:S01]  /*1840*/  FMUL.FTZ R166, R118, R173 ;  /* 0x000000ad76a67220 */ /* 0x000fe20000410000 */
[----:B------:R-:W-:Y:S01]  /*1850*/  FADD.FTZ R3, R2, R167 ;  /* 0x000000a702037221 */ /* 0x000fe20000010000 */
[----:B------:R-:W-:Y:S01]  /*1860*/  FFMA.FTZ R5, R167, R20, R4 ;  /* 0x00000014a7057223 */ /* 0x000fe20000010004 */
[----:B------:R-:W-:-:S02]  /*1870*/  HADD2.F32 R11, -RZ, R12.H0_H0 ;  /* 0x2000000cff0b7230 */ /* 0x000fc40000004100 */
[----:B------:R-:W-:Y:S01]  /*1880*/  FADD.FTZ R2, R3, R166 ;  /* 0x000000a603027221 */ /* 0x000fe20000010000 */
[----:B------:R-:W-:Y:S01]  /*1890*/  FFMA.FTZ R4, R166, R161, R5 ;  /* 0x000000a1a6047223 */ /* 0x000fe20000010005 */
[----:B0-----:R-:W-:Y:S01]  /*18a0*/  @P0 FMUL.FTZ R25, R25, R16 ;  /* 0x0000001019190220 */ /* 0x001fe20000410000 */
[----:B------:R-:W-:Y:S02]  /*18b0*/  HADD2.F32 R12, -RZ, R12.H1_H1 ;  /* 0x3000000cff0c7230 */ /* 0x000fe40000004100 */
[----:B------:R-:W-:Y:S01]  /*18c0*/  @!P0 FMUL.FTZ R25, R136, R191 ;  /* 0x000000bf88198220 */ /* 0x000fe20000410000 */
[----:B------:R-:W-:Y:S01]  /*18d0*/  FMUL.FTZ R168, R120, R11 ;  /* 0x0000000b78a87220 */ /* 0x000fe20000410000 */
[----:B------:R-:W-:Y:S01]  /*18e0*/  FADD.FTZ R3, R2, R169 ;  /* 0x000000a902037221 */ /* 0x000fe20000010000 */
[----:B------:R-:W-:Y:S01]  /*18f0*/  FFMA.FTZ R5, R169, R22, R4 ;  /* 0x00000016a9057223 */ /* 0x000fe20000010004 */
[--C-:B------:R-:W-:Y:S02]  /*1900*/  HADD2.F32 R175, -RZ, R13.reuse.H0_H0 ;  /* 0x2000000dffaf7230 */ /* 0x100fe40000004100 */
[C---:B------:R-:W-:Y:S01]  /*1910*/  FADD.FTZ R43, R171.reuse, R43 ;  /* 0x0000002bab2b7221 */ /* 0x040fe20000010000 */
[----:B------:R-:W-:Y:S01]  /*1920*/  FFMA.FTZ R56, R171, R159, R56 ;  /* 0x0000009fab387223 */ /* 0x000fe20000010038 */
        /* <DEDUP_REMOVED lines=22> */
[C---:B------:R-:W-:Y:S01]  /*1a90*/  FADD.FTZ R37, R175.reuse, R37 ;  /* 0x00000025af257221 */ /* 0x040fe20000010000 */
[----:B------:R-:W-:Y:S01]  /*1aa0*/  FFMA.FTZ R50, R175, R27, R50 ;  /* 0x0000001baf327223 */ /* 0x000fe20000010032 */
[----:B------:R-:W-:Y:S01]  /*1ab0*/  @!P0 FMUL.FTZ R138, R136, R201 ;  /* 0x000000c9888a8220 */ /* 0x000fe20000410000 */
[----:B------:R-:W-:Y:S01]  /*1ac0*/  FMUL.FTZ R175, R125, R14 ;  /* 0x0000000e7daf7220 */ /* 0x000fe20000410000 */
[----:B------:R-:W-:Y:S01]  /*1ad0*/  FADD.FTZ R2, R3, R172 ;  /* 0x000000ac03027221 */ /* 0x000fe20000010000 */
[----:B------:R-:W-:Y:S01]  /*1ae0*/  FFMA.FTZ R4, R172, R163, R5 ;  /* 0x000000a3ac047223 */ /* 0x000fe20000010005 */
[----:B------:R-:W-:Y:S01]  /*1af0*/  @P0 FADD.FTZ R140, -R103, R140 ;  /* 0x0000008c678c0221 */ /* 0x000fe20000010100 */
[----:B------:R-:W-:Y:S01]  /*1b00*/  @!P0 FMUL.FTZ R165, R136, R203 ;  /* 0x000000cb88a58220 */ /* 0x000fe20000410000 */
[----:B------:R-:W-:Y:S01]  /*1b10*/  FMUL.FTZ R174, R126, R177 ;  /* 0x000000b17eae7220 */ /* 0x000fe20000410000 */
[----:B------:R-:W-:Y:S01]  /*1b20*/  FADD.FTZ R3, R2, R175 ;  /* 0x000000af02037221 */ /* 0x000fe20000010000 */
[----:B------:R-:W-:Y:S01]  /*1b30*/  FFMA.FTZ R5, R175, R138, R4 ;  /* 0x0000008aaf057223 */ /* 0x000fe20000010004 */
[----:B------:R-:W-:Y:S01]  /*1b40*/  @P0 FMUL.FTZ R140, R140, R209 ;  /* 0x000000d18c8c0220 */ /* 0x000fe20000410000 */
[C---:B------:R-:W-:Y:S01]  /*1b50*/  FADD.FTZ R33, R177.reuse, R33 ;  /* 0x00000021b1217221 */ /* 0x040fe20000010000 */
[----:B------:R-:W-:Y:S01]  /*1b60*/  FFMA.FTZ R46, R177, R165, R46 ;  /* 0x000000a5b12e7223 */ /* 0x000fe2000001002e */
[----:B------:R-:W-:Y:S01]  /*1b70*/  UMOV UR4, 0xffffffff ;  /* 0xffffffff00047882 */ /* 0x000fe20000000000 */
[----:B------:R-:W-:Y:S01]  /*1b80*/  @!P0 FMUL.FTZ R140, R136, R205 ;  /* 0x000000cd888c8220 */ /* 0x000fe20000410000 */
[----:B------:R-:W-:Y:S01]  /*1b90*/  FMUL.FTZ R177, R127, R18 ;  /* 0x000000127fb17220 */ /* 0x000fe20000410000 */
[----:B------:R-:W-:Y:S01]  /*1ba0*/  FADD.FTZ R2, R3, R174 ;  /* 0x000000ae03027221 */ /* 0x000fe20000010000 */
        /* <DEDUP_REMOVED lines=27> */
[----:B------:R-:W-:Y:S01]  /*1d60*/  SEL R176, R128, R15, !P1 ;  /* 0x0000000f80b07207 */ /* 0x000fe20004800000 */
        /* <DEDUP_REMOVED lines=21> */
.L_x_383:
        /* <DEDUP_REMOVED lines=51> */
.L_x_369:
[----:B------:R-:W-:Y:S05]  /*21f0*/  BSYNC B0 ;  /* 0x0000000000007941 */ /* 0x000fea0003800000 */
.L_x_368:
        /* <DEDUP_REMOVED lines=19> */
.L_x_371:
[----:B------:R-:W2:Y:S04]  /*2330*/  LDG.E.STRONG.GPU R4, desc[UR6][R2.64] ;  /* 0x0000000602047981 */ /* 0x000ea8000c1ef900 */
[----:B--2---:R-:W-:Y:S01]  /*2340*/  CCTL.IVALL ;  /* 0x00000000ff00798f */ /* 0x004fe20002000000 */
[----:B------:R-:W-:Y:S05]  /*2350*/  YIELD ;  /* 0x0000000000007946 */ /* 0x000fea0003800000 */
[----:B------:R-:W-:-:S13]  /*2360*/  ISETP.NE.AND P0, PT, R4, R7, PT ;  /* 0x000000070400720c */ /* 0x000fda0003f05270 */
[----:B------:R-:W-:Y:S05]  /*2370*/  @P0 BRA `(.L_x_371) ;  /* 0xfffffffc00ec0947 */ /* 0x000fea000383ffff */
.L_x_370:
[----:B------:R-:W-:Y:S01]  /*2380*/  ISETP.GT.U32.AND P0, PT, R30, 0x7, PT ;  /* 0x000000071e00780c */ /* 0x000fe20003f04070 */
[----:B------:R-:W-:Y:S05]  /*2390*/  WARPSYNC.ALL ;  /* 0x0000000000007948 */ /* 0x000fea0003800000 */
[----:B------:R-:W-:Y:S01]  /*23a0*/  BAR.SYNC.DEFER_BLOCKING 0x0 ;  /* 0x0000000000007b1d */ /* 0x000fe20000010000 */
[----:B0-----:R-:W-:-:S05]  /*23b0*/  CS2R R4, SRZ ;  /* 0x0000000000047805 */ /* 0x001fca000001ff00 */
[----:B------:R-:W-:Y:S02]  /*23c0*/  ULDC.64 UR4, c[0x0][0x280] ;  /* 0x0000a00000047ab9 */ /* 0x000fe40000000a00 */
[----:B-1----:R-:W0:Y:S01]  /*23d0*/  @!P0 LDC.64 R2, c[0x0][0x250] ;  /* 0x00009400ff028b82 */ /* 0x002e220000000a00 */
[----:B------:R-:W-:-:S04]  /*23e0*/  @!P0 IADD3 R6, P2, R30, R178, RZ ;  /* 0x000000b21e068210 */ /* 0x000fc80007f5e0ff */
[----:B------:R-:W-:Y:S02]  /*23f0*/  @!P0 IADD3.X R7, RZ, R180, RZ, P2, !PT ;  /* 0x000000b4ff078210 */ /* 0x000fe400017fe4ff */
[----:B0-----:R-:W-:-:S04]  /*2400*/  @!P0 LEA R2, P2, R6, R2, 0x3 ;  /* 0x0000000206028211 */ /* 0x001fc800078418ff */
[----:B------:R-:W-:-:S05]  /*2410*/  @!P0 LEA.HI.X R3, R6, R3, R7, 0x3, P2 ;  /* 0x0000000306038211 */ /* 0x000fca00010f1c07 */
[----:B------:R-:W2:Y:S01]  /*2420*/  @!P0 LDG.E.64 R4, desc[UR6][R2.64] ;  /* 0x0000000602048981 */ /* 0x000ea2000c1e1b00 */
[----:B------:R-:W-:Y:S02]  /*2430*/  LEA R18, P0, R132, UR4, 0x4 ;  /* 0x0000000484127c11 */ /* 0x000fe4000f8020ff */
[----:B------:R-:W-:Y:S02]  /*2440*/  LEA R16, P2, R134, UR4, 0x4 ;  /* 0x0000000486107c11 */ /* 0x000fe4000f8420ff */
        /* <DEDUP_REMOVED lines=28> */
[----:B------:R-:W-:-:S02]  /*2610*/  LEA.HI.X R3, R135, UR5, RZ, 0x4, P3 ;  /* 0x0000000587037c11 */ /* 0x000fc400098f24ff */
[----:B------:R-:W-:Y:S01]  /*2620*/  FMUL.FTZ R5, R4, 2.0345052689663134515e-05 ;  /* 0x37aaaaab04057820 */ /* 0x000fe20000410000 */
[----:B------:R-:W-:-:S03]  /*2630*/  ISETP.GE.AND P0, PT, R32, UR4, PT ;  /* 0x0000000420007c0c */ /* 0x000fc6000bf06270 */
        /* <DEDUP_REMOVED lines=72> */
[----:B------:R-:W-:-:S02]  /*2ac0*/  F2FP.F16.F32.PACK_AB R7, R8, R7 ;  /* 0x000000070807723e */ /* 0x000fc400000000ff */
[----:B------:R-:W-:Y:S02]  /*2ad0*/  F2FP.F16.F32.PACK_AB R6, R147, R6 ;  /* 0x000000069306723e */ /* 0x000fe400000000ff */
[----:B------:R-:W-:Y:S02]  /*2ae0*/  F2FP.F16.F32.PACK_AB R5, R0, R5 ;  /* 0x000000050005723e */ /* 0x000fe400000000ff */
[----:B------:R-:W-:Y:S02]  /*2af0*/  F2FP.F16.F32.PACK_AB R4, R139, R4 ;  /* 0x000000048b04723e */ /* 0x000fe400000000ff */
[----:B------:R-:W-:Y:S02]  /*2b00*/  F2FP.F16.F32.PACK_AB R11, R20, R11 ;  /* 0x0000000b140b723e */ /* 0x000fe400000000ff */
[----:B------:R-:W-:Y:S01]  /*2b10*/  F2FP.F16.F32.PACK_AB R10, R167, R10 ;  /* 0x0000000aa70a723e */ /* 0x000fe200000000ff */
[----:B------:R0:W-:Y:S01]  /*2b20*/  STG.E.128 desc[UR6][R18.64], R4 ;  /* 0x0000000412007986 */ /* 0x0001e2000c101d06 */
[----:B------:R-:W-:-:S02]  /*2b30*/  F2FP.F16.F32.PACK_AB R9, R14, R9 ;  /* 0x000000090e09723e */ /* 0x000fc400000000ff */
[----:B------:R-:W-:Y:S02]  /*2b40*/  F2FP.F16.F32.PACK_AB R8, R12, R23 ;  /* 0x000000170c08723e */ /* 0x000fe400000000ff */
[----:B------:R-:W-:Y:S02]  /*2b50*/  F2FP.F16.F32.PACK_AB R15, R136, R15 ;  /* 0x0000000f880f723e */ /* 0x000fe400000000ff */
[----:B------:R-:W-:Y:S01]  /*2b60*/  F2FP.F16.F32.PACK_AB R14, R26, R163 ;  /* 0x000000a31a0e723e */ /* 0x000fe200000000ff */
[----:B------:R0:W-:Y:S01]  /*2b70*/  STG.E.128 desc[UR6][R16.64], R8 ;  /* 0x0000000810007986 */ /* 0x0001e2000c101d06 */
[----:B------:R-:W-:Y:S02]  /*2b80*/  F2FP.F16.F32.PACK_AB R13, R24, R13 ;  /* 0x0000000d180d723e */ /* 0x000fe400000000ff */
[----:B------:R-:W-:Y:S02]  /*2b90*/  F2FP.F16.F32.PACK_AB R12, R22, R25 ;  /* 0x00000019160c723e */ /* 0x000fe400000000ff */
        /* <DEDUP_REMOVED lines=47> */
.L_x_366:
        /* <DEDUP_REMOVED lines=25> */
.L_x_367:
[----:B------:R-:W-:Y:S01]  /*3020*/  HFMA2.MMA R15, -RZ, RZ, 0, 9.5367431640625e-07 ;  /* 0x00000010ff0f7435 */ /* 0x000fe200000001ff */
[----:B------:R-:W-:Y:S02]  /*3030*/  MOV R14, R2 ;  /* 0x00000002000e7202 */ /* 0x000fe40000000f00 */
[----:B------:R-:W-:Y:S02]  /*3040*/  MOV R16, 0x1f ;  /* 0x0000001f00107802 */ /* 0x000fe40000000f00 */
[----:B------:R-:W-:-:S07]  /*3050*/  MOV R13, 0xffffffff ;  /* 0xffffffff000d7802 */ /* 0x000fce0000000f00 */
[----:B------:R-:W-:Y:S05]  /*3060*/  WARPSYNC.COLLECTIVE R13, `(.L_x_373) ;  /* 0x000000000d087348 */ /* 0x000fea0003c00000 */
[----:B------:R0:W1:Y:S02]  /*3070*/  SHFL.DOWN P0, R12, R14, R15, R16 ;  /* 0x0800000f0e0c7389 */ /* 0x0000640000000010 */
[----:B01----:R-:W-:Y:S01]  /*3080*/  ENDCOLLECTIVE ;  /* 0x000000000000791b */ /* 0x003fe20003800000 */
.L_x_373:
[----:B------:R-:W-:Y:S02]  /*3090*/  MOV R14, R3 ;  /* 0x00000003000e7202 */ /* 0x000fe40000000f00 */
[----:B------:R-:W-:-:S07]  /*30a0*/  MOV R5, R12 ;  /* 0x0000000c00057202 */ /* 0x000fce0000000f00 */
[----:B------:R-:W-:Y:S05]  /*30b0*/  WARPSYNC.COLLECTIVE R13, `(.L_x_374) ;  /* 0x000000000d087348 */ /* 0x000fea0003c00000 */
[----:B------:R0:W1:Y:S02]  /*30c0*/  SHFL.DOWN P0, R12, R14, R15, R16 ;  /* 0x0800000f0e0c7389 */ /* 0x0000640000000010 */
[----:B01----:R-:W-:Y:S01]  /*30d0*/  ENDCOLLECTIVE ;  /* 0x000000000000791b */ /* 0x003fe20003800000 */
.L_x_374:
[----:B------:R-:W-:Y:S01]  /*30e0*/  FADD.FTZ R5, R2, R5 ;  /* 0x0000000502057221 */ /* 0x000fe20000010000 */
[----:B------:R-:W-:-:S04]  /*30f0*/  HFMA2.MMA R15, -RZ, RZ, 0, 4.76837158203125e-07 ;  /* 0x00000008ff0f7435 */ /* 0x000fc800000001ff */
[----:B------:R-:W-:Y:S02]  /*3100*/  MOV R14, R5 ;  /* 0x00000005000e7202 */ /* 0x000fe40000000f00 */
[----:B------:R-:W-:-:S07]  /*3110*/  MOV R4, R12 ;  /* 0x0000000c00047202 */ /* 0x000fce0000000f00 */
[----:B------:R-:W-:Y:S05]  /*3120*/  WARPSYNC.COLLECTIVE R13, `(.L_x_375) ;  /* 0x000000000d087348 */ /* 0x000fea0003c00000 */
[----:B------:R0:W1:Y:S02]  /*3130*/  SHFL.DOWN P0, R12, R14, R15, R16 ;  /* 0x0800000f0e0c7389 */ /* 0x0000640000000010 */
[----:B01----:R-:W-:Y:S01]  /*3140*/  ENDCOLLECTIVE ;  /* 0x000000000000791b */ /* 0x003fe20003800000 */
.L_x_375:
[----:B------:R-:W-:-:S05]  /*3150*/  FADD.FTZ R4, R3, R4 ;  /* 0x0000000403047221 */ /* 0x000fca0000010000 */
[----:B------:R-:W-:Y:S02]  /*3160*/  MOV R14, R4 ;  /* 0x00000004000e7202 */ /* 0x000fe40000000f00 */
[----:B------:R-:W-:-:S07]  /*3170*/  MOV R6, R12 ;  /* 0x0000000c00067202 */ /* 0x000fce0000000f00 */
[----:B------:R-:W-:Y:S05]  /*3180*/  WARPSYNC.COLLECTIVE R13, `(.L_x_376) ;  /* 0x000000000d087348 */ /* 0x000fea0003c00000 */
[----:B------:R0:W1:Y:S02]  /*3190*/  SHFL.DOWN P0, R12, R14, R15, R16 ;  /* 0x0800000f0e0c7389 */ /* 0x0000640000000010 */
[----:B01----:R-:W-:Y:S01]  /*31a0*/  ENDCOLLECTIVE ;  /* 0x000000000000791b */ /* 0x003fe20003800000 */
.L_x_376:
[----:B------:R-:W-:Y:S01]  /*31b0*/  FADD.FTZ R6, R5, R6 ;  /* 0x0000000605067221 */ /* 0x000fe20000010000 */
[----:B------:R-:W-:-:S04]  /*31c0*/  HFMA2.MMA R15, -RZ, RZ, 0, 2.384185791015625e-07 ;  /* 0x00000004ff0f7435 */ /* 0x000fc800000001ff */
[----:B------:R-:W-:Y:S02]  /*31d0*/  MOV R14, R6 ;  /* 0x00000006000e7202 */ /* 0x000fe40000000f00 */
[----:B------:R-:W-:-:S07]  /*31e0*/  MOV R7, R12 ;  /* 0x0000000c00077202 */ /* 0x000fce0000000f00 */
[----:B------:R-:W-:Y:S05]  /*31f0*/  WARPSYNC.COLLECTIVE R13, `(.L_x_377) ;  /* 0x000000000d087348 */ /* 0x000fea0003c00000 */
[----:B------:R0:W1:Y:S02]  /*3200*/  SHFL.DOWN P0, R12, R14, R15, R16 ;  /* 0x0800000f0e0c7389 */ /* 0x0000640000000010 */
[----:B01----:R-:W-:Y:S01]  /*3210*/  ENDCOLLECTIVE ;  /* 0x000000000000791b */ /* 0x003fe20003800000 */
.L_x_377:
[----:B------:R-:W-:-:S05]  /*3220*/  FADD.FTZ R7, R4, R7 ;  /* 0x0000000704077221 */ /* 0x000fca0000010000 */
[----:B------:R-:W-:Y:S02]  /*3230*/  MOV R14, R7 ;  /* 0x00000007000e7202 */ /* 0x000fe40000000f00 */
[----:B------:R-:W-:-:S07]  /*3240*/  MOV R9, R12 ;  /* 0x0000000c00097202 */ /* 0x000fce0000000f00 */
[----:B------:R-:W-:Y:S05]  /*3250*/  WARPSYNC.COLLECTIVE R13, `(.L_x_378) ;  /* 0x000000000d087348 */ /* 0x000fea0003c00000 */
[----:B------:R0:W1:Y:S02]  /*3260*/  SHFL.DOWN P0, R12, R14, R15, R16 ;  /* 0x0800000f0e0c7389 */ /* 0x0000640000000010 */
[----:B01----:R-:W-:Y:S01]  /*3270*/  ENDCOLLECTIVE ;  /* 0x000000000000791b */ /* 0x003fe20003800000 */
.L_x_378:
[----:B------:R-:W-:Y:S01]  /*3280*/  FADD.FTZ R9, R6, R9 ;  /* 0x0000000906097221 */ /* 0x000fe20000010000 */
[----:B------:R-:W-:-:S04]  /*3290*/  HFMA2.MMA R15, -RZ, RZ, 0, 1.1920928955078125e-07 ;  /* 0x00000002ff0f7435 */ /* 0x000fc800000001ff */
[----:B------:R-:W-:Y:S02]  /*32a0*/  MOV R14, R9 ;  /* 0x00000009000e7202 */ /* 0x000fe40000000f00 */
[----:B------:R-:W-:-:S07]  /*32b0*/  MOV R8, R12 ;  /* 0x0000000c00087202 */ /* 0x000fce0000000f00 */
[----:B------:R-:W-:Y:S05]  /*32c0*/  WARPSYNC.COLLECTIVE R13, `(.L_x_379) ;  /* 0x000000000d087348 */ /* 0x000fea0003c00000 */
[----:B------:R0:W1:Y:S02]  /*32d0*/  SHFL.DOWN P0, R12, R14, R15, R16 ;  /* 0x0800000f0e0c7389 */ /* 0x0000640000000010 */
[----:B01----:R-:W-:Y:S01]  /*32e0*/  ENDCOLLECTIVE ;  /* 0x000000000000791b */ /* 0x003fe20003800000 */
.L_x_379:
[----:B------:R-:W-:-:S05]  /*32f0*/  FADD.FTZ R8, R7, R8 ;  /* 0x0000000807087221 */ /* 0x000fca0000010000 */
[----:B------:R-:W-:Y:S02]  /*3300*/  MOV R14, R8 ;  /* 0x00000008000e7202 */ /* 0x000fe40000000f00 */
[----:B------:R-:W-:-:S07]  /*3310*/  MOV R2, R12 ;  /* 0x0000000c00027202 */ /* 0x000fce0000000f00 */
[----:B------:R-:W-:Y:S05]  /*3320*/  WARPSYNC.COLLECTIVE R13, `(.L_x_380) ;  /* 0x000000000d087348 */ /* 0x000fea0003c00000 */
[----:B------:R0:W1:Y:S02]  /*3330*/  SHFL.DOWN P0, R12, R14, R15, R16 ;  /* 0x0800000f0e0c7389 */ /* 0x0000640000000010 */
[----:B01----:R-:W-:Y:S01]  /*3340*/  ENDCOLLECTIVE ;  /* 0x000000000000791b */ /* 0x003fe20003800000 */
.L_x_380:
[----:B------:R-:W-:Y:S01]  /*3350*/  FADD.FTZ R10, R9, R2 ;  /* 0x00000002090a7221 */ /* 0x000fe20000010000 */
[----:B------:R-:W-:-:S04]  /*3360*/  HFMA2.MMA R15, -RZ, RZ, 0, 5.9604644775390625e-08 ;  /* 0x00000001ff0f7435 */ /* 0x000fc800000001ff */
[----:B------:R-:W-:Y:S02]  /*3370*/  MOV R14, R10 ;  /* 0x0000000a000e7202 */ /* 0x000fe40000000f00 */
[----:B------:R-:W-:-:S07]  /*3380*/  MOV R3, R12 ;  /* 0x0000000c00037202 */ /* 0x000fce0000000f00 */
[----:B------:R-:W-:Y:S05]  /*3390*/  WARPSYNC.COLLECTIVE R13, `(.L_x_381) ;  /* 0x000000000d087348 */ /* 0x000fea0003c00000 */
[----:B------:R0:W1:Y:S02]  /*33a0*/  SHFL.DOWN P0, R12, R14, R15, R16 ;  /* 0x0800000f0e0c7389 */ /* 0x0000640000000010 */
[----:B01----:R-:W-:Y:S01]  /*33b0*/  ENDCOLLECTIVE ;  /* 0x000000000000791b */ /* 0x003fe20003800000 */
.L_x_381:
[----:B------:R-:W-:-:S05]  /*33c0*/  FADD.FTZ R5, R8, R3 ;  /* 0x0000000308057221 */ /* 0x000fca0000010000 */
[----:B------:R-:W-:Y:S02]  /*33d0*/  MOV R14, R5 ;  /* 0x00000005000e7202 */ /* 0x000fe40000000f00 */
[----:B------:R-:W-:-:S07]  /*33e0*/  MOV R11, R12 ;  /* 0x0000000c000b7202 */ /* 0x000fce0000000f00 */
[----:B------:R-:W-:Y:S05]  /*33f0*/  WARPSYNC.COLLECTIVE R13, `(.L_x_382) ;  /* 0x000000000d087348 */ /* 0x000fea0003c00000 */
[----:B------:R0:W1:Y:S02]  /*3400*/  SHFL.DOWN P0, R12, R14, R15, R16 ;  /* 0x0800000f0e0c7389 */ /* 0x0000640000000010 */
[----:B01----:R-:W-:Y:S01]  /*3410*/  ENDCOLLECTIVE ;  /* 0x000000000000791b */ /* 0x003fe20003800000 */
.L_x_382:
[----:B------:R-:W-:Y:S05]  /*3420*/  BRA `(.L_x_383) ;  /* 0xffffffe800a47947 */ /* 0x000fea000383ffff */
.L_x_384:
        /* <DEDUP_REMOVED lines=13> */
.L_x_5391:


//--------------------- .text._ZN10layer_norm22ln_bwd_finalize_kernelINS_22Kernel_traits_finalizeILj49152EffffjLj1024ELj4ENS_18Kernel_traits_baseILj49152EffffjLj1024EEEEEEEvNS_9BwdParamsE --------------------------
	.section	.text._ZN10layer_norm22ln_bwd_finalize_kernelINS_22Kernel_traits_finalizeILj49152EffffjLj1024ELj4ENS_18Kernel_traits_baseILj49152EffffjLj1024EEEEEEEvNS_9BwdParamsE,"ax",@progbits
	.align	128
        .global         _ZN10layer_norm22ln_bwd_finalize_kernelINS_22Kernel_traits_finalizeILj49152EffffjLj1024ELj4ENS_18Kernel_traits_baseILj49152EffffjLj1024EEEEEEEvNS_9BwdParamsE
        .type           _ZN10layer_norm22ln_bwd_finalize_kernelINS_22Kernel_traits_finalizeILj49152EffffjLj1024ELj4ENS_18Kernel_traits_baseILj49152EffffjLj1024EEEEEEEvNS_9BwdParamsE,@function
        .size           _ZN10layer_norm22ln_bwd_finalize_kernelINS_22Kernel_traits_finalizeILj49152EffffjLj1024ELj4ENS_18Kernel_traits_baseILj49152EffffjLj1024EEEEEEEvNS_9BwdParamsE,(.L_x_5392 - _ZN10layer_norm22ln_bwd_finalize_kernelINS_22Kernel_traits_finalizeILj49152EffffjLj1024ELj4ENS_18Kernel_traits_baseILj49152EffffjLj1024EEEEEEEvNS_9BwdParamsE)
        .other          _ZN10layer_norm22ln_bwd_finalize_kernelINS_22Kernel_traits_finalizeILj49152EffffjLj1024ELj4ENS_18Kernel_traits_baseILj49152EffffjLj1024EEEEEEEvNS_9BwdParamsE,@"STO_CUDA_ENTRY STV_DEFAULT"
_ZN10layer_norm22ln_bwd_finalize_kernelINS_22Kernel_traits_finalizeILj49152EffffjLj1024ELj4ENS_18Kernel_traits_baseILj49152EffffjLj1024EEEEEEEvNS_9BwdParamsE:
.text._ZN10layer_norm22ln_bwd_finalize_kernelINS_22Kernel_traits_finalizeILj49152EffffjLj1024ELj4ENS_18Kernel_traits_baseILj49152EffffjLj1024EEEEEEEvNS_9BwdParamsE:
        /* <DEDUP_REMOVED lines=13> */
[----:B------:R-:W-:Y:S02]  /*00d0*/  LOP3.LUT R6, R4, 0x1f, R0, 0x78, !PT ;  /* 0x0000001f04067812 */ /* 0x000fe400078e7800 */
[----:B------:R-:W-:Y:S02]  /*00e0*/  LOP3.LUT R5, R0, 0x3fffffe0, RZ, 0xc0, !PT ;  /* 0x3fffffe000057812 */ /* 0x000fe400078ec0ff */
[----:B------:R-:W-:Y:S01]  /*00f0*/  LOP3.LUT R9, R7, 0x7ffffff0, RZ, 0xc0, !PT ;  /* 0x7ffffff007097812 */ /* 0x000fe200078ec0ff */
[C---:B------:R-:W-:Y:S01]  /*0100*/  IMAD R8, R2.reuse, 0x20, R6 ;  /* 0x0000002002087824 */ /* 0x040fe200078e0206 */
[----:B------:R-:W-:-:S02]  /*0110*/  ISETP.GE.U32.AND P0, PT, R2, 0x10, PT ;  /* 0x000000100200780c */ /* 0x000fc40003f06070 */
[----:B------:R-:W-:Y:S02]  /*0120*/  IADD3 R7, R5, R6, RZ ;  /* 0x0000000605077210 */ /* 0x000fe40007ffe0ff */
[----:B------:R-:W-:Y:S02]  /*0130*/  ISETP.EQ.AND P0, PT, R4, 0x1f, !P0 ;  /* 0x0000001f0400780c */ /* 0x000fe40004702270 */
[----:B------:R-:W-:Y:S01]  /*0140*/  IADD3 R5, R2, R9, RZ ;  /* 0x0000000902057210 */ /* 0x000fe20007ffe0ff */
[----:B0-----:R-:W-:-:S06]  /*0150*/  ULEA UR4, UR5, UR4, 0x18 ;  /* 0x0000000405047291 */ /* 0x001fcc000f8ec03f */
[----:B------:R-:W-:Y:S02]  /*0160*/  LEA R6, R2, UR4, 0x3 ;  /* 0x0000000402067c11 */ /* 0x000fe4000f8e18ff */
[----:B------:R-:W-:Y:S02]  /*0170*/  LEA R7, R7, UR4, 0x2 ;  /* 0x0000000407077c11 */ /* 0x000fe4000f8e10ff */
[----:B------:R-:W-:-:S07]  /*0180*/  LEA R8, R8, UR4, 0x2 ;  /* 0x0000000408087c11 */ /* 0x000fce000f8e10ff */
.L_x_394:
        /* <DEDUP_REMOVED lines=28> */
.L_x_389:
        /* <DEDUP_REMOVED lines=33> */
.L_x_388:
[----:B------:R-:W-:Y:S05]  /*0560*/  BSYNC B1 ;  /* 0x0000000000017941 */ /* 0x000fea0003800000 */
.L_x_387:
        /* <DEDUP_REMOVED lines=23> */
.L_x_391:
[----:B------:R-:W-:Y:S05]  /*06e0*/  BSYNC B1 ;  /* 0x0000000000017941 */ /* 0x000fea0003800000 */
.L_x_390:
        /* <DEDUP_REMOVED lines=11> */
.L_x_386:
[----:B------:R-:W-:Y:S05]  /*07a0*/  BSYNC B0 ;  /* 0x0000000000007941 */ /* 0x000fea0003800000 */
.L_x_385:
        /* <DEDUP_REMOVED lines=29> */
.L_x_405:
[----:B------:R-:W-:Y:S01]  /*0980*/  @!P1 SHF.R.U32.HI R12, RZ, 0x3, R0 ;  /* 0x00000003ff0c9819 */ /* 0x000fe20000011600 */
[----:B---3--:R-:W-:Y:S01]  /*0990*/  FADD.FTZ R14, R9, R14 ;  /* 0x0000000e090e7221 */ /* 0x008fe20000010000 */
[----:B--2---:R-:W-:Y:S02]  /*09a0*/  FADD.FTZ R11, R10, R11 ;  /* 0x0000000b0a0b7221 */ /* 0x004fe40000010000 */
[----:B------:R-:W-:-:S05]  /*09b0*/  @!P1 LOP3.LUT R12, R12, 0x1ffffffc, RZ, 0xc0, !PT ;  /* 0x1ffffffc0c0c9812 */ /* 0x000fca00078ec0ff */
[----:B------:R2:W-:Y:S04]  /*09c0*/  @!P1 STS [R12+UR4+0x2000], R14 ;  /* 0x0020000e0c009988 */ /* 0x0005e80008000804 */
[----:B------:R2:W-:Y:S02]  /*09d0*/  @!P1 STS [R12+UR4+0x2080], R11 ;  /* 0x0020800b0c009988 */ /* 0x0005e40008000804 */
.L_x_392:
        /* <DEDUP_REMOVED lines=15> */
.L_x_393:
[----:B------:R-:W-:Y:S01]  /*0ad0*/  HFMA2.MMA R19, -RZ, RZ, 0, 5.9604644775390625e-08 ;  /* 0x00000001ff137435 */ /* 0x000fe200000001ff */
[----:B---3--:R-:W-:Y:S01]  /*0ae0*/  IMAD.MOV.U32 R20, RZ, RZ, R10 ;  /* 0x000000ffff147224 */ /* 0x008fe200078e000a */
[----:B------:R-:W-:Y:S02]  /*0af0*/  MOV R22, 0x1f ;  /* 0x0000001f00167802 */ /* 0x000fe40000000f00 */
[----:B------:R-:W-:-:S07]  /*0b00*/  MOV R17, 0xffffffff ;  /* 0xffffffff00117802 */ /* 0x000fce0000000f00 */
[----:B012---:R-:W-:Y:S05]  /*0b10*/  WARPSYNC.COLLECTIVE R17, `(.L_x_395) ;  /* 0x0000000011087348 */ /* 0x007fea0003c00000 */
[----:B------:R3:W4:Y:S02]  /*0b20*/  SHFL.BFLY P2, R18, R20, R19, R22 ;  /* 0x0c00001314127389 */ /* 0x0007240000040016 */
[----:B01234-:R-:W-:Y:S01]  /*0b30*/  ENDCOLLECTIVE ;  /* 0x000000000000791b */ /* 0x01ffe20003800000 */
.L_x_395:
[----:B------:R-:W-:Y:S01]  /*0b40*/  HFMA2.MMA R19, -RZ, RZ, 0, 1.1920928955078125e-07 ;  /* 0x00000002ff137435 */ /* 0x000fe200000001ff */
[----:B------:R-:W-:-:S04]  /*0b50*/  IMAD.MOV.U32 R11, RZ, RZ, R18 ;  /* 0x000000ffff0b7224 */ /* 0x000fc800078e0012 */
[----:B------:R-:W-:-:S05]  /*0b60*/  FADD.FTZ R11, R10, R11 ;  /* 0x0000000b0a0b7221 */ /* 0x000fca0000010000 */
[----:B------:R-:W-:-:S07]  /*0b70*/  MOV R20, R11 ;  /* 0x0000000b00147202 */ /* 0x000fce0000000f00 */
[----:B------:R-:W-:Y:S05]  /*0b80*/  WARPSYNC.COLLECTIVE R17, `(.L_x_396) ;  /* 0x0000000011087348 */ /* 0x000fea0003c00000 */
[----:B------:R0:W1:Y:S02]  /*0b90*/  SHFL.BFLY P2, R18, R20, R19, R22 ;  /* 0x0c00001314127389 */ /* 0x0000640000040016 */
[----:B01----:R-:W-:Y:S01]  /*0ba0*/  ENDCOLLECTIVE ;  /* 0x000000000000791b */ /* 0x003fe20003800000 */
.L_x_396:
[----:B------:R-:W-:Y:S01]  /*0bb0*/  HFMA2.MMA R19, -RZ, RZ, 0, 2.384185791015625e-07 ;  /* 0x00000004ff137435 */ /* 0x000fe200000001ff */
[----:B------:R-:W-:-:S05]  /*0bc0*/  MOV R12, R18 ;  /* 0x00000012000c7202 */ /* 0x000fca0000000f00 */
[----:B------:R-:W-:-:S04]  /*0bd0*/  FADD.FTZ R12, R11, R12 ;  /* 0x0000000c0b0c7221 */ /* 0x000fc80000010000 */
[----:B------:R-:W-:-:S07]  /*0be0*/  IMAD.MOV.U32 R20, RZ, RZ, R12 ;  /* 0x000000ffff147224 */ /* 0x000fce00078e000c */
[----:B------:R-:W-:Y:S05]  /*0bf0*/  WARPSYNC.COLLECTIVE R17, `(.L_x_397) ;  /* 0x0000000011087348 */ /* 0x000fea0003c00000 */
[----:B------:R0:W1:Y:S02]  /*0c00*/  SHFL.BFLY P2, R18, R20, R19, R22 ;  /* 0x0c00001314127389 */ /* 0x0000640000040016 */
[----:B01----:R-:W-:Y:S01]  /*0c10*/  ENDCOLLECTIVE ;  /* 0x000000000000791b */ /* 0x003fe20003800000 */
.L_x_397:
[----:B------:R-:W-:Y:S01]  /*0c20*/  IMAD.MOV.U32 R19, RZ, RZ, 0x8 ;  /* 0x00000008ff137424 */ /* 0x000fe200078e00ff */
[----:B------:R-:W-:-:S05]  /*0c30*/  MOV R13, R18 ;  /* 0x00000012000d7202 */ /* 0x000fca0000000f00 */
[----:B------:R-:W-:-:S05]  /*0c40*/  FADD.FTZ R13, R12, R13 ;  /* 0x0000000d0c0d7221 */ /* 0x000fca0000010000 */
[----:B------:R-:W-:-:S07]  /*0c50*/  MOV R20, R13 ;  /* 0x0000000d00147202 */ /* 0x000fce0000000f00 */
[----:B------:R-:W-:Y:S05]  /*0c60*/  WARPSYNC.COLLECTIVE R17, `(.L_x_398) ;  /* 0x0000000011087348 */ /* 0x000fea0003c00000 */
[----:B------:R0:W1:Y:S02]  /*0c70*/  SHFL.BFLY P2, R18, R20, R19, R22 ;  /* 0x0c00001314127389 */ /* 0x0000640000040016 */
[----:B01----:R-:W-:Y:S01]  /*0c80*/  ENDCOLLECTIVE ;  /* 0x000000000000791b */ /* 0x003fe20003800000 */
.L_x_398:
[----:B------:R-:W-:Y:S01]  /*0c90*/  HFMA2.MMA R19, -RZ, RZ, 0, 9.5367431640625e-07 ;  /* 0x00000010ff137435 */ /* 0x000fe200000001ff */
[----:B------:R-:W-:-:S05]  /*0ca0*/  MOV R10, R18 ;  /* 0x00000012000a7202 */ /* 0x000fca0000000f00 */
[----:B------:R-:W-:-:S05]  /*0cb0*/  FADD.FTZ R10, R13, R10 ;  /* 0x0000000a0d0a7221 */ /* 0x000fca0000010000 */
[----:B------:R-:W-:-:S07]  /*0cc0*/  MOV R20, R10 ;  /* 0x0000000a00147202 */ /* 0x000fce0000000f00 */
[----:B------:R-:W-:Y:S05]  /*0cd0*/  WARPSYNC.COLLECTIVE R17, `(.L_x_399) ;  /* 0x0000000011087348 */ /* 0x000fea0003c00000 */
[----:B------:R0:W1:Y:S02]  /*0ce0*/  SHFL.BFLY P2, R18, R20, R19, R22 ;  /* 0x0c00001314127389 */ /* 0x0000640000040016 */
[----:B01----:R-:W-:Y:S01]  /*0cf0*/  ENDCOLLECTIVE ;  /* 0x000000000000791b */ /* 0x003fe20003800000 */
.L_x_399:
[----:B------:R-:W-:Y:S01]  /*0d00*/  HFMA2.MMA R19, -RZ, RZ, 0, 5.9604644775390625e-08 ;  /* 0x00000001ff137435 */ /* 0x000fe200000001ff */
[----:B------:R-:W-:Y:S01]  /*0d10*/  MOV R20, R9 ;  /* 0x0000000900147202 */ /* 0x000fe20000000f00 */
[----:B------:R-:W-:-:S09]  /*0d20*/  IMAD.MOV.U32 R11, RZ, RZ, R18 ;  /* 0x000000ffff0b7224 */ /* 0x000fd200078e0012 */
[----:B------:R-:W-:Y:S05]  /*0d30*/  WARPSYNC.COLLECTIVE R17, `(.L_x_400) ;  /* 0x0000000011087348 */ /* 0x000fea0003c00000 */
[----:B------:R0:W1:Y:S02]  /*0d40*/  SHFL.BFLY P2, R18, R20, R19, R22 ;  /* 0x0c00001314127389 */ /* 0x0000640000040016 */
[----:B01----:R-:W-:Y:S01]  /*0d50*/  ENDCOLLECTIVE ;  /* 0x000000000000791b */ /* 0x003fe20003800000 */
.L_x_400:
[----:B------:R-:W-:Y:S01]  /*0d60*/  HFMA2.MMA R19, -RZ, RZ, 0, 1.1920928955078125e-07 ;  /* 0x00000002ff137435 */ /* 0x000fe200000001ff */
[----:B------:R-:W-:-:S05]  /*0d70*/  MOV R12, R18 ;  /* 0x00000012000c7202 */ /* 0x000fca0000000f00 */
[----:B------:R-:W-:-:S04]  /*0d80*/  FADD.FTZ R14, R9, R12 ;  /* 0x0000000c090e7221 */ /* 0x000fc80000010000 */
[----:B------:R-:W-:-:S07]  /*0d90*/  IMAD.MOV.U32 R20, RZ, RZ, R14 ;  /* 0x000000ffff147224 */ /* 0x000fce00078e000e */
[----:B------:R-:W-:Y:S05]  /*0da0*/  WARPSYNC.COLLECTIVE R17, `(.L_x_401) ;  /* 0x0000000011087348 */ /* 0x000fea0003c00000 */
[----:B------:R0:W1:Y:S02]  /*0db0*/  SHFL.BFLY P2, R18, R20, R19, R22 ;  /* 0x0c00001314127389 */ /* 0x0000640000040016 */
[----:B01----:R-:W-:Y:S01]  /*0dc0*/  ENDCOLLECTIVE ;  /* 0x000000000000791b */ /* 0x003fe20003800000 */
.L_x_401:
[----:B------:R-:W-:Y:S01]  /*0dd0*/  IMAD.MOV.U32 R19, RZ, RZ, 0x4 ;  /* 0x00000004ff137424 */ /* 0x000fe200078e00ff */
[----:B------:R-:W-:-:S05]  /*0de0*/  MOV R13, R18 ;  /* 0x00000012000d7202 */ /* 0x000fca0000000f00 */
[----:B------:R-:W-:-:S05]  /*0df0*/  FADD.FTZ R15, R14, R13 ;  /* 0x0000000d0e0f7221 */ /* 0x000fca0000010000 */
[----:B------:R-:W-:-:S07]  /*0e00*/  MOV R20, R15 ;  /* 0x0000000f00147202 */ /* 0x000fce0000000f00 */
[----:B------:R-:W-:Y:S05]  /*0e10*/  WARPSYNC.COLLECTIVE R17, `(.L_x_402) ;  /* 0x0000000011087348 */ /* 0x000fea0003c00000 */
[----:B------:R0:W1:Y:S02]  /*0e20*/  SHFL.BFLY P2, R18, R20, R19, R22 ;  /* 0x0c00001314127389 */ /* 0x0000640000040016 */
[----:B01----:R-:W-:Y:S01]  /*0e30*/  ENDCOLLECTIVE ;  /* 0x000000000000791b */ /* 0x003fe20003800000 */
.L_x_402:
[----:B------:R-:W-:Y:S01]  /*0e40*/  HFMA2.MMA R19, -RZ, RZ, 0, 4.76837158203125e-07 ;  /* 0x00000008ff137435 */ /* 0x000fe200000001ff */
[----:B------:R-:W-:-:S05]  /*0e50*/  MOV R16, R18 ;  /* 0x0000001200107202 */ /* 0x000fca0000000f00 */
[----:B------:R-:W-:-:S05]  /*0e60*/  FADD.FTZ R16, R15, R16 ;  /* 0x000000100f107221 */ /* 0x000fca0000010000 */
[----:B------:R-:W-:-:S07]  /*0e70*/  MOV R20, R16 ;  /* 0x0000001000147202 */ /* 0x000fce0000000f00 */
[----:B------:R-:W-:Y:S05]  /*0e80*/  WARPSYNC.COLLECTIVE R17, `(.L_x_403) ;  /* 0x0000000011087348 */ /* 0x000fea0003c00000 */
[----:B------:R0:W1:Y:S02]  /*0e90*/  SHFL.BFLY P2, R18, R20, R19, R22 ;  /* 0x0c00001314127389 */ /* 0x0000640000040016 */
[----:B01----:R-:W-:Y:S01]  /*0ea0*/  ENDCOLLECTIVE ;  /* 0x000000000000791b */ /* 0x003fe20003800000 */
.L_x_403:
[----:B------:R-:W-:Y:S01]  /*0eb0*/  HFMA2.MMA R19, -RZ, RZ, 0, 9.5367431640625e-07 ;  /* 0x00000010ff137435 */ /* 0x000fe200000001ff */
[----:B------:R-:W-:-:S04]  /*0ec0*/  IMAD.MOV.U32 R9, RZ, RZ, R18 ;  /* 0x000000ffff097224 */ /* 0x000fc800078e0012 */
[----:B------:R-:W-:-:S05]  /*0ed0*/  FADD.FTZ R9, R16, R9 ;  /* 0x0000000910097221 */ /* 0x000fca0000010000 */
[----:B------:R-:W-:-:S07]  /*0ee0*/  MOV R20, R9 ;  /* 0x0000000900147202 */ /* 0x000fce0000000f00 */
[----:B------:R-:W-:Y:S05]  /*0ef0*/  WARPSYNC.COLLECTIVE R17, `(.L_x_404) ;  /* 0x0000000011087348 */ /* 0x000fea0003c00000 */
[----:B------:R0:W1:Y:S02]  /*0f00*/  SHFL.BFLY P2, R18, R20, R19, R22 ;  /* 0x0c00001314127389 */ /* 0x0000640000040016 */
[----:B01----:R-:W-:Y:S01]  /*0f10*/  ENDCOLLECTIVE ;  /* 0x000000000000791b */ /* 0x003fe20003800000 */
.L_x_404:
[----:B------:R-:W-:Y:S01]  /*0f20*/  MOV R14, R18 ;  /* 0x00000012000e7202 */ /* 0x000fe20000000f00 */
[----:B------:R-:W-:Y:S06]  /*0f30*/  BRA `(.L_x_405) ;  /* 0xfffffff800907947 */ /* 0x000fec000383ffff */
.L_x_406:
        /* <DEDUP_REMOVED lines=12> */
.L_x_5392:


//--------------------- .text._ZN10layer_norm13ln_bwd_kernelINS_13Kernel_traitsIffffjLj49152ELj8ELj1ELj8ELj16ENS_18Kernel_traits_baseILj49152EffffjLj256EEEEEEEvNS_9BwdParamsE --------------------------
	.section	.text._ZN10layer_norm13ln_bwd_kernelINS_13Kernel_traitsIffffjLj49152ELj8ELj1ELj8ELj16ENS_18Kernel_traits_baseILj49152EffffjLj256EEEEEEEvNS_9BwdParamsE,"ax",@progbits
	.align	128
        .global         _ZN10layer_norm13ln_bwd_kernelINS_13Kernel_traitsIffffjLj49152ELj8ELj1ELj8ELj16ENS_18Kernel_traits_baseILj49152EffffjLj256EEEEEEEvNS_9BwdParamsE
        .type           _ZN10layer_norm13ln_bwd_kernelINS_13Kernel_traitsIffffjLj49152ELj8ELj1ELj8ELj16ENS_18Kernel_traits_baseILj49152EffffjLj256EEEEEEEvNS_9BwdParamsE,@function
        .size           _ZN10layer_norm13ln_bwd_kernelINS_13Kernel_traitsIffffjLj49152ELj8ELj1ELj8ELj16ENS_18Kernel_traits_baseILj49152EffffjLj256EEEEEEEvNS_9BwdParamsE,(.L_x_5393 - _ZN10layer_norm13ln_bwd_kernelINS_13Kernel_traitsIffffjLj49152ELj8ELj1ELj8ELj16ENS_18Kernel_traits_baseILj49152EffffjLj256EEEEEEEvNS_9BwdParamsE)
        .other          _ZN10layer_norm13ln_bwd_kernelINS_13Kernel_traitsIffffjLj49152ELj8ELj1ELj8ELj16ENS_18Kernel_traits_baseILj49152EffffjLj256EEEEEEEvNS_9BwdParamsE,@"STO_CUDA_ENTRY STV_DEFAULT"
_ZN10layer_norm13ln_bwd_kernelINS_13Kernel_traitsIffffjLj49152ELj8ELj1ELj8ELj16ENS_18Kernel_traits_baseILj49152EffffjLj256EEEEEEEvNS_9BwdParamsE:
.text._ZN10layer_norm13ln_bwd_kernelINS_13Kernel_traitsIffffjLj49152ELj8ELj1ELj8ELj16ENS_18Kernel_traits_baseILj49152EffffjLj256EEEEEEEvNS_9BwdParamsE:
        /* <DEDUP_REMOVED lines=15> */
[----:B------:R-:W-:Y:S01]  /*00f0*/  LOP3.LUT R0, R37, 0x700, R124, 0xe2, !PT ;  /* 0x0000070025007812 */ /* 0x000fe200078ee27c */
[----:B------:R-:W1:Y:S03]  /*0100*/  @P0 LDC.64 R28, c[0x0][0x248] ;  /* 0x00009200ff1c0b82 */ /* 0x000e660000000a00 */
[----:B------:R-:W-:-:S04]  /*0110*/  LOP3.LUT R125, R0, R125, RZ, 0xfc, !PT ;  /* 0x0000007d007d7212 */ /* 0x000fc800078efcff */
[C---:B------:R-:W-:Y:S01]  /*0120*/  @P0 IADD3 R37, R125.reuse, 0x800, RZ ;  /* 0x000008007d250810 */ /* 0x040fe20007ffe0ff */
[----:B------:R-:W4:Y:S01]  /*0130*/  @P0 LDC.64 R30, c[0x0][0x248] ;  /* 0x00009200ff1e0b82 */ /* 0x000f220000000a00 */
[C---:B------:R-:W-:Y:S02]  /*0140*/  @P0 IADD3 R39, R125.reuse, 0x1000, RZ ;  /* 0x000010007d270810 */ /* 0x040fe40007ffe0ff */
[----:B------:R-:W-:Y:S01]  /*0150*/  @P0 IADD3 R41, R125, 0x1800, RZ ;  /* 0x000018007d290810 */ /* 0x000fe20007ffe0ff */
[----:B--2---:R-:W-:Y:S01]  /*0160*/  @P0 IMAD.WIDE.U32 R2, R37, 0x10, R2 ;  /* 0x0000001025020825 */ /* 0x004fe200078e0002 */
[C---:B------:R-:W-:Y:S02]  /*0170*/  @P0 IADD3 R37, R125.reuse, 0x2000, RZ ;  /* 0x000020007d250810 */ /* 0x040fe40007ffe0ff */
[C---:B------:R-:W-:Y:S01]  /*0180*/  @P0 IADD3 R43, R125.reuse, 0x2800, RZ ;  /* 0x000028007d2b0810 */ /* 0x040fe20007ffe0ff */
[----:B------:R-:W2:Y:S01]  /*0190*/  @P0 LDC.64 R34, c[0x0][0x248] ;  /* 0x00009200ff220b82 */ /* 0x000ea20000000a00 */
[----:B---3--:R-:W-:Y:S01]  /*01a0*/  @P0 LEA R36, P1, R125, R44, 0x4 ;  /* 0x0000002c7d240211 */ /* 0x008fe200078220ff */
[----:B0-----:R-:W-:Y:S01]  /*01b0*/  @P0 IMAD.WIDE.U32 R32, R37, 0x10, R32 ;  /* 0x0000001025200825 */ /* 0x001fe200078e0020 */
[----:B------:R-:W-:Y:S01]  /*01c0*/  SHF.R.U32.HI R123, RZ, 0x3, R123 ;  /* 0x00000003ff7b7819 */ /* 0x000fe2000001167b */
[----:B------:R-:W5:Y:S01]  /*01d0*/  @P0 LDG.E.128 R24, desc[UR6][R2.64] ;  /* 0x0000000602180981 */ /* 0x000f62000c1e1d00 */
[----:B------:R-:W-:-:S02]  /*01e0*/  SHF.R.U32.HI R156, RZ, 0x8, R70 ;  /* 0x00000008ff9c7819 */ /* 0x000fc40000011646 */
[----:B------:R-:W-:Y:S01]  /*01f0*/  @P0 LEA.HI.X R37, R125, R45, RZ, 0x4, P1 ;  /* 0x0000002d7d250211 */ /* 0x000fe200008f24ff */
[----:B-1----:R-:W-:Y:S01]  /*0200*/  @P0 IMAD.WIDE.U32 R28, R39, 0x10, R28 ;  /* 0x00000010271c0825 */ /* 0x002fe200078e001c */
[----:B------:R-:W-:Y:S01]  /*0210*/  IADD3 R122, R123, R156, RZ ;  /* 0x0000009c7b7a7210 */ /* 0x000fe20007ffe0ff */
[----:B------:R-:W5:Y:S04]  /*0220*/  @P0 LDG.E.128 R12, desc[UR6][R32.64] ;  /* 0x00000006200c0981 */ /* 0x000f68000c1e1d00 */
[----:B------:R-:W5:Y:S01]  /*0230*/  @P0 LDG.E.128 R20, desc[UR6][R28.64] ;  /* 0x000000061c140981 */ /* 0x000f62000c1e1d00 */
[----:B----4-:R-:W-:-:S03]  /*0240*/  @P0 IMAD.WIDE.U32 R30, R41, 0x10, R30 ;  /* 0x00000010291e0825 */ /* 0x010fc600078e001e */
[----:B------:R-:W5:Y:S04]  /*0250*/  @P0 LDG.E.128 R8, desc[UR6][R36.64] ;  /* 0x0000000624080981 */ /* 0x000f68000c1e1d00 */
[----:B------:R-:W5:Y:S01]  /*0260*/  @P0 LDG.E.128 R16, desc[UR6][R30.64] ;  /* 0x000000061e100981 */ /* 0x000f62000c1e1d00 */
[----:B--2---:R-:W-:-:S05]  /*0270*/  @P0 IMAD.WIDE.U32 R34, R43, 0x10, R34 ;  /* 0x000000102b220825 */ /* 0x004fca00078e0022 */
[----:B------:R0:W5:Y:S01]  /*0280*/  @P0 LDG.E.128 R4, desc[UR6][R34.64] ;  /* 0x0000000622040981 */ /* 0x000162000c1e1d00 */
        /* <DEDUP_REMOVED lines=11> */
[----:B0-----:R-:W-:-:S02]  /*0340*/  CS2R R34, SRZ ;  /* 0x0000000000227805 */ /* 0x001fc4000001ff00 */
        /* <DEDUP_REMOVED lines=15> */
[----:B------:R-:W-:Y:S02]  /*0440*/  SHF.R.U32.HI R151, RZ, 0x5, R70 ;  /* 0x00000005ff977819 */ /* 0x000fe40000011646 */
[----:B------:R-:W-:Y:S01]  /*0450*/  SHF.L.U32 R156, R156, 0x3, RZ ;  /* 0x000000039c9c7819 */ /* 0x000fe200000006ff */
[----:B------:R-:W-:Y:S02]  /*0460*/  HFMA2.MMA R163, -RZ, RZ, 0, 5.9604644775390625e-08 ;  /* 0x00000001ffa37435 */ /* 0x000fe400000001ff */
[----:B------:R-:W-:Y:S01]  /*0470*/  HFMA2.MMA R148, -RZ, RZ, 0, 0 ;  /* 0x00000000ff947435 */ /* 0x000fe200000001ff */
[----:B------:R-:W-:Y:S02]  /*0480*/  SHF.L.U32 R154, R122, 0x3, RZ ;  /* 0x000000037a9a7819 */ /* 0x000fe400000006ff */
[----:B------:R-:W-:Y:S02]  /*0490*/  CS2R R152, SRZ ;  /* 0x0000000000987805 */ /* 0x000fe4000001ff00 */
[----:B------:R-:W-:-:S02]  /*04a0*/  CS2R R120, SRZ ;  /* 0x0000000000787805 */ /* 0x000fc4000001ff00 */
[----:B------:R-:W-:Y:S02]  /*04b0*/  CS2R R118, SRZ ;  /* 0x0000000000767805 */ /* 0x000fe4000001ff00 */
[----:B------:R-:W-:Y:S02]  /*04c0*/  CS2R R116, SRZ ;  /* 0x0000000000747805 */ /* 0x000fe4000001ff00 */
[----:B------:R-:W-:Y:S02]  /*04d0*/  CS2R R114, SRZ ;  /* 0x0000000000727805 */ /* 0x000fe4000001ff00 */
[----:B------:R-:W-:Y:S02]  /*04e0*/  CS2R R112, SRZ ;  /* 0x0000000000707805 */ /* 0x000fe4000001ff00 */
[----:B------:R-:W-:Y:S02]  /*04f0*/  CS2R R110, SRZ ;  /* 0x00000000006e7805 */ /* 0x000fe4000001ff00 */
[----:B------:R-:W-:-:S02]  /*0500*/  MOV R127, RZ ;  /* 0x000000ff007f7202 */ /* 0x000fc40000000f00 */
[----:B------:R-:W-:Y:S02]  /*0510*/  CS2R R128, SRZ ;  /* 0x0000000000807805 */ /* 0x000fe4000001ff00 */
[----:B------:R-:W-:Y:S02]  /*0520*/  CS2R R130, SRZ ;  /* 0x0000000000827805 */ /* 0x000fe4000001ff00 */
[----:B------:R-:W-:Y:S01]  /*0530*/  CS2R R132, SRZ ;  /* 0x0000000000847805 */ /* 0x000fe2000001ff00 */
[----:B0-----:R-:W-:Y:S01]  /*0540*/  IMAD.WIDE.U32 R2, R125, 0x10, R2 ;  /* 0x000000107d027825 */ /* 0x001fe200078e0002 */
[----:B------:R-:W-:Y:S02]  /*0550*/  CS2R R134, SRZ ;  /* 0x0000000000867805 */ /* 0x000fe4000001ff00 */
[----:B------:R-:W-:Y:S02]  /*0560*/  CS2R R136, SRZ ;  /* 0x0000000000887805 */ /* 0x000fe4000001ff00 */
[----:B------:R-:W-:-:S02]  /*0570*/  CS2R R138, SRZ ;  /* 0x00000000008a7805 */ /* 0x000fc4000001ff00 */
[----:B------:R-:W-:Y:S01]  /*0580*/  CS2R R140, SRZ ;  /* 0x00000000008c7805 */ /* 0x000fe2000001ff00 */
[----:B------:R-:W5:Y:S01]  /*0590*/  LDG.E.128 R28, desc[UR6][R2.64] ;  /* 0x00000006021c7981 */ /* 0x000f62000c1e1d00 */
[----:B------:R-:W-:Y:S02]  /*05a0*/  CS2R R142, SRZ ;  /* 0x00000000008e7805 */ /* 0x000fe4000001ff00 */
[----:B------:R-:W-:Y:S02]  /*05b0*/  CS2R R144, SRZ ;  /* 0x0000000000907805 */ /* 0x000fe4000001ff00 */
[----:B------:R-:W-:Y:S01]  /*05c0*/  CS2R R146, SRZ ;  /* 0x0000000000927805 */ /* 0x000fe2000001ff00 */
[----:B------:R-:W5:Y:S01]  /*05d0*/  LDG.E.128 R32, desc[UR6][R2.64+0x8000] ;  /* 0x0080000602207981 */ /* 0x000f62000c1e1d00 */
[----:B------:R-:W-:Y:S02]  /*05e0*/  CS2R R108, SRZ ;  /* 0x00000000006c7805 */ /* 0x000fe4000001ff00 */
[----:B------:R-:W-:-:S02]  /*05f0*/  CS2R R106, SRZ ;  /* 0x00000000006a7805 */ /* 0x000fc4000001ff00 */
[----:B------:R-:W-:Y:S01]  /*0600*/  CS2R R104, SRZ ;  /* 0x0000000000687805 */ /* 0x000fe2000001ff00 */
[----:B------:R-:W5:Y:S01]  /*0610*/  LDG.E.128 R36, desc[UR6][R2.64+0x10000] ;  /* 0x0100000602247981 */ /* 0x000f62000c1e1d00 */
[----:B------:R-:W-:Y:S02]  /*0620*/  CS2R R102, SRZ ;  /* 0x0000000000667805 */ /* 0x000fe4000001ff00 */
[----:B------:R-:W-:Y:S02]  /*0630*/  CS2R R100, SRZ ;  /* 0x0000000000647805 */ /* 0x000fe4000001ff00 */
[----:B------:R-:W-:Y:S01]  /*0640*/  MOV R150, RZ ;  /* 0x000000ff00967202 */ /* 0x000fe20000000f00 */
[----:B------:R-:W5:Y:S01]  /*0650*/  LDG.E.128 R40, desc[UR6][R2.64+0x18000] ;  /* 0x0180000602287981 */ /* 0x000f62000c1e1d00 */
[----:B------:R-:W-:Y:S02]  /*0660*/  LOP3.LUT R151, R151, 0x7, RZ, 0xc0, !PT ;  /* 0x0000000797977812 */ /* 0x000fe400078ec0ff */
[----:B------:R-:W-:Y:S01]  /*0670*/  IADD3 R149, R156, 0x8, RZ ;  /* 0x000000089c957810 */ /* 0x000fe20007ffe0ff */
[----:B------:R-:W5:Y:S04]  /*0680*/  LDG.E.128 R44, desc[UR6][R2.64+0x20000] ;  /* 0x02000006022c7981 */ /* 0x000f68000c1e1d00 */
[----:B------:R0:W5:Y:S02]  /*0690*/  LDG.E.128 R48, desc[UR6][R2.64+0x28000] ;  /* 0x0280000602307981 */ /* 0x000164000c1e1d00 */
[----:B0-----:R-:W-:-:S07]  /*06a0*/  CS2R R2, SRZ ;  /* 0x0000000000027805 */ /* 0x001fce000001ff00 */
.L_x_413:
[----:B------:R-:W-:Y:S01]  /*06b0*/  ULDC.64 UR4, c[0x0][0x228] ;  /* 0x00008a0000047ab9 */ /* 0x000fe20000000a00 */
[----:B------:R-:W-:Y:S01]  /*06c0*/  IMAD R161, R122, 0x3000, R125 ;  /* 0x000030007aa17824 */ /* 0x000fe200078e027d */
[----:B------:R-:W-:Y:S01]  /*06d0*/  ISETP.NE.U32.AND P0, PT, RZ, UR4, PT ;  /* 0x00000004ff007c0c */ /* 0x000fe2000bf05070 */
[----:B0-----:R-:W0:Y:S03]  /*06e0*/  LDC.64 R72, c[0x0][0x238] ;  /* 0x00008e00ff487b82 */ /* 0x001e260000000a00 */
[----:B------:R-:W-:Y:S02]  /*06f0*/  ISETP.NE.AND.EX P0, PT, RZ, UR5, PT, P0 ;  /* 0x00000005ff007c0c */ /* 0x000fe4000bf05300 */
[C---:B------:R-:W-:Y:S02]  /*0700*/  IADD3 R162, R161.reuse, 0x800, RZ ;  /* 0x00000800a1a27810 */ /* 0x040fe40007ffe0ff */
[C---:B------:R-:W-:Y:S01]  /*0710*/  IADD3 R160, R161.reuse, 0x1000, RZ ;  /* 0x00001000a1a07810 */ /* 0x040fe20007ffe0ff */
[----:B------:R-:W1:Y:S08]  /*0720*/  LDC.64 R74, c[0x0][0x268] ;  /* 0x00009a00ff4a7b82 */ /* 0x000e700000000a00 */
[C---:B------:R-:W-:Y:S01]  /*0730*/  @P0 LEA R76, P1, R161.reuse, UR4, 0x4 ;  /* 0x00000004a14c0c11 */ /* 0x040fe2000f8220ff */
[----:B------:R-:W2:Y:S03]  /*0740*/  @!P0 LDC.64 R54, c[0x0][0x220] ;  /* 0x00008800ff368b82 */ /* 0x000ea60000000a00 */
[----:B------:R-:W-:-:S02]  /*0750*/  @P0 LEA.HI.X R77, R161, UR5, RZ, 0x4, P1 ;  /* 0x00000005a14d0c11 */ /* 0x000fc400088f24ff */
[C---:B------:R-:W-:Y:S02]  /*0760*/  @P0 LEA R80, P1, R162.reuse, UR4, 0x4 ;  /* 0x00000004a2500c11 */ /* 0x040fe4000f8220ff */
[C---:B------:R-:W-:Y:S01]  /*0770*/  IADD3 R159, R161.reuse, 0x1800, RZ ;  /* 0x00001800a19f7810 */ /* 0x040fe20007ffe0ff */
[----:B------:R-:W3:Y:S01]  /*0780*/  @!P0 LDC.64 R56, c[0x0][0x220] ;  /* 0x00008800ff388b82 */ /* 0x000ee20000000a00 */
[----:B------:R-:W-:Y:S01]  /*0790*/  @P0 LEA.HI.X R81, R162, UR5, RZ, 0x4, P1 ;  /* 0x00000005a2510c11 */ /* 0x000fe200088f24ff */
[----:B------:R-:W4:Y:S01]  /*07a0*/  @P0 LDG.E.128 R76, desc[UR6][R76.64] ;  /* 0x000000064c4c0981 */ /* 0x000f22000c1e1d00 */
[C---:B------:R-:W-:Y:S02]  /*07b0*/  @P0 LEA R84, P1, R160.reuse, UR4, 0x4 ;  /* 0x00000004a0540c11 */ /* 0x040fe4000f8220ff */
[----:B------:R-:W-:Y:S02]  /*07c0*/  IADD3 R158, R161, 0x2000, RZ ;  /* 0x00002000a19e7810 */ /* 0x000fe40007ffe0ff */
[----:B------:R-:W-:Y:S01]  /*07d0*/  @P0 LEA.HI.X R85, R160, UR5, RZ, 0x4, P1 ;  /* 0x00000005a0550c11 */ /* 0x000fe200088f24ff */
[----:B------:R-:W4:Y:S01]  /*07e0*/  @P0 LDG.E.128 R80, desc[UR6][R80.64] ;  /* 0x0000000650500981 */ /* 0x000f22000c1e1d00 */
[----:B------:R-:W-:Y:S01]  /*07f0*/  @P0 LEA R88, P1, R159, UR4, 0x4 ;  /* 0x000000049f580c11 */ /* 0x000fe2000f8220ff */
[----:B------:R-:W0:Y:S01]  /*0800*/  @!P0 LDC.64 R52, c[0x0][0x230] ;  /* 0x00008c00ff348b82 */ /* 0x000e220000000a00 */
[----:B------:R-:W-:-:S02]  /*0810*/  IADD3 R157, R161, 0x2800, RZ ;  /* 0x00002800a19d7810 */ /* 0x000fc40007ffe0ff */
[----:B------:R-:W-:Y:S01]  /*0820*/  @P0 LEA.HI.X R89, R159, UR5, RZ, 0x4, P1 ;  /* 0x000000059f590c11 */ /* 0x000fe200088f24ff */
[----:B------:R-:W4:Y:S01]  /*0830*/  @P0 LDG.E.128 R84, desc[UR6][R84.64] ;  /* 0x0000000654540981 */ /* 0x000f22000c1e1d00 */
[----:B------:R-:W-:-:S03]  /*0840*/  @P0 LEA R92, P1, R158, UR4, 0x4 ;  /* 0x000000049e5c0c11 */ /* 0x000fc6000f8220ff */
[----:B------:R-:W1:Y:S01]  /*0850*/  @!P0 LDC.64 R58, c[0x0][0x220] ;  /* 0x00008800ff3a8b82 */ /* 0x000e620000000a00 */
[----:B------:R-:W-:Y:S01]  /*0860*/  @P0 LEA.HI.X R93, R158, UR5, RZ, 0x4, P1 ;  /* 0x000000059e5d0c11 */ /* 0x000fe200088f24ff */
[----:B------:R-:W4:Y:S01]  /*0870*/  @P0 LDG.E.128 R88, desc[UR6][R88.64] ;  /* 0x0000000658580981 */ /* 0x000f22000c1e1d00 */
[----:B------:R-:W-:-:S04]  /*0880*/  @P0 LEA R96, P1, R157, UR4, 0x4 ;  /* 0x000000049d600c11 */ /* 0x000fc8000f8220ff */
[----:B------:R-:W-:Y:S01]  /*0890*/  @P0 LEA.HI.X R97, R157, UR5, RZ, 0x4, P1 ;  /* 0x000000059d610c11 */ /* 0x000fe200088f24ff */
[----:B------:R-:W4:Y:S01]  /*08a0*/  @P0 LDG.E.128 R92, desc[UR6][R92.64] ;  /* 0x000000065c5c0981 */ /* 0x000f22000c1e1d00 */
[----:B------:R-:W1:Y:S04]  /*08b0*/  @!P0 LDC.64 R60, c[0x0][0x220] ;  /* 0x00008800ff3c8b82 */ /* 0x000e680000000a00 */
[----:B------:R-:W4:Y:S01]  /*08c0*/  @P0 LDG.E.128 R96, desc[UR6][R96.64] ;  /* 0x0000000660600981 */ /* 0x000f22000c1e1d00 */
[C---:B--2---:R-:W-:Y:S02]  /*08d0*/  @!P0 LEA R54, P1, R161.reuse, R54, 0x4 ;  /* 0x00000036a1368211 */ /* 0x044fe400078220ff */
[----:B------:R-:W-:Y:S01]  /*08e0*/  @P0 MOV R0, RZ ;  /* 0x000000ff00000202 */ /* 0x000fe20000000f00 */
[----:B------:R-:W2:Y:S01]  /*08f0*/  @!P0 LDC.64 R62, c[0x0][0x220] ;  /* 0x00008800ff3e8b82 */ /* 0x000ea20000000a00 */
[----:B------:R-:W-:Y:S01]  /*0900*/  @!P0 LEA.HI.X R55, R161, R55, RZ, 0x4, P1 ;  /* 0x00000037a1378211 */ /* 0x000fe200008f24ff */
[----:B0-----:R-:W-:Y:S01]  /*0910*/  @!P0 IMAD.WIDE R52, R122, 0x4, R52 ;  /* 0x000000047a348825 */ /* 0x001fe200078e0234 */
[----:B---3--:R-:W-:-:S05]  /*0920*/  @!P0 LEA R56, P1, R162, R56, 0x4 ;  /* 0x00000038a2388211 */ /* 0x008fca00078220ff */
[----:B------:R-:W0:Y:S01]  /*0930*/  @!P0 LDC.64 R66, c[0x0][0x220] ;  /* 0x00008800ff428b82 */ /* 0x000e220000000a00 */
[----:B------:R-:W-:Y:S01]  /*0940*/  @!P0 LEA.HI.X R57, R162, R57, RZ, 0x4, P1 ;  /* 0x00000039a2398211 */ /* 0x000fe200008f24ff */
[----:B------:R3:W4:Y:S01]  /*0950*/  @!P0 LDG.E R0, desc[UR6][R52.64] ;  /* 0x0000000634008981 */ /* 0x000722000c1e1900 */
[----:B-1----:R-:W-:-:S04]  /*0960*/  @!P0 LEA R58, P1, R160, R58, 0x4 ;  /* 0x0000003aa03a8211 */ /* 0x002fc800078220ff */
[----:B------:R-:W-:Y:S02]  /*0970*/  @!P0 LEA.HI.X R59, R160, R59, RZ, 0x4, P1 ;  /* 0x0000003ba03b8211 */ /* 0x000fe400008f24ff */
[----:B------:R-:W-:-:S04]  /*0980*/  @!P0 LEA R60, P1, R159, R60, 0x4 ;  /* 0x0000003c9f3c8211 */ /* 0x000fc800078220ff */
[----:B------:R-:W-:Y:S02]  /*0990*/  @!P0 LEA.HI.X R61, R159, R61, RZ, 0x4, P1 ;  /* 0x0000003d9f3d8211 */ /* 0x000fe400008f24ff */
[----:B--2---:R-:W-:-:S04]  /*09a0*/  @!P0 LEA R62, P1, R158, R62, 0x4 ;  /* 0x0000003e9e3e8211 */ /* 0x004fc800078220ff */
[----:B------:R-:W-:Y:S02]  /*09b0*/  @!P0 LEA.HI.X R63, R158, R63, RZ, 0x4, P1 ;  /* 0x0000003f9e3f8211 */ /* 0x000fe400008f24ff */
[----:B0-----:R-:W-:-:S04]  /*09c0*/  @!P0 LEA R66, P1, R157, R66, 0x4 ;  /* 0x000000429d428211 */ /* 0x001fc800078220ff */
[----:B------:R-:W-:Y:S01]  /*09d0*/  @!P0 LEA.HI.X R67, R157, R67, RZ, 0x4, P1 ;  /* 0x000000439d438211 */ /* 0x000fe200008f24ff */
[----:B------:R-:W-:-:S04]  /*09e0*/  IMAD.WIDE R72, R122, 0x4, R72 ;  /* 0x000000047a487825 */ /* 0x000fc800078e0248 */
[--C-:B---3--:R-:W-:Y:S01]  /*09f0*/  IMAD.WIDE.U32 R52, R161, 0x10, R74.reuse ;  /* 0x00000010a1347825 */ /* 0x108fe200078e004a */
[----:B------:R0:W2:Y:S03]  /*0a00*/  LDG.E R155, desc[UR6][R72.64] ;  /* 0x00000006489b7981 */ /* 0x0000a6000c1e1900 */
[----:B------:R-:W-:-:S04]  /*0a10*/  IMAD.WIDE.U32 R64, R159, 0x10, R74 ;  /* 0x000000109f407825 */ /* 0x000fc800078e004a */
[----:B------:R-:W-:-:S06]  /*0a20*/  IMAD.WIDE.U32 R68, R158, 0x10, R74 ;  /* 0x000000109e447825 */ /* 0x000fcc00078e004a */
[----:B------:R-:W3:Y:S01]  /*0a30*/  LDG.E.128 R68, desc[UR6][R68.64] ;  /* 0x0000000644447981 */ /* 0x000ee2000c1e1d00 */
[----:B0-----:R-:W-:-:S03]  /*0a40*/  IMAD.WIDE.U32 R72, R157, 0x10, R74 ;  /* 0x000000109d487825 */ /* 0x001fc600078e004a */
[----:B------:R-:W2:Y:S04]  /*0a50*/  @!P0 LDG.E.128 R76, desc[UR6][R54.64] ;  /* 0x00000006364c8981 */ /* 0x000ea8000c1e1d00 */
[----:B------:R0:W3:Y:S04]  /*0a60*/  @!P0 LDG.E.128 R80, desc[UR6][R56.64] ;  /* 0x0000000638508981 */ /* 0x0000e8000c1e1d00 */
[----:B------:R-:W3:Y:S04]  /*0a70*/  LDG.E.128 R52, desc[UR6][R52.64] ;  /* 0x0000000634347981 */ /* 0x000ee8000c1e1d00 */
[----:B------:R-:W3:Y:S04]  /*0a80*/  @!P0 LDG.E.128 R84, desc[UR6][R58.64] ;  /* 0x000000063a548981 */ /* 0x000ee8000c1e1d00 */
[----:B------:R1:W3:Y:S04]  /*0a90*/  @!P0 LDG.E.128 R88, desc[UR6][R60.64] ;  /* 0x000000063c588981 */ /* 0x0002e8000c1e1d00 */
[----:B------:R-:W3:Y:S04]  /*0aa0*/  @!P0 LDG.E.128 R92, desc[UR6][R62.64] ;  /* 0x000000063e5c8981 */ /* 0x000ee8000c1e1d00 */
[----:B------:R-:W3:Y:S01]  /*0ab0*/  @!P0 LDG.E.128 R96, desc[UR6][R66.64] ;  /* 0x0000000642608981 */ /* 0x000ee2000c1e1d00 */
[----:B0-----:R-:W-:-:S06]  /*0ac0*/  IMAD.WIDE.U32 R56, R162, 0x10, R74 ;  /* 0x00000010a2387825 */ /* 0x001fcc00078e004a */
[----:B------:R-:W3:Y:S01]  /*0ad0*/  LDG.E.128 R56, desc[UR6][R56.64] ;  /* 0x0000000638387981 */ /* 0x000ee2000c1e1d00 */
[----:B-1----:R-:W-:-:S03]  /*0ae0*/  IMAD.WIDE.U32 R60, R160, 0x10, R74 ;  /* 0x00000010a03c7825 */ /* 0x002fc600078e004a */
[----:B------:R-:W3:Y:S04]  /*0af0*/  LDG.E.128 R64, desc[UR6][R64.64] ;  /* 0x0000000640407981 */ /* 0x000ee8000c1e1d00 */
[----:B------:R-:W3:Y:S04]  /*0b00*/  LDG.E.128 R60, desc[UR6][R60.64] ;  /* 0x000000063c3c7981 */ /* 0x000ee8000c1e1d00 */
[----:B------:R-:W3:Y:S01]  /*0b10*/  LDG.E.128 R72, desc[UR6][R72.64] ;  /* 0x0000000648487981 */ /* 0x000ee2000c1e1d00 */
[----:B-----5:R-:W0:Y:S08]  /*0b20*/  @P0 MUFU.RCP R172, R28 ;  /* 0x0000001c00ac0308 */ /* 0x020e300000001000 */
[----:B------:R-:W1:Y:S08]  /*0b30*/  @P0 MUFU.RCP R174, R30 ;  /* 0x0000001e00ae0308 */ /* 0x000e700000001000 */
[----:B------:R-:W1:Y:S01]  /*0b40*/  @P0 MUFU.RCP R176, R31 ;  /* 0x0000001f00b00308 */ /* 0x000e620000001000 */
[----:B------:R-:W-:-:S07]  /*0b50*/  LOP3.LUT P1, RZ, R163, 0xff, RZ, 0xc0, !PT ;  /* 0x000000ffa3ff7812 */ /* 0x000fce000782c0ff */
[----:B------:R-:W3:Y:S08]  /*0b60*/  @P0 MUFU.RCP R169, R29 ;  /* 0x0000001d00a90308 */ /* 0x000ef00000001000 */
        /* <DEDUP_REMOVED lines=19> */
[----:B------:R-:W3:Y:S01]  /*0ca0*/  @P0 MUFU.RCP R210, R47 ;  /* 0x0000002f00d20308 */ /* 0x000ee20000001000 */
[----:B----4-:R-:W-:Y:S01]  /*0cb0*/  @P0 FADD.FTZ R163, -R8, R76 ;  /* 0x0000004c08a30221 */ /* 0x010fe20000010100 */
[----:B------:R-:W-:Y:S01]  /*0cc0*/  @P0 FADD.FTZ R165, -R10, R78 ;  /* 0x0000004e0aa50221 */ /* 0x000fe20000010100 */
[----:B------:R-:W-:Y:S01]  /*0cd0*/  @P0 FADD.FTZ R167, -R11, R79 ;  /* 0x0000004f0ba70221 */ /* 0x000fe20000010100 */
[----:B--2---:R-:W-:Y:S01]  /*0ce0*/  @!P0 FADD.FTZ R164, R76, -R0 ;  /* 0x800000004ca48221 */ /* 0x004fe20000010000 */
[----:B------:R-:W-:Y:S01]  /*0cf0*/  @P0 FADD.FTZ R76, -R9, R77 ;  /* 0x0000004d094c0221 */ /* 0x000fe20000010100 */
[--C-:B------:R-:W-:Y:S01]  /*0d00*/  @!P0 FADD.FTZ R166, R77, -R0.reuse ;  /* 0x800000004da68221 */ /* 0x100fe20000010000 */
[--C-:B------:R-:W-:Y:S01]  /*0d10*/  @!P0 FADD.FTZ R168, R78, -R0.reuse ;  /* 0x800000004ea88221 */ /* 0x100fe20000010000 */
[----:B------:R-:W-:Y:S01]  /*0d20*/  @!P0 FADD.FTZ R170, R79, -R0 ;  /* 0x800000004faa8221 */ /* 0x000fe20000010000 */
[----:B0-----:R-:W-:Y:S01]  /*0d30*/  @P0 FMUL.FTZ R77, R163, R172 ;  /* 0x000000aca34d0220 */ /* 0x001fe20000410000 */
[----:B-1----:R-:W-:Y:S01]  /*0d40*/  @P0 FMUL.FTZ R78, R165, R174 ;  /* 0x000000aea54e0220 */ /* 0x002fe20000410000 */
[----:B------:R-:W-:Y:S01]  /*0d50*/  @P0 FMUL.FTZ R79, R167, R176 ;  /* 0x000000b0a74f0220 */ /* 0x000fe20000410000 */
[----:B------:R-:W-:Y:S01]  /*0d60*/  @P0 FADD.FTZ R163, -R24, R80 ;  /* 0x0000005018a30221 */ /* 0x000fe20000010100 */
[----:B------:R-:W-:Y:S01]  /*0d70*/  @P0 FADD.FTZ R165, -R25, R81 ;  /* 0x0000005119a50221 */ /* 0x000fe20000010100 */
[----:B------:R-:W-:Y:S01]  /*0d80*/  @P0 FADD.FTZ R167, -R26, R82 ;  /* 0x000000521aa70221 */ /* 0x000fe20000010100 */
[--C-:B---3--:R-:W-:Y:S01]  /*0d90*/  @!P0 FADD.FTZ R172, R80, -R0.reuse ;  /* 0x8000000050ac8221 */ /* 0x108fe20000010000 */
[--C-:B------:R-:W-:Y:S01]  /*0da0*/  @!P0 FADD.FTZ R174, R81, -R0.reuse ;  /* 0x8000000051ae8221 */ /* 0x100fe20000010000 */
[----:B------:R-:W-:Y:S01]  /*0db0*/  @!P0 FADD.FTZ R176, R82, -R0 ;  /* 0x8000000052b08221 */ /* 0x000fe20000010000 */
[----:B------:R-:W-:Y:S01]  /*0dc0*/  @P0 FMUL.FTZ R76, R76, R169 ;  /* 0x000000a94c4c0220 */ /* 0x000fe20000410000 */
[----:B------:R-:W-:Y:S01]  /*0dd0*/  @P0 FMUL.FTZ R80, R163, R180 ;  /* 0x000000b4a3500220 */ /* 0x000fe20000410000 */
[----:B------:R-:W-:Y:S01]  /*0de0*/  @P0 FMUL.FTZ R81, R165, R182 ;  /* 0x000000b6a5510220 */ /* 0x000fe20000410000 */
[----:B------:R-:W-:Y:S01]  /*0df0*/  @P0 FMUL.FTZ R82, R167, R184 ;  /* 0x000000b8a7520220 */ /* 0x000fe20000410000 */
[----:B------:R-:W-:Y:S01]  /*0e00*/  @P0 FADD.FTZ R169, -R27, R83 ;  /* 0x000000531ba90221 */ /* 0x000fe20000010100 */
[----:B------:R-:W-:Y:S01]  /*0e10*/  @P0 FADD.FTZ R163, -R20, R84 ;  /* 0x0000005414a30221 */ /* 0x000fe20000010100 */
[----:B------:R-:W-:Y:S01]  /*0e20*/  @P0 FADD.FTZ R165, -R21, R85 ;  /* 0x0000005515a50221 */ /* 0x000fe20000010100 */
[----:B------:R-:W-:Y:S01]  /*0e30*/  @P0 FADD.FTZ R167, -R22, R86 ;  /* 0x0000005616a70221 */ /* 0x000fe20000010100 */
[--C-:B------:R-:W-:Y:S01]  /*0e40*/  @!P0 FADD.FTZ R178, R83, -R0.reuse ;  /* 0x8000000053b28221 */ /* 0x100fe20000010000 */
[--C-:B------:R-:W-:Y:S01]  /*0e50*/  @!P0 FADD.FTZ R180, R84, -R0.reuse ;  /* 0x8000000054b48221 */ /* 0x100fe20000010000 */
        /* <DEDUP_REMOVED lines=25> */
[--C-:B------:R-:W-:Y:S01]  /*0ff0*/  @!P0 FADD.FTZ R200, R94, -R0.reuse ;  /* 0x800000005ec88221 */ /* 0x100fe20000010000 */
[----:B------:R-:W-:Y:S01]  /*1000*/  @P0 FMUL.FTZ R91, R169, R202 ;  /* 0x000000caa95b0220 */ /* 0x000fe20000410000 */
[----:B------:R-:W-:Y:S01]  /*1010*/  @P0 FMUL.FTZ R92, R163, R204 ;  /* 0x000000cca35c0220 */ /* 0x000fe20000410000 */
[----:B------:R-:W-:Y:S01]  /*1020*/  @P0 FMUL.FTZ R93, R165, R206 ;  /* 0x000000cea55d0220 */ /* 0x000fe20000410000 */
[----:B------:R-:W-:Y:S01]  /*1030*/  @P0 FMUL.FTZ R94, R167, R208 ;  /* 0x000000d0a75e0220 */ /* 0x000fe20000410000 */
[----:B------:R-:W-:Y:S01]  /*1040*/  @!P0 FADD.FTZ R202, R95, -R0 ;  /* 0x800000005fca8221 */ /* 0x000fe20000010000 */
[----:B------:R-:W-:Y:S01]  /*1050*/  @!P0 FADD.FTZ R204, R96, -R0 ;  /* 0x8000000060cc8221 */ /* 0x000fe20000010000 */
[----:B------:R-:W-:Y:S01]  /*1060*/  @!P0 FADD.FTZ R206, R97, -R0 ;  /* 0x8000000061ce8221 */ /* 0x000fe20000010000 */
[----:B------:R-:W-:Y:S01]  /*1070*/  @!P0 FADD.FTZ R208, R98, -R0 ;  /* 0x8000000062d08221 */ /* 0x000fe20000010000 */
[----:B------:R-:W-:Y:S01]  /*1080*/  @!P0 FADD.FTZ R0, R99, -R0 ;  /* 0x8000000063008221 */ /* 0x000fe20000010000 */
[----:B------:R-:W-:Y:S01]  /*1090*/  @P0 FADD.FTZ R99, -R7, R99 ;  /* 0x0000006307630221 */ /* 0x000fe20000010100 */
[----:B------:R-:W-:Y:S01]  /*10a0*/  @P0 FADD.FTZ R163, -R4, R96 ;  /* 0x0000006004a30221 */ /* 0x000fe20000010100 */
[----:B------:R-:W-:-:S02]  /*10b0*/  @!P0 FMUL.FTZ R77, R155, R164 ;  /* 0x000000a49b4d8220 */ /* 0x000fc40000410000 */
[----:B------:R-:W-:Y:S01]  /*10c0*/  @P0 FMUL.FTZ R99, R99, R218 ;  /* 0x000000da63630220 */ /* 0x000fe20000410000 */
[----:B------:R-:W-:Y:S01]  /*10d0*/  @!P0 FMUL.FTZ R99, R155, R0 ;  /* 0x000000009b638220 */ /* 0x000fe20000410000 */
[----:B------:R-:W-:Y:S01]  /*10e0*/  FMUL.FTZ R0, R28, R52 ;  /* 0x000000341c007220 */ /* 0x000fe20000410000 */
[----:B------:R-:W-:Y:S01]  /*10f0*/  @P0 FADD.FTZ R165, -R5, R97 ;  /* 0x0000006105a50221 */ /* 0x000fe20000010100 */
[----:B------:R-:W-:Y:S01]  /*1100*/  @P0 FMUL.FTZ R96, R163, R212 ;  /* 0x000000d4a3600220 */ /* 0x000fe20000410000 */
[C---:B------:R-:W-:Y:S01]  /*1110*/  FADD.FTZ R147, R52.reuse, R147 ;  /* 0x0000009334937221 */ /* 0x040fe20000010000 */
[----:B------:R-:W-:Y:S01]  /*1120*/  FFMA.FTZ R153, R52, R77, R153 ;  /* 0x0000004d34997223 */ /* 0x000fe20000010099 */
[----:B------:R-:W-:Y:S01]  /*1130*/  FMUL.FTZ R163, R29, R53 ;  /* 0x000000351da37220 */ /* 0x000fe20000410000 */
[----:B------:R-:W-:Y:S01]  /*1140*/  FADD.FTZ R52, RZ, R0 ;  /* 0x00000000ff347221 */ /* 0x000fe20000010000 */
[----:B------:R-:W-:Y:S01]  /*1150*/  @P0 FMUL.FTZ R97, R165, R214 ;  /* 0x000000d6a5610220 */ /* 0x000fe20000410000 */
[----:B------:R-:W-:Y:S01]  /*1160*/  @!P0 FMUL.FTZ R76, R155, R166 ;  /* 0x000000a69b4c8220 */ /* 0x000fe20000410000 */
[----:B------:R-:W-:Y:S01]  /*1170*/  FMUL.FTZ R165, R30, R54 ;  /* 0x000000361ea57220 */ /* 0x000fe20000410000 */
[----:B------:R-:W-:Y:S01]  /*1180*/  FADD.FTZ R52, R52, R163 ;  /* 0x000000a334347221 */ /* 0x000fe20000010000 */
[C---:B------:R-:W-:Y:S01]  /*1190*/  FADD.FTZ R148, R53.reuse, R148 ;  /* 0x0000009435947221 */ /* 0x040fe20000010000 */
[----:B------:R-:W-:-:S02]  /*11a0*/  FFMA.FTZ R150, R53, R76, R150 ;  /* 0x0000004c35967223 */ /* 0x000fc40000010096 */
[----:B------:R-:W-:Y:S01]  /*11b0*/  FADD.FTZ R53, R52, R165 ;  /* 0x000000a534357221 */ /* 0x000fe20000010000 */
[----:B------:R-:W-:Y:S01]  /*11c0*/  FFMA.FTZ R52, R0, R77, RZ ;  /* 0x0000004d00347223 */ /* 0x000fe200000100ff */
[----:B------:R-:W-:Y:S01]  /*11d0*/  @!P0 FMUL.FTZ R78, R155, R168 ;  /* 0x000000a89b4e8220 */ /* 0x000fe20000410000 */
[----:B------:R-:W-:Y:S02]  /*11e0*/  FMUL.FTZ R164, R31, R55 ;  /* 0x000000371fa47220 */ /* 0x000fe40000410000 */
[----:B------:R-:W-:Y:S01]  /*11f0*/  FFMA.FTZ R52, R163, R76, R52 ;  /* 0x0000004ca3347223 */ /* 0x000fe20000010034 */
[----:B------:R-:W-:Y:S01]  /*1200*/  @P0 FADD.FTZ R167, -R6, R98 ;  /* 0x0000006206a70221 */ /* 0x000fe20000010100 */
[C---:B------:R-:W-:Y:S01]  /*1210*/  FADD.FTZ R143, R54.reuse, R143 ;  /* 0x0000008f368f7221 */ /* 0x040fe20000010000 */
[----:B------:R-:W-:Y:S01]  /*1220*/  FFMA.FTZ R145, R54, R78, R145 ;  /* 0x0000004e36917223 */ /* 0x000fe20000010091 */
[----:B------:R-:W-:Y:S01]  /*1230*/  FADD.FTZ R54, R53, R164 ;  /* 0x000000a435367221 */ /* 0x000fe20000010000 */
[----:B------:R-:W-:Y:S01]  /*1240*/  @!P0 FMUL.FTZ R79, R155, R170 ;  /* 0x000000aa9b4f8220 */ /* 0x000fe20000410000 */
[----:B------:R-:W-:Y:S01]  /*1250*/  FFMA.FTZ R53, R165, R78, R52 ;  /* 0x0000004ea5357223 */ /* 0x000fe20000010034 */
[----:B------:R-:W-:Y:S01]  /*1260*/  @P0 FMUL.FTZ R98, R167, R216 ;  /* 0x000000d8a7620220 */ /* 0x000fe20000410000 */
[----:B------:R-:W-:Y:S01]  /*1270*/  FMUL.FTZ R167, R32, R56 ;  /* 0x0000003820a77220 */ /* 0x000fe20000410000 */
[----:B------:R-:W-:Y:S01]  /*1280*/  @!P0 FMUL.FTZ R80, R155, R172 ;  /* 0x000000ac9b508220 */ /* 0x000fe20000410000 */
[-C--:B------:R-:W-:Y:S01]  /*1290*/  FFMA.FTZ R52, R164, R79.reuse, R53 ;  /* 0x0000004fa4347223 */ /* 0x080fe20000010035 */
[----:B------:R-:W-:Y:S01]  /*12a0*/  @P0 FADD.FTZ R169, -R15, R95 ;  /* 0x0000005f0fa90221 */ /* 0x000fe20000010100 */
[C---:B------:R-:W-:Y:S01]  /*12b0*/  FADD.FTZ R144, R55.reuse, R144 ;  /* 0x0000009037907221 */ /* 0x040fe20000010000 */
[----:B------:R-:W-:Y:S01]  /*12c0*/  FFMA.FTZ R146, R55, R79, R146 ;  /* 0x0000004f37927223 */ /* 0x000fe20000010092 */
[----:B------:R-:W-:Y:S01]  /*12d0*/  FMUL.FTZ R166, R33, R57 ;  /* 0x0000003921a67220 */ /* 0x000fe20000410000 */
[----:B------:R-:W-:Y:S01]  /*12e0*/  FADD.FTZ R55, R54, R167 ;  /* 0x000000a736377221 */ /* 0x000fe20000010000 */
[----:B------:R-:W-:Y:S01]  /*12f0*/  @!P0 FMUL.FTZ R81, R155, R174 ;  /* 0x000000ae9b518220 */ /* 0x000fe20000410000 */
[----:B------:R-:W-:Y:S01]  /*1300*/  FFMA.FTZ R53, R167, R80, R52 ;  /* 0x00000050a7357223 */ /* 0x000fe20000010034 */
[----:B------:R-:W-:Y:S01]  /*1310*/  @P0 FMUL.FTZ R95, R169, R210 ;  /* 0x000000d2a95f0220 */ /* 0x000fe20000410000 */
        /* <DEDUP_REMOVED lines=58> */
[C---:B------:R-:W-:Y:S01]  /*16c0*/  @!P0 FMUL.FTZ R96, R155.reuse, R204 ;  /* 0x000000cc9b608220 */ /* 0x040fe20000410000 */
[----:B------:R-:W-:Y:S01]  /*16d0*/  FFMA.FTZ R54, R180, R95, R55 ;  /* 0x0000005fb4367223 */ /* 0x000fe20000010037 */
[----:B------:R-:W-:Y:S01]  /*16e0*/  @!P0 FMUL.FTZ R97, R155, R206 ;  /* 0x000000ce9b618220 */ /* 0x000fe20000410000 */
[----:B------:R-:W-:Y:S01]  /*16f0*/  FMUL.FTZ R182, R49, R73 ;  /* 0x0000004931b67220 */ /* 0x000fe20000410000 */
[----:B------:R-:W-:Y:S01]  /*1700*/  FADD.FTZ R53, R52, R183 ;  /* 0x000000b734357221 */ /* 0x000fe20000010000 */
[----:B------:R-:W-:Y:S01]  /*1710*/  FFMA.FTZ R55, R183, R96, R54 ;  /* 0x00000060b7377223 */ /* 0x000fe20000010036 */
[C---:B------:R-:W-:Y:S01]  /*1720*/  FADD.FTZ R118, R73.reuse, R118 ;  /* 0x0000007649767221 */ /* 0x040fe20000010000 */
[-C--:B------:R-:W-:Y:S01]  /*1730*/  FFMA.FTZ R106, R73, R97.reuse, R106 ;  /* 0x00000061496a7223 */ /* 0x080fe2000001006a */
        /* <DEDUP_REMOVED lines=8> */
[----:B------:R-:W-:Y:S01]  /*17c0*/  UMOV UR4, 0xffffffff ;  /* 0xffffffff00047882 */ /* 0x000fe20000000000 */
[-C--:B------:R-:W-:Y:S01]  /*17d0*/  FFMA.FTZ R55, R73, R98.reuse, R54 ;  /* 0x0000006249377223 */ /* 0x080fe20000010036 */
[C---:B------:R-:W-:Y:S01]  /*17e0*/  FADD.FTZ R121, R74.reuse, R121 ;  /* 0x000000794a797221 */ /* 0x040fe20000010000 */
        /* <DEDUP_REMOVED lines=57> */
.L_x_424:
[----:B------:R-:W-:Y:S01]  /*1b80*/  ISETP.NE.AND P2, PT, R124, RZ, PT ;  /* 0x000000ff7c00720c */ /* 0x000fe20003f45270 */
[----:B------:R-:W3:Y:S01]  /*1b90*/  LDC R71, c[0x0][0x210] ;  /* 0x00008400ff477b82 */ /* 0x000ee20000000800 */
[----:B------:R-:W-:Y:S01]  /*1ba0*/  LOP3.LUT P0, RZ, R151, R124, RZ, 0xfc, !PT ;  /* 0x0000007c97ff7212 */ /* 0x000fe2000780fcff */
[----:B------:R-:W4:Y:S01]  /*1bb0*/  S2R R70, SR_TID.X ;  /* 0x0000000000467919 */ /* 0x000f220000002100 */
[----:B------:R-:W-:Y:S01]  /*1bc0*/  LOP3.LUT R186, R152, 0x1, RZ, 0xc0, !PT ;  /* 0x0000000198ba7812 */ /* 0x000fe200078ec0ff */
[----:B01----:R-:W-:Y:S01]  /*1bd0*/  FADD.FTZ R52, R52, R55 ;  /* 0x0000003734347221 */ /* 0x003fe20000010000 */
[----:B--2---:R-:W-:Y:S01]  /*1be0*/  FADD.FTZ R53, R53, R54 ;  /* 0x0000003635357221 */ /* 0x004fe20000010000 */
[----:B------:R-:W-:Y:S05]  /*1bf0*/  WARPSYNC.ALL ;  /* 0x0000000000007948 */ /* 0x000fea0003800000 */
[----:B------:R-:W-:Y:S01]  /*1c00*/  IADD3 R57, -R186, RZ, RZ ;  /* 0x000000ffba397210 */ /* 0x000fe20007ffe1ff */
[----:B------:R-:W0:Y:S01]  /*1c10*/  @!P2 S2R R59, SR_CgaCtaId ;  /* 0x00000000003ba919 */ /* 0x000e220000008800 */
[----:B------:R-:W-:Y:S01]  /*1c20*/  BSSY B0, `(.L_x_409) ;  /* 0x000002a000007945 */ /* 0x000fe20003800000 */
[----:B------:R-:W1:Y:S01]  /*1c30*/  @!P0 LDC.64 R68, c[0x0][0x250] ;  /* 0x00009400ff448b82 */ /* 0x000e620000000a00 */
[----:B------:R-:W-:-:S02]  /*1c40*/  CS2R R66, SRZ ;  /* 0x0000000000427805 */ /* 0x000fc4000001ff00 */
[----:B---3--:R-:W-:-:S04]  /*1c50*/  SHF.L.U32 R56, R71, 0x3, RZ ;  /* 0x0000000347387819 */ /* 0x008fc800000006ff */
[----:B------:R-:W-:Y:S02]  /*1c60*/  LOP3.LUT R57, R57, R56, RZ, 0xc0, !PT ;  /* 0x0000003839397212 */ /* 0x000fe400078ec0ff */
[----:B------:R-:W-:Y:S02]  /*1c70*/  @!P2 MOV R56, 0x400 ;  /* 0x000004000038a802 */ /* 0x000fe40000000f00 */
[----:B------:R-:W-:-:S04]  /*1c80*/  IADD3 R185, P3, R154, R57, RZ ;  /* 0x000000399ab97210 */ /* 0x000fc80007f7e0ff */
[----:B------:R-:W-:Y:S02]  /*1c90*/  @!P0 IADD3 R58, P4, R126, R185, RZ ;  /* 0x000000b97e3a8210 */ /* 0x000fe40007f9e0ff */
[----:B------:R-:W-:Y:S02]  /*1ca0*/  IADD3.X R184, RZ, RZ, RZ, P3, !PT ;  /* 0x000000ffffb87210 */ /* 0x000fe40001ffe4ff */
[----:B-1----:R-:W-:Y:S02]  /*1cb0*/  @!P0 LEA R68, P3, R58, R68, 0x3 ;  /* 0x000000443a448211 */ /* 0x002fe400078618ff */
[----:B------:R-:W-:Y:S02]  /*1cc0*/  @!P0 IADD3.X R54, RZ, R184, RZ, P4, !PT ;  /* 0x000000b8ff368210 */ /* 0x000fe400027fe4ff */
[----:B0-----:R-:W-:Y:S02]  /*1cd0*/  @!P2 LEA R57, R59, R56, 0x18 ;  /* 0x000000383b39a211 */ /* 0x001fe400078ec0ff */
[----:B------:R-:W-:-:S02]  /*1ce0*/  @!P2 IADD3 R56, R151, R74, RZ ;  /* 0x0000004a9738a210 */ /* 0x000fc40007ffe0ff */
[----:B------:R-:W-:Y:S02]  /*1cf0*/  @!P0 LEA.HI.X R69, R58, R69, R54, 0x3, P3 ;  /* 0x000000453a458211 */ /* 0x000fe400018f1c36 */
[----:B------:R-:W-:-:S05]  /*1d00*/  @!P2 LEA R56, R56, R57, 0x3 ;  /* 0x000000393838a211 */ /* 0x000fca00078e18ff */
[----:B------:R0:W-:Y:S01]  /*1d10*/  @!P2 STS.64 [R56], R52 ;  /* 0x000000343800a388 */ /* 0x0001e20000000a00 */
[----:B------:R-:W-:Y:S06]  /*1d20*/  BAR.SYNC.DEFER_BLOCKING 0x0 ;  /* 0x0000000000007b1d */ /* 0x000fec0000010000 */
[----:B----4-:R-:W-:Y:S05]  /*1d30*/  @P0 BRA `(.L_x_410) ;  /* 0x0000000000600947 */ /* 0x010fea0003800000 */
        /* <DEDUP_REMOVED lines=24> */
.L_x_410:
[----:B------:R-:W-:Y:S05]  /*1ec0*/  BSYNC B0 ;  /* 0x0000000000007941 */ /* 0x000fea0003800000 */
.L_x_409:
        /* <DEDUP_REMOVED lines=19> */
.L_x_412:
[----:B------:R-:W2:Y:S04]  /*2000*/  LDG.E.STRONG.GPU R54, desc[UR6][R52.64] ;  /* 0x0000000634367981 */ /* 0x000ea8000c1ef900 */
[----:B--2---:R-:W-:Y:S01]  /*2010*/  CCTL.IVALL ;  /* 0x00000000ff00798f */ /* 0x004fe20002000000 */
[----:B------:R-:W-:Y:S05]  /*2020*/  YIELD ;  /* 0x0000000000007946 */ /* 0x000fea0003800000 */
[----:B------:R-:W-:-:S13]  /*2030*/  ISETP.NE.AND P0, PT, R54, R57, PT ;  /* 0x000000393600720c */ /* 0x000fda0003f05270 */
[----:B------:R-:W-:Y:S05]  /*2040*/  @P0 BRA `(.L_x_412) ;  /* 0xfffffffc00ec0947 */ /* 0x000fea000383ffff */
.L_x_411:
        /* <DEDUP_REMOVED lines=11> */
[C---:B-1----:R-:W-:Y:S02]  /*2100*/  LEA R66, P0, R161.reuse, UR4, 0x4 ;  /* 0x00000004a1427c11 */ /* 0x042fe4000f8020ff */
[----:B------:R-:W-:Y:S02]  /*2110*/  LEA R64, P2, R162, UR4, 0x4 ;  /* 0x00000004a2407c11 */ /* 0x000fe4000f8420ff */
[----:B------:R-:W-:Y:S02]  /*2120*/  LEA.HI.X R67, R161, UR5, RZ, 0x4, P0 ;  /* 0x00000005a1437c11 */ /* 0x000fe400080f24ff */
[----:B------:R-:W-:Y:S02]  /*2130*/  LEA R68, P0, R160, UR4, 0x4 ;  /* 0x00000004a0447c11 */ /* 0x000fe4000f8020ff */
[----:B------:R-:W-:Y:S02]  /*2140*/  LEA.HI.X R65, R162, UR5, RZ, 0x4, P2 ;  /* 0x00000005a2417c11 */ /* 0x000fe400090f24ff */
[----:B------:R-:W-:-:S02]  /*2150*/  LEA.HI.X R69, R160, UR5, RZ, 0x4, P0 ;  /* 0x00000005a0457c11 */ /* 0x000fc400080f24ff */
[----:B------:R-:W-:Y:S02]  /*2160*/  LEA R74, P2, R158, UR4, 0x4 ;  /* 0x000000049e4a7c11 */ /* 0x000fe4000f8420ff */
[----:B------:R-:W-:Y:S02]  /*2170*/  IADD3 R122, R122, R71, RZ ;  /* 0x000000477a7a7210 */ /* 0x000fe40007ffe0ff */
[----:B------:R-:W-:Y:S02]  /*2180*/  LEA.HI.X R75, R158, UR5, RZ, 0x4, P2 ;  /* 0x000000059e4b7c11 */ /* 0x000fe400090f24ff */
        /* <DEDUP_REMOVED lines=77> */
[----:B------:R-:W-:Y:S01]  /*2660*/  LEA R72, P0, R159, UR4, 0x4 ;  /* 0x000000049f487c11 */ /* 0x000fe2000f8020ff */
[----:B------:R-:W-:Y:S01]  /*2670*/  FADD.FTZ R92, R179, -R92 ;  /* 0x8000005cb35c7221 */ /* 0x000fe20000010000 */
[----:B------:R-:W-:Y:S01]  /*2680*/  FADD.FTZ R178, R178, -R93 ;  /* 0x8000005db2b27221 */ /* 0x000fe20000010000 */
[----:B------:R-:W-:Y:S01]  /*2690*/  FADD.FTZ R94, R181, -R94 ;  /* 0x8000005eb55e7221 */ /* 0x000fe20000010000 */
[----:B------:R-:W-:Y:S01]  /*26a0*/  FADD.FTZ R180, R180, -R95 ;  /* 0x8000005fb4b47221 */ /* 0x000fe20000010000 */
[----:B------:R-:W-:Y:S01]  /*26b0*/  FADD.FTZ R96, R183, -R96 ;  /* 0x80000060b7607221 */ /* 0x000fe20000010000 */
[----:B------:R-:W-:Y:S01]  /*26c0*/  FADD.FTZ R182, R182, -R97 ;  /* 0x80000061b6b67221 */ /* 0x000fe20000010000 */
[----:B------:R-:W-:Y:S01]  /*26d0*/  FADD.FTZ R98, R73, -R98 ;  /* 0x8000006249627221 */ /* 0x000fe20000010000 */
[----:B------:R-:W-:Y:S01]  /*26e0*/  LEA R76, P3, R157, UR4, 0x4 ;  /* 0x000000049d4c7c11 */ /* 0x000fe2000f8620ff */
[----:B------:R0:W-:Y:S01]  /*26f0*/  STG.E.128 desc[UR6][R66.64], R52 ;  /* 0x0000003442007986 */ /* 0x0001e2000c101d06 */
[----:B------:R-:W-:Y:S01]  /*2700*/  LEA.HI.X R73, R159, UR5, RZ, 0x4, P0 ;  /* 0x000000059f497c11 */ /* 0x000fe200080f24ff */
[----:B------:R-:W-:Y:S01]  /*2710*/  ULDC UR4, c[0x0][0x214] ;  /* 0x0000850000047ab9 */ /* 0x000fe20000000800 */
[----:B------:R-:W-:Y:S01]  /*2720*/  LEA.HI.X R77, R157, UR5, RZ, 0x4, P3 ;  /* 0x000000059d4d7c11 */ /* 0x000fe200098f24ff */
[----:B------:R1:W-:Y:S01]  /*2730*/  STG.E.128 desc[UR6][R64.64], R56 ;  /* 0x0000003840007986 */ /* 0x0003e2000c101d06 */
[----:B------:R-:W-:-:S02]  /*2740*/  ISETP.GE.AND P0, PT, R122, UR4, PT ;  /* 0x000000047a007c0c */ /* 0x000fc4000bf06270 */
[----:B------:R-:W-:Y:S01]  /*2750*/  SEL R163, RZ, 0x1, P1 ;  /* 0x00000001ffa37807 */ /* 0x000fe20000800000 */
[----:B------:R2:W-:Y:S01]  /*2760*/  STG.E.128 desc[UR6][R68.64], R60 ;  /* 0x0000003c44007986 */ /* 0x0005e2000c101d06 */
[C---:B0-----:R-:W-:Y:S01]  /*2770*/  FMUL.FTZ R55, R155.reuse, R176 ;  /* 0x000000b09b377220 */ /* 0x041fe20000410000 */
[C---:B------:R-:W-:Y:S01]  /*2780*/  FMUL.FTZ R54, R155.reuse, R90 ;  /* 0x0000005a9b367220 */ /* 0x040fe20000410000 */
[C---:B------:R-:W-:Y:S01]  /*2790*/  FMUL.FTZ R53, R155.reuse, R174 ;  /* 0x000000ae9b357220 */ /* 0x040fe20000410000 */
[C---:B------:R-:W-:Y:S01]  /*27a0*/  FMUL.FTZ R52, R155.reuse, R88 ;  /* 0x000000589b347220 */ /* 0x040fe20000410000 */
[C---:B-1----:R-:W-:Y:S01]  /*27b0*/  FMUL.FTZ R59, R155.reuse, R180 ;  /* 0x000000b49b3b7220 */ /* 0x042fe20000410000 */
        /* <DEDUP_REMOVED lines=58> */
[----:B------:R-:W-:-:S07]  /*2b60*/  MOV R75, R120 ;  /* 0x00000078004b7202 */ /* 0x000fce0000000f00 */
.L_x_407:
[----:B------:R-:W0:Y:S01]  /*2b70*/  S2R R3, SR_CTAID.X ;  /* 0x0000000000037919 */ /* 0x000e220000002500 */
[----:B-----5:R-:W1:Y:S01]  /*2b80*/  LDC.64 R20, c[0x0][0x270] ;  /* 0x00009c00ff147b82 */ /* 0x020e620000000a00 */
[----:B------:R-:W-:-:S07]  /*2b90*/  SHF.R.U32.HI R0, RZ, 0x8, R70 ;  /* 0x00000008ff007819 */ /* 0x000fce0000011646 */
[----:B------:R-:W2:Y:S01]  /*2ba0*/  LDC.64 R22, c[0x0][0x278] ;  /* 0x00009e00ff167b82 */ /* 0x000ea20000000a00 */
[----:B0-----:R-:W-:-:S05]  /*2bb0*/  LEA.HI R0, R3, R0, RZ, 0x1d ;  /* 0x0000000003007211 */ /* 0x001fca00078fe8ff */
[----:B------:R-:W-:-:S04]  /*2bc0*/  IMAD R5, R0, 0x3000, R125 ;  /* 0x0000300000057824 */ /* 0x000fc800078e027d */
[C-C-:B-1----:R-:W-:Y:S01]  /*2bd0*/  IMAD.WIDE.U32 R2, R5.reuse, 0x10, R20.reuse ;  /* 0x0000001005027825 */ /* 0x142fe200078e0014 */
[C---:B------:R-:W-:Y:S02]  /*2be0*/  IADD3 R11, R5.reuse, 0x800, RZ ;  /* 0x00000800050b7810 */ /* 0x040fe40007ffe0ff */
[C---:B------:R-:W-:Y:S02]  /*2bf0*/  IADD3 R15, R5.reuse, 0x1000, RZ ;  /* 0x00001000050f7810 */ /* 0x040fe40007ffe0ff */
[C---:B------:R-:W-:Y:S01]  /*2c00*/  IADD3 R19, R5.reuse, 0x1800, RZ ;  /* 0x0000180005137810 */ /* 0x040fe20007ffe0ff */
[----:B------:R0:W-:Y:S01]  /*2c10*/  STG.E.128 desc[UR6][R2.64], R32 ;  /* 0x0000002002007986 */ /* 0x0001e2000c101d06 */
[----:B------:R-:W-:Y:S01]  /*2c20*/  IADD3 R25, R5, 0x2000, RZ ;  /* 0x0000200005197810 */ /* 0x000fe20007ffe0ff */
[----:B------:R-:W-:Y:S01]  /*2c30*/  IMAD.WIDE.U32 R6, R11, 0x10, R20 ;  /* 0x000000100b067825 */ /* 0x000fe200078e0014 */
[----:B------:R-:W-:-:S03]  /*2c40*/  IADD3 R27, R5, 0x2800, RZ ;  /* 0x00002800051b7810 */ /* 0x000fc60007ffe0ff */
[----:B--2---:R-:W-:-:S04]  /*2c50*/  IMAD.WIDE.U32 R4, R5, 0x10, R22 ;  /* 0x0000001005047825 */ /* 0x004fc800078e0016 */
[--C-:B------:R-:W-:Y:S01]  /*2c60*/  IMAD.WIDE.U32 R8, R15, 0x10, R20.reuse ;  /* 0x000000100f087825 */ /* 0x100fe200078e0014 */
[----:B------:R-:W-:Y:S03]  /*2c70*/  STG.E.128 desc[UR6][R4.64], R28 ;  /* 0x0000001c04007986 */ /* 0x000fe6000c101d06 */
[----:B------:R-:W-:Y:S01]  /*2c80*/  IMAD.WIDE.U32 R12, R19, 0x10, R20 ;  /* 0x00000010130c7825 */ /* 0x000fe200078e0014 */
[----:B------:R-:W-:Y:S03]  /*2c90*/  STG.E.128 desc[UR6][R6.64], R40 ;  /* 0x0000002806007986 */ /* 0x000fe6000c101d06 */
[----:B0-----:R-:W-:-:S04]  /*2ca0*/  IMAD.WIDE.U32 R2, R11, 0x10, R22 ;  /* 0x000000100b027825 */ /* 0x001fc800078e0016 */
        /* <DEDUP_REMOVED lines=14> */
[----:B------:R-:W-:Y:S01]  /*2d90*/  STG.E.128 desc[UR6][R22.64], R76 ;  /* 0x0000004c16007986 */ /* 0x000fe2000c101d06 */
[----:B------:R-:W-:Y:S05]  /*2da0*/  EXIT ;  /* 0x000000000000794d */ /* 0x000fea0003800000 */
.L_x_408:
[----:B------:R-:W-:Y:S01]  /*2db0*/  HFMA2.MMA R62, -RZ, RZ, 0, 9.5367431640625e-07 ;  /* 0x00000010ff3e7435 */ /* 0x000fe200000001ff */
[----:B------:R-:W-:Y:S02]  /*2dc0*/  MOV R63, R52 ;  /* 0x00000034003f7202 */ /* 0x000fe40000000f00 */
[----:B------:R-:W-:Y:S02]  /*2dd0*/  MOV R65, 0x1f ;  /* 0x0000001f00417802 */ /* 0x000fe40000000f00 */
[----:B------:R-:W-:-:S07]  /*2de0*/  MOV R60, 0xffffffff ;  /* 0xffffffff003c7802 */ /* 0x000fce0000000f00 */
[----:B------:R-:W-:Y:S05]  /*2df0*/  WARPSYNC.COLLECTIVE R60, `(.L_x_414) ;  /* 0x000000003c087348 */ /* 0x000fea0003c00000 */
[----:B------:R0:W1:Y:S02]  /*2e00*/  SHFL.DOWN P0, R61, R63, R62, R65 ;  /* 0x0800003e3f3d7389 */ /* 0x0000640000000041 */
[----:B01----:R-:W-:Y:S01]  /*2e10*/  ENDCOLLECTIVE ;  /* 0x000000000000791b */ /* 0x003fe20003800000 */
.L_x_414:
[----:B------:R-:W-:Y:S02]  /*2e20*/  MOV R63, R53 ;  /* 0x00000035003f7202 */ /* 0x000fe40000000f00 */
[----:B------:R-:W-:-:S07]  /*2e30*/  MOV R55, R61 ;  /* 0x0000003d00377202 */ /* 0x000fce0000000f00 */
[----:B------:R-:W-:Y:S05]  /*2e40*/  WARPSYNC.COLLECTIVE R60, `(.L_x_415) ;  /* 0x000000003c087348 */ /* 0x000fea0003c00000 */
[----:B------:R0:W1:Y:S02]  /*2e50*/  SHFL.DOWN P0, R61, R63, R62, R65 ;  /* 0x0800003e3f3d7389 */ /* 0x0000640000000041 */
[----:B01----:R-:W-:Y:S01]  /*2e60*/  ENDCOLLECTIVE ;  /* 0x000000000000791b */ /* 0x003fe20003800000 */
.L_x_415:
[----:B------:R-:W-:Y:S01]  /*2e70*/  FADD.FTZ R55, R52, R55 ;  /* 0x0000003734377221 */ /* 0x000fe20000010000 */
[----:B------:R-:W-:-:S04]  /*2e80*/  HFMA2.MMA R62, -RZ, RZ, 0, 4.76837158203125e-07 ;  /* 0x00000008ff3e7435 */ /* 0x000fc800000001ff */
[----:B------:R-:W-:Y:S02]  /*2e90*/  MOV R63, R55 ;  /* 0x00000037003f7202 */ /* 0x000fe40000000f00 */
[----:B------:R-:W-:-:S07]  /*2ea0*/  MOV R54, R61 ;  /* 0x0000003d00367202 */ /* 0x000fce0000000f00 */
[----:B------:R-:W-:Y:S05]  /*2eb0*/  WARPSYNC.COLLECTIVE R60, `(.L_x_416) ;  /* 0x000000003c087348 */ /* 0x000fea0003c00000 */
[----:B------:R0:W1:Y:S02]  /*2ec0*/  SHFL.DOWN P0, R61, R63, R62, R65 ;  /* 0x0800003e3f3d7389 */ /* 0x0000640000000041 */
[----:B01----:R-:W-:Y:S01]  /*2ed0*/  ENDCOLLECTIVE ;  /* 0x000000000000791b */ /* 0x003fe20003800000 */
.L_x_416:
[----:B------:R-:W-:-:S05]  /*2ee0*/  FADD.FTZ R54, R53, R54 ;  /* 0x0000003635367221 */ /* 0x000fca0000010000 */
[----:B------:R-:W-:Y:S02]  /*2ef0*/  MOV R63, R54 ;  /* 0x00000036003f7202 */ /* 0x000fe40000000f00 */
[----:B------:R-:W-:-:S07]  /*2f00*/  MOV R56, R61 ;  /* 0x0000003d00387202 */ /* 0x000fce0000000f00 */
[----:B------:R-:W-:Y:S05]  /*2f10*/  WARPSYNC.COLLECTIVE R60, `(.L_x_417) ;  /* 0x000000003c087348 */ /* 0x000fea0003c00000 */
[----:B------:R0:W1:Y:S02]  /*2f20*/  SHFL.DOWN P0, R61, R63, R62, R65 ;  /* 0x0800003e3f3d7389 */ /* 0x0000640000000041 */
[----:B01----:R-:W-:Y:S01]  /*2f30*/  ENDCOLLECTIVE ;  /* 0x000000000000791b */ /* 0x003fe20003800000 */
.L_x_417:
[----:B------:R-:W-:Y:S01]  /*2f40*/  FADD.FTZ R56, R55, R56 ;  /* 0x0000003837387221 */ /* 0x000fe20000010000 */
[----:B------:R-:W-:-:S04]  /*2f50*/  HFMA2.MMA R62, -RZ, RZ, 0, 2.384185791015625e-07 ;  /* 0x00000004ff3e7435 */ /* 0x000fc800000001ff */
[----:B------:R-:W-:Y:S02]  /*2f60*/  MOV R63, R56 ;  /* 0x00000038003f7202 */ /* 0x000fe40000000f00 */
[----:B------:R-:W-:-:S07]  /*2f70*/  MOV R57, R61 ;  /* 0x0000003d00397202 */ /* 0x000fce0000000f00 */
[----:B------:R-:W-:Y:S05]  /*2f80*/  WARPSYNC.COLLECTIVE R60, `(.L_x_418) ;  /* 0x000000003c087348 */ /* 0x000fea0003c00000 */
[----:B------:R0:W1:Y:S02]  /*2f90*/  SHFL.DOWN P0, R61, R63, R62, R65 ;  /* 0x0800003e3f3d7389 */ /* 0x0000640000000041 */
[----:B01----:R-:W-:Y:S01]  /*2fa0*/  ENDCOLLECTIVE ;  /* 0x000000000000791b */ /* 0x003fe20003800000 */
.L_x_418:
[----:B------:R-:W-:-:S05]  /*2fb0*/  FADD.FTZ R57, R54, R57 ;  /* 0x0000003936397221 */ /* 0x000fca0000010000 */
[----:B------:R-:W-:Y:S02]  /*2fc0*/  MOV R63, R57 ;  /* 0x00000039003f7202 */ /* 0x000fe40000000f00 */
[----:B------:R-:W-:-:S07]  /*2fd0*/  MOV R59, R61 ;  /* 0x0000003d003b7202 */ /* 0x000fce0000000f00 */
[----:B------:R-:W-:Y:S05]  /*2fe0*/  WARPSYNC.COLLECTIVE R60, `(.L_x_419) ;  /* 0x000000003c087348 */ /* 0x000fea0003c00000 */
[----:B------:R0:W1:Y:S02]  /*2ff0*/  SHFL.DOWN P0, R61, R63, R62, R65 ;  /* 0x0800003e3f3d7389 */ /* 0x0000640000000041 */
[----:B01----:R-:W-:Y:S01]  /*3000*/  ENDCOLLECTIVE ;  /* 0x000000000000791b */ /* 0x003fe20003800000 */
.L_x_419:
[----:B------:R-:W-:Y:S01]  /*3010*/  FADD.FTZ R59, R56, R59 ;  /* 0x0000003b383b7221 */ /* 0x000fe20000010000 */
[----:B------:R-:W-:-:S04]  /*3020*/  HFMA2.MMA R62, -RZ, RZ, 0, 1.1920928955078125e-07 ;  /* 0x00000002ff3e7435 */ /* 0x000fc800000001ff */
[----:B------:R-:W-:Y:S02]  /*3030*/  MOV R63, R59 ;  /* 0x0000003b003f7202 */ /* 0x000fe40000000f00 */
[----:B------:R-:W-:-:S07]  /*3040*/  MOV R58, R61 ;  /* 0x0000003d003a7202 */ /* 0x000fce0000000f00 */
[----:B------:R-:W-:Y:S05]  /*3050*/  WARPSYNC.COLLECTIVE R60, `(.L_x_420) ;  /* 0x000000003c087348 */ /* 0x000fea0003c00000 */
[----:B------:R0:W1:Y:S02]  /*3060*/  SHFL.DOWN P0, R61, R63, R62, R65 ;  /* 0x0800003e3f3d7389 */ /* 0x0000640000000041 */
[----:B01----:R-:W-:Y:S01]  /*3070*/  ENDCOLLECTIVE ;  /* 0x000000000000791b */ /* 0x003fe20003800000 */
.L_x_420:
[----:B------:R-:W-:-:S05]  /*3080*/  FADD.FTZ R58, R57, R58 ;  /* 0x0000003a393a7221 */ /* 0x000fca0000010000 */
[----:B------:R-:W-:Y:S02]  /*3090*/  MOV R63, R58 ;  /* 0x0000003a003f7202 */ /* 0x000fe40000000f00 */
[----:B------:R-:W-:-:S07]  /*30a0*/  MOV R52, R61 ;  /* 0x0000003d00347202 */ /* 0x000fce0000000f00 */
[----:B------:R-:W-:Y:S05]  /*30b0*/  WARPSYNC.COLLECTIVE R60, `(.L_x_421) ;  /* 0x000000003c087348 */ /* 0x000fea0003c00000 */
[----:B------:R0:W1:Y:S02]  /*30c0*/  SHFL.DOWN P0, R61, R63, R62, R65 ;  /* 0x0800003e3f3d7389 */ /* 0x0000640000000041 */
[----:B01----:R-:W-:Y:S01]  /*30d0*/  ENDCOLLECTIVE ;  /* 0x000000000000791b */ /* 0x003fe20003800000 */
.L_x_421:
[----:B------:R-:W-:Y:S01]  /*30e0*/  FADD.FTZ R52, R59, R52 ;  /* 0x000000343b347221 */ /* 0x000fe20000010000 */
[----:B------:R-:W-:-:S04]  /*30f0*/  HFMA2.MMA R62, -RZ, RZ, 0, 5.9604644775390625e-08 ;  /* 0x00000001ff3e7435 */ /* 0x000fc800000001ff */
[----:B------:R-:W-:Y:S02]  /*3100*/  MOV R63, R52 ;  /* 0x00000034003f7202 */ /* 0x000fe40000000f00 */
[----:B------:R-:W-:-:S07]  /*3110*/  MOV R53, R61 ;  /* 0x0000003d00357202 */ /* 0x000fce0000000f00 */
[----:B------:R-:W-:Y:S05]  /*3120*/  WARPSYNC.COLLECTIVE R60, `(.L_x_422) ;  /* 0x000000003c087348 */ /* 0x000fea0003c00000 */
[----:B------:R0:W1:Y:S02]  /*3130*/  SHFL.DOWN P0, R61, R63, R62, R65 ;  /* 0x0800003e3f3d7389 */ /* 0x0000640000000041 */
[----:B01----:R-:W-:Y:S01]  /*3140*/  ENDCOLLECTIVE ;  /* 0x000000000000791b */ /* 0x003fe20003800000 */
.L_x_422:
[----:B------:R-:W-:-:S05]  /*3150*/  FADD.FTZ R53, R58, R53 ;  /* 0x000000353a357221 */ /* 0x000fca0000010000 */
[----:B------:R-:W-:Y:S02]  /*3160*/  MOV R63, R53 ;  /* 0x00000035003f7202 */ /* 0x000fe40000000f00 */
[----:B------:R-:W-:-:S07]  /*3170*/  MOV R55, R61 ;  /* 0x0000003d00377202 */ /* 0x000fce0000000f00 */
[----:B------:R-:W-:Y:S05]  /*3180*/  WARPSYNC.COLLECTIVE R60, `(.L_x_423) ;  /* 0x000000003c087348 */ /* 0x000fea0003c00000 */
[----:B------:R0:W1:Y:S02]  /*3190*/  SHFL.DOWN P0, R61, R63, R62, R65 ;  /* 0x0800003e3f3d7389 */ /* 0x0000640000000041 */
[----:B01----:R-:W-:Y:S01]  /*31a0*/  ENDCOLLECTIVE ;  /* 0x000000000000791b */ /* 0x003fe20003800000 */
.L_x_423:
[----:B------:R-:W-:Y:S01]  /*31b0*/  MOV R54, R61 ;  /* 0x0000003d00367202 */ /* 0x000fe20000000f00 */
[----:B------:R-:W-:Y:S06]  /*31c0*/  BRA `(.L_x_424) ;  /* 0xffffffe8006c7947 */ /* 0x000fec000383ffff */
.L_x_425:
        /* <DEDUP_REMOVED lines=11> */
.L_x_5393:


//--------------------- .text._ZN10layer_norm22ln_bwd_finalize_kernelINS_22Kernel_traits_finalizeILj40960E13__nv_bfloat16fS2_fjLj1024ELj4ENS_18Kernel_traits_baseILj40960ES2_fS2_fjLj1024EEEEEEEvNS_9BwdParamsE --------------------------
	.section	.text._ZN10layer_norm22ln_bwd_finalize_kernelINS_22Kernel_traits_finalizeILj40960E13__nv_bfloat16fS2_fjLj1024ELj4ENS_18Kernel_traits_baseILj40960ES2_fS2_fjLj1024EEEEEEEvNS_9BwdParamsE,"ax",@progbits
	.align	128
        .global         _ZN10layer_norm22ln_bwd_finalize_kernelINS_22Kernel_traits_finalizeILj40960E13__nv_bfloat16fS2_fjLj1024ELj4ENS_18Kernel_traits_baseILj40960ES2_fS2_fjLj1024EEEEEEEvNS_9BwdParamsE
        .type           _ZN10layer_norm22ln_bwd_finalize_kernelINS_22Kernel_traits_finalizeILj40960E13__nv_bfloat16fS2_fjLj1024ELj4ENS_18Kernel_traits_baseILj40960ES2_fS2_fjLj1024EEEEEEEvNS_9BwdParamsE,@function
        .size           _ZN10layer_norm22ln_bwd_finalize_kernelINS_22Kernel_traits_finalizeILj40960E13__nv_bfloat16fS2_fjLj1024ELj4ENS_18Kernel_traits_baseILj40960ES2_fS2_fjLj1024EEEEEEEvNS_9BwdParamsE,(.L_x_5394 - _ZN10layer_norm22ln_bwd_finalize_kernelINS_22Kernel_traits_finalizeILj40960E13__nv_bfloat16fS2_fjLj1024ELj4ENS_18Kernel_traits_baseILj40960ES2_fS2_fjLj1024EEEEEEEvNS_9BwdParamsE)
        .other          _ZN10layer_norm22ln_bwd_finalize_kernelINS_22Kernel_traits_finalizeILj40960E13__nv_bfloat16fS2_fjLj1024ELj4ENS_18Kernel_traits_baseILj40960ES2_fS2_fjLj1024EEEEEEEvNS_9BwdParamsE,@"STO_CUDA_ENTRY STV_DEFAULT"
_ZN10layer_norm22ln_bwd_finalize_kernelINS_22Kernel_traits_finalizeILj40960E13__nv_bfloat16fS2_fjLj1024ELj4ENS_18Kernel_traits_baseILj40960ES2_fS2_fjLj1024EEEEEEEvNS_9BwdParamsE:
.text._ZN10layer_norm22ln_bwd_finalize_kernelINS_22Kernel_traits_finalizeILj40960E13__nv_bfloat16fS2_fjLj1024ELj4ENS_18Kernel_traits_baseILj40960ES2_fS2_fjLj1024EEEEEEEvNS_9BwdParamsE:
        /* <DEDUP_REMOVED lines=25> */
.L_x_437:
        /* <DEDUP_REMOVED lines=28> */
.L_x_430:
        /* <DEDUP_REMOVED lines=33> */
.L_x_429:
[----:B------:R-:W-:Y:S05]  /*0560*/  BSYNC B1 ;  /* 0x0000000000017941 */ /* 0x000fea0003800000 */
.L_x_428:
        /* <DEDUP_REMOVED lines=23> */
.L_x_432:
[----:B------:R-:W-:Y:S05]  /*06e0*/  BSYNC B1 ;  /* 0x0000000000017941 */ /* 0x000fea0003800000 */
.L_x_431:
        /* <DEDUP_REMOVED lines=11> */
.L_x_427:
[----:B------:R-:W-:Y:S05]  /*07a0*/  BSYNC B0 ;  /* 0x0000000000007941 */ /* 0x000fea0003800000 */
.L_x_426:
        /* <DEDUP_REMOVED lines=29> */
.L_x_448:
[----:B------:R-:W-:Y:S01]  /*0980*/  @!P1 SHF.R.U32.HI R12, RZ, 0x3, R0 ;  /* 0x00000003ff0c9819 */ /* 0x000fe20000011600 */
[----:B---3--:R-:W-:Y:S01]  /*0990*/  FADD.FTZ R14, R9, R14 ;  /* 0x0000000e090e7221 */ /* 0x008fe20000010000 */
[----:B--2---:R-:W-:Y:S02]  /*09a0*/  FADD.FTZ R11, R10, R11 ;  /* 0x0000000b0a0b7221 */ /* 0x004fe40000010000 */
[----:B------:R-:W-:-:S05]  /*09b0*/  @!P1 LOP3.LUT R12, R12, 0x1ffffffc, RZ, 0xc0, !PT ;  /* 0x1ffffffc0c0c9812 */ /* 0x000fca00078ec0ff */
[----:B------:R2:W-:Y:S04]  /*09c0*/  @!P1 STS [R12+UR4+0x2000], R14 ;  /* 0x0020000e0c009988 */ /* 0x0005e80008000804 */
[----:B------:R2:W-:Y:S02]  /*09d0*/  @!P1 STS [R12+UR4+0x2080], R11 ;  /* 0x0020800b0c009988 */ /* 0x0005e40008000804 */
.L_x_433:
        /* <DEDUP_REMOVED lines=14> */
.L_x_436:
[----:B------:R-:W-:Y:S05]  /*0ac0*/  BSYNC B0 ;  /* 0x0000000000007941 */ /* 0x000fea0003800000 */
.L_x_435:
[C---:B------:R-:W-:Y:S02]  /*0ad0*/  ISETP.GT.U32.AND P1, PT, R3.reuse, -0xa001, PT ;  /* 0xffff5fff0300780c */ /* 0x040fe40003f24070 */
[----:B------:R-:W-:Y:S02]  /*0ae0*/  IADD3 R3, R3, 0xa000, RZ ;  /* 0x0000a00003037810 */ /* 0x000fe40007ffe0ff */
[----:B------:R-:W-:-:S09]  /*0af0*/  IADD3 R5, R5, 0x5000, RZ ;  /* 0x0000500005057810 */ /* 0x000fd20007ffe0ff */
[----:B------:R-:W-:Y:S05]  /*0b00*/  @P1 BRA `(.L_x_437) ;  /* 0xfffffff400a01947 */ /* 0x000fea000383ffff */
[----:B------:R-:W-:Y:S05]  /*0b10*/  EXIT ;  /* 0x000000000000794d */ /* 0x000fea0003800000 */
.L_x_434:
[----:B------:R-:W-:Y:S01]  /*0b20*/  HFMA2.MMA R19, -RZ, RZ, 0, 5.9604644775390625e-08 ;  /* 0x00000001ff137435 */ /* 0x000fe200000001ff */
[----:B---3--:R-:W-:Y:S01]  /*0b30*/  IMAD.MOV.U32 R20, RZ, RZ, R10 ;  /* 0x000000ffff147224 */ /* 0x008fe200078e000a */
[----:B------:R-:W-:Y:S02]  /*0b40*/  MOV R22, 0x1f ;  /* 0x0000001f00167802 */ /* 0x000fe40000000f00 */
[----:B------:R-:W-:-:S07]  /*0b50*/  MOV R17, 0xffffffff ;  /* 0xffffffff00117802 */ /* 0x000fce0000000f00 */
[----:B012---:R-:W-:Y:S05]  /*0b60*/  WARPSYNC.COLLECTIVE R17, `(.L_x_438) ;  /* 0x0000000011087348 */ /* 0x007fea0003c00000 */
[----:B------:R3:W4:Y:S02]  /*0b70*/  SHFL.BFLY P2, R18, R20, R19, R22 ;  /* 0x0c00001314127389 */ /* 0x0007240000040016 */
[----:B01234-:R-:W-:Y:S01]  /*0b80*/  ENDCOLLECTIVE ;  /* 0x000000000000791b */ /* 0x01ffe20003800000 */
.L_x_438:
[----:B------:R-:W-:Y:S01]  /*0b90*/  HFMA2.MMA R19, -RZ, RZ, 0, 1.1920928955078125e-07 ;  /* 0x00000002ff137435 */ /* 0x000fe200000001ff */
[----:B------:R-:W-:-:S04]  /*0ba0*/  IMAD.MOV.U32 R11, RZ, RZ, R18 ;  /* 0x000000ffff0b7224 */ /* 0x000fc800078e0012 */
[----:B------:R-:W-:-:S05]  /*0bb0*/  FADD.FTZ R11, R10, R11 ;  /* 0x0000000b0a0b7221 */ /* 0x000fca0000010000 */
[----:B------:R-:W-:-:S07]  /*0bc0*/  MOV R20, R11 ;  /* 0x0000000b00147202 */ /* 0x000fce0000000f00 */
[----:B------:R-:W-:Y:S05]  /*0bd0*/  WARPSYNC.COLLECTIVE R17, `(.L_x_439) ;  /* 0x0000000011087348 */ /* 0x000fea0003c00000 */
[----:B------:R0:W1:Y:S02]  /*0be0*/  SHFL.BFLY P2, R18, R20, R19, R22 ;  /* 0x0c00001314127389 */ /* 0x0000640000040016 */
[----:B01----:R-:W-:Y:S01]  /*0bf0*/  ENDCOLLECTIVE ;  /* 0x000000000000791b */ /* 0x003fe20003800000 */
.L_x_439:
[----:B------:R-:W-:Y:S01]  /*0c00*/  HFMA2.MMA R19, -RZ, RZ, 0, 2.384185791015625e-07 ;  /* 0x00000004ff137435 */ /* 0x000fe200000001ff */
[----:B------:R-:W-:-:S05]  /*0c10*/  MOV R12, R18 ;  /* 0x00000012000c7202 */ /* 0x000fca0000000f00 */
[----:B------:R-:W-:-:S04]  /*0c20*/  FADD.FTZ R12, R11, R12 ;  /* 0x0000000c0b0c7221 */ /* 0x000fc80000010000 */
[----:B------:R-:W-:-:S07]  /*0c30*/  IMAD.MOV.U32 R20, RZ, RZ, R12 ;  /* 0x000000ffff147224 */ /* 0x000fce00078e000c */
[----:B------:R-:W-:Y:S05]  /*0c40*/  WARPSYNC.COLLECTIVE R17, `(.L_x_440) ;  /* 0x0000000011087348 */ /* 0x000fea0003c00000 */
[----:B------:R0:W1:Y:S02]  /*0c50*/  SHFL.BFLY P2, R18, R20, R19, R22 ;  /* 0x0c00001314127389 */ /* 0x0000640000040016 */
[----:B01----:R-:W-:Y:S01]  /*0c60*/  ENDCOLLECTIVE ;  /* 0x000000000000791b */ /* 0x003fe20003800000 */
.L_x_440:
[----:B------:R-:W-:Y:S01]  /*0c70*/  IMAD.MOV.U32 R19, RZ, RZ, 0x8 ;  /* 0x00000008ff137424 */ /* 0x000fe200078e00ff */
[----:B------:R-:W-:-:S05]  /*0c80*/  MOV R13, R18 ;  /* 0x00000012000d7202 */ /* 0x000fca0000000f00 */
[----:B------:R-:W-:-:S05]  /*0c90*/  FADD.FTZ R13, R12, R13 ;  /* 0x0000000d0c0d7221 */ /* 0x000fca0000010000 */
[----:B------:R-:W-:-:S07]  /*0ca0*/  MOV R20, R13 ;  /* 0x0000000d00147202 */ /* 0x000fce0000000f00 */
[----:B------:R-:W-:Y:S05]  /*0cb0*/  WARPSYNC.COLLECTIVE R17, `(.L_x_441) ;  /* 0x0000000011087348 */ /* 0x000fea0003c00000 */
[----:B------:R0:W1:Y:S02]  /*0cc0*/  SHFL.BFLY P2, R18, R20, R19, R22 ;  /* 0x0c00001314127389 */ /* 0x0000640000040016 */
[----:B01----:R-:W-:Y:S01]  /*0cd0*/  ENDCOLLECTIVE ;  /* 0x000000000000791b */ /* 0x003fe20003800000 */
.L_x_441:
[----:B------:R-:W-:Y:S01]  /*0ce0*/  HFMA2.MMA R19, -RZ, RZ, 0, 9.5367431640625e-07 ;  /* 0x00000010ff137435 */ /* 0x000fe200000001ff */
[----:B------:R-:W-:-:S05]  /*0cf0*/  MOV R10, R18 ;  /* 0x00000012000a7202 */ /* 0x000fca0000000f00 */
[----:B------:R-:W-:-:S05]  /*0d00*/  FADD.FTZ R10, R13, R10 ;  /* 0x0000000a0d0a7221 */ /* 0x000fca0000010000 */
[----:B------:R-:W-:-:S07]  /*0d10*/  MOV R20, R10 ;  /* 0x0000000a00147202 */ /* 0x000fce0000000f00 */
[----:B------:R-:W-:Y:S05]  /*0d20*/  WARPSYNC.COLLECTIVE R17, `(.L_x_442) ;  /* 0x0000000011087348 */ /* 0x000fea0003c00000 */
[----:B------:R0:W1:Y:S02]  /*0d30*/  SHFL.BFLY P2, R18, R20, R19, R22 ;  /* 0x0c00001314127389 */ /* 0x0000640000040016 */
[----:B01----:R-:W-:Y:S01]  /*0d40*/  ENDCOLLECTIVE ;  /* 0x000000000000791b */ /* 0x003fe20003800000 */
.L_x_442:
[----:B------:R-:W-:Y:S01]  /*0d50*/  HFMA2.MMA R19, -RZ, RZ, 0, 5.9604644775390625e-08 ;  /* 0x00000001ff137435 */ /* 0x000fe200000001ff */
[----:B------:R-:W-:Y:S01]  /*0d60*/  MOV R20, R9 ;  /* 0x0000000900147202 */ /* 0x000fe20000000f00 */
[----:B------:R-:W-:-:S09]  /*0d70*/  IMAD.MOV.U32 R11, RZ, RZ, R18 ;  /* 0x000000ffff0b7224 */ /* 0x000fd200078e0012 */
[----:B------:R-:W-:Y:S05]  /*0d80*/  WARPSYNC.COLLECTIVE R17, `(.L_x_443) ;  /* 0x0000000011087348 */ /* 0x000fea0003c00000 */
[----:B------:R0:W1:Y:S02]  /*0d90*/  SHFL.BFLY P2, R18, R20, R19, R22 ;  /* 0x0c00001314127389 */ /* 0x0000640000040016 */
[----:B01----:R-:W-:Y:S01]  /*0da0*/  ENDCOLLECTIVE ;  /* 0x000000000000791b */ /* 0x003fe20003800000 */
.L_x_443:
[----:B------:R-:W-:Y:S01]  /*0db0*/  HFMA2.MMA R19, -RZ, RZ, 0, 1.1920928955078125e-07 ;  /* 0x00000002ff137435 */ /* 0x000fe200000001ff */
[----:B------:R-:W-:-:S05]  /*0dc0*/  MOV R12, R18 ;  /* 0x00000012000c7202 */ /* 0x000fca0000000f00 */
[----:B------:R-:W-:-:S04]  /*0dd0*/  FADD.FTZ R14, R9, R12 ;  /* 0x0000000c090e7221 */ /* 0x000fc80000010000 */
[----:B------:R-:W-:-:S07]  /*0de0*/  IMAD.MOV.U32 R20, RZ, RZ, R14 ;  /* 0x000000ffff147224 */ /* 0x000fce00078e000e */
[----:B------:R-:W-:Y:S05]  /*0df0*/  WARPSYNC.COLLECTIVE R17, `(.L_x_444) ;  /* 0x0000000011087348 */ /* 0x000fea0003c00000 */
[----:B------:R0:W1:Y:S02]  /*0e00*/  SHFL.BFLY P2, R18, R20, R19, R22 ;  /* 0x0c00001314127389 */ /* 0x0000640000040016 */
[----:B01----:R-:W-:Y:S01]  /*0e10*/  ENDCOLLECTIVE ;  /* 0x000000000000791b */ /* 0x003fe20003800000 */
.L_x_444:
[----:B------:R-:W-:Y:S01]  /*0e20*/  IMAD.MOV.U32 R19, RZ, RZ, 0x4 ;  /* 0x00000004ff137424 */ /* 0x000fe200078e00ff */
[----:B------:R-:W-:-:S05]  /*0e30*/  MOV R13, R18 ;  /* 0x00000012000d7202 */ /* 0x000fca0000000f00 */
[----:B------:R-:W-:-:S05]  /*0e40*/  FADD.FTZ R15, R14, R13 ;  /* 0x0000000d0e0f7221 */ /* 0x000fca0000010000 */
[----:B------:R-:W-:-:S07]  /*0e50*/  MOV R20, R15 ;  /* 0x0000000f00147202 */ /* 0x000fce0000000f00 */
[----:B------:R-:W-:Y:S05]  /*0e60*/  WARPSYNC.COLLECTIVE R17, `(.L_x_445) ;  /* 0x0000000011087348 */ /* 0x000fea0003c00000 */
[----:B------:R0:W1:Y:S02]  /*0e70*/  SHFL.BFLY P2, R18, R20, R19, R22 ;  /* 0x0c00001314127389 */ /* 0x0000640000040016 */
[----:B01----:R-:W-:Y:S01]  /*0e80*/  ENDCOLLECTIVE ;  /* 0x000000000000791b */ /* 0x003fe20003800000 */
.L_x_445:
[----:B------:R-:W-:Y:S01]  /*0e90*/  HFMA2.MMA R19, -RZ, RZ, 0, 4.76837158203125e-07 ;  /* 0x00000008ff137435 */ /* 0x000fe200000001ff */
[----:B------:R-:W-:-:S05]  /*0ea0*/  MOV R16, R18 ;  /* 0x0000001200107202 */ /* 0x000fca0000000f00 */
[----:B------:R-:W-:-:S05]  /*0eb0*/  FADD.FTZ R16, R15, R16 ;  /* 0x000000100f107221 */ /* 0x000fca0000010000 */
[----:B------:R-:W-:-:S07]  /*0ec0*/  MOV R20, R16 ;  /* 0x0000001000147202 */ /* 0x000fce0000000f00 */
[----:B------:R-:W-:Y:S05]  /*0ed0*/  WARPSYNC.COLLECTIVE R17, `(.L_x_446) ;  /* 0x0000000011087348 */ /* 0x000fea0003c00000 */
[----:B------:R0:W1:Y:S02]  /*0ee0*/  SHFL.BFLY P2, R18, R20, R19, R22 ;  /* 0x0c00001314127389 */ /* 0x0000640000040016 */
[----:B01----:R-:W-:Y:S01]  /*0ef0*/  ENDCOLLECTIVE ;  /* 0x000000000000791b */ /* 0x003fe20003800000 */
.L_x_446:
[----:B------:R-:W-:Y:S01]  /*0f00*/  HFMA2.MMA R19, -RZ, RZ, 0, 9.5367431640625e-07 ;  /* 0x00000010ff137435 */ /* 0x000fe200000001ff */
[----:B------:R-:W-:-:S04]  /*0f10*/  IMAD.MOV.U32 R9, RZ, RZ, R18 ;  /* 0x000000ffff097224 */ /* 0x000fc800078e0012 */
[----:B------:R-:W-:-:S05]  /*0f20*/  FADD.FTZ R9, R16, R9 ;  /* 0x0000000910097221 */ /* 0x000fca0000010000 */
[----:B------:R-:W-:-:S07]  /*0f30*/  MOV R20, R9 ;  /* 0x0000000900147202 */ /* 0x000fce0000000f00 */
[----:B------:R-:W-:Y:S05]  /*0f40*/  WARPSYNC.COLLECTIVE R17, `(.L_x_447) ;  /* 0x0000000011087348 */ /* 0x000fea0003c00000 */
[----:B------:R0:W1:Y:S02]  /*0f50*/  SHFL.BFLY P2, R18, R20, R19, R22 ;  /* 0x0c00001314127389 */ /* 0x0000640000040016 */
[----:B01----:R-:W-:Y:S01]  /*0f60*/  ENDCOLLECTIVE ;  /* 0x000000000000791b */ /* 0x003fe20003800000 */
.L_x_447:
[----:B------:R-:W-:Y:S01]  /*0f70*/  MOV R14, R18 ;  /* 0x00000012000e7202 */ /* 0x000fe20000000f00 */
[----:B------:R-:W-:Y:S06]  /*0f80*/  BRA `(.L_x_448) ;  /* 0xfffffff8007c7947 */ /* 0x000fec000383ffff */
.L_x_449:
        /* <DEDUP_REMOVED lines=15> */
.L_x_5394:


//--------------------- .text._ZN10layer_norm13ln_bwd_kernelINS_13Kernel_traitsI13__nv_bfloat16fS2_fjLj40960ELj4ELj1ELj8ELj16ENS_18Kernel_traits_baseILj40960ES2_fS2_fjLj256EEEEEEEvNS_9BwdParamsE --------------------------
	.section	.text._ZN10layer_norm13ln_bwd_kernelINS_13Kernel_traitsI13__nv_bfloat16fS2_fjLj40960ELj4ELj1ELj8ELj16ENS_18Kernel_traits_baseILj40960ES2_fS2_fjLj256EEEEEEEvNS_9BwdParamsE,"ax",@progbits
	.align	128
        .global         _ZN10layer_norm13ln_bwd_kernelINS_13Kernel_traitsI13__nv_bfloat16fS2_fjLj40960ELj4ELj1ELj8ELj16ENS_18Kernel_traits_baseILj40960ES2_fS2_fjLj256EEEEEEEvNS_9BwdParamsE
        .type           _ZN10layer_norm13ln_bwd_kernelINS_13Kernel_traitsI13__nv_bfloat16fS2_fjLj40960ELj4ELj1ELj8ELj16ENS_18Kernel_traits_baseILj40960ES2_fS2_fjLj256EEEEEEEvNS_9BwdParamsE,@function
        .size           _ZN10layer_norm13ln_bwd_kernelINS_13Kernel_traitsI13__nv_bfloat16fS2_fjLj40960ELj4ELj1ELj8ELj16ENS_18Kernel_traits_baseILj40960ES2_fS2_fjLj256EEEEEEEvNS_9BwdParamsE,(.L_x_5395 - _ZN10layer_norm13ln_bwd_kernelINS_13Kernel_traitsI13__nv_bfloat16fS2_fjLj40960ELj4ELj1ELj8ELj16ENS_18Kernel_traits_baseILj40960ES2_fS2_fjLj256EEEEEEEvNS_9BwdParamsE)
        .other          _ZN10layer_norm13ln_bwd_kernelINS_13Kernel_traitsI13__nv_bfloat16fS2_fjLj40960ELj4ELj1ELj8ELj16ENS_18Kernel_traits_baseILj40960ES2_fS2_fjLj256EEEEEEEvNS_9BwdParamsE,@"STO_CUDA_ENTRY STV_DEFAULT"
_ZN10layer_norm13ln_bwd_kernelINS_13Kernel_traitsI13__nv_bfloat16fS2_fjLj40960ELj4ELj1ELj8ELj16ENS_18Kernel_traits_baseILj40960ES2_fS2_fjLj256EEEEEEEvNS_9BwdParamsE:
.text._ZN10layer_norm13ln_bwd_kernelINS_13Kernel_traitsI13__nv_bfloat16fS2_fjLj40960ELj4ELj1ELj8ELj16ENS_18Kernel_traits_baseILj40960ES2_fS2_fjLj256EEEEEEEvNS_9BwdParamsE:
[----:B------:R-:W0:Y:S01]  /*0000*/  LDC R1, c[0x0][0x28] ;  /* 0x00000a00ff017b82 */ /* 0x000e220000000800 */
[----:B------:R-:W1:Y:S01]  /*0010*/  S2R R0, SR_CTAID.X ;  /* 0x0000000000007919 */ /* 0x000e620000002500 */
[----:B------:R-:W-:Y:S01]  /*0020*/  ULDC.64 UR4, c[0x0][0x228] ;  /* 0x00008a0000047ab9 */ /* 0x000fe20000000a00 */
[----:B------:R-:W-:Y:S01]  /*0030*/  ULDC.64 UR6, c[0x0][0x208] ;  /* 0x0000820000067ab9 */ /* 0x000fe20000000a00 */
[----:B------:R-:W-:Y:S01]  /*0040*/  ISETP.NE.U32.AND P0, PT, RZ, UR4, PT ;  /* 0x00000004ff007c0c */ /* 0x000fe2000bf05070 */
[----:B------:R-:W2:Y:S01]  /*0050*/  S2R R28, SR_TID.X ;  /* 0x00000000001c7919 */ /* 0x000ea20000002100 */
[----:B------:R-:W-:Y:S01]  /*0060*/  ULDC UR4, c[0x0][0x214] ;  /* 0x0000850000047ab9 */ /* 0x000fe20000000800 */
[----:B0-----:R-:W-:Y:S02]  /*0070*/  IADD3 R1, R1, -0x8, RZ ;  /* 0xfffffff801017810 */ /* 0x001fe40007ffe0ff */
[----:B------:R-:W-:-:S13]  /*0080*/  ISETP.NE.AND.EX P0, PT, RZ, UR5, PT, P0 ;  /* 0x00000005ff007c0c */ /* 0x000fda000bf05300 */
[----:B------:R-:W0:Y:S08]  /*0090*/  @P0 LDC.64 R4, c[0x0][0x248] ;  /* 0x00009200ff040b82 */ /* 0x000e300000000a00 */
[----:B------:R-:W3:Y:S01]  /*00a0*/  @P0 LDC.64 R8, c[0x0][0x248] ;  /* 0x00009200ff080b82 */ /* 0x000ee20000000a00 */
[----:B-1----:R-:W-:Y:S02]  /*00b0*/  LOP3.LUT R13, R0, 0x3, RZ, 0xc0, !PT ;  /* 0x00000003000d7812 */ /* 0x002fe400078ec0ff */
[----:B--2---:R-:W-:-:S05]  /*00c0*/  LOP3.LUT R12, R28, 0x1f, RZ, 0xc0, !PT ;  /* 0x0000001f1c0c7812 */ /* 0x004fca00078ec0ff */
[----:B------:R-:W1:Y:S01]  /*00d0*/  @P0 LDC.64 R6, c[0x0][0x248] ;  /* 0x00009200ff060b82 */ /* 0x000e620000000a00 */
[----:B------:R-:W-:-:S04]  /*00e0*/  SHF.L.U32 R164, R13, 0x8, RZ ;  /* 0x000000080da47819 */ /* 0x000fc800000006ff */
[----:B------:R-:W-:-:S03]  /*00f0*/  LOP3.LUT R164, R164, 0x300, R12, 0xe2, !PT ;  /* 0x00000300a4a47812 */ /* 0x000fc600078ee20c */
[----:B------:R-:W2:Y:S01]  /*0100*/  @P0 LDC.64 R10, c[0x0][0x248] ;  /* 0x00009200ff0a0b82 */ /* 0x000ea20000000a00 */
[----:B------:R-:W-:-:S04]  /*0110*/  LOP3.LUT R164, R164, 0xe0, R28, 0xf8, !PT ;  /* 0x000000e0a4a47812 */ /* 0x000fc800078ef81c */
[C---:B------:R-:W-:Y:S02]  /*0120*/  @P0 IADD3 R13, R164.reuse, 0x400, RZ ;  /* 0x00000400a40d0810 */ /* 0x040fe40007ffe0ff */
[C---:B------:R-:W-:Y:S01]  /*0130*/  @P0 IADD3 R27, R164.reuse, 0xc00, RZ ;  /* 0x00000c00a41b0810 */ /* 0x040fe20007ffe0ff */
[----:B------:R-:W4:Y:S01]  /*0140*/  @P0 LDC.64 R16, c[0x0][0x248] ;  /* 0x00009200ff100b82 */ /* 0x000f220000000a00 */
[C---:B------:R-:W-:Y:S01]  /*0150*/  @P0 IADD3 R15, R164.reuse, 0x800, RZ ;  /* 0x00000800a40f0810 */ /* 0x040fe20007ffe0ff */
[----:B0-----:R-:W-:Y:S01]  /*0160*/  @P0 IMAD.WIDE.U32 R4, R13, 0x8, R4 ;  /* 0x000000080d040825 */ /* 0x001fe200078e0004 */
[C---:B------:R-:W-:Y:S02]  /*0170*/  @P0 IADD3 R29, R164.reuse, 0x1000, RZ ;  /* 0x00001000a41d0810 */ /* 0x040fe40007ffe0ff */
[C---:B------:R-:W-:Y:S01]  /*0180*/  @P0 IADD3 R13, R164.reuse, 0x1400, RZ ;  /* 0x00001400a40d0810 */ /* 0x040fe20007ffe0ff */
[----:B---3--:R-:W-:Y:S01]  /*0190*/  @P0 IMAD.WIDE.U32 R8, R27, 0x8, R8 ;  /* 0x000000081b080825 */ /* 0x008fe200078e0008 */
[----:B------:R-:W-:Y:S01]  /*01a0*/  @P0 IADD3 R27, R164, 0x1c00, RZ ;  /* 0x00001c00a41b0810 */ /* 0x000fe20007ffe0ff */
[----:B------:R-:W0:Y:S08]  /*01b0*/  @P0 LDC.64 R30, c[0x0][0x248] ;  /* 0x00009200ff1e0b82 */ /* 0x000e300000000a00 */
[----:B------:R-:W3:Y:S01]  /*01c0*/  @P0 LDC.64 R20, c[0x0][0x248] ;  /* 0x00009200ff140b82 */ /* 0x000ee20000000a00 */
[----:B-1----:R-:W-:-:S07]  /*01d0*/  @P0 IMAD.WIDE.U32 R6, R15, 0x8, R6 ;  /* 0x000000080f060825 */ /* 0x002fce00078e0006 */
[----:B------:R-:W1:Y:S01]  /*01e0*/  @P0 LDC.64 R18, c[0x0][0x248] ;  /* 0x00009200ff120b82 */ /* 0x000e620000000a00 */
[----:B--2---:R-:W-:-:S07]  /*01f0*/  @P0 IMAD.WIDE.U32 R10, R29, 0x8, R10 ;  /* 0x000000081d0a0825 */ /* 0x004fce00078e000a */
[----:B------:R-:W2:Y:S01]  /*0200*/  @P0 LDC.64 R22, c[0x0][0x248] ;  /* 0x00009200ff160b82 */ /* 0x000ea20000000a00 */
[----:B----4-:R-:W-:-:S07]  /*0210*/  @P0 IMAD.WIDE.U32 R16, R13, 0x8, R16 ;  /* 0x000000080d100825 */ /* 0x010fce00078e0010 */
[----:B------:R-:W4:Y:S01]  /*0220*/  @P0 LDC.64 R24, c[0x0][0x248] ;  /* 0x00009200ff180b82 */ /* 0x000f220000000a00 */
[----:B------:R-:W-:Y:S01]  /*0230*/  SHF.R.U32.HI R0, RZ, 0x2, R0 ;  /* 0x00000002ff007819 */ /* 0x000fe20000011600 */
[----:B---3--:R-:W-:Y:S01]  /*0240*/  @P0 IMAD.WIDE.U32 R20, R27, 0x8, R20 ;  /* 0x000000081b140825 */ /* 0x008fe200078e0014 */
[C---:B------:R-:W-:Y:S01]  /*0250*/  @P0 IADD3 R15, R164.reuse, 0x1800, RZ ;  /* 0x00001800a40f0810 */ /* 0x040fe20007ffe0ff */
[----:B------:R-:W5:Y:S01]  /*0260*/  @P0 LDG.E.64 R58, desc[UR6][R4.64] ;  /* 0x00000006043a0981 */ /* 0x000f62000c1e1b00 */
[C---:B------:R-:W-:Y:S02]  /*0270*/  @P0 IADD3 R13, R164.reuse, 0x2000, RZ ;  /* 0x00002000a40d0810 */ /* 0x040fe40007ffe0ff */
[C---:B------:R-:W-:Y:S01]  /*0280*/  @P0 IADD3 R29, R164.reuse, 0x2400, RZ ;  /* 0x00002400a41d0810 */ /* 0x040fe20007ffe0ff */
[----:B-1----:R-:W-:Y:S01]  /*0290*/  @P0 IMAD.WIDE.U32 R18, R15, 0x8, R18 ;  /* 0x000000080f120825 */ /* 0x002fe200078e0012 */
[----:B0-----:R-:W-:Y:S01]  /*02a0*/  @P0 LEA R26, P1, R164, R30, 0x3 ;  /* 0x0000001ea41a0211 */ /* 0x001fe200078218ff */
[----:B------:R-:W5:Y:S01]  /*02b0*/  @P0 LDG.E.64 R242, desc[UR6][R6.64] ;  /* 0x0000000606f20981 */ /* 0x000f62000c1e1b00 */
[----:B------:R-:W-:-:S02]  /*02c0*/  LEA.HI R90, R28, R0, RZ, 0x18 ;  /* 0x000000001c5a7211 */ /* 0x000fc400078fc0ff */
[----:B------:R-:W-:Y:S01]  /*02d0*/  @P0 LEA.HI.X R27, R164, R31, RZ, 0x3, P1 ;  /* 0x0000001fa41b0211 */ /* 0x000fe200008f1cff */
[----:B------:R-:W5:Y:S01]  /*02e0*/  @P0 LDG.E.64 R234, desc[UR6][R8.64] ;  /* 0x0000000608ea0981 */ /* 0x000f62000c1e1b00 */
[----:B--2---:R-:W-:Y:S01]  /*02f0*/  @P0 IMAD.WIDE.U32 R22, R13, 0x8, R22 ;  /* 0x000000080d160825 */ /* 0x004fe200078e0016 */
[----:B------:R-:W-:Y:S02]  /*0300*/  MOV R163, R90 ;  /* 0x0000005a00a37202 */ /* 0x000fe40000000f00 */
[----:B------:R0:W5:Y:S04]  /*0310*/  @P0 LDG.E.64 R230, desc[UR6][R10.64] ;  /* 0x000000060ae60981 */ /* 0x000168000c1e1b00 */
[----:B------:R-:W5:Y:S01]  /*0320*/  @P0 LDG.E.64 R226, desc[UR6][R16.64] ;  /* 0x0000000610e20981 */ /* 0x000f62000c1e1b00 */
[----:B----4-:R-:W-:-:S03]  /*0330*/  @P0 IMAD.WIDE.U32 R24, R29, 0x8, R24 ;  /* 0x000000081d180825 */ /* 0x010fc600078e0018 */
[----:B------:R-:W5:Y:S04]  /*0340*/  @P0 LDG.E.64 R222, desc[UR6][R18.64] ;  /* 0x0000000612de0981 */ /* 0x000f68000c1e1b00 */
[----:B------:R-:W5:Y:S04]  /*0350*/  @P0 LDG.E.64 R2, desc[UR6][R20.64] ;  /* 0x0000000614020981 */ /* 0x000f68000c1e1b00 */
[----:B------:R-:W5:Y:S04]  /*0360*/  @P0 LDG.E.64 R204, desc[UR6][R22.64] ;  /* 0x0000000616cc0981 */ /* 0x000f68000c1e1b00 */
[----:B------:R1:W5:Y:S04]  /*0370*/  @P0 LDG.E.64 R56, desc[UR6][R26.64] ;  /* 0x000000061a380981 */ /* 0x000368000c1e1b00 */
[----:B------:R2:W5:Y:S01]  /*0380*/  @P0 LDG.E.64 R200, desc[UR6][R24.64] ;  /* 0x0000000618c80981 */ /* 0x000562000c1e1b00 */
[----:B------:R-:W-:-:S02]  /*0390*/  ISETP.GE.AND P0, PT, R163, UR4, PT ;  /* 0x00000004a3007c0c */ /* 0x000fc4000bf06270 */
        /* <DEDUP_REMOVED lines=10> */
[----:B0-----:R-:W-:Y:S02]  /*0440*/  CS2R R10, SRZ ;  /* 0x00000000000a7805 */ /* 0x001fe4000001ff00 */
        /* <DEDUP_REMOVED lines=25> */
[----:B-1----:R-:W-:Y:S02]  /*05e0*/  CS2R R26, SRZ ;  /* 0x00000000001a7805 */ /* 0x002fe4000001ff00 */
[----:B--2---:R-:W-:Y:S02]  /*05f0*/  CS2R R24, SRZ ;  /* 0x0000000000187805 */ /* 0x004fe4000001ff00 */
        /* <DEDUP_REMOVED lines=12> */
[----:B------:R-:W4:Y:S04]  /*06c0*/  LDG.E.64 R122, desc[UR6][R4.64+0xe000] ;  /* 0x00e00006047a7981 */ /* 0x000f28000c1e1b00 */
[----:B------:R-:W4:Y:S04]  /*06d0*/  LDG.E.64 R120, desc[UR6][R4.64+0x10000] ;  /* 0x0100000604787981 */ /* 0x000f28000c1e1b00 */
[----:B------:R0:W4:Y:S01]  /*06e0*/  LDG.E.64 R118, desc[UR6][R4.64+0x12000] ;  /* 0x0120000604767981 */ /* 0x000122000c1e1b00 */
[C---:B-----5:R-:W-:Y:S01]  /*06f0*/  SHF.R.U64 R249, R58.reuse, 0x10, R59 ;  /* 0x000000103af97819 */ /* 0x060fe2000000123b */
[----:B------:R-:W-:Y:S01]  /*0700*/  HFMA2.MMA R157, -RZ, RZ, 0, 5.9604644775390625e-08 ;  /* 0x00000001ff9d7435 */ /* 0x000fe200000001ff */
[----:B------:R-:W-:Y:S01]  /*0710*/  SHF.L.U32 R250, R58, 0x10, RZ ;  /* 0x000000103afa7819 */ /* 0x000fe200000006ff */
[----:B------:R-:W-:Y:S01]  /*0720*/  HFMA2.MMA R196, -RZ, RZ, 0, 0 ;  /* 0x00000000ffc47435 */ /* 0x000fe200000001ff */
[C---:B------:R-:W-:Y:S01]  /*0730*/  SHF.R.U64 R20, R56.reuse, 0x10, R57 ;  /* 0x0000001038147819 */ /* 0x040fe20000001239 */
[----:B------:R-:W-:Y:S01]  /*0740*/  HFMA2.MMA R173, -RZ, RZ, 0, 0 ;  /* 0x00000000ffad7435 */ /* 0x000fe200000001ff */
[----:B------:R-:W-:Y:S01]  /*0750*/  SHF.L.U32 R0, R56, 0x10, RZ ;  /* 0x0000001038007819 */ /* 0x000fe200000006ff */
[----:B------:R-:W-:Y:S01]  /*0760*/  HFMA2.MMA R165, -RZ, RZ, 0, 0 ;  /* 0x00000000ffa57435 */ /* 0x000fe200000001ff */
[----:B------:R-:W-:-:S02]  /*0770*/  SHF.R.U64 R207, R2, 0x10, R3 ;  /* 0x0000001002cf7819 */ /* 0x000fc40000001203 */
[----:B------:R-:W-:Y:S02]  /*0780*/  CS2R R116, SRZ ;  /* 0x0000000000747805 */ /* 0x000fe4000001ff00 */
[----:B0-----:R-:W-:Y:S01]  /*0790*/  SHF.R.U32.HI R5, RZ, 0x10, R3 ;  /* 0x00000010ff057819 */ /* 0x001fe20000011603 */
[----:B------:R0:W-:Y:S01]  /*07a0*/  STL [R1+0x4], R0 ;  /* 0x0000040001007387 */ /* 0x0001e20000100800 */
[----:B------:R-:W-:Y:S02]  /*07b0*/  SHF.L.U32 R206, R3, 0x10, RZ ;  /* 0x0000001003ce7819 */ /* 0x000fe400000006ff */
[----:B------:R-:W-:Y:S02]  /*07c0*/  CS2R R194, SRZ ;  /* 0x0000000000c27805 */ /* 0x000fe4000001ff00 */
[----:B------:R-:W-:Y:S02]  /*07d0*/  SHF.L.U32 R20, R20, 0x10, RZ ;  /* 0x0000001014147819 */ /* 0x000fe400000006ff */
[----:B------:R-:W-:-:S02]  /*07e0*/  CS2R R186, SRZ ;  /* 0x0000000000ba7805 */ /* 0x000fc4000001ff00 */
[----:B------:R-:W-:Y:S02]  /*07f0*/  SHF.R.U32.HI R251, RZ, 0x10, R57 ;  /* 0x00000010fffb7819 */ /* 0x000fe40000011639 */
[----:B------:R-:W-:Y:S02]  /*0800*/  CS2R R184, SRZ ;  /* 0x0000000000b87805 */ /* 0x000fe4000001ff00 */
[----:B------:R-:W-:Y:S01]  /*0810*/  SHF.L.U32 R252, R57, 0x10, RZ ;  /* 0x0000001039fc7819 */ /* 0x000fe200000006ff */
[----:B------:R1:W-:Y:S01]  /*0820*/  STL [R1], R20 ;  /* 0x0000001401007387 */ /* 0x0003e20000100800 */
[C---:B------:R-:W-:Y:S02]  /*0830*/  SHF.R.U64 R236, R234.reuse, 0x10, R235 ;  /* 0x00000010eaec7819 */ /* 0x040fe400000012eb */
[----:B------:R-:W-:Y:S02]  /*0840*/  CS2R R182, SRZ ;  /* 0x0000000000b67805 */ /* 0x000fe4000001ff00 */
[----:B------:R-:W-:-:S02]  /*0850*/  SHF.L.U32 R237, R234, 0x10, RZ ;  /* 0x00000010eaed7819 */ /* 0x000fc400000006ff */
[----:B------:R-:W-:Y:S02]  /*0860*/  CS2R R180, SRZ ;  /* 0x0000000000b47805 */ /* 0x000fe4000001ff00 */
[C---:B------:R-:W-:Y:S02]  /*0870*/  SHF.R.U64 R232, R230.reuse, 0x10, R231 ;  /* 0x00000010e6e87819 */ /* 0x040fe400000012e7 */
[----:B------:R-:W-:Y:S02]  /*0880*/  CS2R R178, SRZ ;  /* 0x0000000000b27805 */ /* 0x000fe4000001ff00 */
[----:B------:R-:W-:Y:S02]  /*0890*/  SHF.L.U32 R233, R230, 0x10, RZ ;  /* 0x00000010e6e97819 */ /* 0x000fe400000006ff */
[----:B------:R-:W-:Y:S02]  /*08a0*/  CS2R R176, SRZ ;  /* 0x0000000000b07805 */ /* 0x000fe4000001ff00 */
[----:B------:R-:W-:-:S02]  /*08b0*/  SHF.R.U64 R228, R226, 0x10, R227 ;  /* 0x00000010e2e47819 */ /* 0x000fc400000012e3 */
[----:B------:R-:W-:Y:S02]  /*08c0*/  CS2R R174, SRZ ;  /* 0x0000000000ae7805 */ /* 0x000fe4000001ff00 */
[----:B------:R-:W-:Y:S02]  /*08d0*/  SHF.L.U32 R229, R226, 0x10, RZ ;  /* 0x00000010e2e57819 */ /* 0x000fe400000006ff */
[----:B------:R-:W-:Y:S02]  /*08e0*/  CS2R R170, SRZ ;  /* 0x0000000000aa7805 */ /* 0x000fe4000001ff00 */
[----:B------:R-:W-:Y:S02]  /*08f0*/  SHF.L.U32 R209, R2, 0x10, RZ ;  /* 0x0000001002d17819 */ /* 0x000fe400000006ff */
[----:B------:R-:W-:Y:S02]  /*0900*/  CS2R R114, SRZ ;  /* 0x0000000000727805 */ /* 0x000fe4000001ff00 */
[----:B------:R-:W-:-:S02]  /*0910*/  SHF.R.U32.HI R3, RZ, 0x10, R205 ;  /* 0x00000010ff037819 */ /* 0x000fc400000116cd */
[----:B------:R-:W-:Y:S02]  /*0920*/  CS2R R112, SRZ ;  /* 0x0000000000707805 */ /* 0x000fe4000001ff00 */
[----:B------:R-:W-:Y:S02]  /*0930*/  SHF.R.U32.HI R247, RZ, 0x10, R59 ;  /* 0x00000010fff77819 */ /* 0x000fe4000001163b */
[----:B------:R-:W-:Y:S02]  /*0940*/  CS2R R110, SRZ ;  /* 0x00000000006e7805 */ /* 0x000fe4000001ff00 */
[--C-:B------:R-:W-:Y:S02]  /*0950*/  SHF.R.U64 R245, R242, 0x10, R243.reuse ;  /* 0x00000010f2f57819 */ /* 0x100fe400000012f3 */
[----:B------:R-:W-:Y:S02]  /*0960*/  CS2R R108, SRZ ;  /* 0x00000000006c7805 */ /* 0x000fe4000001ff00 */
[----:B------:R-:W-:-:S02]  /*0970*/  SHF.R.U32.HI R238, RZ, 0x10, R243 ;  /* 0x00000010ffee7819 */ /* 0x000fc400000116f3 */
[----:B------:R-:W-:Y:S02]  /*0980*/  CS2R R106, SRZ ;  /* 0x00000000006a7805 */ /* 0x000fe4000001ff00 */
[----:B------:R-:W-:Y:S02]  /*0990*/  SHF.R.U32.HI R234, RZ, 0x10, R235 ;  /* 0x00000010ffea7819 */ /* 0x000fe400000116eb */
[----:B------:R-:W-:Y:S02]  /*09a0*/  CS2R R104, SRZ ;  /* 0x0000000000687805 */ /* 0x000fe4000001ff00 */
[----:B------:R-:W-:Y:S02]  /*09b0*/  SHF.R.U32.HI R230, RZ, 0x10, R231 ;  /* 0x00000010ffe67819 */ /* 0x000fe400000116e7 */
        /* <DEDUP_REMOVED lines=41> */
[----:B------:R-:W-:Y:S02]  /*0c50*/  MOV R193, RZ ;  /* 0x000000ff00c17202 */ /* 0x000fe40000000f00 */
[----:B------:R-:W-:Y:S02]  /*0c60*/  MOV R167, RZ ;  /* 0x000000ff00a77202 */ /* 0x000fe40000000f00 */
[----:B------:R-:W-:-:S02]  /*0c70*/  MOV R21, RZ ;  /* 0x000000ff00157202 */ /* 0x000fc40000000f00 */
        /* <DEDUP_REMOVED lines=18> */
[----:B------:R-:W-:Y:S02]  /*0da0*/  SHF.L.U32 R162, R160, 0x10, RZ ;  /* 0x00000010a0a27819 */ /* 0x000fe400000006ff */
[C---:B---3--:R-:W-:Y:S02]  /*0db0*/  SHF.R.U64 R18, R158.reuse, 0x10, R159 ;  /* 0x000000109e127819 */ /* 0x048fe4000000129f */
[----:B------:R-:W-:Y:S02]  /*0dc0*/  SHF.L.U32 R160, R158, 0x10, RZ ;  /* 0x000000109ea07819 */ /* 0x000fe400000006ff */
[C---:B----4-:R-:W-:Y:S02]  /*0dd0*/  SHF.R.U64 R16, R132.reuse, 0x10, R133 ;  /* 0x0000001084107819 */ /* 0x050fe40000001285 */
[----:B------:R-:W-:Y:S02]  /*0de0*/  SHF.L.U32 R158, R132, 0x10, RZ ;  /* 0x00000010849e7819 */ /* 0x000fe400000006ff */
[----:B------:R-:W-:-:S02]  /*0df0*/  SHF.R.U64 R14, R130, 0x10, R131 ;  /* 0x00000010820e7819 */ /* 0x000fc40000001283 */
[----:B------:R-:W-:Y:S02]  /*0e00*/  SHF.L.U32 R132, R130, 0x10, RZ ;  /* 0x0000001082847819 */ /* 0x000fe400000006ff */
[C---:B------:R-:W-:Y:S02]  /*0e10*/  SHF.R.U64 R12, R128.reuse, 0x10, R129 ;  /* 0x00000010800c7819 */ /* 0x040fe40000001281 */
[----:B------:R-:W-:Y:S02]  /*0e20*/  SHF.L.U32 R130, R128, 0x10, RZ ;  /* 0x0000001080827819 */ /* 0x000fe400000006ff */
[C---:B------:R-:W-:Y:S02]  /*0e30*/  SHF.R.U64 R10, R126.reuse, 0x10, R127 ;  /* 0x000000107e0a7819 */ /* 0x040fe4000000127f */
[----:B------:R-:W-:Y:S02]  /*0e40*/  SHF.L.U32 R128, R126, 0x10, RZ ;  /* 0x000000107e807819 */ /* 0x000fe400000006ff */
[----:B------:R-:W-:-:S02]  /*0e50*/  SHF.R.U32.HI R19, RZ, 0x10, R161 ;  /* 0x00000010ff137819 */ /* 0x000fc400000116a1 */
[----:B------:R-:W-:Y:S02]  /*0e60*/  SHF.R.U32.HI R17, RZ, 0x10, R159 ;  /* 0x00000010ff117819 */ /* 0x000fe4000001169f */
[----:B------:R-:W-:Y:S02]  /*0e70*/  SHF.R.U32.HI R15, RZ, 0x10, R133 ;  /* 0x00000010ff0f7819 */ /* 0x000fe40000011685 */
[----:B------:R-:W-:Y:S02]  /*0e80*/  SHF.R.U32.HI R13, RZ, 0x10, R131 ;  /* 0x00000010ff0d7819 */ /* 0x000fe40000011683 */
[----:B------:R-:W-:Y:S02]  /*0e90*/  SHF.R.U32.HI R11, RZ, 0x10, R129 ;  /* 0x00000010ff0b7819 */ /* 0x000fe40000011681 */
[----:B------:R-:W-:Y:S02]  /*0ea0*/  SHF.R.U32.HI R9, RZ, 0x10, R127 ;  /* 0x00000010ff097819 */ /* 0x000fe4000001167f */
[----:B------:R-:W-:-:S02]  /*0eb0*/  SHF.R.U64 R8, R124, 0x10, R125 ;  /* 0x000000107c087819 */ /* 0x000fc4000000127d */
[----:B------:R-:W-:Y:S02]  /*0ec0*/  SHF.L.U32 R126, R124, 0x10, RZ ;  /* 0x000000107c7e7819 */ /* 0x000fe400000006ff */
[----:B------:R-:W-:Y:S02]  /*0ed0*/  SHF.R.U32.HI R7, RZ, 0x10, R125 ;  /* 0x00000010ff077819 */ /* 0x000fe4000001167d */
[--C-:B------:R-:W-:Y:S02]  /*0ee0*/  SHF.R.U64 R6, R122, 0x10, R123.reuse ;  /* 0x000000107a067819 */ /* 0x100fe4000000127b */
[----:B------:R-:W-:Y:S02]  /*0ef0*/  SHF.R.U32.HI R57, RZ, 0x10, R123 ;  /* 0x00000010ff397819 */ /* 0x000fe4000001167b */
[--C-:B------:R-:W-:Y:S02]  /*0f00*/  SHF.R.U64 R4, R120, 0x10, R121.reuse ;  /* 0x0000001078047819 */ /* 0x100fe40000001279 */
[----:B------:R-:W-:-:S02]  /*0f10*/  SHF.R.U32.HI R56, RZ, 0x10, R121 ;  /* 0x00000010ff387819 */ /* 0x000fc40000011679 */
[--C-:B------:R-:W-:Y:S02]  /*0f20*/  SHF.R.U64 R2, R118, 0x10, R119.reuse ;  /* 0x0000001076027819 */ /* 0x100fe40000001277 */
[----:B0-----:R-:W-:Y:S02]  /*0f30*/  SHF.R.U32.HI R0, RZ, 0x10, R119 ;  /* 0x00000010ff007819 */ /* 0x001fe40000011677 */
        /* <DEDUP_REMOVED lines=13> */
[----:B------:R-:W-:Y:S02]  /*1010*/  MOV R118, RZ ;  /* 0x000000ff00767202 */ /* 0x000fe40000000f00 */
[----:B-1----:R-:W-:Y:S02]  /*1020*/  SHF.L.U32 R20, R58, 0x10, RZ ;  /* 0x000000103a147819 */ /* 0x002fe400000006ff */
        /* <DEDUP_REMOVED lines=18> */
[----:B------:R-:W-:-:S07]  /*1150*/  SHF.L.U32 R0, R0, 0x10, RZ ;  /* 0x0000001000007819 */ /* 0x000fce00000006ff */
.L_x_456:
[----:B------:R-:W-:Y:S01]  /*1160*/  ULDC.64 UR4, c[0x0][0x228] ;  /* 0x00008a0000047ab9 */ /* 0x000fe20000000a00 */
[----:B------:R-:W-:Y:S01]  /*1170*/  IMAD R172, R163, 0x2800, R164 ;  /* 0x00002800a3ac7824 */ /* 0x000fe200078e02a4 */
[----:B------:R-:W-:Y:S01]  /*1180*/  ISETP.NE.U32.AND P0, PT, RZ, UR4, PT ;  /* 0x00000004ff007c0c */ /* 0x000fe2000bf05070 */
[----:B0-----:R-:W0:Y:S01]  /*1190*/  LDC.64 R212, c[0x0][0x268] ;  /* 0x00009a00ffd47b82 */ /* 0x001e220000000a00 */
[----:B------:R-:W2:Y:S02]  /*11a0*/  LDL R242, [R1+0x4] ;  /* 0x0000040001f27983 */ /* 0x000ea40000100800 */
[----:B------:R-:W-:Y:S02]  /*11b0*/  ISETP.NE.AND.EX P0, PT, RZ, UR5, PT, P0 ;  /* 0x00000005ff007c0c */ /* 0x000fe4000bf05300 */
[----:B------:R-:W3:Y:S01]  /*11c0*/  LDL R241, [R1] ;  /* 0x0000000001f17983 */ /* 0x000ee20000100800 */
[C---:B------:R-:W-:Y:S02]  /*11d0*/  IADD3 R154, R172.reuse, 0x400, RZ ;  /* 0x00000400ac9a7810 */ /* 0x040fe40007ffe0ff */
[----:B------:R-:W1:Y:S08]  /*11e0*/  LDC.64 R214, c[0x0][0x238] ;  /* 0x00008e00ffd67b82 */ /* 0x000e700000000a00 */
[----:B------:R-:W4:Y:S08]  /*11f0*/  @P0 LDC.64 R56, c[0x0][0x228] ;  /* 0x00008a00ff380b82 */ /* 0x000f300000000a00 */
[----:B------:R-:W5:Y:S01]  /*1200*/  @P0 LDC.64 R60, c[0x0][0x228] ;  /* 0x00008a00ff3c0b82 */ /* 0x000f620000000a00 */
[----:B------:R-:W-:-:S07]  /*1210*/  IADD3 R192, R172, 0x800, RZ ;  /* 0x00000800acc07810 */ /* 0x000fce0007ffe0ff */
[----:B------:R-:W0:Y:S01]  /*1220*/  @P0 LDC.64 R64, c[0x0][0x228] ;  /* 0x00008a00ff400b82 */ /* 0x000e220000000a00 */
[----:B----4-:R-:W-:Y:S01]  /*1230*/  @P0 IMAD.WIDE.U32 R56, R154, 0x10, R56 ;  /* 0x000000109a380825 */ /* 0x010fe200078e0038 */
[----:B------:R-:W-:-:S06]  /*1240*/  IADD3 R168, R172, 0xc00, RZ ;  /* 0x00000c00aca87810 */ /* 0x000fcc0007ffe0ff */
[----:B------:R-:W4:Y:S01]  /*1250*/  @P0 LDC.64 R68, c[0x0][0x228] ;  /* 0x00008a00ff440b82 */ /* 0x000f220000000a00 */
[----:B------:R-:W2:Y:S01]  /*1260*/  @P0 LDG.E.128 R56, desc[UR6][R56.64] ;  /* 0x0000000638380981 */ /* 0x000ea2000c1e1d00 */
[----:B-----5:R-:W-:Y:S01]  /*1270*/  @P0 IMAD.WIDE.U32 R60, R192, 0x10, R60 ;  /* 0x00000010c03c0825 */ /* 0x020fe200078e003c */
[----:B------:R-:W-:-:S05]  /*1280*/  IADD3 R169, R172, 0x1000, RZ ;  /* 0x00001000aca97810 */ /* 0x000fca0007ffe0ff */
[----:B------:R-:W5:Y:S01]  /*1290*/  @P0 LDC.64 R72, c[0x0][0x228] ;  /* 0x00008a00ff480b82 */ /* 0x000f620000000a00 */
[----:B------:R-:W3:Y:S01]  /*12a0*/  @P0 LDG.E.128 R60, desc[UR6][R60.64] ;  /* 0x000000063c3c0981 */ /* 0x000ee2000c1e1d00 */
[----:B0-----:R-:W-:Y:S01]  /*12b0*/  @P0 IMAD.WIDE.U32 R64, R168, 0x10, R64 ;  /* 0x00000010a8400825 */ /* 0x001fe200078e0040 */
[----:B------:R-:W-:-:S05]  /*12c0*/  IADD3 R156, R172, 0x1400, RZ ;  /* 0x00001400ac9c7810 */ /* 0x000fca0007ffe0ff */
[----:B------:R-:W0:Y:S01]  /*12d0*/  @P0 LDC.64 R76, c[0x0][0x228] ;  /* 0x00008a00ff4c0b82 */ /* 0x000e220000000a00 */
[----:B------:R-:W3:Y:S01]  /*12e0*/  @P0 LDG.E.128 R64, desc[UR6][R64.64] ;  /* 0x0000000640400981 */ /* 0x000ee2000c1e1d00 */
[----:B----4-:R-:W-:Y:S01]  /*12f0*/  @P0 IMAD.WIDE.U32 R68, R169, 0x10, R68 ;  /* 0x00000010a9440825 */ /* 0x010fe200078e0044 */
[----:B------:R-:W-:-:S05]  /*1300*/  IADD3 R189, R172, 0x1800, RZ ;  /* 0x00001800acbd7810 */ /* 0x000fca0007ffe0ff */
[----:B------:R-:W4:Y:S01]  /*1310*/  @P0 LDC.64 R80, c[0x0][0x228] ;  /* 0x00008a00ff500b82 */ /* 0x000f220000000a00 */
[----:B------:R-:W3:Y:S01]  /*1320*/  @P0 LDG.E.128 R68, desc[UR6][R68.64] ;  /* 0x0000000644440981 */ /* 0x000ee2000c1e1d00 */
        /* <DEDUP_REMOVED lines=10> */
[----:B------:R-:W4:Y:S01]  /*13d0*/  @!P0 LDC.64 R150, c[0x0][0x220] ;  /* 0x00008800ff968b82 */ /* 0x000f220000000a00 */
[----:B------:R-:W3:Y:S01]  /*13e0*/  @P0 LDG.E.128 R80, desc[UR6][R80.64] ;  /* 0x0000000650500981 */ /* 0x000ee2000c1e1d00 */
[----:B------:R-:W-:-:S06]  /*13f0*/  IMAD.WIDE.U32 R134, R154, 0x8, R212 ;  /* 0x000000089a867825 */ /* 0x000fcc00078e00d4 */
[----:B------:R-:W1:Y:S01]  /*1400*/  @!P0 LDC.64 R152, c[0x0][0x230] ;  /* 0x00008c00ff988b82 */ /* 0x000e620000000a00 */
[----:B-----5:R-:W-:Y:S01]  /*1410*/  @P0 IMAD.WIDE.U32 R84, R188, 0x10, R84 ;  /* 0x00000010bc540825 */ /* 0x020fe200078e0054 */
[----:B------:R-:W5:Y:S03]  /*1420*/  LDG.E.64 R134, desc[UR6][R134.64] ;  /* 0x0000000686867981 */ /* 0x000f66000c1e1b00 */
[----:B------:R-:W-:Y:S02]  /*1430*/  IMAD.WIDE.U32 R136, R192, 0x8, R212 ;  /* 0x00000008c0887825 */ /* 0x000fe400078e00d4 */
[----:B------:R-:W3:Y:S02]  /*1440*/  @P0 LDG.E.128 R84, desc[UR6][R84.64] ;  /* 0x0000000654540981 */ /* 0x000ee4000c1e1d00 */
[----:B0-----:R-:W-:Y:S02]  /*1450*/  @P0 IMAD.WIDE.U32 R92, R191, 0x10, R92 ;  /* 0x00000010bf5c0825 */ /* 0x001fe400078e005c */
[----:B------:R-:W2:Y:S04]  /*1460*/  LDG.E.64 R136, desc[UR6][R136.64] ;  /* 0x0000000688887981 */ /* 0x000ea8000c1e1b00 */
[----:B------:R-:W3:Y:S01]  /*1470*/  @P0 LDG.E.128 R92, desc[UR6][R92.64] ;  /* 0x000000065c5c0981 */ /* 0x000ee2000c1e1d00 */
[----:B----4-:R-:W-:Y:S01]  /*1480*/  @!P0 IMAD.WIDE.U32 R150, R154, 0x10, R150 ;  /* 0x000000109a968825 */ /* 0x010fe200078e0096 */
[----:B------:R-:W-:Y:S01]  /*1490*/  @P0 MOV R208, RZ ;  /* 0x000000ff00d00202 */ /* 0x000fe20000000f00 */
[----:B------:R-:W0:Y:S01]  /*14a0*/  @!P0 LDC.64 R154, c[0x0][0x220] ;  /* 0x00008800ff9a8b82 */ /* 0x000e220000000a00 */
[----:B------:R-:W-:Y:S01]  /*14b0*/  @P0 LEA R88, P1, R172, UR4, 0x4 ;  /* 0x00000004ac580c11 */ /* 0x000fe2000f8220ff */
[----:B-1----:R-:W-:-:S03]  /*14c0*/  @!P0 IMAD.WIDE R152, R163, 0x4, R152 ;  /* 0x00000004a3988825 */ /* 0x002fc600078e0298 */
[----:B------:R-:W-:Y:S01]  /*14d0*/  @P0 LEA.HI.X R89, R172, UR5, RZ, 0x4, P1 ;  /* 0x00000005ac590c11 */ /* 0x000fe200088f24ff */
[----:B------:R-:W-:Y:S01]  /*14e0*/  IMAD.WIDE.U32 R138, R168, 0x8, R212 ;  /* 0x00000008a88a7825 */ /* 0x000fe200078e00d4 */
[----:B------:R1:W4:Y:S04]  /*14f0*/  @!P0 LDG.E R208, desc[UR6][R152.64] ;  /* 0x0000000698d08981 */ /* 0x000328000c1e1900 */
[----:B------:R-:W3:Y:S04]  /*1500*/  @P0 LDG.E.128 R88, desc[UR6][R88.64] ;  /* 0x0000000658580981 */ /* 0x000ee8000c1e1d00 */
[----:B------:R-:W4:Y:S01]  /*1510*/  LDG.E.64 R138, desc[UR6][R138.64] ;  /* 0x000000068a8a7981 */ /* 0x000f22000c1e1b00 */
[----:B-1----:R-:W-:-:S05]  /*1520*/  IMAD.WIDE R152, R163, 0x4, R214 ;  /* 0x00000004a3987825 */ /* 0x002fca00078e02d6 */
[----:B------:R0:W3:Y:S02]  /*1530*/  LDG.E R166, desc[UR6][R152.64] ;  /* 0x0000000698a67981 */ /* 0x0000e4000c1e1900 */
[----:B0-----:R-:W-:Y:S02]  /*1540*/  @!P0 IMAD.WIDE.U32 R152, R192, 0x10, R154 ;  /* 0x00000010c0988825 */ /* 0x001fe400078e009a */
[----:B------:R-:W0:Y:S01]  /*1550*/  @!P0 LDC.64 R154, c[0x0][0x220] ;  /* 0x00008800ff9a8b82 */ /* 0x000e220000000a00 */
[----:B------:R-:W3:Y:S04]  /*1560*/  @!P0 LDG.E.128 R56, desc[UR6][R150.64] ;  /* 0x0000000696388981 */ /* 0x000ee8000c1e1d00 */
[----:B------:R1:W3:Y:S03]  /*1570*/  @!P0 LDG.E.128 R60, desc[UR6][R152.64] ;  /* 0x00000006983c8981 */ /* 0x0002e6000c1e1d00 */
[----:B-1----:R-:W1:Y:S02]  /*1580*/  @!P0 LDC.64 R152, c[0x0][0x220] ;  /* 0x00008800ff988b82 */ /* 0x002e640000000a00 */
[----:B-1----:R-:W-:-:S05]  /*1590*/  @!P0 IMAD.WIDE.U32 R152, R168, 0x10, R152 ;  /* 0x00000010a8988825 */ /* 0x002fca00078e0098 */
[----:B------:R1:W3:Y:S02]  /*15a0*/  @!P0 LDG.E.128 R64, desc[UR6][R152.64] ;  /* 0x0000000698408981 */ /* 0x0002e4000c1e1d00 */
        /* <DEDUP_REMOVED lines=11> */
[----:B------:R1:W3:Y:S01]  /*1660*/  @!P0 LDG.E.128 R80, desc[UR6][R152.64] ;  /* 0x0000000698508981 */ /* 0x0002e2000c1e1d00 */
[----:B0-----:R-:W-:-:S05]  /*1670*/  @!P0 IMAD.WIDE.U32 R154, R188, 0x10, R154 ;  /* 0x00000010bc9a8825 */ /* 0x001fca00078e009a */
[----:B------:R4:W3:Y:S01]  /*1680*/  @!P0 LDG.E.128 R84, desc[UR6][R154.64] ;  /* 0x000000069a548981 */ /* 0x0008e2000c1e1d00 */
[----:B------:R-:W-:Y:S02]  /*1690*/  IMAD.WIDE.U32 R140, R169, 0x8, R212 ;  /* 0x00000008a98c7825 */ /* 0x000fe400078e00d4 */
[----:B------:R-:W0:Y:S01]  /*16a0*/  @!P0 LDC.64 R168, c[0x0][0x220] ;  /* 0x00008800ffa88b82 */ /* 0x000e220000000a00 */
[----:B-----5:R-:W-:Y:S01]  /*16b0*/  SHF.R.U32.HI R192, RZ, 0x10, R135 ;  /* 0x00000010ffc07819 */ /* 0x020fe20000011687 */
[----:B------:R-:W-:Y:S01]  /*16c0*/  IMAD.WIDE.U32 R142, R189, 0x8, R212 ;  /* 0x00000008bd8e7825 */ /* 0x000fe200078e00d4 */
[----:B------:R-:W-:Y:S01]  /*16d0*/  SHF.R.U64 R189, R134, 0x10, R135 ;  /* 0x0000001086bd7819 */ /* 0x000fe20000001287 */
[----:B------:R-:W5:Y:S02]  /*16e0*/  LDG.E.64 R140, desc[UR6][R140.64] ;  /* 0x000000068c8c7981 */ /* 0x000f64000c1e1b00 */
[--C-:B------:R-:W-:Y:S01]  /*16f0*/  IMAD.WIDE.U32 R144, R190, 0x8, R212.reuse ;  /* 0x00000008be907825 */ /* 0x100fe200078e00d4 */
[----:B------:R-:W-:Y:S01]  /*1700*/  MOV R190, R135 ;  /* 0x0000008700be7202 */ /* 0x000fe20000000f00 */
[----:B-1----:R-:W1:Y:S02]  /*1710*/  @!P0 LDC.64 R152, c[0x0][0x220] ;  /* 0x00008800ff988b82 */ /* 0x002e640000000a00 */
[--C-:B------:R-:W-:Y:S01]  /*1720*/  IMAD.WIDE.U32 R146, R188, 0x8, R212.reuse ;  /* 0x00000008bc927825 */ /* 0x100fe200078e00d4 */
[----:B------:R-:W-:Y:S01]  /*1730*/  MOV R188, R134 ;  /* 0x0000008600bc7202 */ /* 0x000fe20000000f00 */
[----:B------:R-:W5:Y:S01]  /*1740*/  LDG.E.64 R142, desc[UR6][R142.64] ;  /* 0x000000068e8e7981 */ /* 0x000f62000c1e1b00 */
[----:B------:R-:W-:Y:S01]  /*1750*/  LOP3.LUT P1, RZ, R157, 0xff, RZ, 0xc0, !PT ;  /* 0x000000ff9dff7812 */ /* 0x000fe2000782c0ff */
[----:B------:R-:W-:Y:S01]  /*1760*/  IMAD.WIDE.U32 R148, R172, 0x8, R212 ;  /* 0x00000008ac947825 */ /* 0x000fe200078e00d4 */
[----:B--2---:R-:W-:Y:S01]  /*1770*/  SHF.R.U32.HI R214, RZ, 0x10, R137 ;  /* 0x00000010ffd67819 */ /* 0x004fe20000011689 */
[----:B------:R-:W2:Y:S02]  /*1780*/  LDG.E.64 R146, desc[UR6][R146.64] ;  /* 0x0000000692927981 */ /* 0x000ea4000c1e1b00 */
[C---:B------:R-:W-:Y:S01]  /*1790*/  IMAD.WIDE.U32 R150, R191.reuse, 0x8, R212 ;  /* 0x00000008bf967825 */ /* 0x040fe200078e00d4 */
[----:B------:R-:W-:Y:S01]  /*17a0*/  MOV R211, R136 ;  /* 0x0000008800d37202 */ /* 0x000fe20000000f00 */
[----:B------:R-:W5:Y:S02]  /*17b0*/  LDG.E.64 R148, desc[UR6][R148.64] ;  /* 0x0000000694947981 */ /* 0x000f64000c1e1b00 */
[----:B0-----:R-:W-:Y:S01]  /*17c0*/  @!P0 IMAD.WIDE.U32 R134, R191, 0x10, R168 ;  /* 0x00000010bf868825 */ /* 0x001fe200078e00a8 */
[----:B----4-:R-:W-:Y:S01]  /*17d0*/  MOV R154, R138 ;  /* 0x0000008a009a7202 */ /* 0x010fe20000000f00 */
[----:B------:R-:W4:Y:S04]  /*17e0*/  LDG.E.64 R150, desc[UR6][R150.64] ;  /* 0x0000000696967981 */ /* 0x000f28000c1e1b00 */
[----:B------:R0:W2:Y:S01]  /*17f0*/  @!P0 LDG.E.128 R92, desc[UR6][R134.64] ;  /* 0x00000006865c8981 */ /* 0x0000a2000c1e1d00 */
[----:B------:R-:W-:Y:S01]  /*1800*/  IMAD.WIDE.U32 R156, R156, 0x8, R212 ;  /* 0x000000089c9c7825 */ /* 0x000fe200078e00d4 */
[----:B------:R-:W-:-:S02]  /*1810*/  SHF.R.U64 R212, R136, 0x10, R137 ;  /* 0x0000001088d47819 */ /* 0x000fc40000001289 */
[----:B------:R-:W-:Y:S01]  /*1820*/  MOV R213, R137 ;  /* 0x0000008900d57202 */ /* 0x000fe20000000f00 */
[----:B------:R-:W4:Y:S01]  /*1830*/  LDG.E.64 R144, desc[UR6][R144.64] ;  /* 0x0000000690907981 */ /* 0x000f22000c1e1b00 */
[----:B------:R-:W0:Y:S01]  /*1840*/  @P0 MUFU.RCP R137, R160 ;  /* 0x000000a000890308 */ /* 0x000e220000001000 */
[----:B-1----:R-:W-:Y:S02]  /*1850*/  @!P0 LEA R152, P2, R172, R152, 0x4 ;  /* 0x00000098ac988211 */ /* 0x002fe400078420ff */
[----:B------:R-:W-:Y:S01]  /*1860*/  SHF.R.U64 R155, R138, 0x10, R139 ;  /* 0x000000108a9b7819 */ /* 0x000fe2000000128b */
[----:B------:R-:W4:Y:S04]  /*1870*/  LDG.E.64 R156, desc[UR6][R156.64] ;  /* 0x000000069c9c7981 */ /* 0x000f28000c1e1b00 */
[----:B------:R-:W1:Y:S01]  /*1880*/  @P0 MUFU.RCP R136, R18 ;  /* 0x0000001200880308 */ /* 0x000e620000001000 */
[----:B------:R-:W-:-:S02]  /*1890*/  @!P0 LEA.HI.X R153, R172, R153, RZ, 0x4, P2 ;  /* 0x00000099ac998211 */ /* 0x000fc400010f24ff */
[----:B------:R-:W-:-:S03]  /*18a0*/  MOV R215, R139 ;  /* 0x0000008b00d77202 */ /* 0x000fc60000000f00 */
[----:B------:R-:W4:Y:S02]  /*18b0*/  @!P0 LDG.E.128 R88, desc[UR6][R152.64] ;  /* 0x0000000698588981 */ /* 0x000f24000c1e1d00 */
[----:B------:R-:W1:Y:S01]  /*18c0*/  @P0 MUFU.RCP R135, R159 ;  /* 0x0000009f00870308 */ /* 0x000e620000001000 */
[----:B------:R-:W-:-:S07]  /*18d0*/  SHF.R.U32.HI R216, RZ, 0x10, R139 ;  /* 0x00000010ffd87819 */ /* 0x000fce000001168b */
[----:B------:R-:W1:Y:S01]  /*18e0*/  @P0 MUFU.RCP R138, R17 ;  /* 0x00000011008a0308 */ /* 0x000e620000001000 */
[----:B------:R-:W-:-:S04]  /*18f0*/  @P0 FADD.FTZ R134, -R250, R56 ;  /* 0x00000038fa860221 */ /* 0x000fc80000010100 */
[----:B0-----:R-:W-:Y:S01]  /*1900*/  @P0 FMUL.FTZ R134, R134, R137 ;  /* 0x0000008986860220 */ /* 0x001fe20000410000 */
[----:B---3--:R-:W-:-:S04]  /*1910*/  @!P0 FADD.FTZ R137, R56, -R208 ;  /* 0x800000d038898221 */ /* 0x008fc80000010000 */
[----:B------:R-:W-:Y:S01]  /*1920*/  @!P0 FMUL.FTZ R134, R166, R137 ;  /* 0x00000089a6868220 */ /* 0x000fe20000410000 */
[----:B------:R-:W-:Y:S01]  /*1930*/  @P0 FADD.FTZ R137, -R249, R57 ;  /* 0x00000039f9890221 */ /* 0x000fe20000010100 */
[----:B------:R-:W-:Y:S01]  /*1940*/  @P0 FADD.FTZ R240, -R248, R58 ;  /* 0x0000003af8f00221 */ /* 0x000fe20000010100 */
[--C-:B------:R-:W-:Y:S02]  /*1950*/  @!P0 FADD.FTZ R139, R58, -R208.reuse ;  /* 0x800000d03a8b8221 */ /* 0x100fe40000010000 */
[----:B-1----:R-:W-:Y:S01]  /*1960*/  @P0 FMUL.FTZ R136, R137, R136 ;  /* 0x0000008889880220 */ /* 0x002fe20000410000 */
[----:B------:R-:W-:Y:S01]  /*1970*/  @!P0 FADD.FTZ R57, R57, -R208 ;  /* 0x800000d039398221 */ /* 0x000fe20000010000 */
[----:B------:R-:W0:Y:S01]  /*1980*/  @P0 MUFU.RCP R137, R158 ;  /* 0x0000009e00890308 */ /* 0x000e220000001000 */
[----:B------:R-:W-:Y:S01]  /*1990*/  @P0 FMUL.FTZ R135, R240, R135 ;  /* 0x00000087f0870220 */ /* 0x000fe20000410000 */
[C---:B------:R-:W-:Y:S01]  /*19a0*/  @!P0 FMUL.FTZ R135, R166.reuse, R139 ;  /* 0x0000008ba6878220 */ /* 0x040fe20000410000 */
[----:B------:R-:W-:Y:S01]  /*19b0*/  @!P0 FMUL.FTZ R136, R166, R57 ;  /* 0x00000039a6888220 */ /* 0x000fe20000410000 */
[----:B------:R-:W-:-:S04]  /*19c0*/  @P0 FADD.FTZ R57, -R247, R59 ;  /* 0x0000003bf7390221 */ /* 0x000fc80000010100 */
[----:B------:R-:W1:Y:S01]  /*19d0*/  @P0 MUFU.RCP R139, R16 ;  /* 0x00000010008b0308 */ /* 0x000e620000001000 */
[----:B------:R-:W-:Y:S01]  /*19e0*/  @P0 FMUL.FTZ R138, R57, R138 ;  /* 0x0000008a398a0220 */ /* 0x000fe20000410000 */
[----:B------:R-:W-:-:S06]  /*19f0*/  @P0 FADD.FTZ R58, -R246, R60 ;  /* 0x0000003cf63a0221 */ /* 0x000fcc0000010100 */
[----:B------:R-:W3:Y:S01]  /*1a00*/  @P0 MUFU.RCP R57, R133 ;  /* 0x0000008500390308 */ /* 0x000ee20000001000 */
[----:B0-----:R-:W-:Y:S01]  /*1a10*/  @P0 FMUL.FTZ R137, R58, R137 ;  /* 0x000000893a890220 */ /* 0x001fe20000410000 */
[----:B------:R-:W-:Y:S01]  /*1a20*/  @P0 FADD.FTZ R58, -R245, R61 ;  /* 0x0000003df53a0221 */ /* 0x000fe20000010100 */
[----:B------:R-:W-:Y:S01]  /*1a30*/  @!P0 FADD.FTZ R239, R60, -R208 ;  /* 0x800000d03cef8221 */ /* 0x000fe20000010000 */
[----:B------:R-:W-:Y:S02]  /*1a40*/  @P0 FADD.FTZ R60, -R243, R62 ;  /* 0x0000003ef33c0221 */ /* 0x000fe40000010100 */
[----:B-1----:R-:W-:Y:S02]  /*1a50*/  @P0 FMUL.FTZ R139, R58, R139 ;  /* 0x0000008b3a8b0220 */ /* 0x002fe40000410000 */
[----:B------:R-:W0:Y:S01]  /*1a60*/  @P0 MUFU.RCP R58, R15 ;  /* 0x0000000f003a0308 */ /* 0x000e220000001000 */
[--C-:B------:R-:W-:Y:S01]  /*1a70*/  @!P0 FADD.FTZ R61, R61, -R208.reuse ;  /* 0x800000d03d3d8221 */ /* 0x100fe20000010000 */
[----:B---3--:R-:W-:Y:S01]  /*1a80*/  @P0 FMUL.FTZ R60, R60, R57 ;  /* 0x000000393c3c0220 */ /* 0x008fe20000410000 */
[----:B------:R-:W-:-:S05]  /*1a90*/  @!P0 FADD.FTZ R57, R62, -R208 ;  /* 0x800000d03e398221 */ /* 0x000fca0000010000 */
[----:B------:R-:W1:Y:S01]  /*1aa0*/  @P0 MUFU.RCP R62, R132 ;  /* 0x00000084003e0308 */ /* 0x000e620000001000 */
[C---:B------:R-:W-:Y:S01]  /*1ab0*/  @!P0 FMUL.FTZ R139, R166.reuse, R61 ;  /* 0x0000003da68b8220 */ /* 0x040fe20000410000 */
[----:B------:R-:W-:Y:S01]  /*1ac0*/  @!P0 FMUL.FTZ R60, R166, R57 ;  /* 0x00000039a63c8220 */ /* 0x000fe20000410000 */
[----:B------:R-:W-:Y:S01]  /*1ad0*/  @P0 FADD.FTZ R61, -R238, R63 ;  /* 0x0000003fee3d0221 */ /* 0x000fe20000010100 */
[--C-:B------:R-:W-:Y:S01]  /*1ae0*/  @!P0 FADD.FTZ R59, R59, -R208.reuse ;  /* 0x800000d03b3b8221 */ /* 0x100fe20000010000 */
[----:B------:R-:W-:Y:S02]  /*1af0*/  @!P0 FADD.FTZ R57, R63, -R208 ;  /* 0x800000d03f398221 */ /* 0x000fe40000010000 */
[----:B0-----:R-:W-:Y:S01]  /*1b00*/  @P0 FMUL.FTZ R61, R61, R58 ;  /* 0x0000003a3d3d0220 */ /* 0x001fe20000410000 */
[C---:B------:R-:W-:Y:S01]  /*1b10*/  @!P0 FMUL.FTZ R138, R166.reuse, R59 ;  /* 0x0000003ba68a8220 */ /* 0x040fe20000410000 */
[----:B------:R-:W-:Y:S01]  /*1b20*/  @!P0 FMUL.FTZ R61, R166, R57 ;  /* 0x00000039a63d8220 */ /* 0x000fe20000410000 */
[----:B------:R-:W-:Y:S01]  /*1b30*/  @P0 FADD.FTZ R57, -R237, R64 ;  /* 0x00000040ed390221 */ /* 0x000fe20000010100 */
[----:B------:R-:W-:Y:S01]  /*1b40*/  @!P0 FADD.FTZ R59, R64, -R208 ;  /* 0x800000d0403b8221 */ /* 0x000fe20000010000 */
[----:B------:R-:W0:Y:S02]  /*1b50*/  @P0 MUFU.RCP R63, R14 ;  /* 0x0000000e003f0308 */ /* 0x000e240000001000 */
[----:B-1----:R-:W-:-:S06]  /*1b60*/  @P0 FMUL.FTZ R62, R57, R62 ;  /* 0x0000003e393e0220 */ /* 0x002fcc0000410000 */
[----:B------:R-:W1:Y:S01]  /*1b70*/  @P0 MUFU.RCP R64, R13 ;  /* 0x0000000d00400308 */ /* 0x000e620000001000 */
[----:B------:R-:W-:-:S07]  /*1b80*/  @!P0 FMUL.FTZ R62, R166, R59 ;  /* 0x0000003ba63e8220 */ /* 0x000fce0000410000 */
[----:B------:R-:W3:Y:S01]  /*1b90*/  @P0 MUFU.RCP R57, R131 ;  /* 0x0000008300390308 */ /* 0x000ee20000001000 */
[----:B------:R-:W-:Y:S01]  /*1ba0*/  @P0 FADD.FTZ R58, -R236, R65 ;  /* 0x00000041ec3a0221 */ /* 0x000fe20000010100 */
[----:B------:R-:W-:Y:S01]  /*1bb0*/  @P0 FADD.FTZ R59, -R234, R67 ;  /* 0x00000043ea3b0221 */ /* 0x000fe20000010100 */
[----:B------:R-:W-:Y:S02]  /*1bc0*/  @!P0 FADD.FTZ R65, R65, -R208 ;  /* 0x800000d041418221 */ /* 0x000fe40000010000 */
[----:B0-----:R-:W-:Y:S01]  /*1bd0*/  @P0 FMUL.FTZ R63, R58, R63 ;  /* 0x0000003f3a3f0220 */ /* 0x001fe20000410000 */
[----:B------:R-:W-:Y:S01]  /*1be0*/  @P0 FADD.FTZ R58, -R235, R66 ;  /* 0x00000042eb3a0221 */ /* 0x000fe20000010100 */
[----:B-1----:R-:W-:Y:S01]  /*1bf0*/  @P0 FMUL.FTZ R64, R59, R64 ;  /* 0x000000403b400220 */ /* 0x002fe20000410000 */
[----:B------:R-:W-:Y:S02]  /*1c00*/  @!P0 FADD.FTZ R59, R66, -R208 ;  /* 0x800000d0423b8221 */ /* 0x000fe40000010000 */
[----:B------:R-:W0:Y:S01]  /*1c10*/  @P0 MUFU.RCP R66, R12 ;  /* 0x0000000c00420308 */ /* 0x000e220000001000 */
[----:B------:R-:W-:Y:S01]  /*1c20*/  @!P0 FMUL.FTZ R63, R166, R65 ;  /* 0x00000041a63f8220 */ /* 0x000fe20000410000 */
[----:B---3--:R-:W-:-:S06]  /*1c30*/  @P0 FMUL.FTZ R65, R58, R57 ;  /* 0x000000393a410220 */ /* 0x008fcc0000410000 */
[----:B------:R-:W1:Y:S01]  /*1c40*/  @P0 MUFU.RCP R57, R130 ;  /* 0x0000008200390308 */ /* 0x000e620000001000 */
[----:B------:R-:W-:Y:S01]  /*1c50*/  @!P0 FMUL.FTZ R65, R166, R59 ;  /* 0x0000003ba6418220 */ /* 0x000fe20000410000 */
[----:B------:R-:W-:Y:S01]  /*1c60*/  @P0 FADD.FTZ R59, -R232, R69 ;  /* 0x00000045e83b0221 */ /* 0x000fe20000010100 */
[----:B------:R-:W-:Y:S01]  /*1c70*/  @!P0 FADD.FTZ R67, R67, -R208 ;  /* 0x800000d043438221 */ /* 0x000fe20000010000 */
[----:B------:R-:W-:Y:S02]  /*1c80*/  @P0 FADD.FTZ R58, -R233, R68 ;  /* 0x00000044e93a0221 */ /* 0x000fe40000010100 */
[----:B0-----:R-:W-:Y:S01]  /*1c90*/  @P0 FMUL.FTZ R66, R59, R66 ;  /* 0x000000423b420220 */ /* 0x001fe20000410000 */
[----:B------:R-:W-:Y:S01]  /*1ca0*/  @!P0 FADD.FTZ R59, R68, -R208 ;  /* 0x800000d0443b8221 */ /* 0x000fe20000010000 */
[----:B------:R-:W-:Y:S01]  /*1cb0*/  @!P0 FMUL.FTZ R64, R166, R67 ;  /* 0x00000043a6408220 */ /* 0x000fe20000410000 */
[----:B------:R-:W0:Y:S01]  /*1cc0*/  @P0 MUFU.RCP R68, R11 ;  /* 0x0000000b00440308 */ /* 0x000e220000001000 */
[----:B-1----:R-:W-:-:S07]  /*1cd0*/  @P0 FMUL.FTZ R67, R58, R57 ;  /* 0x000000393a430220 */ /* 0x002fce0000410000 */
[----:B------:R-:W1:Y:S01]  /*1ce0*/  @P0 MUFU.RCP R57, R129 ;  /* 0x0000008100390308 */ /* 0x000e620000001000 */
[----:B------:R-:W-:Y:S01]  /*1cf0*/  @!P0 FMUL.FTZ R67, R166, R59 ;  /* 0x0000003ba6438220 */ /* 0x000fe20000410000 */
[----:B------:R-:W-:Y:S01]  /*1d00*/  @P0 FADD.FTZ R59, -R230, R71 ;  /* 0x00000047e63b0221 */ /* 0x000fe20000010100 */
[----:B------:R-:W-:Y:S01]  /*1d10*/  @!P0 FADD.FTZ R69, R69, -R208 ;  /* 0x800000d045458221 */ /* 0x000fe20000010000 */
[----:B------:R-:W-:-:S03]  /*1d20*/  @P0 FADD.FTZ R58, -R231, R70 ;  /* 0x00000046e73a0221 */ /* 0x000fc60000010100 */
[----:B------:R-:W-:Y:S01]  /*1d30*/  @!P0 FMUL.FTZ R66, R166, R69 ;  /* 0x00000045a6428220 */ /* 0x000fe20000410000 */
[----:B0-----:R-:W-:Y:S01]  /*1d40*/  @P0 FMUL.FTZ R68, R59, R68 ;  /* 0x000000443b440220 */ /* 0x001fe20000410000 */
[----:B------:R-:W-:Y:S02]  /*1d50*/  @!P0 FADD.FTZ R59, R70, -R208 ;  /* 0x800000d0463b8221 */ /* 0x000fe40000010000 */
        /* <DEDUP_REMOVED lines=14> */
[----:B------:R-:W-:Y:S01]  /*1e40*/  @!P0 FADD.FTZ R73, R73, -R208 ;  /* 0x800000d049498221 */ /* 0x000fe20000010000 */
[----:B------:R-:W-:Y:S01]  /*1e50*/  @P0 FADD.FTZ R59, -R226, R75 ;  /* 0x0000004be23b0221 */ /* 0x000fe20000010100 */
[----:B------:R-:W-:Y:S02]  /*1e60*/  @P0 FADD.FTZ R58, -R227, R74 ;  /* 0x0000004ae33a0221 */ /* 0x000fe40000010100 */
[----:B------:R-:W-:Y:S01]  /*1e70*/  @!P0 FMUL.FTZ R70, R166, R73 ;  /* 0x00000049a6468220 */ /* 0x000fe20000410000 */
[----:B0-----:R-:W-:Y:S01]  /*1e80*/  @P0 FMUL.FTZ R72, R59, R72 ;  /* 0x000000483b480220 */ /* 0x001fe20000410000 */
[----:B------:R-:W-:Y:S02]  /*1e90*/  @!P0 FADD.FTZ R59, R74, -R208 ;  /* 0x800000d04a3b8221 */ /* 0x000fe40000010000 */
[----:B------:R-:W0:Y:S01]  /*1ea0*/  @P0 MUFU.RCP R74, R8 ;  /* 0x00000008004a0308 */ /* 0x000e220000001000 */
[----:B-1----:R-:W-:-:S07]  /*1eb0*/  @P0 FMUL.FTZ R73, R58, R57 ;  /* 0x000000393a490220 */ /* 0x002fce0000410000 */
[----:B------:R-:W1:Y:S01]  /*1ec0*/  @P0 MUFU.RCP R57, R126 ;  /* 0x0000007e00390308 */ /* 0x000e620000001000 */
[----:B------:R-:W-:Y:S01]  /*1ed0*/  @!P0 FADD.FTZ R75, R75, -R208 ;  /* 0x800000d04b4b8221 */ /* 0x000fe20000010000 */
[----:B------:R-:W-:Y:S01]  /*1ee0*/  @!P0 FMUL.FTZ R73, R166, R59 ;  /* 0x0000003ba6498220 */ /* 0x000fe20000410000 */
[----:B------:R-:W-:Y:S01]  /*1ef0*/  @P0 FADD.FTZ R58, -R225, R76 ;  /* 0x0000004ce13a0221 */ /* 0x000fe20000010100 */
[----:B------:R-:W-:Y:S01]  /*1f00*/  @P0 FADD.FTZ R59, -R224, R77 ;  /* 0x0000004de03b0221 */ /* 0x000fe20000010100 */
[----:B------:R-:W-:-:S03]  /*1f10*/  @!P0 FMUL.FTZ R72, R166, R75 ;  /* 0x0000004ba6488220 */ /* 0x000fc60000410000 */
        /* <DEDUP_REMOVED lines=16> */
[----:B------:R-:W-:Y:S01]  /*2020*/  @P0 FADD.FTZ R58, -R209, R80 ;  /* 0x00000050d13a0221 */ /* 0x000fe20000010100 */
[----:B------:R-:W-:Y:S01]  /*2030*/  @!P0 FMUL.FTZ R77, R166, R59 ;  /* 0x0000003ba64d8220 */ /* 0x000fe20000410000 */
        /* <DEDUP_REMOVED lines=23> */
[--C-:B------:R-:W-:Y:S01]  /*21b0*/  @!P0 FADD.FTZ R59, R84, -R208.reuse ;  /* 0x800000d0543b8221 */ /* 0x100fe20000010000 */
[----:B-1----:R-:W-:Y:S02]  /*21c0*/  @P0 FMUL.FTZ R83, R58, R57 ;  /* 0x000000393a530220 */ /* 0x002fe40000410000 */
[----:B------:R-:W0:Y:S01]  /*21d0*/  @P0 MUFU.RCP R57, R121 ;  /* 0x0000007900390308 */ /* 0x000e220000001000 */
[----:B------:R-:W-:-:S07]  /*21e0*/  @!P0 FADD.FTZ R85, R85, -R208 ;  /* 0x800000d055558221 */ /* 0x000fce0000010000 */
[----:B------:R-:W1:Y:S01]  /*21f0*/  @P0 MUFU.RCP R84, R3 ;  /* 0x0000000300540308 */ /* 0x000e620000001000 */
[----:B------:R-:W-:Y:S01]  /*2200*/  @P0 FADD.FTZ R58, -R202, R86 ;  /* 0x00000056ca3a0221 */ /* 0x000fe20000010100 */
[C---:B------:R-:W-:Y:S01]  /*2210*/  @!P0 FMUL.FTZ R82, R166.reuse, R85 ;  /* 0x00000055a6528220 */ /* 0x040fe20000410000 */
[----:B------:R-:W-:Y:S01]  /*2220*/  @!P0 FMUL.FTZ R83, R166, R59 ;  /* 0x0000003ba6538220 */ /* 0x000fe20000410000 */
[----:B------:R-:W-:Y:S01]  /*2230*/  @P0 FADD.FTZ R59, -R201, R87 ;  /* 0x00000057c93b0221 */ /* 0x000fe20000010100 */
[----:B0-----:R-:W-:-:S03]  /*2240*/  @P0 FMUL.FTZ R85, R58, R57 ;  /* 0x000000393a550220 */ /* 0x001fc60000410000 */
[----:B------:R-:W0:Y:S01]  /*2250*/  @P0 MUFU.RCP R57, R120 ;  /* 0x0000007800390308 */ /* 0x000e220000001000 */
[----:B-1----:R-:W-:Y:S01]  /*2260*/  @P0 FMUL.FTZ R84, R59, R84 ;  /* 0x000000543b540220 */ /* 0x002fe20000410000 */
[----:B------:R-:W-:-:S06]  /*2270*/  @!P0 FADD.FTZ R59, R86, -R208 ;  /* 0x800000d0563b8221 */ /* 0x000fcc0000010000 */
[----:B------:R-:W1:Y:S01]  /*2280*/  @P0 MUFU.RCP R86, R2 ;  /* 0x0000000200560308 */ /* 0x000e620000001000 */
[----:B------:R-:W-:Y:S01]  /*2290*/  @!P0 FADD.FTZ R87, R87, -R208 ;  /* 0x800000d057578221 */ /* 0x000fe20000010000 */
[----:B------:R-:W-:-:S03]  /*22a0*/  @P0 FADD.FTZ R58, -R200, R92 ;  /* 0x0000005cc83a0221 */ /* 0x000fc60000010100 */
[----:B------:R-:W-:Y:S01]  /*22b0*/  @!P0 FMUL.FTZ R84, R166, R87 ;  /* 0x00000057a6548220 */ /* 0x000fe20000410000 */
[----:B0-----:R-:W-:Y:S01]  /*22c0*/  @P0 FMUL.FTZ R87, R58, R57 ;  /* 0x000000393a570220 */ /* 0x001fe20000410000 */
[----:B------:R-:W-:Y:S01]  /*22d0*/  @P0 FADD.FTZ R57, -R199, R93 ;  /* 0x0000005dc7390221 */ /* 0x000fe20000010100 */
[----:B------:R-:W0:Y:S03]  /*22e0*/  @P0 MUFU.RCP R58, R119 ;  /* 0x00000077003a0308 */ /* 0x000e260000001000 */
[----:B-1----:R-:W-:-:S05]  /*22f0*/  @P0 FMUL.FTZ R86, R57, R86 ;  /* 0x0000005639560220 */ /* 0x002fca0000410000 */
[----:B------:R-:W1:Y:S01]  /*2300*/  @P0 MUFU.RCP R57, R0 ;  /* 0x0000000000390308 */ /* 0x000e620000001000 */
[--C-:B--2---:R-:W-:Y:S01]  /*2310*/  @!P0 FADD.FTZ R93, R93, -R208.reuse ;  /* 0x800000d05d5d8221 */ /* 0x104fe20000010000 */
[----:B------:R-:W-:Y:S01]  /*2320*/  @!P0 FMUL.FTZ R85, R166, R59 ;  /* 0x0000003ba6558220 */ /* 0x000fe20000410000 */
[----:B------:R-:W-:Y:S01]  /*2330*/  @!P0 FADD.FTZ R59, R92, -R208 ;  /* 0x800000d05c3b8221 */ /* 0x000fe20000010000 */
[C---:B------:R-:W-:Y:S01]  /*2340*/  @!P0 FMUL.FTZ R137, R166.reuse, R239 ;  /* 0x000000efa6898220 */ /* 0x040fe20000410000 */
[----:B------:R-:W-:Y:S01]  /*2350*/  @!P0 FMUL.FTZ R86, R166, R93 ;  /* 0x0000005da6568220 */ /* 0x000fe20000410000 */
[----:B------:R-:W-:Y:S02]  /*2360*/  @P0 FADD.FTZ R93, -R197, R95 ;  /* 0x0000005fc55d0221 */ /* 0x000fe40000010100 */
[----:B------:R-:W2:Y:S01]  /*2370*/  @P0 MUFU.RCP R239, R162 ;  /* 0x000000a200ef0308 */ /* 0x000ea20000001000 */
[----:B------:R-:W-:Y:S01]  /*2380*/  @!P0 FMUL.FTZ R87, R166, R59 ;  /* 0x0000003ba6578220 */ /* 0x000fe20000410000 */
[----:B------:R-:W-:Y:S01]  /*2390*/  @P0 FADD.FTZ R59, -R198, R94 ;  /* 0x0000005ec63b0221 */ /* 0x000fe20000010100 */
[----:B------:R-:W-:-:S03]  /*23a0*/  @!P0 FADD.FTZ R94, R94, -R208 ;  /* 0x800000d05e5e8221 */ /* 0x000fc60000010000 */
[----:B0-----:R-:W-:Y:S01]  /*23b0*/  @P0 FMUL.FTZ R92, R59, R58 ;  /* 0x0000003a3b5c0220 */ /* 0x001fe20000410000 */
[----:B-1----:R-:W-:Y:S02]  /*23c0*/  @P0 FMUL.FTZ R93, R93, R57 ;  /* 0x000000395d5d0220 */ /* 0x002fe40000410000 */
[----:B------:R-:W0:Y:S01]  /*23d0*/  @P0 MUFU.RCP R57, R161 ;  /* 0x000000a100390308 */ /* 0x000e220000001000 */
[----:B------:R-:W-:Y:S01]  /*23e0*/  @!P0 FMUL.FTZ R92, R166, R94 ;  /* 0x0000005ea65c8220 */ /* 0x000fe20000410000 */
[----:B------:R-:W-:Y:S01]  /*23f0*/  @!P0 FADD.FTZ R95, R95, -R208 ;  /* 0x800000d05f5f8221 */ /* 0x000fe20000010000 */
[----:B------:R-:W-:-:S05]  /*2400*/  @P0 FADD.FTZ R94, -R242, R88 ;  /* 0x00000058f25e0221 */ /* 0x000fca0000010100 */
[----:B------:R-:W1:Y:S01]  /*2410*/  @P0 MUFU.RCP R59, R20 ;  /* 0x00000014003b0308 */ /* 0x000e620000001000 */
[----:B------:R-:W-:Y:S01]  /*2420*/  MOV R191, R146 ;  /* 0x0000009200bf7202 */ /* 0x000fe20000000f00 */
[----:B------:R-:W-:Y:S01]  /*2430*/  @!P0 FMUL.FTZ R93, R166, R95 ;  /* 0x0000005fa65d8220 */ /* 0x000fe20000410000 */
[----:B-----5:R-:W-:Y:S01]  /*2440*/  MOV R221, R148 ;  /* 0x0000009400dd7202 */ /* 0x020fe20000000f00 */
[----:B--2---:R-:W-:Y:S01]  /*2450*/  @P0 FMUL.FTZ R94, R94, R239 ;  /* 0x000000ef5e5e0220 */ /* 0x004fe20000410000 */
[----:B------:R-:W-:-:S03]  /*2460*/  SHF.R.U64 R146, R146, 0x10, R147 ;  /* 0x0000001092927819 */ /* 0x000fc60000001293 */
[----:B------:R-:W2:Y:S01]  /*2470*/  @P0 MUFU.RCP R58, R19 ;  /* 0x00000013003a0308 */ /* 0x000ea20000001000 */
[----:B------:R-:W-:Y:S01]  /*2480*/  MOV R219, R147 ;  /* 0x0000009300db7202 */ /* 0x000fe20000000f00 */
[----:B------:R-:W-:Y:S01]  /*2490*/  @P0 FADD.FTZ R95, -R241, R89 ;  /* 0x00000059f15f0221 */ /* 0x000fe20000010100 */
[----:B------:R-:W-:Y:S01]  /*24a0*/  SHF.R.U32.HI R220, RZ, 0x10, R147 ;  /* 0x00000010ffdc7819 */ /* 0x000fe20000011693 */
[----:B----4-:R-:W-:Y:S01]  /*24b0*/  @!P0 FADD.FTZ R239, R89, -R208 ;  /* 0x800000d059ef8221 */ /* 0x010fe20000010000 */
[----:B------:R-:W-:Y:S01]  /*24c0*/  SHF.R.U64 R147, R148, 0x10, R149 ;  /* 0x0000001094937819 */ /* 0x000fe20000001295 */
[----:B------:R-:W-:Y:S01]  /*24d0*/  @P0 FADD.FTZ R89, -R252, R90 ;  /* 0x0000005afc590221 */ /* 0x000fe20000010100 */
[----:B------:R-:W-:Y:S01]  /*24e0*/  MOV R148, R149 ;  /* 0x0000009500947202 */ /* 0x000fe20000000f00 */
[--C-:B------:R-:W-:Y:S01]  /*24f0*/  @!P0 FADD.FTZ R88, R88, -R208.reuse ;  /* 0x800000d058588221 */ /* 0x100fe20000010000 */
[--C-:B------:R-:W-:Y:S01]  /*2500*/  @!P0 FADD.FTZ R90, R90, -R208.reuse ;  /* 0x800000d05a5a8221 */ /* 0x100fe20000010000 */
[----:B------:R-:W-:Y:S01]  /*2510*/  SHF.L.U32 R221, R221, 0x10, RZ ;  /* 0x00000010dddd7819 */ /* 0x000fe200000006ff */
[----:B------:R-:W-:Y:S01]  /*2520*/  @!P0 FADD.FTZ R208, R91, -R208 ;  /* 0x800000d05bd08221 */ /* 0x000fe20000010000 */
[----:B------:R-:W-:Y:S01]  /*2530*/  SHF.R.U32.HI R149, RZ, 0x10, R149 ;  /* 0x00000010ff957819 */ /* 0x000fe20000011695 */
[----:B------:R-:W-:Y:S01]  /*2540*/  @P0 FADD.FTZ R240, -R251, R91 ;  /* 0x0000005bfbf00221 */ /* 0x000fe20000010100 */
[----:B0-----:R-:W-:Y:S01]  /*2550*/  @P0 FMUL.FTZ R91, R89, R57 ;  /* 0x00000039595b0220 */ /* 0x001fe20000410000 */
[----:B------:R-:W-:Y:S01]  /*2560*/  SHF.L.U32 R148, R148, 0x10, RZ ;  /* 0x0000001094947819 */ /* 0x000fe200000006ff */
[C---:B------:R-:W-:Y:S01]  /*2570*/  @!P0 FMUL.FTZ R94, R166.reuse, R88 ;  /* 0x00000058a65e8220 */ /* 0x040fe20000410000 */
[----:B------:R-:W-:Y:S01]  /*2580*/  MOV R217, R140 ;  /* 0x0000008c00d97202 */ /* 0x000fe20000000f00 */
[----:B------:R-:W-:Y:S01]  /*2590*/  @!P0 FMUL.FTZ R91, R166, R90 ;  /* 0x0000005aa65b8220 */ /* 0x000fe20000410000 */
[----:B------:R-:W-:Y:S01]  /*25a0*/  SHF.L.U32 R147, R147, 0x10, RZ ;  /* 0x0000001093937819 */ /* 0x000fe200000006ff */
[----:B------:R-:W-:Y:S01]  /*25b0*/  FMUL.FTZ R88, R162, R221 ;  /* 0x000000dda2587220 */ /* 0x000fe20000410000 */
[----:B-1----:R-:W-:Y:S01]  /*25c0*/  @P0 FMUL.FTZ R95, R95, R59 ;  /* 0x0000003b5f5f0220 */ /* 0x002fe20000410000 */
[----:B------:R-:W-:Y:S01]  /*25d0*/  SHF.L.U32 R57, R149, 0x10, RZ ;  /* 0x0000001095397819 */ /* 0x000fe200000006ff */
[----:B------:R-:W-:Y:S01]  /*25e0*/  @!P0 FMUL.FTZ R95, R166, R239 ;  /* 0x000000efa65f8220 */ /* 0x000fe20000410000 */
[--C-:B------:R-:W-:Y:S01]  /*25f0*/  SHF.R.U64 R140, R140, 0x10, R141.reuse ;  /* 0x000000108c8c7819 */ /* 0x100fe2000000128d */
[C---:B------:R-:W-:Y:S01]  /*2600*/  FADD.FTZ R104, R148.reuse, R104 ;  /* 0x0000006894687221 */ /* 0x040fe20000010000 */
[----:B------:R-:W-:Y:S01]  /*2610*/  MOV R218, R141 ;  /* 0x0000008d00da7202 */ /* 0x000fe20000000f00 */
[----:B------:R-:W-:Y:S01]  /*2620*/  FFMA.FTZ R24, R148, R91, R24 ;  /* 0x0000005b94187223 */ /* 0x000fe20000010018 */
[----:B------:R-:W-:Y:S01]  /*2630*/  SHF.L.U32 R149, R216, 0x10, RZ ;  /* 0x00000010d8957819 */ /* 0x000fe200000006ff */
[----:B------:R-:W-:Y:S01]  /*2640*/  FMUL.FTZ R216, R161, R148 ;  /* 0x00000094a1d87220 */ /* 0x000fe20000410000 */
[----:B------:R-:W-:Y:S01]  /*2650*/  SHF.R.U32.HI R141, RZ, 0x10, R141 ;  /* 0x00000010ff8d7819 */ /* 0x000fe2000001168d */
[----:B------:R-:W-:Y:S01]  /*2660*/  FADD.FTZ R148, RZ, R88 ;  /* 0x00000058ff947221 */ /* 0x000fe20000010000 */
[----:B------:R-:W-:Y:S01]  /*2670*/  SHF.L.U32 R239, R217, 0x10, RZ ;  /* 0x00000010d9ef7819 */ /* 0x000fe200000006ff */
[----:B------:R-:W-:Y:S01]  /*2680*/  FMUL.FTZ R217, R20, R147 ;  /* 0x0000009314d97220 */ /* 0x000fe20000410000 */
[----:B--2---:R-:W-:Y:S01]  /*2690*/  @P0 FMUL.FTZ R89, R240, R58 ;  /* 0x0000003af0590220 */ /* 0x004fe20000410000 */
[----:B------:R-:W-:-:S02]  /*26a0*/  SHF.L.U32 R240, R141, 0x10, RZ ;  /* 0x000000108df07819 */ /* 0x000fc400000006ff */
[----:B------:R-:W-:Y:S01]  /*26b0*/  FADD.FTZ R141, R148, R217 ;  /* 0x000000d9948d7221 */ /* 0x000fe20000010000 */
[----:B------:R-:W-:Y:S01]  /*26c0*/  FFMA.FTZ R148, R88, R94, RZ ;  /* 0x0000005e58947223 */ /* 0x000fe200000100ff */
[----:B------:R-:W-:Y:S01]  /*26d0*/  @!P0 FMUL.FTZ R89, R166, R208 ;  /* 0x000000d0a6598220 */ /* 0x000fe20000410000 */
[----:B------:R-:W-:Y:S01]  /*26e0*/  SHF.L.U32 R208, R189, 0x10, RZ ;  /* 0x00000010bdd07819 */ /* 0x000fe200000006ff */
[C---:B------:R-:W-:Y:S01]  /*26f0*/  FADD.FTZ R101, R147.reuse, R101 ;  /* 0x0000006593657221 */ /* 0x040fe20000010000 */
[-C--:B------:R-:W-:Y:S01]  /*2700*/  FFMA.FTZ R21, R147, R95.reuse, R21 ;  /* 0x0000005f93157223 */ /* 0x080fe20000010015 */
[----:B------:R-:W-:Y:S01]  /*2710*/  FFMA.FTZ R147, R217, R95, R148 ;  /* 0x0000005fd9937223 */ /* 0x000fe20000010094 */
[----:B------:R-:W-:Y:S01]  /*2720*/  SHF.L.U32 R189, R214, 0x10, RZ ;  /* 0x00000010d6bd7819 */ /* 0x000fe200000006ff */
[----:B------:R-:W-:Y:S01]  /*2730*/  FADD.FTZ R105, R208, R105 ;  /* 0x00000069d0697221 */ /* 0x000fe20000010000 */
[----:B------:R-:W-:Y:S01]  /*2740*/  SHF.L.U32 R188, R188, 0x10, RZ ;  /* 0x00000010bcbc7819 */ /* 0x000fe200000006ff */
[----:B------:R-:W-:Y:S01]  /*2750*/  FFMA.FTZ R25, R208, R136, R25 ;  /* 0x00000088d0197223 */ /* 0x000fe20000010019 */
[----:B------:R-:W-:Y:S01]  /*2760*/  FMUL.FTZ R214, R18, R208 ;  /* 0x000000d012d67220 */ /* 0x000fe20000410000 */
[----:B------:R-:W-:Y:S01]  /*2770*/  FADD.FTZ R141, R141, R216 ;  /* 0x000000d88d8d7221 */ /* 0x000fe20000010000 */
[----:B------:R-:W-:Y:S01]  /*2780*/  FFMA.FTZ R147, R216, R91, R147 ;  /* 0x0000005bd8937223 */ /* 0x000fe20000010093 */
[----:B------:R-:W-:Y:S01]  /*2790*/  FMUL.FTZ R208, R19, R57 ;  /* 0x0000003913d07220 */ /* 0x000fe20000410000 */
[----:B------:R-:W-:Y:S01]  /*27a0*/  SHF.L.U32 R90, R215, 0x10, RZ ;  /* 0x00000010d75a7819 */ /* 0x000fe200000006ff */
[----:B------:R-:W-:-:S02]  /*27b0*/  FMUL.FTZ R215, R160, R188 ;  /* 0x000000bca0d77220 */ /* 0x000fc40000410000 */
[----:B------:R-:W-:Y:S01]  /*27c0*/  FADD.FTZ R141, R141, R208 ;  /* 0x000000d08d8d7221 */ /* 0x000fe20000010000 */
[----:B------:R-:W-:Y:S01]  /*27d0*/  FFMA.FTZ R147, R208, R89, R147 ;  /* 0x00000059d0937223 */ /* 0x000fe20000010093 */
[----:B------:R-:W-:Y:S02]  /*27e0*/  SHF.L.U32 R241, R190, 0x10, RZ ;  /* 0x00000010bef17819 */ /* 0x000fe400000006ff */
[----:B------:R-:W-:Y:S01]  /*27f0*/  FADD.FTZ R141, R141, R215 ;  /* 0x000000d78d8d7221 */ /* 0x000fe20000010000 */
[----:B------:R-:W-:Y:S01]  /*2800*/  FFMA.FTZ R147, R215, R134, R147 ;  /* 0x00000086d7937223 */ /* 0x000fe20000010093 */
[----:B------:R-:W-:Y:S02]  /*2810*/  SHF.L.U32 R242, R192, 0x10, RZ ;  /* 0x00000010c0f27819 */ /* 0x000fe400000006ff */
[----:B------:R-:W-:Y:S01]  /*2820*/  SHF.L.U32 R190, R213, 0x10, RZ ;  /* 0x00000010d5be7819 */ /* 0x000fe200000006ff */
[----:B------:R-:W-:Y:S01]  /*2830*/  FMUL.FTZ R213, R159, R241 ;  /* 0x000000f19fd57220 */ /* 0x000fe20000410000 */
[----:B------:R-:W-:Y:S01]  /*2840*/  FADD.FTZ R141, R141, R214 ;  /* 0x000000d68d8d7221 */ /* 0x000fe20000010000 */
[----:B------:R-:W-:Y:S01]  /*2850*/  FFMA.FTZ R147, R214, R136, R147 ;  /* 0x00000088d6937223 */ /* 0x000fe20000010093 */
[----:B------:R-:W-:-:S02]  /*2860*/  SHF.L.U32 R211, R211, 0x10, RZ ;  /* 0x00000010d3d37819 */ /* 0x000fc400000006ff */
[----:B------:R-:W-:Y:S01]  /*2870*/  SHF.L.U32 R192, R212, 0x10, RZ ;  /* 0x00000010d4c07819 */ /* 0x000fe200000006ff */
        /* <DEDUP_REMOVED lines=34> */
[-C--:B------:R-:W-:Y:S01]  /*2aa0*/  FFMA.FTZ R147, R188, R62.reuse, R147 ;  /* 0x0000003ebc937223 */ /* 0x080fe20000010093 */
        /* <DEDUP_REMOVED lines=16> */
[----:B------:R-:W-:Y:S01]  /*2bb0*/  FMUL.FTZ R148, R130, R239 ;  /* 0x000000ef82947220 */ /* 0x000fe20000410000 */
[----:B------:R-:W-:Y:S01]  /*2bc0*/  FADD.FTZ R140, R141, R149 ;  /* 0x000000958d8c7221 */ /* 0x000fe20000010000 */
[----:B------:R-:W-:Y:S01]  /*2bd0*/  FFMA.FTZ R90, R149, R64, R90 ;  /* 0x00000040955a7223 */ /* 0x000fe2000001005a */
[----:B------:R-:W-:-:S02]  /*2be0*/  SHF.L.U32 R218, R218, 0x10, RZ ;  /* 0x00000010dada7819 */ /* 0x000fc400000006ff */
[----:B------:R-:W-:Y:S01]  /*2bf0*/  FADD.FTZ R140, R140, R148 ;  /* 0x000000948c8c7221 */ /* 0x000fe20000010000 */
[----:B------:R-:W-:Y:S01]  /*2c00*/  FFMA.FTZ R90, R148, R67, R90 ;  /* 0x00000043945a7223 */ /* 0x000fe2000001005a */
[----:B------:R-:W-:Y:S01]  /*2c10*/  MOV R58, R156 ;  /* 0x0000009c003a7202 */ /* 0x000fe20000000f00 */
[C---:B------:R-:W-:Y:S01]  /*2c20*/  FADD.FTZ R171, R218.reuse, R171 ;  /* 0x000000abdaab7221 */ /* 0x040fe20000010000 */
[----:B------:R-:W-:Y:S01]  /*2c30*/  FFMA.FTZ R40, R218, R69, R40 ;  /* 0x00000045da287223 */ /* 0x000fe20000010028 */
[----:B------:R-:W-:Y:S01]  /*2c40*/  FMUL.FTZ R141, R129, R218 ;  /* 0x000000da818d7220 */ /* 0x000fe20000410000 */
[----:B------:R-:W-:Y:S01]  /*2c50*/  FADD.FTZ R218, R140, R147 ;  /* 0x000000938cda7221 */ /* 0x000fe20000010000 */
[----:B------:R-:W-:Y:S01]  /*2c60*/  FFMA.FTZ R90, R147, R66, R90 ;  /* 0x00000042935a7223 */ /* 0x000fe2000001005a */
[----:B------:R-:W-:Y:S01]  /*2c70*/  SHF.L.U32 R58, R58, 0x10, RZ ;  /* 0x000000103a3a7819 */ /* 0x000fe200000006ff */
[----:B------:R-:W0:Y:S01]  /*2c80*/  S2R R244, SR_TID.X ;  /* 0x0000000000f47919 */ /* 0x000e220000002100 */
[C---:B------:R-:W-:Y:S01]  /*2c90*/  FADD.FTZ R102, R221.reuse, R102 ;  /* 0x00000066dd667221 */ /* 0x040fe20000010000 */
[----:B------:R-:W-:Y:S01]  /*2ca0*/  FFMA.FTZ R22, R221, R94, R22 ;  /* 0x0000005edd167223 */ /* 0x000fe20000010016 */
[C---:B------:R-:W-:Y:S01]  /*2cb0*/  FADD.FTZ R167, R239.reuse, R167 ;  /* 0x000000a7efa77221 */ /* 0x040fe20000010000 */
[----:B------:R-:W-:Y:S01]  /*2cc0*/  FFMA.FTZ R38, R239, R67, R38 ;  /* 0x00000043ef267223 */ /* 0x000fe20000010026 */
[----:B------:R-:W-:Y:S01]  /*2cd0*/  FMUL.FTZ R140, R11, R240 ;  /* 0x000000f00b8c7220 */ /* 0x000fe20000410000 */
[----:B------:R-:W-:Y:S01]  /*2ce0*/  FADD.FTZ R221, R218, R141 ;  /* 0x0000008ddadd7221 */ /* 0x000fe20000010000 */
[----:B------:R-:W-:Y:S01]  /*2cf0*/  FFMA.FTZ R239, R141, R69, R90 ;  /* 0x000000458def7223 */ /* 0x000fe2000001005a */
[----:B------:R-:W-:Y:S01]  /*2d00*/  SHF.R.U64 R59, R156, 0x10, R157 ;  /* 0x000000109c3b7819 */ /* 0x000fe2000000129d */
        /* <DEDUP_REMOVED lines=12> */
[----:B------:R-:W-:-:S03]  /*2dd0*/  SHF.L.U32 R59, R58, 0x10, RZ ;  /* 0x000000103a3b7819 */ /* 0x000fc600000006ff */
[----:B------:R-:W-:Y:S01]  /*2de0*/  FADD.FTZ R58, R221, R90 ;  /* 0x0000005add3a7221 */ /* 0x000fe20000010000 */
[----:B------:R-:W-:Y:S01]  /*2df0*/  FFMA.FTZ R90, R90, R70, R239 ;  /* 0x000000465a5a7223 */ /* 0x000fe200000100ef */
[C---:B------:R-:W-:Y:S01]  /*2e00*/  FADD.FTZ R176, R59.reuse, R176 ;  /* 0x000000b03bb07221 */ /* 0x040fe20000010000 */
[----:B------:R-:W-:Y:S01]  /*2e10*/  FFMA.FTZ R44, R59, R73, R44 ;  /* 0x000000493b2c7223 */ /* 0x000fe2000001002c */
[----:B------:R-:W-:Y:S01]  /*2e20*/  FMUL.FTZ R59, R127, R59 ;  /* 0x0000003b7f3b7220 */ /* 0x000fe20000410000 */
[C---:B------:R-:W-:Y:S01]  /*2e30*/  FADD.FTZ R103, R57.reuse, R103 ;  /* 0x0000006739677221 */ /* 0x040fe20000010000 */
[----:B------:R-:W-:Y:S02]  /*2e40*/  FFMA.FTZ R23, R57, R89, R23 ;  /* 0x0000005939177223 */ /* 0x000fe40000010017 */
[----:B------:R-:W-:Y:S01]  /*2e50*/  FADD.FTZ R58, R58, R59 ;  /* 0x0000003b3a3a7221 */ /* 0x000fe20000010000 */
[----:B------:R-:W-:Y:S01]  /*2e60*/  FFMA.FTZ R57, R59, R73, R90 ;  /* 0x000000493b397223 */ /* 0x000fe2000001005a */
[----:B------:R-:W-:-:S02]  /*2e70*/  SHF.R.U32.HI R59, RZ, 0x10, R157 ;  /* 0x00000010ff3b7819 */ /* 0x000fc4000001169d */
[----:B------:R-:W-:Y:S02]  /*2e80*/  MOV R153, R142 ;  /* 0x0000008e00997202 */ /* 0x000fe40000000f00 */
[----:B------:R-:W-:Y:S02]  /*2e90*/  MOV R56, R150 ;  /* 0x0000009600387202 */ /* 0x000fe40000000f00 */
[----:B------:R-:W-:Y:S02]  /*2ea0*/  MOV R152, R143 ;  /* 0x0000008f00987202 */ /* 0x000fe40000000f00 */
[----:B------:R-:W-:Y:S02]  /*2eb0*/  SHF.R.U64 R150, R150, 0x10, R151 ;  /* 0x0000001096967819 */ /* 0x000fe40000001297 */
[----:B------:R-:W-:Y:S01]  /*2ec0*/  SHF.L.U32 R59, R59, 0x10, RZ ;  /* 0x000000103b3b7819 */ /* 0x000fe200000006ff */
[C---:B------:R-:W-:Y:S01]  /*2ed0*/  FADD.FTZ R108, R241.reuse, R108 ;  /* 0x0000006cf16c7221 */ /* 0x040fe20000010000 */
[----:B------:R-:W-:Y:S01]  /*2ee0*/  MOV R222, R151 ;  /* 0x0000009700de7202 */ /* 0x000fe20000000f00 */
[----:B------:R-:W-:Y:S01]  /*2ef0*/  FFMA.FTZ R28, R241, R135, R28 ;  /* 0x00000087f11c7223 */ /* 0x000fe2000001001c */
[----:B0-----:R-:W-:-:S02]  /*2f00*/  LOP3.LUT R244, R244, 0x1f, RZ, 0xc0, !PT ;  /* 0x0000001ff4f47812 */ /* 0x001fc400078ec0ff */
[----:B------:R-:W-:Y:S02]  /*2f10*/  SHF.R.U32.HI R151, RZ, 0x10, R151 ;  /* 0x00000010ff977819 */ /* 0x000fe40000011697 */
[----:B------:R-:W-:Y:S02]  /*2f20*/  SHF.L.U32 R153, R153, 0x10, RZ ;  /* 0x0000001099997819 */ /* 0x000fe400000006ff */
[----:B------:R-:W-:Y:S02]  /*2f30*/  SHF.R.U64 R142, R142, 0x10, R143 ;  /* 0x000000108e8e7819 */ /* 0x000fe4000000128f */
[----:B------:R-:W-:Y:S02]  /*2f40*/  SHF.L.U32 R90, R152, 0x10, RZ ;  /* 0x00000010985a7819 */ /* 0x000fe400000006ff */
[----:B------:R-:W-:Y:S01]  /*2f50*/  SHF.L.U32 R241, R150, 0x10, RZ ;  /* 0x0000001096f17819 */ /* 0x000fe200000006ff */
[----:B------:R-:W-:Y:S01]  /*2f60*/  FMUL.FTZ R150, R9, R59 ;  /* 0x0000003b09967220 */ /* 0x000fe20000410000 */
[----:B------:R-:W-:Y:S01]  /*2f70*/  ISETP.NE.AND P0, PT, R244, RZ, PT ;  /* 0x000000fff400720c */ /* 0x000fe20003f05270 */
[----:B------:R-:W-:Y:S01]  /*2f80*/  FADD.FTZ R178, R153, R178 ;  /* 0x000000b299b27221 */ /* 0x000fe20000010000 */
[----:B------:R-:W-:Y:S01]  /*2f90*/  SHF.L.U32 R244, R151, 0x10, RZ ;  /* 0x0000001097f47819 */ /* 0x000fe200000006ff */
[----:B------:R-:W-:Y:S01]  /*2fa0*/  FFMA.FTZ R46, R153, R75, R46 ;  /* 0x0000004b992e7223 */ /* 0x000fe2000001002e */
[----:B------:R-:W-:Y:S01]  /*2fb0*/  SHF.L.U32 R142, R142, 0x10, RZ ;  /* 0x000000108e8e7819 */ /* 0x000fe200000006ff */
[----:B------:R-:W-:Y:S01]  /*2fc0*/  FMUL.FTZ R151, R126, R153 ;  /* 0x000000997e977220 */ /* 0x000fe20000410000 */
[C---:B------:R-:W-:Y:S01]  /*2fd0*/  FADD.FTZ R180, R90.reuse, R180 ;  /* 0x000000b45ab47221 */ /* 0x040fe20000010000 */
[----:B------:R-:W-:Y:S01]  /*2fe0*/  FFMA.FTZ R48, R90, R77, R48 ;  /* 0x0000004d5a307223 */ /* 0x000fe20000010030 */
[----:B------:R-:W-:Y:S01]  /*2ff0*/  FMUL.FTZ R153, R125, R90 ;  /* 0x0000005a7d997220 */ /* 0x000fe20000410000 */
[----:B------:R-:W-:Y:S01]  /*3000*/  FADD.FTZ R58, R58, R150 ;  /* 0x000000963a3a7221 */ /* 0x000fe20000010000 */
[-C--:B------:R-:W-:Y:S01]  /*3010*/  FFMA.FTZ R90, R150, R72.reuse, R57 ;  /* 0x00000048965a7223 */ /* 0x080fe20000010039 */
[----:B------:R-:W-:Y:S01]  /*3020*/  SHF.R.U32.HI R143, RZ, 0x10, R143 ;  /* 0x00000010ff8f7819 */ /* 0x000fe2000001168f */
[C---:B------:R-:W-:Y:S01]  /*3030*/  FADD.FTZ R175, R59.reuse, R175 ;  /* 0x000000af3baf7221 */ /* 0x040fe20000010000 */
[----:B------:R-:W-:Y:S01]  /*3040*/  FFMA.FTZ R43, R59, R72, R43 ;  /* 0x000000483b2b7223 */ /* 0x000fe2000001002b */
[----:B------:R-:W-:Y:S01]  /*3050*/  FMUL.FTZ R152, R8, R142 ;  /* 0x0000008e08987220 */ /* 0x000fe20000410000 */
[----:B------:R-:W-:Y:S01]  /*3060*/  FADD.FTZ R57, R58, R151 ;  /* 0x000000973a397221 */ /* 0x000fe20000010000 */
[----:B------:R-:W-:Y:S01]  /*3070*/  FFMA.FTZ R59, R151, R75, R90 ;  /* 0x0000004b973b7223 */ /* 0x000fe2000001005a */
[----:B------:R-:W-:-:S02]  /*3080*/  MOV R169, R144 ;  /* 0x0000009000a97202 */ /* 0x000fc40000000f00 */
[----:B------:R-:W-:Y:S01]  /*3090*/  MOV R168, R145 ;  /* 0x0000009100a87202 */ /* 0x000fe20000000f00 */
[----:B------:R-:W-:Y:S01]  /*30a0*/  FADD.FTZ R58, R57, R152 ;  /* 0x00000098393a7221 */ /* 0x000fe20000010000 */
[----:B------:R-:W-:Y:S01]  /*30b0*/  SHF.L.U32 R143, R143, 0x10, RZ ;  /* 0x000000108f8f7819 */ /* 0x000fe200000006ff */
[----:B------:R-:W-:Y:S01]  /*30c0*/  FFMA.FTZ R90, R152, R74, R59 ;  /* 0x0000004a985a7223 */ /* 0x000fe2000001003b */
[----:B------:R-:W-:Y:S01]  /*30d0*/  SHF.L.U32 R169, R169, 0x10, RZ ;  /* 0x00000010a9a97819 */ /* 0x000fe200000006ff */
[----:B------:R-:W-:Y:S01]  /*30e0*/  FADD.FTZ R57, R58, R153 ;  /* 0x000000993a397221 */ /* 0x000fe20000010000 */
[----:B------:R-:W-:Y:S02]  /*30f0*/  SHF.R.U64 R144, R144, 0x10, R145 ;  /* 0x0000001090907819 */ /* 0x000fe40000001291 */
[----:B------:R-:W-:Y:S01]  /*3100*/  SHF.L.U32 R218, R168, 0x10, RZ ;  /* 0x00000010a8da7819 */ /* 0x000fe200000006ff */
[----:B------:R-:W-:Y:S01]  /*3110*/  FMUL.FTZ R168, R7, R143 ;  /* 0x0000008f07a87220 */ /* 0x000fe20000410000 */
        /* <DEDUP_REMOVED lines=10> */
[----:B------:R-:W-:Y:S01]  /*31c0*/  FADD.FTZ R58, R58, R169 ;  /* 0x000000a93a3a7221 */ /* 0x000fe20000010000 */
[----:B------:R-:W-:Y:S01]  /*31d0*/  SHF.L.U32 R221, R191, 0x10, RZ ;  /* 0x00000010bfdd7819 */ /* 0x000fe200000006ff */
[----:B------:R-:W-:Y:S01]  /*31e0*/  FMUL.FTZ R191, R6, R144 ;  /* 0x0000009006bf7220 */ /* 0x000fe20000410000 */
[----:B------:R-:W-:Y:S01]  /*31f0*/  SHF.L.U32 R240, R220, 0x10, RZ ;  /* 0x00000010dcf07819 */ /* 0x000fe200000006ff */
        /* <DEDUP_REMOVED lines=8> */
[C---:B------:R-:W-:Y:S01]  /*3280*/  FADD.FTZ R187, R240.reuse, R187 ;  /* 0x000000bbf0bb7221 */ /* 0x040fe20000010000 */
[----:B------:R-:W-:Y:S01]  /*3290*/  FFMA.FTZ R55, R240, R84, R55 ;  /* 0x00000054f0377223 */ /* 0x000fe20000010037 */
[----:B------:R-:W-:Y:S01]  /*32a0*/  FMUL.FTZ R144, R3, R240 ;  /* 0x000000f003907220 */ /* 0x000fe20000410000 */
[----:B------:R-:W-:Y:S01]  /*32b0*/  FFMA.FTZ R59, R191, R78, R90 ;  /* 0x0000004ebf3b7223 */ /* 0x000fe2000001005a */
[----:B------:R-:W0:Y:S01]  /*32c0*/  S2R R240, SR_TID.X ;  /* 0x0000000000f07919 */ /* 0x000e220000002100 */
        /* <DEDUP_REMOVED lines=8> */
[-C--:B------:R-:W-:Y:S01]  /*3350*/  FFMA.FTZ R59, R219, R80.reuse, R90 ;  /* 0x00000050db3b7223 */ /* 0x080fe2000001005a */
[C---:B------:R-:W-:Y:S01]  /*3360*/  FADD.FTZ R183, R145.reuse, R183 ;  /* 0x000000b791b77221 */ /* 0x040fe20000010000 */
[----:B------:R-:W-:Y:S01]  /*3370*/  FFMA.FTZ R51, R145, R80, R51 ;  /* 0x0000005091337223 */ /* 0x000fe20000010033 */
[C---:B------:R-:W-:Y:S01]  /*3380*/  FADD.FTZ R186, R221.reuse, R186 ;  /* 0x000000baddba7221 */ /* 0x040fe20000010000 */
[----:B------:R-:W-:Y:S01]  /*3390*/  FFMA.FTZ R54, R221, R83, R54 ;  /* 0x00000053dd367223 */ /* 0x000fe20000010036 */
[----:B------:R-:W-:Y:S01]  /*33a0*/  FMUL.FTZ R221, R4, R146 ;  /* 0x0000009204dd7220 */ /* 0x000fe20000410000 */
[C---:B------:R-:W-:Y:S01]  /*33b0*/  FADD.FTZ R195, R56.reuse, R195 ;  /* 0x000000c338c37221 */ /* 0x040fe20000010000 */
[----:B------:R-:W-:Y:S01]  /*33c0*/  FFMA.FTZ R98, R56, R87, R98 ;  /* 0x0000005738627223 */ /* 0x000fe20000010062 */
[----:B------:R-:W-:Y:S01]  /*33d0*/  FADD.FTZ R58, R57, R220 ;  /* 0x000000dc393a7221 */ /* 0x000fe20000010000 */
[----:B------:R-:W-:Y:S01]  /*33e0*/  FMUL.FTZ R145, R120, R56 ;  /* 0x0000003878917220 */ /* 0x000fe20000410000 */
[----:B------:R-:W-:Y:S01]  /*33f0*/  FFMA.FTZ R56, R220, R83, R59 ;  /* 0x00000053dc387223 */ /* 0x000fe2000001003b */
[C---:B------:R-:W-:Y:S01]  /*3400*/  FADD.FTZ R107, R242.reuse, R107 ;  /* 0x0000006bf26b7221 */ /* 0x040fe20000010000 */
[----:B------:R-:W-:Y:S01]  /*3410*/  FFMA.FTZ R27, R242, R138, R27 ;  /* 0x0000008af21b7223 */ /* 0x000fe2000001001b */
[----:B------:R-:W-:Y:S01]  /*3420*/  SHF.L.U32 R242, R222, 0x10, RZ ;  /* 0x00000010def27819 */ /* 0x000fe200000006ff */
[----:B------:R-:W-:Y:S01]  /*3430*/  FMUL.FTZ R222, R121, R239 ;  /* 0x000000ef79de7220 */ /* 0x000fe20000410000 */
[----:B------:R-:W-:Y:S01]  /*3440*/  FADD.FTZ R57, R58, R221 ;  /* 0x000000dd3a397221 */ /* 0x000fe20000010000 */
[----:B------:R-:W-:Y:S01]  /*3450*/  FFMA.FTZ R59, R221, R82, R56 ;  /* 0x00000052dd3b7223 */ /* 0x000fe20000010038 */
[C---:B------:R-:W-:Y:S01]  /*3460*/  FADD.FTZ R179, R143.reuse, R179 ;  /* 0x000000b38fb37221 */ /* 0x040fe20000010000 */
[----:B------:R-:W-:Y:S01]  /*3470*/  FFMA.FTZ R47, R143, R76, R47 ;  /* 0x0000004c8f2f7223 */ /* 0x000fe2000001002f */
        /* <DEDUP_REMOVED lines=14> */
[-C--:B------:R-:W-:Y:S01]  /*3560*/  FFMA.FTZ R99, R244, R93.reuse, R99 ;  /* 0x0000005df4637223 */ /* 0x080fe20000010063 */
[----:B------:R-:W-:Y:S01]  /*3570*/  FMUL.FTZ R143, R0, R244 ;  /* 0x000000f4008f7220 */ /* 0x000fe20000410000 */
[----:B------:R-:W-:Y:S01]  /*3580*/  FADD.FTZ R239, R57, R146 ;  /* 0x0000009239ef7221 */ /* 0x000fe20000010000 */
[----:B------:R-:W-:Y:S01]  /*3590*/  FMUL.FTZ R142, R119, R242 ;  /* 0x000000f2778e7220 */ /* 0x000fe20000410000 */
[----:B0-----:R-:W-:Y:S01]  /*35a0*/  SHF.R.U32.HI R244, RZ, 0x5, R240 ;  /* 0x00000005fff47819 */ /* 0x001fe200000116f0 */
[----:B------:R-:W-:Y:S01]  /*35b0*/  FFMA.FTZ R57, R146, R86, R59 ;  /* 0x0000005692397223 */ /* 0x000fe2000001003b */
[----:B------:R-:W-:Y:S01]  /*35c0*/  UMOV UR4, 0xffffffff ;  /* 0xffffffff00047882 */ /* 0x000fe20000000000 */
[----:B------:R-:W-:Y:S01]  /*35d0*/  FADD.FTZ R56, R239, R142 ;  /* 0x0000008eef387221 */ /* 0x000fe20000010000 */
[----:B------:R-:W-:Y:S01]  /*35e0*/  LOP3.LUT R90, R244, 0x7fffff8, RZ, 0xc0, !PT ;  /* 0x07fffff8f45a7812 */ /* 0x000fe200078ec0ff */
        /* <DEDUP_REMOVED lines=9> */
[----:B------:R-:W0:Y:S02]  /*3680*/  SHFL.DOWN PT, R242, R56, 0x10, 0x1f ;  /* 0x0a001f0038f27f89 */ /* 0x000e2400000e0000 */
[----:B0-----:R-:W-:Y:S02]  /*3690*/  FADD.FTZ R56, R56, R242 ;  /* 0x000000f238387221 */ /* 0x001fe40000010000 */
[----:B------:R-:W0:Y:S02]  /*36a0*/  SHFL.DOWN PT, R242, R57, 0x10, 0x1f ;  /* 0x0a001f0039f27f89 */ /* 0x000e2400000e0000 */
[----:B0-----:R-:W-:Y:S02]  /*36b0*/  FADD.FTZ R57, R57, R242 ;  /* 0x000000f239397221 */ /* 0x001fe40000010000 */
[----:B------:R-:W0:Y:S02]  /*36c0*/  SHFL.DOWN PT, R242, R56, 0x8, 0x1f ;  /* 0x09001f0038f27f89 */ /* 0x000e2400000e0000 */
[----:B0-----:R-:W-:-:S02]  /*36d0*/  FADD.FTZ R56, R56, R242 ;  /* 0x000000f238387221 */ /* 0x001fc40000010000 */
        /* <DEDUP_REMOVED lines=8> */
[----:B------:R-:W0:Y:S04]  /*3760*/  SHFL.DOWN PT, R242, R57, 0x2, 0x1f ;  /* 0x08401f0039f27f89 */ /* 0x000e2800000e0000 */
[----:B------:R1:W2:Y:S01]  /*3770*/  SHFL.DOWN PT, R58, R56, 0x1, 0x1f ;  /* 0x08201f00383a7f89 */ /* 0x0002a200000e0000 */
[----:B0-----:R-:W-:-:S05]  /*3780*/  FADD.FTZ R57, R57, R242 ;  /* 0x000000f239397221 */ /* 0x001fca0000010000 */
[----:B--2---:R1:W0:Y:S02]  /*3790*/  SHFL.DOWN PT, R59, R57, 0x1, 0x1f ;  /* 0x08201f00393b7f89 */ /* 0x00422400000e0000 */
.L_x_467:
[----:B------:R-:W2:Y:S01]  /*37a0*/  S2R R241, SR_TID.X ;  /* 0x0000000000f17919 */ /* 0x000ea20000002100 */
[----:B------:R-:W-:Y:S01]  /*37b0*/  LOP3.LUT R244, R244, 0x7, RZ, 0xc0, !PT ;  /* 0x00000007f4f47812 */ /* 0x000fe200078ec0ff */
[----:B-1----:R-:W-:Y:S01]  /*37c0*/  FADD.FTZ R56, R56, R58 ;  /* 0x0000003a38387221 */ /* 0x002fe20000010000 */
[----:B------:R-:W-:Y:S01]  /*37d0*/  @!P0 MOV R58, 0x400 ;  /* 0x00000400003a8802 */ /* 0x000fe20000000f00 */
[----:B------:R-:W1:Y:S01]  /*37e0*/  @!P0 S2R R239, SR_CgaCtaId ;  /* 0x0000000000ef8919 */ /* 0x000e620000008800 */
[----:B0-----:R-:W-:Y:S01]  /*37f0*/  FADD.FTZ R57, R57, R59 ;  /* 0x0000003b39397221 */ /* 0x001fe20000010000 */
[----:B------:R-:W-:Y:S01]  /*3800*/  @!P0 IADD3 R59, R90, R244, RZ ;  /* 0x000000f45a3b8210 */ /* 0x000fe20007ffe0ff */
[----:B------:R-:W-:Y:S05]  /*3810*/  WARPSYNC.ALL ;  /* 0x0000000000007948 */ /* 0x000fea0003800000 */
[----:B------:R-:W-:Y:S01]  /*3820*/  BSSY B0, `(.L_x_452) ;  /* 0x0000020000007945 */ /* 0x000fe20003800000 */
[----:B--2---:R-:W-:-:S02]  /*3830*/  LOP3.LUT P2, RZ, R244, 0x1f, R241, 0xf8, !PT ;  /* 0x0000001ff4ff7812 */ /* 0x004fc4000784f8f1 */
[----:B-1----:R-:W-:-:S04]  /*3840*/  @!P0 LEA R58, R239, R58, 0x18 ;  /* 0x0000003aef3a8211 */ /* 0x002fc800078ec0ff */
[----:B------:R-:W-:-:S05]  /*3850*/  @!P0 LEA R58, R59, R58, 0x3 ;  /* 0x0000003a3b3a8211 */ /* 0x000fca00078e18ff */
[----:B------:R0:W-:Y:S02]  /*3860*/  @!P0 STS.64 [R58], R56 ;  /* 0x000000383a008388 */ /* 0x0001e40000000a00 */
[----:B0-----:R-:W-:Y:S01]  /*3870*/  CS2R R58, SRZ ;  /* 0x00000000003a7805 */ /* 0x001fe2000001ff00 */
[----:B------:R-:W-:Y:S06]  /*3880*/  BAR.SYNC.DEFER_BLOCKING 0x0 ;  /* 0x0000000000007b1d */ /* 0x000fec0000010000 */
[----:B------:R-:W-:Y:S05]  /*3890*/  @P2 BRA `(.L_x_453) ;  /* 0x0000000000602947 */ /* 0x000fea0003800000 */
[----:B------:R-:W0:Y:S01]  /*38a0*/  S2UR UR5, SR_CgaCtaId ;  /* 0x00000000000579c3 */ /* 0x000e220000008800 */
[----:B------:R-:W-:Y:S02]  /*38b0*/  UMOV UR4, 0x400 ;  /* 0x0000040000047882 */ /* 0x000fe40000000000 */
[----:B0-----:R-:W-:-:S06]  /*38c0*/  ULEA UR4, UR5, UR4, 0x18 ;  /* 0x0000000405047291 */ /* 0x001fcc000f8ec03f */
[----:B------:R-:W-:-:S05]  /*38d0*/  LEA R90, R90, UR4, 0x3 ;  /* 0x000000045a5a7c11 */ /* 0x000fca000f8e18ff */
[----:B------:R-:W0:Y:S02]  /*38e0*/  LDS.128 R56, [R90] ;  /* 0x000000005a387984 */ /* 0x000e240000000c00 */
[----:B0-----:R-:W-:Y:S01]  /*38f0*/  FADD.FTZ R56, RZ, R56 ;  /* 0x00000038ff387221 */ /* 0x001fe20000010000 */
[----:B------:R-:W-:-:S03]  /*3900*/  FADD.FTZ R240, RZ, R57 ;  /* 0x00000039fff07221 */ /* 0x000fc60000010000 */
[----:B------:R-:W-:Y:S01]  /*3910*/  FADD.FTZ R239, R58, R56 ;  /* 0x000000383aef7221 */ /* 0x000fe20000010000 */
[----:B------:R-:W-:Y:S02]  /*3920*/  FADD.FTZ R240, R59, R240 ;  /* 0x000000f03bf07221 */ /* 0x000fe40000010000 */
[----:B------:R-:W0:Y:S02]  /*3930*/  LDS.128 R56, [R90+0x10] ;  /* 0x000010005a387984 */ /* 0x000e240000000c00 */
[----:B0-----:R-:W-:Y:S01]  /*3940*/  FADD.FTZ R239, R239, R56 ;  /* 0x00000038efef7221 */ /* 0x001fe20000010000 */
[----:B------:R-:W-:-:S03]  /*3950*/  FADD.FTZ R240, R240, R57 ;  /* 0x00000039f0f07221 */ /* 0x000fc60000010000 */
        /* <DEDUP_REMOVED lines=11> */
[----:B------:R-:W-:-:S07]  /*3a10*/  FADD.FTZ R59, R59, R57 ;  /* 0x000000393b3b7221 */ /* 0x000fce0000010000 */
.L_x_453:
[----:B------:R-:W-:Y:S05]  /*3a20*/  BSYNC B0 ;  /* 0x0000000000007941 */ /* 0x000fea0003800000 */
.L_x_452:
[----:B------:R-:W0:Y:S01]  /*3a30*/  S2R R57, SR_CTAID.X ;  /* 0x0000000000397919 */ /* 0x000e220000002500 */
[----:B------:R-:W1:Y:S01]  /*3a40*/  LDC R244, c[0x0][0x210] ;  /* 0x00008400fff47b82 */ /* 0x000e620000000800 */
[----:B------:R-:W-:Y:S01]  /*3a50*/  LOP3.LUT R239, R118, 0x1, RZ, 0xc0, !PT ;  /* 0x0000000176ef7812 */ /* 0x000fe200078ec0ff */
[----:B------:R-:W2:Y:S03]  /*3a60*/  S2R R240, SR_CTAID.X ;  /* 0x0000000000f07919 */ /* 0x000ea60000002500 */
[C---:B------:R-:W-:Y:S02]  /*3a70*/  ISETP.NE.AND P0, PT, R239.reuse, RZ, PT ;  /* 0x000000ffef00720c */ /* 0x040fe40003f05270 */
[----:B------:R-:W-:Y:S02]  /*3a80*/  IADD3 R239, -R239, RZ, RZ ;  /* 0x000000ffefef7210 */ /* 0x000fe40007ffe1ff */
[----:B-1----:R-:W-:-:S04]  /*3a90*/  SHF.L.U32 R56, R244, 0x2, RZ ;  /* 0x00000002f4387819 */ /* 0x002fc800000006ff */
[----:B------:R-:W-:Y:S02]  /*3aa0*/  LOP3.LUT R239, R239, R56, RZ, 0xc0, !PT ;  /* 0x00000038efef7212 */ /* 0x000fe400078ec0ff */
[----:B0-----:R-:W-:-:S04]  /*3ab0*/  SHF.R.U32.HI R57, RZ, 0x2, R57 ;  /* 0x00000002ff397819 */ /* 0x001fc80000011639 */
[----:B------:R-:W-:Y:S02]  /*3ac0*/  LEA.HI R90, R241, R57, RZ, 0x18 ;  /* 0x00000039f15a7211 */ /* 0x000fe400078fc0ff */
[----:B--2---:R-:W-:Y:S02]  /*3ad0*/  LOP3.LUT R240, R240, 0x3, RZ, 0xc0, !PT ;  /* 0x00000003f0f07812 */ /* 0x004fe400078ec0ff */
[----:B------:R-:W-:-:S04]  /*3ae0*/  SHF.L.U32 R56, R90, 0x2, RZ ;  /* 0x000000025a387819 */ /* 0x000fc800000006ff */
[----:B------:R-:W-:Y:S02]  /*3af0*/  IADD3 R239, P4, R239, R56, RZ ;  /* 0x00000038efef7210 */ /* 0x000fe40007f9e0ff */
[----:B------:R-:W0:Y:S02]  /*3b00*/  @!P2 LDC.64 R56, c[0x0][0x250] ;  /* 0x00009400ff38ab82 */ /* 0x000e240000000a00 */
[----:B------:R-:W-:Y:S02]  /*3b10*/  @!P2 IADD3 R241, P3, R240, R239, RZ ;  /* 0x000000eff0f1a210 */ /* 0x000fe40007f7e0ff */
[----:B------:R-:W-:-:S04]  /*3b20*/  IADD3.X R240, RZ, RZ, RZ, P4, !PT ;  /* 0x000000fffff07210 */ /* 0x000fc800027fe4ff */
[----:B------:R-:W-:Y:S02]  /*3b30*/  @!P2 IADD3.X R242, RZ, R240, RZ, P3, !PT ;  /* 0x000000f0fff2a210 */ /* 0x000fe40001ffe4ff */
[----:B0-----:R-:W-:-:S04]  /*3b40*/  @!P2 LEA R56, P4, R241, R56, 0x3 ;  /* 0x00000038f138a211 */ /* 0x001fc800078818ff */
[----:B------:R-:W-:Y:S02]  /*3b50*/  @!P2 LEA.HI.X R57, R241, R57, R242, 0x3, P4 ;  /* 0x00000039f139a211 */ /* 0x000fe400020f1cf2 */
[----:B------:R-:W0:Y:S03]  /*3b60*/  S2R R242, SR_TID.X ;  /* 0x0000000000f27919 */ /* 0x000e260000002100 */
[----:B------:R1:W-:Y:S01]  /*3b70*/  @!P2 STG.E.64 desc[UR6][R56.64], R58 ;  /* 0x0000003a3800a986 */ /* 0x0003e2000c101b06 */
[----:B0-----:R-:W-:-:S13]  /*3b80*/  ISETP.NE.AND P2, PT, R242, RZ, PT ;  /* 0x000000fff200720c */ /* 0x001fda0003f45270 */
[----:B-1----:R-:W-:Y:S05]  /*3b90*/  @P2 BRA `(.L_x_454) ;  /* 0x0000000000582947 */ /* 0x002fea0003800000 */
[----:B------:R-:W0:Y:S01]  /*3ba0*/  S2R R242, SR_CTAID.X ;  /* 0x0000000000f27919 */ /* 0x000e220000002500 */
[----:B------:R-:W-:Y:S01]  /*3bb0*/  SEL R58, R244, RZ, P0 ;  /* 0x000000fff43a7207 */ /* 0x000fe20000000000 */
[----:B------:R-:W-:Y:S01]  /*3bc0*/  ULDC.64 UR4, c[0x0][0x258] ;  /* 0x0000960000047ab9 */ /* 0x000fe20000000a00 */
[----:B0-----:R-:W-:-:S04]  /*3bd0*/  SHF.R.U32.HI R242, RZ, 0x2, R242 ;  /* 0x00000002fff27819 */ /* 0x001fc800000116f2 */
[----:B------:R-:W-:-:S04]  /*3be0*/  IADD3 R57, P0, R242, R58, RZ ;  /* 0x0000003af2397210 */ /* 0x000fc80007f1e0ff */
[----:B------:R-:W-:Y:S02]  /*3bf0*/  LEA.HI.X.SX32 R58, R58, RZ, 0x1, P0 ;  /* 0x000000ff3a3a7211 */ /* 0x000fe400000f0eff */
[----:B------:R-:W-:-:S04]  /*3c00*/  LEA R56, P0, R57, UR4, 0x2 ;  /* 0x0000000439387c11 */ /* 0x000fc8000f8010ff */
[----:B------:R-:W-:Y:S01]  /*3c10*/  LEA.HI.X R57, R57, UR5, R58, 0x2, P0 ;  /* 0x0000000539397c11 */ /* 0x000fe200080f143a */
[----:B------:R-:W-:Y:S01]  /*3c20*/  HFMA2.MMA R58, -RZ, RZ, 0, 5.9604644775390625e-08 ;  /* 0x00000001ff3a7435 */ /* 0x000fe200000001ff */
[----:B------:R-:W-:-:S09]  /*3c30*/  LOP3.LUT P0, RZ, R118, 0x2, RZ, 0xc0, !PT ;  /* 0x0000000276ff7812 */ /* 0x000fd2000780c0ff */
[----:B------:R-:W-:Y:S01]  /*3c40*/  SEL R58, R58, 0xffffffff, !P0 ;  /* 0xffffffff3a3a7807 */ /* 0x000fe20004000000 */
[----:B------:R-:W-:Y:S06]  /*3c50*/  MEMBAR.ALL.GPU ;  /* 0x0000000000007992 */ /* 0x000fec000000a000 */
[----:B------:R-:W-:-:S00]  /*3c60*/  ERRBAR ;  /* 0x00000000000079ab */ /* 0x000fc00000000000 */
[----:B------:R-:W-:Y:S06]  /*3c70*/  CGAERRBAR ;  /* 0x00000000000075ab */ /* 0x000fec0000000000 */
[----:B------:R0:W-:Y:S02]  /*3c80*/  REDG.E.ADD.S32.STRONG.GPU desc[UR6][R56.64], R58 ;  /* 0x0000003a3800798e */ /* 0x0001e4000c10e386 */
[----:B0-----:R-:W-:-:S04]  /*3c90*/  SHF.L.U32 R58, R118, 0x1, RZ ;  /* 0x00000001763a7819 */ /* 0x001fc800000006ff */
[----:B------:R-:W-:-:S07]  /*3ca0*/  LOP3.LUT R58, R58, 0x4, RZ, 0xc, !PT ;  /* 0x000000043a3a7812 */ /* 0x000fce00078e0cff */
.L_x_455:
[----:B------:R-:W2:Y:S04]  /*3cb0*/  LDG.E.STRONG.GPU R59, desc[UR6][R56.64] ;  /* 0x00000006383b7981 */ /* 0x000ea8000c1ef900 */
[----:B--2---:R-:W-:Y:S01]  /*3cc0*/  CCTL.IVALL ;  /* 0x00000000ff00798f */ /* 0x004fe20002000000 */
[----:B------:R-:W-:Y:S05]  /*3cd0*/  YIELD ;  /* 0x0000000000007946 */ /* 0x000fea0003800000 */
[----:B------:R-:W-:-:S13]  /*3ce0*/  ISETP.NE.AND P0, PT, R59, R58, PT ;  /* 0x0000003a3b00720c */ /* 0x000fda0003f05270 */
[----:B------:R-:W-:Y:S05]  /*3cf0*/  @P0 BRA `(.L_x_455) ;  /* 0xfffffffc00ec0947 */ /* 0x000fea000383ffff */
.L_x_454:
[----:B------:R-:W0:Y:S01]  /*3d00*/  S2R R59, SR_TID.X ;  /* 0x00000000003b7919 */ /* 0x000e220000002100 */
[----:B------:R-:W-:Y:S05]  /*3d10*/  WARPSYNC.ALL ;  /* 0x0000000000007948 */ /* 0x000fea0003800000 */
[----:B------:R-:W-:Y:S06]  /*3d20*/  BAR.SYNC.DEFER_BLOCKING 0x0 ;  /* 0x0000000000007b1d */ /* 0x000fec0000010000 */
[----:B------:R-:W-:Y:S01]  /*3d30*/  ULDC.64 UR4, c[0x0][0x280] ;  /* 0x0000a00000047ab9 */ /* 0x000fe20000000a00 */
[----:B0-----:R-:W-:-:S04]  /*3d40*/  LOP3.LUT R59, R59, 0x1f, RZ, 0xc0, !PT ;  /* 0x0000001f3b3b7812 */ /* 0x001fc800078ec0ff */
[----:B------:R-:W-:-:S13]  /*3d50*/  ISETP.GT.U32.AND P0, PT, R59, 0x3, PT ;  /* 0x000000033b00780c */ /* 0x000fda0003f04070 */
[----:B------:R-:W0:Y:S01]  /*3d60*/  @!P0 LDC.64 R56, c[0x0][0x250] ;  /* 0x00009400ff388b82 */ /* 0x000e220000000a00 */
[----:B------:R-:W-:Y:S02]  /*3d70*/  @!P0 IADD3 R239, P2, R59, R239, RZ ;  /* 0x000000ef3bef8210 */ /* 0x000fe40007f5e0ff */
[----:B------:R-:W-:Y:S02]  /*3d80*/  CS2R R58, SRZ ;  /* 0x00000000003a7805 */ /* 0x000fe4000001ff00 */
[----:B------:R-:W-:Y:S02]  /*3d90*/  @!P0 IADD3.X R240, RZ, R240, RZ, P2, !PT ;  /* 0x000000f0fff08210 */ /* 0x000fe400017fe4ff */
[----:B0-----:R-:W-:-:S04]  /*3da0*/  @!P0 LEA R56, P2, R239, R56, 0x3 ;  /* 0x00000038ef388211 */ /* 0x001fc800078418ff */
[----:B------:R-:W-:-:S05]  /*3db0*/  @!P0 LEA.HI.X R57, R239, R57, R240, 0x3, P2 ;  /* 0x00000039ef398211 */ /* 0x000fca00010f1cf0 */
[----:B------:R-:W2:Y:S01]  /*3dc0*/  @!P0 LDG.E.64 R58, desc[UR6][R56.64] ;  /* 0x00000006383a8981 */ /* 0x000ea2000c1e1b00 */
[----:B------:R-:W-:-:S04]  /*3dd0*/  IADD3 R118, R118, 0x1, RZ ;  /* 0x0000000176767810 */ /* 0x000fc80007ffe0ff */
[----:B------:R-:W-:Y:S01]  /*3de0*/  LOP3.LUT R118, R118, 0x3, RZ, 0xc0, !PT ;  /* 0x0000000376767812 */ /* 0x000fe200078ec0ff */
[----:B--2---:R-:W0:Y:S02]  /*3df0*/  SHFL.BFLY PT, R56, R58, 0x1, 0x1f ;  /* 0x0c201f003a387f89 */ /* 0x004e2400000e0000 */
[----:B0-----:R-:W-:Y:S02]  /*3e00*/  FADD.FTZ R58, R56, R58 ;  /* 0x0000003a383a7221 */ /* 0x001fe40000010000 */
[----:B------:R-:W0:Y:S02]  /*3e10*/  SHFL.BFLY PT, R56, R59, 0x1, 0x1f ;  /* 0x0c201f003b387f89 */ /* 0x000e2400000e0000 */
[----:B0-----:R-:W-:Y:S02]  /*3e20*/  FADD.FTZ R59, R56, R59 ;  /* 0x0000003b383b7221 */ /* 0x001fe40000010000 */
[----:B------:R-:W0:Y:S02]  /*3e30*/  SHFL.BFLY PT, R56, R58, 0x2, 0x1f ;  /* 0x0c401f003a387f89 */ /* 0x000e2400000e0000 */
[----:B0-----:R-:W-:-:S02]  /*3e40*/  FADD.FTZ R58, R58, R56 ;  /* 0x000000383a3a7221 */ /* 0x001fc40000010000 */
[----:B------:R-:W0:Y:S02]  /*3e50*/  SHFL.BFLY PT, R56, R59, 0x2, 0x1f ;  /* 0x0c401f003b387f89 */ /* 0x000e2400000e0000 */
        /* <DEDUP_REMOVED lines=12> */
[----:B0-----:R-:W-:Y:S01]  /*3f20*/  FADD.FTZ R57, R59, R56 ;  /* 0x000000383b397221 */ /* 0x001fe20000010000 */
[----:B------:R-:W-:-:S03]  /*3f30*/  FMUL.FTZ R56, R58, 2.4414062863797880709e-05 ;  /* 0x37cccccd3a387820 */ /* 0x000fc60000410000 */
[----:B------:R-:W-:-:S04]  /*3f40*/  FMUL.FTZ R57, R57, 2.4414062863797880709e-05 ;  /* 0x37cccccd39397820 */ /* 0x000fc80000410000 */
        /* <DEDUP_REMOVED lines=44> */
[----:B------:R-:W-:Y:S01]  /*4210*/  MOV R88, R156 ;  /* 0x0000009c00587202 */ /* 0x000fe20000000f00 */
[----:B------:R-:W0:Y:S01]  /*4220*/  LDC.64 R140, c[0x0][0x280] ;  /* 0x0000a000ff8c7b82 */ /* 0x000e220000000a00 */
[----:B------:R-:W-:Y:S01]  /*4230*/  MOV R95, R157 ;  /* 0x0000009d005f7202 */ /* 0x000fe20000000f00 */
[----:B------:R-:W-:Y:S01]  /*4240*/  FADD.FTZ R189, R189, -R61 ;  /* 0x8000003dbdbd7221 */ /* 0x000fe20000010000 */
[----:B------:R-:W-:Y:S01]  /*4250*/  FADD.FTZ R188, R188, -R62 ;  /* 0x8000003ebcbc7221 */ /* 0x000fe20000010000 */
[----:B------:R-:W-:Y:S01]  /*4260*/  SHF.L.U32 R61, R88, 0x10, RZ ;  /* 0x00000010583d7819 */ /* 0x000fe200000006ff */
[----:B------:R-:W-:Y:S01]  /*4270*/  FADD.FTZ R190, R190, -R60 ;  /* 0x8000003cbebe7221 */ /* 0x000fe20000010000 */
[----:B------:R-:W-:Y:S01]  /*4280*/  SHF.L.U32 R62, R95, 0x10, RZ ;  /* 0x000000105f3e7819 */ /* 0x000fe200000006ff */
[----:B------:R-:W-:Y:S01]  /*4290*/  FADD.FTZ R58, R216, -R91 ;  /* 0x8000005bd83a7221 */ /* 0x000fe20000010000 */
[----:B------:R-:W-:Y:S01]  /*42a0*/  SHF.R.U64 R94, R156, 0x10, R157 ;  /* 0x000000109c5e7819 */ /* 0x000fe2000000129d */
[----:B------:R-:W-:Y:S01]  /*42b0*/  FMUL.FTZ R60, R128, R61 ;  /* 0x0000003d803c7220 */ /* 0x000fe20000410000 */
[----:B------:R-:W-:Y:S01]  /*42c0*/  FADD.FTZ R59, R208, -R89 ;  /* 0x80000059d03b7221 */ /* 0x000fe20000010000 */
[----:B------:R-:W-:Y:S01]  /*42d0*/  FMUL.FTZ R62, R127, R62 ;  /* 0x0000003e7f3e7220 */ /* 0x000fe20000410000 */
[----:B------:R-:W-:Y:S01]  /*42e0*/  FADD.FTZ R155, R155, -R63 ;  /* 0x8000003f9b9b7221 */ /* 0x000fe20000010000 */
[----:B------:R-:W-:Y:S01]  /*42f0*/  FADD.FTZ R91, R60, -R71 ;  /* 0x800000473c5b7221 */ /* 0x000fe20000010000 */
[----:B------:R-:W-:Y:S01]  /*4300*/  LEA R60, P0, R172, UR4, 0x4 ;  /* 0x00000004ac3c7c11 */ /* 0x000fe2000f8020ff */
[----:B------:R-:W-:Y:S01]  /*4310*/  FADD.FTZ R95, R62, -R73 ;  /* 0x800000493e5f7221 */ /* 0x000fe20000010000 */
[----:B------:R-:W-:Y:S01]  /*4320*/  IMAD R62, R163, 0x2800, R164 ;  /* 0x00002800a33e7824 */ /* 0x000fe200078e02a4 */
[----:B------:R-:W-:Y:S01]  /*4330*/  SHF.L.U32 R63, R94, 0x10, RZ ;  /* 0x000000105e3f7819 */ /* 0x000fe200000006ff */
[----:B------:R-:W-:Y:S01]  /*4340*/  FMUL.FTZ R59, R166, R59 ;  /* 0x0000003ba63b7220 */ /* 0x000fe20000410000 */
[----:B------:R-:W-:Y:S01]  /*4350*/  LEA.HI.X R61, R172, UR5, RZ, 0x4, P0 ;  /* 0x00000005ac3d7c11 */ /* 0x000fe200080f24ff */
[C---:B------:R-:W-:Y:S01]  /*4360*/  FMUL.FTZ R58, R166.reuse, R58 ;  /* 0x0000003aa63a7220 */ /* 0x040fe20000410000 */
[C---:B------:R-:W-:Y:S01]  /*4370*/  FMUL.FTZ R57, R166.reuse, R57 ;  /* 0x00000039a6397220 */ /* 0x040fe20000410000 */
[----:B------:R-:W-:Y:S01]  /*4380*/  FMUL.FTZ R56, R166, R56 ;  /* 0x00000038a6387220 */ /* 0x000fe20000410000 */
[----:B------:R-:W-:Y:S01]  /*4390*/  FADD.FTZ R151, R151, -R75 ;  /* 0x8000004b97977221 */ /* 0x000fe20000010000 */
[----:B------:R-:W-:Y:S01]  /*43a0*/  IADD3 R73, R62, 0x400, RZ ;  /* 0x000004003e497810 */ /* 0x000fe20007ffe0ff */
[----:B------:R-:W-:Y:S01]  /*43b0*/  FADD.FTZ R134, R215, -R134 ;  /* 0x80000086d7867221 */ /* 0x000fe20000010000 */
[----:B------:R-:W-:Y:S01]  /*43c0*/  FADD.FTZ R136, R214, -R136 ;  /* 0x80000088d6887221 */ /* 0x000fe20000010000 */
[----:B------:R-:W-:Y:S01]  /*43d0*/  FADD.FTZ R135, R213, -R135 ;  /* 0x80000087d5877221 */ /* 0x000fe20000010000 */
[----:B------:R-:W-:Y:S01]  /*43e0*/  FADD.FTZ R138, R212, -R138 ;  /* 0x8000008ad48a7221 */ /* 0x000fe20000010000 */
[----:B------:R-:W-:Y:S01]  /*43f0*/  FMUL.FTZ R63, R10, R63 ;  /* 0x0000003f0a3f7220 */ /* 0x000fe20000410000 */
[----:B------:R-:W-:Y:S01]  /*4400*/  FADD.FTZ R145, R145, -R87 ;  /* 0x8000005791917221 */ /* 0x000fe20000010000 */
[----:B------:R-:W-:Y:S01]  /*4410*/  IADD3 R75, R62, 0x800, RZ ;  /* 0x000008003e4b7810 */ /* 0x000fe20007ffe0ff */
[----:B------:R-:W-:Y:S01]  /*4420*/  FADD.FTZ R137, R211, -R137 ;  /* 0x80000089d3897221 */ /* 0x000fe20000010000 */
[----:B------:R-:W-:Y:S01]  /*4430*/  FADD.FTZ R139, R192, -R139 ;  /* 0x8000008bc08b7221 */ /* 0x000fe20000010000 */
[----:B------:R-:W-:Y:S01]  /*4440*/  FADD.FTZ R65, R154, -R65 ;  /* 0x800000419a417221 */ /* 0x000fe20000010000 */
[----:B------:R-:W-:Y:S01]  /*4450*/  FADD.FTZ R64, R149, -R64 ;  /* 0x8000004095407221 */ /* 0x000fe20000010000 */
[----:B------:R-:W-:Y:S01]  /*4460*/  IADD3 R87, R62, 0xc00, RZ ;  /* 0x00000c003e577810 */ /* 0x000fe20007ffe0ff */
[----:B------:R-:W-:Y:S01]  /*4470*/  FADD.FTZ R148, R148, -R67 ;  /* 0x8000004394947221 */ /* 0x000fe20000010000 */
[----:B------:R-:W-:Y:S01]  /*4480*/  IADD3 R89, R62, 0x1000, RZ ;  /* 0x000010003e597810 */ /* 0x000fe20007ffe0ff */
[----:B------:R-:W-:Y:S01]  /*4490*/  FADD.FTZ R147, R147, -R66 ;  /* 0x8000004293937221 */ /* 0x000fe20000010000 */
[----:B------:R-:W-:Y:S01]  /*44a0*/  FADD.FTZ R150, R150, -R72 ;  /* 0x8000004896967221 */ /* 0x000fe20000010000 */
[----:B------:R-:W-:Y:S01]  /*44b0*/  FADD.FTZ R153, R153, -R77 ;  /* 0x8000004d99997221 */ /* 0x000fe20000010000 */
[----:B------:R-:W-:Y:S01]  /*44c0*/  FADD.FTZ R169, R169, -R79 ;  /* 0x8000004fa9a97221 */ /* 0x000fe20000010000 */
[----:B------:R-:W-:Y:S01]  /*44d0*/  FADD.FTZ R218, R218, -R81 ;  /* 0x80000051dada7221 */ /* 0x000fe20000010000 */
[----:B------:R-:W-:Y:S01]  /*44e0*/  FADD.FTZ R220, R220, -R83 ;  /* 0x80000053dcdc7221 */ /* 0x000fe20000010000 */
[----:B------:R-:W-:Y:S01]  /*44f0*/  FADD.FTZ R222, R222, -R85 ;  /* 0x80000055dede7221 */ /* 0x000fe20000010000 */
[----:B------:R1:W-:Y:S01]  /*4500*/  STG.E.128 desc[UR6][R60.64], R56 ;  /* 0x000000383c007986 */ /* 0x0003e2000c101d06 */
[----:B------:R-:W-:Y:S01]  /*4510*/  FADD.FTZ R94, R63, -R70 ;  /* 0x800000463f5e7221 */ /* 0x000fe20000010000 */
[----:B------:R-:W-:Y:S01]  /*4520*/  FADD.FTZ R152, R152, -R74 ;  /* 0x8000004a98987221 */ /* 0x000fe20000010000 */
[C---:B------:R-:W-:Y:S01]  /*4530*/  IADD3 R77, R62.reuse, 0x1400, RZ ;  /* 0x000014003e4d7810 */ /* 0x040fe20007ffe0ff */
[----:B0-----:R-:W-:Y:S01]  /*4540*/  IMAD.WIDE.U32 R72, R73, 0x10, R140 ;  /* 0x0000001049487825 */ /* 0x001fe200078e008c */
[----:B------:R-:W-:-:S03]  /*4550*/  IADD3 R79, R62, 0x1800, RZ ;  /* 0x000018003e4f7810 */ /* 0x000fc60007ffe0ff */
[----:B------:R-:W-:Y:S01]  /*4560*/  FADD.FTZ R146, R146, -R86 ;  /* 0x8000005692927221 */ /* 0x000fe20000010000 */
[C---:B------:R-:W-:Y:S01]  /*4570*/  IADD3 R81, R62.reuse, 0x1c00, RZ ;  /* 0x00001c003e517810 */ /* 0x040fe20007ffe0ff */
[----:B------:R-:W-:Y:S01]  /*4580*/  IMAD.WIDE.U32 R74, R75, 0x10, R140 ;  /* 0x000000104b4a7825 */ /* 0x000fe200078e008c */
[----:B------:R-:W-:-:S03]  /*4590*/  IADD3 R83, R62, 0x2000, RZ ;  /* 0x000020003e537810 */ /* 0x000fc60007ffe0ff */
[----:B------:R-:W-:Y:S01]  /*45a0*/  FMUL.FTZ R63, R166, R189 ;  /* 0x000000bda63f7220 */ /* 0x000fe20000410000 */
[----:B------:R-:W-:Y:S01]  /*45b0*/  IADD3 R85, R62, 0x2400, RZ ;  /* 0x000024003e557810 */ /* 0x000fe20007ffe0ff */
[C---:B------:R-:W-:Y:S01]  /*45c0*/  FMUL.FTZ R62, R166.reuse, R190 ;  /* 0x000000bea63e7220 */ /* 0x040fe20000410000 */
[C---:B------:R-:W-:Y:S01]  /*45d0*/  FMUL.FTZ R67, R166.reuse, R64 ;  /* 0x00000040a6437220 */ /* 0x040fe20000410000 */
[----:B------:R-:W-:Y:S01]  /*45e0*/  FMUL.FTZ R66, R166, R65 ;  /* 0x00000041a6427220 */ /* 0x000fe20000410000 */
[----:B------:R-:W-:-:S04]  /*45f0*/  IMAD.WIDE.U32 R86, R87, 0x10, R140 ;  /* 0x0000001057567825 */ /* 0x000fc800078e008c */
        /* <DEDUP_REMOVED lines=11> */
[----:B------:R-:W-:-:S04]  /*46b0*/  IMAD.WIDE.U32 R88, R89, 0x10, R140 ;  /* 0x0000001059587825 */ /* 0x000fc800078e008c */
[C---:B------:R-:W-:Y:S01]  /*46c0*/  FMUL.FTZ R69, R166.reuse, R147 ;  /* 0x00000093a6457220 */ /* 0x040fe20000410000 */
[----:B------:R-:W-:Y:S01]  /*46d0*/  FMUL.FTZ R68, R166, R148 ;  /* 0x00000094a6447220 */ /* 0x000fe20000410000 */
[----:B------:R-:W-:Y:S01]  /*46e0*/  FADD.FTZ R191, R191, -R78 ;  /* 0x8000004ebfbf7221 */ /* 0x000fe20000010000 */
[----:B------:R-:W-:Y:S01]  /*46f0*/  FADD.FTZ R219, R219, -R80 ;  /* 0x80000050dbdb7221 */ /* 0x000fe20000010000 */
[----:B------:R-:W-:Y:S01]  /*4700*/  FADD.FTZ R221, R221, -R82 ;  /* 0x80000052dddd7221 */ /* 0x000fe20000010000 */
[----:B------:R-:W-:Y:S01]  /*4710*/  FADD.FTZ R144, R144, -R84 ;  /* 0x8000005490907221 */ /* 0x000fe20000010000 */
[----:B------:R0:W-:Y:S01]  /*4720*/  STG.E.128 desc[UR6][R72.64], R56 ;  /* 0x0000003848007986 */ /* 0x0001e2000c101d06 */
[----:B------:R-:W-:Y:S01]  /*4730*/  FADD.FTZ R92, R142, -R92 ;  /* 0x8000005c8e5c7221 */ /* 0x000fe20000010000 */
[----:B------:R-:W-:Y:S01]  /*4740*/  FADD.FTZ R93, R143, -R93 ;  /* 0x8000005d8f5d7221 */ /* 0x000fe20000010000 */
[--C-:B------:R-:W-:Y:S01]  /*4750*/  IMAD.WIDE.U32 R76, R77, 0x10, R140.reuse ;  /* 0x000000104d4c7825 */ /* 0x100fe200078e008c */
[----:B------:R1:W-:Y:S01]  /*4760*/  STG.E.128 desc[UR6][R74.64], R60 ;  /* 0x0000003c4a007986 */ /* 0x0003e2000c101d06 */
[----:B------:R-:W-:Y:S01]  /*4770*/  IADD3 R163, R163, R244, RZ ;  /* 0x000000f4a3a37210 */ /* 0x000fe20007ffe0ff */
[----:B------:R-:W-:Y:S01]  /*4780*/  ULDC UR4, c[0x0][0x214] ;  /* 0x0000850000047ab9 */ /* 0x000fe20000000800 */
[----:B------:R-:W-:Y:S01]  /*4790*/  IMAD.WIDE.U32 R78, R79, 0x10, R140 ;  /* 0x000000104f4e7825 */ /* 0x000fe200078e008c */
[----:B------:R2:W-:Y:S01]  /*47a0*/  STG.E.128 desc[UR6][R86.64], R64 ;  /* 0x0000004056007986 */ /* 0x0005e2000c101d06 */
[----:B------:R-:W-:-:S02]  /*47b0*/  ISETP.GE.AND P0, PT, R163, UR4, PT ;  /* 0x00000004a3007c0c */ /* 0x000fc4000bf06270 */
[--C-:B------:R-:W-:Y:S01]  /*47c0*/  IMAD.WIDE.U32 R80, R81, 0x10, R140.reuse ;  /* 0x0000001051507825 */ /* 0x100fe200078e008c */
[----:B------:R3:W-:Y:S01]  /*47d0*/  STG.E.128 desc[UR6][R88.64], R68 ;  /* 0x0000004458007986 */ /* 0x0007e2000c101d06 */
[----:B------:R-:W-:Y:S02]  /*47e0*/  SEL R157, RZ, 0x1, P1 ;  /* 0x00000001ff9d7807 */ /* 0x000fe40000800000 */
[----:B------:R-:W-:-:S04]  /*47f0*/  IMAD.WIDE.U32 R82, R83, 0x10, R140 ;  /* 0x0000001053527825 */ /* 0x000fc800078e008c */
        /* <DEDUP_REMOVED lines=11> */
[C---:B------:R-:W-:Y:S01]  /*48b0*/  FMUL.FTZ R64, R166.reuse, R169 ;  /* 0x000000a9a6407220 */ /* 0x040fe20000410000 */
[C---:B---3--:R-:W-:Y:S01]  /*48c0*/  FMUL.FTZ R71, R166.reuse, R144 ;  /* 0x00000090a6477220 */ /* 0x048fe20000410000 */
[C---:B------:R-:W-:Y:S01]  /*48d0*/  FMUL.FTZ R70, R166.reuse, R222 ;  /* 0x000000dea6467220 */ /* 0x040fe20000410000 */
[C---:B------:R-:W-:Y:S01]  /*48e0*/  FMUL.FTZ R69, R166.reuse, R221 ;  /* 0x000000dda6457220 */ /* 0x040fe20000410000 */
[----:B------:R-:W-:Y:S01]  /*48f0*/  FMUL.FTZ R68, R166, R220 ;  /* 0x000000dca6447220 */ /* 0x000fe20000410000 */
[----:B------:R-:W-:-:S04]  /*4900*/  IMAD.WIDE.U32 R84, R85, 0x10, R140 ;  /* 0x0000001055547825 */ /* 0x000fc800078e008c */
[C---:B------:R-:W-:Y:S01]  /*4910*/  FMUL.FTZ R75, R166.reuse, R93 ;  /* 0x0000005da64b7220 */ /* 0x040fe20000410000 */
        /* <DEDUP_REMOVED lines=55> */
.L_x_450:
[----:B0-----:R-:W0:Y:S01]  /*4c90*/  LDC.64 R80, c[0x0][0x270] ;  /* 0x00009c00ff507b82 */ /* 0x001e220000000a00 */
[----:B------:R-:W-:-:S05]  /*4ca0*/  IMAD R17, R90, 0x2800, R164 ;  /* 0x000028005a117824 */ /* 0x000fca00078e02a4 */
[C---:B-----5:R-:W-:Y:S02]  /*4cb0*/  IADD3 R59, R17.reuse, 0x400, RZ ;  /* 0x00000400113b7810 */ /* 0x060fe40007ffe0ff */
[----:B------:R-:W1:Y:S01]  /*4cc0*/  LDC.64 R82, c[0x0][0x278] ;  /* 0x00009e00ff527b82 */ /* 0x000e620000000a00 */
[C---:B------:R-:W-:Y:S02]  /*4cd0*/  IADD3 R63, R17.reuse, 0x800, RZ ;  /* 0x00000800113f7810 */ /* 0x040fe40007ffe0ff */
[C---:B------:R-:W-:Y:S02]  /*4ce0*/  IADD3 R67, R17.reuse, 0xc00, RZ ;  /* 0x00000c0011437810 */ /* 0x040fe40007ffe0ff */
[C---:B------:R-:W-:Y:S02]  /*4cf0*/  IADD3 R71, R17.reuse, 0x1000, RZ ;  /* 0x0000100011477810 */ /* 0x040fe40007ffe0ff */
[C---:B------:R-:W-:Y:S02]  /*4d00*/  IADD3 R75, R17.reuse, 0x1400, RZ ;  /* 0x00001400114b7810 */ /* 0x040fe40007ffe0ff */
[----:B------:R-:W-:-:S02]  /*4d10*/  IADD3 R79, R17, 0x1800, RZ ;  /* 0x00001800114f7810 */ /* 0x000fc40007ffe0ff */
        /* <DEDUP_REMOVED lines=13> */
[C---:B------:R-:W-:Y:S01]  /*4df0*/  IMAD.WIDE.U32 R4, R63.reuse, 0x10, R80 ;  /* 0x000000103f047825 */ /* 0x040fe200078e0050 */
[----:B------:R-:W-:Y:S03]  /*4e00*/  STG.E.128 desc[UR6][R2.64], R24 ;  /* 0x0000001802007986 */ /* 0x000fe6000c101d06 */
[--C-:B------:R-:W-:Y:S01]  /*4e10*/  IMAD.WIDE.U32 R6, R63, 0x10, R82.reuse ;  /* 0x000000103f067825 */ /* 0x100fe200078e0052 */
[----:B------:R-:W-:Y:S03]  /*4e20*/  STG.E.128 desc[UR6][R4.64], R108 ;  /* 0x0000006c04007986 */ /* 0x000fe6000c101d06 */
        /* <DEDUP_REMOVED lines=27> */
.L_x_451:
[----:B------:R-:W-:Y:S01]  /*4fe0*/  HFMA2.MMA R240, -RZ, RZ, 0, 9.5367431640625e-07 ;  /* 0x00000010fff07435 */ /* 0x000fe200000001ff */
[----:B------:R-:W-:Y:S02]  /*4ff0*/  MOV R241, R56 ;  /* 0x0000003800f17202 */ /* 0x000fe40000000f00 */
[----:B------:R-:W-:Y:S02]  /*5000*/  MOV R239, 0x1f ;  /* 0x0000001f00ef7802 */ /* 0x000fe40000000f00 */
[----:B------:R-:W-:-:S07]  /*5010*/  MOV R59, 0xffffffff ;  /* 0xffffffff003b7802 */ /* 0x000fce0000000f00 */
[----:B------:R-:W-:Y:S05]  /*5020*/  WARPSYNC.COLLECTIVE R59, `(.L_x_457) ;  /* 0x000000003b087348 */ /* 0x000fea0003c00000 */
[----:B------:R0:W1:Y:S02]  /*5030*/  SHFL.DOWN P2, R242, R241, R240, R239 ;  /* 0x080000f0f1f27389 */ /* 0x00006400000400ef */
[----:B01----:R-:W-:Y:S01]  /*5040*/  ENDCOLLECTIVE ;  /* 0x000000000000791b */ /* 0x003fe20003800000 */
.L_x_457:
[----:B------:R-:W-:Y:S01]  /*5050*/  MOV R241, R57 ;  /* 0x0000003900f17202 */ /* 0x000fe20000000f00 */
[----:B------:R-:W-:-:S07]  /*5060*/  FADD.FTZ R56, R56, R242 ;  /* 0x000000f238387221 */ /* 0x000fce0000010000 */
[----:B------:R-:W-:Y:S05]  /*5070*/  WARPSYNC.COLLECTIVE R59, `(.L_x_458) ;  /* 0x000000003b087348 */ /* 0x000fea0003c00000 */
[----:B------:R0:W1:Y:S02]  /*5080*/  SHFL.DOWN P2, R242, R241, R240, R239 ;  /* 0x080000f0f1f27389 */ /* 0x00006400000400ef */
[----:B01----:R-:W-:Y:S01]  /*5090*/  ENDCOLLECTIVE ;  /* 0x000000000000791b */ /* 0x003fe20003800000 */
.L_x_458:
[----:B------:R-:W-:Y:S01]  /*50a0*/  HFMA2.MMA R240, -RZ, RZ, 0, 4.76837158203125e-07 ;  /* 0x00000008fff07435 */ /* 0x000fe200000001ff */
[----:B------:R-:W-:Y:S01]  /*50b0*/  MOV R241, R56 ;  /* 0x0000003800f17202 */ /* 0x000fe20000000f00 */
[----:B------:R-:W-:-:S09]  /*50c0*/  FADD.FTZ R57, R57, R242 ;  /* 0x000000f239397221 */ /* 0x000fd20000010000 */
[----:B------:R-:W-:Y:S05]  /*50d0*/  WARPSYNC.COLLECTIVE R59, `(.L_x_459) ;  /* 0x000000003b087348 */ /* 0x000fea0003c00000 */
[----:B------:R0:W1:Y:S02]  /*50e0*/  SHFL.DOWN P2, R242, R241, R240, R239 ;  /* 0x080000f0f1f27389 */ /* 0x00006400000400ef */
[----:B01----:R-:W-:Y:S01]  /*50f0*/  ENDCOLLECTIVE ;  /* 0x000000000000791b */ /* 0x003fe20003800000 */
.L_x_459:
[----:B------:R-:W-:Y:S01]  /*5100*/  MOV R241, R57 ;  /* 0x0000003900f17202 */ /* 0x000fe20000000f00 */
[----:B------:R-:W-:-:S07]  /*5110*/  FADD.FTZ R56, R56, R242 ;  /* 0x000000f238387221 */ /* 0x000fce0000010000 */
[----:B------:R-:W-:Y:S05]  /*5120*/  WARPSYNC.COLLECTIVE R59, `(.L_x_460) ;  /* 0x000000003b087348 */ /* 0x000fea0003c00000 */
[----:B------:R0:W1:Y:S02]  /*5130*/  SHFL.DOWN P2, R242, R241, R240, R239 ;  /* 0x080000f0f1f27389 */ /* 0x00006400000400ef */
[----:B01----:R-:W-:Y:S01]  /*5140*/  ENDCOLLECTIVE ;  /* 0x000000000000791b */ /* 0x003fe20003800000 */
.L_x_460:
[----:B------:R-:W-:Y:S01]  /*5150*/  HFMA2.MMA R240, -RZ, RZ, 0, 2.384185791015625e-07 ;  /* 0x00000004fff07435 */ /* 0x000fe200000001ff */
[----:B------:R-:W-:Y:S01]  /*5160*/  MOV R241, R56 ;  /* 0x0000003800f17202 */ /* 0x000fe20000000f00 */
[----:B------:R-:W-:-:S09]  /*5170*/  FADD.FTZ R57, R57, R242 ;  /* 0x000000f239397221 */ /* 0x000fd20000010000 */
[----:B------:R-:W-:Y:S05]  /*5180*/  WARPSYNC.COLLECTIVE R59, `(.L_x_461) ;  /* 0x000000003b087348 */ /* 0x000fea0003c00000 */
[----:B------:R0:W1:Y:S02]  /*5190*/  SHFL.DOWN P2, R242, R241, R240, R239 ;  /* 0x080000f0f1f27389 */ /* 0x00006400000400ef */
[----:B01----:R-:W-:Y:S01]  /*51a0*/  ENDCOLLECTIVE ;  /* 0x000000000000791b */ /* 0x003fe20003800000 */
.L_x_461:
[----:B------:R-:W-:Y:S01]  /*51b0*/  MOV R241, R57 ;  /* 0x0000003900f17202 */ /* 0x000fe20000000f00 */
[----:B------:R-:W-:-:S07]  /*51c0*/  FADD.FTZ R56, R56, R242 ;  /* 0x000000f238387221 */ /* 0x000fce0000010000 */
[----:B------:R-:W-:Y:S05]  /*51d0*/  WARPSYNC.COLLECTIVE R59, `(.L_x_462) ;  /* 0x000000003b087348 */ /* 0x000fea0003c00000 */
[----:B------:R0:W1:Y:S02]  /*51e0*/  SHFL.DOWN P2, R242, R241, R240, R239 ;  /* 0x080000f0f1f27389 */ /* 0x00006400000400ef */
[----:B01----:R-:W-:Y:S01]  /*51f0*/  ENDCOLLECTIVE ;  /* 0x000000000000791b */ /* 0x003fe20003800000 */
.L_x_462:
[----:B------:R-:W-:Y:S01]  /*5200*/  HFMA2.MMA R240, -RZ, RZ, 0, 1.1920928955078125e-07 ;  /* 0x00000002fff07435 */ /* 0x000fe200000001ff */
[----:B------:R-:W-:Y:S01]  /*5210*/  MOV R241, R56 ;  /* 0x0000003800f17202 */ /* 0x000fe20000000f00 */
[----:B------:R-:W-:-:S09]  /*5220*/  FADD.FTZ R57, R57, R242 ;  /* 0x000000f239397221 */ /* 0x000fd20000010000 */
[----:B------:R-:W-:Y:S05]  /*5230*/  WARPSYNC.COLLECTIVE R59, `(.L_x_463) ;  /* 0x000000003b087348 */ /* 0x000fea0003c00000 */
[----:B------:R0:W1:Y:S02]  /*5240*/  SHFL.DOWN P2, R242, R241, R240, R239 ;  /* 0x080000f0f1f27389 */ /* 0x00006400000400ef */
[----:B01----:R-:W-:Y:S01]  /*5250*/  ENDCOLLECTIVE ;  /* 0x000000000000791b */ /* 0x003fe20003800000 */
.L_x_463:
[----:B------:R-:W-:Y:S01]  /*5260*/  MOV R241, R57 ;  /* 0x0000003900f17202 */ /* 0x000fe20000000f00 */
[----:B------:R-:W-:-:S07]  /*5270*/  FADD.FTZ R56, R56, R242 ;  /* 0x000000f238387221 */ /* 0x000fce0000010000 */
[----:B------:R-:W-:Y:S05]  /*5280*/  WARPSYNC.COLLECTIVE R59, `(.L_x_464) ;  /* 0x000000003b087348 */ /* 0x000fea0003c00000 */
[----:B------:R0:W1:Y:S02]  /*5290*/  SHFL.DOWN P2, R242, R241, R240, R239 ;  /* 0x080000f0f1f27389 */ /* 0x00006400000400ef */
[----:B01----:R-:W-:Y:S01]  /*52a0*/  ENDCOLLECTIVE ;  /* 0x000000000000791b */ /* 0x003fe20003800000 */
.L_x_464:
[----:B------:R-:W-:Y:S01]  /*52b0*/  HFMA2.MMA R240, -RZ, RZ, 0, 5.9604644775390625e-08 ;  /* 0x00000001fff07435 */ /* 0x000fe200000001ff */
[----:B------:R-:W-:Y:S01]  /*52c0*/  MOV R241, R56 ;  /* 0x0000003800f17202 */ /* 0x000fe20000000f00 */
[----:B------:R-:W-:-:S09]  /*52d0*/  FADD.FTZ R57, R57, R242 ;  /* 0x000000f239397221 */ /* 0x000fd20000010000 */
[----:B------:R-:W-:Y:S05]  /*52e0*/  WARPSYNC.COLLECTIVE R59, `(.L_x_465) ;  /* 0x000000003b087348 */ /* 0x000fea0003c00000 */
[----:B------:R0:W1:Y:S02]  /*52f0*/  SHFL.DOWN P2, R242, R241, R240, R239 ;  /* 0x080000f0f1f27389 */ /* 0x00006400000400ef */
[----:B01----:R-:W-:Y:S01]  /*5300*/  ENDCOLLECTIVE ;  /* 0x000000000000791b */ /* 0x003fe20003800000 */
.L_x_465:
[----:B------:R-:W-:Y:S02]  /*5310*/  MOV R241, R57 ;  /* 0x0000003900f17202 */ /* 0x000fe40000000f00 */
[----:B------:R-:W-:-:S07]  /*5320*/  MOV R58, R242 ;  /* 0x000000f2003a7202 */ /* 0x000fce0000000f00 */
[----:B------:R-:W-:Y:S05]  /*5330*/  WARPSYNC.COLLECTIVE R59, `(.L_x_466) ;  /* 0x000000003b087348 */ /* 0x000fea0003c00000 */
[----:B------:R0:W1:Y:S02]  /*5340*/  SHFL.DOWN P2, R242, R241, R240, R239 ;  /* 0x080000f0f1f27389 */ /* 0x00006400000400ef */
[----:B01----:R-:W-:Y:S01]  /*5350*/  ENDCOLLECTIVE ;  /* 0x000000000000791b */ /* 0x003fe20003800000 */
.L_x_466:
[----:B------:R-:W-:Y:S01]  /*5360*/  MOV R59, R242 ;  /* 0x000000f2003b7202 */ /* 0x000fe20000000f00 */
[----:B------:R-:W-:Y:S06]  /*5370*/  BRA `(.L_x_467) ;  /* 0xffffffe400087947 */ /* 0x000fec000383ffff */
.L_x_468:
        /* <DEDUP_REMOVED lines=16> */
.L_x_5395:


//--------------------- .text._ZN10layer_norm22ln_bwd_finalize_kernelINS_22Kernel_traits_finalizeILj40960E13__nv_bfloat16S2_S2_fjLj1024ELj4ENS_18Kernel_traits_baseILj40960ES2_S2_S2_fjLj1024EEEEEEEvNS_9BwdParamsE --------------------------
	.section	.text._ZN10layer_norm22ln_bwd_finalize_kernelINS_22Kernel_traits_finalizeILj40960E13__nv_bfloat16S2_S2_fjLj1024ELj4ENS_18Kernel_traits_baseILj40960ES2_S2_S2_fjLj1024EEEEEEEvNS_9BwdParamsE,"ax",@progbits
	.align	128
        .global         _ZN10layer_norm22ln_bwd_finalize_kernelINS_22Kernel_traits_finalizeILj40960E13__nv_bfloat16S2_S2_fjLj1024ELj4ENS_18Kernel_traits_baseILj40960ES2_S2_S2_fjLj1024EEEEEEEvNS_9BwdParamsE
        .type           _ZN10layer_norm22ln_bwd_finalize_kernelINS_22Kernel_traits_finalizeILj40960E13__nv_bfloat16S2_S2_fjLj1024ELj4ENS_18Kernel_traits_baseILj40960ES2_S2_S2_fjLj1024EEEEEEEvNS_9BwdParamsE,@function
        .size           _ZN10layer_norm22ln_bwd_finalize_kernelINS_22Kernel_traits_finalizeILj40960E13__nv_bfloat16S2_S2_fjLj1024ELj4ENS_18Kernel_traits_baseILj40960ES2_S2_S2_fjLj1024EEEEEEEvNS_9BwdParamsE,(.L_x_5396 - _ZN10layer_norm22ln_bwd_finalize_kernelINS_22Kernel_traits_finalizeILj40960E13__nv_bfloat16S2_S2_fjLj1024ELj4ENS_18Kernel_traits_baseILj40960ES2_S2_S2_fjLj1024EEEEEEEvNS_9BwdParamsE)
        .other          _ZN10layer_norm22ln_bwd_finalize_kernelINS_22Kernel_traits_finalizeILj40960E13__nv_bfloat16S2_S2_fjLj1024ELj4ENS_18Kernel_traits_baseILj40960ES2_S2_S2_fjLj1024EEEEEEEvNS_9BwdParamsE,@"STO_CUDA_ENTRY STV_DEFAULT"
_ZN10layer_norm22ln_bwd_finalize_kernelINS_22Kernel_traits_finalizeILj40960E13__nv_bfloat16S2_S2_fjLj1024ELj4ENS_18Kernel_traits_baseILj40960ES2_S2_S2_fjLj1024EEEEEEEvNS_9BwdParamsE:
.text._ZN10layer_norm22ln_bwd_finalize_kernelINS_22Kernel_traits_finalizeILj40960E13__nv_bfloat16S2_S2_fjLj1024ELj4ENS_18Kernel_traits_baseILj40960ES2_S2_S2_fjLj1024EEEEEEEvNS_9BwdParamsE:
        /* <DEDUP_REMOVED lines=25> */
.L_x_480:
        /* <DEDUP_REMOVED lines=28> */
.L_x_473:
        /* <DEDUP_REMOVED lines=33> */
.L_x_472:
[----:B------:R-:W-:Y:S05]  /*0560*/  BSYNC B1 ;  /* 0x0000000000017941 */ /* 0x000fea0003800000 */
.L_x_471:
        /* <DEDUP_REMOVED lines=23> */
.L_x_475:
[----:B------:R-:W-:Y:S05]  /*06e0*/  BSYNC B1 ;  /* 0x0000000000017941 */ /* 0x000fea0003800000 */
.L_x_474:
        /* <DEDUP_REMOVED lines=11> */
.L_x_470:
[----:B------:R-:W-:Y:S05]  /*07a0*/  BSYNC B0 ;  /* 0x0000000000007941 */ /* 0x000fea0003800000 */
.L_x_469:
        /* <DEDUP_REMOVED lines=29> */
.L_x_491:
[----:B------:R-:W-:Y:S01]  /*0980*/  @!P1 SHF.R.U32.HI R12, RZ, 0x3, R0 ;  /* 0x00000003ff0c9819 */ /* 0x000fe20000011600 */
[----:B---3--:R-:W-:Y:S01]  /*0990*/  FADD.FTZ R14, R9, R14 ;  /* 0x0000000e090e7221 */ /* 0x008fe20000010000 */
[----:B--2---:R-:W-:Y:S02]  /*09a0*/  FADD.FTZ R11, R10, R11 ;  /* 0x0000000b0a0b7221 */ /* 0x004fe40000010000 */
[----:B------:R-:W-:-:S05]  /*09b0*/  @!P1 LOP3.LUT R12, R12, 0x1ffffffc, RZ, 0xc0, !PT ;  /* 0x1ffffffc0c0c9812 */ /* 0x000fca00078ec0ff */
[----:B------:R2:W-:Y:S04]  /*09c0*/  @!P1 STS [R12+UR4+0x2000], R14 ;  /* 0x0020000e0c009988 */ /* 0x0005e80008000804 */
[----:B------:R2:W-:Y:S02]  /*09d0*/  @!P1 STS [R12+UR4+0x2080], R11 ;  /* 0x0020800b0c009988 */ /* 0x0005e40008000804 */
.L_x_476:
        /* <DEDUP_REMOVED lines=14> */
.L_x_479:
[----:B------:R-:W-:Y:S05]  /*0ac0*/  BSYNC B0 ;  /* 0x0000000000007941 */ /* 0x000fea0003800000 */
.L_x_478:
[C---:B------:R-:W-:Y:S02]  /*0ad0*/  ISETP.GT.U32.AND P1, PT, R3.reuse, -0xa001, PT ;  /* 0xffff5fff0300780c */ /* 0x040fe40003f24070 */
[----:B------:R-:W-:Y:S02]  /*0ae0*/  IADD3 R3, R3, 0xa000, RZ ;  /* 0x0000a00003037810 */ /* 0x000fe40007ffe0ff */
[----:B------:R-:W-:-:S09]  /*0af0*/  IADD3 R5, R5, 0x5000, RZ ;  /* 0x0000500005057810 */ /* 0x000fd20007ffe0ff */
[----:B------:R-:W-:Y:S05]  /*0b00*/  @P1 BRA `(.L_x_480) ;  /* 0xfffffff400a01947 */ /* 0x000fea000383ffff */
[----:B------:R-:W-:Y:S05]  /*0b10*/  EXIT ;  /* 0x000000000000794d */ /* 0x000fea0003800000 */
.L_x_477:
[----:B------:R-:W-:Y:S01]  /*0b20*/  HFMA2.MMA R19, -RZ, RZ, 0, 5.9604644775390625e-08 ;  /* 0x00000001ff137435 */ /* 0x000fe200000001ff */
[----:B---3--:R-:W-:Y:S01]  /*0b30*/  IMAD.MOV.U32 R20, RZ, RZ, R10 ;  /* 0x000000ffff147224 */ /* 0x008fe200078e000a */
[----:B------:R-:W-:Y:S02]  /*0b40*/  MOV R22, 0x1f ;  /* 0x0000001f00167802 */ /* 0x000fe40000000f00 */
[----:B------:R-:W-:-:S07]  /*0b50*/  MOV R17, 0xffffffff ;  /* 0xffffffff00117802 */ /* 0x000fce0000000f00 */
[----:B012---:R-:W-:Y:S05]  /*0b60*/  WARPSYNC.COLLECTIVE R17, `(.L_x_481) ;  /* 0x0000000011087348 */ /* 0x007fea0003c00000 */
[----:B------:R3:W4:Y:S02]  /*0b70*/  SHFL.BFLY P2, R18, R20, R19, R22 ;  /* 0x0c00001314127389 */ /* 0x0007240000040016 */
[----:B01234-:R-:W-:Y:S01]  /*0b80*/  ENDCOLLECTIVE ;  /* 0x000000000000791b */ /* 0x01ffe20003800000 */
.L_x_481:
[----:B------:R-:W-:Y:S01]  /*0b90*/  HFMA2.MMA R19, -RZ, RZ, 0, 1.1920928955078125e-07 ;  /* 0x00000002ff137435 */ /* 0x000fe200000001ff */
[----:B------:R-:W-:-:S04]  /*0ba0*/  IMAD.MOV.U32 R11, RZ, RZ, R18 ;  /* 0x000000ffff0b7224 */ /* 0x000fc800078e0012 */
[----:B------:R-:W-:-:S05]  /*0bb0*/  FADD.FTZ R11, R10, R11 ;  /* 0x0000000b0a0b7221 */ /* 0x000fca0000010000 */
[----:B------:R-:W-:-:S07]  /*0bc0*/  MOV R20, R11 ;  /* 0x0000000b00147202 */ /* 0x000fce0000000f00 */
[----:B------:R-:W-:Y:S05]  /*0bd0*/  WARPSYNC.COLLECTIVE R17, `(.L_x_482) ;  /* 0x0000000011087348 */ /* 0x000fea0003c00000 */
[----:B------:R0:W1:Y:S02]  /*0be0*/  SHFL.BFLY P2, R18, R20, R19, R22 ;  /* 0x0c00001314127389 */ /* 0x0000640000040016 */
[----:B01----:R-:W-:Y:S01]  /*0bf0*/  ENDCOLLECTIVE ;  /* 0x000000000000791b */ /* 0x003fe20003800000 */
.L_x_482:
[----:B------:R-:W-:Y:S01]  /*0c00*/  HFMA2.MMA R19, -RZ, RZ, 0, 2.384185791015625e-07 ;  /* 0x00000004ff137435 */ /* 0x000fe200000001ff */
[----:B------:R-:W-:-:S05]  /*0c10*/  MOV R12, R18 ;  /* 0x00000012000c7202 */ /* 0x000fca0000000f00 */
[----:B------:R-:W-:-:S04]  /*0c20*/  FADD.FTZ R12, R11, R12 ;  /* 0x0000000c0b0c7221 */ /* 0x000fc80000010000 */
[----:B------:R-:W-:-:S07]  /*0c30*/  IMAD.MOV.U32 R20, RZ, RZ, R12 ;  /* 0x000000ffff147224 */ /* 0x000fce00078e000c */
[----:B------:R-:W-:Y:S05]  /*0c40*/  WARPSYNC.COLLECTIVE R17, `(.L_x_483) ;  /* 0x0000000011087348 */ /* 0x000fea0003c00000 */
[----:B------:R0:W1:Y:S02]  /*0c50*/  SHFL.BFLY P2, R18, R20, R19, R22 ;  /* 0x0c00001314127389 */ /* 0x0000640000040016 */
[----:B01----:R-:W-:Y:S01]  /*0c60*/  ENDCOLLECTIVE ;  /* 0x000000000000791b */ /* 0x003fe20003800000 */
.L_x_483:
[----:B------:R-:W-:Y:S01]  /*0c70*/  IMAD.MOV.U32 R19, RZ, RZ, 0x8 ;  /* 0x00000008ff137424 */ /* 0x000fe200078e00ff */
[----:B------:R-:W-:-:S05]  /*0c80*/  MOV R13, R18 ;  /* 0x00000012000d7202 */ /* 0x000fca0000000f00 */
[----:B------:R-:W-:-:S05]  /*0c90*/  FADD.FTZ R13, R12, R13 ;  /* 0x0000000d0c0d7221 */ /* 0x000fca0000010000 */
[----:B------:R-:W-:-:S07]  /*0ca0*/  MOV R20, R13 ;  /* 0x0000000d00147202 */ /* 0x000fce0000000f00 */
[----:B------:R-:W-:Y:S05]  /*0cb0*/  WARPSYNC.COLLECTIVE R17, `(.L_x_484) ;  /* 0x0000000011087348 */ /* 0x000fea0003c00000 */
[----:B------:R0:W1:Y:S02]  /*0cc0*/  SHFL.BFLY P2, R18, R20, R19, R22 ;  /* 0x0c00001314127389 */ /* 0x0000640000040016 */
[----:B01----:R-:W-:Y:S01]  /*0cd0*/  ENDCOLLECTIVE ;  /* 0x000000000000791b */ /* 0x003fe20003800000 */
.L_x_484:
[----:B------:R-:W-:Y:S01]  /*0ce0*/  HFMA2.MMA R19, -RZ, RZ, 0, 9.5367431640625e-07 ;  /* 0x00000010ff137435 */ /* 0x000fe200000001ff */
[----:B------:R-:W-:-:S05]  /*0cf0*/  MOV R10, R18 ;  /* 0x00000012000a7202 */ /* 0x000fca0000000f00 */
[----:B------:R-:W-:-:S05]  /*0d00*/  FADD.FTZ R10, R13, R10 ;  /* 0x0000000a0d0a7221 */ /* 0x000fca0000010000 */
[----:B------:R-:W-:-:S07]  /*0d10*/  MOV R20, R10 ;  /* 0x0000000a00147202 */ /* 0x000fce0000000f00 */
[----:B------:R-:W-:Y:S05]  /*0d20*/  WARPSYNC.COLLECTIVE R17, `(.L_x_485) ;  /* 0x0000000011087348 */ /* 0x000fea0003c00000 */
[----:B------:R0:W1:Y:S02]  /*0d30*/  SHFL.BFLY P2, R18, R20, R19, R22 ;  /* 0x0c00001314127389 */ /* 0x0000640000040016 */
[----:B01----:R-:W-:Y:S01]  /*0d40*/  ENDCOLLECTIVE ;  /* 0x000000000000791b */ /* 0x003fe20003800000 */
.L_x_485:
[----:B------:R-:W-:Y:S01]  /*0d50*/  HFMA2.MMA R19, -RZ, RZ, 0, 5.9604644775390625e-08 ;  /* 0x00000001ff137435 */ /* 0x000fe200000001ff */
[----:B------:R-:W-:Y:S01]  /*0d60*/  MOV R20, R9 ;  /* 0x0000000900147202 */ /* 0x000fe20000000f00 */
[----:B------:R-:W-:-:S09]  /*0d70*/  IMAD.MOV.U32 R11, RZ, RZ, R18 ;  /* 0x000000ffff0b7224 */ /* 0x000fd200078e0012 */
[----:B------:R-:W-:Y:S05]  /*0d80*/  WARPSYNC.COLLECTIVE R17, `(.L_x_486) ;  /* 0x0000000011087348 */ /* 0x000fea0003c00000 */
[----:B------:R0:W1:Y:S02]  /*0d90*/  SHFL.BFLY P2, R18, R20, R19, R22 ;  /* 0x0c00001314127389 */ /* 0x0000640000040016 */
[----:B01----:R-:W-:Y:S01]  /*0da0*/  ENDCOLLECTIVE ;  /* 0x000000000000791b */ /* 0x003fe20003800000 */
.L_x_486:
[----:B------:R-:W-:Y:S01]  /*0db0*/  HFMA2.MMA R19, -RZ, RZ, 0, 1.1920928955078125e-07 ;  /* 0x00000002ff137435 */ /* 0x000fe200000001ff */
[----:B------:R-:W-:-:S05]  /*0dc0*/  MOV R12, R18 ;  /* 0x00000012000c7202 */ /* 0x000fca0000000f00 */
[----:B------:R-:W-:-:S04]  /*0dd0*/  FADD.FTZ R14, R9, R12 ;  /* 0x0000000c090e7221 */ /* 0x000fc80000010000 */
[----:B------:R-:W-:-:S07]  /*0de0*/  IMAD.MOV.U32 R20, RZ, RZ, R14 ;  /* 0x000000ffff147224 */ /* 0x000fce00078e000e */
[----:B------:R-:W-:Y:S05]  /*0df0*/  WARPSYNC.COLLECTIVE R17, `(.L_x_487) ;  /* 0x0000000011087348 */ /* 0x000fea0003c00000 */
[----:B------:R0:W1:Y:S02]  /*0e00*/  SHFL.BFLY P2, R18, R20, R19, R22 ;  /* 0x0c00001314127389 */ /* 0x0000640000040016 */
[----:B01----:R-:W-:Y:S01]  /*0e10*/  ENDCOLLECTIVE ;  /* 0x000000000000791b */ /* 0x003fe20003800000 */
.L_x_487:
[----:B------:R-:W-:Y:S01]  /*0e20*/  IMAD.MOV.U32 R19, RZ, RZ, 0x4 ;  /* 0x00000004ff137424 */ /* 0x000fe200078e00ff */
[----:B------:R-:W-:-:S05]  /*0e30*/  MOV R13, R18 ;  /* 0x00000012000d7202 */ /* 0x000fca0000000f00 */
[----:B------:R-:W-:-:S05]  /*0e40*/  FADD.FTZ R15, R14, R13 ;  /* 0x0000000d0e0f7221 */ /* 0x000fca0000010000 */
[----:B------:R-:W-:-:S07]  /*0e50*/  MOV R20, R15 ;  /* 0x0000000f00147202 */ /* 0x000fce0000000f00 */
[----:B------:R-:W-:Y:S05]  /*0e60*/  WARPSYNC.COLLECTIVE R17, `(.L_x_488) ;  /* 0x0000000011087348 */ /* 0x000fea0003c00000 */
[----:B------:R0:W1:Y:S02]  /*0e70*/  SHFL.BFLY P2, R18, R20, R19, R22 ;  /* 0x0c00001314127389 */ /* 0x0000640000040016 */
[----:B01----:R-:W-:Y:S01]  /*0e80*/  ENDCOLLECTIVE ;  /* 0x000000000000791b */ /* 0x003fe20003800000 */
.L_x_488:
[----:B------:R-:W-:Y:S01]  /*0e90*/  HFMA2.MMA R19, -RZ, RZ, 0, 4.76837158203125e-07 ;  /* 0x00000008ff137435 */ /* 0x000fe200000001ff */
[----:B------:R-:W-:-:S05]  /*0ea0*/  MOV R16, R18 ;  /* 0x0000001200107202 */ /* 0x000fca0000000f00 */
[----:B------:R-:W-:-:S05]  /*0eb0*/  FADD.FTZ R16, R15, R16 ;  /* 0x000000100f107221 */ /* 0x000fca0000010000 */
[----:B------:R-:W-:-:S07]  /*0ec0*/  MOV R20, R16 ;  /* 0x0000001000147202 */ /* 0x000fce0000000f00 */
[----:B------:R-:W-:Y:S05]  /*0ed0*/  WARPSYNC.COLLECTIVE R17, `(.L_x_489) ;  /* 0x0000000011087348 */ /* 0x000fea0003c00000 */
[----:B------:R0:W1:Y:S02]  /*0ee0*/  SHFL.BFLY P2, R18, R20, R19, R22 ;  /* 0x0c00001314127389 */ /* 0x0000640000040016 */
[----:B01----:R-:W-:Y:S01]  /*0ef0*/  ENDCOLLECTIVE ;  /* 0x000000000000791b */ /* 0x003fe20003800000 */
.L_x_489:
[----:B------:R-:W-:Y:S01]  /*0f00*/  HFMA2.MMA R19, -RZ, RZ, 0, 9.5367431640625e-07 ;  /* 0x00000010ff137435 */ /* 0x000fe200000001ff */
[----:B------:R-:W-:-:S04]  /*0f10*/  IMAD.MOV.U32 R9, RZ, RZ, R18 ;  /* 0x000000ffff097224 */ /* 0x000fc800078e0012 */
[----:B------:R-:W-:-:S05]  /*0f20*/  FADD.FTZ R9, R16, R9 ;  /* 0x0000000910097221 */ /* 0x000fca0000010000 */
[----:B------:R-:W-:-:S07]  /*0f30*/  MOV R20, R9 ;  /* 0x0000000900147202 */ /* 0x000fce0000000f00 */
[----:B------:R-:W-:Y:S05]  /*0f40*/  WARPSYNC.COLLECTIVE R17, `(.L_x_490) ;  /* 0x0000000011087348 */ /* 0x000fea0003c00000 */
[----:B------:R0:W1:Y:S02]  /*0f50*/  SHFL.BFLY P2, R18, R20, R19, R22 ;  /* 0x0c00001314127389 */ /* 0x0000640000040016 */
[----:B01----:R-:W-:Y:S01]  /*0f60*/  ENDCOLLECTIVE ;  /* 0x000000000000791b */ /* 0x003fe20003800000 */
.L_x_490:
[----:B------:R-:W-:Y:S01]  /*0f70*/  MOV R14, R18 ;  /* 0x00000012000e7202 */ /* 0x000fe20000000f00 */
[----:B------:R-:W-:Y:S06]  /*0f80*/  BRA `(.L_x_491) ;  /* 0xfffffff8007c7947 */ /* 0x000fec000383ffff */
.L_x_492:
        /* <DEDUP_REMOVED lines=15> */
.L_x_5396:


//--------------------- .text._ZN10layer_norm13ln_bwd_kernelINS_13Kernel_traitsI13__nv_bfloat16S2_S2_fjLj40960ELj4ELj1ELj8ELj16ENS_18Kernel_traits_baseILj40960ES2_S2_S2_fjLj256EEEEEEEvNS_9BwdParamsE --------------------------
	.section	.text._ZN10layer_norm13ln_bwd_kernelINS_13Kernel_traitsI13__nv_bfloat16S2_S2_fjLj40960ELj4ELj1ELj8ELj16ENS_18Kernel_traits_baseILj40960ES2_S2_S2_fjLj256EEEEEEEvNS_9BwdParamsE,"ax",@progbits
	.align	128
        .global         _ZN10layer_norm13ln_bwd_kernelINS_13Kernel_traitsI13__nv_bfloat16S2_S2_fjLj40960ELj4ELj1ELj8ELj16ENS_18Kernel_traits_baseILj40960ES2_S2_S2_fjLj256EEEEEEEvNS_9BwdParamsE
        .type           _ZN10layer_norm13ln_bwd_kernelINS_13Kernel_traitsI13__nv_bfloat16S2_S2_fjLj40960ELj4ELj1ELj8ELj16ENS_18Kernel_traits_baseILj40960ES2_S2_S2_fjLj256EEEEEEEvNS_9BwdParamsE,@function
        .size           _ZN10layer_norm13ln_bwd_kernelINS_13Kernel_traitsI13__nv_bfloat16S2_S2_fjLj40960ELj4ELj1ELj8ELj16ENS_18Kernel_traits_baseILj40960ES2_S2_S2_fjLj256EEEEEEEvNS_9BwdParamsE,(.L_x_5397 - _ZN10layer_norm13ln_bwd_kernelINS_13Kernel_traitsI13__nv_bfloat16S2_S2_fjLj40960ELj4ELj1ELj8ELj16ENS_18Kernel_traits_baseILj40960ES2_S2_S2_fjLj256EEEEEEEvNS_9BwdParamsE)
        .other          _ZN10layer_norm13ln_bwd_kernelINS_13Kernel_traitsI13__nv_bfloat16S2_S2_fjLj40960ELj4ELj1ELj8ELj16ENS_18Kernel_traits_baseILj40960ES2_S2_S2_fjLj256EEEEEEEvNS_9BwdParamsE,@"STO_CUDA_ENTRY STV_DEFAULT"
_ZN10layer_norm13ln_bwd_kernelINS_13Kernel_traitsI13__nv_bfloat16S2_S2_fjLj40960ELj4ELj1ELj8ELj16ENS_18Kernel_traits_baseILj40960ES2_S2_S2_fjLj256EEEEEEEvNS_9BwdParamsE:
.text._ZN10layer_norm13ln_bwd_kernelINS_13Kernel_traitsI13__nv_bfloat16S2_S2_fjLj40960ELj4ELj1ELj8ELj16ENS_18Kernel_traits_baseILj40960ES2_S2_S2_fjLj256EEEEEEEvNS_9BwdParamsE:
        /* <DEDUP_REMOVED lines=19> */
[----:B------:R-:W-:-:S03]  /*0130*/  @P0 IADD3 R9, R5, 0x800, RZ ;  /* 0x0000080005090810 */ /* 0x000fc60007ffe0ff */
[----:B--2---:R-:W-:Y:S01]  /*0140*/  @P0 IMAD.WIDE.U32 R2, R7, 0x10, R2 ;  /* 0x0000001007020825 */ /* 0x004fe200078e0002 */
[----:B------:R-:W-:-:S03]  /*0150*/  @P0 IADD3 R7, R5, 0xc00, RZ ;  /* 0x00000c0005070810 */ /* 0x000fc60007ffe0ff */
[----:B---3--:R-:W-:Y:S01]  /*0160*/  @P0 IMAD.WIDE.U32 R10, R9, 0x10, R10 ;  /* 0x00000010090a0825 */ /* 0x008fe200078e000a */
[C---:B------:R-:W-:Y:S01]  /*0170*/  @P0 IADD3 R9, R5.reuse, 0x1000, RZ ;  /* 0x0000100005090810 */ /* 0x040fe20007ffe0ff */
[----:B------:R2:W3:Y:S01]  /*0180*/  @P0 LDG.E.128 R36, desc[UR6][R2.64] ;  /* 0x0000000602240981 */ /* 0x0004e2000c1e1d00 */
[----:B0-----:R-:W-:-:S03]  /*0190*/  @P0 LEA R24, P1, R5, R24, 0x4 ;  /* 0x0000001805180211 */ /* 0x001fc600078220ff */
[----:B------:R-:W5:Y:S01]  /*01a0*/  @P0 LDG.E.128 R32, desc[UR6][R10.64] ;  /* 0x000000060a200981 */ /* 0x000f62000c1e1d00 */
[----:B------:R-:W-:Y:S01]  /*01b0*/  @P0 LEA.HI.X R25, R5, R25, RZ, 0x4, P1 ;  /* 0x0000001905190211 */ /* 0x000fe200008f24ff */
[----:B-1----:R-:W-:-:S04]  /*01c0*/  @P0 IMAD.WIDE.U32 R20, R7, 0x10, R20 ;  /* 0x0000001007140825 */ /* 0x002fc800078e0014 */
[----:B------:R-:W5:Y:S01]  /*01d0*/  @P0 LDG.E.128 R180, desc[UR6][R24.64] ;  /* 0x0000000618b40981 */ /* 0x000f62000c1e1d00 */
[----:B----4-:R-:W-:-:S03]  /*01e0*/  @P0 IMAD.WIDE.U32 R22, R9, 0x10, R22 ;  /* 0x0000001009160825 */ /* 0x010fc600078e0016 */
[----:B------:R-:W4:Y:S04]  /*01f0*/  @P0 LDG.E.128 R16, desc[UR6][R20.64] ;  /* 0x0000000614100981 */ /* 0x000f28000c1e1d00 */
[----:B------:R0:W4:Y:S01]  /*0200*/  @P0 LDG.E.128 R12, desc[UR6][R22.64] ;  /* 0x00000006160c0981 */ /* 0x000122000c1e1d00 */
[----:B--2---:R-:W-:-:S04]  /*0210*/  SHF.R.U32.HI R3, RZ, 0x2, R0 ;  /* 0x00000002ff037819 */ /* 0x004fc80000011600 */
        /* <DEDUP_REMOVED lines=43> */
[----:B---3--:R-:W-:-:S02]  /*04d0*/  @P0 PRMT R156, R36, 0x7632, R156 ;  /* 0x00007632249c0816 */ /* 0x008fc4000000009c */
[----:B------:R-:W-:Y:S02]  /*04e0*/  @P0 PRMT R155, R37, 0x7632, R155 ;  /* 0x00007632259b0816 */ /* 0x000fe4000000009b */
[----:B------:R-:W-:Y:S02]  /*04f0*/  @P0 PRMT R154, R38, 0x7632, R154 ;  /* 0x00007632269a0816 */ /* 0x000fe4000000009a */
[----:B------:R-:W-:Y:S02]  /*0500*/  @P0 PRMT R153, R39, 0x7632, R153 ;  /* 0x0000763227990816 */ /* 0x000fe40000000099 */
[----:B-----5:R-:W-:Y:S02]  /*0510*/  @P0 PRMT R152, R32, 0x7632, R152 ;  /* 0x0000763220980816 */ /* 0x020fe40000000098 */
[----:B------:R-:W-:Y:S02]  /*0520*/  @P0 PRMT R151, R33, 0x7632, R151 ;  /* 0x0000763221970816 */ /* 0x000fe40000000097 */
[----:B------:R-:W-:-:S02]  /*0530*/  @P0 PRMT R150, R34, 0x7632, R150 ;  /* 0x0000763222960816 */ /* 0x000fc40000000096 */
[----:B------:R-:W-:Y:S02]  /*0540*/  @P0 PRMT R149, R35, 0x7632, R149 ;  /* 0x0000763223950816 */ /* 0x000fe40000000095 */
[----:B----4-:R-:W-:Y:S02]  /*0550*/  @P0 PRMT R148, R16, 0x7632, R148 ;  /* 0x0000763210940816 */ /* 0x010fe40000000094 */
[----:B------:R-:W-:Y:S02]  /*0560*/  @P0 PRMT R147, R17, 0x7632, R147 ;  /* 0x0000763211930816 */ /* 0x000fe40000000093 */
[----:B------:R-:W-:Y:S02]  /*0570*/  @P0 PRMT R146, R18, 0x7632, R146 ;  /* 0x0000763212920816 */ /* 0x000fe40000000092 */
[----:B------:R-:W-:Y:S02]  /*0580*/  @P0 PRMT R145, R19, 0x7632, R145 ;  /* 0x0000763213910816 */ /* 0x000fe40000000091 */
[----:B------:R-:W-:-:S02]  /*0590*/  @P0 PRMT R144, R12, 0x7632, R144 ;  /* 0x000076320c900816 */ /* 0x000fc40000000090 */
[----:B------:R-:W-:Y:S02]  /*05a0*/  @P0 PRMT R143, R13, 0x7632, R143 ;  /* 0x000076320d8f0816 */ /* 0x000fe4000000008f */
[----:B------:R-:W-:Y:S02]  /*05b0*/  @P0 PRMT R142, R14, 0x7632, R142 ;  /* 0x000076320e8e0816 */ /* 0x000fe4000000008e */
[----:B------:R-:W-:Y:S02]  /*05c0*/  @P0 PRMT R141, R15, 0x7632, R141 ;  /* 0x000076320f8d0816 */ /* 0x000fe4000000008d */
[----:B------:R-:W-:Y:S02]  /*05d0*/  @P0 PRMT R160, R180, 0x7632, R160 ;  /* 0x00007632b4a00816 */ /* 0x000fe400000000a0 */
[----:B------:R-:W-:Y:S02]  /*05e0*/  @P0 PRMT R159, R181, 0x7632, R159 ;  /* 0x00007632b59f0816 */ /* 0x000fe4000000009f */
[----:B------:R-:W-:-:S02]  /*05f0*/  @P0 PRMT R158, R182, 0x7632, R158 ;  /* 0x00007632b69e0816 */ /* 0x000fc4000000009e */
[----:B------:R-:W-:Y:S01]  /*0600*/  @P0 PRMT R157, R183, 0x7632, R157 ;  /* 0x00007632b79d0816 */ /* 0x000fe2000000009d */
[----:B------:R-:W-:Y:S06]  /*0610*/  @P1 BRA `(.L_x_493) ;  /* 0x0000004400541947 */ /* 0x000fec0003800000 */
[----:B------:R-:W0:Y:S01]  /*0620*/  LDC.64 R10, c[0x0][0x240] ;  /* 0x00009000ff0a7b82 */ /* 0x000e220000000a00 */
[----:B------:R-:W-:Y:S01]  /*0630*/  HFMA2.MMA R186, -RZ, RZ, 0, 5.9604644775390625e-08 ;  /* 0x00000001ffba7435 */ /* 0x000fe200000001ff */
[----:B------:R-:W-:Y:S01]  /*0640*/  SHF.L.U32 R176, R36, 0x10, RZ ;  /* 0x0000001024b07819 */ /* 0x000fe200000006ff */
[----:B------:R-:W-:Y:S01]  /*0650*/  HFMA2.MMA R7, -RZ, RZ, 0, 0 ;  /* 0x00000000ff077435 */ /* 0x000fe200000001ff */
        /* <DEDUP_REMOVED lines=14> */
[----:B------:R-:W-:Y:S01]  /*0740*/  SHF.L.U32 R168, R16, 0x10, RZ ;  /* 0x0000001010a87819 */ /* 0x000fe200000006ff */
[----:B0-----:R-:W-:Y:S01]  /*0750*/  IMAD.WIDE.U32 R10, R5, 0x10, R10 ;  /* 0x00000010050a7825 */ /* 0x001fe200078e000a */
[----:B------:R-:W-:-:S02]  /*0760*/  SHF.L.U32 R167, R17, 0x10, RZ ;  /* 0x0000001011a77819 */ /* 0x000fc400000006ff */
[----:B------:R-:W-:Y:S02]  /*0770*/  CS2R R16, SRZ ;  /* 0x0000000000107805 */ /* 0x000fe4000001ff00 */
[----:B------:R-:W-:Y:S02]  /*0780*/  SHF.L.U32 R166, R18, 0x10, RZ ;  /* 0x0000001012a67819 */ /* 0x000fe400000006ff */
[----:B------:R-:W-:Y:S01]  /*0790*/  CS2R R108, SRZ ;  /* 0x00000000006c7805 */ /* 0x000fe2000001ff00 */
[----:B------:R-:W5:Y:S01]  /*07a0*/  LDG.E.128 R52, desc[UR6][R10.64] ;  /* 0x000000060a347981 */ /* 0x000f62000c1e1d00 */
[----:B------:R-:W-:Y:S02]  /*07b0*/  SHF.L.U32 R165, R19, 0x10, RZ ;  /* 0x0000001013a57819 */ /* 0x000fe400000006ff */
[----:B------:R-:W-:Y:S02]  /*07c0*/  CS2R R18, SRZ ;  /* 0x0000000000127805 */ /* 0x000fe4000001ff00 */
[----:B------:R-:W-:Y:S01]  /*07d0*/  SHF.L.U32 R164, R12, 0x10, RZ ;  /* 0x000000100ca47819 */ /* 0x000fe200000006ff */
[----:B------:R-:W5:Y:S01]  /*07e0*/  LDG.E.128 R56, desc[UR6][R10.64+0x4000] ;  /* 0x004000060a387981 */ /* 0x000f62000c1e1d00 */
[----:B------:R-:W-:-:S02]  /*07f0*/  SHF.L.U32 R163, R13, 0x10, RZ ;  /* 0x000000100da37819 */ /* 0x000fc400000006ff */
[----:B------:R-:W-:Y:S02]  /*0800*/  CS2R R12, SRZ ;  /* 0x00000000000c7805 */ /* 0x000fe4000001ff00 */
[----:B------:R-:W-:Y:S01]  /*0810*/  SHF.L.U32 R162, R14, 0x10, RZ ;  /* 0x000000100ea27819 */ /* 0x000fe200000006ff */
        /* <DEDUP_REMOVED lines=8> */
[----:B------:R0:W5:Y:S01]  /*08a0*/  LDG.E.128 R68, desc[UR6][R10.64+0x10000] ;  /* 0x010000060a447981 */ /* 0x000162000c1e1d00 */
        /* <DEDUP_REMOVED lines=9> */
[----:B0-----:R-:W-:-:S02]  /*0940*/  CS2R R10, SRZ ;  /* 0x00000000000a7805 */ /* 0x001fc4000001ff00 */
        /* <DEDUP_REMOVED lines=35> */
[----:B------:R-:W-:-:S02]  /*0b80*/  CS2R R48, SRZ ;  /* 0x0000000000307805 */ /* 0x000fc4000001ff00 */
[----:B------:R-:W-:Y:S02]  /*0b90*/  CS2R R50, SRZ ;  /* 0x0000000000327805 */ /* 0x000fe4000001ff00 */
[----:B------:R-:W-:Y:S02]  /*0ba0*/  CS2R R104, SRZ ;  /* 0x0000000000687805 */ /* 0x000fe4000001ff00 */
[----:B------:R-:W-:-:S07]  /*0bb0*/  CS2R R106, SRZ ;  /* 0x00000000006a7805 */ /* 0x000fce000001ff00 */
.L_x_499:
[----:B------:R-:W-:Y:S01]  /*0bc0*/  ULDC.64 UR4, c[0x0][0x228] ;  /* 0x00008a0000047ab9 */ /* 0x000fe20000000a00 */
[----:B------:R-:W-:Y:S01]  /*0bd0*/  IMAD R187, R2, 0x1400, R5 ;  /* 0x0000140002bb7824 */ /* 0x000fe200078e0205 */
[----:B------:R-:W-:Y:S01]  /*0be0*/  ISETP.NE.U32.AND P0, PT, RZ, UR4, PT ;  /* 0x00000004ff007c0c */ /* 0x000fe2000bf05070 */
[----:B0-----:R-:W0:Y:S03]  /*0bf0*/  LDC.64 R198, c[0x0][0x268] ;  /* 0x00009a00ffc67b82 */ /* 0x001e260000000a00 */
[----:B------:R-:W-:Y:S02]  /*0c00*/  ISETP.NE.AND.EX P0, PT, RZ, UR5, PT, P0 ;  /* 0x00000005ff007c0c */ /* 0x000fe4000bf05300 */
[----:B------:R-:W-:-:S11]  /*0c10*/  IADD3 R81, R187, 0x400, RZ ;  /* 0x00000400bb517810 */ /* 0x000fd60007ffe0ff */
[----:B------:R-:W1:Y:S01]  /*0c20*/  @P0 LDC.64 R72, c[0x0][0x228] ;  /* 0x00008a00ff480b82 */ /* 0x000e620000000a00 */
[C---:B------:R-:W-:Y:S02]  /*0c30*/  IADD3 R95, R187.reuse, 0x800, RZ ;  /* 0x00000800bb5f7810 */ /* 0x040fe40007ffe0ff */
[----:B------:R-:W-:-:S05]  /*0c40*/  IADD3 R189, R187, 0xc00, RZ ;  /* 0x00000c00bbbd7810 */ /* 0x000fca0007ffe0ff */
[----:B------:R-:W2:Y:S08]  /*0c50*/  @!P0 LDC.64 R76, c[0x0][0x220] ;  /* 0x00008800ff4c8b82 */ /* 0x000eb00000000a00 */
[----:B------:R-:W3:Y:S01]  /*0c60*/  @P0 LDC.64 R96, c[0x0][0x228] ;  /* 0x00008a00ff600b82 */ /* 0x000ee20000000a00 */
[----:B-1----:R-:W-:-:S07]  /*0c70*/  @P0 IMAD.WIDE.U32 R100, R81, 0x10, R72 ;  /* 0x0000001051640825 */ /* 0x002fce00078e0048 */
[----:B------:R-:W1:Y:S01]  /*0c80*/  @!P0 LDC.64 R74, c[0x0][0x230] ;  /* 0x00008c00ff4a8b82 */ /* 0x000e620000000a00 */
[----:B------:R-:W4:Y:S07]  /*0c90*/  @P0 LDG.E.128 R100, desc[UR6][R100.64] ;  /* 0x0000000664640981 */ /* 0x000f2e000c1e1d00 */
[----:B------:R-:W0:Y:S02]  /*0ca0*/  @P0 LDC.64 R72, c[0x0][0x228] ;  /* 0x00008a00ff480b82 */ /* 0x000e240000000a00 */
[----:B0-----:R-:W-:-:S06]  /*0cb0*/  @P0 IMAD.WIDE.U32 R84, R95, 0x10, R72 ;  /* 0x000000105f540825 */ /* 0x001fcc00078e0048 */
[----:B------:R-:W0:Y:S01]  /*0cc0*/  @P0 LDC.64 R72, c[0x0][0x228] ;  /* 0x00008a00ff480b82 */ /* 0x000e220000000a00 */
[----:B------:R-:W4:Y:S01]  /*0cd0*/  @P0 LDG.E.128 R84, desc[UR6][R84.64] ;  /* 0x0000000654540981 */ /* 0x000f22000c1e1d00 */
[----:B0-----:R-:W-:-:S06]  /*0ce0*/  @P0 IMAD.WIDE.U32 R88, R189, 0x10, R72 ;  /* 0x00000010bd580825 */ /* 0x001fcc00078e0048 */
[----:B------:R-:W0:Y:S01]  /*0cf0*/  LDC.64 R72, c[0x0][0x238] ;  /* 0x00008e00ff487b82 */ /* 0x000e220000000a00 */
[----:B------:R-:W4:Y:S01]  /*0d00*/  @P0 LDG.E.128 R88, desc[UR6][R88.64] ;  /* 0x0000000658580981 */ /* 0x000f22000c1e1d00 */
[----:B--2---:R-:W-:-:S04]  /*0d10*/  @!P0 IMAD.WIDE.U32 R76, R81, 0x10, R76 ;  /* 0x00000010514c8825 */ /* 0x004fc800078e004c */
[----:B---3--:R-:W-:-:S06]  /*0d20*/  @P0 IMAD.WIDE.U32 R96, R187, 0x10, R96 ;  /* 0x00000010bb600825 */ /* 0x008fcc00078e0060 */
[----:B------:R-:W2:Y:S01]  /*0d30*/  @P0 LDG.E.128 R96, desc[UR6][R96.64] ;  /* 0x0000000660600981 */ /* 0x000ea2000c1e1d00 */
[----:B------:R-:W-:Y:S01]  /*0d40*/  @P0 MOV R225, RZ ;  /* 0x000000ff00e10202 */ /* 0x000fe20000000f00 */
[----:B-1----:R-:W-:-:S04]  /*0d50*/  @!P0 IMAD.WIDE R78, R2, 0x4, R74 ;  /* 0x00000004024e8825 */ /* 0x002fc800078e024a */
[----:B------:R-:W-:Y:S01]  /*0d60*/  IMAD.WIDE.U32 R80, R81, 0x10, R198 ;  /* 0x0000001051507825 */ /* 0x000fe200078e00c6 */
[----:B------:R-:W3:Y:S03]  /*0d70*/  @!P0 LDG.E R225, desc[UR6][R78.64] ;  /* 0x000000064ee18981 */ /* 0x000ee6000c1e1900 */
[----:B0-----:R-:W-:Y:S02]  /*0d80*/  IMAD.WIDE R92, R2, 0x4, R72 ;  /* 0x00000004025c7825 */ /* 0x001fe400078e0248 */
[----:B------:R-:W2:Y:S01]  /*0d90*/  LDG.E.128 R80, desc[UR6][R80.64] ;  /* 0x0000000650507981 */ /* 0x000ea2000c1e1d00 */
[----:B------:R-:W0:Y:S03]  /*0da0*/  @P0 LDC.64 R72, c[0x0][0x228] ;  /* 0x00008a00ff480b82 */ /* 0x000e260000000a00 */
[----:B------:R1:W2:Y:S01]  /*0db0*/  LDG.E R181, desc[UR6][R92.64] ;  /* 0x000000065cb57981 */ /* 0x0002a2000c1e1900 */
[----:B------:R-:W-:-:S04]  /*0dc0*/  IADD3 R201, R187, 0x1000, RZ ;  /* 0x00001000bbc97810 */ /* 0x000fc80007ffe0ff */
[----:B-1----:R-:W1:Y:S01]  /*0dd0*/  @!P0 LDC.64 R92, c[0x0][0x220] ;  /* 0x00008800ff5c8b82 */ /* 0x002e620000000a00 */
[----:B0-----:R-:W-:-:S06]  /*0de0*/  @P0 IMAD.WIDE.U32 R72, R201, 0x10, R72 ;  /* 0x00000010c9480825 */ /* 0x001fcc00078e0048 */
[----:B------:R-:W2:Y:S04]  /*0df0*/  @P0 LDG.E.128 R72, desc[UR6][R72.64] ;  /* 0x0000000648480981 */ /* 0x000ea8000c1e1d00 */
[----:B------:R0:W4:Y:S02]  /*0e00*/  @!P0 LDG.E.128 R100, desc[UR6][R76.64] ;  /* 0x000000064c648981 */ /* 0x000124000c1e1d00 */
[----:B0-----:R-:W0:Y:S02]  /*0e10*/  @!P0 LDC.64 R76, c[0x0][0x220] ;  /* 0x00008800ff4c8b82 */ /* 0x001e240000000a00 */
[----:B0-----:R-:W-:-:S05]  /*0e20*/  @!P0 IMAD.WIDE.U32 R182, R95, 0x10, R76 ;  /* 0x000000105fb68825 */ /* 0x001fca00078e004c */
[----:B------:R0:W2:Y:S01]  /*0e30*/  @!P0 LDG.E.128 R84, desc[UR6][R182.64] ;  /* 0x00000006b6548981 */ /* 0x0000a2000c1e1d00 */
[----:B------:R-:W-:-:S06]  /*0e40*/  IMAD.WIDE.U32 R76, R95, 0x10, R198 ;  /* 0x000000105f4c7825 */ /* 0x000fcc00078e00c6 */
[----:B------:R-:W2:Y:S01]  /*0e50*/  LDG.E.128 R76, desc[UR6][R76.64] ;  /* 0x000000064c4c7981 */ /* 0x000ea2000c1e1d00 */
[C---:B-1----:R-:W-:Y:S01]  /*0e60*/  @!P0 IMAD.WIDE.U32 R184, R189.reuse, 0x10, R92 ;  /* 0x00000010bdb88825 */ /* 0x042fe200078e005c */
[----:B0-----:R-:W0:Y:S04]  /*0e70*/  @!P0 LDC.64 R182, c[0x0][0x220] ;  /* 0x00008800ffb68b82 */ /* 0x001e280000000a00 */
[----:B------:R1:W2:Y:S01]  /*0e80*/  @!P0 LDG.E.128 R88, desc[UR6][R184.64] ;  /* 0x00000006b8588981 */ /* 0x0002a2000c1e1d00 */
[----:B-----5:R-:W-:Y:S01]  /*0e90*/  SHF.L.U32 R197, R56, 0x10, RZ ;  /* 0x0000001038c57819 */ /* 0x020fe200000006ff */
[----:B------:R-:W-:-:S03]  /*0ea0*/  IMAD.WIDE.U32 R92, R189, 0x10, R198 ;  /* 0x00000010bd5c7825 */ /* 0x000fc600078e00c6 */
[----:B------:R-:W3:Y:S03]  /*0eb0*/  @P0 MUFU.RCP R203, R197 ;  /* 0x000000c500cb0308 */ /* 0x000ee60000001000 */
[----:B------:R-:W2:Y:S01]  /*0ec0*/  LDG.E.128 R92, desc[UR6][R92.64] ;  /* 0x000000065c5c7981 */ /* 0x000ea2000c1e1d00 */
[----:B------:R-:W-:Y:S02]  /*0ed0*/  PRMT R189, R56, 0x7632, R189 ;  /* 0x0000763238bd7816 */ /* 0x000fe400000000bd */
[----:B-1----:R-:W-:Y:S01]  /*0ee0*/  PRMT R184, R59, 0x7632, R184 ;  /* 0x000076323bb87816 */ /* 0x002fe200000000b8 */
[----:B0-----:R-:W-:Y:S01]  /*0ef0*/  @!P0 IMAD.WIDE.U32 R182, R187, 0x10, R182 ;  /* 0x00000010bbb68825 */ /* 0x001fe200078e00b6 */
[----:B------:R-:W-:Y:S02]  /*0f00*/  SHF.L.U32 R195, R57, 0x10, RZ ;  /* 0x0000001039c37819 */ /* 0x000fe400000006ff */
[----:B------:R-:W-:-:S02]  /*0f10*/  SHF.L.U32 R189, R189, 0x10, RZ ;  /* 0x00000010bdbd7819 */ /* 0x000fc400000006ff */
[----:B------:R0:W2:Y:S01]  /*0f20*/  @!P0 LDG.E.128 R96, desc[UR6][R182.64] ;  /* 0x00000006b6608981 */ /* 0x0000a2000c1e1d00 */
[----:B------:R-:W1:Y:S01]  /*0f30*/  @P0 MUFU.RCP R207, R195 ;  /* 0x000000c300cf0308 */ /* 0x000e620000001000 */
[----:B------:R-:W-:Y:S02]  /*0f40*/  PRMT R0, R57, 0x7632, R0 ;  /* 0x0000763239007816 */ /* 0x000fe40000000000 */
[----:B0-----:R-:W-:-:S05]  /*0f50*/  SHF.L.U32 R183, R184, 0x10, RZ ;  /* 0x00000010b8b77819 */ /* 0x001fca00000006ff */
[----:B------:R-:W0:Y:S01]  /*0f60*/  @P0 MUFU.RCP R205, R189 ;  /* 0x000000bd00cd0308 */ /* 0x000e220000001000 */
[----:B------:R-:W-:Y:S02]  /*0f70*/  SHF.L.U32 R193, R58, 0x10, RZ ;  /* 0x000000103ac17819 */ /* 0x000fe400000006ff */
[----:B------:R-:W-:-:S05]  /*0f80*/  SHF.L.U32 R0, R0, 0x10, RZ ;  /* 0x0000001000007819 */ /* 0x000fca00000006ff */
[----:B------:R-:W-:Y:S01]  /*0f90*/  @P0 MUFU.RCP R211, R193 ;  /* 0x000000c100d30308 */ /* 0x000fe20000001000 */
[----:B------:R-:W-:-:S07]  /*0fa0*/  LOP3.LUT P1, RZ, R186, 0xff, RZ, 0xc0, !PT ;  /* 0x000000ffbaff7812 */ /* 0x000fce000782c0ff */
[----:B------:R-:W-:Y:S01]  /*0fb0*/  @P0 MUFU.RCP R209, R0 ;  /* 0x0000000000d10308 */ /* 0x000fe20000001000 */
[----:B------:R-:W-:-:S04]  /*0fc0*/  PRMT R185, R58, 0x7632, R185 ;  /* 0x000076323ab97816 */ /* 0x000fc800000000b9 */
[----:B------:R-:W-:-:S04]  /*0fd0*/  SHF.L.U32 R185, R185, 0x10, RZ ;  /* 0x00000010b9b97819 */ /* 0x000fc800000006ff */
[----:B------:R-:W-:Y:S01]  /*0fe0*/  @P0 MUFU.RCP R213, R185 ;  /* 0x000000b900d50308 */ /* 0x000fe20000001000 */
[----:B------:R-:W-:-:S07]  /*0ff0*/  SHF.L.U32 R191, R59, 0x10, RZ ;  /* 0x000000103bbf7819 */ /* 0x000fce00000006ff */
[----:B------:R-:W-:Y:S01]  /*1000*/  @P0 MUFU.RCP R215, R191 ;  /* 0x000000bf00d70308 */ /* 0x000fe20000001000 */
[----:B----4-:R-:W-:-:S05]  /*1010*/  SHF.L.U32 R200, R100, 0x10, RZ ;  /* 0x0000001064c87819 */ /* 0x010fca00000006ff */
[----:B------:R-:W-:-:S04]  /*1020*/  @P0 FADD.FTZ R196, -R176, R200 ;  /* 0x000000c8b0c40221 */ /* 0x000fc80000010100 */
[----:B---3--:R-:W-:Y:S02]  /*1030*/  @P0 FMUL.FTZ R196, R196, R203 ;  /* 0x000000cbc4c40220 */ /* 0x008fe40000410000 */
[----:B------:R-:W3:Y:S01]  /*1040*/  @P0 MUFU.RCP R203, R183 ;  /* 0x000000b700cb0308 */ /* 0x000ee20000001000 */
[C---:B------:R-:W-:Y:S02]  /*1050*/  SHF.L.U32 R210, R103.reuse, 0x10, RZ ;  /* 0x0000001067d27819 */ /* 0x040fe400000006ff */
[----:B------:R-:W-:Y:S02]  /*1060*/  PRMT R100, R100, 0x7632, R100 ;  /* 0x0000763264647816 */ /* 0x000fe40000000064 */
[----:B------:R-:W-:Y:S02]  /*1070*/  PRMT R103, R103, 0x7632, R103 ;  /* 0x0000763267677816 */ /* 0x000fe40000000067 */
[C---:B------:R-:W-:Y:S02]  /*1080*/  SHF.L.U32 R202, R101.reuse, 0x10, RZ ;  /* 0x0000001065ca7819 */ /* 0x040fe400000006ff */
[----:B------:R-:W-:-:S02]  /*1090*/  PRMT R101, R101, 0x7632, R101 ;  /* 0x0000763265657816 */ /* 0x000fc40000000065 */
[C---:B------:R-:W-:Y:S02]  /*10a0*/  SHF.L.U32 R208, R102.reuse, 0x10, RZ ;  /* 0x0000001066d07819 */ /* 0x040fe400000006ff */
[----:B------:R-:W-:Y:S02]  /*10b0*/  PRMT R102, R102, 0x7632, R102 ;  /* 0x0000763266667816 */ /* 0x000fe40000000066 */
[----:B------:R-:W-:Y:S02]  /*10c0*/  SHF.L.U32 R204, R100, 0x10, RZ ;  /* 0x0000001064cc7819 */ /* 0x000fe400000006ff */
[----:B------:R-:W-:Y:S01]  /*10d0*/  SHF.L.U32 R212, R103, 0x10, RZ ;  /* 0x0000001067d47819 */ /* 0x000fe200000006ff */
[----:B------:R-:W-:Y:S01]  /*10e0*/  @P0 FADD.FTZ R194, -R175, R202 ;  /* 0x000000caafc20221 */ /* 0x000fe20000010100 */
[----:B------:R-:W-:Y:S02]  /*10f0*/  SHF.L.U32 R206, R101, 0x10, RZ ;  /* 0x0000001065ce7819 */ /* 0x000fe400000006ff */
[----:B------:R-:W-:Y:S01]  /*1100*/  SHF.L.U32 R101, R102, 0x10, RZ ;  /* 0x0000001066657819 */ /* 0x000fe200000006ff */
[--C-:B------:R-:W-:Y:S01]  /*1110*/  @!P0 FADD.FTZ R102, R202, -R225.reuse ;  /* 0x800000e1ca668221 */ /* 0x100fe20000010000 */
[----:B------:R-:W-:Y:S01]  /*1120*/  @P0 FADD.FTZ R188, -R156, R204 ;  /* 0x000000cc9cbc0221 */ /* 0x000fe20000010100 */
[----:B------:R-:W-:Y:S01]  /*1130*/  @P0 FADD.FTZ R182, -R153, R212 ;  /* 0x000000d499b60221 */ /* 0x000fe20000010100 */
[----:B-1----:R-:W-:Y:S01]  /*1140*/  @P0 FMUL.FTZ R194, R194, R207 ;  /* 0x000000cfc2c20220 */ /* 0x002fe20000410000 */
[--C-:B------:R-:W-:Y:S01]  /*1150*/  @!P0 FADD.FTZ R100, R200, -R225.reuse ;  /* 0x800000e1c8648221 */ /* 0x100fe20000010000 */
[----:B--2---:R-:W-:Y:S01]  /*1160*/  @!P0 FMUL.FTZ R194, R181, R102 ;  /* 0x00000066b5c28220 */ /* 0x004fe20000410000 */
[----:B------:R-:W-:Y:S01]  /*1170*/  @P0 FADD.FTZ R192, -R174, R208 ;  /* 0x000000d0aec00221 */ /* 0x000fe20000010100 */
[----:B------:R-:W-:Y:S01]  /*1180*/  @P0 FADD.FTZ R186, -R155, R206 ;  /* 0x000000ce9bba0221 */ /* 0x000fe20000010100 */
[----:B0-----:R-:W-:Y:S01]  /*1190*/  @P0 FMUL.FTZ R188, R188, R205 ;  /* 0x000000cdbcbc0220 */ /* 0x001fe20000410000 */
[----:B---3--:R-:W-:Y:S01]  /*11a0*/  @P0 FMUL.FTZ R182, R182, R203 ;  /* 0x000000cbb6b60220 */ /* 0x008fe20000410000 */
[--C-:B------:R-:W-:Y:S01]  /*11b0*/  @!P0 FADD.FTZ R200, R208, -R225.reuse ;  /* 0x800000e1d0c88221 */ /* 0x100fe20000010000 */
[----:B------:R-:W-:Y:S01]  /*11c0*/  @!P0 FADD.FTZ R102, R206, -R225 ;  /* 0x800000e1ce668221 */ /* 0x000fe20000010000 */
[----:B------:R-:W-:-:S02]  /*11d0*/  SHF.L.U32 R206, R82, 0x10, RZ ;  /* 0x0000001052ce7819 */ /* 0x000fc400000006ff */
[----:B------:R-:W-:Y:S02]  /*11e0*/  PRMT R203, R82, 0x7632, R203 ;  /* 0x0000763252cb7816 */ /* 0x000fe400000000cb */
[C---:B------:R-:W-:Y:S02]  /*11f0*/  SHF.L.U32 R208, R83.reuse, 0x10, RZ ;  /* 0x0000001053d07819 */ /* 0x040fe400000006ff */
[----:B------:R-:W-:Y:S02]  /*1200*/  PRMT R205, R83, 0x7632, R205 ;  /* 0x0000763253cd7816 */ /* 0x000fe400000000cd */
[----:B------:R-:W0:Y:S01]  /*1210*/  @!P0 LDC.64 R82, c[0x0][0x220] ;  /* 0x00008800ff528b82 */ /* 0x000e220000000a00 */
[C---:B------:R-:W-:Y:S01]  /*1220*/  @!P0 FMUL.FTZ R196, R181.reuse, R100 ;  /* 0x00000064b5c48220 */ /* 0x040fe20000410000 */
[----:B------:R-:W-:Y:S01]  /*1230*/  @!P0 FADD.FTZ R100, R204, -R225 ;  /* 0x800000e1cc648221 */ /* 0x000fe20000010000 */
[----:B------:R-:W-:Y:S01]  /*1240*/  @P0 FMUL.FTZ R192, R192, R211 ;  /* 0x000000d3c0c00220 */ /* 0x000fe20000410000 */
[----:B------:R-:W-:Y:S01]  /*1250*/  @P0 FMUL.FTZ R186, R186, R209 ;  /* 0x000000d1baba0220 */ /* 0x000fe20000410000 */
[C---:B------:R-:W-:Y:S01]  /*1260*/  @!P0 FMUL.FTZ R192, R181.reuse, R200 ;  /* 0x000000c8b5c08220 */ /* 0x040fe20000410000 */
[----:B------:R-:W-:Y:S01]  /*1270*/  @P0 FADD.FTZ R184, -R154, R101 ;  /* 0x000000659ab80221 */ /* 0x000fe20000010100 */
[----:B------:R-:W-:Y:S01]  /*1280*/  @!P0 FMUL.FTZ R188, R181, R100 ;  /* 0x00000064b5bc8220 */ /* 0x000fe20000410000 */
[--C-:B------:R-:W-:Y:S01]  /*1290*/  @!P0 FADD.FTZ R200, R101, -R225.reuse ;  /* 0x800000e165c88221 */ /* 0x100fe20000010000 */
[----:B------:R-:W-:Y:S01]  /*12a0*/  @!P0 FMUL.FTZ R186, R181, R102 ;  /* 0x00000066b5ba8220 */ /* 0x000fe20000410000 */
[----:B------:R-:W-:Y:S01]  /*12b0*/  @!P0 FADD.FTZ R102, R212, -R225 ;  /* 0x800000e1d4668221 */ /* 0x000fe20000010000 */
[----:B------:R-:W-:-:S04]  /*12c0*/  IMAD.WIDE.U32 R100, R187, 0x10, R198 ;  /* 0x00000010bb647825 */ /* 0x000fc800078e00c6 */
[----:B------:R-:W-:Y:S02]  /*12d0*/  @!P0 FMUL.FTZ R182, R181, R102 ;  /* 0x00000066b5b68220 */ /* 0x000fe40000410000 */
[----:B------:R-:W2:Y:S01]  /*12e0*/  LDG.E.128 R100, desc[UR6][R100.64] ;  /* 0x0000000664647981 */ /* 0x000ea2000c1e1d00 */
[----:B0-----:R-:W-:-:S05]  /*12f0*/  @!P0 IMAD.WIDE.U32 R82, R201, 0x10, R82 ;  /* 0x00000010c9528825 */ /* 0x001fca00078e0052 */
[----:B------:R0:W3:Y:S01]  /*1300*/  @!P0 LDG.E.128 R72, desc[UR6][R82.64] ;  /* 0x0000000652488981 */ /* 0x0000e2000c1e1d00 */
[----:B------:R-:W-:Y:S01]  /*1310*/  @P0 FMUL.FTZ R184, R184, R213 ;  /* 0x000000d5b8b80220 */ /* 0x000fe20000410000 */
[----:B------:R-:W-:Y:S01]  /*1320*/  @!P0 FMUL.FTZ R184, R181, R200 ;  /* 0x000000c8b5b88220 */ /* 0x000fe20000410000 */
[C---:B------:R-:W-:Y:S02]  /*1330*/  SHF.L.U32 R200, R80.reuse, 0x10, RZ ;  /* 0x0000001050c87819 */ /* 0x040fe400000006ff */
[----:B------:R-:W-:Y:S01]  /*1340*/  PRMT R80, R80, 0x7632, R80 ;  /* 0x0000763250507816 */ /* 0x000fe20000000050 */
[----:B------:R-:W-:Y:S01]  /*1350*/  @P0 FADD.FTZ R190, -R173, R210 ;  /* 0x000000d2adbe0221 */ /* 0x000fe20000010100 */
[----:B------:R-:W-:Y:S02]  /*1360*/  @!P0 FADD.FTZ R202, R210, -R225 ;  /* 0x800000e1d2ca8221 */ /* 0x000fe40000010000 */
[----:B------:R-:W-:Y:S01]  /*1370*/  SHF.L.U32 R80, R80, 0x10, RZ ;  /* 0x0000001050507819 */ /* 0x000fe200000006ff */
[----:B------:R-:W-:Y:S01]  /*1380*/  @P0 FMUL.FTZ R190, R190, R215 ;  /* 0x000000d7bebe0220 */ /* 0x000fe20000410000 */
[----:B------:R-:W-:Y:S01]  /*1390*/  PRMT R187, R81, 0x7632, R187 ;  /* 0x0000763251bb7816 */ /* 0x000fe200000000bb */
[----:B------:R-:W-:Y:S01]  /*13a0*/  @!P0 FMUL.FTZ R190, R181, R202 ;  /* 0x000000cab5be8220 */ /* 0x000fe20000410000 */
[----:B------:R-:W-:Y:S01]  /*13b0*/  SHF.L.U32 R202, R81, 0x10, RZ ;  /* 0x0000001051ca7819 */ /* 0x000fe200000006ff */
[----:B------:R-:W-:Y:S01]  /*13c0*/  FMUL.FTZ R189, R189, R80 ;  /* 0x00000050bdbd7220 */ /* 0x000fe20000410000 */
[C---:B------:R-:W-:Y:S01]  /*13d0*/  FADD.FTZ R120, R80.reuse, R120 ;  /* 0x0000007850787221 */ /* 0x040fe20000010000 */
[----:B------:R-:W-:Y:S01]  /*13e0*/  FFMA.FTZ R121, R80, R188, R121 ;  /* 0x000000bc50797223 */ /* 0x000fe20000010079 */
[----:B------:R-:W-:Y:S01]  /*13f0*/  IMAD.WIDE.U32 R80, R201, 0x10, R198 ;  /* 0x00000010c9507825 */ /* 0x000fe200078e00c6 */
[----:B------:R-:W-:-:S03]  /*1400*/  SHF.L.U32 R198, R187, 0x10, RZ ;  /* 0x00000010bbc67819 */ /* 0x000fc600000006ff */
[----:B------:R-:W-:Y:S01]  /*1410*/  FMUL.FTZ R193, R193, R206 ;  /* 0x000000cec1c17220 */ /* 0x000fe20000410000 */
[----:B------:R-:W-:Y:S01]  /*1420*/  SHF.L.U32 R212, R60, 0x10, RZ ;  /* 0x000000103cd47819 */ /* 0x000fe200000006ff */
[----:B------:R-:W-:Y:S01]  /*1430*/  FADD.FTZ R114, R206, R114 ;  /* 0x00000072ce727221 */ /* 0x000fe20000010000 */
[----:B------:R-:W-:Y:S01]  /*1440*/  FMUL.FTZ R187, R0, R198 ;  /* 0x000000c600bb7220 */ /* 0x000fe20000410000 */
[----:B------:R-:W-:Y:S01]  /*1450*/  SHF.L.U32 R0, R205, 0x10, RZ ;  /* 0x00000010cd007819 */ /* 0x000fe200000006ff */
[----:B------:R-:W-:Y:S01]  /*1460*/  FFMA.FTZ R115, R206, R192, R115 ;  /* 0x000000c0ce737223 */ /* 0x000fe20000010073 */
[----:B------:R-:W-:Y:S01]  /*1470*/  SHF.L.U32 R206, R63, 0x10, RZ ;  /* 0x000000103fce7819 */ /* 0x000fe200000006ff */
[----:B------:R-:W1:Y:S01]  /*1480*/  @P0 MUFU.RCP R214, R212 ;  /* 0x000000d400d60308 */ /* 0x000e620000001000 */
[----:B------:R-:W-:Y:S01]  /*1490*/  SHF.L.U32 R210, R61, 0x10, RZ ;  /* 0x000000103dd27819 */ /* 0x000fe200000006ff */
[----:B------:R-:W-:Y:S01]  /*14a0*/  FMUL.FTZ R183, R183, R0 ;  /* 0x00000000b7b77220 */ /* 0x000fe20000410000 */
[C---:B------:R-:W-:Y:S01]  /*14b0*/  FADD.FTZ R108, R0.reuse, R108 ;  /* 0x0000006c006c7221 */ /* 0x040fe20000010000 */
[----:B------:R-:W-:Y:S01]  /*14c0*/  FFMA.FTZ R109, R0, R182, R109 ;  /* 0x000000b6006d7223 */ /* 0x000fe2000001006d */
[----:B------:R-:W-:-:S03]  /*14d0*/  PRMT R213, R60, 0x7632, R213 ;  /* 0x000076323cd57816 */ /* 0x000fc600000000d5 */
[----:B------:R-:W4:Y:S01]  /*14e0*/  @P0 MUFU.RCP R0, R206 ;  /* 0x000000ce00000308 */ /* 0x000f220000001000 */
[----:B------:R-:W-:Y:S01]  /*14f0*/  FMUL.FTZ R191, R191, R208 ;  /* 0x000000d0bfbf7220 */ /* 0x000fe20000410000 */
[C---:B------:R-:W-:Y:S01]  /*1500*/  FADD.FTZ R110, R208.reuse, R110 ;  /* 0x0000006ed06e7221 */ /* 0x040fe20000010000 */
[----:B------:R-:W-:Y:S01]  /*1510*/  FFMA.FTZ R111, R208, R190, R111 ;  /* 0x000000bed06f7223 */ /* 0x000fe2000001006f */
[----:B------:R-:W-:Y:S01]  /*1520*/  SHF.L.U32 R213, R213, 0x10, RZ ;  /* 0x00000010d5d57819 */ /* 0x000fe200000006ff */
[----:B------:R-:W-:Y:S01]  /*1530*/  FMUL.FTZ R197, R197, R200 ;  /* 0x000000c8c5c57220 */ /* 0x000fe20000410000 */
[C---:B------:R-:W-:Y:S01]  /*1540*/  FADD.FTZ R122, R200.reuse, R122 ;  /* 0x0000007ac87a7221 */ /* 0x040fe20000010000 */
[----:B------:R-:W-:Y:S01]  /*1550*/  FFMA.FTZ R123, R200, R196, R123 ;  /* 0x000000c4c87b7223 */ /* 0x000fe2000001007b */
[----:B------:R-:W4:Y:S01]  /*1560*/  @P0 MUFU.RCP R216, R210 ;  /* 0x000000d200d80308 */ /* 0x000f220000001000 */
[----:B------:R-:W-:Y:S02]  /*1570*/  SHF.L.U32 R208, R62, 0x10, RZ ;  /* 0x000000103ed07819 */ /* 0x000fe400000006ff */
[----:B------:R-:W-:-:S02]  /*1580*/  PRMT R211, R61, 0x7632, R211 ;  /* 0x000076323dd37816 */ /* 0x000fc400000000d3 */
[----:B------:R-:W-:Y:S01]  /*1590*/  SHF.L.U32 R200, R203, 0x10, RZ ;  /* 0x00000010cbc87819 */ /* 0x000fe200000006ff */
[----:B------:R-:W-:Y:S01]  /*15a0*/  FADD.FTZ R116, R198, R116 ;  /* 0x00000074c6747221 */ /* 0x000fe20000010000 */
[----:B0-----:R-:W-:Y:S01]  /*15b0*/  SHF.L.U32 R82, R84, 0x10, RZ ;  /* 0x0000001054527819 */ /* 0x001fe200000006ff */
[----:B------:R-:W-:Y:S01]  /*15c0*/  FFMA.FTZ R117, R198, R186, R117 ;  /* 0x000000bac6757223 */ /* 0x000fe20000010075 */
[----:B------:R-:W-:Y:S01]  /*15d0*/  SHF.L.U32 R220, R87, 0x10, RZ ;  /* 0x0000001057dc7819 */ /* 0x000fe200000006ff */
[----:B------:R-:W-:Y:S01]  /*15e0*/  @P0 MUFU.RCP R204, R213 ;  /* 0x000000d500cc0308 */ /* 0x000fe20000001000 */
[----:B------:R-:W-:Y:S01]  /*15f0*/  SHF.L.U32 R211, R211, 0x10, RZ ;  /* 0x00000010d3d37819 */ /* 0x000fe200000006ff */
[----:B------:R-:W-:Y:S01]  /*1600*/  FMUL.FTZ R185, R185, R200 ;  /* 0x000000c8b9b97220 */ /* 0x000fe20000410000 */
[C---:B------:R-:W-:Y:S01]  /*1610*/  FADD.FTZ R112, R200.reuse, R112 ;  /* 0x00000070c8707221 */ /* 0x040fe20000010000 */
[----:B------:R-:W-:Y:S01]  /*1620*/  FFMA.FTZ R113, R200, R184, R113 ;  /* 0x000000b8c8717223 */ /* 0x000fe20000010071 */
[----:B------:R-:W-:-:S03]  /*1630*/  PRMT R209, R62, 0x7632, R209 ;  /* 0x000076323ed17816 */ /* 0x000fc600000000d1 */
[----:B------:R-:W0:Y:S01]  /*1640*/  @P0 MUFU.RCP R198, R208 ;  /* 0x000000d000c60308 */ /* 0x000e220000001000 */
[----:B------:R-:W-:Y:S01]  /*1650*/  PRMT R207, R63, 0x7632, R207 ;  /* 0x000076323fcf7816 */ /* 0x000fe200000000cf */
[----:B------:R-:W-:Y:S01]  /*1660*/  @P0 FADD.FTZ R205, -R172, R82 ;  /* 0x00000052accd0221 */ /* 0x000fe20000010100 */
[----:B------:R-:W-:Y:S01]  /*1670*/  SHF.L.U32 R200, R85, 0x10, RZ ;  /* 0x0000001055c87819 */ /* 0x000fe200000006ff */
[----:B------:R-:W-:Y:S01]  /*1680*/  FMUL.FTZ R195, R195, R202 ;  /* 0x000000cac3c37220 */ /* 0x000fe20000410000 */
[C---:B------:R-:W-:Y:S01]  /*1690*/  FADD.FTZ R118, R202.reuse, R118 ;  /* 0x00000076ca767221 */ /* 0x040fe20000010000 */
[----:B------:R-:W-:Y:S01]  /*16a0*/  FFMA.FTZ R119, R202, R194, R119 ;  /* 0x000000c2ca777223 */ /* 0x000fe20000010077 */
[----:B------:R-:W-:Y:S01]  /*16b0*/  PRMT R84, R84, 0x7632, R84 ;  /* 0x0000763254547816 */ /* 0x000fe20000000054 */
[----:B------:R-:W-:Y:S01]  /*16c0*/  @P0 FADD.FTZ R199, -R169, R220 ;  /* 0x000000dca9c70221 */ /* 0x000fe20000010100 */
[----:B------:R-:W0:Y:S01]  /*16d0*/  @P0 MUFU.RCP R202, R211 ;  /* 0x000000d300ca0308 */ /* 0x000e220000001000 */
[----:B------:R-:W-:Y:S01]  /*16e0*/  SHF.L.U32 R209, R209, 0x10, RZ ;  /* 0x00000010d1d17819 */ /* 0x000fe200000006ff */
[----:B-1----:R-:W-:Y:S01]  /*16f0*/  @P0 FMUL.FTZ R205, R205, R214 ;  /* 0x000000d6cdcd0220 */ /* 0x002fe20000410000 */
[----:B------:R-:W-:Y:S01]  /*1700*/  SHF.L.U32 R207, R207, 0x10, RZ ;  /* 0x00000010cfcf7819 */ /* 0x000fe200000006ff */
[----:B------:R-:W-:Y:S01]  /*1710*/  @P0 FADD.FTZ R203, -R171, R200 ;  /* 0x000000c8abcb0221 */ /* 0x000fe20000010100 */
[----:B------:R-:W-:Y:S01]  /*1720*/  SHF.L.U32 R218, R86, 0x10, RZ ;  /* 0x0000001056da7819 */ /* 0x000fe200000006ff */
[----:B----4-:R-:W-:Y:S01]  /*1730*/  @P0 FMUL.FTZ R199, R199, R0 ;  /* 0x00000000c7c70220 */ /* 0x010fe20000410000 */
[----:B------:R-:W-:Y:S01]  /*1740*/  SHF.L.U32 R214, R84, 0x10, RZ ;  /* 0x0000001054d67819 */ /* 0x000fe200000006ff */
[----:B------:R-:W-:Y:S01]  /*1750*/  @!P0 FADD.FTZ R0, R82, -R225 ;  /* 0x800000e152008221 */ /* 0x000fe20000010000 */
[----:B------:R-:W-:Y:S01]  /*1760*/  PRMT R85, R85, 0x7632, R85 ;  /* 0x0000763255557816 */ /* 0x000fe20000000055 */
[----:B------:R-:W1:Y:S01]  /*1770*/  @P0 MUFU.RCP R215, R209 ;  /* 0x000000d100d70308 */ /* 0x000e620000001000 */
[----:B------:R-:W-:Y:S01]  /*1780*/  @P0 FMUL.FTZ R203, R203, R216 ;  /* 0x000000d8cbcb0220 */ /* 0x000fe20000410000 */
[----:B------:R-:W-:Y:S01]  /*1790*/  @P0 FADD.FTZ R201, -R170, R218 ;  /* 0x000000daaac90221 */ /* 0x000fe20000010100 */
[----:B------:R-:W-:Y:S01]  /*17a0*/  SHF.L.U32 R216, R85, 0x10, RZ ;  /* 0x0000001055d87819 */ /* 0x000fe200000006ff */
[----:B------:R-:W-:Y:S01]  /*17b0*/  @P0 FADD.FTZ R83, -R152, R214 ;  /* 0x000000d698530221 */ /* 0x000fe20000010100 */
[----:B------:R-:W-:-:S03]  /*17c0*/  @!P0 FMUL.FTZ R205, R181, R0 ;  /* 0x00000000b5cd8220 */ /* 0x000fc60000410000 */
[----:B------:R-:W4:Y:S01]  /*17d0*/  @P0 MUFU.RCP R217, R207 ;  /* 0x000000cf00d90308 */ /* 0x000f220000001000 */
[----:B------:R-:W-:Y:S01]  /*17e0*/  PRMT R86, R86, 0x7632, R86 ;  /* 0x0000763256567816 */ /* 0x000fe20000000056 */
[----:B------:R-:W-:Y:S01]  /*17f0*/  @!P0 FADD.FTZ R82, R200, -R225 ;  /* 0x800000e1c8528221 */ /* 0x000fe20000010000 */
[----:B------:R-:W-:Y:S01]  /*1800*/  PRMT R87, R87, 0x7632, R87 ;  /* 0x0000763257577816 */ /* 0x000fe20000000057 */
[--C-:B------:R-:W-:Y:S01]  /*1810*/  @!P0 FADD.FTZ R0, R218, -R225.reuse ;  /* 0x800000e1da008221 */ /* 0x100fe20000010000 */
[----:B0-----:R-:W-:Y:S01]  /*1820*/  @P0 FMUL.FTZ R201, R201, R198 ;  /* 0x000000c6c9c90220 */ /* 0x001fe20000410000 */
[----:B------:R-:W-:Y:S01]  /*1830*/  @P0 FMUL.FTZ R204, R83, R204 ;  /* 0x000000cc53cc0220 */ /* 0x000fe20000410000 */
[----:B------:R-:W-:Y:S01]  /*1840*/  SHF.L.U32 R86, R86, 0x10, RZ ;  /* 0x0000001056567819 */ /* 0x000fe200000006ff */
[----:B------:R-:W-:Y:S01]  /*1850*/  @!P0 FMUL.FTZ R203, R181, R82 ;  /* 0x00000052b5cb8220 */ /* 0x000fe20000410000 */
[----:B------:R-:W-:Y:S01]  /*1860*/  @P0 FADD.FTZ R83, -R151, R216 ;  /* 0x000000d897530221 */ /* 0x000fe20000010100 */
[----:B------:R-:W-:Y:S01]  /*1870*/  SHF.L.U32 R218, R87, 0x10, RZ ;  /* 0x0000001057da7819 */ /* 0x000fe200000006ff */
[----:B------:R-:W-:Y:S01]  /*1880*/  @!P0 FMUL.FTZ R201, R181, R0 ;  /* 0x00000000b5c98220 */ /* 0x000fe20000410000 */
[--C-:B------:R-:W-:Y:S01]  /*1890*/  @!P0 FADD.FTZ R0, R214, -R225.reuse ;  /* 0x800000e1d6008221 */ /* 0x100fe20000010000 */
[--C-:B------:R-:W-:Y:S01]  /*18a0*/  @!P0 FADD.FTZ R82, R216, -R225.reuse ;  /* 0x800000e1d8528221 */ /* 0x100fe20000010000 */
[----:B------:R-:W-:Y:S01]  /*18b0*/  @P0 FMUL.FTZ R202, R83, R202 ;  /* 0x000000ca53ca0220 */ /* 0x000fe20000410000 */
[----:B------:R-:W-:Y:S01]  /*18c0*/  @P0 FADD.FTZ R200, -R150, R86 ;  /* 0x0000005696c80221 */ /* 0x000fe20000010100 */
[----:B------:R-:W-:Y:S01]  /*18d0*/  @P0 FADD.FTZ R198, -R149, R218 ;  /* 0x000000da95c60221 */ /* 0x000fe20000010100 */
[C---:B------:R-:W-:Y:S01]  /*18e0*/  @!P0 FMUL.FTZ R204, R181.reuse, R0 ;  /* 0x00000000b5cc8220 */ /* 0x040fe20000410000 */
[C---:B------:R-:W-:Y:S01]  /*18f0*/  @!P0 FMUL.FTZ R202, R181.reuse, R82 ;  /* 0x00000052b5ca8220 */ /* 0x040fe20000410000 */
[--C-:B------:R-:W-:Y:S01]  /*1900*/  @!P0 FADD.FTZ R84, R220, -R225.reuse ;  /* 0x800000e1dc548221 */ /* 0x100fe20000010000 */
[--C-:B------:R-:W-:Y:S01]  /*1910*/  @!P0 FADD.FTZ R0, R86, -R225.reuse ;  /* 0x800000e156008221 */ /* 0x100fe20000010000 */
[----:B------:R-:W-:Y:S01]  /*1920*/  @!P0 FADD.FTZ R82, R218, -R225 ;  /* 0x800000e1da528221 */ /* 0x000fe20000010000 */
[----:B-1----:R-:W-:Y:S01]  /*1930*/  @P0 FMUL.FTZ R200, R200, R215 ;  /* 0x000000d7c8c80220 */ /* 0x002fe20000410000 */
[----:B----4-:R-:W-:Y:S01]  /*1940*/  @P0 FMUL.FTZ R198, R198, R217 ;  /* 0x000000d9c6c60220 */ /* 0x010fe20000410000 */
[C---:B------:R-:W-:Y:S01]  /*1950*/  @!P0 FMUL.FTZ R199, R181.reuse, R84 ;  /* 0x00000054b5c78220 */ /* 0x040fe20000410000 */
[C---:B------:R-:W-:Y:S01]  /*1960*/  @!P0 FMUL.FTZ R200, R181.reuse, R0 ;  /* 0x00000000b5c88220 */ /* 0x040fe20000410000 */
[----:B------:R-:W-:Y:S01]  /*1970*/  @!P0 FMUL.FTZ R198, R181, R82 ;  /* 0x00000052b5c68220 */ /* 0x000fe20000410000 */
[----:B------:R-:W-:-:S02]  /*1980*/  SHF.L.U32 R83, R76, 0x10, RZ ;  /* 0x000000104c537819 */ /* 0x000fc400000006ff */
[----:B------:R-:W-:Y:S02]  /*1990*/  PRMT R0, R76, 0x7632, R0 ;  /* 0x000076324c007816 */ /* 0x000fe40000000000 */
[C---:B------:R-:W-:Y:S02]  /*19a0*/  SHF.L.U32 R85, R77.reuse, 0x10, RZ ;  /* 0x000000104d557819 */ /* 0x040fe400000006ff */
[----:B------:R-:W-:Y:S02]  /*19b0*/  PRMT R82, R77, 0x7632, R82 ;  /* 0x000076324d527816 */ /* 0x000fe40000000052 */
[C---:B------:R-:W-:Y:S02]  /*19c0*/  SHF.L.U32 R87, R78.reuse, 0x10, RZ ;  /* 0x000000104e577819 */ /* 0x040fe400000006ff */
[----:B------:R-:W-:Y:S02]  /*19d0*/  PRMT R84, R78, 0x7632, R84 ;  /* 0x000076324e547816 */ /* 0x000fe40000000054 */
[----:B------:R-:W-:-:S02]  /*19e0*/  SHF.L.U32 R215, R79, 0x10, RZ ;  /* 0x000000104fd77819 */ /* 0x000fc400000006ff */
[----:B------:R-:W-:Y:S02]  /*19f0*/  PRMT R86, R79, 0x7632, R86 ;  /* 0x000076324f567816 */ /* 0x000fe40000000056 */
[----:B------:R0:W4:Y:S01]  /*1a00*/  LDG.E.128 R76, desc[UR6][R80.64] ;  /* 0x00000006504c7981 */ /* 0x000122000c1e1d00 */
[----:B------:R-:W-:Y:S02]  /*1a10*/  SHF.L.U32 R226, R64, 0x10, RZ ;  /* 0x0000001040e27819 */ /* 0x000fe400000006ff */
[----:B------:R-:W-:Y:S02]  /*1a20*/  SHF.L.U32 R224, R65, 0x10, RZ ;  /* 0x0000001041e07819 */ /* 0x000fe400000006ff */
[----:B------:R-:W1:Y:S01]  /*1a30*/  @P0 MUFU.RCP R217, R226 ;  /* 0x000000e200d90308 */ /* 0x000e620000001000 */
[----:B------:R-:W-:Y:S02]  /*1a40*/  SHF.L.U32 R84, R84, 0x10, RZ ;  /* 0x0000001054547819 */ /* 0x000fe400000006ff */
[----:B------:R-:W-:-:S02]  /*1a50*/  SHF.L.U32 R220, R67, 0x10, RZ ;  /* 0x0000001043dc7819 */ /* 0x000fc400000006ff */
[----:B------:R-:W-:-:S03]  /*1a60*/  PRMT R223, R64, 0x7632, R223 ;  /* 0x0000763240df7816 */ /* 0x000fc600000000df */
[----:B------:R-:W1:Y:S01]  /*1a70*/  @P0 MUFU.RCP R218, R224 ;  /* 0x000000e000da0308 */ /* 0x000e620000001000 */
[----:B------:R-:W-:Y:S01]  /*1a80*/  SHF.L.U32 R0, R0, 0x10, RZ ;  /* 0x0000001000007819 */ /* 0x000fe200000006ff */
[----:B------:R-:W-:Y:S01]  /*1a90*/  FMUL.FTZ R209, R209, R84 ;  /* 0x00000054d1d17220 */ /* 0x000fe20000410000 */
[----:B------:R-:W-:Y:S01]  /*1aa0*/  PRMT R219, R66, 0x7632, R219 ;  /* 0x0000763242db7816 */ /* 0x000fe200000000db */
[C---:B------:R-:W-:Y:S01]  /*1ab0*/  FADD.FTZ R27, R84.reuse, R27 ;  /* 0x0000001b541b7221 */ /* 0x040fe20000010000 */
[----:B------:R-:W-:Y:S01]  /*1ac0*/  FFMA.FTZ R51, R84, R200, R51 ;  /* 0x000000c854337223 */ /* 0x000fe20000010033 */
[----:B0-----:R-:W-:Y:S02]  /*1ad0*/  SHF.L.U32 R81, R88, 0x10, RZ ;  /* 0x0000001058517819 */ /* 0x001fe400000006ff */
[----:B------:R-:W0:Y:S01]  /*1ae0*/  @P0 MUFU.RCP R84, R220 ;  /* 0x000000dc00540308 */ /* 0x000e220000001000 */
[----:B------:R-:W-:Y:S02]  /*1af0*/  SHF.L.U32 R223, R223, 0x10, RZ ;  /* 0x00000010dfdf7819 */ /* 0x000fe400000006ff */
[----:B------:R-:W-:Y:S01]  /*1b00*/  SHF.L.U32 R222, R66, 0x10, RZ ;  /* 0x0000001042de7819 */ /* 0x000fe200000006ff */
[----:B------:R-:W-:Y:S01]  /*1b10*/  FMUL.FTZ R213, R213, R0 ;  /* 0x00000000d5d57220 */ /* 0x000fe20000410000 */
[----:B------:R-:W-:Y:S01]  /*1b20*/  PRMT R221, R65, 0x7632, R221 ;  /* 0x0000763241dd7816 */ /* 0x000fe200000000dd */
[C---:B------:R-:W-:Y:S01]  /*1b30*/  FADD.FTZ R31, R0.reuse, R31 ;  /* 0x0000001f001f7221 */ /* 0x040fe20000010000 */
[----:B------:R-:W-:Y:S01]  /*1b40*/  SHF.L.U32 R219, R219, 0x10, RZ ;  /* 0x00000010dbdb7819 */ /* 0x000fe200000006ff */
[----:B------:R-:W-:Y:S01]  /*1b50*/  FFMA.FTZ R107, R0, R204, R107 ;  /* 0x000000cc006b7223 */ /* 0x000fe2000001006b */
[----:B------:R-:W-:Y:S01]  /*1b60*/  SHF.L.U32 R230, R89, 0x10, RZ ;  /* 0x0000001059e67819 */ /* 0x000fe200000006ff */
[----:B------:R-:W-:Y:S01]  /*1b70*/  @P0 FADD.FTZ R0, -R168, R81 ;  /* 0x00000051a8000221 */ /* 0x000fe20000010100 */
[----:B------:R-:W-:Y:S01]  /*1b80*/  @P0 MUFU.RCP R216, R223 ;  /* 0x000000df00d80308 */ /* 0x000fe20000001000 */
[----:B------:R-:W-:Y:S01]  /*1b90*/  FMUL.FTZ R210, R210, R85 ;  /* 0x00000055d2d27220 */ /* 0x000fe20000410000 */
[C---:B------:R-:W-:Y:S01]  /*1ba0*/  FADD.FTZ R28, R85.reuse, R28 ;  /* 0x0000001c551c7221 */ /* 0x040fe20000010000 */
[----:B------:R-:W-:Y:S01]  /*1bb0*/  FFMA.FTZ R104, R85, R203, R104 ;  /* 0x000000cb55687223 */ /* 0x000fe20000010068 */
[----:B------:R-:W-:-:S02]  /*1bc0*/  SHF.L.U32 R221, R221, 0x10, RZ ;  /* 0x00000010dddd7819 */ /* 0x000fc400000006ff */
[----:B------:R-:W-:Y:S02]  /*1bd0*/  SHF.L.U32 R82, R82, 0x10, RZ ;  /* 0x0000001052527819 */ /* 0x000fe400000006ff */
[----:B------:R-:W0:Y:S01]  /*1be0*/  @P0 MUFU.RCP R228, R222 ;  /* 0x000000de00e40308 */ /* 0x000e220000001000 */
[----:B------:R-:W-:Y:S01]  /*1bf0*/  SHF.L.U32 R86, R86, 0x10, RZ ;  /* 0x0000001056567819 */ /* 0x000fe200000006ff */
[----:B------:R-:W-:Y:S01]  /*1c00*/  FMUL.FTZ R206, R206, R215 ;  /* 0x000000d7cece7220 */ /* 0x000fe20000410000 */
[C---:B------:R-:W-:Y:S01]  /*1c10*/  FADD.FTZ R24, R215.reuse, R24 ;  /* 0x00000018d7187221 */ /* 0x040fe20000010000 */
[----:B------:R-:W-:Y:S01]  /*1c20*/  FFMA.FTZ R48, R215, R199, R48 ;  /* 0x000000c7d7307223 */ /* 0x000fe20000010030 */
[----:B------:R-:W-:Y:S01]  /*1c30*/  SHF.L.U32 R232, R91, 0x10, RZ ;  /* 0x000000105be87819 */ /* 0x000fe200000006ff */
[----:B-1----:R-:W-:Y:S02]  /*1c40*/  @P0 FMUL.FTZ R217, R0, R217 ;  /* 0x000000d900d90220 */ /* 0x002fe40000410000 */
[----:B------:R-:W1:Y:S01]  /*1c50*/  @P0 MUFU.RCP R85, R219 ;  /* 0x000000db00550308 */ /* 0x000e620000001000 */
[----:B------:R-:W-:Y:S01]  /*1c60*/  PRMT R88, R88, 0x7632, R88 ;  /* 0x0000763258587816 */ /* 0x000fe20000000058 */
[----:B------:R-:W-:Y:S01]  /*1c70*/  @P0 FADD.FTZ R215, -R167, R230 ;  /* 0x000000e6a7d70221 */ /* 0x000fe20000010100 */
[C---:B------:R-:W-:Y:S01]  /*1c80*/  SHF.L.U32 R227, R90.reuse, 0x10, RZ ;  /* 0x000000105ae37819 */ /* 0x040fe200000006ff */
[----:B------:R-:W-:Y:S01]  /*1c90*/  @!P0 FADD.FTZ R0, R81, -R225 ;  /* 0x800000e151008221 */ /* 0x000fe20000010000 */
[----:B------:R-:W-:Y:S01]  /*1ca0*/  PRMT R80, R67, 0x7632, R80 ;  /* 0x0000763243507816 */ /* 0x000fe20000000050 */
[----:B------:R-:W-:Y:S01]  /*1cb0*/  FMUL.FTZ R211, R211, R82 ;  /* 0x00000052d3d37220 */ /* 0x000fe20000410000 */
[----:B------:R-:W-:Y:S01]  /*1cc0*/  PRMT R90, R90, 0x7632, R90 ;  /* 0x000076325a5a7816 */ /* 0x000fe2000000005a */
[----:B------:R-:W1:Y:S01]  /*1cd0*/  @P0 MUFU.RCP R214, R221 ;  /* 0x000000dd00d60308 */ /* 0x000e620000001000 */
[C---:B------:R-:W-:Y:S01]  /*1ce0*/  FADD.FTZ R29, R82.reuse, R29 ;  /* 0x0000001d521d7221 */ /* 0x040fe20000010000 */
[----:B------:R-:W-:Y:S01]  /*1cf0*/  FFMA.FTZ R105, R82, R202, R105 ;  /* 0x000000ca52697223 */ /* 0x000fe20000010069 */
[----:B------:R-:W-:Y:S01]  /*1d00*/  FMUL.FTZ R207, R207, R86 ;  /* 0x00000056cfcf7220 */ /* 0x000fe20000410000 */
[C---:B------:R-:W-:Y:S01]  /*1d10*/  FADD.FTZ R25, R86.reuse, R25 ;  /* 0x0000001956197221 */ /* 0x040fe20000010000 */
[----:B------:R-:W-:Y:S01]  /*1d20*/  FFMA.FTZ R49, R86, R198, R49 ;  /* 0x000000c656317223 */ /* 0x000fe20000010031 */
[----:B------:R-:W-:Y:S01]  /*1d30*/  PRMT R82, R89, 0x7632, R82 ;  /* 0x0000763259527816 */ /* 0x000fe20000000052 */
[----:B------:R-:W-:Y:S01]  /*1d40*/  @P0 FMUL.FTZ R215, R215, R218 ;  /* 0x000000dad7d70220 */ /* 0x000fe20000410000 */
[----:B------:R-:W-:Y:S01]  /*1d50*/  @P0 FADD.FTZ R89, -R165, R232 ;  /* 0x000000e8a5590221 */ /* 0x000fe20000010100 */
[----:B------:R-:W-:Y:S01]  /*1d60*/  SHF.L.U32 R80, R80, 0x10, RZ ;  /* 0x0000001050507819 */ /* 0x000fe200000006ff */
[----:B------:R-:W-:Y:S01]  /*1d70*/  @!P0 FMUL.FTZ R217, R181, R0 ;  /* 0x00000000b5d98220 */ /* 0x000fe20000410000 */
[----:B------:R-:W-:Y:S01]  /*1d80*/  SHF.L.U32 R86, R88, 0x10, RZ ;  /* 0x0000001058567819 */ /* 0x000fe200000006ff */
[----:B------:R-:W-:Y:S01]  /*1d90*/  @!P0 FADD.FTZ R0, R230, -R225 ;  /* 0x800000e1e6008221 */ /* 0x000fe20000010000 */
[----:B------:R-:W-:Y:S01]  /*1da0*/  SHF.L.U32 R218, R90, 0x10, RZ ;  /* 0x000000105ada7819 */ /* 0x000fe200000006ff */
[----:B------:R-:W-:Y:S01]  /*1db0*/  FMUL.FTZ R212, R212, R83 ;  /* 0x00000053d4d47220 */ /* 0x000fe20000410000 */
[C---:B------:R-:W-:Y:S01]  /*1dc0*/  FADD.FTZ R30, R83.reuse, R30 ;  /* 0x0000001e531e7221 */ /* 0x040fe20000010000 */
[----:B------:R-:W-:Y:S01]  /*1dd0*/  FFMA.FTZ R106, R83, R205, R106 ;  /* 0x000000cd536a7223 */ /* 0x000fe2000001006a */
[----:B------:R-:W-:Y:S01]  /*1de0*/  FMUL.FTZ R208, R208, R87 ;  /* 0x00000057d0d07220 */ /* 0x000fe20000410000 */
[C---:B------:R-:W-:Y:S01]  /*1df0*/  FADD.FTZ R26, R87.reuse, R26 ;  /* 0x0000001a571a7221 */ /* 0x040fe20000010000 */
[----:B------:R-:W-:Y:S01]  /*1e00*/  FFMA.FTZ R50, R87, R201, R50 ;  /* 0x000000c957327223 */ /* 0x000fe20000010032 */
[----:B------:R-:W-:Y:S01]  /*1e10*/  PRMT R83, R91, 0x7632, R83 ;  /* 0x000076325b537816 */ /* 0x000fe20000000053 */
[----:B0-----:R-:W-:Y:S01]  /*1e20*/  @P0 FMUL.FTZ R89, R89, R84 ;  /* 0x0000005459590220 */ /* 0x001fe20000410000 */
[----:B------:R-:W0:Y:S01]  /*1e30*/  @P0 MUFU.RCP R87, R80 ;  /* 0x0000005000570308 */ /* 0x000e220000001000 */
[----:B------:R-:W-:Y:S01]  /*1e40*/  @P0 FADD.FTZ R91, -R166, R227 ;  /* 0x000000e3a65b0221 */ /* 0x000fe20000010100 */
[----:B------:R-:W-:Y:S01]  /*1e50*/  @P0 FADD.FTZ R81, -R148, R86 ;  /* 0x0000005694510221 */ /* 0x000fe20000010100 */
[----:B------:R-:W-:Y:S01]  /*1e60*/  SHF.L.U32 R84, R82, 0x10, RZ ;  /* 0x0000001052547819 */ /* 0x000fe200000006ff */
[----:B------:R-:W-:Y:S01]  /*1e70*/  @!P0 FMUL.FTZ R215, R181, R0 ;  /* 0x00000000b5d78220 */ /* 0x000fe20000410000 */
[--C-:B------:R-:W-:Y:S01]  /*1e80*/  @!P0 FADD.FTZ R0, R227, -R225.reuse ;  /* 0x800000e1e3008221 */ /* 0x100fe20000010000 */
[----:B------:R-:W-:Y:S01]  /*1e90*/  @P0 FADD.FTZ R90, -R146, R218 ;  /* 0x000000da925a0221 */ /* 0x000fe20000010100 */
[--C-:B------:R-:W-:Y:S01]  /*1ea0*/  @!P0 FADD.FTZ R82, R232, -R225.reuse ;  /* 0x800000e1e8528221 */ /* 0x100fe20000010000 */
[----:B------:R-:W-:Y:S01]  /*1eb0*/  @P0 FMUL.FTZ R91, R91, R228 ;  /* 0x000000e45b5b0220 */ /* 0x000fe20000410000 */
[----:B------:R-:W-:Y:S01]  /*1ec0*/  @P0 FMUL.FTZ R216, R81, R216 ;  /* 0x000000d851d80220 */ /* 0x000fe20000410000 */
[----:B------:R-:W-:Y:S01]  /*1ed0*/  @P0 FADD.FTZ R81, -R147, R84 ;  /* 0x0000005493510221 */ /* 0x000fe20000010100 */
[C---:B------:R-:W-:Y:S01]  /*1ee0*/  @!P0 FMUL.FTZ R91, R181.reuse, R0 ;  /* 0x00000000b55b8220 */ /* 0x040fe20000410000 */
[----:B-1----:R-:W-:Y:S01]  /*1ef0*/  @P0 FMUL.FTZ R90, R90, R85 ;  /* 0x000000555a5a0220 */ /* 0x002fe20000410000 */
[----:B------:R-:W-:Y:S01]  /*1f00*/  @!P0 FMUL.FTZ R89, R181, R82 ;  /* 0x00000052b5598220 */ /* 0x000fe20000410000 */
[--C-:B------:R-:W-:Y:S01]  /*1f10*/  @!P0 FADD.FTZ R0, R86, -R225.reuse ;  /* 0x800000e156008221 */ /* 0x100fe20000010000 */
[----:B------:R-:W-:Y:S01]  /*1f20*/  @!P0 FADD.FTZ R82, R84, -R225 ;  /* 0x800000e154528221 */ /* 0x000fe20000010000 */
[----:B------:R-:W-:-:S02]  /*1f30*/  SHF.L.U32 R85, R93, 0x10, RZ ;  /* 0x000000105d557819 */ /* 0x000fc400000006ff */
[----:B------:R-:W-:Y:S02]  /*1f40*/  SHF.L.U32 R228, R83, 0x10, RZ ;  /* 0x0000001053e47819 */ /* 0x000fe400000006ff */
[----:B------:R-:W-:Y:S01]  /*1f50*/  PRMT R93, R93, 0x7632, R93 ;  /* 0x000076325d5d7816 */ /* 0x000fe2000000005d */
[----:B------:R-:W-:Y:S01]  /*1f60*/  @P0 FMUL.FTZ R214, R81, R214 ;  /* 0x000000d651d60220 */ /* 0x000fe20000410000 */
[C---:B------:R-:W-:Y:S01]  /*1f70*/  @!P0 FMUL.FTZ R216, R181.reuse, R0 ;  /* 0x00000000b5d88220 */ /* 0x040fe20000410000 */
[----:B------:R-:W-:Y:S01]  /*1f80*/  @!P0 FMUL.FTZ R214, R181, R82 ;  /* 0x00000052b5d68220 */ /* 0x000fe20000410000 */
[----:B------:R-:W-:Y:S01]  /*1f90*/  SHF.L.U32 R0, R52, 0x10, RZ ;  /* 0x0000001034007819 */ /* 0x000fe200000006ff */
[----:B------:R-:W-:Y:S01]  /*1fa0*/  @P0 FADD.FTZ R88, -R145, R228 ;  /* 0x000000e491580221 */ /* 0x000fe20000010100 */
[----:B------:R-:W-:Y:S02]  /*1fb0*/  SHF.L.U32 R235, R54, 0x10, RZ ;  /* 0x0000001036eb7819 */ /* 0x000fe400000006ff */
[----:B------:R-:W-:-:S02]  /*1fc0*/  SHF.L.U32 R82, R93, 0x10, RZ ;  /* 0x000000105d527819 */ /* 0x000fc400000006ff */
[----:B------:R-:W-:Y:S02]  /*1fd0*/  SHF.L.U32 R83, R92, 0x10, RZ ;  /* 0x000000105c537819 */ /* 0x000fe400000006ff */
[C---:B------:R-:W-:Y:S01]  /*1fe0*/  SHF.L.U32 R227, R95.reuse, 0x10, RZ ;  /* 0x000000105fe37819 */ /* 0x040fe200000006ff */
[----:B------:R-:W-:Y:S01]  /*1ff0*/  @!P0 FADD.FTZ R86, R228, -R225 ;  /* 0x800000e1e4568221 */ /* 0x000fe20000010000 */
[----:B------:R-:W-:Y:S01]  /*2000*/  PRMT R92, R92, 0x7632, R92 ;  /* 0x000076325c5c7816 */ /* 0x000fe2000000005c */
[----:B------:R-:W-:Y:S01]  /*2010*/  FMUL.FTZ R224, R224, R85 ;  /* 0x00000055e0e07220 */ /* 0x000fe20000410000 */
[----:B------:R-:W-:Y:S01]  /*2020*/  PRMT R95, R95, 0x7632, R95 ;  /* 0x000076325f5f7816 */ /* 0x000fe2000000005f */
[C---:B------:R-:W-:Y:S01]  /*2030*/  FADD.FTZ R20, R85.reuse, R20 ;  /* 0x0000001455147221 */ /* 0x040fe20000010000 */
[----:B------:R-:W-:Y:S01]  /*2040*/  FFMA.FTZ R44, R85, R215, R44 ;  /* 0x000000d7552c7223 */ /* 0x000fe2000001002c */
[----:B------:R-:W1:Y:S01]  /*2050*/  @P0 MUFU.RCP R81, R0 ;  /* 0x0000000000510308 */ /* 0x000e620000001000 */
[----:B0-----:R-:W-:Y:S01]  /*2060*/  @P0 FMUL.FTZ R88, R88, R87 ;  /* 0x0000005758580220 */ /* 0x001fe20000410000 */
[----:B------:R-:W-:Y:S01]  /*2070*/  FMUL.FTZ R221, R221, R82 ;  /* 0x00000052dddd7220 */ /* 0x000fe20000410000 */
[C---:B------:R-:W-:Y:S01]  /*2080*/  FADD.FTZ R21, R82.reuse, R21 ;  /* 0x0000001552157221 */ /* 0x040fe20000010000 */
[----:B------:R-:W-:Y:S01]  /*2090*/  FFMA.FTZ R45, R82, R214, R45 ;  /* 0x000000d6522d7223 */ /* 0x000fe2000001002d */
[----:B------:R-:W-:-:S03]  /*20a0*/  SHF.L.U32 R233, R55, 0x10, RZ ;  /* 0x0000001037e97819 */ /* 0x000fc600000006ff */
[----:B------:R-:W0:Y:S01]  /*20b0*/  @P0 MUFU.RCP R85, R235 ;  /* 0x000000eb00550308 */ /* 0x000e220000001000 */
[----:B------:R-:W-:Y:S01]  /*20c0*/  PRMT R231, R52, 0x7632, R231 ;  /* 0x0000763234e77816 */ /* 0x000fe200000000e7 */
[----:B------:R-:W-:Y:S01]  /*20d0*/  @!P0 FMUL.FTZ R88, R181, R86 ;  /* 0x00000056b5588220 */ /* 0x000fe20000410000 */
[----:B------:R-:W-:Y:S02]  /*20e0*/  SHF.L.U32 R87, R94, 0x10, RZ ;  /* 0x000000105e577819 */ /* 0x000fe400000006ff */
[----:B------:R-:W-:Y:S02]  /*20f0*/  SHF.L.U32 R92, R92, 0x10, RZ ;  /* 0x000000105c5c7819 */ /* 0x000fe400000006ff */
[----:B------:R-:W-:Y:S01]  /*2100*/  SHF.L.U32 R82, R95, 0x10, RZ ;  /* 0x000000105f527819 */ /* 0x000fe200000006ff */
[----:B------:R-:W-:Y:S01]  /*2110*/  @!P0 FADD.FTZ R84, R218, -R225 ;  /* 0x800000e1da548221 */ /* 0x000fe20000010000 */
[----:B------:R-:W-:Y:S01]  /*2120*/  PRMT R94, R94, 0x7632, R94 ;  /* 0x000076325e5e7816 */ /* 0x000fe2000000005e */
[----:B------:R-:W2:Y:S01]  /*2130*/  @P0 MUFU.RCP R234, R233 ;  /* 0x000000e900ea0308 */ /* 0x000ea20000001000 */
[----:B------:R-:W-:Y:S01]  /*2140*/  SHF.L.U32 R231, R231, 0x10, RZ ;  /* 0x00000010e7e77819 */ /* 0x000fe200000006ff */
[----:B------:R-:W-:Y:S01]  /*2150*/  FMUL.FTZ R223, R223, R92 ;  /* 0x0000005cdfdf7220 */ /* 0x000fe20000410000 */
[C---:B------:R-:W-:Y:S01]  /*2160*/  FADD.FTZ R23, R92.reuse, R23 ;  /* 0x000000175c177221 */ /* 0x040fe20000010000 */
[----:B------:R-:W-:Y:S01]  /*2170*/  FFMA.FTZ R47, R92, R216, R47 ;  /* 0x000000d85c2f7223 */ /* 0x000fe2000001002f */
[----:B------:R-:W-:Y:S01]  /*2180*/  SHF.L.U32 R94, R94, 0x10, RZ ;  /* 0x000000105e5e7819 */ /* 0x000fe200000006ff */
[----:B------:R-:W-:Y:S01]  /*2190*/  FMUL.FTZ R95, R80, R82 ;  /* 0x00000052505f7220 */ /* 0x000fe20000410000 */
[----:B------:R-:W-:Y:S01]  /*21a0*/  PRMT R229, R53, 0x7632, R229 ;  /* 0x0000763235e57816 */ /* 0x000fe200000000e5 */
[C---:B------:R-:W-:Y:S01]  /*21b0*/  FADD.FTZ R17, R82.reuse, R17 ;  /* 0x0000001152117221 */ /* 0x040fe20000010000 */
[----:B------:R-:W-:Y:S01]  /*21c0*/  FFMA.FTZ R41, R82, R88, R41 ;  /* 0x0000005852297223 */ /* 0x000fe20000010029 */
[----:B------:R-:W-:Y:S01]  /*21d0*/  @!P0 FMUL.FTZ R90, R181, R84 ;  /* 0x00000054b55a8220 */ /* 0x000fe20000410000 */
[----:B------:R-:W-:-:S02]  /*21e0*/  SHF.L.U32 R237, R53, 0x10, RZ ;  /* 0x0000001035ed7819 */ /* 0x000fc400000006ff */
[----:B------:R-:W-:Y:S02]  /*21f0*/  SHF.L.U32 R92, R96, 0x10, RZ ;  /* 0x00000010605c7819 */ /* 0x000fe400000006ff */
[----:B------:R-:W-:Y:S01]  /*2200*/  SHF.L.U32 R82, R98, 0x10, RZ ;  /* 0x0000001062527819 */ /* 0x000fe200000006ff */
[----:B------:R-:W3:Y:S01]  /*2210*/  @P0 MUFU.RCP R232, R231 ;  /* 0x000000e700e80308 */ /* 0x000ee20000001000 */
[----:B------:R-:W-:Y:S01]  /*2220*/  FMUL.FTZ R226, R226, R83 ;  /* 0x00000053e2e27220 */ /* 0x000fe20000410000 */
[C---:B------:R-:W-:Y:S01]  /*2230*/  FADD.FTZ R22, R83.reuse, R22 ;  /* 0x0000001653167221 */ /* 0x040fe20000010000 */
[----:B------:R-:W-:Y:S01]  /*2240*/  FFMA.FTZ R46, R83, R217, R46 ;  /* 0x000000d9532e7223 */ /* 0x000fe2000001002e */
[----:B------:R-:W-:Y:S01]  /*2250*/  FMUL.FTZ R220, R220, R227 ;  /* 0x000000e3dcdc7220 */ /* 0x000fe20000410000 */
[C---:B------:R-:W-:Y:S01]  /*2260*/  FADD.FTZ R16, R227.reuse, R16 ;  /* 0x00000010e3107221 */ /* 0x040fe20000010000 */
[----:B------:R-:W-:Y:S01]  /*2270*/  FFMA.FTZ R40, R227, R89, R40 ;  /* 0x00000059e3287223 */ /* 0x000fe20000010028 */
[----:B------:R-:W-:Y:S01]  /*2280*/  SHF.L.U32 R229, R229, 0x10, RZ ;  /* 0x00000010e5e57819 */ /* 0x000fe200000006ff */
[----:B------:R-:W3:Y:S01]  /*2290*/  @P0 MUFU.RCP R83, R237 ;  /* 0x000000ed00530308 */ /* 0x000ee20000001000 */
[----:B------:R-:W-:Y:S01]  /*22a0*/  FMUL.FTZ R219, R219, R94 ;  /* 0x0000005edbdb7220 */ /* 0x000fe20000410000 */
[C---:B------:R-:W-:Y:S01]  /*22b0*/  FADD.FTZ R19, R94.reuse, R19 ;  /* 0x000000135e137221 */ /* 0x040fe20000010000 */
[----:B------:R-:W-:Y:S01]  /*22c0*/  FFMA.FTZ R43, R94, R90, R43 ;  /* 0x0000005a5e2b7223 */ /* 0x000fe2000001002b */
[----:B------:R-:W-:Y:S01]  /*22d0*/  PRMT R227, R54, 0x7632, R227 ;  /* 0x0000763236e37816 */ /* 0x000fe200000000e3 */
[----:B------:R-:W-:Y:S01]  /*22e0*/  @P0 FADD.FTZ R80, -R180, R92 ;  /* 0x0000005cb4500221 */ /* 0x000fe20000010100 */
[----:B------:R-:W-:Y:S01]  /*22f0*/  @P0 FADD.FTZ R94, -R178, R82 ;  /* 0x00000052b25e0221 */ /* 0x000fe20000010100 */
[----:B------:R-:W-:Y:S01]  /*2300*/  SHF.L.U32 R86, R99, 0x10, RZ ;  /* 0x0000001063567819 */ /* 0x000fe200000006ff */
[----:B------:R-:W3:Y:S01]  /*2310*/  @P0 MUFU.RCP R230, R229 ;  /* 0x000000e500e60308 */ /* 0x000ee20000001000 */
[----:B------:R-:W-:Y:S01]  /*2320*/  PRMT R96, R96, 0x7632, R96 ;  /* 0x0000763260607816 */ /* 0x000fe20000000060 */
[----:B-1----:R-:W-:Y:S01]  /*2330*/  @P0 FMUL.FTZ R93, R80, R81 ;  /* 0x00000051505d0220 */ /* 0x002fe20000410000 */
[----:B------:R-:W-:Y:S01]  /*2340*/  SHF.L.U32 R227, R227, 0x10, RZ ;  /* 0x00000010e3e37819 */ /* 0x000fe200000006ff */
[----:B0-----:R-:W-:Y:S01]  /*2350*/  @P0 FMUL.FTZ R94, R94, R85 ;  /* 0x000000555e5e0220 */ /* 0x001fe20000410000 */
[----:B------:R-:W-:Y:S01]  /*2360*/  SHF.L.U32 R84, R97, 0x10, RZ ;  /* 0x0000001061547819 */ /* 0x000fe200000006ff */
[----:B------:R-:W-:Y:S01]  /*2370*/  @P0 FADD.FTZ R81, -R177, R86 ;  /* 0x00000056b1510221 */ /* 0x000fe20000010100 */
[----:B------:R-:W-:Y:S01]  /*2380*/  @!P0 FADD.FTZ R92, R92, -R225 ;  /* 0x800000e15c5c8221 */ /* 0x000fe20000010000 */
[----:B------:R-:W-:Y:S01]  /*2390*/  SHF.L.U32 R85, R96, 0x10, RZ ;  /* 0x0000001060557819 */ /* 0x000fe200000006ff */
[----:B------:R-:W0:Y:S01]  /*23a0*/  @P0 MUFU.RCP R228, R227 ;  /* 0x000000e300e40308 */ /* 0x000e220000001000 */
[----:B------:R-:W-:Y:S01]  /*23b0*/  PRMT R97, R97, 0x7632, R97 ;  /* 0x0000763261617816 */ /* 0x000fe20000000061 */
[----:B--2---:R-:W-:Y:S01]  /*23c0*/  @P0 FMUL.FTZ R96, R81, R234 ;  /* 0x000000ea51600220 */ /* 0x004fe20000410000 */
[----:B------:R-:W-:Y:S01]  /*23d0*/  PRMT R80, R55, 0x7632, R80 ;  /* 0x0000763237507816 */ /* 0x000fe20000000050 */
[----:B------:R-:W-:Y:S01]  /*23e0*/  @!P0 FMUL.FTZ R93, R181, R92 ;  /* 0x0000005cb55d8220 */ /* 0x000fe20000410000 */
[----:B------:R-:W-:Y:S01]  /*23f0*/  SHF.L.U32 R92, R97, 0x10, RZ ;  /* 0x00000010615c7819 */ /* 0x000fe200000006ff */
[----:B------:R-:W-:Y:S01]  /*2400*/  @P0 FADD.FTZ R81, -R160, R85 ;  /* 0x00000055a0510221 */ /* 0x000fe20000010100 */
[----:B------:R-:W-:Y:S01]  /*2410*/  PRMT R98, R98, 0x7632, R98 ;  /* 0x0000763262627816 */ /* 0x000fe20000000062 */
[----:B------:R-:W-:Y:S01]  /*2420*/  @P0 FADD.FTZ R218, -R179, R84 ;  /* 0x00000054b3da0221 */ /* 0x000fe20000010100 */
[----:B------:R-:W-:Y:S01]  /*2430*/  SHF.L.U32 R80, R80, 0x10, RZ ;  /* 0x0000001050507819 */ /* 0x000fe200000006ff */
[----:B------:R-:W-:Y:S01]  /*2440*/  FMUL.FTZ R222, R222, R87 ;  /* 0x00000057dede7220 */ /* 0x000fe20000410000 */
[C---:B------:R-:W-:Y:S01]  /*2450*/  FADD.FTZ R18, R87.reuse, R18 ;  /* 0x0000001257127221 */ /* 0x040fe20000010000 */
[----:B------:R-:W-:Y:S01]  /*2460*/  FFMA.FTZ R42, R87, R91, R42 ;  /* 0x0000005b572a7223 */ /* 0x000fe2000001002a */
[----:B---3--:R-:W-:Y:S01]  /*2470*/  @P0 FMUL.FTZ R232, R81, R232 ;  /* 0x000000e851e80220 */ /* 0x008fe20000410000 */
[----:B------:R-:W-:Y:S01]  /*2480*/  @P0 FADD.FTZ R81, -R159, R92 ;  /* 0x0000005c9f510221 */ /* 0x000fe20000010100 */
[----:B------:R-:W-:Y:S01]  /*2490*/  SHF.L.U32 R87, R98, 0x10, RZ ;  /* 0x0000001062577819 */ /* 0x000fe200000006ff */
[----:B------:R-:W-:Y:S01]  /*24a0*/  @P0 FMUL.FTZ R218, R218, R83 ;  /* 0x00000053dada0220 */ /* 0x000fe20000410000 */
[--C-:B------:R-:W-:Y:S01]  /*24b0*/  @!P0 FADD.FTZ R86, R86, -R225.reuse ;  /* 0x800000e156568221 */ /* 0x100fe20000010000 */
[----:B------:R-:W1:Y:S01]  /*24c0*/  @P0 MUFU.RCP R83, R80 ;  /* 0x0000005000530308 */ /* 0x000e620000001000 */
[--C-:B------:R-:W-:Y:S01]  /*24d0*/  @!P0 FADD.FTZ R84, R84, -R225.reuse ;  /* 0x800000e154548221 */ /* 0x100fe20000010000 */
[----:B------:R-:W-:Y:S01]  /*24e0*/  @P0 FMUL.FTZ R230, R81, R230 ;  /* 0x000000e651e60220 */ /* 0x000fe20000410000 */
[----:B------:R-:W-:Y:S01]  /*24f0*/  @!P0 FADD.FTZ R82, R82, -R225 ;  /* 0x800000e152528221 */ /* 0x000fe20000010000 */
[----:B------:R-:W-:Y:S01]  /*2500*/  @P0 FADD.FTZ R81, -R158, R87 ;  /* 0x000000579e510221 */ /* 0x000fe20000010100 */
[----:B------:R-:W-:Y:S01]  /*2510*/  @!P0 FMUL.FTZ R96, R181, R86 ;  /* 0x00000056b5608220 */ /* 0x000fe20000410000 */
[----:B------:R-:W-:Y:S01]  /*2520*/  PRMT R99, R99, 0x7632, R99 ;  /* 0x0000763263637816 */ /* 0x000fe20000000063 */
[--C-:B------:R-:W-:Y:S01]  /*2530*/  @!P0 FADD.FTZ R86, R87, -R225.reuse ;  /* 0x800000e157568221 */ /* 0x100fe20000010000 */
[C---:B------:R-:W-:Y:S01]  /*2540*/  @!P0 FMUL.FTZ R218, R181.reuse, R84 ;  /* 0x00000054b5da8220 */ /* 0x040fe20000410000 */
[----:B------:R-:W-:Y:S01]  /*2550*/  @!P0 FMUL.FTZ R94, R181, R82 ;  /* 0x00000052b55e8220 */ /* 0x000fe20000410000 */
[----:B0-----:R-:W-:Y:S01]  /*2560*/  @P0 FMUL.FTZ R228, R81, R228 ;  /* 0x000000e451e40220 */ /* 0x001fe20000410000 */
[--C-:B------:R-:W-:Y:S01]  /*2570*/  @!P0 FADD.FTZ R82, R85, -R225.reuse ;  /* 0x800000e155528221 */ /* 0x100fe20000010000 */
[----:B------:R-:W-:Y:S01]  /*2580*/  @!P0 FADD.FTZ R84, R92, -R225 ;  /* 0x800000e15c548221 */ /* 0x000fe20000010000 */
[----:B------:R-:W-:Y:S01]  /*2590*/  SHF.L.U32 R234, R99, 0x10, RZ ;  /* 0x0000001063ea7819 */ /* 0x000fe200000006ff */
[C---:B------:R-:W-:Y:S01]  /*25a0*/  @!P0 FMUL.FTZ R228, R181.reuse, R86 ;  /* 0x00000056b5e48220 */ /* 0x040fe20000410000 */
[----:B------:R-:W-:Y:S01]  /*25b0*/  SHF.L.U32 R86, R102, 0x10, RZ ;  /* 0x0000001066567819 */ /* 0x000fe200000006ff */
[C---:B------:R-:W-:Y:S01]  /*25c0*/  @!P0 FMUL.FTZ R232, R181.reuse, R82 ;  /* 0x00000052b5e88220 */ /* 0x040fe20000410000 */
[----:B------:R-:W-:Y:S01]  /*25d0*/  @!P0 FMUL.FTZ R230, R181, R84 ;  /* 0x00000054b5e68220 */ /* 0x000fe20000410000 */
[----:B------:R-:W-:Y:S01]  /*25e0*/  SHF.L.U32 R240, R69, 0x10, RZ ;  /* 0x0000001045f07819 */ /* 0x000fe200000006ff */
[----:B------:R-:W-:Y:S01]  /*25f0*/  @P0 FADD.FTZ R98, -R157, R234 ;  /* 0x000000ea9d620221 */ /* 0x000fe20000010100 */
[----:B------:R-:W-:-:S02]  /*2600*/  SHF.L.U32 R82, R100, 0x10, RZ ;  /* 0x0000001064527819 */ /* 0x000fc400000006ff */
[----:B------:R-:W-:Y:S01]  /*2610*/  SHF.L.U32 R84, R101, 0x10, RZ ;  /* 0x0000001065547819 */ /* 0x000fe200000006ff */
[----:B------:R-:W-:Y:S01]  /*2620*/  @!P0 FADD.FTZ R92, R234, -R225 ;  /* 0x800000e1ea5c8221 */ /* 0x000fe20000010000 */
[----:B------:R-:W-:Y:S01]  /*2630*/  PRMT R100, R100, 0x7632, R100 ;  /* 0x0000763264647816 */ /* 0x000fe20000000064 */
[----:B------:R-:W-:Y:S01]  /*2640*/  FMUL.FTZ R235, R235, R86 ;  /* 0x00000056ebeb7220 */ /* 0x000fe20000410000 */
[----:B------:R-:W-:Y:S01]  /*2650*/  SHF.L.U32 R242, R68, 0x10, RZ ;  /* 0x0000001044f27819 */ /* 0x000fe200000006ff */
[C---:B------:R-:W-:Y:S01]  /*2660*/  FADD.FTZ R130, R86.reuse, R130 ;  /* 0x0000008256827221 */ /* 0x040fe20000010000 */
[----:B------:R-:W-:Y:S01]  /*2670*/  FFMA.FTZ R131, R86, R94, R131 ;  /* 0x0000005e56837223 */ /* 0x000fe20000010083 */
[----:B------:R-:W-:Y:S01]  /*2680*/  PRMT R101, R101, 0x7632, R101 ;  /* 0x0000763265657816 */ /* 0x000fe20000000065 */
[----:B------:R-:W0:Y:S01]  /*2690*/  @P0 MUFU.RCP R86, R240 ;  /* 0x000000f000560308 */ /* 0x000e220000001000 */
[----:B-1----:R-:W-:Y:S01]  /*26a0*/  @P0 FMUL.FTZ R98, R98, R83 ;  /* 0x0000005362620220 */ /* 0x002fe20000410000 */
[----:B------:R-:W-:Y:S01]  /*26b0*/  FMUL.FTZ R237, R237, R84 ;  /* 0x00000054eded7220 */ /* 0x000fe20000410000 */
[C---:B------:R-:W-:Y:S01]  /*26c0*/  FADD.FTZ R134, R84.reuse, R134 ;  /* 0x0000008654867221 */ /* 0x040fe20000010000 */
[----:B------:R-:W-:Y:S01]  /*26d0*/  FFMA.FTZ R135, R84, R218, R135 ;  /* 0x000000da54877223 */ /* 0x000fe20000010087 */
[----:B------:R-:W-:Y:S01]  /*26e0*/  SHF.L.U32 R100, R100, 0x10, RZ ;  /* 0x0000001064647819 */ /* 0x000fe200000006ff */
[----:B------:R-:W-:Y:S01]  /*26f0*/  @!P0 FMUL.FTZ R98, R181, R92 ;  /* 0x0000005cb5628220 */ /* 0x000fe20000410000 */
[C---:B------:R-:W-:Y:S01]  /*2700*/  SHF.L.U32 R92, R103.reuse, 0x10, RZ ;  /* 0x00000010675c7819 */ /* 0x040fe200000006ff */
[----:B------:R-:W1:Y:S01]  /*2710*/  @P0 MUFU.RCP R84, R242 ;  /* 0x000000f200540308 */ /* 0x000e620000001000 */
[----:B------:R-:W-:Y:S01]  /*2720*/  FMUL.FTZ R0, R0, R82 ;  /* 0x0000005200007220 */ /* 0x000fe20000410000 */
[C---:B------:R-:W-:Y:S01]  /*2730*/  FADD.FTZ R138, R82.reuse, R138 ;  /* 0x0000008a528a7221 */ /* 0x040fe20000010000 */
[----:B------:R-:W-:Y:S01]  /*2740*/  FFMA.FTZ R139, R82, R93, R139 ;  /* 0x0000005d528b7223 */ /* 0x000fe2000001008b */
[----:B------:R-:W-:-:S02]  /*2750*/  PRMT R103, R103, 0x7632, R103 ;  /* 0x0000763267677816 */ /* 0x000fc40000000067 */
[----:B------:R-:W-:Y:S01]  /*2760*/  SHF.L.U32 R82, R101, 0x10, RZ ;  /* 0x0000001065527819 */ /* 0x000fe200000006ff */
[----:B------:R-:W-:Y:S01]  /*2770*/  FMUL.FTZ R231, R231, R100 ;  /* 0x00000064e7e77220 */ /* 0x000fe20000410000 */
[C---:B------:R-:W-:Y:S01]  /*2780*/  FADD.FTZ R136, R100.reuse, R136 ;  /* 0x0000008864887221 */ /* 0x040fe20000010000 */
[----:B------:R-:W-:Y:S01]  /*2790*/  FFMA.FTZ R137, R100, R232, R137 ;  /* 0x000000e864897223 */ /* 0x000fe20000010089 */
[----:B------:R-:W-:Y:S02]  /*27a0*/  SHF.L.U32 R236, R70, 0x10, RZ ;  /* 0x0000001046ec7819 */ /* 0x000fe400000006ff */
[----:B------:R-:W-:Y:S01]  /*27b0*/  SHF.L.U32 R100, R73, 0x10, RZ ;  /* 0x0000001049647819 */ /* 0x000fe200000006ff */
[----:B------:R-:W-:Y:S01]  /*27c0*/  FMUL.FTZ R229, R229, R82 ;  /* 0x00000052e5e57220 */ /* 0x000fe20000410000 */
[----:B------:R-:W-:Y:S01]  /*27d0*/  SHF.L.U32 R81, R103, 0x10, RZ ;  /* 0x0000001067517819 */ /* 0x000fe200000006ff */
[C---:B------:R-:W-:Y:S01]  /*27e0*/  FADD.FTZ R132, R82.reuse, R132 ;  /* 0x0000008452847221 */ /* 0x040fe20000010000 */
[----:B------:R-:W-:Y:S01]  /*27f0*/  FFMA.FTZ R133, R82, R230, R133 ;  /* 0x000000e652857223 */ /* 0x000fe20000010085 */
[----:B------:R-:W-:Y:S01]  /*2800*/  FMUL.FTZ R233, R233, R92 ;  /* 0x0000005ce9e97220 */ /* 0x000fe20000410000 */
[C---:B------:R-:W-:Y:S01]  /*2810*/  FADD.FTZ R126, R92.reuse, R126 ;  /* 0x0000007e5c7e7221 */ /* 0x040fe20000010000 */
[----:B------:R-:W-:Y:S01]  /*2820*/  FFMA.FTZ R127, R92, R96, R127 ;  /* 0x000000605c7f7223 */ /* 0x000fe2000001007f */
[----:B------:R-:W-:Y:S01]  /*2830*/  SHF.L.U32 R82, R72, 0x10, RZ ;  /* 0x0000001048527819 */ /* 0x000fe200000006ff */
[----:B------:R-:W2:Y:S01]  /*2840*/  @P0 MUFU.RCP R92, R236 ;  /* 0x000000ec005c0308 */ /* 0x000ea20000001000 */
[----:B------:R-:W-:Y:S01]  /*2850*/  @P0 FADD.FTZ R99, -R163, R100 ;  /* 0x00000064a3630221 */ /* 0x000fe20000010100 */
[----:B------:R-:W-:Y:S01]  /*2860*/  FMUL.FTZ R103, R80, R81 ;  /* 0x0000005150677220 */ /* 0x000fe20000410000 */
[----:B------:R-:W-:Y:S01]  /*2870*/  SHF.L.U32 R238, R71, 0x10, RZ ;  /* 0x0000001047ee7819 */ /* 0x000fe200000006ff */
[----:B------:R-:W-:Y:S01]  /*2880*/  @P0 FADD.FTZ R101, -R164, R82 ;  /* 0x00000052a4650221 */ /* 0x000fe20000010100 */
[----:B------:R-:W-:Y:S01]  /*2890*/  PRMT R80, R68, 0x7632, R80 ;  /* 0x0000763244507816 */ /* 0x000fe20000000050 */
[----:B0-----:R-:W-:-:S02]  /*28a0*/  @P0 FMUL.FTZ R99, R99, R86 ;  /* 0x0000005663630220 */ /* 0x001fc40000410000 */
[----:B------:R-:W0:Y:S01]  /*28b0*/  @P0 MUFU.RCP R86, R238 ;  /* 0x000000ee00560308 */ /* 0x000e220000001000 */
[----:B------:R-:W-:Y:S01]  /*28c0*/  SHF.L.U32 R80, R80, 0x10, RZ ;  /* 0x0000001050507819 */ /* 0x000fe200000006ff */
[----:B-1----:R-:W-:Y:S01]  /*28d0*/  @P0 FMUL.FTZ R101, R101, R84 ;  /* 0x0000005465650220 */ /* 0x002fe20000410000 */
[----:B------:R-:W-:Y:S01]  /*28e0*/  SHF.L.U32 R83, R74, 0x10, RZ ;  /* 0x000000104a537819 */ /* 0x000fe200000006ff */
[--C-:B------:R-:W-:Y:S01]  /*28f0*/  @!P0 FADD.FTZ R82, R82, -R225.reuse ;  /* 0x800000e152528221 */ /* 0x100fe20000010000 */
[----:B------:R-:W-:Y:S01]  /*2900*/  @!P0 FADD.FTZ R84, R100, -R225 ;  /* 0x800000e164548221 */ /* 0x000fe20000010000 */
[C---:B------:R-:W-:Y:S01]  /*2910*/  FADD.FTZ R124, R81.reuse, R124 ;  /* 0x0000007c517c7221 */ /* 0x040fe20000010000 */
[----:B------:R-:W-:Y:S02]  /*2920*/  FFMA.FTZ R125, R81, R98, R125 ;  /* 0x00000062517d7223 */ /* 0x000fe4000001007d */
[----:B------:R-:W1:Y:S01]  /*2930*/  @P0 MUFU.RCP R81, R80 ;  /* 0x0000005000510308 */ /* 0x000e620000001000 */
[----:B------:R-:W-:Y:S01]  /*2940*/  @P0 FADD.FTZ R97, -R162, R83 ;  /* 0x00000053a2610221 */ /* 0x000fe20000010100 */
[C---:B------:R-:W-:Y:S01]  /*2950*/  @!P0 FMUL.FTZ R101, R181.reuse, R82 ;  /* 0x00000052b5658220 */ /* 0x040fe20000410000 */
[----:B------:R-:W-:Y:S01]  /*2960*/  @!P0 FMUL.FTZ R99, R181, R84 ;  /* 0x00000054b5638220 */ /* 0x000fe20000410000 */
[----:B------:R-:W-:Y:S01]  /*2970*/  SHF.L.U32 R84, R75, 0x10, RZ ;  /* 0x000000104b547819 */ /* 0x000fe200000006ff */
[----:B------:R-:W-:Y:S01]  /*2980*/  @!P0 FADD.FTZ R82, R83, -R225 ;  /* 0x800000e153528221 */ /* 0x000fe20000010000 */
[----:B------:R-:W-:Y:S01]  /*2990*/  PRMT R72, R72, 0x7632, R72 ;  /* 0x0000763248487816 */ /* 0x000fe20000000048 */
[----:B--2---:R-:W-:-:S02]  /*29a0*/  @P0 FMUL.FTZ R97, R97, R92 ;  /* 0x0000005c61610220 */ /* 0x004fc40000410000 */
[----:B------:R-:W-:Y:S01]  /*29b0*/  @!P0 FMUL.FTZ R97, R181, R82 ;  /* 0x00000052b5618220 */ /* 0x000fe20000410000 */
[----:B------:R-:W-:Y:S01]  /*29c0*/  @P0 FADD.FTZ R239, -R161, R84 ;  /* 0x00000054a1ef0221 */ /* 0x000fe20000010100 */
[----:B------:R-:W-:Y:S01]  /*29d0*/  SHF.L.U32 R82, R72, 0x10, RZ ;  /* 0x0000001048527819 */ /* 0x000fe200000006ff */
[----:B------:R-:W-:Y:S01]  /*29e0*/  @!P0 FADD.FTZ R72, R84, -R225 ;  /* 0x800000e154488221 */ /* 0x000fe20000010000 */
[----:B------:R-:W-:Y:S01]  /*29f0*/  PRMT R247, R69, 0x7632, R247 ;  /* 0x0000763245f77816 */ /* 0x000fe200000000f7 */
[----:B0-----:R-:W-:Y:S01]  /*2a00*/  @P0 FMUL.FTZ R239, R239, R86 ;  /* 0x00000056efef0220 */ /* 0x001fe20000410000 */
[----:B------:R-:W-:Y:S01]  /*2a10*/  PRMT R245, R70, 0x7632, R245 ;  /* 0x0000763246f57816 */ /* 0x000fe200000000f5 */
[----:B------:R-:W-:Y:S01]  /*2a20*/  @P0 FADD.FTZ R100, -R144, R82 ;  /* 0x0000005290640221 */ /* 0x000fe20000010100 */
[----:B------:R-:W-:Y:S01]  /*2a30*/  @!P0 FMUL.FTZ R239, R181, R72 ;  /* 0x00000048b5ef8220 */ /* 0x000fe20000410000 */
[----:B------:R-:W-:Y:S01]  /*2a40*/  @!P0 FADD.FTZ R72, R82, -R225 ;  /* 0x800000e152488221 */ /* 0x000fe20000010000 */
[----:B------:R-:W-:Y:S01]  /*2a50*/  PRMT R73, R73, 0x7632, R73 ;  /* 0x0000763249497816 */ /* 0x000fe20000000049 */
[----:B-1----:R-:W-:Y:S01]  /*2a60*/  @P0 FMUL.FTZ R100, R100, R81 ;  /* 0x0000005164640220 */ /* 0x002fe20000410000 */
[----:B------:R-:W-:-:S02]  /*2a70*/  SHF.L.U32 R247, R247, 0x10, RZ ;  /* 0x00000010f7f77819 */ /* 0x000fc400000006ff */
[----:B------:R-:W-:Y:S01]  /*2a80*/  SHF.L.U32 R245, R245, 0x10, RZ ;  /* 0x00000010f5f57819 */ /* 0x000fe200000006ff */
[----:B------:R-:W-:Y:S01]  /*2a90*/  @!P0 FMUL.FTZ R100, R181, R72 ;  /* 0x00000048b5648220 */ /* 0x000fe20000410000 */
[----:B------:R-:W-:Y:S01]  /*2aa0*/  SHF.L.U32 R72, R73, 0x10, RZ ;  /* 0x0000001049487819 */ /* 0x000fe200000006ff */
[----:B------:R-:W0:Y:S01]  /*2ab0*/  @P0 MUFU.RCP R83, R247 ;  /* 0x000000f700530308 */ /* 0x000e220000001000 */
[----:B------:R-:W-:Y:S02]  /*2ac0*/  PRMT R102, R102, 0x7632, R102 ;  /* 0x0000763266667816 */ /* 0x000fe40000000066 */
[----:B------:R-:W-:-:S05]  /*2ad0*/  PRMT R74, R74, 0x7632, R74 ;  /* 0x000076324a4a7816 */ /* 0x000fca000000004a */
[----:B------:R-:W1:Y:S01]  /*2ae0*/  @P0 MUFU.RCP R73, R245 ;  /* 0x000000f500490308 */ /* 0x000e620000001000 */
[----:B------:R-:W-:Y:S02]  /*2af0*/  SHF.L.U32 R102, R102, 0x10, RZ ;  /* 0x0000001066667819 */ /* 0x000fe400000006ff */
[----:B------:R-:W-:-:S03]  /*2b00*/  SHF.L.U32 R74, R74, 0x10, RZ ;  /* 0x000000104a4a7819 */ /* 0x000fc600000006ff */
[----:B------:R-:W-:Y:S01]  /*2b10*/  FMUL.FTZ R227, R227, R102 ;  /* 0x00000066e3e37220 */ /* 0x000fe20000410000 */
[C---:B------:R-:W-:Y:S01]  /*2b20*/  FADD.FTZ R128, R102.reuse, R128 ;  /* 0x0000008066807221 */ /* 0x040fe20000010000 */
[----:B------:R-:W-:Y:S01]  /*2b30*/  FFMA.FTZ R129, R102, R228, R129 ;  /* 0x000000e466817223 */ /* 0x000fe20000010081 */
[----:B------:R-:W-:Y:S01]  /*2b40*/  @P0 FADD.FTZ R102, -R143, R72 ;  /* 0x000000488f660221 */ /* 0x000fe20000010100 */
[----:B------:R-:W-:Y:S01]  /*2b50*/  @P0 FADD.FTZ R234, -R142, R74 ;  /* 0x0000004a8eea0221 */ /* 0x000fe20000010100 */
[--C-:B------:R-:W-:Y:S01]  /*2b60*/  @!P0 FADD.FTZ R72, R72, -R225.reuse ;  /* 0x800000e148488221 */ /* 0x100fe20000010000 */
[----:B------:R-:W-:Y:S01]  /*2b70*/  @!P0 FADD.FTZ R74, R74, -R225 ;  /* 0x800000e14a4a8221 */ /* 0x000fe20000010000 */
[----:B0-----:R-:W-:Y:S02]  /*2b80*/  @P0 FMUL.FTZ R102, R102, R83 ;  /* 0x0000005366660220 */ /* 0x001fe40000410000 */
[C---:B------:R-:W-:Y:S01]  /*2b90*/  @!P0 FMUL.FTZ R102, R181.reuse, R72 ;  /* 0x00000048b5668220 */ /* 0x040fe20000410000 */
[----:B-1----:R-:W-:Y:S01]  /*2ba0*/  @P0 FMUL.FTZ R234, R234, R73 ;  /* 0x00000049eaea0220 */ /* 0x002fe20000410000 */
[----:B------:R-:W-:Y:S01]  /*2bb0*/  @!P0 FMUL.FTZ R234, R181, R74 ;  /* 0x0000004ab5ea8220 */ /* 0x000fe20000410000 */
[----:B------:R-:W-:Y:S01]  /*2bc0*/  FADD.FTZ R72, RZ, R0 ;  /* 0x00000000ff487221 */ /* 0x000fe20000010000 */
[----:B------:R-:W-:-:S03]  /*2bd0*/  FFMA.FTZ R74, R0, R93, RZ ;  /* 0x0000005d004a7223 */ /* 0x000fc600000100ff */
[----:B------:R-:W-:Y:S01]  /*2be0*/  FADD.FTZ R72, R72, R231 ;  /* 0x000000e748487221 */ /* 0x000fe20000010000 */
[----:B------:R-:W-:-:S03]  /*2bf0*/  FFMA.FTZ R74, R231, R232, R74 ;  /* 0x000000e8e74a7223 */ /* 0x000fc6000001004a */
        /* <DEDUP_REMOVED lines=17> */
[----:B------:R-:W-:Y:S01]  /*2d10*/  FFMA.FTZ R74, R195, R194, R74 ;  /* 0x000000c2c34a7223 */ /* 0x000fe2000001004a */
[----:B------:R-:W-:Y:S02]  /*2d20*/  PRMT R75, R75, 0x7632, R75 ;  /* 0x000076324b4b7816 */ /* 0x000fe4000000004b */
[----:B------:R-:W-:Y:S01]  /*2d30*/  FADD.FTZ R72, R72, R187 ;  /* 0x000000bb48487221 */ /* 0x000fe20000010000 */
[----:B------:R-:W-:Y:S01]  /*2d40*/  FFMA.FTZ R74, R187, R186, R74 ;  /* 0x000000babb4a7223 */ /* 0x000fe2000001004a */
[----:B------:R-:W-:Y:S02]  /*2d50*/  SHF.L.U32 R244, R75, 0x10, RZ ;  /* 0x000000104bf47819 */ /* 0x000fe400000006ff */
[----:B----4-:R-:W-:Y:S01]  /*2d60*/  SHF.L.U32 R73, R76, 0x10, RZ ;  /* 0x000000104c497819 */ /* 0x010fe200000006ff */
[----:B------:R-:W-:Y:S01]  /*2d70*/  FADD.FTZ R72, R72, R193 ;  /* 0x000000c148487221 */ /* 0x000fe20000010000 */
[----:B------:R-:W-:Y:S01]  /*2d80*/  SHF.L.U32 R75, R77, 0x10, RZ ;  /* 0x000000104d4b7819 */ /* 0x000fe200000006ff */
[----:B------:R-:W-:-:S02]  /*2d90*/  FFMA.FTZ R74, R193, R192, R74 ;  /* 0x000000c0c14a7223 */ /* 0x000fc4000001004a */
[----:B------:R-:W-:Y:S01]  /*2da0*/  FADD.FTZ R72, R72, R185 ;  /* 0x000000b948487221 */ /* 0x000fe20000010000 */
[----:B------:R-:W-:Y:S01]  /*2db0*/  FMUL.FTZ R242, R242, R73 ;  /* 0x00000049f2f27220 */ /* 0x000fe20000410000 */
[----:B------:R-:W-:Y:S01]  /*2dc0*/  FFMA.FTZ R74, R185, R184, R74 ;  /* 0x000000b8b94a7223 */ /* 0x000fe2000001004a */
[C---:B------:R-:W-:Y:S01]  /*2dd0*/  FADD.FTZ R14, R73.reuse, R14 ;  /* 0x0000000e490e7221 */ /* 0x040fe20000010000 */
[----:B------:R-:W-:Y:S01]  /*2de0*/  FFMA.FTZ R38, R73, R101, R38 ;  /* 0x0000006549267223 */ /* 0x000fe20000010026 */
[----:B------:R-:W-:Y:S01]  /*2df0*/  FMUL.FTZ R240, R240, R75 ;  /* 0x0000004bf0f07220 */ /* 0x000fe20000410000 */
[C---:B------:R-:W-:Y:S01]  /*2e00*/  FADD.FTZ R12, R75.reuse, R12 ;  /* 0x0000000c4b0c7221 */ /* 0x040fe20000010000 */
[----:B------:R-:W-:Y:S01]  /*2e10*/  FFMA.FTZ R36, R75, R99, R36 ;  /* 0x000000634b247223 */ /* 0x000fe20000010024 */
[----:B------:R-:W-:Y:S02]  /*2e20*/  SHF.L.U32 R73, R78, 0x10, RZ ;  /* 0x000000104e497819 */ /* 0x000fe400000006ff */
[----:B------:R-:W-:Y:S01]  /*2e30*/  SHF.L.U32 R75, R79, 0x10, RZ ;  /* 0x000000104f4b7819 */ /* 0x000fe200000006ff */
[----:B------:R-:W-:Y:S01]  /*2e40*/  FADD.FTZ R72, R72, R191 ;  /* 0x000000bf48487221 */ /* 0x000fe20000010000 */
[----:B------:R-:W-:Y:S01]  /*2e50*/  FFMA.FTZ R74, R191, R190, R74 ;  /* 0x000000bebf4a7223 */ /* 0x000fe2000001004a */
[----:B------:R-:W-:Y:S01]  /*2e60*/  FMUL.FTZ R236, R236, R73 ;  /* 0x00000049ecec7220 */ /* 0x000fe20000410000 */
[C---:B------:R-:W-:Y:S01]  /*2e70*/  FADD.FTZ R10, R73.reuse, R10 ;  /* 0x0000000a490a7221 */ /* 0x040fe20000010000 */
[----:B------:R-:W-:Y:S01]  /*2e80*/  FFMA.FTZ R34, R73, R97, R34 ;  /* 0x0000006149227223 */ /* 0x000fe20000010022 */
[----:B------:R-:W-:Y:S01]  /*2e90*/  FMUL.FTZ R238, R238, R75 ;  /* 0x0000004beeee7220 */ /* 0x000fe20000410000 */
[C---:B------:R-:W-:Y:S01]  /*2ea0*/  FADD.FTZ R7, R75.reuse, R7 ;  /* 0x000000074b077221 */ /* 0x040fe20000010000 */
[----:B------:R-:W-:Y:S01]  /*2eb0*/  FFMA.FTZ R32, R75, R239, R32 ;  /* 0x000000ef4b207223 */ /* 0x000fe20000010020 */
        /* <DEDUP_REMOVED lines=28> */
[----:B------:R-:W-:Y:S01]  /*3080*/  FADD.FTZ R72, R73, R222 ;  /* 0x000000de49487221 */ /* 0x000fe20000010000 */
[----:B------:R-:W-:Y:S01]  /*3090*/  FFMA.FTZ R74, R222, R91, R75 ;  /* 0x0000005bde4a7223 */ /* 0x000fe2000001004b */
[----:B------:R-:W-:-:S02]  /*30a0*/  @!P0 FADD.FTZ R82, R244, -R225 ;  /* 0x800000e1f4528221 */ /* 0x000fc40000010000 */
        /* <DEDUP_REMOVED lines=11> */
[----:B------:R-:W-:Y:S01]  /*3160*/  FADD.FTZ R74, R73, R242 ;  /* 0x000000f2494a7221 */ /* 0x000fe20000010000 */
[----:B------:R-:W-:Y:S01]  /*3170*/  FFMA.FTZ R76, R242, R101, R75 ;  /* 0x00000065f24c7223 */ /* 0x000fe2000001004b */
[----:B------:R-:W-:Y:S02]  /*3180*/  SHF.L.U32 R243, R243, 0x10, RZ ;  /* 0x00000010f3f37819 */ /* 0x000fe400000006ff */
[----:B------:R-:W-:Y:S01]  /*3190*/  SHF.L.U32 R72, R77, 0x10, RZ ;  /* 0x000000104d487819 */ /* 0x000fe200000006ff */
[----:B------:R-:W-:Y:S01]  /*31a0*/  FADD.FTZ R73, R74, R225 ;  /* 0x000000e14a497221 */ /* 0x000fe20000010000 */
[----:B------:R-:W-:Y:S01]  /*31b0*/  FFMA.FTZ R75, R225, R100, R76 ;  /* 0x00000064e14b7223 */ /* 0x000fe2000001004c */
[----:B------:R-:W0:Y:S01]  /*31c0*/  @P0 MUFU.RCP R81, R243 ;  /* 0x000000f300510308 */ /* 0x000e220000001000 */
[----:B------:R-:W-:Y:S01]  /*31d0*/  PRMT R78, R78, 0x7632, R78 ;  /* 0x000076324e4e7816 */ /* 0x000fe2000000004e */
[----:B------:R-:W-:Y:S01]  /*31e0*/  FMUL.FTZ R247, R247, R72 ;  /* 0x00000048f7f77220 */ /* 0x000fe20000410000 */
[C---:B------:R-:W-:Y:S01]  /*31f0*/  FADD.FTZ R13, R72.reuse, R13 ;  /* 0x0000000d480d7221 */ /* 0x040fe20000010000 */
[----:B------:R-:W-:Y:S01]  /*3200*/  FFMA.FTZ R37, R72, R102, R37 ;  /* 0x0000006648257223 */ /* 0x000fe20000010025 */
[----:B------:R-:W-:Y:S01]  /*3210*/  FADD.FTZ R72, R73, R240 ;  /* 0x000000f049487221 */ /* 0x000fe20000010000 */
[----:B------:R-:W-:Y:S01]  /*3220*/  FFMA.FTZ R74, R240, R99, R75 ;  /* 0x00000063f04a7223 */ /* 0x000fe2000001004b */
[----:B------:R-:W-:-:S02]  /*3230*/  SHF.L.U32 R78, R78, 0x10, RZ ;  /* 0x000000104e4e7819 */ /* 0x000fc400000006ff */
[----:B------:R-:W-:Y:S01]  /*3240*/  FADD.FTZ R73, R72, R247 ;  /* 0x000000f748497221 */ /* 0x000fe20000010000 */
[----:B------:R-:W-:Y:S01]  /*3250*/  FFMA.FTZ R75, R247, R102, R74 ;  /* 0x00000066f74b7223 */ /* 0x000fe2000001004a */
[----:B------:R-:W-:Y:S01]  /*3260*/  PRMT R79, R79, 0x7632, R79 ;  /* 0x000076324f4f7816 */ /* 0x000fe2000000004f */
[----:B------:R-:W-:Y:S01]  /*3270*/  FMUL.FTZ R245, R245, R78 ;  /* 0x0000004ef5f57220 */ /* 0x000fe20000410000 */
[C---:B------:R-:W-:Y:S01]  /*3280*/  FADD.FTZ R11, R78.reuse, R11 ;  /* 0x0000000b4e0b7221 */ /* 0x040fe20000010000 */
[-C--:B------:R-:W-:Y:S01]  /*3290*/  FFMA.FTZ R35, R78, R234.reuse, R35 ;  /* 0x000000ea4e237223 */ /* 0x080fe20000010023 */
[----:B------:R-:W-:Y:S01]  /*32a0*/  FADD.FTZ R78, R73, R236 ;  /* 0x000000ec494e7221 */ /* 0x000fe20000010000 */
[----:B------:R-:W-:Y:S01]  /*32b0*/  FFMA.FTZ R80, R236, R97, R75 ;  /* 0x00000061ec507223 */ /* 0x000fe2000001004b */
[----:B------:R-:W-:Y:S01]  /*32c0*/  @P0 FADD.FTZ R244, -R141, R244 ;  /* 0x000000f48df40221 */ /* 0x000fe20000010100 */
[----:B------:R-:W-:Y:S01]  /*32d0*/  SHF.L.U32 R76, R79, 0x10, RZ ;  /* 0x000000104f4c7819 */ /* 0x000fe200000006ff */
[----:B------:R-:W-:Y:S01]  /*32e0*/  FADD.FTZ R73, R78, R245 ;  /* 0x000000f54e497221 */ /* 0x000fe20000010000 */
[----:B------:R-:W-:Y:S01]  /*32f0*/  SHF.R.U32.HI R72, RZ, 0x5, R8 ;  /* 0x00000005ff487819 */ /* 0x000fe20000011608 */
[----:B------:R-:W-:Y:S01]  /*3300*/  FFMA.FTZ R75, R245, R234, R80 ;  /* 0x000000eaf54b7223 */ /* 0x000fe20000010050 */
[----:B0-----:R-:W-:Y:S01]  /*3310*/  @P0 FMUL.FTZ R244, R244, R81 ;  /* 0x00000051f4f40220 */ /* 0x001fe20000410000 */
[----:B------:R-:W-:Y:S01]  /*3320*/  UMOV UR4, 0xffffffff ;  /* 0xffffffff00047882 */ /* 0x000fe20000000000 */
[----:B------:R-:W-:Y:S01]  /*3330*/  @!P0 FMUL.FTZ R244, R181, R82 ;  /* 0x00000052b5f48220 */ /* 0x000fe20000410000 */
[----:B------:R-:W-:Y:S01]  /*3340*/  LOP3.LUT R74, R72, 0x7fffff8, RZ, 0xc0, !PT ;  /* 0x07fffff8484a7812 */ /* 0x000fe200078ec0ff */
[----:B------:R-:W-:Y:S01]  /*3350*/  FMUL.FTZ R243, R243, R76 ;  /* 0x0000004cf3f37220 */ /* 0x000fe20000410000 */
[----:B------:R-:W-:Y:S01]  /*3360*/  FADD.FTZ R78, R73, R238 ;  /* 0x000000ee494e7221 */ /* 0x000fe20000010000 */
        /* <DEDUP_REMOVED lines=26> */
.L_x_510:
[----:B------:R-:W3:Y:S01]  /*3510*/  @!P2 S2R R79, SR_CgaCtaId ;  /* 0x00000000004fa919 */ /* 0x000ee20000008800 */
[----:B------:R-:W-:Y:S01]  /*3520*/  LOP3.LUT R77, R72, 0x7, RZ, 0xc0, !PT ;  /* 0x00000007484d7812 */ /* 0x000fe200078ec0ff */
[----:B------:R-:W-:Y:S05]  /*3530*/  WARPSYNC.ALL ;  /* 0x0000000000007948 */ /* 0x000fea0003800000 */
[----:B------:R-:W-:Y:S01]  /*3540*/  @!P2 MOV R72, 0x400 ;  /* 0x000004000048a802 */ /* 0x000fe20000000f00 */
[----:B------:R-:W-:Y:S01]  /*3550*/  BSSY B0, `(.L_x_495) ;  /* 0x0000023000007945 */ /* 0x000fe20003800000 */
[----:B------:R-:W-:Y:S02]  /*3560*/  LOP3.LUT P0, RZ, R77, 0x1f, R8, 0xf8, !PT ;  /* 0x0000001f4dff7812 */ /* 0x000fe4000780f808 */
[----:B------:R-:W-:-:S02]  /*3570*/  CS2R R86, SRZ ;  /* 0x0000000000567805 */ /* 0x000fc4000001ff00 */
[----:B------:R-:W-:Y:S02]  /*3580*/  @!P2 IADD3 R77, R74, R77, RZ ;  /* 0x0000004d4a4da210 */ /* 0x000fe40007ffe0ff */
[----:B---3--:R-:W-:Y:S01]  /*3590*/  @!P2 LEA R80, R79, R72, 0x18 ;  /* 0x000000484f50a211 */ /* 0x008fe200078ec0ff */
[----:B-1----:R-:W-:Y:S01]  /*35a0*/  FADD.FTZ R72, R73, R76 ;  /* 0x0000004c49487221 */ /* 0x002fe20000010000 */
[----:B0-2---:R-:W-:Y:S02]  /*35b0*/  FADD.FTZ R73, R75, R78 ;  /* 0x0000004e4b497221 */ /* 0x005fe40000010000 */
[----:B------:R-:W-:-:S05]  /*35c0*/  @!P2 LEA R77, R77, R80, 0x3 ;  /* 0x000000504d4da211 */ /* 0x000fca00078e18ff */
        /* <DEDUP_REMOVED lines=27> */
.L_x_496:
[----:B------:R-:W-:Y:S05]  /*3780*/  BSYNC B0 ;  /* 0x0000000000007941 */ /* 0x000fea0003800000 */
.L_x_495:
[----:B------:R-:W1:Y:S01]  /*3790*/  LDC R241, c[0x0][0x210] ;  /* 0x00008400fff17b82 */ /* 0x000e620000000800 */
[----:B------:R-:W-:Y:S02]  /*37a0*/  LOP3.LUT R78, R140, 0x1, RZ, 0xc0, !PT ;  /* 0x000000018c4e7812 */ /* 0x000fe400078ec0ff */
[----:B------:R-:W-:Y:S02]  /*37b0*/  LEA.HI R92, R8, R3, RZ, 0x18 ;  /* 0x00000003085c7211 */ /* 0x000fe400078fc0ff */
[----:B------:R-:W-:-:S03]  /*37c0*/  IADD3 R75, -R78, RZ, RZ ;  /* 0x000000ff4e4b7210 */ /* 0x000fc60007ffe1ff */
[----:B0-----:R-:W0:Y:S01]  /*37d0*/  @!P0 LDC.64 R72, c[0x0][0x250] ;  /* 0x00009400ff488b82 */ /* 0x001e220000000a00 */
[----:B-1----:R-:W-:-:S04]  /*37e0*/  SHF.L.U32 R74, R241, 0x2, RZ ;  /* 0x00000002f14a7819 */ /* 0x002fc800000006ff */
[----:B------:R-:W-:Y:S02]  /*37f0*/  LOP3.LUT R74, R75, R74, RZ, 0xc0, !PT ;  /* 0x0000004a4b4a7212 */ /* 0x000fe400078ec0ff */
[----:B------:R-:W-:-:S04]  /*3800*/  SHF.L.U32 R75, R92, 0x2, RZ ;  /* 0x000000025c4b7819 */ /* 0x000fc800000006ff */
[----:B------:R-:W-:-:S04]  /*3810*/  IADD3 R75, P3, R74, R75, RZ ;  /* 0x0000004b4a4b7210 */ /* 0x000fc80007f7e0ff */
[----:B------:R-:W-:Y:S02]  /*3820*/  @!P0 IADD3 R76, P2, R6, R75, RZ ;  /* 0x0000004b064c8210 */ /* 0x000fe40007f5e0ff */
[----:B------:R-:W-:Y:S02]  /*3830*/  IADD3.X R74, RZ, RZ, RZ, P3, !PT ;  /* 0x000000ffff4a7210 */ /* 0x000fe40001ffe4ff */
[----:B0-----:R-:W-:Y:S02]  /*3840*/  @!P0 LEA R72, P3, R76, R72, 0x3 ;  /* 0x000000484c488211 */ /* 0x001fe400078618ff */
[----:B------:R-:W-:Y:S02]  /*3850*/  @!P0 IADD3.X R77, RZ, R74, RZ, P2, !PT ;  /* 0x0000004aff4d8210 */ /* 0x000fe400017fe4ff */
[----:B------:R-:W-:Y:S02]  /*3860*/  ISETP.NE.AND P2, PT, R8, RZ, PT ;  /* 0x000000ff0800720c */ /* 0x000fe40003f45270 */
[----:B------:R-:W-:-:S05]  /*3870*/  @!P0 LEA.HI.X R73, R76, R73, R77, 0x3, P3 ;  /* 0x000000494c498211 */ /* 0x000fca00018f1c4d */
[----:B------:R0:W-:Y:S01]  /*3880*/  @!P0 STG.E.64 desc[UR6][R72.64], R86 ;  /* 0x0000005648008986 */ /* 0x0001e2000c101b06 */
[----:B------:R-:W-:-:S05]  /*3890*/  ISETP.NE.AND P0, PT, R78, RZ, PT ;  /* 0x000000ff4e00720c */ /* 0x000fca0003f05270 */
[----:B------:R-:W-:Y:S08]  /*38a0*/  @P2 BRA `(.L_x_497) ;  /* 0x0000000000502947 */ /* 0x000ff00003800000 */
[----:B0-----:R-:W-:Y:S01]  /*38b0*/  SEL R72, R241, RZ, P0 ;  /* 0x000000fff1487207 */ /* 0x001fe20000000000 */
[----:B------:R-:W-:Y:S01]  /*38c0*/  ULDC.64 UR4, c[0x0][0x258] ;  /* 0x0000960000047ab9 */ /* 0x000fe20000000a00 */
[----:B------:R-:W-:Y:S02]  /*38d0*/  HFMA2.MMA R77, -RZ, RZ, 0, 5.9604644775390625e-08 ;  /* 0x00000001ff4d7435 */ /* 0x000fe400000001ff */
[----:B------:R-:W-:-:S04]  /*38e0*/  IADD3 R73, P0, R3, R72, RZ ;  /* 0x0000004803497210 */ /* 0x000fc80007f1e0ff */
[----:B------:R-:W-:Y:S02]  /*38f0*/  LEA.HI.X.SX32 R76, R72, RZ, 0x1, P0 ;  /* 0x000000ff484c7211 */ /* 0x000fe400000f0eff */
[----:B------:R-:W-:-:S04]  /*3900*/  LEA R72, P0, R73, UR4, 0x2 ;  /* 0x0000000449487c11 */ /* 0x000fc8000f8010ff */
[----:B------:R-:W-:Y:S02]  /*3910*/  LEA.HI.X R73, R73, UR5, R76, 0x2, P0 ;  /* 0x0000000549497c11 */ /* 0x000fe400080f144c */
[----:B------:R-:W-:-:S04]  /*3920*/  LOP3.LUT P0, RZ, R140, 0x2, RZ, 0xc0, !PT ;  /* 0x000000028cff7812 */ /* 0x000fc8000780c0ff */
[----:B------:R-:W-:Y:S01]  /*3930*/  SEL R77, R77, 0xffffffff, !P0 ;  /* 0xffffffff4d4d7807 */ /* 0x000fe20004000000 */
[----:B------:R-:W-:Y:S06]  /*3940*/  MEMBAR.ALL.GPU ;  /* 0x0000000000007992 */ /* 0x000fec000000a000 */
[----:B------:R-:W-:-:S00]  /*3950*/  ERRBAR ;  /* 0x00000000000079ab */ /* 0x000fc00000000000 */
[----:B------:R-:W-:Y:S06]  /*3960*/  CGAERRBAR ;  /* 0x00000000000075ab */ /* 0x000fec0000000000 */
[----:B------:R0:W-:Y:S01]  /*3970*/  REDG.E.ADD.S32.STRONG.GPU desc[UR6][R72.64], R77 ;  /* 0x0000004d4800798e */ /* 0x0001e2000c10e386 */
[----:B------:R-:W-:-:S04]  /*3980*/  SHF.L.U32 R76, R140, 0x1, RZ ;  /* 0x000000018c4c7819 */ /* 0x000fc800000006ff */
[----:B------:R-:W-:-:S07]  /*3990*/  LOP3.LUT R79, R76, 0x4, RZ, 0xc, !PT ;  /* 0x000000044c4f7812 */ /* 0x000fce00078e0cff */
.L_x_498:
[----:B------:R-:W2:Y:S04]  /*39a0*/  LDG.E.STRONG.GPU R76, desc[UR6][R72.64] ;  /* 0x00000006484c7981 */ /* 0x000ea8000c1ef900 */
[----:B--2---:R-:W-:Y:S01]  /*39b0*/  CCTL.IVALL ;  /* 0x00000000ff00798f */ /* 0x004fe20002000000 */
[----:B------:R-:W-:Y:S05]  /*39c0*/  YIELD ;  /* 0x0000000000007946 */ /* 0x000fea0003800000 */
[----:B------:R-:W-:-:S13]  /*39d0*/  ISETP.NE.AND P0, PT, R76, R79, PT ;  /* 0x0000004f4c00720c */ /* 0x000fda0003f05270 */
[----:B------:R-:W-:Y:S05]  /*39e0*/  @P0 BRA `(.L_x_498) ;  /* 0xfffffffc00ec0947 */ /* 0x000fea000383ffff */
.L_x_497:
[----:B------:R-:W-:Y:S01]  /*39f0*/  ISETP.GT.U32.AND P0, PT, R4, 0x3, PT ;  /* 0x000000030400780c */ /* 0x000fe20003f04070 */
[----:B------:R-:W-:Y:S05]  /*3a00*/  WARPSYNC.ALL ;  /* 0x0000000000007948 */ /* 0x000fea0003800000 */
[----:B------:R-:W-:Y:S06]  /*3a10*/  BAR.SYNC.DEFER_BLOCKING 0x0 ;  /* 0x0000000000007b1d */ /* 0x000fec0000010000 */
[----:B------:R-:W-:-:S02]  /*3a20*/  ULDC UR4, c[0x0][0x214] ;  /* 0x0000850000047ab9 */ /* 0x000fc40000000800 */
[----:B0-----:R-:W0:Y:S01]  /*3a30*/  @!P0 LDC.64 R72, c[0x0][0x250] ;  /* 0x00009400ff488b82 */ /* 0x001e220000000a00 */
[----:B------:R-:W-:-:S04]  /*3a40*/  @!P0 IADD3 R75, P2, R4, R75, RZ ;  /* 0x0000004b044b8210 */ /* 0x000fc80007f5e0ff */
[----:B------:R-:W-:Y:S02]  /*3a50*/  @!P0 IADD3.X R76, RZ, R74, RZ, P2, !PT ;  /* 0x0000004aff4c8210 */ /* 0x000fe400017fe4ff */
[----:B0-----:R-:W-:-:S04]  /*3a60*/  @!P0 LEA R74, P2, R75, R72, 0x3 ;  /* 0x000000484b4a8211 */ /* 0x001fc800078418ff */
[----:B------:R-:W-:Y:S02]  /*3a70*/  @!P0 LEA.HI.X R75, R75, R73, R76, 0x3, P2 ;  /* 0x000000494b4b8211 */ /* 0x000fe400010f1c4c */
[----:B------:R-:W-:-:S06]  /*3a80*/  CS2R R72, SRZ ;  /* 0x0000000000487805 */ /* 0x000fcc000001ff00 */
        /* <DEDUP_REMOVED lines=21> */
[----:B0-----:R-:W-:-:S04]  /*3be0*/  FADD.FTZ R72, R75, R72 ;  /* 0x000000484b487221 */ /* 0x001fc80000010000 */
[----:B------:R-:W-:Y:S01]  /*3bf0*/  FMUL.FTZ R73, R72, 2.4414062863797880709e-05 ;  /* 0x37cccccd48497820 */ /* 0x000fe20000410000 */
[----:B-1----:R-:W-:Y:S01]  /*3c00*/  FADD.FTZ R74, R77, R74 ;  /* 0x0000004a4d4a7221 */ /* 0x002fe20000010000 */
[----:B------:R-:W0:Y:S03]  /*3c10*/  S2R R72, SR_CTAID.X ;  /* 0x0000000000487919 */ /* 0x000e260000002500 */
[----:B------:R-:W-:-:S04]  /*3c20*/  FMUL.FTZ R74, R74, 2.4414062863797880709e-05 ;  /* 0x37cccccd4a4a7820 */ /* 0x000fc80000410000 */
[C-C-:B------:R-:W-:Y:S01]  /*3c30*/  FFMA.FTZ R94, R74.reuse, R94, R73.reuse ;  /* 0x0000005e4a5e7223 */ /* 0x140fe20000010049 */
[C-C-:B------:R-:W-:Y:S01]  /*3c40*/  FFMA.FTZ R88, R74.reuse, R88, R73.reuse ;  /* 0x000000584a587223 */ /* 0x140fe20000010049 */
[C-C-:B------:R-:W-:Y:S01]  /*3c50*/  FFMA.FTZ R93, R74.reuse, R93, R73.reuse ;  /* 0x0000005d4a5d7223 */ /* 0x140fe20000010049 */
[C-C-:B------:R-:W-:Y:S01]  /*3c60*/  FFMA.FTZ R232, R74.reuse, R232, R73.reuse ;  /* 0x000000e84ae87223 */ /* 0x140fe20000010049 */
[----:B------:R-:W-:Y:S01]  /*3c70*/  FADD.FTZ R76, R235, -R94 ;  /* 0x8000005eeb4c7221 */ /* 0x000fe20000010000 */
[----:B------:R-:W-:Y:S01]  /*3c80*/  FADD.FTZ R88, R95, -R88 ;  /* 0x800000585f587221 */ /* 0x000fe20000010000 */
        /* <DEDUP_REMOVED lines=18> */
[--C-:B------:R-:W-:Y:S01]  /*3db0*/  FFMA.FTZ R200, R74, R200, R73.reuse ;  /* 0x000000c84ac87223 */ /* 0x100fe20000010049 */
[----:B0-----:R-:W-:Y:S01]  /*3dc0*/  SHF.L.U32 R72, R72, 0x8, RZ ;  /* 0x0000000848487819 */ /* 0x001fe200000006ff */
        /* <DEDUP_REMOVED lines=16> */
[----:B------:R-:W0:Y:S01]  /*3ed0*/  LDC.64 R94, c[0x0][0x280] ;  /* 0x0000a000ff5e7b82 */ /* 0x000e220000000a00 */
[----:B------:R-:W-:Y:S01]  /*3ee0*/  FFMA.FTZ R74, R74, R244, R73 ;  /* 0x000000f44a4a7223 */ /* 0x000fe20000010049 */
[----:B------:R-:W-:Y:S01]  /*3ef0*/  LOP3.LUT R73, R72, 0x300, RZ, 0xc0, !PT ;  /* 0x0000030048497812 */ /* 0x000fe200078ec0ff */
[----:B------:R-:W-:Y:S01]  /*3f00*/  FADD.FTZ R96, R233, -R96 ;  /* 0x80000060e9607221 */ /* 0x000fe20000010000 */
[----:B------:R-:W-:Y:S01]  /*3f10*/  FADD.FTZ R98, R103, -R98 ;  /* 0x8000006267627221 */ /* 0x000fe20000010000 */
[----:B------:R-:W-:Y:S01]  /*3f20*/  FADD.FTZ R0, R0, -R93 ;  /* 0x8000005d00007221 */ /* 0x000fe20000010000 */
[----:B------:R-:W-:Y:S01]  /*3f30*/  LOP3.LUT R73, R73, 0x1f, R8, 0xf8, !PT ;  /* 0x0000001f49497812 */ /* 0x000fe200078ef808 */
[----:B------:R-:W-:Y:S01]  /*3f40*/  FADD.FTZ R232, R231, -R232 ;  /* 0x800000e8e7e87221 */ /* 0x000fe20000010000 */
[----:B------:R-:W-:Y:S01]  /*3f50*/  FADD.FTZ R218, R237, -R218 ;  /* 0x800000daedda7221 */ /* 0x000fe20000010000 */
[----:B------:R-:W-:Y:S01]  /*3f60*/  FADD.FTZ R230, R229, -R230 ;  /* 0x800000e6e5e67221 */ /* 0x000fe20000010000 */
[----:B------:R-:W-:Y:S01]  /*3f70*/  LOP3.LUT R73, R73, 0xe0, R8, 0xf8, !PT ;  /* 0x000000e049497812 */ /* 0x000fe200078ef808 */
[----:B------:R-:W-:Y:S01]  /*3f80*/  FADD.FTZ R228, R227, -R228 ;  /* 0x800000e4e3e47221 */ /* 0x000fe20000010000 */
[----:B------:R-:W-:Y:S01]  /*3f90*/  FADD.FTZ R196, R197, -R196 ;  /* 0x800000c4c5c47221 */ /* 0x000fe20000010000 */
[----:B------:R-:W-:Y:S01]  /*3fa0*/  FADD.FTZ R188, R189, -R188 ;  /* 0x800000bcbdbc7221 */ /* 0x000fe20000010000 */
[----:B------:R-:W-:Y:S01]  /*3fb0*/  FADD.FTZ R194, R195, -R194 ;  /* 0x800000c2c3c27221 */ /* 0x000fe20000010000 */
[----:B------:R-:W-:-:S02]  /*3fc0*/  IMAD R103, R2, 0x1400, R73 ;  /* 0x0000140002677824 */ /* 0x000fc400078e0249 */
        /* <DEDUP_REMOVED lines=71> */
[C---:B------:R-:W-:Y:S01]  /*4440*/  IADD3 R199, R103.reuse, 0x1000, RZ ;  /* 0x0000100067c77810 */ /* 0x040fe20007ffe0ff */
        /* <DEDUP_REMOVED lines=9> */
[--C-:B------:R-:W-:Y:S01]  /*44e0*/  IMAD.WIDE.U32 R96, R97, 0x10, R94.reuse ;  /* 0x0000001061607825 */ /* 0x100fe200078e005e */
[----:B------:R-:W-:Y:S01]  /*44f0*/  F2FP.BF16.F32.PACK_AB R77, R83, R194 ;  /* 0x000000c2534d723e */ /* 0x000fe200000010ff */
[----:B------:R0:W-:Y:S01]  /*4500*/  STG.E.128 desc[UR6][R102.64], R72 ;  /* 0x0000004866007986 */ /* 0x0001e2000c101d06 */
[----:B------:R-:W-:Y:S01]  /*4510*/  F2FP.BF16.F32.PACK_AB R76, R81, R76 ;  /* 0x0000004c514c723e */ /* 0x000fe200000010ff */
[----:B------:R-:W-:Y:S01]  /*4520*/  IMAD.WIDE.U32 R94, R199, 0x10, R94 ;  /* 0x00000010c75e7825 */ /* 0x000fe200078e005e */
[----:B------:R-:W-:-:S02]  /*4530*/  F2FP.BF16.F32.PACK_AB R83, R183, R206 ;  /* 0x000000ceb753723e */ /* 0x000fc400000010ff */
        /* <DEDUP_REMOVED lines=9> */
[----:B------:R-:W-:Y:S02]  /*45d0*/  F2FP.BF16.F32.PACK_AB R91, R181, R238 ;  /* 0x000000eeb55b723e */ /* 0x000fe400000010ff */
[----:B------:R-:W-:Y:S01]  /*45e0*/  F2FP.BF16.F32.PACK_AB R90, R197, R90 ;  /* 0x0000005ac55a723e */ /* 0x000fe200000010ff */
[----:B------:R0:W-:Y:S01]  /*45f0*/  STG.E.128 desc[UR6][R96.64], R84 ;  /* 0x0000005460007986 */ /* 0x0001e2000c101d06 */
[----:B------:R-:W-:Y:S02]  /*4600*/  F2FP.BF16.F32.PACK_AB R89, R195, R240 ;  /* 0x000000f0c359723e */ /* 0x000fe400000010ff */
[----:B------:R-:W-:Y:S02]  /*4610*/  F2FP.BF16.F32.PACK_AB R88, R193, R88 ;  /* 0x00000058c158723e */ /* 0x000fe400000010ff */
[----:B------:R-:W-:-:S02]  /*4620*/  IADD3 R2, R2, R241, RZ ;  /* 0x000000f102027210 */ /* 0x000fc40007ffe0ff */
        /* <DEDUP_REMOVED lines=84> */
.L_x_493:
[----:B------:R-:W0:Y:S01]  /*4b70*/  LDC.64 R16, c[0x0][0x270] ;  /* 0x00009c00ff107b82 */ /* 0x000e220000000a00 */
[----:B------:R-:W-:-:S05]  /*4b80*/  IMAD R5, R92, 0x1400, R5 ;  /* 0x000014005c057824 */ /* 0x000fca00078e0205 */
[C---:B------:R-:W-:Y:S02]  /*4b90*/  IADD3 R9, R5.reuse, 0x400, RZ ;  /* 0x0000040005097810 */ /* 0x040fe40007ffe0ff */
        /* <DEDUP_REMOVED lines=8> */
[----:B------:R0:W-:Y:S03]  /*4c20*/  STG.E.128 desc[UR6][R2.64+0x10], R72 ;  /* 0x0000104802007986 */ /* 0x0001e6000c101d06 */
[----:B------:R-:W-:Y:S01]  /*4c30*/  IMAD.WIDE.U32 R8, R9, 0x20, R18 ;  /* 0x0000002009087825 */ /* 0x000fe200078e0012 */
[----:B------:R-:W-:Y:S03]  /*4c40*/  STG.E.128 desc[UR6][R4.64], R52 ;  /* 0x0000003404007986 */ /* 0x000fe6000c101d06 */
[--C-:B------:R-:W-:Y:S01]  /*4c50*/  IMAD.WIDE.U32 R10, R15, 0x20, R16.reuse ;  /* 0x000000200f0a7825 */ /* 0x100fe200078e0010 */
[----:B------:R-:W-:Y:S03]  /*4c60*/  STG.E.128 desc[UR6][R4.64+0x10], R56 ;  /* 0x0000103804007986 */ /* 0x000fe6000c101d06 */
[--C-:B------:R-:W-:Y:S01]  /*4c70*/  IMAD.WIDE.U32 R12, R33, 0x20, R16.reuse ;  /* 0x00000020210c7825 */ /* 0x100fe200078e0010 */
[----:B------:R-:W-:Y:S03]  /*4c80*/  STG.E.128 desc[UR6][R6.64], R76 ;  /* 0x0000004c06007986 */ /* 0x000fe6000c101d06 */
[----:B------:R-:W-:Y:S01]  /*4c90*/  IMAD.WIDE.U32 R16, R35, 0x20, R16 ;  /* 0x0000002023107825 */ /* 0x000fe200078e0010 */
[----:B------:R-:W-:Y:S03]  /*4ca0*/  STG.E.128 desc[UR6][R6.64+0x10], R80 ;  /* 0x0000105006007986 */ /* 0x000fe6000c101d06 */
[--C-:B0-----:R-:W-:Y:S01]  /*4cb0*/  IMAD.WIDE.U32 R2, R15, 0x20, R18.reuse ;  /* 0x000000200f027825 */ /* 0x101fe200078e0012 */
[----:B------:R-:W-:Y:S03]  /*4cc0*/  STG.E.128 desc[UR6][R8.64], R60 ;  /* 0x0000003c08007986 */ /* 0x000fe6000c101d06 */
[--C-:B------:R-:W-:Y:S01]  /*4cd0*/  IMAD.WIDE.U32 R14, R33, 0x20, R18.reuse ;  /* 0x00000020210e7825 */ /* 0x100fe200078e0012 */
        /* <DEDUP_REMOVED lines=15> */
.L_x_494:
[----:B------:R-:W-:Y:S01]  /*4dd0*/  HFMA2.MMA R85, -RZ, RZ, 0, 9.5367431640625e-07 ;  /* 0x00000010ff557435 */ /* 0x000fe200000001ff */
[----:B------:R-:W-:Y:S02]  /*4de0*/  MOV R84, R73 ;  /* 0x0000004900547202 */ /* 0x000fe40000000f00 */
[----:B------:R-:W-:Y:S02]  /*4df0*/  MOV R86, 0x1f ;  /* 0x0000001f00567802 */ /* 0x000fe40000000f00 */
[----:B------:R-:W-:-:S07]  /*4e00*/  MOV R81, 0xffffffff ;  /* 0xffffffff00517802 */ /* 0x000fce0000000f00 */
[----:B------:R-:W-:Y:S05]  /*4e10*/  WARPSYNC.COLLECTIVE R81, `(.L_x_500) ;  /* 0x0000000051087348 */ /* 0x000fea0003c00000 */
[----:B------:R0:W1:Y:S02]  /*4e20*/  SHFL.DOWN P0, R83, R84, R85, R86 ;  /* 0x0800005554537389 */ /* 0x0000640000000056 */
[----:B01----:R-:W-:Y:S01]  /*4e30*/  ENDCOLLECTIVE ;  /* 0x000000000000791b */ /* 0x003fe20003800000 */
.L_x_500:
[----:B------:R-:W-:Y:S02]  /*4e40*/  MOV R84, R75 ;  /* 0x0000004b00547202 */ /* 0x000fe40000000f00 */
[----:B------:R-:W-:-:S07]  /*4e50*/  MOV R76, R83 ;  /* 0x00000053004c7202 */ /* 0x000fce0000000f00 */
[----:B------:R-:W-:Y:S05]  /*4e60*/  WARPSYNC.COLLECTIVE R81, `(.L_x_501) ;  /* 0x0000000051087348 */ /* 0x000fea0003c00000 */
[----:B------:R0:W1:Y:S02]  /*4e70*/  SHFL.DOWN P0, R83, R84, R85, R86 ;  /* 0x0800005554537389 */ /* 0x0000640000000056 */
[----:B01----:R-:W-:Y:S01]  /*4e80*/  ENDCOLLECTIVE ;  /* 0x000000000000791b */ /* 0x003fe20003800000 */
.L_x_501:
[----:B------:R-:W-:Y:S01]  /*4e90*/  FADD.FTZ R76, R73, R76 ;  /* 0x0000004c494c7221 */ /* 0x000fe20000010000 */
[----:B------:R-:W-:-:S04]  /*4ea0*/  HFMA2.MMA R85, -RZ, RZ, 0, 4.76837158203125e-07 ;  /* 0x00000008ff557435 */ /* 0x000fc800000001ff */
[----:B------:R-:W-:Y:S02]  /*4eb0*/  MOV R84, R76 ;  /* 0x0000004c00547202 */ /* 0x000fe40000000f00 */
[----:B------:R-:W-:-:S07]  /*4ec0*/  MOV R78, R83 ;  /* 0x00000053004e7202 */ /* 0x000fce0000000f00 */
[----:B------:R-:W-:Y:S05]  /*4ed0*/  WARPSYNC.COLLECTIVE R81, `(.L_x_502) ;  /* 0x0000000051087348 */ /* 0x000fea0003c00000 */
[----:B------:R0:W1:Y:S02]  /*4ee0*/  SHFL.DOWN P0, R83, R84, R85, R86 ;  /* 0x0800005554537389 */ /* 0x0000640000000056 */
[----:B01----:R-:W-:Y:S01]  /*4ef0*/  ENDCOLLECTIVE ;  /* 0x000000000000791b */ /* 0x003fe20003800000 */
.L_x_502:
[----:B------:R-:W-:-:S05]  /*4f00*/  FADD.FTZ R78, R75, R78 ;  /* 0x0000004e4b4e7221 */ /* 0x000fca0000010000 */
[----:B------:R-:W-:Y:S02]  /*4f10*/  MOV R84, R78 ;  /* 0x0000004e00547202 */ /* 0x000fe40000000f00 */
[----:B------:R-:W-:-:S07]  /*4f20*/  MOV R77, R83 ;  /* 0x00000053004d7202 */ /* 0x000fce0000000f00 */
[----:B------:R-:W-:Y:S05]  /*4f30*/  WARPSYNC.COLLECTIVE R81, `(.L_x_503) ;  /* 0x0000000051087348 */ /* 0x000fea0003c00000 */
[----:B------:R0:W1:Y:S02]  /*4f40*/  SHFL.DOWN P0, R83, R84, R85, R86 ;  /* 0x0800005554537389 */ /* 0x0000640000000056 */
[----:B01----:R-:W-:Y:S01]  /*4f50*/  ENDCOLLECTIVE ;  /* 0x000000000000791b */ /* 0x003fe20003800000 */
.L_x_503:
[----:B------:R-:W-:Y:S01]  /*4f60*/  FADD.FTZ R77, R76, R77 ;  /* 0x0000004d4c4d7221 */ /* 0x000fe20000010000 */
[----:B------:R-:W-:-:S04]  /*4f70*/  HFMA2.MMA R85, -RZ, RZ, 0, 2.384185791015625e-07 ;  /* 0x00000004ff557435 */ /* 0x000fc800000001ff */
[----:B------:R-:W-:Y:S02]  /*4f80*/  MOV R84, R77 ;  /* 0x0000004d00547202 */ /* 0x000fe40000000f00 */
[----:B------:R-:W-:-:S07]  /*4f90*/  MOV R79, R83 ;  /* 0x00000053004f7202 */ /* 0x000fce0000000f00 */
[----:B------:R-:W-:Y:S05]  /*4fa0*/  WARPSYNC.COLLECTIVE R81, `(.L_x_504) ;  /* 0x0000000051087348 */ /* 0x000fea0003c00000 */
[----:B------:R0:W1:Y:S02]  /*4fb0*/  SHFL.DOWN P0, R83, R84, R85, R86 ;  /* 0x0800005554537389 */ /* 0x0000640000000056 */
[----:B01----:R-:W-:Y:S01]  /*4fc0*/  ENDCOLLECTIVE ;  /* 0x000000000000791b */ /* 0x003fe20003800000 */
.L_x_504:
[----:B------:R-:W-:-:S05]  /*4fd0*/  FADD.FTZ R79, R78, R79 ;  /* 0x0000004f4e4f7221 */ /* 0x000fca0000010000 */
[----:B------:R-:W-:Y:S02]  /*4fe0*/  MOV R84, R79 ;  /* 0x0000004f00547202 */ /* 0x000fe40000000f00 */
[----:B------:R-:W-:-:S07]  /*4ff0*/  MOV R80, R83 ;  /* 0x0000005300507202 */ /* 0x000fce0000000f00 */
[----:B------:R-:W-:Y:S05]  /*5000*/  WARPSYNC.COLLECTIVE R81, `(.L_x_505) ;  /* 0x0000000051087348 */ /* 0x000fea0003c00000 */
[----:B------:R0:W1:Y:S02]  /*5010*/  SHFL.DOWN P0, R83, R84, R85, R86 ;  /* 0x0800005554537389 */ /* 0x0000640000000056 */
[----:B01----:R-:W-:Y:S01]  /*5020*/  ENDCOLLECTIVE ;  /* 0x000000000000791b */ /* 0x003fe20003800000 */
.L_x_505:
[----:B------:R-:W-:Y:S01]  /*5030*/  FADD.FTZ R80, R77, R80 ;  /* 0x000000504d507221 */ /* 0x000fe20000010000 */
[----:B------:R-:W-:-:S04]  /*5040*/  HFMA2.MMA R85, -RZ, RZ, 0, 1.1920928955078125e-07 ;  /* 0x00000002ff557435 */ /* 0x000fc800000001ff */
[----:B------:R-:W-:Y:S02]  /*5050*/  MOV R84, R80 ;  /* 0x0000005000547202 */ /* 0x000fe40000000f00 */
[----:B------:R-:W-:-:S07]  /*5060*/  MOV R82, R83 ;  /* 0x0000005300527202 */ /* 0x000fce0000000f00 */
[----:B------:R-:W-:Y:S05]  /*5070*/  WARPSYNC.COLLECTIVE R81, `(.L_x_506) ;  /* 0x0000000051087348 */ /* 0x000fea0003c00000 */
[----:B------:R0:W1:Y:S02]  /*5080*/  SHFL.DOWN P0, R83, R84, R85, R86 ;  /* 0x0800005554537389 */ /* 0x0000640000000056 */
[----:B01----:R-:W-:Y:S01]  /*5090*/  ENDCOLLECTIVE ;  /* 0x000000000000791b */ /* 0x003fe20003800000 */
.L_x_506:
[----:B------:R-:W-:-:S05]  /*50a0*/  FADD.FTZ R82, R79, R82 ;  /* 0x000000524f527221 */ /* 0x000fca0000010000 */
[----:B------:R-:W-:Y:S02]  /*50b0*/  MOV R84, R82 ;  /* 0x0000005200547202 */ /* 0x000fe40000000f00 */
[----:B------:R-:W-:-:S07]  /*50c0*/  MOV R73, R83 ;  /* 0x0000005300497202 */ /* 0x000fce0000000f00 */
[----:B------:R-:W-:Y:S05]  /*50d0*/  WARPSYNC.COLLECTIVE R81, `(.L_x_507) ;  /* 0x0000000051087348 */ /* 0x000fea0003c00000 */
[----:B------:R0:W1:Y:S02]  /*50e0*/  SHFL.DOWN P0, R83, R84, R85, R86 ;  /* 0x0800005554537389 */ /* 0x0000640000000056 */
[----:B01----:R-:W-:Y:S01]  /*50f0*/  ENDCOLLECTIVE ;  /* 0x000000000000791b */ /* 0x003fe20003800000 */
.L_x_507:
[----:B------:R-:W-:Y:S01]  /*5100*/  FADD.FTZ R73, R80, R73 ;  /* 0x0000004950497221 */ /* 0x000fe20000010000 */
[----:B------:R-:W-:-:S04]  /*5110*/  HFMA2.MMA R85, -RZ, RZ, 0, 5.9604644775390625e-08 ;  /* 0x00000001ff557435 */ /* 0x000fc800000001ff */
[----:B------:R-:W-:Y:S02]  /*5120*/  MOV R84, R73 ;  /* 0x0000004900547202 */ /* 0x000fe40000000f00 */
[----:B------:R-:W-:-:S07]  /*5130*/  MOV R75, R83 ;  /* 0x00000053004b7202 */ /* 0x000fce0000000f00 */
[----:B------:R-:W-:Y:S05]  /*5140*/  WARPSYNC.COLLECTIVE R81, `(.L_x_508) ;  /* 0x0000000051087348 */ /* 0x000fea0003c00000 */
[----:B------:R0:W1:Y:S02]  /*5150*/  SHFL.DOWN P0, R83, R84, R85, R86 ;  /* 0x0800005554537389 */ /* 0x0000640000000056 */
[----:B01----:R-:W-:Y:S01]  /*5160*/  ENDCOLLECTIVE ;  /* 0x000000000000791b */ /* 0x003fe20003800000 */
.L_x_508:
[----:B------:R-:W-:-:S05]  /*5170*/  FADD.FTZ R75, R82, R75 ;  /* 0x0000004b524b7221 */ /* 0x000fca0000010000 */
[----:B------:R-:W-:Y:S02]  /*5180*/  MOV R84, R75 ;  /* 0x0000004b00547202 */ /* 0x000fe40000000f00 */
[----:B------:R-:W-:-:S07]  /*5190*/  MOV R76, R83 ;  /* 0x00000053004c7202 */ /* 0x000fce0000000f00 */
[----:B------:R-:W-:Y:S05]  /*51a0*/  WARPSYNC.COLLECTIVE R81, `(.L_x_509) ;  /* 0x0000000051087348 */ /* 0x000fea0003c00000 */
[----:B------:R0:W1:Y:S02]  /*51b0*/  SHFL.DOWN P0, R83, R84, R85, R86 ;  /* 0x0800005554537389 */ /* 0x0000640000000056 */
[----:B01----:R-:W-:Y:S01]  /*51c0*/  ENDCOLLECTIVE ;  /* 0x000000000000791b */ /* 0x003fe20003800000 */
.L_x_509:
[----:B------:R-:W-:Y:S01]  /*51d0*/  MOV R78, R83 ;  /* 0x00000053004e7202 */ /* 0x000fe20000000f00 */
[----:B------:R-:W-:Y:S06]  /*51e0*/  BRA `(.L_x_510) ;  /* 0xffffffe000c87947 */ /* 0x000fec000383ffff */
.L_x_511:
        /* <DEDUP_REMOVED lines=9> */
.L_x_5397:


//--------------------- .text._ZN10layer_norm22ln_bwd_finalize_kernelINS_22Kernel_traits_finalizeILj40960E6__halffS2_fjLj1024ELj4ENS_18Kernel_traits_baseILj40960ES2_fS2_fjLj1024EEEEEEEvNS_9BwdParamsE --------------------------
	.section	.text._ZN10layer_norm22ln_bwd_finalize_kernelINS_22Kernel_traits_finalizeILj40960E6__halffS2_fjLj1024ELj4ENS_18Kernel_traits_baseILj40960ES2_fS2_fjLj1024EEEEEEEvNS_9BwdParamsE,"ax",@progbits
	.align	128
        .global         _ZN10layer_norm22ln_bwd_finalize_kernelINS_22Kernel_traits_finalizeILj40960E6__halffS2_fjLj1024ELj4ENS_18Kernel_traits_baseILj40960ES2_fS2_fjLj1024EEEEEEEvNS_9BwdParamsE
        .type           _ZN10layer_norm22ln_bwd_finalize_kernelINS_22Kernel_traits_finalizeILj40960E6__halffS2_fjLj1024ELj4ENS_18Kernel_traits_baseILj40960ES2_fS2_fjLj1024EEEEEEEvNS_9BwdParamsE,@function
        .size           _ZN10layer_norm22ln_bwd_finalize_kernelINS_22Kernel_traits_finalizeILj40960E6__halffS2_fjLj1024ELj4ENS_18Kernel_traits_baseILj40960ES2_fS2_fjLj1024EEEEEEEvNS_9BwdParamsE,(.L_x_5398 - _ZN10layer_norm22ln_bwd_finalize_kernelINS_22Kernel_traits_finalizeILj40960E6__halffS2_fjLj1024ELj4ENS_18Kernel_traits_baseILj40960ES2_fS2_fjLj1024EEEEEEEvNS_9BwdParamsE)
        .other          _ZN10layer_norm22ln_bwd_finalize_kernelINS_22Kernel_traits_finalizeILj40960E6__halffS2_fjLj1024ELj4ENS_18Kernel_traits_baseILj40960ES2_fS2_fjLj1024EEEEEEEvNS_9BwdParamsE,@"STO_CUDA_ENTRY STV_DEFAULT"
_ZN10layer_norm22ln_bwd_finalize_kernelINS_22Kernel_traits_finalizeILj40960E6__halffS2_fjLj1024ELj4ENS_18Kernel_traits_baseILj40960ES2_fS2_fjLj1024EEEEEEEvNS_9BwdParamsE:
.text._ZN10layer_norm22ln_bwd_finalize_kernelINS_22Kernel_traits_finalizeILj40960E6__halffS2_fjLj1024ELj4ENS_18Kernel_traits_baseILj40960ES2_fS2_fjLj1024EEEEEEEvNS_9BwdParamsE:
        /* <DEDUP_REMOVED lines=25> */
.L_x_523:
        /* <DEDUP_REMOVED lines=28> */
.L_x_516:
        /* <DEDUP_REMOVED lines=33> */
.L_x_515:
[----:B------:R-:W-:Y:S05]  /*0560*/  BSYNC B1 ;  /* 0x0000000000017941 */ /* 0x000fea0003800000 */
.L_x_514:
        /* <DEDUP_REMOVED lines=23> */
.L_x_518:
[----:B------:R-:W-:Y:S05]  /*06e0*/  BSYNC B1 ;  /* 0x0000000000017941 */ /* 0x000fea0003800000 */
.L_x_517:
        /* <DEDUP_REMOVED lines=11> */
.L_x_513:
[----:B------:R-:W-:Y:S05]  /*07a0*/  BSYNC B0 ;  /* 0x0000000000007941 */ /* 0x000fea0003800000 */
.L_x_512:
        /* <DEDUP_REMOVED lines=29> */
.L_x_534:
[----:B------:R-:W-:Y:S01]  /*0980*/  @!P1 SHF.R.U32.HI R12, RZ, 0x3, R0 ;  /* 0x00000003ff0c9819 */ /* 0x000fe20000011600 */
[----:B---3--:R-:W-:Y:S01]  /*0990*/  FADD.FTZ R14, R9, R14 ;  /* 0x0000000e090e7221 */ /* 0x008fe20000010000 */
[----:B--2---:R-:W-:Y:S02]  /*09a0*/  FADD.FTZ R11, R10, R11 ;  /* 0x0000000b0a0b7221 */ /* 0x004fe40000010000 */
[----:B------:R-:W-:-:S05]  /*09b0*/  @!P1 LOP3.LUT R12, R12, 0x1ffffffc, RZ, 0xc0, !PT ;  /* 0x1ffffffc0c0c9812 */ /* 0x000fca00078ec0ff */
[----:B------:R2:W-:Y:S04]  /*09c0*/  @!P1 STS [R12+UR4+0x2000], R14 ;  /* 0x0020000e0c009988 */ /* 0x0005e80008000804 */
[----:B------:R2:W-:Y:S02]  /*09d0*/  @!P1 STS [R12+UR4+0x2080], R11 ;  /* 0x0020800b0c009988 */ /* 0x0005e40008000804 */
.L_x_519:
        /* <DEDUP_REMOVED lines=14> */
.L_x_522:
[----:B------:R-:W-:Y:S05]  /*0ac0*/  BSYNC B0 ;  /* 0x0000000000007941 */ /* 0x000fea0003800000 */
.L_x_521:
[C---:B------:R-:W-:Y:S02]  /*0ad0*/  ISETP.GT.U32.AND P1, PT, R3.reuse, -0xa001, PT ;  /* 0xffff5fff0300780c */ /* 0x040fe40003f24070 */
[----:B------:R-:W-:Y:S02]  /*0ae0*/  IADD3 R3, R3, 0xa000, RZ ;  /* 0x0000a00003037810 */ /* 0x000fe40007ffe0ff */
[----:B------:R-:W-:-:S09]  /*0af0*/  IADD3 R5, R5, 0x5000, RZ ;  /* 0x0000500005057810 */ /* 0x000fd20007ffe0ff */
[----:B------:R-:W-:Y:S05]  /*0b00*/  @P1 BRA `(.L_x_523) ;  /* 0xfffffff400a01947 */ /* 0x000fea000383ffff */
[----:B------:R-:W-:Y:S05]  /*0b10*/  EXIT ;  /* 0x000000000000794d */ /* 0x000fea0003800000 */
.L_x_520:
[----:B------:R-:W-:Y:S01]  /*0b20*/  HFMA2.MMA R19, -RZ, RZ, 0, 5.9604644775390625e-08 ;  /* 0x00000001ff137435 */ /* 0x000fe200000001ff */
[----:B---3--:R-:W-:Y:S01]  /*0b30*/  IMAD.MOV.U32 R20, RZ, RZ, R10 ;  /* 0x000000ffff147224 */ /* 0x008fe200078e000a */
[----:B------:R-:W-:Y:S02]  /*0b40*/  MOV R22, 0x1f ;  /* 0x0000001f00167802 */ /* 0x000fe40000000f00 */
[----:B------:R-:W-:-:S07]  /*0b50*/  MOV R17, 0xffffffff ;  /* 0xffffffff00117802 */ /* 0x000fce0000000f00 */
[----:B012---:R-:W-:Y:S05]  /*0b60*/  WARPSYNC.COLLECTIVE R17, `(.L_x_524) ;  /* 0x0000000011087348 */ /* 0x007fea0003c00000 */
[----:B------:R3:W4:Y:S02]  /*0b70*/  SHFL.BFLY P2, R18, R20, R19, R22 ;  /* 0x0c00001314127389 */ /* 0x0007240000040016 */
[----:B01234-:R-:W-:Y:S01]  /*0b80*/  ENDCOLLECTIVE ;  /* 0x000000000000791b */ /* 0x01ffe20003800000 */
.L_x_524:
[----:B------:R-:W-:Y:S01]  /*0b90*/  HFMA2.MMA R19, -RZ, RZ, 0, 1.1920928955078125e-07 ;  /* 0x00000002ff137435 */ /* 0x000fe200000001ff */
[----:B------:R-:W-:-:S04]  /*0ba0*/  IMAD.MOV.U32 R11, RZ, RZ, R18 ;  /* 0x000000ffff0b7224 */ /* 0x000fc800078e0012 */
[----:B------:R-:W-:-:S05]  /*0bb0*/  FADD.FTZ R11, R10, R11 ;  /* 0x0000000b0a0b7221 */ /* 0x000fca0000010000 */
[----:B------:R-:W-:-:S07]  /*0bc0*/  MOV R20, R11 ;  /* 0x0000000b00147202 */ /* 0x000fce0000000f00 */
[----:B------:R-:W-:Y:S05]  /*0bd0*/  WARPSYNC.COLLECTIVE R17, `(.L_x_525) ;  /* 0x0000000011087348 */ /* 0x000fea0003c00000 */
[----:B------:R0:W1:Y:S02]  /*0be0*/  SHFL.BFLY P2, R18, R20, R19, R22 ;  /* 0x0c00001314127389 */ /* 0x0000640000040016 */
[----:B01----:R-:W-:Y:S01]  /*0bf0*/  ENDCOLLECTIVE ;  /* 0x000000000000791b */ /* 0x003fe20003800000 */
.L_x_525:
[----:B------:R-:W-:Y:S01]  /*0c00*/  HFMA2.MMA R19, -RZ, RZ, 0, 2.384185791015625e-07 ;  /* 0x00000004ff137435 */ /* 0x000fe200000001ff */
[----:B------:R-:W-:-:S05]  /*0c10*/  MOV R12, R18 ;  /* 0x00000012000c7202 */ /* 0x000fca0000000f00 */
[----:B------:R-:W-:-:S04]  /*0c20*/  FADD.FTZ R12, R11, R12 ;  /* 0x0000000c0b0c7221 */ /* 0x000fc80000010000 */
[----:B------:R-:W-:-:S07]  /*0c30*/  IMAD.MOV.U32 R20, RZ, RZ, R12 ;  /* 0x000000ffff147224 */ /* 0x000fce00078e000c */
[----:B------:R-:W-:Y:S05]  /*0c40*/  WARPSYNC.COLLECTIVE R17, `(.L_x_526) ;  /* 0x0000000011087348 */ /* 0x000fea0003c00000 */
[----:B------:R0:W1:Y:S02]  /*0c50*/  SHFL.BFLY P2, R18, R20, R19, R22 ;  /* 0x0c00001314127389 */ /* 0x0000640000040016 */
[----:B01----:R-:W-:Y:S01]  /*0c60*/  ENDCOLLECTIVE ;  /* 0x000000000000791b */ /* 0x003fe20003800000 */
.L_x_526:
[----:B------:R-:W-:Y:S01]  /*0c70*/  IMAD.MOV.U32 R19, RZ, RZ, 0x8 ;  /* 0x00000008ff137424 */ /* 0x000fe200078e00ff */
[----:B------:R-:W-:-:S05]  /*0c80*/  MOV R13, R18 ;  /* 0x00000012000d7202 */ /* 0x000fca0000000f00 */
[----:B------:R-:W-:-:S05]  /*0c90*/  FADD.FTZ R13, R12, R13 ;  /* 0x0000000d0c0d7221 */ /* 0x000fca0000010000 */
[----:B------:R-:W-:-:S07]  /*0ca0*/  MOV R20, R13 ;  /* 0x0000000d00147202 */ /* 0x000fce0000000f00 */
[----:B------:R-:W-:Y:S05]  /*0cb0*/  WARPSYNC.COLLECTIVE R17, `(.L_x_527) ;  /* 0x0000000011087348 */ /* 0x000fea0003c00000 */
[----:B------:R0:W1:Y:S02]  /*0cc0*/  SHFL.BFLY P2, R18, R20, R19, R22 ;  /* 0x0c00001314127389 */ /* 0x0000640000040016 */
[----:B01----:R-:W-:Y:S01]  /*0cd0*/  ENDCOLLECTIVE ;  /* 0x000000000000791b */ /* 0x003fe20003800000 */
.L_x_527:
[----:B------:R-:W-:Y:S01]  /*0ce0*/  HFMA2.MMA R19, -RZ, RZ, 0, 9.5367431640625e-07 ;  /* 0x00000010ff137435 */ /* 0x000fe200000001ff */
[----:B------:R-:W-:-:S05]  /*0cf0*/  MOV R10, R18 ;  /* 0x00000012000a7202 */ /* 0x000fca0000000f00 */
[----:B------:R-:W-:-:S05]  /*0d00*/  FADD.FTZ R10, R13, R10 ;  /* 0x0000000a0d0a7221 */ /* 0x000fca0000010000 */
[----:B------:R-:W-:-:S07]  /*0d10*/  MOV R20, R10 ;  /* 0x0000000a00147202 */ /* 0x000fce0000000f00 */
[----:B------:R-:W-:Y:S05]  /*0d20*/  WARPSYNC.COLLECTIVE R17, `(.L_x_528) ;  /* 0x0000000011087348 */ /* 0x000fea0003c00000 */
[----:B------:R0:W1:Y:S02]  /*0d30*/  SHFL.BFLY P2, R18, R20, R19, R22 ;  /* 0x0c00001314127389 */ /* 0x0000640000040016 */
[----:B01----:R-:W-:Y:S01]  /*0d40*/  ENDCOLLECTIVE ;  /* 0x000000000000791b */ /* 0x003fe20003800000 */
.L_x_528:
[----:B------:R-:W-:Y:S01]  /*0d50*/  HFMA2.MMA R19, -RZ, RZ, 0, 5.9604644775390625e-08 ;  /* 0x00000001ff137435 */ /* 0x000fe200000001ff */
[----:B------:R-:W-:Y:S01]  /*0d60*/  MOV R20, R9 ;  /* 0x0000000900147202 */ /* 0x000fe20000000f00 */
[----:B------:R-:W-:-:S09]  /*0d70*/  IMAD.MOV.U32 R11, RZ, RZ, R18 ;  /* 0x000000ffff0b7224 */ /* 0x000fd200078e0012 */
[----:B------:R-:W-:Y:S05]  /*0d80*/  WARPSYNC.COLLECTIVE R17, `(.L_x_529) ;  /* 0x0000000011087348 */ /* 0x000fea0003c00000 */
[----:B------:R0:W1:Y:S02]  /*0d90*/  SHFL.BFLY P2, R18, R20, R19, R22 ;  /* 0x0c00001314127389 */ /* 0x0000640000040016 */
[----:B01----:R-:W-:Y:S01]  /*0da0*/  ENDCOLLECTIVE ;  /* 0x000000000000791b */ /* 0x003fe20003800000 */
.L_x_529:
[----:B------:R-:W-:Y:S01]  /*0db0*/  HFMA2.MMA R19, -RZ, RZ, 0, 1.1920928955078125e-07 ;  /* 0x00000002ff137435 */ /* 0x000fe200000001ff */
[----:B------:R-:W-:-:S05]  /*0dc0*/  MOV R12, R18 ;  /* 0x00000012000c7202 */ /* 0x000fca0000000f00 */
[----:B------:R-:W-:-:S04]  /*0dd0*/  FADD.FTZ R14, R9, R12 ;  /* 0x0000000c090e7221 */ /* 0x000fc80000010000 */
[----:B------:R-:W-:-:S07]  /*0de0*/  IMAD.MOV.U32 R20, RZ, RZ, R14 ;  /* 0x000000ffff147224 */ /* 0x000fce00078e000e */
[----:B------:R-:W-:Y:S05]  /*0df0*/  WARPSYNC.COLLECTIVE R17, `(.L_x_530) ;  /* 0x0000000011087348 */ /* 0x000fea0003c00000 */
[----:B------:R0:W1:Y:S02]  /*0e00*/  SHFL.BFLY P2, R18, R20, R19, R22 ;  /* 0x0c00001314127389 */ /* 0x0000640000040016 */
[----:B01----:R-:W-:Y:S01]  /*0e10*/  ENDCOLLECTIVE ;  /* 0x000000000000791b */ /* 0x003fe20003800000 */
.L_x_530:
[----:B------:R-:W-:Y:S01]  /*0e20*/  IMAD.MOV.U32 R19, RZ, RZ, 0x4 ;  /* 0x00000004ff137424 */ /* 0x000fe200078e00ff */
[----:B------:R-:W-:-:S05]  /*0e30*/  MOV R13, R18 ;  /* 0x00000012000d7202 */ /* 0x000fca0000000f00 */
[----:B------:R-:W-:-:S05]  /*0e40*/  FADD.FTZ R15, R14, R13 ;  /* 0x0000000d0e0f7221 */ /* 0x000fca0000010000 */
[----:B------:R-:W-:-:S07]  /*0e50*/  MOV R20, R15 ;  /* 0x0000000f00147202 */ /* 0x000fce0000000f00 */
[----:B------:R-:W-:Y:S05]  /*0e60*/  WARPSYNC.COLLECTIVE R17, `(.L_x_531) ;  /* 0x0000000011087348 */ /* 0x000fea0003c00000 */
[----:B------:R0:W1:Y:S02]  /*0e70*/  SHFL.BFLY P2, R18, R20, R19, R22 ;  /* 0x0c00001314127389 */ /* 0x0000640000040016 */
[----:B01----:R-:W-:Y:S01]  /*0e80*/  ENDCOLLECTIVE ;  /* 0x000000000000791b */ /* 0x003fe20003800000 */
.L_x_531:
[----:B------:R-:W-:Y:S01]  /*0e90*/  HFMA2.MMA R19, -RZ, RZ, 0, 4.76837158203125e-07 ;  /* 0x00000008ff137435 */ /* 0x000fe200000001ff */
[----:B------:R-:W-:-:S05]  /*0ea0*/  MOV R16, R18 ;  /* 0x0000001200107202 */ /* 0x000fca0000000f00 */
[----:B------:R-:W-:-:S05]  /*0eb0*/  FADD.FTZ R16, R15, R16 ;  /* 0x000000100f107221 */ /* 0x000fca0000010000 */
[----:B------:R-:W-:-:S07]  /*0ec0*/  MOV R20, R16 ;  /* 0x0000001000147202 */ /* 0x000fce0000000f00 */
[----:B------:R-:W-:Y:S05]  /*0ed0*/  WARPSYNC.COLLECTIVE R17, `(.L_x_532) ;  /* 0x0000000011087348 */ /* 0x000fea0003c00000 */
[----:B------:R0:W1:Y:S02]  /*0ee0*/  SHFL.BFLY P2, R18, R20, R19, R22 ;  /* 0x0c00001314127389 */ /* 0x0000640000040016 */
[----:B01----:R-:W-:Y:S01]  /*0ef0*/  ENDCOLLECTIVE ;  /* 0x000000000000791b */ /* 0x003fe20003800000 */
.L_x_532:
[----:B------:R-:W-:Y:S01]  /*0f00*/  HFMA2.MMA R19, -RZ, RZ, 0, 9.5367431640625e-07 ;  /* 0x00000010ff137435 */ /* 0x000fe200000001ff */
[----:B------:R-:W-:-:S04]  /*0f10*/  IMAD.MOV.U32 R9, RZ, RZ, R18 ;  /* 0x000000ffff097224 */ /* 0x000fc800078e0012 */
[----:B------:R-:W-:-:S05]  /*0f20*/  FADD.FTZ R9, R16, R9 ;  /* 0x0000000910097221 */ /* 0x000fca0000010000 */
[----:B------:R-:W-:-:S07]  /*0f30*/  MOV R20, R9 ;  /* 0x0000000900147202 */ /* 0x000fce0000000f00 */
[----:B------:R-:W-:Y:S05]  /*0f40*/  WARPSYNC.COLLECTIVE R17, `(.L_x_533) ;  /* 0x0000000011087348 */ /* 0x000fea0003c00000 */
[----:B------:R0:W1:Y:S02]  /*0f50*/  SHFL.BFLY P2, R18, R20, R19, R22 ;  /* 0x0c00001314127389 */ /* 0x0000640000040016 */
[----:B01----:R-:W-:Y:S01]  /*0f60*/  ENDCOLLECTIVE ;  /* 0x000000000000791b */ /* 0x003fe20003800000 */
.L_x_533:
[----:B------:R-:W-:Y:S01]  /*0f70*/  MOV R14, R18 ;  /* 0x00000012000e7202 */ /* 0x000fe20000000f00 */
[----:B------:R-:W-:Y:S06]  /*0f80*/  BRA `(.L_x_534) ;  /* 0xfffffff8007c7947 */ /* 0x000fec000383ffff */
.L_x_535:
        /* <DEDUP_REMOVED lines=15> */
.L_x_5398:


//--------------------- .text._ZN10layer_norm13ln_bwd_kernelINS_13Kernel_traitsI6__halffS2_fjLj40960ELj4ELj1ELj8ELj16ENS_18Kernel_traits_baseILj40960ES2_fS2_fjLj256EEEEEEEvNS_9BwdParamsE --------------------------
	.section	.text._ZN10layer_norm13ln_bwd_kernelINS_13Kernel_traitsI6__halffS2_fjLj40960ELj4ELj1ELj8ELj16ENS_18Kernel_traits_baseILj40960ES2_fS2_fjLj256EEEEEEEvNS_9BwdParamsE,"ax",@progbits
	.align	128
        .global         _ZN10layer_norm13ln_bwd_kernelINS_13Kernel_traitsI6__halffS2_fjLj40960ELj4ELj1ELj8ELj16ENS_18Kernel_traits_baseILj40960ES2_fS2_fjLj256EEEEEEEvNS_9BwdParamsE
        .type           _ZN10layer_norm13ln_bwd_kernelINS_13Kernel_traitsI6__halffS2_fjLj40960ELj4ELj1ELj8ELj16ENS_18Kernel_traits_baseILj40960ES2_fS2_fjLj256EEEEEEEvNS_9BwdParamsE,@function
        .size           _ZN10layer_norm13ln_bwd_kernelINS_13Kernel_traitsI6__halffS2_fjLj40960ELj4ELj1ELj8ELj16ENS_18Kernel_traits_baseILj40960ES2_fS2_fjLj256EEEEEEEvNS_9BwdParamsE,(.L_x_5399 - _ZN10layer_norm13ln_bwd_kernelINS_13Kernel_traitsI6__halffS2_fjLj40960ELj4ELj1ELj8ELj16ENS_18Kernel_traits_baseILj40960ES2_fS2_fjLj256EEEEEEEvNS_9BwdParamsE)
        .other          _ZN10layer_norm13ln_bwd_kernelINS_13Kernel_traitsI6__halffS2_fjLj40960ELj4ELj1ELj8ELj16ENS_18Kernel_traits_baseILj40960ES2_fS2_fjLj256EEEEEEEvNS_9BwdParamsE,@"STO_CUDA_ENTRY STV_DEFAULT"
_ZN10layer_norm13ln_bwd_kernelINS_13Kernel_traitsI6__halffS2_fjLj40960ELj4ELj1ELj8ELj16ENS_18Kernel_traits_baseILj40960ES2_fS2_fjLj256EEEEEEEvNS_9BwdParamsE:
.text._ZN10layer_norm13ln_bwd_kernelINS_13Kernel_traitsI6__halffS2_fjLj40960ELj4ELj1ELj8ELj16ENS_18Kernel_traits_baseILj40960ES2_fS2_fjLj256EEEEEEEvNS_9BwdParamsE:
        /* <DEDUP_REMOVED lines=111> */
[----:B-----5:R-:W-:Y:S01]  /*06f0*/  SHF.R.U64 R20, R56, 0x10, R57 ;  /* 0x0000001038147819 */ /* 0x020fe20000001239 */
[----:B------:R-:W-:Y:S01]  /*0700*/  HADD2.F32 R0, -RZ, R56.H0_H0 ;  /* 0x20000038ff007230 */ /* 0x000fe20000004100 */
[----:B------:R-:W-:Y:S01]  /*0710*/  SHF.R.U64 R249, R58, 0x10, R59 ;  /* 0x000000103af97819 */ /* 0x000fe2000000123b */
[----:B------:R-:W-:Y:S01]  /*0720*/  HADD2.F32 R250, -RZ, R58.H0_H0 ;  /* 0x2000003afffa7230 */ /* 0x000fe20000004100 */
[----:B------:R-:W-:Y:S01]  /*0730*/  SHF.R.U64 R207, R2, 0x10, R3 ;  /* 0x0000001002cf7819 */ /* 0x000fe20000001203 */
[----:B------:R-:W-:Y:S01]  /*0740*/  HADD2.F32 R206, -RZ, R3.H0_H0 ;  /* 0x20000003ffce7230 */ /* 0x000fe20000004100 */
[----:B------:R-:W-:Y:S01]  /*0750*/  SHF.R.U32.HI R251, RZ, 0x10, R57 ;  /* 0x00000010fffb7819 */ /* 0x000fe20000011639 */
[----:B------:R-:W-:Y:S01]  /*0760*/  HADD2.F32 R252, -RZ, R57.H0_H0 ;  /* 0x20000039fffc7230 */ /* 0x000fe20000004100 */
[----:B------:R1:W-:Y:S01]  /*0770*/  STL [R1+0x4], R0 ;  /* 0x0000040001007387 */ /* 0x0003e20000100800 */
[----:B0-----:R-:W-:Y:S01]  /*0780*/  SHF.R.U32.HI R5, RZ, 0x10, R3 ;  /* 0x00000010ff057819 */ /* 0x001fe20000011603 */
[----:B------:R-:W-:Y:S01]  /*0790*/  HADD2.F32 R246, -RZ, R238.H0_H0 ;  /* 0x200000eefff67230 */ /* 0x000fe20000004100 */
[----:B------:R-:W-:Y:S01]  /*07a0*/  SHF.R.U64 R245, R238, 0x10, R239 ;  /* 0x00000010eef57819 */ /* 0x000fe200000012ef */
[----:B------:R-:W-:Y:S01]  /*07b0*/  HADD2.F32 R237, -RZ, R234.H0_H0 ;  /* 0x200000eaffed7230 */ /* 0x000fe20000004100 */
[----:B------:R-:W-:Y:S01]  /*07c0*/  SHF.R.U64 R236, R234, 0x10, R235 ;  /* 0x00000010eaec7819 */ /* 0x000fe200000012eb */
[----:B------:R-:W-:Y:S01]  /*07d0*/  HADD2.F32 R233, -RZ, R230.H0_H0 ;  /* 0x200000e6ffe97230 */ /* 0x000fe20000004100 */
[----:B------:R-:W-:Y:S01]  /*07e0*/  SHF.R.U64 R232, R230, 0x10, R231 ;  /* 0x00000010e6e87819 */ /* 0x000fe200000012e7 */
[----:B------:R-:W-:Y:S01]  /*07f0*/  HADD2.F32 R229, -RZ, R226.H0_H0 ;  /* 0x200000e2ffe57230 */ /* 0x000fe20000004100 */
[----:B------:R-:W-:Y:S01]  /*0800*/  SHF.R.U64 R228, R226, 0x10, R227 ;  /* 0x00000010e2e47819 */ /* 0x000fe200000012e3 */
[----:B------:R-:W-:Y:S01]  /*0810*/  HADD2.F32 R209, -RZ, R2.H0_H0 ;  /* 0x20000002ffd17230 */ /* 0x000fe20000004100 */
[----:B------:R-:W-:Y:S01]  /*0820*/  SHF.R.U32.HI R3, RZ, 0x10, R205 ;  /* 0x00000010ff037819 */ /* 0x000fe200000116cd */
[----:B------:R-:W-:Y:S01]  /*0830*/  HADD2.F32 R20, -RZ, R20.H0_H0 ;  /* 0x20000014ff147230 */ /* 0x000fe20000004100 */
[----:B------:R-:W-:Y:S01]  /*0840*/  SHF.R.U32.HI R247, RZ, 0x10, R59 ;  /* 0x00000010fff77819 */ /* 0x000fe2000001163b */
[----:B------:R-:W-:Y:S01]  /*0850*/  HADD2.F32 R202, -RZ, R205.H0_H0 ;  /* 0x200000cdffca7230 */ /* 0x000fe20000004100 */
[----:B------:R-:W-:Y:S01]  /*0860*/  SHF.R.U32.HI R238, RZ, 0x10, R239 ;  /* 0x00000010ffee7819 */ /* 0x000fe200000116ef */
[----:B------:R-:W-:Y:S01]  /*0870*/  HADD2.F32 R198, -RZ, R201.H0_H0 ;  /* 0x200000c9ffc67230 */ /* 0x000fe20000004100 */
[----:B------:R-:W-:Y:S01]  /*0880*/  SHF.R.U32.HI R234, RZ, 0x10, R235 ;  /* 0x00000010ffea7819 */ /* 0x000fe200000116eb */
[----:B------:R-:W-:Y:S01]  /*0890*/  HFMA2.MMA R157, -RZ, RZ, 0, 5.9604644775390625e-08 ;  /* 0x00000001ff9d7435 */ /* 0x000fe200000001ff */
[----:B------:R-:W-:Y:S01]  /*08a0*/  SHF.R.U32.HI R230, RZ, 0x10, R231 ;  /* 0x00000010ffe67819 */ /* 0x000fe200000116e7 */
[----:B------:R-:W-:Y:S01]  /*08b0*/  HFMA2.MMA R196, -RZ, RZ, 0, 0 ;  /* 0x00000000ffc47435 */ /* 0x000fe200000001ff */
[----:B------:R-:W-:Y:S01]  /*08c0*/  SHF.R.U32.HI R226, RZ, 0x10, R227 ;  /* 0x00000010ffe27819 */ /* 0x000fe200000116e3 */
[----:B------:R-:W-:Y:S01]  /*08d0*/  HFMA2.MMA R173, -RZ, RZ, 0, 0 ;  /* 0x00000000ffad7435 */ /* 0x000fe200000001ff */
[--C-:B------:R-:W-:Y:S01]  /*08e0*/  SHF.R.U64 R224, R222, 0x10, R223.reuse ;  /* 0x00000010dee07819 */ /* 0x100fe200000012df */
[----:B------:R-:W-:Y:S01]  /*08f0*/  HFMA2.MMA R165, -RZ, RZ, 0, 0 ;  /* 0x00000000ffa57435 */ /* 0x000fe200000001ff */
[----:B------:R-:W-:Y:S01]  /*0900*/  SHF.R.U32.HI R210, RZ, 0x10, R223 ;  /* 0x00000010ffd27819 */ /* 0x000fe200000116df */
[----:B------:R0:W-:Y:S01]  /*0910*/  STL [R1], R20 ;  /* 0x0000001401007387 */ /* 0x0001e20000100800 */
[----:B------:R-:W-:Y:S01]  /*0920*/  SHF.R.U64 R203, R204, 0x10, R205 ;  /* 0x00000010cccb7819 */ /* 0x000fe200000012cd */
[----:B------:R-:W-:Y:S01]  /*0930*/  HADD2.F32 R205, -RZ, R5.H0_H0 ;  /* 0x20000005ffcd7230 */ /* 0x000fe20000004100 */
[--C-:B------:R-:W-:Y:S01]  /*0940*/  SHF.R.U64 R199, R200, 0x10, R201.reuse ;  /* 0x00000010c8c77819 */ /* 0x100fe200000012c9 */
[----:B------:R-:W-:Y:S01]  /*0950*/  HADD2.F32 R248, -RZ, R59.H0_H0 ;  /* 0x2000003bfff87230 */ /* 0x000fe20000004100 */
[----:B------:R-:W-:Y:S01]  /*0960*/  SHF.R.U32.HI R197, RZ, 0x10, R201 ;  /* 0x00000010ffc57819 */ /* 0x000fe200000116c9 */
[----:B------:R-:W-:Y:S01]  /*0970*/  HADD2.F32 R201, -RZ, R3.H0_H0 ;  /* 0x20000003ffc97230 */ /* 0x000fe20000004100 */
[----:B------:R-:W-:Y:S01]  /*0980*/  CS2R R116, SRZ ;  /* 0x0000000000747805 */ /* 0x000fe2000001ff00 */
[----:B------:R-:W-:Y:S01]  /*0990*/  HADD2.F32 R239, -RZ, R239.H0_H0 ;  /* 0x200000efffef7230 */ /* 0x000fe20000004100 */
[----:B------:R-:W-:Y:S01]  /*09a0*/  CS2R R194, SRZ ;  /* 0x0000000000c27805 */ /* 0x000fe2000001ff00 */
[----:B------:R-:W-:Y:S01]  /*09b0*/  HADD2.F32 R235, -RZ, R235.H0_H0 ;  /* 0x200000ebffeb7230 */ /* 0x000fe20000004100 */
[----:B------:R-:W-:Y:S01]  /*09c0*/  MOV R193, RZ ;  /* 0x000000ff00c17202 */ /* 0x000fe20000000f00 */
[----:B------:R-:W-:Y:S01]  /*09d0*/  HADD2.F32 R231, -RZ, R231.H0_H0 ;  /* 0x200000e7ffe77230 */ /* 0x000fe20000004100 */
[----:B------:R-:W-:Y:S01]  /*09e0*/  CS2R R186, SRZ ;  /* 0x0000000000ba7805 */ /* 0x000fe2000001ff00 */
        /* <DEDUP_REMOVED lines=9> */
[----:B------:R-:W-:-:S02]  /*0a80*/  CS2R R176, SRZ ;  /* 0x0000000000b07805 */ /* 0x000fc4000001ff00 */
[----:B------:R-:W-:Y:S02]  /*0a90*/  CS2R R174, SRZ ;  /* 0x0000000000ae7805 */ /* 0x000fe4000001ff00 */
[----:B------:R-:W-:Y:S02]  /*0aa0*/  CS2R R170, SRZ ;  /* 0x0000000000aa7805 */ /* 0x000fe4000001ff00 */
[----:B------:R-:W-:Y:S02]  /*0ab0*/  MOV R167, RZ ;  /* 0x000000ff00a77202 */ /* 0x000fe40000000f00 */
        /* <DEDUP_REMOVED lines=27> */
[----:B------:R-:W-:Y:S01]  /*0c70*/  MOV R21, RZ ;  /* 0x000000ff00157202 */ /* 0x000fe20000000f00 */
        /* <DEDUP_REMOVED lines=55> */
[----:B-1----:R-:W-:Y:S01]  /*0ff0*/  SHF.R.U32.HI R0, RZ, 0x10, R119 ;  /* 0x00000010ff007819 */ /* 0x002fe20000011677 */
[----:B------:R-:W-:Y:S01]  /*1000*/  HADD2.F32 R119, -RZ, R119.H0_H0 ;  /* 0x20000077ff777230 */ /* 0x000fe20000004100 */
[----:B------:R-:W-:Y:S01]  /*1010*/  MOV R118, RZ ;  /* 0x000000ff00767202 */ /* 0x000fe20000000f00 */
[----:B0-----:R-:W-:-:S02]  /*1020*/  HADD2.F32 R20, -RZ, R58.H0_H0 ;  /* 0x2000003aff147230 */ /* 0x001fc40000004100 */
        /* <DEDUP_REMOVED lines=18> */
[----:B------:R-:W-:-:S07]  /*1150*/  HADD2.F32 R0, -RZ, R0.H0_H0 ;  /* 0x20000000ff007230 */ /* 0x000fce0000004100 */
.L_x_542:
        /* <DEDUP_REMOVED lines=280> */
[----:B------:R-:W-:Y:S03]  /*22e0*/  @P0 MUFU.RCP R58, R119 ;  /* 0x00000077003a0308 */ /* 0x000fe60000001000 */
[----:B-1----:R-:W-:-:S05]  /*22f0*/  @P0 FMUL.FTZ R86, R57, R86 ;  /* 0x0000005639560220 */ /* 0x002fca0000410000 */
[----:B------:R-:W0:Y:S01]  /*2300*/  @P0 MUFU.RCP R57, R0 ;  /* 0x0000000000390308 */ /* 0x000e220000001000 */
[--C-:B--2---:R-:W-:Y:S01]  /*2310*/  @!P0 FADD.FTZ R93, R93, -R208.reuse ;  /* 0x800000d05d5d8221 */ /* 0x104fe20000010000 */
[----:B------:R-:W-:Y:S01]  /*2320*/  @!P0 FMUL.FTZ R85, R166, R59 ;  /* 0x0000003ba6558220 */ /* 0x000fe20000410000 */
[----:B------:R-:W-:Y:S02]  /*2330*/  @!P0 FADD.FTZ R59, R92, -R208 ;  /* 0x800000d05c3b8221 */ /* 0x000fe40000010000 */
[----:B------:R-:W-:Y:S01]  /*2340*/  @!P0 FMUL.FTZ R86, R166, R93 ;  /* 0x0000005da6568220 */ /* 0x000fe20000410000 */
[----:B------:R-:W-:Y:S02]  /*2350*/  @P0 FADD.FTZ R93, -R197, R95 ;  /* 0x0000005fc55d0221 */ /* 0x000fe40000010100 */
[----:B------:R-:W1:Y:S01]  /*2360*/  @P0 MUFU.RCP R240, R162 ;  /* 0x000000a200f00308 */ /* 0x000e620000001000 */
[----:B------:R-:W-:Y:S01]  /*2370*/  @!P0 FMUL.FTZ R87, R166, R59 ;  /* 0x0000003ba6578220 */ /* 0x000fe20000410000 */
[----:B------:R-:W-:Y:S01]  /*2380*/  @P0 FADD.FTZ R59, -R198, R94 ;  /* 0x0000005ec63b0221 */ /* 0x000fe20000010100 */
[----:B------:R-:W-:Y:S01]  /*2390*/  @!P0 FADD.FTZ R94, R94, -R208 ;  /* 0x800000d05e5e8221 */ /* 0x000fe20000010000 */
[----:B0-----:R-:W-:-:S04]  /*23a0*/  @P0 FMUL.FTZ R93, R93, R57 ;  /* 0x000000395d5d0220 */ /* 0x001fc80000410000 */
[----:B------:R-:W0:Y:S01]  /*23b0*/  @P0 MUFU.RCP R57, R161 ;  /* 0x000000a100390308 */ /* 0x000e220000001000 */
[----:B------:R-:W-:Y:S01]  /*23c0*/  @P0 FMUL.FTZ R92, R59, R58 ;  /* 0x0000003a3b5c0220 */ /* 0x000fe20000410000 */
[----:B------:R-:W-:Y:S01]  /*23d0*/  @!P0 FMUL.FTZ R92, R166, R94 ;  /* 0x0000005ea65c8220 */ /* 0x000fe20000410000 */
[----:B------:R-:W-:Y:S01]  /*23e0*/  @!P0 FADD.FTZ R95, R95, -R208 ;  /* 0x800000d05f5f8221 */ /* 0x000fe20000010000 */
[----:B------:R-:W-:-:S04]  /*23f0*/  @P0 FADD.FTZ R94, -R243, R88 ;  /* 0x00000058f35e0221 */ /* 0x000fc80000010100 */
[----:B------:R-:W2:Y:S01]  /*2400*/  @P0 MUFU.RCP R59, R20 ;  /* 0x00000014003b0308 */ /* 0x000ea20000001000 */
[----:B------:R-:W-:Y:S02]  /*2410*/  MOV R191, R146 ;  /* 0x0000009200bf7202 */ /* 0x000fe40000000f00 */
[----:B-----5:R-:W-:Y:S01]  /*2420*/  MOV R221, R148 ;  /* 0x0000009400dd7202 */ /* 0x020fe20000000f00 */
[----:B------:R-:W-:Y:S01]  /*2430*/  @!P0 FMUL.FTZ R93, R166, R95 ;  /* 0x0000005fa65d8220 */ /* 0x000fe20000410000 */
[----:B------:R-:W-:-:S03]  /*2440*/  SHF.R.U64 R146, R146, 0x10, R147 ;  /* 0x0000001092927819 */ /* 0x000fc60000001293 */
[----:B------:R-:W3:Y:S01]  /*2450*/  @P0 MUFU.RCP R58, R19 ;  /* 0x00000013003a0308 */ /* 0x000ee20000001000 */
[----:B------:R-:W-:Y:S01]  /*2460*/  MOV R219, R147 ;  /* 0x0000009300db7202 */ /* 0x000fe20000000f00 */
[----:B-1----:R-:W-:Y:S01]  /*2470*/  @P0 FMUL.FTZ R94, R94, R240 ;  /* 0x000000f05e5e0220 */ /* 0x002fe20000410000 */
[----:B------:R-:W-:Y:S01]  /*2480*/  SHF.R.U32.HI R220, RZ, 0x10, R147 ;  /* 0x00000010ffdc7819 */ /* 0x000fe20000011693 */
[----:B------:R-:W-:Y:S01]  /*2490*/  @P0 FADD.FTZ R95, -R242, R89 ;  /* 0x00000059f25f0221 */ /* 0x000fe20000010100 */
[----:B------:R-:W-:Y:S01]  /*24a0*/  SHF.R.U64 R147, R148, 0x10, R149 ;  /* 0x0000001094937819 */ /* 0x000fe20000001295 */
[----:B----4-:R-:W-:Y:S01]  /*24b0*/  @!P0 FADD.FTZ R240, R89, -R208 ;  /* 0x800000d059f08221 */ /* 0x010fe20000010000 */
[----:B------:R-:W-:Y:S01]  /*24c0*/  MOV R148, R149 ;  /* 0x0000009500947202 */ /* 0x000fe20000000f00 */
[----:B------:R-:W-:Y:S01]  /*24d0*/  @P0 FADD.FTZ R89, -R252, R90 ;  /* 0x0000005afc590221 */ /* 0x000fe20000010100 */
[--C-:B------:R-:W-:Y:S01]  /*24e0*/  @!P0 FADD.FTZ R88, R88, -R208.reuse ;  /* 0x800000d058588221 */ /* 0x100fe20000010000 */
[--C-:B------:R-:W-:Y:S01]  /*24f0*/  @!P0 FADD.FTZ R90, R90, -R208.reuse ;  /* 0x800000d05a5a8221 */ /* 0x100fe20000010000 */
[----:B------:R-:W-:Y:S01]  /*2500*/  HADD2.F32 R221, -RZ, R221.H0_H0 ;  /* 0x200000ddffdd7230 */ /* 0x000fe20000004100 */
[----:B------:R-:W-:Y:S01]  /*2510*/  SHF.R.U32.HI R149, RZ, 0x10, R149 ;  /* 0x00000010ff957819 */ /* 0x000fe20000011695 */
[----:B------:R-:W-:Y:S01]  /*2520*/  @!P0 FMUL.FTZ R137, R166, R241 ;  /* 0x000000f1a6898220 */ /* 0x000fe20000410000 */
[----:B------:R-:W-:Y:S01]  /*2530*/  @!P0 FADD.FTZ R208, R91, -R208 ;  /* 0x800000d05bd08221 */ /* 0x000fe20000010000 */
[----:B------:R-:W-:Y:S01]  /*2540*/  @P0 FADD.FTZ R241, -R251, R91 ;  /* 0x0000005bfbf10221 */ /* 0x000fe20000010100 */
[----:B------:R-:W-:Y:S01]  /*2550*/  MOV R217, R140 ;  /* 0x0000008c00d97202 */ /* 0x000fe20000000f00 */
[----:B0-----:R-:W-:Y:S01]  /*2560*/  @P0 FMUL.FTZ R91, R89, R57 ;  /* 0x00000039595b0220 */ /* 0x001fe20000410000 */
[----:B------:R-:W-:-:S02]  /*2570*/  HADD2.F32 R148, -RZ, R148.H0_H0 ;  /* 0x20000094ff947230 */ /* 0x000fc40000004100 */
[C---:B------:R-:W-:Y:S01]  /*2580*/  @!P0 FMUL.FTZ R94, R166.reuse, R88 ;  /* 0x00000058a65e8220 */ /* 0x040fe20000410000 */
[----:B------:R-:W-:Y:S01]  /*2590*/  @!P0 FMUL.FTZ R91, R166, R90 ;  /* 0x0000005aa65b8220 */ /* 0x000fe20000410000 */
[----:B------:R-:W-:Y:S02]  /*25a0*/  HADD2.F32 R147, -RZ, R147.H0_H0 ;  /* 0x20000093ff937230 */ /* 0x000fe40000004100 */
[----:B------:R-:W-:Y:S01]  /*25b0*/  FMUL.FTZ R88, R162, R221 ;  /* 0x000000dda2587220 */ /* 0x000fe20000410000 */
[----:B------:R-:W-:Y:S02]  /*25c0*/  HADD2.F32 R57, -RZ, R149.H0_H0 ;  /* 0x20000095ff397230 */ /* 0x000fe40000004100 */
[----:B--2---:R-:W-:Y:S01]  /*25d0*/  @P0 FMUL.FTZ R95, R95, R59 ;  /* 0x0000003b5f5f0220 */ /* 0x004fe20000410000 */
[----:B------:R-:W-:Y:S02]  /*25e0*/  HADD2.F32 R149, -RZ, R216.H0_H0 ;  /* 0x200000d8ff957230 */ /* 0x000fe40000004100 */
[----:B------:R-:W-:Y:S01]  /*25f0*/  @!P0 FMUL.FTZ R95, R166, R240 ;  /* 0x000000f0a65f8220 */ /* 0x000fe20000410000 */
[----:B------:R-:W-:-:S02]  /*2600*/  HADD2.F32 R90, -RZ, R217.H0_H0 ;  /* 0x200000d9ff5a7230 */ /* 0x000fc40000004100 */
[C---:B------:R-:W-:Y:S01]  /*2610*/  FADD.FTZ R104, R148.reuse, R104 ;  /* 0x0000006894687221 */ /* 0x040fe20000010000 */
[----:B------:R-:W-:Y:S01]  /*2620*/  FFMA.FTZ R24, R148, R91, R24 ;  /* 0x0000005b94187223 */ /* 0x000fe20000010018 */
[----:B------:R-:W-:Y:S01]  /*2630*/  FMUL.FTZ R216, R161, R148 ;  /* 0x00000094a1d87220 */ /* 0x000fe20000410000 */
[----:B------:R-:W-:Y:S01]  /*2640*/  FMUL.FTZ R217, R20, R147 ;  /* 0x0000009314d97220 */ /* 0x000fe20000410000 */
[----:B------:R-:W-:Y:S01]  /*2650*/  FADD.FTZ R148, RZ, R88 ;  /* 0x00000058ff947221 */ /* 0x000fe20000010000 */
[--C-:B------:R-:W-:Y:S01]  /*2660*/  SHF.R.U64 R140, R140, 0x10, R141.reuse ;  /* 0x000000108c8c7819 */ /* 0x100fe2000000128d */
[----:B---3--:R-:W-:Y:S01]  /*2670*/  @P0 FMUL.FTZ R89, R241, R58 ;  /* 0x0000003af1590220 */ /* 0x008fe20000410000 */
[----:B------:R-:W-:Y:S01]  /*2680*/  MOV R218, R141 ;  /* 0x0000008d00da7202 */ /* 0x000fe20000000f00 */
[----:B------:R-:W-:Y:S01]  /*2690*/  @!P0 FMUL.FTZ R89, R166, R208 ;  /* 0x000000d0a6598220 */ /* 0x000fe20000410000 */
[----:B------:R-:W-:Y:S01]  /*26a0*/  SHF.R.U32.HI R141, RZ, 0x10, R141 ;  /* 0x00000010ff8d7819 */ /* 0x000fe2000001168d */
[C---:B------:R-:W-:Y:S01]  /*26b0*/  FADD.FTZ R101, R147.reuse, R101 ;  /* 0x0000006593657221 */ /* 0x040fe20000010000 */
[----:B------:R-:W-:Y:S01]  /*26c0*/  FFMA.FTZ R21, R147, R95, R21 ;  /* 0x0000005f93157223 */ /* 0x000fe20000010015 */
[----:B------:R-:W-:-:S02]  /*26d0*/  HADD2.F32 R208, -RZ, R189.H0_H0 ;  /* 0x200000bdffd07230 */ /* 0x000fc40000004100 */
[----:B------:R-:W-:Y:S01]  /*26e0*/  FADD.FTZ R147, R148, R217 ;  /* 0x000000d994937221 */ /* 0x000fe20000010000 */
[----:B------:R-:W-:Y:S01]  /*26f0*/  FFMA.FTZ R148, R88, R94, RZ ;  /* 0x0000005e58947223 */ /* 0x000fe200000100ff */
[----:B------:R-:W-:Y:S02]  /*2700*/  HADD2.F32 R189, -RZ, R214.H0_H0 ;  /* 0x200000d6ffbd7230 */ /* 0x000fe40000004100 */
[----:B------:R-:W-:Y:S02]  /*2710*/  HADD2.F32 R240, -RZ, R141.H0_H0 ;  /* 0x2000008dfff07230 */ /* 0x000fe40000004100 */
[C---:B------:R-:W-:Y:S01]  /*2720*/  FADD.FTZ R105, R208.reuse, R105 ;  /* 0x00000069d0697221 */ /* 0x040fe20000010000 */
[----:B------:R-:W-:Y:S02]  /*2730*/  HADD2.F32 R188, -RZ, R188.H0_H0 ;  /* 0x200000bcffbc7230 */ /* 0x000fe40000004100 */
[----:B------:R-:W-:Y:S01]  /*2740*/  FFMA.FTZ R25, R208, R136, R25 ;  /* 0x00000088d0197223 */ /* 0x000fe20000010019 */
[----:B------:R-:W-:Y:S01]  /*2750*/  FMUL.FTZ R214, R18, R208 ;  /* 0x000000d012d67220 */ /* 0x000fe20000410000 */
[----:B------:R-:W-:Y:S01]  /*2760*/  FFMA.FTZ R141, R217, R95, R148 ;  /* 0x0000005fd98d7223 */ /* 0x000fe20000010094 */
[----:B------:R-:W-:Y:S01]  /*2770*/  FADD.FTZ R147, R147, R216 ;  /* 0x000000d893937221 */ /* 0x000fe20000010000 */
[----:B------:R-:W-:Y:S01]  /*2780*/  FMUL.FTZ R208, R19, R57 ;  /* 0x0000003913d07220 */ /* 0x000fe20000410000 */
[----:B------:R-:W-:-:S02]  /*2790*/  HADD2.F32 R59, -RZ, R215.H0_H0 ;  /* 0x200000d7ff3b7230 */ /* 0x000fc40000004100 */
[----:B------:R-:W-:Y:S01]  /*27a0*/  FFMA.FTZ R141, R216, R91, R141 ;  /* 0x0000005bd88d7223 */ /* 0x000fe2000001008d */
[----:B------:R-:W-:Y:S01]  /*27b0*/  FMUL.FTZ R215, R160, R188 ;  /* 0x000000bca0d77220 */ /* 0x000fe20000410000 */
[----:B------:R-:W-:Y:S01]  /*27c0*/  FADD.FTZ R148, R147, R208 ;  /* 0x000000d093947221 */ /* 0x000fe20000010000 */
[C---:B------:R-:W-:Y:S01]  /*27d0*/  FADD.FTZ R106, R188.reuse, R106 ;  /* 0x0000006abc6a7221 */ /* 0x040fe20000010000 */
[----:B------:R-:W-:Y:S01]  /*27e0*/  FFMA.FTZ R26, R188, R134, R26 ;  /* 0x00000086bc1a7223 */ /* 0x000fe2000001001a */
[----:B------:R-:W-:Y:S02]  /*27f0*/  HADD2.F32 R241, -RZ, R190.H0_H0 ;  /* 0x200000befff17230 */ /* 0x000fe40000004100 */
[----:B------:R-:W-:Y:S01]  /*2800*/  FFMA.FTZ R188, R208, R89, R141 ;  /* 0x00000059d0bc7223 */ /* 0x000fe2000001008d */
[----:B------:R-:W-:Y:S01]  /*2810*/  FADD.FTZ R141, R148, R215 ;  /* 0x000000d7948d7221 */ /* 0x000fe20000010000 */
[----:B------:R-:W-:Y:S02]  /*2820*/  HADD2.F32 R242, -RZ, R192.H0_H0 ;  /* 0x200000c0fff27230 */ /* 0x000fe40000004100 */
[----:B------:R-:W-:-:S02]  /*2830*/  HADD2.F32 R190, -RZ, R213.H0_H0 ;  /* 0x200000d5ffbe7230 */ /* 0x000fc40000004100 */
[----:B------:R-:W-:Y:S01]  /*2840*/  FFMA.FTZ R147, R215, R134, R188 ;  /* 0x00000086d7937223 */ /* 0x000fe200000100bc */
[----:B------:R-:W-:Y:S01]  /*2850*/  FMUL.FTZ R213, R159, R241 ;  /* 0x000000f19fd57220 */ /* 0x000fe20000410000 */
[----:B------:R-:W-:Y:S01]  /*2860*/  FADD.FTZ R188, R141, R214 ;  /* 0x000000d68dbc7221 */ /* 0x000fe20000010000 */
[----:B------:R-:W-:Y:S02]  /*2870*/  HADD2.F32 R211, -RZ, R211.H0_H0 ;  /* 0x200000d3ffd37230 */ /* 0x000fe40000004100 */
[----:B------:R-:W-:Y:S01]  /*2880*/  FFMA.FTZ R148, R214, R136, R147 ;  /* 0x00000088d6947223 */ /* 0x000fe20000010093 */
[----:B------:R-:W-:Y:S02]  /*2890*/  HADD2.F32 R192, -RZ, R212.H0_H0 ;  /* 0x200000d4ffc07230 */ /* 0x000fe40000004100 */
[----:B------:R-:W-:Y:S01]  /*28a0*/  FMUL.FTZ R212, R17, R242 ;  /* 0x000000f211d47220 */ /* 0x000fe20000410000 */
[----:B------:R-:W-:Y:S01]  /*28b0*/  FADD.FTZ R141, R188, R213 ;  /* 0x000000d5bc8d7221 */ /* 0x000fe20000010000 */
[----:B------:R-:W-:-:S02]  /*28c0*/  HADD2.F32 R154, -RZ, R154.H0_H0 ;  /* 0x2000009aff9a7230 */ /* 0x000fc40000004100 */
[C---:B------:R-:W-:Y:S01]  /*28d0*/  FADD.FTZ R110, R211.reuse, R110 ;  /* 0x0000006ed36e7221 */ /* 0x040fe20000010000 */
[----:B------:R-:W-:Y:S01]  /*28e0*/  FFMA.FTZ R30, R211, R137, R30 ;  /* 0x00000089d31e7223 */ /* 0x000fe2000001001e */
[----:B------:R-:W-:Y:S01]  /*28f0*/  FFMA.FTZ R147, R213, R135, R148 ;  /* 0x00000087d5937223 */ /* 0x000fe20000010094 */
[----:B------:R-:W-:Y:S01]  /*2900*/  FMUL.FTZ R211, R158, R211 ;  /* 0x000000d39ed37220 */ /* 0x000fe20000410000 */
[----:B------:R-:W-:Y:S01]  /*2910*/  FADD.FTZ R148, R141, R212 ;  /* 0x000000d48d947221 */ /* 0x000fe20000010000 */
[C---:B------:R-:W-:Y:S01]  /*2920*/  FADD.FTZ R114, R154.reuse, R114 ;  /* 0x000000729a727221 */ /* 0x040fe20000010000 */
[----:B------:R-:W-:Y:S01]  /*2930*/  FFMA.FTZ R34, R154, R62, R34 ;  /* 0x0000003e9a227223 */ /* 0x000fe20000010022 */
[----:B------:R-:W-:Y:S01]  /*2940*/  FMUL.FTZ R188, R132, R154 ;  /* 0x0000009a84bc7220 */ /* 0x000fe20000410000 */
[C---:B------:R-:W-:Y:S01]  /*2950*/  FADD.FTZ R109, R192.reuse, R109 ;  /* 0x0000006dc06d7221 */ /* 0x040fe20000010000 */
[----:B------:R-:W-:Y:S01]  /*2960*/  FFMA.FTZ R29, R192, R139, R29 ;  /* 0x0000008bc01d7223 */ /* 0x000fe2000001001d */
[----:B------:R-:W-:Y:S01]  /*2970*/  FFMA.FTZ R154, R212, R138, R147 ;  /* 0x0000008ad49a7223 */ /* 0x000fe20000010093 */
[----:B------:R-:W-:Y:S01]  /*2980*/  FMUL.FTZ R192, R16, R192 ;  /* 0x000000c010c07220 */ /* 0x000fe20000410000 */
[----:B------:R-:W-:Y:S01]  /*2990*/  FADD.FTZ R147, R148, R211 ;  /* 0x000000d394937221 */ /* 0x000fe20000010000 */
        /* <DEDUP_REMOVED lines=10> */
[----:B------:R-:W-:-:S02]  /*2a40*/  HADD2.F32 R155, -RZ, R155.H0_H0 ;  /* 0x2000009bff9b7230 */ /* 0x000fc40000004100 */
[C---:B------:R-:W-:Y:S01]  /*2a50*/  FADD.FTZ R107, R242.reuse, R107 ;  /* 0x0000006bf26b7221 */ /* 0x040fe20000010000 */
[----:B------:R-:W-:Y:S01]  /*2a60*/  FFMA.FTZ R27, R242, R138, R27 ;  /* 0x0000008af21b7223 */ /* 0x000fe2000001001b */
[----:B------:R-:W-:Y:S01]  /*2a70*/  FFMA.FTZ R242, R190, R60, R141 ;  /* 0x0000003cbef27223 */ /* 0x000fe2000001008d */
        /* <DEDUP_REMOVED lines=8> */
[----:B------:R-:W-:-:S02]  /*2b00*/  FADD.FTZ R242, R141, R188 ;  /* 0x000000bc8df27221 */ /* 0x000fc40000010000 */
[----:B------:R-:W-:Y:S02]  /*2b10*/  FFMA.FTZ R244, R188, R62, R59 ;  /* 0x0000003ebcf47223 */ /* 0x000fe4000001003b */
[----:B------:R-:W-:Y:S01]  /*2b20*/  FADD.FTZ R59, R242, R155 ;  /* 0x0000009bf23b7221 */ /* 0x000fe20000010000 */
[C---:B------:R-:W-:Y:S01]  /*2b30*/  FADD.FTZ R115, R149.reuse, R115 ;  /* 0x0000007395737221 */ /* 0x040fe20000010000 */
[----:B------:R-:W-:Y:S01]  /*2b40*/  FFMA.FTZ R35, R149, R64, R35 ;  /* 0x0000004095237223 */ /* 0x000fe20000010023 */
[----:B------:R-:W-:Y:S01]  /*2b50*/  FMUL.FTZ R149, R13, R149 ;  /* 0x000000950d957220 */ /* 0x000fe20000410000 */
[----:B------:R-:W-:Y:S01]  /*2b60*/  FADD.FTZ R242, R59, R154 ;  /* 0x0000009a3bf27221 */ /* 0x000fe20000010000 */
[----:B------:R-:W-:Y:S02]  /*2b70*/  HADD2.F32 R218, -RZ, R218.H0_H0 ;  /* 0x200000daffda7230 */ /* 0x000fe40000004100 */
[----:B------:R-:W-:Y:S01]  /*2b80*/  FFMA.FTZ R141, R155, R63, R244 ;  /* 0x0000003f9b8d7223 */ /* 0x000fe200000100f4 */
[----:B------:R-:W-:-:S02]  /*2b90*/  HADD2.F32 R140, -RZ, R140.H0_H0 ;  /* 0x2000008cff8c7230 */ /* 0x000fc40000004100 */
[----:B------:R-:W-:Y:S01]  /*2ba0*/  FMUL.FTZ R148, R130, R90 ;  /* 0x0000005a82947220 */ /* 0x000fe20000410000 */
[----:B------:R-:W-:Y:S01]  /*2bb0*/  FADD.FTZ R59, R242, R149 ;  /* 0x00000095f23b7221 */ /* 0x000fe20000010000 */
[C---:B------:R-:W-:Y:S01]  /*2bc0*/  FADD.FTZ R167, R90.reuse, R167 ;  /* 0x000000a75aa77221 */ /* 0x040fe20000010000 */
[----:B------:R-:W-:Y:S01]  /*2bd0*/  FFMA.FTZ R38, R90, R67, R38 ;  /* 0x000000435a267223 */ /* 0x000fe20000010026 */
[----:B------:R-:W-:Y:S01]  /*2be0*/  FFMA.FTZ R90, R154, R65, R141 ;  /* 0x000000419a5a7223 */ /* 0x000fe2000001008d */
[C---:B------:R-:W-:Y:S01]  /*2bf0*/  FADD.FTZ R171, R218.reuse, R171 ;  /* 0x000000abdaab7221 */ /* 0x040fe20000010000 */
[----:B------:R-:W-:Y:S01]  /*2c00*/  FFMA.FTZ R40, R218, R69, R40 ;  /* 0x00000045da287223 */ /* 0x000fe20000010028 */
[----:B------:R-:W-:Y:S01]  /*2c10*/  FMUL.FTZ R141, R129, R218 ;  /* 0x000000da818d7220 */ /* 0x000fe20000410000 */
[----:B------:R-:W-:Y:S01]  /*2c20*/  FMUL.FTZ R147, R12, R140 ;  /* 0x0000008c0c937220 */ /* 0x000fe20000410000 */
[----:B------:R-:W-:Y:S01]  /*2c30*/  FADD.FTZ R218, R59, R148 ;  /* 0x000000943bda7221 */ /* 0x000fe20000010000 */
[----:B------:R-:W-:Y:S01]  /*2c40*/  MOV R58, R156 ;  /* 0x0000009c003a7202 */ /* 0x000fe20000000f00 */
[C---:B------:R-:W-:Y:S01]  /*2c50*/  FADD.FTZ R102, R221.reuse, R102 ;  /* 0x00000066dd667221 */ /* 0x040fe20000010000 */
[----:B------:R-:W-:Y:S01]  /*2c60*/  FFMA.FTZ R22, R221, R94, R22 ;  /* 0x0000005edd167223 */ /* 0x000fe20000010016 */
[----:B------:R-:W-:Y:S01]  /*2c70*/  FFMA.FTZ R221, R149, R64, R90 ;  /* 0x0000004095dd7223 */ /* 0x000fe2000001005a */
        /* <DEDUP_REMOVED lines=12> */
[----:B------:R-:W-:Y:S01]  /*2d40*/  SHF.R.U64 R218, R156, 0x10, R157 ;  /* 0x000000109cda7819 */ /* 0x000fe2000000129d */
[----:B------:R-:W-:-:S02]  /*2d50*/  FFMA.FTZ R221, R141, R69, R90 ;  /* 0x000000458ddd7223 */ /* 0x000fc4000001005a */
[----:B------:R-:W-:Y:S01]  /*2d60*/  FADD.FTZ R90, R59, R58 ;  /* 0x0000003a3b5a7221 */ /* 0x000fe20000010000 */
[----:B------:R-:W-:Y:S01]  /*2d70*/  MOV R59, R157 ;  /* 0x0000009d003b7202 */ /* 0x000fe20000000f00 */
[----:B------:R-:W-:Y:S01]  /*2d80*/  FFMA.FTZ R221, R140, R68, R221 ;  /* 0x000000448cdd7223 */ /* 0x000fe200000100dd */
[----:B------:R-:W-:-:S03]  /*2d90*/  HADD2.F32 R218, -RZ, R218.H0_H0 ;  /* 0x200000daffda7230 */ /* 0x000fc60000004100 */
[----:B------:R-:W-:Y:S02]  /*2da0*/  HADD2.F32 R59, -RZ, R59.H0_H0 ;  /* 0x2000003bff3b7230 */ /* 0x000fe40000004100 */
[----:B------:R-:W-:Y:S01]  /*2db0*/  FFMA.FTZ R58, R58, R71, R221 ;  /* 0x000000473a3a7223 */ /* 0x000fe200000100dd */
[----:B------:R-:W-:Y:S01]  /*2dc0*/  FMUL.FTZ R221, R10, R218 ;  /* 0x000000da0add7220 */ /* 0x000fe20000410000 */
[C---:B------:R-:W-:Y:S01]  /*2dd0*/  FADD.FTZ R173, R218.reuse, R173 ;  /* 0x000000addaad7221 */ /* 0x040fe20000010000 */
[-C--:B------:R-:W-:Y:S01]  /*2de0*/  FFMA.FTZ R41, R218, R70.reuse, R41 ;  /* 0x00000046da297223 */ /* 0x080fe20000010029 */
[C---:B------:R-:W-:Y:S01]  /*2df0*/  FADD.FTZ R176, R59.reuse, R176 ;  /* 0x000000b03bb07221 */ /* 0x040fe20000010000 */
[----:B------:R-:W-:Y:S01]  /*2e00*/  FFMA.FTZ R44, R59, R73, R44 ;  /* 0x000000493b2c7223 */ /* 0x000fe2000001002c */
[----:B------:R-:W-:Y:S01]  /*2e10*/  FADD.FTZ R90, R90, R221 ;  /* 0x000000dd5a5a7221 */ /* 0x000fe20000010000 */
[----:B------:R-:W-:Y:S01]  /*2e20*/  FFMA.FTZ R218, R221, R70, R58 ;  /* 0x00000046ddda7223 */ /* 0x000fe2000001003a */
[----:B------:R-:W-:Y:S01]  /*2e30*/  FMUL.FTZ R59, R127, R59 ;  /* 0x0000003b7f3b7220 */ /* 0x000fe20000410000 */
[C---:B------:R-:W-:Y:S01]  /*2e40*/  FADD.FTZ R103, R57.reuse, R103 ;  /* 0x0000006739677221 */ /* 0x040fe20000010000 */
[----:B------:R-:W-:Y:S01]  /*2e50*/  FFMA.FTZ R23, R57, R89, R23 ;  /* 0x0000005939177223 */ /* 0x000fe20000010017 */
[----:B------:R-:W0:Y:S01]  /*2e60*/  S2R R243, SR_TID.X ;  /* 0x0000000000f37919 */ /* 0x000e220000002100 */
[----:B------:R-:W-:Y:S01]  /*2e70*/  FADD.FTZ R58, R90, R59 ;  /* 0x0000003b5a3a7221 */ /* 0x000fe20000010000 */
[----:B------:R-:W-:Y:S01]  /*2e80*/  FFMA.FTZ R57, R59, R73, R218 ;  /* 0x000000493b397223 */ /* 0x000fe200000100da */
[----:B------:R-:W-:-:S02]  /*2e90*/  SHF.R.U32.HI R59, RZ, 0x10, R157 ;  /* 0x00000010ff3b7819 */ /* 0x000fc4000001169d */
[----:B------:R-:W-:Y:S02]  /*2ea0*/  MOV R153, R142 ;  /* 0x0000008e00997202 */ /* 0x000fe40000000f00 */
[----:B------:R-:W-:Y:S01]  /*2eb0*/  MOV R56, R150 ;  /* 0x0000009600387202 */ /* 0x000fe20000000f00 */
[----:B------:R-:W-:Y:S01]  /*2ec0*/  HADD2.F32 R59, -RZ, R59.H0_H0 ;  /* 0x2000003bff3b7230 */ /* 0x000fe20000004100 */
[----:B------:R-:W-:Y:S02]  /*2ed0*/  MOV R152, R143 ;  /* 0x0000008f00987202 */ /* 0x000fe40000000f00 */
[--C-:B------:R-:W-:Y:S02]  /*2ee0*/  SHF.R.U64 R150, R150, 0x10, R151.reuse ;  /* 0x0000001096967819 */ /* 0x100fe40000001297 */
[----:B------:R-:W-:Y:S01]  /*2ef0*/  MOV R222, R151 ;  /* 0x0000009700de7202 */ /* 0x000fe20000000f00 */
[----:B------:R-:W-:Y:S01]  /*2f00*/  HADD2.F32 R153, -RZ, R153.H0_H0 ;  /* 0x20000099ff997230 */ /* 0x000fe20000004100 */
[----:B------:R-:W-:Y:S01]  /*2f10*/  SHF.R.U32.HI R151, RZ, 0x10, R151 ;  /* 0x00000010ff977819 */ /* 0x000fe20000011697 */
[----:B------:R-:W-:Y:S01]  /*2f20*/  HADD2.F32 R90, -RZ, R152.H0_H0 ;  /* 0x20000098ff5a7230 */ /* 0x000fe20000004100 */
[----:B------:R-:W-:Y:S01]  /*2f30*/  SHF.R.U64 R142, R142, 0x10, R143 ;  /* 0x000000108e8e7819 */ /* 0x000fe2000000128f */
[----:B------:R-:W-:-:S02]  /*2f40*/  HADD2.F32 R242, -RZ, R150.H0_H0 ;  /* 0x20000096fff27230 */ /* 0x000fc40000004100 */
[----:B------:R-:W-:Y:S01]  /*2f50*/  FMUL.FTZ R150, R9, R59 ;  /* 0x0000003b09967220 */ /* 0x000fe20000410000 */
[----:B------:R-:W-:Y:S02]  /*2f60*/  HADD2.F32 R244, -RZ, R151.H0_H0 ;  /* 0x20000097fff47230 */ /* 0x000fe40000004100 */
[C---:B------:R-:W-:Y:S01]  /*2f70*/  FADD.FTZ R178, R153.reuse, R178 ;  /* 0x000000b299b27221 */ /* 0x040fe20000010000 */
[----:B------:R-:W-:Y:S02]  /*2f80*/  HADD2.F32 R142, -RZ, R142.H0_H0 ;  /* 0x2000008eff8e7230 */ /* 0x000fe40000004100 */
[----:B------:R-:W-:Y:S01]  /*2f90*/  FFMA.FTZ R46, R153, R75, R46 ;  /* 0x0000004b992e7223 */ /* 0x000fe2000001002e */
        /* <DEDUP_REMOVED lines=11> */
[----:B------:R-:W-:Y:S01]  /*3050*/  MOV R169, R144 ;  /* 0x0000009000a97202 */ /* 0x000fe20000000f00 */
[----:B------:R-:W-:Y:S01]  /*3060*/  FFMA.FTZ R59, R151, R75, R90 ;  /* 0x0000004b973b7223 */ /* 0x000fe2000001005a */
[----:B------:R-:W-:Y:S01]  /*3070*/  MOV R168, R145 ;  /* 0x0000009100a87202 */ /* 0x000fe20000000f00 */
[----:B------:R-:W-:-:S02]  /*3080*/  HADD2.F32 R143, -RZ, R143.H0_H0 ;  /* 0x2000008fff8f7230 */ /* 0x000fc40000004100 */
[----:B------:R-:W-:Y:S01]  /*3090*/  FADD.FTZ R58, R57, R152 ;  /* 0x00000098393a7221 */ /* 0x000fe20000010000 */
[----:B------:R-:W-:Y:S01]  /*30a0*/  FFMA.FTZ R90, R152, R74, R59 ;  /* 0x0000004a985a7223 */ /* 0x000fe2000001003b */
[----:B------:R-:W-:Y:S01]  /*30b0*/  SHF.R.U64 R144, R144, 0x10, R145 ;  /* 0x0000001090907819 */ /* 0x000fe20000001291 */
[----:B------:R-:W-:Y:S02]  /*30c0*/  HADD2.F32 R169, -RZ, R169.H0_H0 ;  /* 0x200000a9ffa97230 */ /* 0x000fe40000004100 */
[----:B------:R-:W-:Y:S01]  /*30d0*/  FADD.FTZ R57, R58, R153 ;  /* 0x000000993a397221 */ /* 0x000fe20000010000 */
[----:B------:R-:W-:Y:S02]  /*30e0*/  HADD2.F32 R218, -RZ, R168.H0_H0 ;  /* 0x200000a8ffda7230 */ /* 0x000fe40000004100 */
[----:B------:R-:W-:Y:S01]  /*30f0*/  FMUL.FTZ R168, R7, R143 ;  /* 0x0000008f07a87220 */ /* 0x000fe20000410000 */
[----:B------:R-:W-:Y:S01]  /*3100*/  FFMA.FTZ R59, R153, R77, R90 ;  /* 0x0000004d993b7223 */ /* 0x000fe2000001005a */
[----:B------:R-:W-:-:S02]  /*3110*/  HADD2.F32 R144, -RZ, R144.H0_H0 ;  /* 0x20000090ff907230 */ /* 0x000fc40000004100 */
[C---:B------:R-:W-:Y:S01]  /*3120*/  FADD.FTZ R182, R169.reuse, R182 ;  /* 0x000000b6a9b67221 */ /* 0x040fe20000010000 */
[----:B------:R-:W-:Y:S01]  /*3130*/  FFMA.FTZ R50, R169, R79, R50 ;  /* 0x0000004fa9327223 */ /* 0x000fe20000010032 */
[----:B------:R-:W-:Y:S01]  /*3140*/  FMUL.FTZ R169, R124, R169 ;  /* 0x000000a97ca97220 */ /* 0x000fe20000410000 */
[----:B------:R-:W-:Y:S01]  /*3150*/  FADD.FTZ R58, R57, R168 ;  /* 0x000000a8393a7221 */ /* 0x000fe20000010000 */
[----:B------:R-:W-:Y:S01]  /*3160*/  FFMA.FTZ R90, R168, R76, R59 ;  /* 0x0000004ca85a7223 */ /* 0x000fe2000001003b */
[----:B------:R-:W-:Y:S01]  /*3170*/  SHF.R.U32.HI R145, RZ, 0x10, R145 ;  /* 0x00000010ff917819 */ /* 0x000fe20000011691 */
[C---:B------:R-:W-:Y:S01]  /*3180*/  FADD.FTZ R170, R240.reuse, R170 ;  /* 0x000000aaf0aa7221 */ /* 0x040fe20000010000 */
[----:B------:R-:W-:Y:S01]  /*3190*/  FFMA.FTZ R39, R240, R68, R39 ;  /* 0x00000044f0277223 */ /* 0x000fe20000010027 */
[----:B0-----:R-:W-:Y:S01]  /*31a0*/  LOP3.LUT R243, R243, 0x1f, RZ, 0xc0, !PT ;  /* 0x0000001ff3f37812 */ /* 0x001fe200078ec0ff */
[----:B------:R-:W-:Y:S02]  /*31b0*/  HADD2.F32 R221, -RZ, R191.H0_H0 ;  /* 0x200000bfffdd7230 */ /* 0x000fe40000004100 */
[----:B------:R-:W-:Y:S01]  /*31c0*/  FMUL.FTZ R191, R6, R144 ;  /* 0x0000009006bf7220 */ /* 0x000fe20000410000 */
[----:B------:R-:W-:-:S02]  /*31d0*/  HADD2.F32 R240, -RZ, R219.H0_H0 ;  /* 0x200000dbfff07230 */ /* 0x000fc40000004100 */
[----:B------:R-:W-:Y:S01]  /*31e0*/  FADD.FTZ R58, R58, R169 ;  /* 0x000000a93a3a7221 */ /* 0x000fe20000010000 */
[----:B------:R-:W-:Y:S01]  /*31f0*/  FFMA.FTZ R90, R169, R79, R90 ;  /* 0x0000004fa95a7223 */ /* 0x000fe2000001005a */
[----:B------:R-:W-:Y:S01]  /*3200*/  ISETP.NE.AND P0, PT, R243, RZ, PT ;  /* 0x000000fff300720c */ /* 0x000fe20003f05270 */
[----:B------:R-:W-:Y:S02]  /*3210*/  HADD2.F32 R145, -RZ, R145.H0_H0 ;  /* 0x20000091ff917230 */ /* 0x000fe40000004100 */
[C---:B------:R-:W-:Y:S01]  /*3220*/  FADD.FTZ R184, R218.reuse, R184 ;  /* 0x000000b8dab87221 */ /* 0x040fe20000010000 */
[----:B------:R-:W-:Y:S02]  /*3230*/  HADD2.F32 R243, -RZ, R222.H0_H0 ;  /* 0x200000defff37230 */ /* 0x000fe40000004100 */
[----:B------:R-:W-:Y:S01]  /*3240*/  FFMA.FTZ R52, R218, R81, R52 ;  /* 0x00000051da347223 */ /* 0x000fe20000010034 */
[----:B------:R-:W-:Y:S01]  /*3250*/  FMUL.FTZ R218, R123, R218 ;  /* 0x000000da7bda7220 */ /* 0x000fe20000410000 */
[C---:B------:R-:W-:Y:S01]  /*3260*/  FADD.FTZ R193, R240.reuse, R193 ;  /* 0x000000c1f0c17221 */ /* 0x040fe20000010000 */
[----:B------:R-:W-:Y:S01]  /*3270*/  FFMA.FTZ R96, R240, R85, R96 ;  /* 0x00000055f0607223 */ /* 0x000fe20000010060 */
[----:B------:R-:W-:Y:S01]  /*3280*/  FADD.FTZ R57, R58, R191 ;  /* 0x000000bf3a397221 */ /* 0x000fe20000010000 */
[----:B------:R-:W-:Y:S01]  /*3290*/  FMUL.FTZ R222, R121, R240 ;  /* 0x000000f079de7220 */ /* 0x000fe20000410000 */
[----:B------:R-:W-:Y:S01]  /*32a0*/  FFMA.FTZ R59, R191, R78, R90 ;  /* 0x0000004ebf3b7223 */ /* 0x000fe2000001005a */
[----:B------:R-:W0:Y:S01]  /*32b0*/  S2R R240, SR_TID.X ;  /* 0x0000000000f07919 */ /* 0x000e220000002100 */
[----:B------:R-:W-:Y:S01]  /*32c0*/  FMUL.FTZ R219, R5, R145 ;  /* 0x0000009105db7220 */ /* 0x000fe20000410000 */
[----:B------:R-:W-:Y:S01]  /*32d0*/  FADD.FTZ R58, R57, R218 ;  /* 0x000000da393a7221 */ /* 0x000fe20000010000 */
[----:B------:R-:W-:Y:S01]  /*32e0*/  FFMA.FTZ R90, R218, R81, R59 ;  /* 0x00000051da5a7223 */ /* 0x000fe2000001003b */
[C---:B------:R-:W-:Y:S01]  /*32f0*/  FADD.FTZ R108, R241.reuse, R108 ;  /* 0x0000006cf16c7221 */ /* 0x040fe20000010000 */
[----:B------:R-:W-:Y:S01]  /*3300*/  FFMA.FTZ R28, R241, R135, R28 ;  /* 0x00000087f11c7223 */ /* 0x000fe2000001001c */
[----:B------:R-:W-:-:S02]  /*3310*/  HADD2.F32 R146, -RZ, R146.H0_H0 ;  /* 0x20000092ff927230 */ /* 0x000fc40000004100 */
[----:B------:R-:W-:Y:S01]  /*3320*/  FADD.FTZ R57, R58, R219 ;  /* 0x000000db3a397221 */ /* 0x000fe20000010000 */
[----:B------:R-:W-:Y:S02]  /*3330*/  HADD2.F32 R241, -RZ, R220.H0_H0 ;  /* 0x200000dcfff17230 */ /* 0x000fe40000004100 */
[----:B------:R-:W-:Y:S01]  /*3340*/  FMUL.FTZ R220, R122, R221 ;  /* 0x000000dd7adc7220 */ /* 0x000fe20000410000 */
[----:B------:R-:W-:Y:S02]  /*3350*/  HADD2.F32 R56, -RZ, R56.H0_H0 ;  /* 0x20000038ff387230 */ /* 0x000fe40000004100 */
        /* <DEDUP_REMOVED lines=10> */
[----:B------:R-:W-:-:S02]  /*3400*/  FFMA.FTZ R56, R220, R83, R59 ;  /* 0x00000053dc387223 */ /* 0x000fc4000001003b */
[----:B------:R-:W-:Y:S02]  /*3410*/  FADD.FTZ R57, R58, R221 ;  /* 0x000000dd3a397221 */ /* 0x000fe40000010000 */
        /* <DEDUP_REMOVED lines=56> */
.L_x_553:
        /* <DEDUP_REMOVED lines=21> */
[----:B0-----:R-:W-:-:S04]  /*38f0*/  FADD.FTZ R56, RZ, R56 ;  /* 0x00000038ff387221 */ /* 0x001fc80000010000 */
[----:B------:R-:W-:Y:S01]  /*3900*/  FADD.FTZ R240, R58, R56 ;  /* 0x000000383af07221 */ /* 0x000fe20000010000 */
[----:B------:R-:W-:-:S04]  /*3910*/  FADD.FTZ R56, RZ, R57 ;  /* 0x00000039ff387221 */ /* 0x000fc80000010000 */
        /* <DEDUP_REMOVED lines=16> */
.L_x_539:
[----:B------:R-:W-:Y:S05]  /*3a20*/  BSYNC B0 ;  /* 0x0000000000007941 */ /* 0x000fea0003800000 */
.L_x_538:
        /* <DEDUP_REMOVED lines=40> */
.L_x_541:
[----:B------:R-:W2:Y:S04]  /*3cb0*/  LDG.E.STRONG.GPU R59, desc[UR6][R56.64] ;  /* 0x00000006383b7981 */ /* 0x000ea8000c1ef900 */
[----:B--2---:R-:W-:Y:S01]  /*3cc0*/  CCTL.IVALL ;  /* 0x00000000ff00798f */ /* 0x004fe20002000000 */
[----:B------:R-:W-:Y:S05]  /*3cd0*/  YIELD ;  /* 0x0000000000007946 */ /* 0x000fea0003800000 */
[----:B------:R-:W-:-:S13]  /*3ce0*/  ISETP.NE.AND P0, PT, R59, R58, PT ;  /* 0x0000003a3b00720c */ /* 0x000fda0003f05270 */
[----:B------:R-:W-:Y:S05]  /*3cf0*/  @P0 BRA `(.L_x_541) ;  /* 0xfffffffc00ec0947 */ /* 0x000fea000383ffff */
.L_x_540:
        /* <DEDUP_REMOVED lines=79> */
[----:B------:R-:W-:Y:S01]  /*41f0*/  MOV R88, R156 ;  /* 0x0000009c00587202 */ /* 0x000fe20000000f00 */
[----:B------:R-:W-:Y:S01]  /*4200*/  FADD.FTZ R69, R141, -R69 ;  /* 0x800000458d457221 */ /* 0x000fe20000010000 */
[----:B------:R-:W-:Y:S01]  /*4210*/  MOV R95, R157 ;  /* 0x0000009d005f7202 */ /* 0x000fe20000000f00 */
[----:B------:R-:W-:Y:S01]  /*4220*/  FADD.FTZ R68, R140, -R68 ;  /* 0x800000448c447221 */ /* 0x000fe20000010000 */
[----:B------:R-:W-:Y:S01]  /*4230*/  FADD.FTZ R189, R189, -R61 ;  /* 0x8000003dbdbd7221 */ /* 0x000fe20000010000 */
[----:B------:R-:W0:Y:S01]  /*4240*/  LDC.64 R140, c[0x0][0x280] ;  /* 0x0000a000ff8c7b82 */ /* 0x000e220000000a00 */
[----:B------:R-:W-:Y:S01]  /*4250*/  FADD.FTZ R188, R188, -R62 ;  /* 0x8000003ebcbc7221 */ /* 0x000fe20000010000 */
[----:B------:R-:W-:-:S02]  /*4260*/  HADD2.F32 R61, -RZ, R88.H0_H0 ;  /* 0x20000058ff3d7230 */ /* 0x000fc40000004100 */
[----:B------:R-:W-:Y:S01]  /*4270*/  FADD.FTZ R190, R190, -R60 ;  /* 0x8000003cbebe7221 */ /* 0x000fe20000010000 */
[----:B------:R-:W-:Y:S01]  /*4280*/  HADD2.F32 R62, -RZ, R95.H0_H0 ;  /* 0x2000005fff3e7230 */ /* 0x000fe20000004100 */
[----:B------:R-:W-:Y:S01]  /*4290*/  SHF.R.U64 R94, R156, 0x10, R157 ;  /* 0x000000109c5e7819 */ /* 0x000fe2000000129d */
[----:B------:R-:W-:Y:S01]  /*42a0*/  FADD.FTZ R58, R216, -R91 ;  /* 0x8000005bd83a7221 */ /* 0x000fe20000010000 */
[----:B------:R-:W-:Y:S01]  /*42b0*/  FMUL.FTZ R60, R128, R61 ;  /* 0x0000003d803c7220 */ /* 0x000fe20000410000 */
[----:B------:R-:W-:Y:S01]  /*42c0*/  FADD.FTZ R59, R208, -R89 ;  /* 0x80000059d03b7221 */ /* 0x000fe20000010000 */
[----:B------:R-:W-:Y:S01]  /*42d0*/  FMUL.FTZ R62, R127, R62 ;  /* 0x0000003e7f3e7220 */ /* 0x000fe20000410000 */
[----:B------:R-:W-:Y:S01]  /*42e0*/  FADD.FTZ R155, R155, -R63 ;  /* 0x8000003f9b9b7221 */ /* 0x000fe20000010000 */
[----:B------:R-:W-:Y:S01]  /*42f0*/  FADD.FTZ R91, R60, -R71 ;  /* 0x800000473c5b7221 */ /* 0x000fe20000010000 */
[----:B------:R-:W-:Y:S01]  /*4300*/  LEA R60, P0, R172, UR4, 0x4 ;  /* 0x00000004ac3c7c11 */ /* 0x000fe2000f8020ff */
[----:B------:R-:W-:Y:S01]  /*4310*/  FADD.FTZ R95, R62, -R73 ;  /* 0x800000493e5f7221 */ /* 0x000fe20000010000 */
[----:B------:R-:W-:-:S02]  /*4320*/  IMAD R62, R163, 0x2800, R164 ;  /* 0x00002800a33e7824 */ /* 0x000fc400078e02a4 */
[----:B------:R-:W-:Y:S01]  /*4330*/  FMUL.FTZ R59, R166, R59 ;  /* 0x0000003ba63b7220 */ /* 0x000fe20000410000 */
[----:B------:R-:W-:Y:S01]  /*4340*/  HADD2.F32 R63, -RZ, R94.H0_H0 ;  /* 0x2000005eff3f7230 */ /* 0x000fe20000004100 */
        /* <DEDUP_REMOVED lines=148> */
.L_x_536:
        /* <DEDUP_REMOVED lines=53> */
.L_x_537:
[----:B------:R-:W-:Y:S01]  /*4fe0*/  HFMA2.MMA R241, -RZ, RZ, 0, 9.5367431640625e-07 ;  /* 0x00000010fff17435 */ /* 0x000fe200000001ff */
[----:B------:R-:W-:Y:S02]  /*4ff0*/  MOV R242, R56 ;  /* 0x0000003800f27202 */ /* 0x000fe40000000f00 */
[----:B------:R-:W-:Y:S02]  /*5000*/  MOV R240, 0x1f ;  /* 0x0000001f00f07802 */ /* 0x000fe40000000f00 */
[----:B------:R-:W-:-:S07]  /*5010*/  MOV R59, 0xffffffff ;  /* 0xffffffff003b7802 */ /* 0x000fce0000000f00 */
[----:B------:R-:W-:Y:S05]  /*5020*/  WARPSYNC.COLLECTIVE R59, `(.L_x_543) ;  /* 0x000000003b087348 */ /* 0x000fea0003c00000 */
[----:B------:R0:W1:Y:S02]  /*5030*/  SHFL.DOWN P2, R243, R242, R241, R240 ;  /* 0x080000f1f2f37389 */ /* 0x00006400000400f0 */
[----:B01----:R-:W-:Y:S01]  /*5040*/  ENDCOLLECTIVE ;  /* 0x000000000000791b */ /* 0x003fe20003800000 */
.L_x_543:
[----:B------:R-:W-:Y:S01]  /*5050*/  MOV R242, R57 ;  /* 0x0000003900f27202 */ /* 0x000fe20000000f00 */
[----:B------:R-:W-:-:S07]  /*5060*/  FADD.FTZ R56, R56, R243 ;  /* 0x000000f338387221 */ /* 0x000fce0000010000 */
[----:B------:R-:W-:Y:S05]  /*5070*/  WARPSYNC.COLLECTIVE R59, `(.L_x_544) ;  /* 0x000000003b087348 */ /* 0x000fea0003c00000 */
[----:B------:R0:W1:Y:S02]  /*5080*/  SHFL.DOWN P2, R243, R242, R241, R240 ;  /* 0x080000f1f2f37389 */ /* 0x00006400000400f0 */
[----:B01----:R-:W-:Y:S01]  /*5090*/  ENDCOLLECTIVE ;  /* 0x000000000000791b */ /* 0x003fe20003800000 */
.L_x_544:
[----:B------:R-:W-:Y:S01]  /*50a0*/  HFMA2.MMA R241, -RZ, RZ, 0, 4.76837158203125e-07 ;  /* 0x00000008fff17435 */ /* 0x000fe200000001ff */
[----:B------:R-:W-:Y:S01]  /*50b0*/  MOV R242, R56 ;  /* 0x0000003800f27202 */ /* 0x000fe20000000f00 */
[----:B------:R-:W-:-:S09]  /*50c0*/  FADD.FTZ R57, R57, R243 ;  /* 0x000000f339397221 */ /* 0x000fd20000010000 */
[----:B------:R-:W-:Y:S05]  /*50d0*/  WARPSYNC.COLLECTIVE R59, `(.L_x_545) ;  /* 0x000000003b087348 */ /* 0x000fea0003c00000 */
[----:B------:R0:W1:Y:S02]  /*50e0*/  SHFL.DOWN P2, R243, R242, R241, R240 ;  /* 0x080000f1f2f37389 */ /* 0x00006400000400f0 */
[----:B01----:R-:W-:Y:S01]  /*50f0*/  ENDCOLLECTIVE ;  /* 0x000000000000791b */ /* 0x003fe20003800000 */
.L_x_545:
[----:B------:R-:W-:Y:S01]  /*5100*/  MOV R242, R57 ;  /* 0x0000003900f27202 */ /* 0x000fe20000000f00 */
[----:B------:R-:W-:-:S07]  /*5110*/  FADD.FTZ R56, R56, R243 ;  /* 0x000000f338387221 */ /* 0x000fce0000010000 */
[----:B------:R-:W-:Y:S05]  /*5120*/  WARPSYNC.COLLECTIVE R59, `(.L_x_546) ;  /* 0x000000003b087348 */ /* 0x000fea0003c00000 */
[----:B------:R0:W1:Y:S02]  /*5130*/  SHFL.DOWN P2, R243, R242, R241, R240 ;  /* 0x080000f1f2f37389 */ /* 0x00006400000400f0 */
[----:B01----:R-:W-:Y:S01]  /*5140*/  ENDCOLLECTIVE ;  /* 0x000000000000791b */ /* 0x003fe20003800000 */
.L_x_546:
[----:B------:R-:W-:Y:S01]  /*5150*/  HFMA2.MMA R241, -RZ, RZ, 0, 2.384185791015625e-07 ;  /* 0x00000004fff17435 */ /* 0x000fe200000001ff */
[----:B------:R-:W-:Y:S01]  /*5160*/  MOV R242, R56 ;  /* 0x0000003800f27202 */ /* 0x000fe20000000f00 */
[----:B------:R-:W-:-:S09]  /*5170*/  FADD.FTZ R57, R57, R243 ;  /* 0x000000f339397221 */ /* 0x000fd20000010000 */
[----:B------:R-:W-:Y:S05]  /*5180*/  WARPSYNC.COLLECTIVE R59, `(.L_x_547) ;  /* 0x000000003b087348 */ /* 0x000fea0003c00000 */
[----:B------:R0:W1:Y:S02]  /*5190*/  SHFL.DOWN P2, R243, R242, R241, R240 ;  /* 0x080000f1f2f37389 */ /* 0x00006400000400f0 */
[----:B01----:R-:W-:Y:S01]  /*51a0*/  ENDCOLLECTIVE ;  /* 0x000000000000791b */ /* 0x003fe20003800000 */
.L_x_547:
[----:B------:R-:W-:Y:S01]  /*51b0*/  MOV R242, R57 ;  /* 0x0000003900f27202 */ /* 0x000fe20000000f00 */
[----:B------:R-:W-:-:S07]  /*51c0*/  FADD.FTZ R56, R56, R243 ;  /* 0x000000f338387221 */ /* 0x000fce0000010000 */
[----:B------:R-:W-:Y:S05]  /*51d0*/  WARPSYNC.COLLECTIVE R59, `(.L_x_548) ;  /* 0x000000003b087348 */ /* 0x000fea0003c00000 */
[----:B------:R0:W1:Y:S02]  /*51e0*/  SHFL.DOWN P2, R243, R242, R241, R240 ;  /* 0x080000f1f2f37389 */ /* 0x00006400000400f0 */
[----:B01----:R-:W-:Y:S01]  /*51f0*/  ENDCOLLECTIVE ;  /* 0x000000000000791b */ /* 0x003fe20003800000 */
.L_x_548:
[----:B------:R-:W-:Y:S01]  /*5200*/  HFMA2.MMA R241, -RZ, RZ, 0, 1.1920928955078125e-07 ;  /* 0x00000002fff17435 */ /* 0x000fe200000001ff */
[----:B------:R-:W-:Y:S01]  /*5210*/  MOV R242, R56 ;  /* 0x0000003800f27202 */ /* 0x000fe20000000f00 */
[----:B------:R-:W-:-:S09]  /*5220*/  FADD.FTZ R57, R57, R243 ;  /* 0x000000f339397221 */ /* 0x000fd20000010000 */
[----:B------:R-:W-:Y:S05]  /*5230*/  WARPSYNC.COLLECTIVE R59, `(.L_x_549) ;  /* 0x000000003b087348 */ /* 0x000fea0003c00000 */
[----:B------:R0:W1:Y:S02]  /*5240*/  SHFL.DOWN P2, R243, R242, R241, R240 ;  /* 0x080000f1f2f37389 */ /* 0x00006400000400f0 */
[----:B01----:R-:W-:Y:S01]  /*5250*/  ENDCOLLECTIVE ;  /* 0x000000000000791b */ /* 0x003fe20003800000 */
.L_x_549:
[----:B------:R-:W-:Y:S01]  /*5260*/  MOV R242, R57 ;  /* 0x0000003900f27202 */ /* 0x000fe20000000f00 */
[----:B------:R-:W-:-:S07]  /*5270*/  FADD.FTZ R56, R56, R243 ;  /* 0x000000f338387221 */ /* 0x000fce0000010000 */
[----:B------:R-:W-:Y:S05]  /*5280*/  WARPSYNC.COLLECTIVE R59, `(.L_x_550) ;  /* 0x000000003b087348 */ /* 0x000fea0003c00000 */
[----:B------:R0:W1:Y:S02]  /*5290*/  SHFL.DOWN P2, R243, R242, R241, R240 ;  /* 0x080000f1f2f37389 */ /* 0x00006400000400f0 */
[----:B01----:R-:W-:Y:S01]  /*52a0*/  ENDCOLLECTIVE ;  /* 0x000000000000791b */ /* 0x003fe20003800000 */
.L_x_550:
[----:B------:R-:W-:Y:S01]  /*52b0*/  HFMA2.MMA R241, -RZ, RZ, 0, 5.9604644775390625e-08 ;  /* 0x00000001fff17435 */ /* 0x000fe200000001ff */
[----:B------:R-:W-:Y:S01]  /*52c0*/  MOV R242, R56 ;  /* 0x0000003800f27202 */ /* 0x000fe20000000f00 */
[----:B------:R-:W-:-:S09]  /*52d0*/  FADD.FTZ R57, R57, R243 ;  /* 0x000000f339397221 */ /* 0x000fd20000010000 */
[----:B------:R-:W-:Y:S05]  /*52e0*/  WARPSYNC.COLLECTIVE R59, `(.L_x_551) ;  /* 0x000000003b087348 */ /* 0x000fea0003c00000 */
[----:B------:R0:W1:Y:S02]  /*52f0*/  SHFL.DOWN P2, R243, R242, R241, R240 ;  /* 0x080000f1f2f37389 */ /* 0x00006400000400f0 */
[----:B01----:R-:W-:Y:S01]  /*5300*/  ENDCOLLECTIVE ;  /* 0x000000000000791b */ /* 0x003fe20003800000 */
.L_x_551:
[----:B------:R-:W-:Y:S02]  /*5310*/  MOV R242, R57 ;  /* 0x0000003900f27202 */ /* 0x000fe40000000f00 */
[----:B------:R-:W-:-:S07]  /*5320*/  MOV R58, R243 ;  /* 0x000000f3003a7202 */ /* 0x000fce0000000f00 */
[----:B------:R-:W-:Y:S05]  /*5330*/  WARPSYNC.COLLECTIVE R59, `(.L_x_552) ;  /* 0x000000003b087348 */ /* 0x000fea0003c00000 */
[----:B------:R0:W1:Y:S02]  /*5340*/  SHFL.DOWN P2, R243, R242, R241, R240 ;  /* 0x080000f1f2f37389 */ /* 0x00006400000400f0 */
[----:B01----:R-:W-:Y:S01]  /*5350*/  ENDCOLLECTIVE ;  /* 0x000000000000791b */ /* 0x003fe20003800000 */
.L_x_552:
[----:B------:R-:W-:Y:S01]  /*5360*/  MOV R59, R243 ;  /* 0x000000f3003b7202 */ /* 0x000fe20000000f00 */
[----:B------:R-:W-:Y:S06]  /*5370*/  BRA `(.L_x_553) ;  /* 0xffffffe400087947 */ /* 0x000fec000383ffff */
.L_x_554:
        /* <DEDUP_REMOVED lines=16> */
.L_x_5399:


//--------------------- .text._ZN10layer_norm22ln_bwd_finalize_kernelINS_22Kernel_traits_finalizeILj40960E6__halfS2_S2_fjLj1024ELj4ENS_18Kernel_traits_baseILj40960ES2_S2_S2_fjLj1024EEEEEEEvNS_9BwdParamsE --------------------------
	.section	.text._ZN10layer_norm22ln_bwd_finalize_kernelINS_22Kernel_traits_finalizeILj40960E6__halfS2_S2_fjLj1024ELj4ENS_18Kernel_traits_baseILj40960ES2_S2_S2_fjLj1024EEEEEEEvNS_9BwdParamsE,"ax",@progbits
	.align	128
        .global         _ZN10layer_norm22ln_bwd_finalize_kernelINS_22Kernel_traits_finalizeILj40960E6__halfS2_S2_fjLj1024ELj4ENS_18Kernel_traits_baseILj40960ES2_S2_S2_fjLj1024EEEEEEEvNS_9BwdParamsE
        .type           _ZN10layer_norm22ln_bwd_finalize_kernelINS_22Kernel_traits_finalizeILj40960E6__halfS2_S2_fjLj1024ELj4ENS_18Kernel_traits_baseILj40960ES2_S2_S2_fjLj1024EEEEEEEvNS_9BwdParamsE,@function
        .size           _ZN10layer_norm22ln_bwd_finalize_kernelINS_22Kernel_traits_finalizeILj40960E6__halfS2_S2_fjLj1024ELj4ENS_18Kernel_traits_baseILj40960ES2_S2_S2_fjLj1024EEEEEEEvNS_9BwdParamsE,(.L_x_5400 - _ZN10layer_norm22ln_bwd_finalize_kernelINS_22Kernel_traits_finalizeILj40960E6__halfS2_S2_fjLj1024ELj4ENS_18Kernel_traits_baseILj40960ES2_S2_S2_fjLj1024EEEEEEEvNS_9BwdParamsE)
        .other          _ZN10layer_norm22ln_bwd_finalize_kernelINS_22Kernel_traits_finalizeILj40960E6__halfS2_S2_fjLj1024ELj4ENS_18Kernel_traits_baseILj40960ES2_S2_S2_fjLj1024EEEEEEEvNS_9BwdParamsE,@"STO_CUDA_ENTRY STV_DEFAULT"
_ZN10layer_norm22ln_bwd_finalize_kernelINS_22Kernel_traits_finalizeILj40960E6__halfS2_S2_fjLj1024ELj4ENS_18Kernel_traits_baseILj40960ES2_S2_S2_fjLj1024EEEEEEEvNS_9BwdParamsE:
.text._ZN10layer_norm22ln_bwd_finalize_kernelINS_22Kernel_traits_finalizeILj40960E6__halfS2_S2_fjLj1024ELj4ENS_18Kernel_traits_baseILj40960ES2_S2_S2_fjLj1024EEEEEEEvNS_9BwdParamsE:
        /* <DEDUP_REMOVED lines=25> */
.L_x_566:
        /* <DEDUP_REMOVED lines=28> */
.L_x_559:
        /* <DEDUP_REMOVED lines=33> */
.L_x_558:
[----:B------:R-:W-:Y:S05]  /*0560*/  BSYNC B1 ;  /* 0x0000000000017941 */ /* 0x000fea0003800000 */
.L_x_557:
        /* <DEDUP_REMOVED lines=23> */
.L_x_561:
[----:B------:R-:W-:Y:S05]  /*06e0*/  BSYNC B1 ;  /* 0x0000000000017941 */ /* 0x000fea0003800000 */
.L_x_560:
        /* <DEDUP_REMOVED lines=11> */
.L_x_556:
[----:B------:R-:W-:Y:S05]  /*07a0*/  BSYNC B0 ;  /* 0x0000000000007941 */ /* 0x000fea0003800000 */
.L_x_555:
        /* <DEDUP_REMOVED lines=29> */
.L_x_577:
[----:B------:R-:W-:Y:S01]  /*0980*/  @!P1 SHF.R.U32.HI R12, RZ, 0x3, R0 ;  /* 0x00000003ff0c9819 */ /* 0x000fe20000011600 */
[----:B---3--:R-:W-:Y:S01]  /*0990*/  FADD.FTZ R14, R9, R14 ;  /* 0x0000000e090e7221 */ /* 0x008fe20000010000 */
[----:B--2---:R-:W-:Y:S02]  /*09a0*/  FADD.FTZ R11, R10, R11 ;  /* 0x0000000b0a0b7221 */ /* 0x004fe40000010000 */
[----:B------:R-:W-:-:S05]  /*09b0*/  @!P1 LOP3.LUT R12, R12, 0x1ffffffc, RZ, 0xc0, !PT ;  /* 0x1ffffffc0c0c9812 */ /* 0x000fca00078ec0ff */
[----:B------:R2:W-:Y:S04]  /*09c0*/  @!P1 STS [R12+UR4+0x2000], R14 ;  /* 0x0020000e0c009988 */ /* 0x0005e80008000804 */
[----:B------:R2:W-:Y:S02]  /*09d0*/  @!P1 STS [R12+UR4+0x2080], R11 ;  /* 0x0020800b0c009988 */ /* 0x0005e40008000804 */
.L_x_562:
        /* <DEDUP_REMOVED lines=14> */
.L_x_565:
[----:B------:R-:W-:Y:S05]  /*0ac0*/  BSYNC B0 ;  /* 0x0000000000007941 */ /* 0x000fea0003800000 */
.L_x_564:
[C---:B------:R-:W-:Y:S02]  /*0ad0*/  ISETP.GT.U32.AND P1, PT, R3.reuse, -0xa001, PT ;  /* 0xffff5fff0300780c */ /* 0x040fe40003f24070 */
[----:B------:R-:W-:Y:S02]  /*0ae0*/  IADD3 R3, R3, 0xa000, RZ ;  /* 0x0000a00003037810 */ /* 0x000fe40007ffe0ff */
[----:B------:R-:W-:-:S09]  /*0af0*/  IADD3 R5, R5, 0x5000, RZ ;  /* 0x0000500005057810 */ /* 0x000fd20007ffe0ff */
[----:B------:R-:W-:Y:S05]  /*0b00*/  @P1 BRA `(.L_x_566) ;  /* 0xfffffff400a01947 */ /* 0x000fea000383ffff */
[----:B------:R-:W-:Y:S05]  /*0b10*/  EXIT ;  /* 0x000000000000794d */ /* 0x000fea0003800000 */
.L_x_563:
[----:B------:R-:W-:Y:S01]  /*0b20*/  HFMA2.MMA R19, -RZ, RZ, 0, 5.9604644775390625e-08 ;  /* 0x00000001ff137435 */ /* 0x000fe200000001ff */
[----:B---3--:R-:W-:Y:S01]  /*0b30*/  IMAD.MOV.U32 R20, RZ, RZ, R10 ;  /* 0x000000ffff147224 */ /* 0x008fe200078e000a */
[----:B------:R-:W-:Y:S02]  /*0b40*/  MOV R22, 0x1f ;  /* 0x0000001f00167802 */ /* 0x000fe40000000f00 */
[----:B------:R-:W-:-:S07]  /*0b50*/  MOV R17, 0xffffffff ;  /* 0xffffffff00117802 */ /* 0x000fce0000000f00 */
[----:B012---:R-:W-:Y:S05]  /*0b60*/  WARPSYNC.COLLECTIVE R17, `(.L_x_567) ;  /* 0x0000000011087348 */ /* 0x007fea0003c00000 */
[----:B------:R3:W4:Y:S02]  /*0b70*/  SHFL.BFLY P2, R18, R20, R19, R22 ;  /* 0x0c00001314127389 */ /* 0x0007240000040016 */
[----:B01234-:R-:W-:Y:S01]  /*0b80*/  ENDCOLLECTIVE ;  /* 0x000000000000791b */ /* 0x01ffe20003800000 */
.L_x_567:
[----:B------:R-:W-:Y:S01]  /*0b90*/  HFMA2.MMA R19, -RZ, RZ, 0, 1.1920928955078125e-07 ;  /* 0x00000002ff137435 */ /* 0x000fe200000001ff */
[----:B------:R-:W-:-:S04]  /*0ba0*/  IMAD.MOV.U32 R11, RZ, RZ, R18 ;  /* 0x000000ffff0b7224 */ /* 0x000fc800078e0012 */
[----:B------:R-:W-:-:S05]  /*0bb0*/  FADD.FTZ R11, R10, R11 ;  /* 0x0000000b0a0b7221 */ /* 0x000fca0000010000 */
[----:B------:R-:W-:-:S07]  /*0bc0*/  MOV R20, R11 ;  /* 0x0000000b00147202 */ /* 0x000fce0000000f00 */
[----:B------:R-:W-:Y:S05]  /*0bd0*/  WARPSYNC.COLLECTIVE R17, `(.L_x_568) ;  /* 0x0000000011087348 */ /* 0x000fea0003c00000 */
[----:B------:R0:W1:Y:S02]  /*0be0*/  SHFL.BFLY P2, R18, R20, R19, R22 ;  /* 0x0c00001314127389 */ /* 0x0000640000040016 */
[----:B01----:R-:W-:Y:S01]  /*0bf0*/  ENDCOLLECTIVE ;  /* 0x000000000000791b */ /* 0x003fe20003800000 */
.L_x_568:
[----:B------:R-:W-:Y:S01]  /*0c00*/  HFMA2.MMA R19, -RZ, RZ, 0, 2.384185791015625e-07 ;  /* 0x00000004ff137435 */ /* 0x000fe200000001ff */
[----:B------:R-:W-:-:S05]  /*0c10*/  MOV R12, R18 ;  /* 0x00000012000c7202 */ /* 0x000fca0000000f00 */
[----:B------:R-:W-:-:S04]  /*0c20*/  FADD.FTZ R12, R11, R12 ;  /* 0x0000000c0b0c7221 */ /* 0x000fc80000010000 */
[----:B------:R-:W-:-:S07]  /*0c30*/  IMAD.MOV.U32 R20, RZ, RZ, R12 ;  /* 0x000000ffff147224 */ /* 0x000fce00078e000c */
[----:B------:R-:W-:Y:S05]  /*0c40*/  WARPSYNC.COLLECTIVE R17, `(.L_x_569) ;  /* 0x0000000011087348 */ /* 0x000fea0003c00000 */
[----:B------:R0:W1:Y:S02]  /*0c50*/  SHFL.BFLY P2, R18, R20, R19, R22 ;  /* 0x0c00001314127389 */ /* 0x0000640000040016 */
[----:B01----:R-:W-:Y:S01]  /*0c60*/  ENDCOLLECTIVE ;  /* 0x000000000000791b */ /* 0x003fe20003800000 */
.L_x_569:
[----:B------:R-:W-:Y:S01]  /*0c70*/  IMAD.MOV.U32 R19, RZ, RZ, 0x8 ;  /* 0x00000008ff137424 */ /* 0x000fe200078e00ff */
[----:B------:R-:W-:-:S05]  /*0c80*/  MOV R13, R18 ;  /* 0x00000012000d7202 */ /* 0x000fca0000000f00 */
[----:B------:R-:W-:-:S05]  /*0c90*/  FADD.FTZ R13, R12, R13 ;  /* 0x0000000d0c0d7221 */ /* 0x000fca0000010000 */
[----:B------:R-:W-:-:S07]  /*0ca0*/  MOV R20, R13 ;  /* 0x0000000d00147202 */ /* 0x000fce0000000f00 */
[----:B------:R-:W-:Y:S05]  /*0cb0*/  WARPSYNC.COLLECTIVE R17, `(.L_x_570) ;  /* 0x0000000011087348 */ /* 0x000fea0003c00000 */
[----:B------:R0:W1:Y:S02]  /*0cc0*/  SHFL.BFLY P2, R18, R20, R19, R22 ;  /* 0x0c00001314127389 */ /* 0x0000640000040016 */
[----:B01----:R-:W-:Y:S01]  /*0cd0*/  ENDCOLLECTIVE ;  /* 0x000000000000791b */ /* 0x003fe20003800000 */
.L_x_570:
[----:B------:R-:W-:Y:S01]  /*0ce0*/  HFMA2.MMA R19, -RZ, RZ, 0, 9.5367431640625e-07 ;  /* 0x00000010ff137435 */ /* 0x000fe200000001ff */
[----:B------:R-:W-:-:S05]  /*0cf0*/  MOV R10, R18 ;  /* 0x00000012000a7202 */ /* 0x000fca0000000f00 */
[----:B------:R-:W-:-:S05]  /*0d00*/  FADD.FTZ R10, R13, R10 ;  /* 0x0000000a0d0a7221 */ /* 0x000fca0000010000 */
[----:B------:R-:W-:-:S07]  /*0d10*/  MOV R20, R10 ;  /* 0x0000000a00147202 */ /* 0x000fce0000000f00 */
[----:B------:R-:W-:Y:S05]  /*0d20*/  WARPSYNC.COLLECTIVE R17, `(.L_x_571) ;  /* 0x0000000011087348 */ /* 0x000fea0003c00000 */
[----:B------:R0:W1:Y:S02]  /*0d30*/  SHFL.BFLY P2, R18, R20, R19, R22 ;  /* 0x0c00001314127389 */ /* 0x0000640000040016 */
[----:B01----:R-:W-:Y:S01]  /*0d40*/  ENDCOLLECTIVE ;  /* 0x000000000000791b */ /* 0x003fe20003800000 */
.L_x_571:
[----:B------:R-:W-:Y:S01]  /*0d50*/  HFMA2.MMA R19, -RZ, RZ, 0, 5.9604644775390625e-08 ;  /* 0x00000001ff137435 */ /* 0x000fe200000001ff */
[----:B------:R-:W-:Y:S01]  /*0d60*/  MOV R20, R9 ;  /* 0x0000000900147202 */ /* 0x000fe20000000f00 */
[----:B------:R-:W-:-:S09]  /*0d70*/  IMAD.MOV.U32 R11, RZ, RZ, R18 ;  /* 0x000000ffff0b7224 */ /* 0x000fd200078e0012 */
[----:B------:R-:W-:Y:S05]  /*0d80*/  WARPSYNC.COLLECTIVE R17, `(.L_x_572) ;  /* 0x0000000011087348 */ /* 0x000fea0003c00000 */
[----:B------:R0:W1:Y:S02]  /*0d90*/  SHFL.BFLY P2, R18, R20, R19, R22 ;  /* 0x0c00001314127389 */ /* 0x0000640000040016 */
[----:B01----:R-:W-:Y:S01]  /*0da0*/  ENDCOLLECTIVE ;  /* 0x000000000000791b */ /* 0x003fe20003800000 */
.L_x_572:
[----:B------:R-:W-:Y:S01]  /*0db0*/  HFMA2.MMA R19, -RZ, RZ, 0, 1.1920928955078125e-07 ;  /* 0x00000002ff137435 */ /* 0x000fe200000001ff */
[----:B------:R-:W-:-:S05]  /*0dc0*/  MOV R12, R18 ;  /* 0x00000012000c7202 */ /* 0x000fca0000000f00 */
[----:B------:R-:W-:-:S04]  /*0dd0*/  FADD.FTZ R14, R9, R12 ;  /* 0x0000000c090e7221 */ /* 0x000fc80000010000 */
[----:B------:R-:W-:-:S07]  /*0de0*/  IMAD.MOV.U32 R20, RZ, RZ, R14 ;  /* 0x000000ffff147224 */ /* 0x000fce00078e000e */
[----:B------:R-:W-:Y:S05]  /*0df0*/  WARPSYNC.COLLECTIVE R17, `(.L_x_573) ;  /* 0x0000000011087348 */ /* 0x000fea0003c00000 */
[----:B------:R0:W1:Y:S02]  /*0e00*/  SHFL.BFLY P2, R18, R20, R19, R22 ;  /* 0x0c00001314127389 */ /* 0x0000640000040016 */
[----:B01----:R-:W-:Y:S01]  /*0e10*/  ENDCOLLECTIVE ;  /* 0x000000000000791b */ /* 0x003fe20003800000 */
.L_x_573:
[----:B------:R-:W-:Y:S01]  /*0e20*/  IMAD.MOV.U32 R19, RZ, RZ, 0x4 ;  /* 0x00000004ff137424 */ /* 0x000fe200078e00ff */
[----:B------:R-:W-:-:S05]  /*0e30*/  MOV R13, R18 ;  /* 0x00000012000d7202 */ /* 0x000fca0000000f00 */
[----:B------:R-:W-:-:S05]  /*0e40*/  FADD.FTZ R15, R14, R13 ;  /* 0x0000000d0e0f7221 */ /* 0x000fca0000010000 */
[----:B------:R-:W-:-:S07]  /*0e50*/  MOV R20, R15 ;  /* 0x0000000f00147202 */ /* 0x000fce0000000f00 */
[----:B------:R-:W-:Y:S05]  /*0e60*/  WARPSYNC.COLLECTIVE R17, `(.L_x_574) ;  /* 0x0000000011087348 */ /* 0x000fea0003c00000 */
[----:B------:R0:W1:Y:S02]  /*0e70*/  SHFL.BFLY P2, R18, R20, R19, R22 ;  /* 0x0c00001314127389 */ /* 0x0000640000040016 */
[----:B01----:R-:W-:Y:S01]  /*0e80*/  ENDCOLLECTIVE ;  /* 0x000000000000791b */ /* 0x003fe20003800000 */
.L_x_574:
[----:B------:R-:W-:Y:S01]  /*0e90*/  HFMA2.MMA R19, -RZ, RZ, 0, 4.76837158203125e-07 ;  /* 0x00000008ff137435 */ /* 0x000fe200000001ff */
[----:B------:R-:W-:-:S05]  /*0ea0*/  MOV R16, R18 ;  /* 0x0000001200107202 */ /* 0x000fca0000000f00 */
[----:B------:R-:W-:-:S05]  /*0eb0*/  FADD.FTZ R16, R15, R16 ;  /* 0x000000100f107221 */ /* 0x000fca0000010000 */
[----:B------:R-:W-:-:S07]  /*0ec0*/  MOV R20, R16 ;  /* 0x0000001000147202 */ /* 0x000fce0000000f00 */
[----:B------:R-:W-:Y:S05]  /*0ed0*/  WARPSYNC.COLLECTIVE R17, `(.L_x_575) ;  /* 0x0000000011087348 */ /* 0x000fea0003c00000 */
[----:B------:R0:W1:Y:S02]  /*0ee0*/  SHFL.BFLY P2, R18, R20, R19, R22 ;  /* 0x0c00001314127389 */ /* 0x0000640000040016 */
[----:B01----:R-:W-:Y:S01]  /*0ef0*/  ENDCOLLECTIVE ;  /* 0x000000000000791b */ /* 0x003fe20003800000 */
.L_x_575:
[----:B------:R-:W-:Y:S01]  /*0f00*/  HFMA2.MMA R19, -RZ, RZ, 0, 9.5367431640625e-07 ;  /* 0x00000010ff137435 */ /* 0x000fe200000001ff */
[----:B------:R-:W-:-:S04]  /*0f10*/  IMAD.MOV.U32 R9, RZ, RZ, R18 ;  /* 0x000000ffff097224 */ /* 0x000fc800078e0012 */
[----:B------:R-:W-:-:S05]  /*0f20*/  FADD.FTZ R9, R16, R9 ;  /* 0x0000000910097221 */ /* 0x000fca0000010000 */
[----:B------:R-:W-:-:S07]  /*0f30*/  MOV R20, R9 ;  /* 0x0000000900147202 */ /* 0x000fce0000000f00 */
[----:B------:R-:W-:Y:S05]  /*0f40*/  WARPSYNC.COLLECTIVE R17, `(.L_x_576) ;  /* 0x0000000011087348 */ /* 0x000fea0003c00000 */
[----:B------:R0:W1:Y:S02]  /*0f50*/  SHFL.BFLY P2, R18, R20, R19, R22 ;  /* 0x0c00001314127389 */ /* 0x0000640000040016 */
[----:B01----:R-:W-:Y:S01]  /*0f60*/  ENDCOLLECTIVE ;  /* 0x000000000000791b */ /* 0x003fe20003800000 */
.L_x_576:
[----:B------:R-:W-:Y:S01]  /*0f70*/  MOV R14, R18 ;  /* 0x00000012000e7202 */ /* 0x000fe20000000f00 */
[----:B------:R-:W-:Y:S06]  /*0f80*/  BRA `(.L_x_577) ;  /* 0xfffffff8007c7947 */ /* 0x000fec000383ffff */
.L_x_578:
        /* <DEDUP_REMOVED lines=15> */
.L_x_5400:


//--------------------- .text._ZN10layer_norm13ln_bwd_kernelINS_13Kernel_traitsI6__halfS2_S2_fjLj40960ELj4ELj1ELj8ELj16ENS_18Kernel_traits_baseILj40960ES2_S2_S2_fjLj256EEEEEEEvNS_9BwdParamsE --------------------------
	.section	.text._ZN10layer_norm13ln_bwd_kernelINS_13Kernel_traitsI6__halfS2_S2_fjLj40960ELj4ELj1ELj8ELj16ENS_18Kernel_traits_baseILj40960ES2_S2_S2_fjLj256EEEEEEEvNS_9BwdParamsE,"ax",@progbits
	.align	128
        .global         _ZN10layer_norm13ln_bwd_kernelINS_13Kernel_traitsI6__halfS2_S2_fjLj40960ELj4ELj1ELj8ELj16ENS_18Kernel_traits_baseILj40960ES2_S2_S2_fjLj256EEEEEEEvNS_9BwdParamsE
        .type           _ZN10layer_norm13ln_bwd_kernelINS_13Kernel_traitsI6__halfS2_S2_fjLj40960ELj4ELj1ELj8ELj16ENS_18Kernel_traits_baseILj40960ES2_S2_S2_fjLj256EEEEEEEvNS_9BwdParamsE,@function
        .size           _ZN10layer_norm13ln_bwd_kernelINS_13Kernel_traitsI6__halfS2_S2_fjLj40960ELj4ELj1ELj8ELj16ENS_18Kernel_traits_baseILj40960ES2_S2_S2_fjLj256EEEEEEEvNS_9BwdParamsE,(.L_x_5401 - _ZN10layer_norm13ln_bwd_kernelINS_13Kernel_traitsI6__halfS2_S2_fjLj40960ELj4ELj1ELj8ELj16ENS_18Kernel_traits_baseILj40960ES2_S2_S2_fjLj256EEEEEEEvNS_9BwdParamsE)
        .other          _ZN10layer_norm13ln_bwd_kernelINS_13Kernel_traitsI6__halfS2_S2_fjLj40960ELj4ELj1ELj8ELj16ENS_18Kernel_traits_baseILj40960ES2_S2_S2_fjLj256EEEEEEEvNS_9BwdParamsE,@"STO_CUDA_ENTRY STV_DEFAULT"
_ZN10layer_norm13ln_bwd_kernelINS_13Kernel_traitsI6__halfS2_S2_fjLj40960ELj4ELj1ELj8ELj16ENS_18Kernel_traits_baseILj40960ES2_S2_S2_fjLj256EEEEEEEvNS_9BwdParamsE:
.text._ZN10layer_norm13ln_bwd_kernelINS_13Kernel_traitsI6__halfS2_S2_fjLj40960ELj4ELj1ELj8ELj16ENS_18Kernel_traits_baseILj40960ES2_S2_S2_fjLj256EEEEEEEvNS_9BwdParamsE:
        /* <DEDUP_REMOVED lines=22> */
[C---:B------:R-:W-:Y:S02]  /*0160*/  @P0 IADD3 R7, R5.reuse, 0x1000, RZ ;  /* 0x0000100005070810 */ /* 0x040fe40007ffe0ff */
[----:B---3--:R-:W-:Y:S02]  /*0170*/  @P0 LEA R28, P1, R5, R30, 0x4 ;  /* 0x0000001e051c0211 */ /* 0x008fe400078220ff */
[----:B------:R2:W5:Y:S01]  /*0180*/  @P0 LDG.E.128 R32, desc[UR6][R2.64] ;  /* 0x0000000602200981 */ /* 0x000562000c1e1d00 */
[----:B0-----:R-:W-:Y:S01]  /*0190*/  @P0 IMAD.WIDE.U32 R24, R29, 0x10, R24 ;  /* 0x000000101d180825 */ /* 0x001fe200078e0018 */
[----:B------:R-:W-:-:S04]  /*01a0*/  @P0 LEA.HI.X R29, R5, R31, RZ, 0x4, P1 ;  /* 0x0000001f051d0211 */ /* 0x000fc800008f24ff */
[----:B------:R-:W5:Y:S01]  /*01b0*/  @P0 LDG.E.128 R16, desc[UR6][R24.64] ;  /* 0x0000000618100981 */ /* 0x000f62000c1e1d00 */
[----:B-1----:R-:W-:Y:S01]  /*01c0*/  @P0 IMAD.WIDE.U32 R10, R9, 0x10, R10 ;  /* 0x00000010090a0825 */ /* 0x002fe200078e000a */
[----:B--2---:R-:W-:Y:S02]  /*01d0*/  SHF.R.U32.HI R3, RZ, 0x2, R0 ;  /* 0x00000002ff037819 */ /* 0x004fe40000011600 */
[----:B------:R-:W5:Y:S02]  /*01e0*/  @P0 LDG.E.128 R36, desc[UR6][R28.64] ;  /* 0x000000061c240981 */ /* 0x000f64000c1e1d00 */
[----:B------:R-:W-:Y:S02]  /*01f0*/  LEA.HI R92, R8, R3, RZ, 0x18 ;  /* 0x00000003085c7211 */ /* 0x000fe400078fc0ff */
[----:B------:R-:W5:Y:S01]  /*0200*/  @P0 LDG.E.128 R20, desc[UR6][R10.64] ;  /* 0x000000060a140981 */ /* 0x000f62000c1e1d00 */
[----:B----4-:R-:W-:Y:S01]  /*0210*/  @P0 IMAD.WIDE.U32 R26, R7, 0x10, R26 ;  /* 0x00000010071a0825 */ /* 0x010fe200078e001a */
[----:B------:R-:W-:-:S04]  /*0220*/  MOV R2, R92 ;  /* 0x0000005c00027202 */ /* 0x000fc80000000f00 */
        /* <DEDUP_REMOVED lines=42> */
[----:B------:R-:W-:Y:S06]  /*04d0*/  @P0 BRA `(.L_x_579) ;  /* 0x0000004000640947 */ /* 0x000fec0003800000 */
[----:B------:R-:W0:Y:S01]  /*04e0*/  LDC.64 R10, c[0x0][0x240] ;  /* 0x00009000ff0a7b82 */ /* 0x000e220000000a00 */
[----:B------:R-:W-:Y:S01]  /*04f0*/  HFMA2.MMA R0, -RZ, RZ, 0, 5.9604644775390625e-08 ;  /* 0x00000001ff007435 */ /* 0x000fe200000001ff */
[--C-:B-----5:R-:W-:Y:S01]  /*0500*/  HADD2.F32 R180, -RZ, R36.reuse.H0_H0 ;  /* 0x20000024ffb47230 */ /* 0x120fe20000004100 */
[----:B------:R-:W-:Y:S01]  /*0510*/  HFMA2.MMA R7, -RZ, RZ, 0, 0 ;  /* 0x00000000ff077435 */ /* 0x000fe200000001ff */
[----:B------:R-:W-:Y:S01]  /*0520*/  HADD2.F32 R179, -RZ, R36.H1_H1 ;  /* 0x30000024ffb37230 */ /* 0x000fe20000004100 */
[----:B------:R-:W-:Y:S01]  /*0530*/  MOV R140, RZ ;  /* 0x000000ff008c7202 */ /* 0x000fe20000000f00 */
        /* <DEDUP_REMOVED lines=12> */
[----:B------:R-:W-:-:S02]  /*0600*/  HADD2.F32 R172, -RZ, R32.H0_H0 ;  /* 0x20000020ffac7230 */ /* 0x000fc40000004100 */
[----:B0-----:R-:W-:Y:S01]  /*0610*/  IMAD.WIDE.U32 R10, R5, 0x10, R10 ;  /* 0x00000010050a7825 */ /* 0x001fe200078e000a */
[----:B------:R-:W-:Y:S02]  /*0620*/  CS2R R108, SRZ ;  /* 0x00000000006c7805 */ /* 0x000fe4000001ff00 */
[----:B------:R-:W-:Y:S02]  /*0630*/  CS2R R114, SRZ ;  /* 0x0000000000727805 */ /* 0x000fe4000001ff00 */
[----:B------:R-:W-:Y:S01]  /*0640*/  CS2R R112, SRZ ;  /* 0x0000000000707805 */ /* 0x000fe2000001ff00 */
[----:B------:R-:W-:Y:S01]  /*0650*/  HADD2.F32 R171, -RZ, R32.H1_H1 ;  /* 0x30000020ffab7230 */ /* 0x000fe20000004100 */
[----:B------:R-:W5:Y:S01]  /*0660*/  LDG.E.128 R56, desc[UR6][R10.64] ;  /* 0x000000060a387981 */ /* 0x000f62000c1e1d00 */
[--C-:B------:R-:W-:Y:S01]  /*0670*/  HADD2.F32 R170, -RZ, R33.reuse.H0_H0 ;  /* 0x20000021ffaa7230 */ /* 0x100fe20000004100 */
        /* <DEDUP_REMOVED lines=14> */
[----:B------:R0:W5:Y:S01]  /*0760*/  LDG.E.128 R72, desc[UR6][R10.64+0x10000] ;  /* 0x010000060a487981 */ /* 0x000162000c1e1d00 */
        /* <DEDUP_REMOVED lines=9> */
[----:B0-----:R-:W-:Y:S01]  /*0800*/  CS2R R10, SRZ ;  /* 0x00000000000a7805 */ /* 0x001fe2000001ff00 */
        /* <DEDUP_REMOVED lines=36> */
[----:B------:R-:W-:Y:S02]  /*0a50*/  CS2R R50, SRZ ;  /* 0x0000000000327805 */ /* 0x000fe4000001ff00 */
[----:B------:R-:W-:Y:S02]  /*0a60*/  CS2R R104, SRZ ;  /* 0x0000000000687805 */ /* 0x000fe4000001ff00 */
[----:B------:R-:W-:-:S07]  /*0a70*/  CS2R R106, SRZ ;  /* 0x00000000006a7805 */ /* 0x000fce000001ff00 */
.L_x_585:
[----:B------:R-:W-:Y:S01]  /*0a80*/  ULDC.64 UR4, c[0x0][0x228] ;  /* 0x00008a0000047ab9 */ /* 0x000fe20000000a00 */
[----:B------:R-:W-:Y:S01]  /*0a90*/  IMAD R191, R2, 0x1400, R5 ;  /* 0x0000140002bf7824 */ /* 0x000fe200078e0205 */
[----:B------:R-:W-:Y:S01]  /*0aa0*/  ISETP.NE.U32.AND P0, PT, RZ, UR4, PT ;  /* 0x00000004ff007c0c */ /* 0x000fe2000bf05070 */
[----:B0-----:R-:W0:Y:S03]  /*0ab0*/  LDC.64 R54, c[0x0][0x238] ;  /* 0x00008e00ff367b82 */ /* 0x001e260000000a00 */
[----:B------:R-:W-:Y:S02]  /*0ac0*/  ISETP.NE.AND.EX P0, PT, RZ, UR5, PT, P0 ;  /* 0x00000005ff007c0c */ /* 0x000fe4000bf05300 */
[----:B------:R-:W-:-:S03]  /*0ad0*/  IADD3 R91, R191, 0x400, RZ ;  /* 0x00000400bf5b7810 */ /* 0x000fc60007ffe0ff */
[----:B------:R-:W1:Y:S08]  /*0ae0*/  LDC.64 R202, c[0x0][0x268] ;  /* 0x00009a00ffca7b82 */ /* 0x000e700000000a00 */
[----:B------:R-:W2:Y:S01]  /*0af0*/  @P0 LDC.64 R52, c[0x0][0x228] ;  /* 0x00008a00ff340b82 */ /* 0x000ea20000000a00 */
[C---:B------:R-:W-:Y:S02]  /*0b00*/  IADD3 R99, R191.reuse, 0x800, RZ ;  /* 0x00000800bf637810 */ /* 0x040fe40007ffe0ff */
[----:B------:R-:W-:-:S05]  /*0b10*/  IADD3 R183, R191, 0xc00, RZ ;  /* 0x00000c00bfb77810 */ /* 0x000fca0007ffe0ff */
[----:B------:R-:W3:Y:S01]  /*0b20*/  @!P0 LDC.64 R88, c[0x0][0x220] ;  /* 0x00008800ff588b82 */ /* 0x000ee20000000a00 */
[----:B------:R-:W-:Y:S01]  /*0b30*/  IADD3 R189, R191, 0x1000, RZ ;  /* 0x00001000bfbd7810 */ /* 0x000fe20007ffe0ff */
[----:B0-----:R-:W-:-:S06]  /*0b40*/  IMAD.WIDE R96, R2, 0x4, R54 ;  /* 0x0000000402607825 */ /* 0x001fcc00078e0236 */
[----:B------:R-:W0:Y:S01]  /*0b50*/  @!P0 LDC.64 R92, c[0x0][0x220] ;  /* 0x00008800ff5c8b82 */ /* 0x000e220000000a00 */
[----:B------:R-:W-:Y:S01]  /*0b60*/  @P0 MOV R221, RZ ;  /* 0x000000ff00dd0202 */ /* 0x000fe20000000f00 */
[----:B------:R4:W4:Y:S01]  /*0b70*/  LDG.E R181, desc[UR6][R96.64] ;  /* 0x0000000660b57981 */ /* 0x000922000c1e1900 */
[----:B--2---:R-:W-:-:S05]  /*0b80*/  @P0 IMAD.WIDE.U32 R100, R91, 0x10, R52 ;  /* 0x000000105b640825 */ /* 0x004fca00078e0034 */
[----:B------:R-:W2:Y:S01]  /*0b90*/  @!P0 LDC.64 R94, c[0x0][0x230] ;  /* 0x00008c00ff5e8b82 */ /* 0x000ea20000000a00 */
[----:B------:R-:W2:Y:S07]  /*0ba0*/  @P0 LDG.E.128 R100, desc[UR6][R100.64] ;  /* 0x0000000664640981 */ /* 0x000eae000c1e1d00 */
[----:B------:R-:W1:Y:S01]  /*0bb0*/  @P0 LDC.64 R52, c[0x0][0x228] ;  /* 0x00008a00ff340b82 */ /* 0x000e620000000a00 */
[----:B---3--:R-:W-:-:S04]  /*0bc0*/  @!P0 IMAD.WIDE.U32 R88, R91, 0x10, R88 ;  /* 0x000000105b588825 */ /* 0x008fc800078e0058 */
[----:B0-----:R-:W-:-:S03]  /*0bd0*/  @!P0 IMAD.WIDE.U32 R186, R99, 0x10, R92 ;  /* 0x0000001063ba8825 */ /* 0x001fc600078e005c */
[----:B----4-:R-:W0:Y:S01]  /*0be0*/  @!P0 LDC.64 R96, c[0x0][0x220] ;  /* 0x00008800ff608b82 */ /* 0x010e220000000a00 */
[----:B-1----:R-:W-:-:S07]  /*0bf0*/  @P0 IMAD.WIDE.U32 R76, R99, 0x10, R52 ;  /* 0x00000010634c0825 */ /* 0x002fce00078e0034 */
[----:B------:R-:W1:Y:S01]  /*0c00*/  @P0 LDC.64 R52, c[0x0][0x228] ;  /* 0x00008a00ff340b82 */ /* 0x000e620000000a00 */
[----:B------:R-:W3:Y:S01]  /*0c10*/  @P0 LDG.E.128 R76, desc[UR6][R76.64] ;  /* 0x000000064c4c0981 */ /* 0x000ee2000c1e1d00 */
[----:B-1----:R-:W-:-:S06]  /*0c20*/  @P0 IMAD.WIDE.U32 R80, R183, 0x10, R52 ;  /* 0x00000010b7500825 */ /* 0x002fcc00078e0034 */
[----:B------:R-:W1:Y:S01]  /*0c30*/  @P0 LDC.64 R52, c[0x0][0x228] ;  /* 0x00008a00ff340b82 */ /* 0x000e620000000a00 */
[----:B------:R-:W4:Y:S01]  /*0c40*/  @P0 LDG.E.128 R80, desc[UR6][R80.64] ;  /* 0x0000000650500981 */ /* 0x000f22000c1e1d00 */
[----:B-1----:R-:W-:-:S06]  /*0c50*/  @P0 IMAD.WIDE.U32 R84, R191, 0x10, R52 ;  /* 0x00000010bf540825 */ /* 0x002fcc00078e0034 */
[----:B------:R-:W1:Y:S01]  /*0c60*/  @P0 LDC.64 R52, c[0x0][0x228] ;  /* 0x00008a00ff340b82 */ /* 0x000e620000000a00 */
[----:B------:R-:W4:Y:S01]  /*0c70*/  @P0 LDG.E.128 R84, desc[UR6][R84.64] ;  /* 0x0000000654540981 */ /* 0x000f22000c1e1d00 */
[----:B-1----:R-:W-:-:S06]  /*0c80*/  @P0 IMAD.WIDE.U32 R52, R189, 0x10, R52 ;  /* 0x00000010bd340825 */ /* 0x002fcc00078e0034 */
[----:B------:R-:W4:Y:S01]  /*0c90*/  @P0 LDG.E.128 R52, desc[UR6][R52.64] ;  /* 0x0000000634340981 */ /* 0x000f22000c1e1d00 */
[----:B--2---:R-:W-:-:S05]  /*0ca0*/  @!P0 IMAD.WIDE R94, R2, 0x4, R94 ;  /* 0x00000004025e8825 */ /* 0x004fca00078e025e */
[----:B------:R-:W2:Y:S04]  /*0cb0*/  @!P0 LDG.E R221, desc[UR6][R94.64] ;  /* 0x000000065edd8981 */ /* 0x000ea8000c1e1900 */
[----:B------:R1:W3:Y:S02]  /*0cc0*/  @!P0 LDG.E.128 R100, desc[UR6][R88.64] ;  /* 0x0000000658648981 */ /* 0x0002e4000c1e1d00 */
[----:B-1----:R-:W-:-:S06]  /*0cd0*/  IMAD.WIDE.U32 R88, R91, 0x10, R202 ;  /* 0x000000105b587825 */ /* 0x002fcc00078e00ca */
[----:B------:R-:W4:Y:S04]  /*0ce0*/  LDG.E.128 R88, desc[UR6][R88.64] ;  /* 0x0000000658587981 */ /* 0x000f28000c1e1d00 */
[----:B------:R-:W4:Y:S01]  /*0cf0*/  @!P0 LDG.E.128 R76, desc[UR6][R186.64] ;  /* 0x00000006ba4c8981 */ /* 0x000f22000c1e1d00 */
[----:B------:R-:W-:-:S06]  /*0d00*/  IMAD.WIDE.U32 R92, R99, 0x10, R202 ;  /* 0x00000010635c7825 */ /* 0x000fcc00078e00ca */
[----:B------:R-:W4:Y:S01]  /*0d10*/  LDG.E.128 R92, desc[UR6][R92.64] ;  /* 0x000000065c5c7981 */ /* 0x000f22000c1e1d00 */
[----:B0-----:R-:W-:-:S04]  /*0d20*/  @!P0 IMAD.WIDE.U32 R184, R183, 0x10, R96 ;  /* 0x00000010b7b88825 */ /* 0x001fc800078e0060 */
[----:B------:R-:W-:Y:S02]  /*0d30*/  IMAD.WIDE.U32 R96, R183, 0x10, R202 ;  /* 0x00000010b7607825 */ /* 0x000fe400078e00ca */
[----:B------:R-:W0:Y:S02]  /*0d40*/  @!P0 LDC.64 R182, c[0x0][0x220] ;  /* 0x00008800ffb68b82 */ /* 0x000e240000000a00 */
[----:B-----5:R-:W-:Y:S02]  /*0d50*/  HADD2.F32 R193, -RZ, R60.H0_H0 ;  /* 0x2000003cffc17230 */ /* 0x020fe40000004100 */
[----:B------:R-:W4:Y:S04]  /*0d60*/  LDG.E.128 R96, desc[UR6][R96.64] ;  /* 0x0000000660607981 */ /* 0x000f28000c1e1d00 */
[----:B------:R1:W4:Y:S01]  /*0d70*/  @!P0 LDG.E.128 R80, desc[UR6][R184.64] ;  /* 0x00000006b8508981 */ /* 0x000322000c1e1d00 */
[----:B------:R-:W3:Y:S01]  /*0d80*/  @P0 MUFU.RCP R199, R193 ;  /* 0x000000c100c70308 */ /* 0x000ee20000001000 */
[----:B------:R-:W-:Y:S01]  /*0d90*/  LOP3.LUT P1, RZ, R0, 0xff, RZ, 0xc0, !PT ;  /* 0x000000ff00ff7812 */ /* 0x000fe2000782c0ff */
[----:B0-----:R-:W-:-:S05]  /*0da0*/  @!P0 IMAD.WIDE.U32 R182, R191, 0x10, R182 ;  /* 0x00000010bfb68825 */ /* 0x001fca00078e00b6 */
[----:B------:R0:W4:Y:S01]  /*0db0*/  @!P0 LDG.E.128 R84, desc[UR6][R182.64] ;  /* 0x00000006b6548981 */ /* 0x000122000c1e1d00 */
[----:B------:R-:W-:Y:S02]  /*0dc0*/  HADD2.F32 R208, -RZ, R60.H1_H1 ;  /* 0x3000003cffd07230 */ /* 0x000fe40000004100 */
[----:B-1----:R-:W-:Y:S02]  /*0dd0*/  HADD2.F32 R185, -RZ, R62.H0_H0 ;  /* 0x2000003effb97230 */ /* 0x002fe40000004100 */
[--C-:B------:R-:W-:Y:S01]  /*0de0*/  HADD2.F32 R187, -RZ, R61.reuse.H1_H1 ;  /* 0x3000003dffbb7230 */ /* 0x100fe20000004100 */
[----:B------:R-:W1:Y:S01]  /*0df0*/  @P0 MUFU.RCP R205, R208 ;  /* 0x000000d000cd0308 */ /* 0x000e620000001000 */
[----:B------:R-:W-:-:S07]  /*0e00*/  HADD2.F32 R201, -RZ, R61.H0_H0 ;  /* 0x2000003dffc97230 */ /* 0x000fce0000004100 */
[----:B------:R-:W0:Y:S08]  /*0e10*/  @P0 MUFU.RCP R211, R185 ;  /* 0x000000b900d30308 */ /* 0x000e300000001000 */
[----:B------:R-:W0:Y:S08]  /*0e20*/  @P0 MUFU.RCP R209, R187 ;  /* 0x000000bb00d10308 */ /* 0x000e300000001000 */
[----:B------:R-:W4:Y:S01]  /*0e30*/  @P0 MUFU.RCP R207, R201 ;  /* 0x000000c900cf0308 */ /* 0x000f220000001000 */
[----:B------:R-:W-:-:S02]  /*0e40*/  HADD2.F32 R206, -RZ, R64.H0_H0 ;  /* 0x20000040ffce7230 */ /* 0x000fc40000004100 */
[----:B---3--:R-:W-:-:S05]  /*0e50*/  HADD2.F32 R0, -RZ, R100.H0_H0 ;  /* 0x20000064ff007230 */ /* 0x008fca0000004100 */
[----:B------:R-:W-:-:S04]  /*0e60*/  @P0 FADD.FTZ R196, -R172, R0 ;  /* 0x00000000acc40221 */ /* 0x000fc80000010100 */
[----:B------:R-:W-:Y:S02]  /*0e70*/  @P0 FMUL.FTZ R196, R196, R199 ;  /* 0x000000c7c4c40220 */ /* 0x000fe40000410000 */
[----:B------:R-:W3:Y:S01]  /*0e80*/  @!P0 LDC.64 R198, c[0x0][0x220] ;  /* 0x00008800ffc68b82 */ /* 0x000ee20000000a00 */
[----:B------:R-:W-:Y:S02]  /*0e90*/  HADD2.F32 R204, -RZ, R100.H1_H1 ;  /* 0x30000064ffcc7230 */ /* 0x000fe40000004100 */
[--C-:B------:R-:W-:Y:S02]  /*0ea0*/  HADD2.F32 R210, -RZ, R101.reuse.H0_H0 ;  /* 0x20000065ffd27230 */ /* 0x100fe40000004100 */
[----:B------:R-:W-:Y:S02]  /*0eb0*/  HADD2.F32 R212, -RZ, R101.H1_H1 ;  /* 0x30000065ffd47230 */ /* 0x000fe40000004100 */
[----:B------:R-:W-:-:S04]  /*0ec0*/  IMAD.WIDE.U32 R100, R191, 0x10, R202 ;  /* 0x00000010bf647825 */ /* 0x000fc800078e00ca */
[--C-:B------:R-:W-:Y:S02]  /*0ed0*/  HADD2.F32 R214, -RZ, R102.reuse.H0_H0 ;  /* 0x20000066ffd67230 */ /* 0x100fe40000004100 */
[----:B------:R-:W-:Y:S02]  /*0ee0*/  HADD2.F32 R216, -RZ, R102.H1_H1 ;  /* 0x30000066ffd87230 */ /* 0x000fe40000004100 */
[--C-:B------:R-:W-:Y:S02]  /*0ef0*/  HADD2.F32 R215, -RZ, R103.reuse.H0_H0 ;  /* 0x20000067ffd77230 */ /* 0x100fe40000004100 */
[----:B------:R-:W-:Y:S02]  /*0f00*/  HADD2.F32 R218, -RZ, R103.H1_H1 ;  /* 0x30000067ffda7230 */ /* 0x000fe40000004100 */
[----:B------:R-:W4:Y:S01]  /*0f10*/  LDG.E.128 R100, desc[UR6][R100.64] ;  /* 0x0000000664647981 */ /* 0x000f22000c1e1d00 */
[----:B---3--:R-:W-:-:S05]  /*0f20*/  @!P0 IMAD.WIDE.U32 R198, R189, 0x10, R198 ;  /* 0x00000010bdc68825 */ /* 0x008fca00078e00c6 */
[----:B------:R-:W3:Y:S01]  /*0f30*/  @!P0 LDG.E.128 R52, desc[UR6][R198.64] ;  /* 0x00000006c6348981 */ /* 0x000ee2000c1e1d00 */
[--C-:B--2---:R-:W-:Y:S01]  /*0f40*/  @!P0 FADD.FTZ R0, R0, -R221.reuse ;  /* 0x800000dd00008221 */ /* 0x104fe20000010000 */
[----:B------:R-:W-:Y:S01]  /*0f50*/  @P0 FADD.FTZ R194, -R171, R204 ;  /* 0x000000ccabc20221 */ /* 0x000fe20000010100 */
[----:B------:R-:W-:Y:S01]  /*0f60*/  @P0 FADD.FTZ R188, -R168, R214 ;  /* 0x000000d6a8bc0221 */ /* 0x000fe20000010100 */
[--C-:B------:R-:W-:Y:S01]  /*0f70*/  @!P0 FADD.FTZ R204, R204, -R221.reuse ;  /* 0x800000ddcccc8221 */ /* 0x100fe20000010000 */
[----:B------:R-:W-:Y:S01]  /*0f80*/  @P0 FADD.FTZ R190, -R169, R212 ;  /* 0x000000d4a9be0221 */ /* 0x000fe20000010100 */
[C---:B------:R-:W-:Y:S01]  /*0f90*/  @!P0 FMUL.FTZ R196, R181.reuse, R0 ;  /* 0x00000000b5c48220 */ /* 0x040fe20000410000 */
[----:B------:R-:W-:Y:S01]  /*0fa0*/  @P0 FADD.FTZ R192, -R170, R210 ;  /* 0x000000d2aac00221 */ /* 0x000fe20000010100 */
[----:B-1----:R-:W-:Y:S01]  /*0fb0*/  @P0 FMUL.FTZ R194, R194, R205 ;  /* 0x000000cdc2c20220 */ /* 0x002fe20000410000 */
[--C-:B------:R-:W-:Y:S01]  /*0fc0*/  @!P0 FADD.FTZ R0, R212, -R221.reuse ;  /* 0x800000ddd4008221 */ /* 0x100fe20000010000 */
[----:B0-----:R-:W-:Y:S01]  /*0fd0*/  @P0 FMUL.FTZ R188, R188, R211 ;  /* 0x000000d3bcbc0220 */ /* 0x001fe20000410000 */
[--C-:B------:R-:W-:Y:S01]  /*0fe0*/  @!P0 FADD.FTZ R210, R210, -R221.reuse ;  /* 0x800000ddd2d28221 */ /* 0x100fe20000010000 */
[----:B------:R-:W-:Y:S01]  /*0ff0*/  @!P0 FMUL.FTZ R194, R181, R204 ;  /* 0x000000ccb5c28220 */ /* 0x000fe20000410000 */
[----:B------:R-:W-:Y:S01]  /*1000*/  @!P0 FADD.FTZ R204, R214, -R221 ;  /* 0x800000ddd6cc8221 */ /* 0x000fe20000010000 */
[----:B------:R-:W0:Y:S01]  /*1010*/  @P0 MUFU.RCP R211, R206 ;  /* 0x000000ce00d30308 */ /* 0x000e220000001000 */
[----:B------:R-:W-:Y:S01]  /*1020*/  @P0 FMUL.FTZ R190, R190, R209 ;  /* 0x000000d1bebe0220 */ /* 0x000fe20000410000 */
[----:B----4-:R-:W-:-:S02]  /*1030*/  HADD2.F32 R214, -RZ, R89.H1_H1 ;  /* 0x30000059ffd67230 */ /* 0x010fc40000004100 */
[----:B------:R-:W-:Y:S01]  /*1040*/  @P0 FMUL.FTZ R192, R192, R207 ;  /* 0x000000cfc0c00220 */ /* 0x000fe20000410000 */
[C---:B------:R-:W-:Y:S01]  /*1050*/  @!P0 FMUL.FTZ R190, R181.reuse, R0 ;  /* 0x00000000b5be8220 */ /* 0x040fe20000410000 */
[----:B------:R-:W-:Y:S01]  /*1060*/  @!P0 FMUL.FTZ R192, R181, R210 ;  /* 0x000000d2b5c08220 */ /* 0x000fe20000410000 */
[----:B------:R-:W-:Y:S01]  /*1070*/  @P0 FADD.FTZ R186, -R167, R216 ;  /* 0x000000d8a7ba0221 */ /* 0x000fe20000010100 */
[----:B------:R-:W-:Y:S01]  /*1080*/  @!P0 FADD.FTZ R210, R216, -R221 ;  /* 0x800000ddd8d28221 */ /* 0x000fe20000010000 */
[----:B------:R-:W-:Y:S02]  /*1090*/  HADD2.F32 R216, -RZ, R90.H0_H0 ;  /* 0x2000005affd87230 */ /* 0x000fe40000004100 */
[----:B------:R-:W-:Y:S01]  /*10a0*/  @!P0 FMUL.FTZ R188, R181, R204 ;  /* 0x000000ccb5bc8220 */ /* 0x000fe20000410000 */
[----:B------:R-:W-:Y:S01]  /*10b0*/  FMUL.FTZ R187, R187, R214 ;  /* 0x000000d6bbbb7220 */ /* 0x000fe20000410000 */
[C---:B------:R-:W-:Y:S01]  /*10c0*/  FADD.FTZ R116, R214.reuse, R116 ;  /* 0x00000074d6747221 */ /* 0x040fe20000010000 */
[----:B------:R-:W-:Y:S01]  /*10d0*/  FFMA.FTZ R117, R214, R190, R117 ;  /* 0x000000bed6757223 */ /* 0x000fe20000010075 */
[----:B------:R-:W-:-:S02]  /*10e0*/  HADD2.F32 R214, -RZ, R76.H0_H0 ;  /* 0x2000004cffd67230 */ /* 0x000fc40000004100 */
[----:B------:R-:W-:Y:S01]  /*10f0*/  FMUL.FTZ R185, R185, R216 ;  /* 0x000000d8b9b97220 */ /* 0x000fe20000410000 */
[C---:B------:R-:W-:Y:S01]  /*1100*/  FADD.FTZ R114, R216.reuse, R114 ;  /* 0x00000072d8727221 */ /* 0x040fe20000010000 */
[----:B------:R-:W-:Y:S01]  /*1110*/  FFMA.FTZ R115, R216, R188, R115 ;  /* 0x000000bcd8737223 */ /* 0x000fe20000010073 */
[----:B------:R-:W-:Y:S02]  /*1120*/  HADD2.F32 R212, -RZ, R89.H0_H0 ;  /* 0x20000059ffd47230 */ /* 0x000fe40000004100 */
[----:B------:R-:W-:Y:S02]  /*1130*/  HADD2.F32 R216, -RZ, R76.H1_H1 ;  /* 0x3000004cffd87230 */ /* 0x000fe40000004100 */
[----:B------:R-:W-:Y:S01]  /*1140*/  @P0 FADD.FTZ R76, -R164, R214 ;  /* 0x000000d6a44c0221 */ /* 0x000fe20000010100 */
[----:B------:R-:W-:-:S04]  /*1150*/  IMAD.WIDE.U32 R202, R189, 0x10, R202 ;  /* 0x00000010bdca7825 */ /* 0x000fc800078e00ca */
[----:B------:R-:W-:Y:S01]  /*1160*/  FMUL.FTZ R189, R201, R212 ;  /* 0x000000d4c9bd7220 */ /* 0x000fe20000410000 */
[----:B0-----:R-:W-:Y:S01]  /*1170*/  @P0 FMUL.FTZ R201, R76, R211 ;  /* 0x000000d34cc90220 */ /* 0x001fe20000410000 */
[--C-:B------:R-:W-:Y:S02]  /*1180*/  HADD2.F32 R222, -RZ, R77.reuse.H0_H0 ;  /* 0x2000004dffde7230 */ /* 0x100fe40000004100 */
[----:B------:R-:W-:Y:S02]  /*1190*/  HADD2.F32 R224, -RZ, R77.H1_H1 ;  /* 0x3000004dffe07230 */ /* 0x000fe40000004100 */
[--C-:B------:R-:W-:Y:S02]  /*11a0*/  HADD2.F32 R223, -RZ, R78.reuse.H0_H0 ;  /* 0x2000004effdf7230 */ /* 0x100fe40000004100 */
[----:B------:R-:W-:Y:S02]  /*11b0*/  HADD2.F32 R226, -RZ, R78.H1_H1 ;  /* 0x3000004effe27230 */ /* 0x000fe40000004100 */
[----:B------:R-:W-:-:S02]  /*11c0*/  HADD2.F32 R225, -RZ, R79.H0_H0 ;  /* 0x2000004fffe17230 */ /* 0x000fc40000004100 */
[----:B------:R-:W-:Y:S02]  /*11d0*/  HADD2.F32 R228, -RZ, R79.H1_H1 ;  /* 0x3000004fffe47230 */ /* 0x000fe40000004100 */
[----:B------:R0:W2:Y:S01]  /*11e0*/  LDG.E.128 R76, desc[UR6][R202.64] ;  /* 0x00000006ca4c7981 */ /* 0x0000a2000c1e1d00 */
[----:B------:R-:W-:Y:S02]  /*11f0*/  HADD2.F32 R197, -RZ, R62.H1_H1 ;  /* 0x3000003effc57230 */ /* 0x000fe40000004100 */
[--C-:B------:R-:W-:Y:S02]  /*1200*/  HADD2.F32 R200, -RZ, R63.reuse.H1_H1 ;  /* 0x3000003fffc87230 */ /* 0x100fe40000004100 */
[----:B------:R-:W1:Y:S01]  /*1210*/  @P0 MUFU.RCP R213, R197 ;  /* 0x000000c500d50308 */ /* 0x000e620000001000 */
[----:B------:R-:W-:-:S07]  /*1220*/  HADD2.F32 R195, -RZ, R63.H0_H0 ;  /* 0x2000003fffc37230 */ /* 0x000fce0000004100 */
[----:B------:R-:W4:Y:S08]  /*1230*/  @P0 MUFU.RCP R191, R200 ;  /* 0x000000c800bf0308 */ /* 0x000f300000001000 */
[----:B------:R-:W0:Y:S01]  /*1240*/  @P0 MUFU.RCP R183, R195 ;  /* 0x000000c300b70308 */ /* 0x000e220000001000 */
[----:B-1----:R-:W-:Y:S01]  /*1250*/  @P0 FMUL.FTZ R186, R186, R213 ;  /* 0x000000d5baba0220 */ /* 0x002fe20000410000 */
[----:B------:R-:W-:Y:S01]  /*1260*/  @P0 FADD.FTZ R182, -R165, R218 ;  /* 0x000000daa5b60221 */ /* 0x000fe20000010100 */
[----:B------:R-:W-:Y:S01]  /*1270*/  @!P0 FMUL.FTZ R186, R181, R210 ;  /* 0x000000d2b5ba8220 */ /* 0x000fe20000410000 */
[----:B------:R-:W-:Y:S01]  /*1280*/  @!P0 FADD.FTZ R204, R218, -R221 ;  /* 0x800000dddacc8221 */ /* 0x000fe20000010000 */
[----:B------:R-:W-:-:S02]  /*1290*/  HADD2.F32 R210, -RZ, R88.H0_H0 ;  /* 0x20000058ffd27230 */ /* 0x000fc40000004100 */
[----:B------:R-:W-:Y:S02]  /*12a0*/  HADD2.F32 R88, -RZ, R88.H1_H1 ;  /* 0x30000058ff587230 */ /* 0x000fe40000004100 */
[----:B------:R-:W-:Y:S02]  /*12b0*/  HADD2.F32 R209, -RZ, R67.H0_H0 ;  /* 0x20000043ffd17230 */ /* 0x000fe40000004100 */
[----:B----4-:R-:W-:Y:S01]  /*12c0*/  @P0 FMUL.FTZ R182, R182, R191 ;  /* 0x000000bfb6b60220 */ /* 0x010fe20000410000 */
[----:B------:R-:W-:Y:S01]  /*12d0*/  @P0 FADD.FTZ R184, -R166, R215 ;  /* 0x000000d7a6b80221 */ /* 0x000fe20000010100 */
[----:B------:R-:W-:Y:S01]  /*12e0*/  @!P0 FMUL.FTZ R182, R181, R204 ;  /* 0x000000ccb5b68220 */ /* 0x000fe20000410000 */
[----:B------:R-:W-:Y:S02]  /*12f0*/  HADD2.F32 R207, -RZ, R66.H0_H0 ;  /* 0x20000042ffcf7230 */ /* 0x000fe40000004100 */
[----:B------:R-:W-:Y:S01]  /*1300*/  @!P0 FADD.FTZ R0, R215, -R221 ;  /* 0x800000ddd7008221 */ /* 0x000fe20000010000 */
[----:B------:R-:W-:-:S02]  /*1310*/  HADD2.F32 R204, -RZ, R65.H0_H0 ;  /* 0x20000041ffcc7230 */ /* 0x000fc40000004100 */
[C---:B------:R-:W-:Y:S01]  /*1320*/  FADD.FTZ R118, R212.reuse, R118 ;  /* 0x00000076d4767221 */ /* 0x040fe20000010000 */
[----:B------:R-:W-:Y:S01]  /*1330*/  FFMA.FTZ R119, R212, R192, R119 ;  /* 0x000000c0d4777223 */ /* 0x000fe20000010077 */
[----:B------:R-:W-:Y:S01]  /*1340*/  HADD2.F32 R205, -RZ, R64.H1_H1 ;  /* 0x30000040ffcd7230 */ /* 0x000fe20000004100 */
[----:B------:R-:W1:Y:S01]  /*1350*/  @P0 MUFU.RCP R212, R209 ;  /* 0x000000d100d40308 */ /* 0x000e620000001000 */
[----:B------:R-:W-:Y:S02]  /*1360*/  HADD2.F32 R213, -RZ, R91.H1_H1 ;  /* 0x3000005bffd57230 */ /* 0x000fe40000004100 */
[----:B------:R-:W-:Y:S01]  /*1370*/  FMUL.FTZ R191, R208, R88 ;  /* 0x00000058d0bf7220 */ /* 0x000fe20000410000 */
[C---:B------:R-:W-:Y:S01]  /*1380*/  FADD.FTZ R120, R88.reuse, R120 ;  /* 0x0000007858787221 */ /* 0x040fe20000010000 */
[----:B------:R-:W-:Y:S01]  /*1390*/  FFMA.FTZ R121, R88, R194, R121 ;  /* 0x000000c258797223 */ /* 0x000fe20000010079 */
[----:B0-----:R-:W-:Y:S01]  /*13a0*/  @P0 FMUL.FTZ R184, R184, R183 ;  /* 0x000000b7b8b80220 */ /* 0x001fe20000410000 */
[----:B------:R-:W-:Y:S01]  /*13b0*/  FMUL.FTZ R193, R193, R210 ;  /* 0x000000d2c1c17220 */ /* 0x000fe20000410000 */
[C---:B------:R-:W-:Y:S01]  /*13c0*/  FADD.FTZ R122, R210.reuse, R122 ;  /* 0x0000007ad27a7221 */ /* 0x040fe20000010000 */
[----:B------:R-:W-:Y:S01]  /*13d0*/  FFMA.FTZ R123, R210, R196, R123 ;  /* 0x000000c4d27b7223 */ /* 0x000fe2000001007b */
[----:B------:R-:W0:Y:S01]  /*13e0*/  @P0 MUFU.RCP R88, R207 ;  /* 0x000000cf00580308 */ /* 0x000e220000001000 */
[----:B------:R-:W-:Y:S01]  /*13f0*/  @!P0 FMUL.FTZ R184, R181, R0 ;  /* 0x00000000b5b88220 */ /* 0x000fe20000410000 */
[----:B------:R-:W-:-:S02]  /*1400*/  HADD2.F32 R208, -RZ, R66.H1_H1 ;  /* 0x30000042ffd07230 */ /* 0x000fc40000004100 */
[----:B------:R-:W-:Y:S02]  /*1410*/  HADD2.F32 R210, -RZ, R67.H1_H1 ;  /* 0x30000043ffd27230 */ /* 0x000fe40000004100 */
[----:B------:R-:W-:Y:S02]  /*1420*/  HADD2.F32 R0, -RZ, R65.H1_H1 ;  /* 0x30000041ff007230 */ /* 0x000fe40000004100 */
[----:B------:R-:W4:Y:S01]  /*1430*/  @P0 MUFU.RCP R220, R204 ;  /* 0x000000cc00dc0308 */ /* 0x000f220000001000 */
[----:B------:R-:W-:Y:S01]  /*1440*/  FMUL.FTZ R89, R200, R213 ;  /* 0x000000d5c8597220 */ /* 0x000fe20000410000 */
[C---:B------:R-:W-:Y:S01]  /*1450*/  FADD.FTZ R108, R213.reuse, R108 ;  /* 0x0000006cd56c7221 */ /* 0x040fe20000010000 */
[----:B------:R-:W-:Y:S01]  /*1460*/  FFMA.FTZ R109, R213, R182, R109 ;  /* 0x000000b6d56d7223 */ /* 0x000fe2000001006d */
[----:B------:R-:W-:-:S04]  /*1470*/  HADD2.F32 R218, -RZ, R91.H0_H0 ;  /* 0x2000005bffda7230 */ /* 0x000fc80000004100 */
[----:B------:R-:W4:Y:S01]  /*1480*/  @P0 MUFU.RCP R215, R205 ;  /* 0x000000cd00d70308 */ /* 0x000f220000001000 */
[----:B------:R-:W-:Y:S02]  /*1490*/  HADD2.F32 R90, -RZ, R90.H1_H1 ;  /* 0x3000005aff5a7230 */ /* 0x000fe40000004100 */
[----:B------:R-:W-:-:S05]  /*14a0*/  FMUL.FTZ R91, R195, R218 ;  /* 0x000000dac35b7220 */ /* 0x000fca0000410000 */
[----:B------:R-:W4:Y:S01]  /*14b0*/  @P0 MUFU.RCP R219, R208 ;  /* 0x000000d000db0308 */ /* 0x000f220000001000 */
[----:B------:R-:W-:-:S07]  /*14c0*/  @P0 FADD.FTZ R195, -R158, R225 ;  /* 0x000000e19ec30221 */ /* 0x000fce0000010100 */
[----:B------:R-:W4:Y:S01]  /*14d0*/  @P0 MUFU.RCP R213, R210 ;  /* 0x000000d200d50308 */ /* 0x000f220000001000 */
[----:B------:R-:W-:-:S07]  /*14e0*/  FMUL.FTZ R183, R197, R90 ;  /* 0x0000005ac5b77220 */ /* 0x000fce0000410000 */
[----:B------:R-:W4:Y:S01]  /*14f0*/  @P0 MUFU.RCP R217, R0 ;  /* 0x0000000000d90308 */ /* 0x000f220000001000 */
[----:B------:R-:W-:Y:S01]  /*1500*/  @P0 FADD.FTZ R197, -R160, R223 ;  /* 0x000000dfa0c50221 */ /* 0x000fe20000010100 */
[----:B------:R-:W-:Y:S01]  /*1510*/  @P0 FADD.FTZ R199, -R162, R222 ;  /* 0x000000dea2c70221 */ /* 0x000fe20000010100 */
[----:B-1----:R-:W-:Y:S01]  /*1520*/  @P0 FMUL.FTZ R195, R195, R212 ;  /* 0x000000d4c3c30220 */ /* 0x002fe20000410000 */
[----:B------:R-:W-:Y:S01]  /*1530*/  @P0 FADD.FTZ R200, -R163, R216 ;  /* 0x000000d8a3c80221 */ /* 0x000fe20000010100 */
[----:B------:R-:W-:Y:S01]  /*1540*/  @!P0 FADD.FTZ R212, R214, -R221 ;  /* 0x800000ddd6d48221 */ /* 0x000fe20000010000 */
[C---:B------:R-:W-:Y:S01]  /*1550*/  FADD.FTZ R112, R90.reuse, R112 ;  /* 0x000000705a707221 */ /* 0x040fe20000010000 */
[----:B------:R-:W-:Y:S01]  /*1560*/  FFMA.FTZ R113, R90, R186, R113 ;  /* 0x000000ba5a717223 */ /* 0x000fe20000010071 */
[----:B0-----:R-:W-:Y:S01]  /*1570*/  @P0 FMUL.FTZ R197, R197, R88 ;  /* 0x00000058c5c50220 */ /* 0x001fe20000410000 */
[----:B------:R-:W-:Y:S01]  /*1580*/  @!P0 FADD.FTZ R214, R216, -R221 ;  /* 0x800000ddd8d68221 */ /* 0x000fe20000010000 */
[----:B----4-:R-:W-:Y:S01]  /*1590*/  @P0 FMUL.FTZ R199, R199, R220 ;  /* 0x000000dcc7c70220 */ /* 0x010fe20000410000 */
[----:B------:R-:W-:Y:S01]  /*15a0*/  @P0 FADD.FTZ R90, -R159, R226 ;  /* 0x000000e29f5a0221 */ /* 0x000fe20000010100 */
[----:B------:R-:W-:Y:S01]  /*15b0*/  @P0 FADD.FTZ R88, -R157, R228 ;  /* 0x000000e49d580221 */ /* 0x000fe20000010100 */
[C---:B------:R-:W-:Y:S01]  /*15c0*/  FADD.FTZ R110, R218.reuse, R110 ;  /* 0x0000006eda6e7221 */ /* 0x040fe20000010000 */
[----:B------:R-:W-:Y:S01]  /*15d0*/  FFMA.FTZ R111, R218, R184, R111 ;  /* 0x000000b8da6f7223 */ /* 0x000fe2000001006f */
[----:B------:R-:W-:Y:S01]  /*15e0*/  @P0 FADD.FTZ R198, -R161, R224 ;  /* 0x000000e0a1c60221 */ /* 0x000fe20000010100 */
[--C-:B------:R-:W-:Y:S01]  /*15f0*/  @!P0 FADD.FTZ R202, R226, -R221.reuse ;  /* 0x800000dde2ca8221 */ /* 0x100fe20000010000 */
[----:B------:R-:W-:Y:S01]  /*1600*/  @!P0 FADD.FTZ R220, R228, -R221 ;  /* 0x800000dde4dc8221 */ /* 0x000fe20000010000 */
[----:B------:R-:W-:Y:S01]  /*1610*/  @P0 FMUL.FTZ R200, R200, R215 ;  /* 0x000000d7c8c80220 */ /* 0x000fe20000410000 */
[----:B------:R-:W-:-:S02]  /*1620*/  HADD2.F32 R218, -RZ, R68.H0_H0 ;  /* 0x20000044ffda7230 */ /* 0x000fc40000004100 */
[--C-:B------:R-:W-:Y:S01]  /*1630*/  @!P0 FADD.FTZ R216, R223, -R221.reuse ;  /* 0x800000dddfd88221 */ /* 0x100fe20000010000 */
[C---:B------:R-:W-:Y:S01]  /*1640*/  @!P0 FMUL.FTZ R201, R181.reuse, R212 ;  /* 0x000000d4b5c98220 */ /* 0x040fe20000410000 */
[C---:B------:R-:W-:Y:S01]  /*1650*/  @!P0 FMUL.FTZ R200, R181.reuse, R214 ;  /* 0x000000d6b5c88220 */ /* 0x040fe20000410000 */
[----:B------:R-:W-:Y:S01]  /*1660*/  @P0 FMUL.FTZ R90, R90, R219 ;  /* 0x000000db5a5a0220 */ /* 0x000fe20000410000 */
[----:B------:R-:W-:Y:S01]  /*1670*/  @P0 FMUL.FTZ R88, R88, R213 ;  /* 0x000000d558580220 */ /* 0x000fe20000410000 */
[--C-:B------:R-:W-:Y:S01]  /*1680*/  @!P0 FADD.FTZ R212, R222, -R221.reuse ;  /* 0x800000ddded48221 */ /* 0x100fe20000010000 */
[----:B------:R-:W-:Y:S01]  /*1690*/  @!P0 FADD.FTZ R214, R224, -R221 ;  /* 0x800000dde0d68221 */ /* 0x000fe20000010000 */
[----:B------:R-:W-:Y:S01]  /*16a0*/  @P0 FMUL.FTZ R198, R198, R217 ;  /* 0x000000d9c6c60220 */ /* 0x000fe20000410000 */
[C---:B------:R-:W-:Y:S01]  /*16b0*/  @!P0 FMUL.FTZ R90, R181.reuse, R202 ;  /* 0x000000cab55a8220 */ /* 0x040fe20000410000 */
[----:B------:R-:W-:Y:S01]  /*16c0*/  @!P0 FMUL.FTZ R88, R181, R220 ;  /* 0x000000dcb5588220 */ /* 0x000fe20000410000 */
[----:B------:R-:W0:Y:S01]  /*16d0*/  @P0 MUFU.RCP R213, R218 ;  /* 0x000000da00d50308 */ /* 0x000e220000001000 */
[----:B------:R-:W-:-:S02]  /*16e0*/  HADD2.F32 R217, -RZ, R68.H1_H1 ;  /* 0x30000044ffd97230 */ /* 0x000fc40000004100 */
[C---:B------:R-:W-:Y:S01]  /*16f0*/  @!P0 FMUL.FTZ R197, R181.reuse, R216 ;  /* 0x000000d8b5c58220 */ /* 0x040fe20000410000 */
[----:B------:R-:W-:Y:S02]  /*1700*/  HADD2.F32 R202, -RZ, R92.H1_H1 ;  /* 0x3000005cffca7230 */ /* 0x000fe40000004100 */
[--C-:B------:R-:W-:Y:S02]  /*1710*/  HADD2.F32 R219, -RZ, R93.reuse.H0_H0 ;  /* 0x2000005dffdb7230 */ /* 0x100fe40000004100 */
[----:B------:R-:W-:Y:S02]  /*1720*/  HADD2.F32 R220, -RZ, R93.H1_H1 ;  /* 0x3000005dffdc7230 */ /* 0x000fe40000004100 */
[----:B------:R-:W-:Y:S01]  /*1730*/  @!P0 FMUL.FTZ R199, R181, R212 ;  /* 0x000000d4b5c78220 */ /* 0x000fe20000410000 */
[----:B------:R-:W-:Y:S02]  /*1740*/  HADD2.F32 R216, -RZ, R69.H0_H0 ;  /* 0x20000045ffd87230 */ /* 0x000fe40000004100 */
[----:B------:R-:W-:-:S02]  /*1750*/  HADD2.F32 R93, -RZ, R94.H0_H0 ;  /* 0x2000005eff5d7230 */ /* 0x000fc40000004100 */
[----:B------:R-:W-:Y:S01]  /*1760*/  @!P0 FMUL.FTZ R198, R181, R214 ;  /* 0x000000d6b5c68220 */ /* 0x000fe20000410000 */
[----:B------:R-:W-:Y:S02]  /*1770*/  HADD2.F32 R224, -RZ, R95.H1_H1 ;  /* 0x3000005fffe07230 */ /* 0x000fe40000004100 */
[----:B------:R-:W-:Y:S01]  /*1780*/  @!P0 FADD.FTZ R212, R225, -R221 ;  /* 0x800000dde1d48221 */ /* 0x000fe20000010000 */
[----:B------:R-:W1:Y:S01]  /*1790*/  @P0 MUFU.RCP R214, R217 ;  /* 0x000000d900d60308 */ /* 0x000e620000001000 */
[----:B------:R-:W-:Y:S02]  /*17a0*/  HADD2.F32 R203, -RZ, R92.H0_H0 ;  /* 0x2000005cffcb7230 */ /* 0x000fe40000004100 */
[----:B------:R-:W-:Y:S01]  /*17b0*/  FMUL.FTZ R205, R205, R202 ;  /* 0x000000cacdcd7220 */ /* 0x000fe20000410000 */
[----:B------:R-:W-:Y:S02]  /*17c0*/  HADD2.F32 R215, -RZ, R69.H1_H1 ;  /* 0x30000045ffd77230 */ /* 0x000fe40000004100 */
[C---:B------:R-:W-:Y:S01]  /*17d0*/  FADD.FTZ R31, R202.reuse, R31 ;  /* 0x0000001fca1f7221 */ /* 0x040fe20000010000 */
[----:B------:R-:W-:Y:S01]  /*17e0*/  FFMA.FTZ R107, R202, R200, R107 ;  /* 0x000000c8ca6b7223 */ /* 0x000fe2000001006b */
[----:B------:R-:W-:Y:S01]  /*17f0*/  FMUL.FTZ R202, R207, R93 ;  /* 0x0000005dcfca7220 */ /* 0x000fe20000410000 */
[C---:B------:R-:W-:Y:S01]  /*1800*/  FADD.FTZ R26, R93.reuse, R26 ;  /* 0x0000001a5d1a7221 */ /* 0x040fe20000010000 */
[----:B------:R-:W4:Y:S01]  /*1810*/  @P0 MUFU.RCP R211, R216 ;  /* 0x000000d800d30308 */ /* 0x000f220000001000 */
[----:B------:R-:W-:Y:S01]  /*1820*/  FFMA.FTZ R50, R93, R197, R50 ;  /* 0x000000c55d327223 */ /* 0x000fe20000010032 */
[----:B------:R-:W-:Y:S01]  /*1830*/  FMUL.FTZ R93, R210, R224 ;  /* 0x000000e0d25d7220 */ /* 0x000fe20000410000 */
[C---:B------:R-:W-:Y:S01]  /*1840*/  FADD.FTZ R25, R224.reuse, R25 ;  /* 0x00000019e0197221 */ /* 0x040fe20000010000 */
[----:B------:R-:W-:Y:S01]  /*1850*/  FFMA.FTZ R49, R224, R88, R49 ;  /* 0x00000058e0317223 */ /* 0x000fe20000010031 */
[----:B------:R-:W-:Y:S01]  /*1860*/  @!P0 FMUL.FTZ R195, R181, R212 ;  /* 0x000000d4b5c38220 */ /* 0x000fe20000410000 */
[----:B------:R-:W-:-:S02]  /*1870*/  HADD2.F32 R94, -RZ, R94.H1_H1 ;  /* 0x3000005eff5e7230 */ /* 0x000fc40000004100 */
[----:B------:R-:W-:Y:S01]  /*1880*/  FMUL.FTZ R206, R206, R203 ;  /* 0x000000cbcece7220 */ /* 0x000fe20000410000 */
[----:B------:R-:W-:Y:S01]  /*1890*/  HADD2.F32 R224, -RZ, R80.H0_H0 ;  /* 0x20000050ffe07230 */ /* 0x000fe20000004100 */
[----:B------:R-:W4:Y:S01]  /*18a0*/  @P0 MUFU.RCP R212, R215 ;  /* 0x000000d700d40308 */ /* 0x000f220000001000 */
[----:B------:R-:W-:Y:S02]  /*18b0*/  HADD2.F32 R223, -RZ, R95.H0_H0 ;  /* 0x2000005fffdf7230 */ /* 0x000fe40000004100 */
        /* <DEDUP_REMOVED lines=9> */
[----:B------:R-:W-:Y:S02]  /*1950*/  HADD2.F32 R219, -RZ, R70.H1_H1 ;  /* 0x30000046ffdb7230 */ /* 0x000fe40000004100 */
[--C-:B------:R-:W-:Y:S02]  /*1960*/  HADD2.F32 R220, -RZ, R71.reuse.H0_H0 ;  /* 0x20000047ffdc7230 */ /* 0x100fe40000004100 */
[----:B------:R-:W-:Y:S02]  /*1970*/  HADD2.F32 R222, -RZ, R71.H1_H1 ;  /* 0x30000047ffde7230 */ /* 0x000fe40000004100 */
[----:B------:R-:W-:Y:S01]  /*1980*/  FMUL.FTZ R95, R208, R94 ;  /* 0x0000005ed05f7220 */ /* 0x000fe20000410000 */
[----:B------:R-:W-:Y:S02]  /*1990*/  HADD2.F32 R80, -RZ, R80.H1_H1 ;  /* 0x30000050ff507230 */ /* 0x000fe40000004100 */
[C---:B------:R-:W-:Y:S01]  /*19a0*/  FADD.FTZ R27, R94.reuse, R27 ;  /* 0x0000001b5e1b7221 */ /* 0x040fe20000010000 */
[----:B------:R-:W-:Y:S01]  /*19b0*/  FFMA.FTZ R51, R94, R90, R51 ;  /* 0x0000005a5e337223 */ /* 0x000fe20000010033 */
[----:B------:R-:W-:-:S02]  /*19c0*/  HADD2.F32 R227, -RZ, R81.H0_H0 ;  /* 0x20000051ffe37230 */ /* 0x000fc40000004100 */
[----:B------:R-:W-:Y:S01]  /*19d0*/  @P0 FADD.FTZ R0, -R156, R224 ;  /* 0x000000e09c000221 */ /* 0x000fe20000010100 */
[----:B------:R-:W-:Y:S01]  /*19e0*/  FMUL.FTZ R94, R209, R223 ;  /* 0x000000dfd15e7220 */ /* 0x000fe20000410000 */
[C---:B------:R-:W-:Y:S01]  /*19f0*/  FADD.FTZ R24, R223.reuse, R24 ;  /* 0x00000018df187221 */ /* 0x040fe20000010000 */
[----:B------:R-:W-:Y:S01]  /*1a00*/  FFMA.FTZ R48, R223, R195, R48 ;  /* 0x000000c3df307223 */ /* 0x000fe20000010030 */
[----:B------:R-:W4:Y:S01]  /*1a10*/  @P0 MUFU.RCP R226, R92 ;  /* 0x0000005c00e20308 */ /* 0x000f220000001000 */
[----:B------:R-:W-:Y:S02]  /*1a20*/  HADD2.F32 R230, -RZ, R81.H1_H1 ;  /* 0x30000051ffe67230 */ /* 0x000fe40000004100 */
[----:B------:R-:W-:Y:S01]  /*1a30*/  @P0 FADD.FTZ R81, -R155, R80 ;  /* 0x000000509b510221 */ /* 0x000fe20000010100 */
[----:B0-----:R-:W-:Y:S01]  /*1a40*/  @P0 FMUL.FTZ R213, R0, R213 ;  /* 0x000000d500d50220 */ /* 0x001fe20000410000 */
[----:B------:R-:W-:-:S03]  /*1a50*/  @P0 FADD.FTZ R0, -R154, R227 ;  /* 0x000000e39a000221 */ /* 0x000fc60000010100 */
[----:B------:R-:W0:Y:S01]  /*1a60*/  @P0 MUFU.RCP R225, R219 ;  /* 0x000000db00e10308 */ /* 0x000e220000001000 */
[----:B------:R-:W-:Y:S01]  /*1a70*/  @!P0 FADD.FTZ R80, R80, -R221 ;  /* 0x800000dd50508221 */ /* 0x000fe20000010000 */
[----:B-1----:R-:W-:-:S06]  /*1a80*/  @P0 FMUL.FTZ R214, R81, R214 ;  /* 0x000000d651d60220 */ /* 0x002fcc0000410000 */
[----:B------:R-:W1:Y:S01]  /*1a90*/  @P0 MUFU.RCP R228, R220 ;  /* 0x000000dc00e40308 */ /* 0x000e620000001000 */
[----:B------:R-:W-:-:S07]  /*1aa0*/  HADD2.F32 R229, -RZ, R82.H0_H0 ;  /* 0x20000052ffe57230 */ /* 0x000fce0000004100 */
[----:B------:R-:W1:Y:S01]  /*1ab0*/  @P0 MUFU.RCP R223, R222 ;  /* 0x000000de00df0308 */ /* 0x000e620000001000 */
[----:B------:R-:W-:Y:S02]  /*1ac0*/  HADD2.F32 R232, -RZ, R82.H1_H1 ;  /* 0x30000052ffe87230 */ /* 0x000fe40000004100 */
[----:B------:R-:W-:Y:S01]  /*1ad0*/  @P0 FADD.FTZ R81, -R153, R230 ;  /* 0x000000e699510221 */ /* 0x000fe20000010100 */
[----:B----4-:R-:W-:Y:S01]  /*1ae0*/  @P0 FMUL.FTZ R211, R0, R211 ;  /* 0x000000d300d30220 */ /* 0x010fe20000410000 */
[--C-:B------:R-:W-:Y:S02]  /*1af0*/  HADD2.F32 R231, -RZ, R83.reuse.H0_H0 ;  /* 0x20000053ffe77230 */ /* 0x100fe40000004100 */
[--C-:B------:R-:W-:Y:S01]  /*1b00*/  @!P0 FADD.FTZ R0, R224, -R221.reuse ;  /* 0x800000dde0008221 */ /* 0x100fe20000010000 */
[----:B------:R-:W-:Y:S02]  /*1b10*/  HADD2.F32 R234, -RZ, R83.H1_H1 ;  /* 0x30000053ffea7230 */ /* 0x000fe40000004100 */
[----:B------:R-:W-:Y:S01]  /*1b20*/  @!P0 FMUL.FTZ R214, R181, R80 ;  /* 0x00000050b5d68220 */ /* 0x000fe20000410000 */
[--C-:B------:R-:W-:Y:S01]  /*1b30*/  @!P0 FADD.FTZ R82, R230, -R221.reuse ;  /* 0x800000dde6528221 */ /* 0x100fe20000010000 */
[----:B------:R-:W-:Y:S01]  /*1b40*/  @!P0 FADD.FTZ R80, R227, -R221 ;  /* 0x800000dde3508221 */ /* 0x000fe20000010000 */
[----:B------:R-:W-:Y:S01]  /*1b50*/  @P0 FMUL.FTZ R212, R81, R212 ;  /* 0x000000d451d40220 */ /* 0x000fe20000410000 */
[C---:B------:R-:W-:Y:S01]  /*1b60*/  @!P0 FMUL.FTZ R213, R181.reuse, R0 ;  /* 0x00000000b5d58220 */ /* 0x040fe20000410000 */
[----:B------:R-:W-:Y:S01]  /*1b70*/  @!P0 FMUL.FTZ R212, R181, R82 ;  /* 0x00000052b5d48220 */ /* 0x000fe20000410000 */
[----:B------:R-:W-:Y:S01]  /*1b80*/  @P0 FADD.FTZ R209, -R152, R229 ;  /* 0x000000e598d10221 */ /* 0x000fe20000010100 */
[----:B------:R-:W-:Y:S01]  /*1b90*/  @P0 FADD.FTZ R210, -R151, R232 ;  /* 0x000000e897d20221 */ /* 0x000fe20000010100 */
[----:B------:R-:W-:Y:S01]  /*1ba0*/  @P0 FADD.FTZ R207, -R150, R231 ;  /* 0x000000e796cf0221 */ /* 0x000fe20000010100 */
[----:B------:R-:W-:Y:S01]  /*1bb0*/  @P0 FADD.FTZ R208, -R149, R234 ;  /* 0x000000ea95d00221 */ /* 0x000fe20000010100 */
[----:B------:R-:W-:Y:S01]  /*1bc0*/  @!P0 FADD.FTZ R224, R229, -R221 ;  /* 0x800000dde5e08221 */ /* 0x000fe20000010000 */
[----:B------:R-:W-:-:S02]  /*1bd0*/  HADD2.F32 R0, -RZ, R56.H0_H0 ;  /* 0x20000038ff007230 */ /* 0x000fc40000004100 */
[----:B------:R-:W-:Y:S01]  /*1be0*/  @!P0 FMUL.FTZ R211, R181, R80 ;  /* 0x00000050b5d38220 */ /* 0x000fe20000410000 */
[--C-:B------:R-:W-:Y:S01]  /*1bf0*/  @!P0 FADD.FTZ R82, R231, -R221.reuse ;  /* 0x800000dde7528221 */ /* 0x100fe20000010000 */
[----:B------:R-:W-:Y:S01]  /*1c00*/  @!P0 FADD.FTZ R80, R232, -R221 ;  /* 0x800000dde8508221 */ /* 0x000fe20000010000 */
[----:B------:R-:W-:Y:S02]  /*1c10*/  HADD2.F32 R229, -RZ, R57.H0_H0 ;  /* 0x20000039ffe57230 */ /* 0x000fe40000004100 */
[----:B------:R-:W-:Y:S02]  /*1c20*/  HADD2.F32 R231, -RZ, R56.H1_H1 ;  /* 0x30000038ffe77230 */ /* 0x000fe40000004100 */
[----:B------:R-:W-:Y:S01]  /*1c30*/  @P0 FMUL.FTZ R209, R209, R226 ;  /* 0x000000e2d1d10220 */ /* 0x000fe20000410000 */
[----:B0-----:R-:W-:Y:S01]  /*1c40*/  @P0 FMUL.FTZ R210, R210, R225 ;  /* 0x000000e1d2d20220 */ /* 0x001fe20000410000 */
[----:B-1----:R-:W-:Y:S01]  /*1c50*/  @P0 FMUL.FTZ R207, R207, R228 ;  /* 0x000000e4cfcf0220 */ /* 0x002fe20000410000 */
[----:B------:R-:W-:Y:S01]  /*1c60*/  @P0 FMUL.FTZ R208, R208, R223 ;  /* 0x000000dfd0d00220 */ /* 0x000fe20000410000 */
[----:B------:R-:W0:Y:S01]  /*1c70*/  @P0 MUFU.RCP R81, R0 ;  /* 0x0000000000510308 */ /* 0x000e220000001000 */
[C---:B------:R-:W-:Y:S01]  /*1c80*/  @!P0 FMUL.FTZ R209, R181.reuse, R224 ;  /* 0x000000e0b5d18220 */ /* 0x040fe20000410000 */
[C---:B------:R-:W-:Y:S01]  /*1c90*/  @!P0 FMUL.FTZ R210, R181.reuse, R80 ;  /* 0x00000050b5d28220 */ /* 0x040fe20000410000 */
[----:B------:R-:W-:Y:S01]  /*1ca0*/  @!P0 FMUL.FTZ R207, R181, R82 ;  /* 0x00000052b5cf8220 */ /* 0x000fe20000410000 */
[----:B------:R-:W-:-:S02]  /*1cb0*/  HADD2.F32 R223, -RZ, R97.H0_H0 ;  /* 0x20000061ffdf7230 */ /* 0x000fc40000004100 */
[----:B------:R-:W-:Y:S01]  /*1cc0*/  @!P0 FADD.FTZ R224, R234, -R221 ;  /* 0x800000ddeae08221 */ /* 0x000fe20000010000 */
[----:B------:R-:W-:Y:S01]  /*1cd0*/  HADD2.F32 R83, -RZ, R96.H0_H0 ;  /* 0x20000060ff537230 */ /* 0x000fe20000004100 */
[----:B------:R-:W1:Y:S01]  /*1ce0*/  @P0 MUFU.RCP R235, R229 ;  /* 0x000000e500eb0308 */ /* 0x000e620000001000 */
[----:B------:R-:W-:Y:S02]  /*1cf0*/  HADD2.F32 R80, -RZ, R97.H1_H1 ;  /* 0x30000061ff507230 */ /* 0x000fe40000004100 */
[----:B------:R-:W-:Y:S02]  /*1d00*/  HADD2.F32 R227, -RZ, R57.H1_H1 ;  /* 0x30000039ffe37230 */ /* 0x000fe40000004100 */
[----:B------:R-:W-:-:S03]  /*1d10*/  HADD2.F32 R97, -RZ, R98.H0_H0 ;  /* 0x20000062ff617230 */ /* 0x000fc60000004100 */
[----:B------:R-:W4:Y:S01]  /*1d20*/  @P0 MUFU.RCP R82, R231 ;  /* 0x000000e700520308 */ /* 0x000f220000001000 */
[----:B------:R-:W-:Y:S02]  /*1d30*/  HADD2.F32 R96, -RZ, R96.H1_H1 ;  /* 0x30000060ff607230 */ /* 0x000fe40000004100 */
[----:B------:R-:W-:Y:S01]  /*1d40*/  @!P0 FMUL.FTZ R208, R181, R224 ;  /* 0x000000e0b5d08220 */ /* 0x000fe20000410000 */
[----:B------:R-:W-:Y:S02]  /*1d50*/  HADD2.F32 R233, -RZ, R99.H0_H0 ;  /* 0x20000063ffe97230 */ /* 0x000fe40000004100 */
[----:B------:R-:W-:Y:S01]  /*1d60*/  FMUL.FTZ R216, R216, R223 ;  /* 0x000000dfd8d87220 */ /* 0x000fe20000410000 */
[C---:B------:R-:W-:Y:S01]  /*1d70*/  FADD.FTZ R20, R223.reuse, R20 ;  /* 0x00000014df147221 */ /* 0x040fe20000010000 */
[----:B------:R-:W-:Y:S01]  /*1d80*/  FFMA.FTZ R44, R223, R211, R44 ;  /* 0x000000d3df2c7223 */ /* 0x000fe2000001002c */
[----:B------:R-:W-:Y:S01]  /*1d90*/  HADD2.F32 R224, -RZ, R98.H1_H1 ;  /* 0x30000062ffe07230 */ /* 0x000fe20000004100 */
[----:B------:R-:W3:Y:S01]  /*1da0*/  @P0 MUFU.RCP R237, R227 ;  /* 0x000000e300ed0308 */ /* 0x000ee20000001000 */
[----:B------:R-:W-:Y:S01]  /*1db0*/  FMUL.FTZ R218, R218, R83 ;  /* 0x00000053dada7220 */ /* 0x000fe20000410000 */
[C---:B------:R-:W-:Y:S01]  /*1dc0*/  FADD.FTZ R22, R83.reuse, R22 ;  /* 0x0000001653167221 */ /* 0x040fe20000010000 */
[----:B------:R-:W-:Y:S01]  /*1dd0*/  FFMA.FTZ R46, R83, R213, R46 ;  /* 0x000000d5532e7223 */ /* 0x000fe2000001002e */
[----:B------:R-:W-:-:S02]  /*1de0*/  HADD2.F32 R225, -RZ, R58.H0_H0 ;  /* 0x2000003affe17230 */ /* 0x000fc40000004100 */
[----:B------:R-:W-:Y:S01]  /*1df0*/  FMUL.FTZ R98, R92, R97 ;  /* 0x000000615c627220 */ /* 0x000fe20000410000 */
[----:B------:R-:W-:Y:S02]  /*1e00*/  HADD2.F32 R223, -RZ, R58.H1_H1 ;  /* 0x3000003affdf7230 */ /* 0x000fe40000004100 */
[----:B------:R-:W-:Y:S01]  /*1e10*/  FMUL.FTZ R217, R217, R96 ;  /* 0x00000060d9d97220 */ /* 0x000fe20000410000 */
[--C-:B------:R-:W-:Y:S02]  /*1e20*/  HADD2.F32 R83, -RZ, R84.reuse.H0_H0 ;  /* 0x20000054ff537230 */ /* 0x100fe40000004100 */
[C---:B------:R-:W-:Y:S01]  /*1e30*/  FADD.FTZ R23, R96.reuse, R23 ;  /* 0x0000001760177221 */ /* 0x040fe20000010000 */
[----:B------:R-:W-:Y:S01]  /*1e40*/  FFMA.FTZ R47, R96, R214, R47 ;  /* 0x000000d6602f7223 */ /* 0x000fe2000001002f */
[----:B------:R-:W-:Y:S02]  /*1e50*/  HADD2.F32 R92, -RZ, R85.H0_H0 ;  /* 0x20000055ff5c7230 */ /* 0x000fe40000004100 */
[----:B------:R-:W-:Y:S01]  /*1e60*/  FMUL.FTZ R96, R220, R233 ;  /* 0x000000e9dc607220 */ /* 0x000fe20000410000 */
[C---:B------:R-:W-:Y:S01]  /*1e70*/  FADD.FTZ R16, R233.reuse, R16 ;  /* 0x00000010e9107221 */ /* 0x040fe20000010000 */
[----:B------:R-:W-:Y:S01]  /*1e80*/  FFMA.FTZ R40, R233, R207, R40 ;  /* 0x000000cfe9287223 */ /* 0x000fe20000010028 */
[----:B------:R-:W-:Y:S01]  /*1e90*/  HADD2.F32 R234, -RZ, R84.H1_H1 ;  /* 0x30000054ffea7230 */ /* 0x000fe20000004100 */
[----:B------:R-:W2:Y:S01]  /*1ea0*/  @P0 MUFU.RCP R232, R225 ;  /* 0x000000e100e80308 */ /* 0x000ea20000001000 */
[----:B------:R-:W-:-:S02]  /*1eb0*/  HADD2.F32 R226, -RZ, R99.H1_H1 ;  /* 0x30000063ffe27230 */ /* 0x000fc40000004100 */
[----:B------:R-:W-:Y:S01]  /*1ec0*/  FMUL.FTZ R99, R219, R224 ;  /* 0x000000e0db637220 */ /* 0x000fe20000410000 */
[C---:B------:R-:W-:Y:S01]  /*1ed0*/  FADD.FTZ R19, R224.reuse, R19 ;  /* 0x00000013e0137221 */ /* 0x040fe20000010000 */
[----:B------:R-:W-:Y:S01]  /*1ee0*/  FFMA.FTZ R43, R224, R210, R43 ;  /* 0x000000d2e02b7223 */ /* 0x000fe2000001002b */
[----:B------:R-:W-:Y:S02]  /*1ef0*/  @P0 FADD.FTZ R220, -R180, R83 ;  /* 0x00000053b4dc0221 */ /* 0x000fe40000010100 */
[----:B------:R-:W2:Y:S01]  /*1f00*/  @P0 MUFU.RCP R233, R223 ;  /* 0x000000df00e90308 */ /* 0x000ea20000001000 */
[----:B------:R-:W-:Y:S02]  /*1f10*/  HADD2.F32 R84, -RZ, R85.H1_H1 ;  /* 0x30000055ff547230 */ /* 0x000fe40000004100 */
[----:B------:R-:W-:Y:S01]  /*1f20*/  @P0 FADD.FTZ R224, -R178, R92 ;  /* 0x0000005cb2e00221 */ /* 0x000fe20000010100 */
[----:B------:R-:W-:Y:S01]  /*1f30*/  @P0 FADD.FTZ R85, -R179, R234 ;  /* 0x000000eab3550221 */ /* 0x000fe20000010100 */
[----:B------:R-:W-:Y:S01]  /*1f40*/  FMUL.FTZ R215, R215, R80 ;  /* 0x00000050d7d77220 */ /* 0x000fe20000410000 */
[C---:B------:R-:W-:Y:S01]  /*1f50*/  FADD.FTZ R21, R80.reuse, R21 ;  /* 0x0000001550157221 */ /* 0x040fe20000010000 */
[----:B------:R-:W-:Y:S01]  /*1f60*/  FFMA.FTZ R45, R80, R212, R45 ;  /* 0x000000d4502d7223 */ /* 0x000fe2000001002d */
[C---:B------:R-:W-:Y:S01]  /*1f70*/  FADD.FTZ R18, R97.reuse, R18 ;  /* 0x0000001261127221 */ /* 0x040fe20000010000 */
[----:B------:R-:W-:Y:S01]  /*1f80*/  FFMA.FTZ R42, R97, R209, R42 ;  /* 0x000000d1612a7223 */ /* 0x000fe2000001002a */
[----:B------:R-:W-:-:S02]  /*1f90*/  HADD2.F32 R80, -RZ, R59.H0_H0 ;  /* 0x2000003bff507230 */ /* 0x000fc40000004100 */
[----:B0-----:R-:W-:Y:S01]  /*1fa0*/  @P0 FMUL.FTZ R219, R220, R81 ;  /* 0x00000051dcdb0220 */ /* 0x001fe20000410000 */
[----:B------:R-:W-:Y:S01]  /*1fb0*/  FMUL.FTZ R97, R222, R226 ;  /* 0x000000e2de617220 */ /* 0x000fe20000410000 */
[----:B-1----:R-:W-:Y:S01]  /*1fc0*/  @P0 FMUL.FTZ R220, R224, R235 ;  /* 0x000000ebe0dc0220 */ /* 0x002fe20000410000 */
[--C-:B------:R-:W-:Y:S02]  /*1fd0*/  HADD2.F32 R236, -RZ, R86.reuse.H0_H0 ;  /* 0x20000056ffec7230 */ /* 0x100fe40000004100 */
[----:B----4-:R-:W-:Y:S01]  /*1fe0*/  @P0 FMUL.FTZ R222, R85, R82 ;  /* 0x0000005255de0220 */ /* 0x010fe20000410000 */
[----:B------:R-:W-:Y:S01]  /*1ff0*/  @P0 FADD.FTZ R224, -R177, R84 ;  /* 0x00000054b1e00221 */ /* 0x000fe20000010100 */
[----:B------:R-:W-:Y:S02]  /*2000*/  HADD2.F32 R86, -RZ, R86.H1_H1 ;  /* 0x30000056ff567230 */ /* 0x000fe40000004100 */
[--C-:B------:R-:W-:Y:S01]  /*2010*/  @!P0 FADD.FTZ R82, R83, -R221.reuse ;  /* 0x800000dd53528221 */ /* 0x100fe20000010000 */
[--C-:B------:R-:W-:Y:S01]  /*2020*/  @!P0 FADD.FTZ R84, R84, -R221.reuse ;  /* 0x800000dd54548221 */ /* 0x100fe20000010000 */
[----:B------:R-:W0:Y:S01]  /*2030*/  @P0 MUFU.RCP R239, R80 ;  /* 0x0000005000ef0308 */ /* 0x000e220000001000 */
[----:B---3--:R-:W-:Y:S01]  /*2040*/  @P0 FMUL.FTZ R224, R224, R237 ;  /* 0x000000ede0e00220 */ /* 0x008fe20000410000 */
[----:B------:R-:W-:Y:S01]  /*2050*/  @P0 FADD.FTZ R85, -R176, R236 ;  /* 0x000000ecb0550221 */ /* 0x000fe20000010100 */
[----:B------:R-:W-:Y:S01]  /*2060*/  @P0 FADD.FTZ R230, -R175, R86 ;  /* 0x00000056afe60221 */ /* 0x000fe20000010100 */
[C---:B------:R-:W-:Y:S01]  /*2070*/  @!P0 FMUL.FTZ R219, R181.reuse, R82 ;  /* 0x00000052b5db8220 */ /* 0x040fe20000410000 */
[----:B------:R-:W-:Y:S01]  /*2080*/  @!P0 FMUL.FTZ R224, R181, R84 ;  /* 0x00000054b5e08220 */ /* 0x000fe20000410000 */
[--C-:B------:R-:W-:Y:S01]  /*2090*/  @!P0 FADD.FTZ R82, R236, -R221.reuse ;  /* 0x800000ddec528221 */ /* 0x100fe20000010000 */
[--C-:B------:R-:W-:Y:S01]  /*20a0*/  @!P0 FADD.FTZ R84, R86, -R221.reuse ;  /* 0x800000dd56548221 */ /* 0x100fe20000010000 */
[----:B------:R-:W-:Y:S01]  /*20b0*/  @!P0 FADD.FTZ R92, R92, -R221 ;  /* 0x800000dd5c5c8221 */ /* 0x000fe20000010000 */
[----:B------:R-:W-:-:S02]  /*20c0*/  HADD2.F32 R81, -RZ, R59.H1_H1 ;  /* 0x3000003bff517230 */ /* 0x000fc40000004100 */
[----:B--2---:R-:W-:Y:S01]  /*20d0*/  @P0 FMUL.FTZ R232, R85, R232 ;  /* 0x000000e855e80220 */ /* 0x004fe20000410000 */
[----:B------:R-:W-:Y:S01]  /*20e0*/  @P0 FMUL.FTZ R230, R230, R233 ;  /* 0x000000e9e6e60220 */ /* 0x000fe20000410000 */
[----:B------:R-:W-:Y:S01]  /*20f0*/  @!P0 FADD.FTZ R234, R234, -R221 ;  /* 0x800000ddeaea8221 */ /* 0x000fe20000010000 */
[----:B------:R-:W-:Y:S02]  /*2100*/  HADD2.F32 R237, -RZ, R87.H0_H0 ;  /* 0x20000057ffed7230 */ /* 0x000fe40000004100 */
[C---:B------:R-:W-:Y:S01]  /*2110*/  @!P0 FMUL.FTZ R232, R181.reuse, R82 ;  /* 0x00000052b5e88220 */ /* 0x040fe20000410000 */
[C---:B------:R-:W-:Y:S01]  /*2120*/  @!P0 FMUL.FTZ R230, R181.reuse, R84 ;  /* 0x00000054b5e68220 */ /* 0x040fe20000410000 */
[--C-:B------:R-:W-:Y:S02]  /*2130*/  HADD2.F32 R82, -RZ, R100.reuse.H0_H0 ;  /* 0x20000064ff527230 */ /* 0x100fe40000004100 */
[----:B------:R-:W-:Y:S01]  /*2140*/  @!P0 FMUL.FTZ R220, R181, R92 ;  /* 0x0000005cb5dc8220 */ /* 0x000fe20000410000 */
[----:B------:R-:W-:Y:S01]  /*2150*/  HADD2.F32 R84, -RZ, R101.H0_H0 ;  /* 0x20000065ff547230 */ /* 0x000fe20000004100 */
[----:B------:R-:W1:Y:S01]  /*2160*/  @P0 MUFU.RCP R235, R81 ;  /* 0x0000005100eb0308 */ /* 0x000e620000001000 */
[----:B------:R-:W-:-:S02]  /*2170*/  HADD2.F32 R100, -RZ, R100.H1_H1 ;  /* 0x30000064ff647230 */ /* 0x000fc40000004100 */
[----:B------:R-:W-:Y:S01]  /*2180*/  @!P0 FMUL.FTZ R222, R181, R234 ;  /* 0x000000eab5de8220 */ /* 0x000fe20000410000 */
[----:B------:R-:W-:Y:S02]  /*2190*/  HADD2.F32 R240, -RZ, R73.H0_H0 ;  /* 0x20000049fff07230 */ /* 0x000fe40000004100 */
[----:B------:R-:W-:Y:S01]  /*21a0*/  @P0 FADD.FTZ R228, -R174, R237 ;  /* 0x000000edaee40221 */ /* 0x000fe20000010100 */
[----:B------:R-:W-:Y:S02]  /*21b0*/  HADD2.F32 R236, -RZ, R72.H0_H0 ;  /* 0x20000048ffec7230 */ /* 0x000fe40000004100 */
[----:B------:R-:W-:Y:S01]  /*21c0*/  @!P0 FADD.FTZ R86, R237, -R221 ;  /* 0x800000dded568221 */ /* 0x000fe20000010000 */
[----:B------:R-:W-:Y:S01]  /*21d0*/  FMUL.FTZ R229, R229, R84 ;  /* 0x00000054e5e57220 */ /* 0x000fe20000410000 */
[C---:B------:R-:W-:Y:S01]  /*21e0*/  FADD.FTZ R134, R84.reuse, R134 ;  /* 0x0000008654867221 */ /* 0x040fe20000010000 */
[----:B------:R-:W-:Y:S01]  /*21f0*/  FFMA.FTZ R135, R84, R220, R135 ;  /* 0x000000dc54877223 */ /* 0x000fe20000010087 */
[----:B------:R-:W-:Y:S01]  /*2200*/  FMUL.FTZ R231, R231, R100 ;  /* 0x00000064e7e77220 */ /* 0x000fe20000410000 */
[C---:B------:R-:W-:Y:S01]  /*2210*/  FADD.FTZ R136, R100.reuse, R136 ;  /* 0x0000008864887221 */ /* 0x040fe20000010000 */
[----:B------:R-:W-:Y:S01]  /*2220*/  FFMA.FTZ R137, R100, R222, R137 ;  /* 0x000000de64897223 */ /* 0x000fe20000010089 */
[----:B------:R-:W2:Y:S01]  /*2230*/  @P0 MUFU.RCP R84, R240 ;  /* 0x000000f000540308 */ /* 0x000ea20000001000 */
[----:B0-----:R-:W-:Y:S01]  /*2240*/  @P0 FMUL.FTZ R228, R228, R239 ;  /* 0x000000efe4e40220 */ /* 0x001fe20000410000 */
[----:B------:R-:W-:-:S02]  /*2250*/  HADD2.F32 R83, -RZ, R103.H0_H0 ;  /* 0x20000067ff537230 */ /* 0x000fc40000004100 */
[----:B------:R-:W-:Y:S01]  /*2260*/  @!P0 FMUL.FTZ R228, R181, R86 ;  /* 0x00000056b5e48220 */ /* 0x000fe20000410000 */
[----:B------:R-:W-:Y:S01]  /*2270*/  FMUL.FTZ R0, R0, R82 ;  /* 0x0000005200007220 */ /* 0x000fe20000410000 */
[C---:B------:R-:W-:Y:S01]  /*2280*/  FADD.FTZ R138, R82.reuse, R138 ;  /* 0x0000008a528a7221 */ /* 0x040fe20000010000 */
[----:B------:R-:W-:Y:S01]  /*2290*/  FFMA.FTZ R139, R82, R219, R139 ;  /* 0x000000db528b7223 */ /* 0x000fe2000001008b */
[----:B------:R-:W0:Y:S01]  /*22a0*/  @P0 MUFU.RCP R100, R236 ;  /* 0x000000ec00640308 */ /* 0x000e220000001000 */
[----:B------:R-:W-:Y:S02]  /*22b0*/  HADD2.F32 R238, -RZ, R87.H1_H1 ;  /* 0x30000057ffee7230 */ /* 0x000fe40000004100 */
[----:B------:R-:W-:Y:S02]  /*22c0*/  HADD2.F32 R82, -RZ, R72.H1_H1 ;  /* 0x30000048ff527230 */ /* 0x000fe40000004100 */
[----:B------:R-:W-:Y:S01]  /*22d0*/  FADD.FTZ R126, R83, R126 ;  /* 0x0000007e537e7221 */ /* 0x000fe20000010000 */
[----:B------:R-:W-:-:S02]  /*22e0*/  HADD2.F32 R234, -RZ, R103.H1_H1 ;  /* 0x30000067ffea7230 */ /* 0x000fc40000004100 */
[----:B------:R-:W-:Y:S01]  /*22f0*/  FMUL.FTZ R103, R80, R83 ;  /* 0x0000005350677220 */ /* 0x000fe20000410000 */
[----:B------:R-:W-:Y:S01]  /*2300*/  FFMA.FTZ R127, R83, R228, R127 ;  /* 0x000000e4537f7223 */ /* 0x000fe2000001007f */
[C---:B------:R-:W-:Y:S01]  /*2310*/  FADD.FTZ R17, R226.reuse, R17 ;  /* 0x00000011e2117221 */ /* 0x040fe20000010000 */
[----:B------:R-:W-:Y:S01]  /*2320*/  FFMA.FTZ R41, R226, R208, R41 ;  /* 0x000000d0e2297223 */ /* 0x000fe20000010029 */
[----:B------:R-:W-:Y:S01]  /*2330*/  HADD2.F32 R86, -RZ, R101.H1_H1 ;  /* 0x30000065ff567230 */ /* 0x000fe20000004100 */
[----:B------:R-:W3:Y:S01]  /*2340*/  @P0 MUFU.RCP R85, R82 ;  /* 0x0000005200550308 */ /* 0x000ee20000001000 */
[----:B------:R-:W-:Y:S02]  /*2350*/  HADD2.F32 R83, -RZ, R53.H0_H0 ;  /* 0x20000035ff537230 */ /* 0x000fe40000004100 */
[----:B------:R-:W-:Y:S01]  /*2360*/  @P0 FADD.FTZ R226, -R173, R238 ;  /* 0x000000eeade20221 */ /* 0x000fe20000010100 */
[----:B------:R-:W-:Y:S02]  /*2370*/  HADD2.F32 R80, -RZ, R52.H0_H0 ;  /* 0x20000034ff507230 */ /* 0x000fe40000004100 */
[----:B------:R-:W-:-:S02]  /*2380*/  HADD2.F32 R241, -RZ, R73.H1_H1 ;  /* 0x30000049fff17230 */ /* 0x000fc40000004100 */
[----:B------:R-:W-:Y:S01]  /*2390*/  FMUL.FTZ R101, R81, R234 ;  /* 0x000000ea51657220 */ /* 0x000fe20000410000 */
[----:B-1----:R-:W-:Y:S01]  /*23a0*/  @P0 FMUL.FTZ R226, R226, R235 ;  /* 0x000000ebe2e20220 */ /* 0x002fe20000410000 */
[----:B------:R-:W-:Y:S01]  /*23b0*/  FMUL.FTZ R227, R227, R86 ;  /* 0x00000056e3e37220 */ /* 0x000fe20000410000 */
[C---:B------:R-:W-:Y:S01]  /*23c0*/  FADD.FTZ R132, R86.reuse, R132 ;  /* 0x0000008456847221 */ /* 0x040fe20000010000 */
[----:B------:R-:W-:Y:S01]  /*23d0*/  FFMA.FTZ R133, R86, R224, R133 ;  /* 0x000000e056857223 */ /* 0x000fe20000010085 */
[----:B------:R-:W1:Y:S01]  /*23e0*/  @P0 MUFU.RCP R81, R241 ;  /* 0x000000f100510308 */ /* 0x000e620000001000 */
[----:B------:R-:W-:Y:S01]  /*23f0*/  @P0 FADD.FTZ R233, -R146, R83 ;  /* 0x0000005392e90221 */ /* 0x000fe20000010100 */
[----:B------:R-:W-:Y:S01]  /*2400*/  @!P0 FADD.FTZ R92, R238, -R221 ;  /* 0x800000ddee5c8221 */ /* 0x000fe20000010000 */
[----:B------:R-:W-:Y:S02]  /*2410*/  HADD2.F32 R86, -RZ, R52.H1_H1 ;  /* 0x30000034ff567230 */ /* 0x000fe40000004100 */
[----:B------:R-:W-:Y:S01]  /*2420*/  @P0 FADD.FTZ R235, -R148, R80 ;  /* 0x0000005094eb0221 */ /* 0x000fe20000010100 */
[----:B------:R-:W-:-:S02]  /*2430*/  HADD2.F32 R242, -RZ, R74.H0_H0 ;  /* 0x2000004afff27230 */ /* 0x000fc40000004100 */
[----:B------:R-:W-:Y:S01]  /*2440*/  @!P0 FADD.FTZ R52, R80, -R221 ;  /* 0x800000dd50348221 */ /* 0x000fe20000010000 */
[----:B--2---:R-:W-:Y:S01]  /*2450*/  @P0 FMUL.FTZ R233, R233, R84 ;  /* 0x00000054e9e90220 */ /* 0x004fe20000410000 */
[----:B------:R-:W-:Y:S01]  /*2460*/  @!P0 FMUL.FTZ R226, R181, R92 ;  /* 0x0000005cb5e28220 */ /* 0x000fe20000410000 */
[----:B0-----:R-:W-:Y:S01]  /*2470*/  @P0 FMUL.FTZ R235, R235, R100 ;  /* 0x00000064ebeb0220 */ /* 0x001fe20000410000 */
[----:B------:R-:W0:Y:S01]  /*2480*/  @P0 MUFU.RCP R84, R242 ;  /* 0x000000f200540308 */ /* 0x000e220000001000 */
[----:B------:R-:W-:Y:S02]  /*2490*/  HADD2.F32 R247, -RZ, R74.H1_H1 ;  /* 0x3000004afff77230 */ /* 0x000fe40000004100 */
[----:B------:R-:W-:Y:S01]  /*24a0*/  @!P0 FMUL.FTZ R235, R181, R52 ;  /* 0x00000034b5eb8220 */ /* 0x000fe20000410000 */
[--C-:B------:R-:W-:Y:S02]  /*24b0*/  HADD2.F32 R92, -RZ, R102.reuse.H0_H0 ;  /* 0x20000066ff5c7230 */ /* 0x100fe40000004100 */
[----:B------:R-:W-:Y:S01]  /*24c0*/  @P0 FADD.FTZ R100, -R147, R86 ;  /* 0x0000005693640221 */ /* 0x000fe20000010100 */
[----:B------:R-:W-:-:S02]  /*24d0*/  HADD2.F32 R102, -RZ, R102.H1_H1 ;  /* 0x30000066ff667230 */ /* 0x000fc40000004100 */
[--C-:B------:R-:W-:Y:S01]  /*24e0*/  @!P0 FADD.FTZ R52, R86, -R221.reuse ;  /* 0x800000dd56348221 */ /* 0x100fe20000010000 */
[----:B------:R-:W-:Y:S01]  /*24f0*/  @!P0 FADD.FTZ R80, R83, -R221 ;  /* 0x800000dd53508221 */ /* 0x000fe20000010000 */
[----:B------:R-:W-:Y:S02]  /*2500*/  HADD2.F32 R86, -RZ, R53.H1_H1 ;  /* 0x30000035ff567230 */ /* 0x000fe40000004100 */
[----:B------:R-:W2:Y:S01]  /*2510*/  @P0 MUFU.RCP R53, R247 ;  /* 0x000000f700350308 */ /* 0x000ea20000001000 */
[----:B------:R-:W-:Y:S01]  /*2520*/  FMUL.FTZ R223, R223, R102 ;  /* 0x00000066dfdf7220 */ /* 0x000fe20000410000 */
[C---:B------:R-:W-:Y:S01]  /*2530*/  FADD.FTZ R128, R102.reuse, R128 ;  /* 0x0000008066807221 */ /* 0x040fe20000010000 */
[----:B------:R-:W-:Y:S01]  /*2540*/  FFMA.FTZ R129, R102, R230, R129 ;  /* 0x000000e666817223 */ /* 0x000fe20000010081 */
[----:B---3--:R-:W-:Y:S01]  /*2550*/  @P0 FMUL.FTZ R100, R100, R85 ;  /* 0x0000005564640220 */ /* 0x008fe20000410000 */
[C---:B------:R-:W-:Y:S01]  /*2560*/  @!P0 FMUL.FTZ R233, R181.reuse, R80 ;  /* 0x00000050b5e98220 */ /* 0x040fe20000410000 */
[----:B------:R-:W-:Y:S01]  /*2570*/  @!P0 FMUL.FTZ R100, R181, R52 ;  /* 0x00000034b5648220 */ /* 0x000fe20000410000 */
[----:B------:R-:W-:-:S02]  /*2580*/  HADD2.F32 R80, -RZ, R54.H0_H0 ;  /* 0x20000036ff507230 */ /* 0x000fc40000004100 */
[----:B------:R-:W-:Y:S01]  /*2590*/  @P0 FADD.FTZ R102, -R145, R86 ;  /* 0x0000005691660221 */ /* 0x000fe20000010100 */
[--C-:B------:R-:W-:Y:S01]  /*25a0*/  @!P0 FADD.FTZ R52, R86, -R221.reuse ;  /* 0x800000dd56348221 */ /* 0x100fe20000010000 */
[----:B------:R-:W-:Y:S02]  /*25b0*/  HADD2.F32 R86, -RZ, R54.H1_H1 ;  /* 0x30000036ff567230 */ /* 0x000fe40000004100 */
[----:B-1----:R-:W-:Y:S01]  /*25c0*/  @P0 FMUL.FTZ R102, R102, R81 ;  /* 0x0000005166660220 */ /* 0x002fe20000410000 */
[--C-:B------:R-:W-:Y:S02]  /*25d0*/  HADD2.F32 R244, -RZ, R75.reuse.H0_H0 ;  /* 0x2000004bfff47230 */ /* 0x100fe40000004100 */
[----:B------:R-:W-:Y:S01]  /*25e0*/  @P0 FADD.FTZ R237, -R144, R80 ;  /* 0x0000005090ed0221 */ /* 0x000fe20000010100 */
[----:B------:R-:W-:Y:S01]  /*25f0*/  @!P0 FMUL.FTZ R102, R181, R52 ;  /* 0x00000034b5668220 */ /* 0x000fe20000410000 */
[----:B------:R-:W-:Y:S01]  /*2600*/  @!P0 FADD.FTZ R52, R80, -R221 ;  /* 0x800000dd50348221 */ /* 0x000fe20000010000 */
[C---:B------:R-:W-:Y:S01]  /*2610*/  FADD.FTZ R124, R234.reuse, R124 ;  /* 0x0000007cea7c7221 */ /* 0x040fe20000010000 */
[----:B------:R-:W-:Y:S01]  /*2620*/  FFMA.FTZ R125, R234, R226, R125 ;  /* 0x000000e2ea7d7223 */ /* 0x000fe2000001007d */
[----:B------:R-:W1:Y:S01]  /*2630*/  @P0 MUFU.RCP R54, R244 ;  /* 0x000000f400360308 */ /* 0x000e620000001000 */
[----:B0-----:R-:W-:Y:S01]  /*2640*/  @P0 FMUL.FTZ R237, R237, R84 ;  /* 0x00000054eded0220 */ /* 0x001fe20000410000 */
[----:B------:R-:W-:Y:S01]  /*2650*/  @P0 FADD.FTZ R234, -R143, R86 ;  /* 0x000000568fea0221 */ /* 0x000fe20000010100 */
[----:B------:R-:W-:Y:S01]  /*2660*/  @!P0 FMUL.FTZ R237, R181, R52 ;  /* 0x00000034b5ed8220 */ /* 0x000fe20000410000 */
[----:B------:R-:W-:-:S02]  /*2670*/  HADD2.F32 R245, -RZ, R75.H1_H1 ;  /* 0x3000004bfff57230 */ /* 0x000fc40000004100 */
[----:B------:R-:W-:Y:S01]  /*2680*/  @!P0 FADD.FTZ R52, R86, -R221 ;  /* 0x800000dd56348221 */ /* 0x000fe20000010000 */
[----:B--2---:R-:W-:Y:S02]  /*2690*/  @P0 FMUL.FTZ R234, R234, R53 ;  /* 0x00000035eaea0220 */ /* 0x004fe40000410000 */
[----:B------:R-:W0:Y:S01]  /*26a0*/  @P0 MUFU.RCP R53, R245 ;  /* 0x000000f500350308 */ /* 0x000e220000001000 */
[----:B------:R-:W-:Y:S01]  /*26b0*/  @!P0 FMUL.FTZ R234, R181, R52 ;  /* 0x00000034b5ea8220 */ /* 0x000fe20000410000 */
[--C-:B------:R-:W-:Y:S02]  /*26c0*/  HADD2.F32 R52, -RZ, R55.reuse.H0_H0 ;  /* 0x20000037ff347230 */ /* 0x100fe40000004100 */
[----:B------:R-:W-:-:S03]  /*26d0*/  HADD2.F32 R238, -RZ, R55.H1_H1 ;  /* 0x30000037ffee7230 */ /* 0x000fc60000004100 */
[----:B------:R-:W-:Y:S01]  /*26e0*/  @P0 FADD.FTZ R239, -R142, R52 ;  /* 0x000000348eef0221 */ /* 0x000fe20000010100 */
[----:B------:R-:W-:-:S03]  /*26f0*/  @!P0 FADD.FTZ R52, R52, -R221 ;  /* 0x800000dd34348221 */ /* 0x000fc60000010000 */
[----:B-1----:R-:W-:Y:S01]  /*2700*/  @P0 FMUL.FTZ R239, R239, R54 ;  /* 0x00000036efef0220 */ /* 0x002fe20000410000 */
[----:B------:R-:W-:Y:S01]  /*2710*/  @!P0 FADD.FTZ R54, R238, -R221 ;  /* 0x800000ddee368221 */ /* 0x000fe20000010000 */
[----:B------:R-:W-:Y:S01]  /*2720*/  @P0 FADD.FTZ R238, -R141, R238 ;  /* 0x000000ee8dee0221 */ /* 0x000fe20000010100 */
[C---:B------:R-:W-:Y:S01]  /*2730*/  @!P0 FMUL.FTZ R239, R181.reuse, R52 ;  /* 0x00000034b5ef8220 */ /* 0x040fe20000410000 */
[----:B------:R-:W-:Y:S02]  /*2740*/  FADD.FTZ R52, RZ, R0 ;  /* 0x00000000ff347221 */ /* 0x000fe40000010000 */
[----:B0-----:R-:W-:Y:S01]  /*2750*/  @P0 FMUL.FTZ R238, R238, R53 ;  /* 0x00000035eeee0220 */ /* 0x001fe20000410000 */
[----:B------:R-:W-:Y:S01]  /*2760*/  @!P0 FMUL.FTZ R238, R181, R54 ;  /* 0x00000036b5ee8220 */ /* 0x000fe20000410000 */
[----:B------:R-:W-:Y:S01]  /*2770*/  FFMA.FTZ R54, R0, R219, RZ ;  /* 0x000000db00367223 */ /* 0x000fe200000100ff */
[----:B------:R-:W-:-:S03]  /*2780*/  FADD.FTZ R52, R52, R231 ;  /* 0x000000e734347221 */ /* 0x000fc60000010000 */
[----:B------:R-:W-:Y:S01]  /*2790*/  FFMA.FTZ R54, R231, R222, R54 ;  /* 0x000000dee7367223 */ /* 0x000fe20000010036 */
[----:B------:R-:W-:-:S03]  /*27a0*/  FADD.FTZ R52, R52, R229 ;  /* 0x000000e534347221 */ /* 0x000fc60000010000 */
[----:B------:R-:W-:Y:S01]  /*27b0*/  FFMA.FTZ R54, R229, R220, R54 ;  /* 0x000000dce5367223 */ /* 0x000fe20000010036 */
[----:B------:R-:W-:Y:S01]  /*27c0*/  FMUL.FTZ R225, R225, R92 ;  /* 0x0000005ce1e17220 */ /* 0x000fe20000410000 */
[----:B------:R-:W-:Y:S02]  /*27d0*/  FADD.FTZ R52, R52, R227 ;  /* 0x000000e334347221 */ /* 0x000fe40000010000 */
[----:B------:R-:W-:Y:S02]  /*27e0*/  FFMA.FTZ R54, R227, R224, R54 ;  /* 0x000000e0e3367223 */ /* 0x000fe40000010036 */
[----:B------:R-:W-:Y:S02]  /*27f0*/  FADD.FTZ R52, R52, R225 ;  /* 0x000000e134347221 */ /* 0x000fe40000010000 */
[----:B------:R-:W-:Y:S02]  /*2800*/  FFMA.FTZ R54, R225, R232, R54 ;  /* 0x000000e8e1367223 */ /* 0x000fe40000010036 */
[----:B------:R-:W-:-:S02]  /*2810*/  FADD.FTZ R52, R52, R223 ;  /* 0x000000df34347221 */ /* 0x000fc40000010000 */
[----:B------:R-:W-:Y:S02]  /*2820*/  FFMA.FTZ R54, R223, R230, R54 ;  /* 0x000000e6df367223 */ /* 0x000fe40000010036 */
        /* <DEDUP_REMOVED lines=15> */
[----:B------:R-:W-:Y:S01]  /*2920*/  FFMA.FTZ R54, R183, R186, R54 ;  /* 0x000000bab7367223 */ /* 0x000fe20000010036 */
[----:B------:R-:W-:Y:S02]  /*2930*/  HADD2.F32 R53, -RZ, R76.H0_H0 ;  /* 0x2000004cff357230 */ /* 0x000fe40000004100 */
[----:B------:R-:W-:Y:S01]  /*2940*/  FADD.FTZ R52, R52, R91 ;  /* 0x0000005b34347221 */ /* 0x000fe20000010000 */
[----:B------:R-:W-:-:S02]  /*2950*/  FFMA.FTZ R54, R91, R184, R54 ;  /* 0x000000b85b367223 */ /* 0x000fc40000010036 */
        /* <DEDUP_REMOVED lines=19> */
[--C-:B------:R-:W-:Y:S02]  /*2a90*/  HADD2.F32 R53, -RZ, R77.reuse.H0_H0 ;  /* 0x2000004dff357230 */ /* 0x100fe40000004100 */
[----:B------:R-:W-:Y:S01]  /*2aa0*/  FADD.FTZ R55, R52, R93 ;  /* 0x0000005d34377221 */ /* 0x000fe20000010000 */
[----:B------:R-:W-:Y:S01]  /*2ab0*/  FFMA.FTZ R81, R93, R88, R54 ;  /* 0x000000585d517223 */ /* 0x000fe20000010036 */
[----:B------:R-:W-:Y:S02]  /*2ac0*/  HADD2.F32 R76, -RZ, R76.H1_H1 ;  /* 0x3000004cff4c7230 */ /* 0x000fe40000004100 */
[----:B------:R-:W-:Y:S01]  /*2ad0*/  FADD.FTZ R52, R55, R218 ;  /* 0x000000da37347221 */ /* 0x000fe20000010000 */
[----:B------:R-:W-:Y:S01]  /*2ae0*/  FFMA.FTZ R54, R218, R213, R81 ;  /* 0x000000d5da367223 */ /* 0x000fe20000010051 */
        /* <DEDUP_REMOVED lines=10> */
[----:B------:R-:W-:-:S02]  /*2b90*/  HADD2.F32 R52, -RZ, R77.H1_H1 ;  /* 0x3000004dff347230 */ /* 0x000fc40000004100 */
[----:B------:R-:W-:Y:S01]  /*2ba0*/  FADD.FTZ R53, R54, R215 ;  /* 0x000000d736357221 */ /* 0x000fe20000010000 */
[----:B------:R-:W-:Y:S02]  /*2bb0*/  FFMA.FTZ R55, R215, R212, R76 ;  /* 0x000000d4d7377223 */ /* 0x000fe4000001004c */
        /* <DEDUP_REMOVED lines=19> */
[----:B------:R-:W-:Y:S01]  /*2cf0*/  FMUL.FTZ R242, R242, R53 ;  /* 0x00000035f2f27220 */ /* 0x000fe20000410000 */
[----:B------:R-:W-:Y:S01]  /*2d00*/  FADD.FTZ R55, R52, R241 ;  /* 0x000000f134377221 */ /* 0x000fe20000010000 */
[----:B------:R-:W-:Y:S01]  /*2d10*/  FFMA.FTZ R77, R241, R102, R54 ;  /* 0x00000066f14d7223 */ /* 0x000fe20000010036 */
[C---:B------:R-:W-:Y:S01]  /*2d20*/  FADD.FTZ R10, R53.reuse, R10 ;  /* 0x0000000a350a7221 */ /* 0x040fe20000010000 */
[----:B------:R-:W-:Y:S01]  /*2d30*/  FFMA.FTZ R34, R53, R237, R34 ;  /* 0x000000ed35227223 */ /* 0x000fe20000010022 */
[----:B------:R-:W-:-:S02]  /*2d40*/  HADD2.F32 R53, -RZ, R79.H0_H0 ;  /* 0x2000004fff357230 */ /* 0x000fc40000004100 */
[----:B------:R-:W-:Y:S01]  /*2d50*/  FMUL.FTZ R247, R247, R78 ;  /* 0x0000004ef7f77220 */ /* 0x000fe20000410000 */
[C---:B------:R-:W-:Y:S01]  /*2d60*/  FADD.FTZ R11, R78.reuse, R11 ;  /* 0x0000000b4e0b7221 */ /* 0x040fe20000010000 */
[-C--:B------:R-:W-:Y:S01]  /*2d70*/  FFMA.FTZ R35, R78, R234.reuse, R35 ;  /* 0x000000ea4e237223 */ /* 0x080fe20000010023 */
[----:B------:R-:W-:Y:S01]  /*2d80*/  FADD.FTZ R78, R55, R242 ;  /* 0x000000f2374e7221 */ /* 0x000fe20000010000 */
[----:B------:R-:W-:Y:S01]  /*2d90*/  FFMA.FTZ R80, R242, R237, R77 ;  /* 0x000000edf2507223 */ /* 0x000fe2000001004d */
[----:B------:R-:W-:Y:S02]  /*2da0*/  HADD2.F32 R76, -RZ, R79.H1_H1 ;  /* 0x3000004fff4c7230 */ /* 0x000fe40000004100 */
[----:B------:R-:W-:Y:S01]  /*2db0*/  FMUL.FTZ R244, R244, R53 ;  /* 0x00000035f4f47220 */ /* 0x000fe20000410000 */
[C---:B------:R-:W-:Y:S01]  /*2dc0*/  FADD.FTZ R7, R53.reuse, R7 ;  /* 0x0000000735077221 */ /* 0x040fe20000010000 */
[-C--:B------:R-:W-:Y:S01]  /*2dd0*/  FFMA.FTZ R32, R53, R239.reuse, R32 ;  /* 0x000000ef35207223 */ /* 0x080fe20000010020 */
[----:B------:R-:W-:Y:S01]  /*2de0*/  SHF.R.U32.HI R52, RZ, 0x5, R8 ;  /* 0x00000005ff347819 */ /* 0x000fe20000011608 */
[----:B------:R-:W-:Y:S01]  /*2df0*/  FADD.FTZ R53, R78, R247 ;  /* 0x000000f74e357221 */ /* 0x000fe20000010000 */
[----:B------:R-:W-:Y:S01]  /*2e00*/  FFMA.FTZ R55, R247, R234, R80 ;  /* 0x000000eaf7377223 */ /* 0x000fe20000010050 */
[----:B------:R-:W-:Y:S01]  /*2e10*/  UMOV UR4, 0xffffffff ;  /* 0xffffffff00047882 */ /* 0x000fe20000000000 */
[----:B------:R-:W-:Y:S01]  /*2e20*/  LOP3.LUT R54, R52, 0x7fffff8, RZ, 0xc0, !PT ;  /* 0x07fffff834367812 */ /* 0x000fe200078ec0ff */
[----:B------:R-:W-:Y:S01]  /*2e30*/  FMUL.FTZ R245, R245, R76 ;  /* 0x0000004cf5f57220 */ /* 0x000fe20000410000 */
[----:B------:R-:W-:Y:S01]  /*2e40*/  FADD.FTZ R78, R53, R244 ;  /* 0x000000f4354e7221 */ /* 0x000fe20000010000 */
        /* <DEDUP_REMOVED lines=28> */
.L_x_596:
        /* <DEDUP_REMOVED lines=39> */
.L_x_582:
[----:B------:R-:W-:Y:S05]  /*3280*/  BSYNC B0 ;  /* 0x0000000000007941 */ /* 0x000fea0003800000 */
.L_x_581:
        /* <DEDUP_REMOVED lines=33> */
.L_x_584:
[----:B------:R-:W2:Y:S04]  /*34a0*/  LDG.E.STRONG.GPU R76, desc[UR6][R52.64] ;  /* 0x00000006344c7981 */ /* 0x000ea8000c1ef900 */
[----:B--2---:R-:W-:Y:S01]  /*34b0*/  CCTL.IVALL ;  /* 0x00000000ff00798f */ /* 0x004fe20002000000 */
[----:B------:R-:W-:Y:S05]  /*34c0*/  YIELD ;  /* 0x0000000000007946 */ /* 0x000fea0003800000 */
[----:B------:R-:W-:-:S13]  /*34d0*/  ISETP.NE.AND P0, PT, R76, R79, PT ;  /* 0x0000004f4c00720c */ /* 0x000fda0003f05270 */
[----:B------:R-:W-:Y:S05]  /*34e0*/  @P0 BRA `(.L_x_584) ;  /* 0xfffffffc00ec0947 */ /* 0x000fea000383ffff */
.L_x_583:
        /* <DEDUP_REMOVED lines=39> */
[----:B------:R-:W-:Y:S01]  /*3760*/  FFMA.FTZ R222, R54, R222, R53 ;  /* 0x000000de36de7223 */ /* 0x000fe20000010035 */
        /* <DEDUP_REMOVED lines=135> */
[--C-:B------:R-:W-:Y:S01]  /*3fe0*/  IMAD.WIDE.U32 R96, R97, 0x10, R94.reuse ;  /* 0x0000001061607825 */ /* 0x100fe200078e005e */
[----:B------:R-:W-:Y:S01]  /*3ff0*/  F2FP.F16.F32.PACK_AB R77, R83, R192 ;  /* 0x000000c0534d723e */ /* 0x000fe200000000ff */
[----:B------:R0:W-:Y:S01]  /*4000*/  STG.E.128 desc[UR6][R102.64], R52 ;  /* 0x0000003466007986 */ /* 0x0001e2000c101d06 */
[----:B------:R-:W-:Y:S01]  /*4010*/  F2FP.F16.F32.PACK_AB R76, R81, R196 ;  /* 0x000000c4514c723e */ /* 0x000fe200000000ff */
[----:B------:R-:W-:Y:S01]  /*4020*/  IMAD.WIDE.U32 R94, R199, 0x10, R94 ;  /* 0x00000010c75e7825 */ /* 0x000fe200078e005e */
[----:B------:R-:W-:-:S02]  /*4030*/  F2FP.F16.F32.PACK_AB R83, R183, R84 ;  /* 0x00000054b753723e */ /* 0x000fc400000000ff */
        /* <DEDUP_REMOVED lines=99> */
.L_x_579:
[----:B-----5:R-:W0:Y:S01]  /*4670*/  LDC.64 R16, c[0x0][0x270] ;  /* 0x00009c00ff107b82 */ /* 0x020e220000000a00 */
        /* <DEDUP_REMOVED lines=37> */
.L_x_580:
[----:B------:R-:W-:Y:S01]  /*48d0*/  HFMA2.MMA R85, -RZ, RZ, 0, 9.5367431640625e-07 ;  /* 0x00000010ff557435 */ /* 0x000fe200000001ff */
[----:B------:R-:W-:Y:S02]  /*48e0*/  MOV R84, R53 ;  /* 0x0000003500547202 */ /* 0x000fe40000000f00 */
[----:B------:R-:W-:Y:S02]  /*48f0*/  MOV R86, 0x1f ;  /* 0x0000001f00567802 */ /* 0x000fe40000000f00 */
[----:B------:R-:W-:-:S07]  /*4900*/  MOV R81, 0xffffffff ;  /* 0xffffffff00517802 */ /* 0x000fce0000000f00 */
[----:B------:R-:W-:Y:S05]  /*4910*/  WARPSYNC.COLLECTIVE R81, `(.L_x_586) ;  /* 0x0000000051087348 */ /* 0x000fea0003c00000 */
[----:B------:R0:W1:Y:S02]  /*4920*/  SHFL.DOWN P0, R83, R84, R85, R86 ;  /* 0x0800005554537389 */ /* 0x0000640000000056 */
[----:B01----:R-:W-:Y:S01]  /*4930*/  ENDCOLLECTIVE ;  /* 0x000000000000791b */ /* 0x003fe20003800000 */
.L_x_586:
[----:B------:R-:W-:Y:S02]  /*4940*/  MOV R84, R55 ;  /* 0x0000003700547202 */ /* 0x000fe40000000f00 */
[----:B------:R-:W-:-:S07]  /*4950*/  MOV R76, R83 ;  /* 0x00000053004c7202 */ /* 0x000fce0000000f00 */
[----:B------:R-:W-:Y:S05]  /*4960*/  WARPSYNC.COLLECTIVE R81, `(.L_x_587) ;  /* 0x0000000051087348 */ /* 0x000fea0003c00000 */
[----:B------:R0:W1:Y:S02]  /*4970*/  SHFL.DOWN P0, R83, R84, R85, R86 ;  /* 0x0800005554537389 */ /* 0x0000640000000056 */
[----:B01----:R-:W-:Y:S01]  /*4980*/  ENDCOLLECTIVE ;  /* 0x000000000000791b */ /* 0x003fe20003800000 */
.L_x_587:
[----:B------:R-:W-:Y:S01]  /*4990*/  FADD.FTZ R76, R53, R76 ;  /* 0x0000004c354c7221 */ /* 0x000fe20000010000 */
[----:B------:R-:W-:-:S04]  /*49a0*/  HFMA2.MMA R85, -RZ, RZ, 0, 4.76837158203125e-07 ;  /* 0x00000008ff557435 */ /* 0x000fc800000001ff */
[----:B------:R-:W-:Y:S02]  /*49b0*/  MOV R84, R76 ;  /* 0x0000004c00547202 */ /* 0x000fe40000000f00 */
[----:B------:R-:W-:-:S07]  /*49c0*/  MOV R78, R83 ;  /* 0x00000053004e7202 */ /* 0x000fce0000000f00 */
[----:B------:R-:W-:Y:S05]  /*49d0*/  WARPSYNC.COLLECTIVE R81, `(.L_x_588) ;  /* 0x0000000051087348 */ /* 0x000fea0003c00000 */
[----:B------:R0:W1:Y:S02]  /*49e0*/  SHFL.DOWN P0, R83, R84, R85, R86 ;  /* 0x0800005554537389 */ /* 0x0000640000000056 */
[----:B01----:R-:W-:Y:S01]  /*49f0*/  ENDCOLLECTIVE ;  /* 0x000000000000791b */ /* 0x003fe20003800000 */
.L_x_588:
[----:B------:R-:W-:-:S05]  /*4a00*/  FADD.FTZ R78, R55, R78 ;  /* 0x0000004e374e7221 */ /* 0x000fca0000010000 */
[----:B------:R-:W-:Y:S02]  /*4a10*/  MOV R84, R78 ;  /* 0x0000004e00547202 */ /* 0x000fe40000000f00 */
[----:B------:R-:W-:-:S07]  /*4a20*/  MOV R77, R83 ;  /* 0x00000053004d7202 */ /* 0x000fce0000000f00 */
[----:B------:R-:W-:Y:S05]  /*4a30*/  WARPSYNC.COLLECTIVE R81, `(.L_x_589) ;  /* 0x0000000051087348 */ /* 0x000fea0003c00000 */
[----:B------:R0:W1:Y:S02]  /*4a40*/  SHFL.DOWN P0, R83, R84, R85, R86 ;  /* 0x0800005554537389 */ /* 0x0000640000000056 */
[----:B01----:R-:W-:Y:S01]  /*4a50*/  ENDCOLLECTIVE ;  /* 0x000000000000791b */ /* 0x003fe20003800000 */
.L_x_589:
[----:B------:R-:W-:Y:S01]  /*4a60*/  FADD.FTZ R77, R76, R77 ;  /* 0x0000004d4c4d7221 */ /* 0x000fe20000010000 */
[----:B------:R-:W-:-:S04]  /*4a70*/  HFMA2.MMA R85, -RZ, RZ, 0, 2.384185791015625e-07 ;  /* 0x00000004ff557435 */ /* 0x000fc800000001ff */
[----:B------:R-:W-:Y:S02]  /*4a80*/  MOV R84, R77 ;  /* 0x0000004d00547202 */ /* 0x000fe40000000f00 */
[----:B------:R-:W-:-:S07]  /*4a90*/  MOV R79, R83 ;  /* 0x00000053004f7202 */ /* 0x000fce0000000f00 */
[----:B------:R-:W-:Y:S05]  /*4aa0*/  WARPSYNC.COLLECTIVE R81, `(.L_x_590) ;  /* 0x0000000051087348 */ /* 0x000fea0003c00000 */
[----:B------:R0:W1:Y:S02]  /*4ab0*/  SHFL.DOWN P0, R83, R84, R85, R86 ;  /* 0x0800005554537389 */ /* 0x0000640000000056 */
[----:B01----:R-:W-:Y:S01]  /*4ac0*/  ENDCOLLECTIVE ;  /* 0x000000000000791b */ /* 0x003fe20003800000 */
.L_x_590:
[----:B------:R-:W-:-:S05]  /*4ad0*/  FADD.FTZ R79, R78, R79 ;  /* 0x0000004f4e4f7221 */ /* 0x000fca0000010000 */
[----:B------:R-:W-:Y:S02]  /*4ae0*/  MOV R84, R79 ;  /* 0x0000004f00547202 */ /* 0x000fe40000000f00 */
[----:B------:R-:W-:-:S07]  /*4af0*/  MOV R80, R83 ;  /* 0x0000005300507202 */ /* 0x000fce0000000f00 */
[----:B------:R-:W-:Y:S05]  /*4b00*/  WARPSYNC.COLLECTIVE R81, `(.L_x_591) ;  /* 0x0000000051087348 */ /* 0x000fea0003c00000 */
[----:B------:R0:W1:Y:S02]  /*4b10*/  SHFL.DOWN P0, R83, R84, R85, R86 ;  /* 0x0800005554537389 */ /* 0x0000640000000056 */
[----:B01----:R-:W-:Y:S01]  /*4b20*/  ENDCOLLECTIVE ;  /* 0x000000000000791b */ /* 0x003fe20003800000 */
.L_x_591:
[----:B------:R-:W-:Y:S01]  /*4b30*/  FADD.FTZ R80, R77, R80 ;  /* 0x000000504d507221 */ /* 0x000fe20000010000 */
[----:B------:R-:W-:-:S04]  /*4b40*/  HFMA2.MMA R85, -RZ, RZ, 0, 1.1920928955078125e-07 ;  /* 0x00000002ff557435 */ /* 0x000fc800000001ff */
[----:B------:R-:W-:Y:S02]  /*4b50*/  MOV R84, R80 ;  /* 0x0000005000547202 */ /* 0x000fe40000000f00 */
[----:B------:R-:W-:-:S07]  /*4b60*/  MOV R82, R83 ;  /* 0x0000005300527202 */ /* 0x000fce0000000f00 */
[----:B------:R-:W-:Y:S05]  /*4b70*/  WARPSYNC.COLLECTIVE R81, `(.L_x_592) ;  /* 0x0000000051087348 */ /* 0x000fea0003c00000 */
[----:B------:R0:W1:Y:S02]  /*4b80*/  SHFL.DOWN P0, R83, R84, R85, R86 ;  /* 0x0800005554537389 */ /* 0x0000640000000056 */
[----:B01----:R-:W-:Y:S01]  /*4b90*/  ENDCOLLECTIVE ;  /* 0x000000000000791b */ /* 0x003fe20003800000 */
.L_x_592:
[----:B------:R-:W-:-:S05]  /*4ba0*/  FADD.FTZ R82, R79, R82 ;  /* 0x000000524f527221 */ /* 0x000fca0000010000 */
[----:B------:R-:W-:Y:S02]  /*4bb0*/  MOV R84, R82 ;  /* 0x0000005200547202 */ /* 0x000fe40000000f00 */
[----:B------:R-:W-:-:S07]  /*4bc0*/  MOV R53, R83 ;  /* 0x0000005300357202 */ /* 0x000fce0000000f00 */
[----:B------:R-:W-:Y:S05]  /*4bd0*/  WARPSYNC.COLLECTIVE R81, `(.L_x_593) ;  /* 0x0000000051087348 */ /* 0x000fea0003c00000 */
[----:B------:R0:W1:Y:S02]  /*4be0*/  SHFL.DOWN P0, R83, R84, R85, R86 ;  /* 0x0800005554537389 */ /* 0x0000640000000056 */
[----:B01----:R-:W-:Y:S01]  /*4bf0*/  ENDCOLLECTIVE ;  /* 0x000000000000791b */ /* 0x003fe20003800000 */
.L_x_593:
[----:B------:R-:W-:Y:S01]  /*4c00*/  FADD.FTZ R53, R80, R53 ;  /* 0x0000003550357221 */ /* 0x000fe20000010000 */
[----:B------:R-:W-:-:S04]  /*4c10*/  HFMA2.MMA R85, -RZ, RZ, 0, 5.9604644775390625e-08 ;  /* 0x00000001ff557435 */ /* 0x000fc800000001ff */
[----:B------:R-:W-:Y:S02]  /*4c20*/  MOV R84, R53 ;  /* 0x0000003500547202 */ /* 0x000fe40000000f00 */
[----:B------:R-:W-:-:S07]  /*4c30*/  MOV R55, R83 ;  /* 0x0000005300377202 */ /* 0x000fce0000000f00 */
[----:B------:R-:W-:Y:S05]  /*4c40*/  WARPSYNC.COLLECTIVE R81, `(.L_x_594) ;  /* 0x0000000051087348 */ /* 0x000fea0003c00000 */
[----:B------:R0:W1:Y:S02]  /*4c50*/  SHFL.DOWN P0, R83, R84, R85, R86 ;  /* 0x0800005554537389 */ /* 0x0000640000000056 */
[----:B01----:R-:W-:Y:S01]  /*4c60*/  ENDCOLLECTIVE ;  /* 0x000000000000791b */ /* 0x003fe20003800000 */
.L_x_594:
[----:B------:R-:W-:-:S05]  /*4c70*/  FADD.FTZ R55, R82, R55 ;  /* 0x0000003752377221 */ /* 0x000fca0000010000 */
[----:B------:R-:W-:Y:S02]  /*4c80*/  MOV R84, R55 ;  /* 0x0000003700547202 */ /* 0x000fe40000000f00 */
[----:B------:R-:W-:-:S07]  /*4c90*/  MOV R76, R83 ;  /* 0x00000053004c7202 */ /* 0x000fce0000000f00 */
[----:B------:R-:W-:Y:S05]  /*4ca0*/  WARPSYNC.COLLECTIVE R81, `(.L_x_595) ;  /* 0x0000000051087348 */ /* 0x000fea0003c00000 */
[----:B------:R0:W1:Y:S02]  /*4cb0*/  SHFL.DOWN P0, R83, R84, R85, R86 ;  /* 0x0800005554537389 */ /* 0x0000640000000056 */
[----:B01----:R-:W-:Y:S01]  /*4cc0*/  ENDCOLLECTIVE ;  /* 0x000000000000791b */ /* 0x003fe20003800000 */
.L_x_595:
[----:B------:R-:W-:Y:S01]  /*4cd0*/  MOV R78, R83 ;  /* 0x00000053004e7202 */ /* 0x000fe20000000f00 */
[----:B------:R-:W-:Y:S06]  /*4ce0*/  BRA `(.L_x_596) ;  /* 0xffffffe000c87947 */ /* 0x000fec000383ffff */
.L_x_597:
        /* <DEDUP_REMOVED lines=9> */
.L_x_5401:


//--------------------- .text._ZN10layer_norm22ln_bwd_finalize_kernelINS_22Kernel_traits_finalizeILj40960EffffjLj1024ELj4ENS_18Kernel_traits_baseILj40960EffffjLj1024EEEEEEEvNS_9BwdParamsE --------------------------
	.section	.text._ZN10layer_norm22ln_bwd_finalize_kernelINS_22Kernel_traits_finalizeILj40960EffffjLj1024ELj4ENS_18Kernel_traits_baseILj40960EffffjLj1024EEEEEEEvNS_9BwdParamsE,"ax",@progbits
	.align	128
        .global         _ZN10layer_norm22ln_bwd_finalize_kernelINS_22Kernel_traits_finalizeILj40960EffffjLj1024ELj4ENS_18Kernel_traits_baseILj40960EffffjLj1024EEEEEEEvNS_9BwdParamsE
        .type           _ZN10layer_norm22ln_bwd_finalize_kernelINS_22Kernel_traits_finalizeILj40960EffffjLj1024ELj4ENS_18Kernel_traits_baseILj40960EffffjLj1024EEEEEEEvNS_9BwdParamsE,@function
        .size           _ZN10layer_norm22ln_bwd_finalize_kernelINS_22Kernel_traits_finalizeILj40960EffffjLj1024ELj4ENS_18Kernel_traits_baseILj40960EffffjLj1024EEEEEEEvNS_9BwdParamsE,(.L_x_5402 - _ZN10layer_norm22ln_bwd_finalize_kernelINS_22Kernel_traits_finalizeILj40960EffffjLj1024ELj4ENS_18Kernel_traits_baseILj40960EffffjLj1024EEEEEEEvNS_9BwdParamsE)
        .other          _ZN10layer_norm22ln_bwd_finalize_kernelINS_22Kernel_traits_finalizeILj40960EffffjLj1024ELj4ENS_18Kernel_traits_baseILj40960EffffjLj1024EEEEEEEvNS_9BwdParamsE,@"STO_CUDA_ENTRY STV_DEFAULT"
_ZN10layer_norm22ln_bwd_finalize_kernelINS_22Kernel_traits_finalizeILj40960EffffjLj1024ELj4ENS_18Kernel_traits_baseILj40960EffffjLj1024EEEEEEEvNS_9BwdParamsE:
.text._ZN10layer_norm22ln_bwd_finalize_kernelINS_22Kernel_traits_finalizeILj40960EffffjLj1024ELj4ENS_18Kernel_traits_baseILj40960EffffjLj1024EEEEEEEvNS_9BwdParamsE:
        /* <DEDUP_REMOVED lines=25> */
.L_x_607:
        /* <DEDUP_REMOVED lines=28> */
.L_x_602:
        /* <DEDUP_REMOVED lines=33> */
.L_x_601:
[----:B------:R-:W-:Y:S05]  /*0560*/  BSYNC B1 ;  /* 0x0000000000017941 */ /* 0x000fea0003800000 */
.L_x_600:
        /* <DEDUP_REMOVED lines=23> */
.L_x_604:
[----:B------:R-:W-:Y:S05]  /*06e0*/  BSYNC B1 ;  /* 0x0000000000017941 */ /* 0x000fea0003800000 */
.L_x_603:
        /* <DEDUP_REMOVED lines=11> */
.L_x_599:
[----:B------:R-:W-:Y:S05]  /*07a0*/  BSYNC B0 ;  /* 0x0000000000007941 */ /* 0x000fea0003800000 */
.L_x_598:
        /* <DEDUP_REMOVED lines=29> */
.L_x_618:
[----:B------:R-:W-:Y:S01]  /*0980*/  @!P1 SHF.R.U32.HI R12, RZ, 0x3, R0 ;  /* 0x00000003ff0c9819 */ /* 0x000fe20000011600 */
[----:B---3--:R-:W-:Y:S01]  /*0990*/  FADD.FTZ R14, R9, R14 ;  /* 0x0000000e090e7221 */ /* 0x008fe20000010000 */
[----:B--2---:R-:W-:Y:S02]  /*09a0*/  FADD.FTZ R11, R10, R11 ;  /* 0x0000000b0a0b7221 */ /* 0x004fe40000010000 */
[----:B------:R-:W-:-:S05]  /*09b0*/  @!P1 LOP3.LUT R12, R12, 0x1ffffffc, RZ, 0xc0, !PT ;  /* 0x1ffffffc0c0c9812 */ /* 0x000fca00078ec0ff */
[----:B------:R2:W-:Y:S04]  /*09c0*/  @!P1 STS [R12+UR4+0x2000], R14 ;  /* 0x0020000e0c009988 */ /* 0x0005e80008000804 */
[----:B------:R2:W-:Y:S02]  /*09d0*/  @!P1 STS [R12+UR4+0x2080], R11 ;  /* 0x0020800b0c009988 */ /* 0x0005e40008000804 */
.L_x_605:
        /* <DEDUP_REMOVED lines=15> */
.L_x_606:
[----:B------:R-:W-:Y:S01]  /*0ad0*/  HFMA2.MMA R19, -RZ, RZ, 0, 5.9604644775390625e-08 ;  /* 0x00000001ff137435 */ /* 0x000fe200000001ff */
[----:B---3--:R-:W-:Y:S01]  /*0ae0*/  IMAD.MOV.U32 R20, RZ, RZ, R10 ;  /* 0x000000ffff147224 */ /* 0x008fe200078e000a */
[----:B------:R-:W-:Y:S02]  /*0af0*/  MOV R22, 0x1f ;  /* 0x0000001f00167802 */ /* 0x000fe40000000f00 */
[----:B------:R-:W-:-:S07]  /*0b00*/  MOV R17, 0xffffffff ;  /* 0xffffffff00117802 */ /* 0x000fce0000000f00 */
[----:B012---:R-:W-:Y:S05]  /*0b10*/  WARPSYNC.COLLECTIVE R17, `(.L_x_608) ;  /* 0x0000000011087348 */ /* 0x007fea0003c00000 */
[----:B------:R3:W4:Y:S02]  /*0b20*/  SHFL.BFLY P2, R18, R20, R19, R22 ;  /* 0x0c00001314127389 */ /* 0x0007240000040016 */
[----:B01234-:R-:W-:Y:S01]  /*0b30*/  ENDCOLLECTIVE ;  /* 0x000000000000791b */ /* 0x01ffe20003800000 */
.L_x_608:
[----:B------:R-:W-:Y:S01]  /*0b40*/  HFMA2.MMA R19, -RZ, RZ, 0, 1.1920928955078125e-07 ;  /* 0x00000002ff137435 */ /* 0x000fe200000001ff */
[----:B------:R-:W-:-:S04]  /*0b50*/  IMAD.MOV.U32 R11, RZ, RZ, R18 ;  /* 0x000000ffff0b7224 */ /* 0x000fc800078e0012 */
[----:B------:R-:W-:-:S05]  /*0b60*/  FADD.FTZ R11, R10, R11 ;  /* 0x0000000b0a0b7221 */ /* 0x000fca0000010000 */
[----:B------:R-:W-:-:S07]  /*0b70*/  MOV R20, R11 ;  /* 0x0000000b00147202 */ /* 0x000fce0000000f00 */
[----:B------:R-:W-:Y:S05]  /*0b80*/  WARPSYNC.COLLECTIVE R17, `(.L_x_609) ;  /* 0x0000000011087348 */ /* 0x000fea0003c00000 */
[----:B------:R0:W1:Y:S02]  /*0b90*/  SHFL.BFLY P2, R18, R20, R19, R22 ;  /* 0x0c00001314127389 */ /* 0x0000640000040016 */
[----:B01----:R-:W-:Y:S01]  /*0ba0*/  ENDCOLLECTIVE ;  /* 0x000000000000791b */ /* 0x003fe20003800000 */
.L_x_609:
[----:B------:R-:W-:Y:S01]  /*0bb0*/  HFMA2.MMA R19, -RZ, RZ, 0, 2.384185791015625e-07 ;  /* 0x00000004ff137435 */ /* 0x000fe200000001ff */
[----:B------:R-:W-:-:S05]  /*0bc0*/  MOV R12, R18 ;  /* 0x00000012000c7202 */ /* 0x000fca0000000f00 */
[----:B------:R-:W-:-:S04]  /*0bd0*/  FADD.FTZ R12, R11, R12 ;  /* 0x0000000c0b0c7221 */ /* 0x000fc80000010000 */
[----:B------:R-:W-:-:S07]  /*0be0*/  IMAD.MOV.U32 R20, RZ, RZ, R12 ;  /* 0x000000ffff147224 */ /* 0x000fce00078e000c */
[----:B------:R-:W-:Y:S05]  /*0bf0*/  WARPSYNC.COLLECTIVE R17, `(.L_x_610) ;  /* 0x0000000011087348 */ /* 0x000fea0003c00000 */
[----:B------:R0:W1:Y:S02]  /*0c00*/  SHFL.BFLY P2, R18, R20, R19, R22 ;  /* 0x0c00001314127389 */ /* 0x0000640000040016 */
[----:B01----:R-:W-:Y:S01]  /*0c10*/  ENDCOLLECTIVE ;  /* 0x000000000000791b */ /* 0x003fe20003800000 */
.L_x_610:
[----:B------:R-:W-:Y:S01]  /*0c20*/  IMAD.MOV.U32 R19, RZ, RZ, 0x8 ;  /* 0x00000008ff137424 */ /* 0x000fe200078e00ff */
[----:B------:R-:W-:-:S05]  /*0c30*/  MOV R13, R18 ;  /* 0x00000012000d7202 */ /* 0x000fca0000000f00 */
[----:B------:R-:W-:-:S05]  /*0c40*/  FADD.FTZ R13, R12, R13 ;  /* 0x0000000d0c0d7221 */ /* 0x000fca0000010000 */
[----:B------:R-:W-:-:S07]  /*0c50*/  MOV R20, R13 ;  /* 0x0000000d00147202 */ /* 0x000fce0000000f00 */
[----:B------:R-:W-:Y:S05]  /*0c60*/  WARPSYNC.COLLECTIVE R17, `(.L_x_611) ;  /* 0x0000000011087348 */ /* 0x000fea0003c00000 */
[----:B------:R0:W1:Y:S02]  /*0c70*/  SHFL.BFLY P2, R18, R20, R19, R22 ;  /* 0x0c00001314127389 */ /* 0x0000640000040016 */
[----:B01----:R-:W-:Y:S01]  /*0c80*/  ENDCOLLECTIVE ;  /* 0x000000000000791b */ /* 0x003fe20003800000 */
.L_x_611:
[----:B------:R-:W-:Y:S01]  /*0c90*/  HFMA2.MMA R19, -RZ, RZ, 0, 9.5367431640625e-07 ;  /* 0x00000010ff137435 */ /* 0x000fe200000001ff */
[----:B------:R-:W-:-:S05]  /*0ca0*/  MOV R10, R18 ;  /* 0x00000012000a7202 */ /* 0x000fca0000000f00 */
[----:B------:R-:W-:-:S05]  /*0cb0*/  FADD.FTZ R10, R13, R10 ;  /* 0x0000000a0d0a7221 */ /* 0x000fca0000010000 */
[----:B------:R-:W-:-:S07]  /*0cc0*/  MOV R20, R10 ;  /* 0x0000000a00147202 */ /* 0x000fce0000000f00 */
[----:B------:R-:W-:Y:S05]  /*0cd0*/  WARPSYNC.COLLECTIVE R17, `(.L_x_612) ;  /* 0x0000000011087348 */ /* 0x000fea0003c00000 */
[----:B------:R0:W1:Y:S02]  /*0ce0*/  SHFL.BFLY P2, R18, R20, R19, R22 ;  /* 0x0c00001314127389 */ /* 0x0000640000040016 */
[----:B01----:R-:W-:Y:S01]  /*0cf0*/  ENDCOLLECTIVE ;  /* 0x000000000000791b */ /* 0x003fe20003800000 */
.L_x_612:
[----:B------:R-:W-:Y:S01]  /*0d00*/  HFMA2.MMA R19, -RZ, RZ, 0, 5.9604644775390625e-08 ;  /* 0x00000001ff137435 */ /* 0x000fe200000001ff */
[----:B------:R-:W-:Y:S01]  /*0d10*/  MOV R20, R9 ;  /* 0x0000000900147202 */ /* 0x000fe20000000f00 */
[----:B------:R-:W-:-:S09]  /*0d20*/  IMAD.MOV.U32 R11, RZ, RZ, R18 ;  /* 0x000000ffff0b7224 */ /* 0x000fd200078e0012 */
[----:B------:R-:W-:Y:S05]  /*0d30*/  WARPSYNC.COLLECTIVE R17, `(.L_x_613) ;  /* 0x0000000011087348 */ /* 0x000fea0003c00000 */
[----:B------:R0:W1:Y:S02]  /*0d40*/  SHFL.BFLY P2, R18, R20, R19, R22 ;  /* 0x0c00001314127389 */ /* 0x0000640000040016 */
[----:B01----:R-:W-:Y:S01]  /*0d50*/  ENDCOLLECTIVE ;  /* 0x000000000000791b */ /* 0x003fe20003800000 */
.L_x_613:
[----:B------:R-:W-:Y:S01]  /*0d60*/  HFMA2.MMA R19, -RZ, RZ, 0, 1.1920928955078125e-07 ;  /* 0x00000002ff137435 */ /* 0x000fe200000001ff */
[----:B------:R-:W-:-:S05]  /*0d70*/  MOV R12, R18 ;  /* 0x00000012000c7202 */ /* 0x000fca0000000f00 */
[----:B------:R-:W-:-:S04]  /*0d80*/  FADD.FTZ R14, R9, R12 ;  /* 0x0000000c090e7221 */ /* 0x000fc80000010000 */
[----:B------:R-:W-:-:S07]  /*0d90*/  IMAD.MOV.U32 R20, RZ, RZ, R14 ;  /* 0x000000ffff147224 */ /* 0x000fce00078e000e */
[----:B------:R-:W-:Y:S05]  /*0da0*/  WARPSYNC.COLLECTIVE R17, `(.L_x_614) ;  /* 0x0000000011087348 */ /* 0x000fea0003c00000 */
[----:B------:R0:W1:Y:S02]  /*0db0*/  SHFL.BFLY P2, R18, R20, R19, R22 ;  /* 0x0c00001314127389 */ /* 0x0000640000040016 */
[----:B01----:R-:W-:Y:S01]  /*0dc0*/  ENDCOLLECTIVE ;  /* 0x000000000000791b */ /* 0x003fe20003800000 */
.L_x_614:
[----:B------:R-:W-:Y:S01]  /*0dd0*/  IMAD.MOV.U32 R19, RZ, RZ, 0x4 ;  /* 0x00000004ff137424 */ /* 0x000fe200078e00ff */
[----:B------:R-:W-:-:S05]  /*0de0*/  MOV R13, R18 ;  /* 0x00000012000d7202 */ /* 0x000fca0000000f00 */
[----:B------:R-:W-:-:S05]  /*0df0*/  FADD.FTZ R15, R14, R13 ;  /* 0x0000000d0e0f7221 */ /* 0x000fca0000010000 */
[----:B------:R-:W-:-:S07]  /*0e00*/  MOV R20, R15 ;  /* 0x0000000f00147202 */ /* 0x000fce0000000f00 */
[----:B------:R-:W-:Y:S05]  /*0e10*/  WARPSYNC.COLLECTIVE R17, `(.L_x_615) ;  /* 0x0000000011087348 */ /* 0x000fea0003c00000 */
[----:B------:R0:W1:Y:S02]  /*0e20*/  SHFL.BFLY P2, R18, R20, R19, R22 ;  /* 0x0c00001314127389 */ /* 0x0000640000040016 */
[----:B01----:R-:W-:Y:S01]  /*0e30*/  ENDCOLLECTIVE ;  /* 0x000000000000791b */ /* 0x003fe20003800000 */
.L_x_615:
[----:B------:R-:W-:Y:S01]  /*0e40*/  HFMA2.MMA R19, -RZ, RZ, 0, 4.76837158203125e-07 ;  /* 0x00000008ff137435 */ /* 0x000fe200000001ff */
[----:B------:R-:W-:-:S05]  /*0e50*/  MOV R16, R18 ;  /* 0x0000001200107202 */ /* 0x000fca0000000f00 */
[----:B------:R-:W-:-:S05]  /*0e60*/  FADD.FTZ R16, R15, R16 ;  /* 0x000000100f107221 */ /* 0x000fca0000010000 */
[----:B------:R-:W-:-:S07]  /*0e70*/  MOV R20, R16 ;  /* 0x0000001000147202 */ /* 0x000fce0000000f00 */
[----:B------:R-:W-:Y:S05]  /*0e80*/  WARPSYNC.COLLECTIVE R17, `(.L_x_616) ;  /* 0x0000000011087348 */ /* 0x000fea0003c00000 */
[----:B------:R0:W1:Y:S02]  /*0e90*/  SHFL.BFLY P2, R18, R20, R19, R22 ;  /* 0x0c00001314127389 */ /* 0x0000640000040016 */
[----:B01----:R-:W-:Y:S01]  /*0ea0*/  ENDCOLLECTIVE ;  /* 0x000000000000791b */ /* 0x003fe20003800000 */
.L_x_616:
[----:B------:R-:W-:Y:S01]  /*0eb0*/  HFMA2.MMA R19, -RZ, RZ, 0, 9.5367431640625e-07 ;  /* 0x00000010ff137435 */ /* 0x000fe200000001ff */
[----:B------:R-:W-:-:S04]  /*0ec0*/  IMAD.MOV.U32 R9, RZ, RZ, R18 ;  /* 0x000000ffff097224 */ /* 0x000fc800078e0012 */
[----:B------:R-:W-:-:S05]  /*0ed0*/  FADD.FTZ R9, R16, R9 ;  /* 0x0000000910097221 */ /* 0x000fca0000010000 */
[----:B------:R-:W-:-:S07]  /*0ee0*/  MOV R20, R9 ;  /* 0x0000000900147202 */ /* 0x000fce0000000f00 */
[----:B------:R-:W-:Y:S05]  /*0ef0*/  WARPSYNC.COLLECTIVE R17, `(.L_x_617) ;  /* 0x0000000011087348 */ /* 0x000fea0003c00000 */
[----:B------:R0:W1:Y:S02]  /*0f00*/  SHFL.BFLY P2, R18, R20, R19, R22 ;  /* 0x0c00001314127389 */ /* 0x0000640000040016 */
[----:B01----:R-:W-:Y:S01]  /*0f10*/  ENDCOLLECTIVE ;  /* 0x000000000000791b */ /* 0x003fe20003800000 */
.L_x_617:
[----:B------:R-:W-:Y:S01]  /*0f20*/  MOV R14, R18 ;  /* 0x00000012000e7202 */ /* 0x000fe20000000f00 */
[----:B------:R-:W-:Y:S06]  /*0f30*/  BRA `(.L_x_618) ;  /* 0xfffffff800907947 */ /* 0x000fec000383ffff */
.L_x_619:
        /* <DEDUP_REMOVED lines=12> */
.L_x_5402:


//--------------------- .text._ZN10layer_norm13ln_bwd_kernelINS_13Kernel_traitsIffffjLj40960ELj4ELj1ELj8ELj16ENS_18Kernel_traits_baseILj40960EffffjLj256EEEEEEEvNS_9BwdParamsE --------------------------
	.section	.text._ZN10layer_norm13ln_bwd_kernelINS_13Kernel_traitsIffffjLj40960ELj4ELj1ELj8ELj16ENS_18Kernel_traits_baseILj40960EffffjLj256EEEEEEEvNS_9BwdParamsE,"ax",@progbits
	.align	128
        .global         _ZN10layer_norm13ln_bwd_kernelINS_13Kernel_traitsIffffjLj40960ELj4ELj1ELj8ELj16ENS_18Kernel_traits_baseILj40960EffffjLj256EEEEEEEvNS_9BwdParamsE
        .type           _ZN10layer_norm13ln_bwd_kernelINS_13Kernel_traitsIffffjLj40960ELj4ELj1ELj8ELj16ENS_18Kernel_traits_baseILj40960EffffjLj256EEEEEEEvNS_9BwdParamsE,@function
        .size           _ZN10layer_norm13ln_bwd_kernelINS_13Kernel_traitsIffffjLj40960ELj4ELj1ELj8ELj16ENS_18Kernel_traits_baseILj40960EffffjLj256EEEEEEEvNS_9BwdParamsE,(.L_x_5403 - _ZN10layer_norm13ln_bwd_kernelINS_13Kernel_traitsIffffjLj40960ELj4ELj1ELj8ELj16ENS_18Kernel_traits_baseILj40960EffffjLj256EEEEEEEvNS_9BwdParamsE)
        .other          _ZN10layer_norm13ln_bwd_kernelINS_13Kernel_traitsIffffjLj40960ELj4ELj1ELj8ELj16ENS_18Kernel_traits_baseILj40960EffffjLj256EEEEEEEvNS_9BwdParamsE,@"STO_CUDA_ENTRY STV_DEFAULT"
_ZN10layer_norm13ln_bwd_kernelINS_13Kernel_traitsIffffjLj40960ELj4ELj1ELj8ELj16ENS_18Kernel_traits_baseILj40960EffffjLj256EEEEEEEvNS_9BwdParamsE:
.text._ZN10layer_norm13ln_bwd_kernelINS_13Kernel_traitsIffffjLj40960ELj4ELj1ELj8ELj16ENS_18Kernel_traits_baseILj40960EffffjLj256EEEEEEEvNS_9BwdParamsE:
        /* <DEDUP_REMOVED lines=24> */
[----:B------:R-:W-:-:S03]  /*0180*/  @P0 IADD3 R27, R0, 0x1000, RZ ;  /* 0x00001000001b0810 */ /* 0x000fc60007ffe0ff */
[----:B------:R-:W0:Y:S01]  /*0190*/  @P0 LDC.64 R28, c[0x0][0x248] ;  /* 0x00009200ff1c0b82 */ /* 0x000e220000000a00 */
[----:B---3--:R-:W-:Y:S01]  /*01a0*/  @P0 IMAD.WIDE.U32 R10, R21, 0x10, R10 ;  /* 0x00000010150a0825 */ /* 0x008fe200078e000a */
[----:B------:R-:W-:Y:S01]  /*01b0*/  @P0 IADD3 R21, R0, 0x2000, RZ ;  /* 0x0000200000150810 */ /* 0x000fe20007ffe0ff */
[----:B------:R3:W5:Y:S05]  /*01c0*/  @P0 LDG.E.128 R32, desc[UR6][R2.64] ;  /* 0x0000000602200981 */ /* 0x00076a000c1e1d00 */
[----:B------:R-:W3:Y:S01]  /*01d0*/  @P0 LDC.64 R16, c[0x0][0x248] ;  /* 0x00009200ff100b82 */ /* 0x000ee20000000a00 */
[----:B-1----:R-:W-:-:S07]  /*01e0*/  @P0 IMAD.WIDE.U32 R4, R23, 0x10, R4 ;  /* 0x0000001017040825 */ /* 0x002fce00078e0004 */
[----:B------:R-:W1:Y:S01]  /*01f0*/  @P0 LDC.64 R14, c[0x0][0x248] ;  /* 0x00009200ff0e0b82 */ /* 0x000e620000000a00 */
[----:B--2---:R-:W-:-:S07]  /*0200*/  @P0 IMAD.WIDE.U32 R6, R25, 0x10, R6 ;  /* 0x0000001019060825 */ /* 0x004fce00078e0006 */
[----:B------:R-:W2:Y:S01]  /*0210*/  @P0 LDC.64 R18, c[0x0][0x248] ;  /* 0x00009200ff120b82 */ /* 0x000ea20000000a00 */
[----:B----4-:R-:W-:Y:S01]  /*0220*/  @P0 IMAD.WIDE.U32 R8, R27, 0x10, R8 ;  /* 0x000000101b080825 */ /* 0x010fe200078e0008 */
[----:B------:R-:W-:Y:S01]  /*0230*/  SHF.R.U32.HI R76, RZ, 0x2, R76 ;  /* 0x00000002ff4c7819 */ /* 0x000fe2000001164c */
[----:B------:R-:W5:Y:S01]  /*0240*/  @P0 LDG.E.128 R36, desc[UR6][R4.64] ;  /* 0x0000000604240981 */ /* 0x000f62000c1e1d00 */
[C---:B------:R-:W-:Y:S02]  /*0250*/  @P0 IADD3 R23, R0.reuse, 0x1800, RZ ;  /* 0x0000180000170810 */ /* 0x040fe40007ffe0ff */
[C---:B------:R-:W-:Y:S01]  /*0260*/  @P0 IADD3 R25, R0.reuse, 0x1c00, RZ ;  /* 0x00001c0000190810 */ /* 0x040fe20007ffe0ff */
[----:B------:R-:W5:Y:S01]  /*0270*/  @P0 LDG.E.128 R40, desc[UR6][R6.64] ;  /* 0x0000000606280981 */ /* 0x000f62000c1e1d00 */
[----:B------:R-:W4:Y:S01]  /*0280*/  @P0 LDC.64 R12, c[0x0][0x248] ;  /* 0x00009200ff0c0b82 */ /* 0x000f220000000a00 */
[C---:B------:R-:W-:Y:S01]  /*0290*/  @P0 IADD3 R27, R0.reuse, 0x2400, RZ ;  /* 0x00002400001b0810 */ /* 0x040fe20007ffe0ff */
[----:B---3--:R-:W-:Y:S01]  /*02a0*/  @P0 IMAD.WIDE.U32 R16, R21, 0x10, R16 ;  /* 0x0000001015100825 */ /* 0x008fe200078e0010 */
[----:B0-----:R-:W-:Y:S01]  /*02b0*/  @P0 LEA R20, P1, R0, R28, 0x4 ;  /* 0x0000001c00140211 */ /* 0x001fe200078220ff */
[----:B------:R-:W5:Y:S01]  /*02c0*/  @P0 LDG.E.128 R44, desc[UR6][R8.64] ;  /* 0x00000006082c0981 */ /* 0x000f62000c1e1d00 */
[----:B------:R-:W-:-:S02]  /*02d0*/  LEA.HI R141, R77, R76, RZ, 0x18 ;  /* 0x0000004c4d8d7211 */ /* 0x000fc400078fc0ff */
[----:B------:R-:W-:Y:S01]  /*02e0*/  @P0 LEA.HI.X R21, R0, R29, RZ, 0x4, P1 ;  /* 0x0000001d00150211 */ /* 0x000fe200008f24ff */
[----:B-1----:R-:W-:Y:S01]  /*02f0*/  @P0 IMAD.WIDE.U32 R14, R25, 0x10, R14 ;  /* 0x00000010190e0825 */ /* 0x002fe200078e000e */
[----:B------:R-:W-:Y:S01]  /*0300*/  MOV R2, R141 ;  /* 0x0000008d00027202 */ /* 0x000fe20000000f00 */
[----:B------:R0:W5:Y:S04]  /*0310*/  @P0 LDG.E.128 R48, desc[UR6][R10.64] ;  /* 0x000000060a300981 */ /* 0x000168000c1e1d00 */
[----:B------:R1:W5:Y:S01]  /*0320*/  @P0 LDG.E.128 R56, desc[UR6][R14.64] ;  /* 0x000000060e380981 */ /* 0x000362000c1e1d00 */
[----:B--2---:R-:W-:-:S03]  /*0330*/  @P0 IMAD.WIDE.U32 R18, R27, 0x10, R18 ;  /* 0x000000101b120825 */ /* 0x004fc600078e0012 */
[----:B------:R-:W5:Y:S04]  /*0340*/  @P0 LDG.E.128 R60, desc[UR6][R16.64] ;  /* 0x00000006103c0981 */ /* 0x000f68000c1e1d00 */
[----:B------:R-:W5:Y:S01]  /*0350*/  @P0 LDG.E.128 R64, desc[UR6][R20.64] ;  /* 0x0000000614400981 */ /* 0x000f62000c1e1d00 */
[----:B----4-:R-:W-:-:S03]  /*0360*/  @P0 IMAD.WIDE.U32 R12, R23, 0x10, R12 ;  /* 0x00000010170c0825 */ /* 0x010fc600078e000c */
        /* <DEDUP_REMOVED lines=25> */
[----:B-1----:R-:W-:Y:S02]  /*0500*/  CS2R R14, SRZ ;  /* 0x00000000000e7805 */ /* 0x002fe4000001ff00 */
[----:B--2---:R-:W-:Y:S02]  /*0510*/  CS2R R12, SRZ ;  /* 0x00000000000c7805 */ /* 0x004fe4000001ff00 */
        /* <DEDUP_REMOVED lines=18> */
[----:B------:R1:W-:Y:S04]  /*0640*/  STL [R1+0xc], RZ ;  /* 0x00000cff01007387 */ /* 0x0003e80000100800 */
[----:B------:R1:W-:Y:S04]  /*0650*/  STL [R1+0x8], RZ ;  /* 0x000008ff01007387 */ /* 0x0003e80000100800 */
[----:B------:R1:W-:Y:S04]  /*0660*/  STL [R1+0x4], RZ ;  /* 0x000004ff01007387 */ /* 0x0003e80000100800 */
[----:B------:R1:W-:Y:S01]  /*0670*/  STL [R1], RZ ;  /* 0x000000ff01007387 */ /* 0x0003e20000100800 */
[----:B------:R-:W-:-:S02]  /*0680*/  HFMA2.MMA R135, -RZ, RZ, 0, 5.9604644775390625e-08 ;  /* 0x00000001ff877435 */ /* 0x000fc400000001ff */
[----:B------:R-:W-:Y:S02]  /*0690*/  HFMA2.MMA R252, -RZ, RZ, 0, 0 ;  /* 0x00000000fffc7435 */ /* 0x000fe400000001ff */
[----:B------:R-:W-:Y:S02]  /*06a0*/  HFMA2.MMA R247, -RZ, RZ, 0, 0 ;  /* 0x00000000fff77435 */ /* 0x000fe400000001ff */
[----:B------:R-:W-:Y:S01]  /*06b0*/  HFMA2.MMA R223, -RZ, RZ, 0, 0 ;  /* 0x00000000ffdf7435 */ /* 0x000fe200000001ff */
[----:B0-----:R-:W-:Y:S01]  /*06c0*/  IMAD.WIDE.U32 R6, R0, 0x10, R6 ;  /* 0x0000001000067825 */ /* 0x001fe200078e0006 */
[----:B------:R-:W-:Y:S02]  /*06d0*/  MOV R3, RZ ;  /* 0x000000ff00037202 */ /* 0x000fe40000000f00 */
[----:B------:R-:W-:Y:S02]  /*06e0*/  CS2R R4, SRZ ;  /* 0x0000000000047805 */ /* 0x000fe4000001ff00 */
[----:B------:R-:W-:-:S02]  /*06f0*/  MOV R248, RZ ;  /* 0x000000ff00f87202 */ /* 0x000fc40000000f00 */
[----:B------:R-:W-:Y:S01]  /*0700*/  CS2R R242, SRZ ;  /* 0x0000000000f27805 */ /* 0x000fe2000001ff00 */
[----:B------:R-:W5:Y:S01]  /*0710*/  LDG.E.128 R72, desc[UR6][R6.64] ;  /* 0x0000000606487981 */ /* 0x000f62000c1e1d00 */
[----:B------:R-:W-:Y:S02]  /*0720*/  MOV R244, RZ ;  /* 0x000000ff00f47202 */ /* 0x000fe40000000f00 */
        /* <DEDUP_REMOVED lines=34> */
[----:B------:R0:W5:Y:S01]  /*0950*/  LDG.E.128 R108, desc[UR6][R6.64+0x24000] ;  /* 0x02400006066c7981 */ /* 0x000162000c1e1d00 */
[----:B------:R-:W-:Y:S02]  /*0960*/  CS2R R28, SRZ ;  /* 0x00000000001c7805 */ /* 0x000fe4000001ff00 */
[----:B------:R-:W-:-:S02]  /*0970*/  CS2R R30, SRZ ;  /* 0x00000000001e7805 */ /* 0x000fc4000001ff00 */
[----:B------:R-:W-:Y:S02]  /*0980*/  CS2R R168, SRZ ;  /* 0x0000000000a87805 */ /* 0x000fe4000001ff00 */
[----:B------:R-:W-:Y:S02]  /*0990*/  CS2R R170, SRZ ;  /* 0x0000000000aa7805 */ /* 0x000fe4000001ff00 */
[----:B------:R-:W-:Y:S02]  /*09a0*/  CS2R R172, SRZ ;  /* 0x0000000000ac7805 */ /* 0x000fe4000001ff00 */
[----:B------:R-:W-:Y:S02]  /*09b0*/  CS2R R174, SRZ ;  /* 0x0000000000ae7805 */ /* 0x000fe4000001ff00 */
[----:B------:R-:W-:Y:S02]  /*09c0*/  MOV R176, RZ ;  /* 0x000000ff00b07202 */ /* 0x000fe40000000f00 */
[----:B01----:R-:W-:-:S07]  /*09d0*/  CS2R R6, SRZ ;  /* 0x0000000000067805 */ /* 0x003fce000001ff00 */
.L_x_626:
[----:B------:R-:W-:Y:S01]  /*09e0*/  ULDC.64 UR4, c[0x0][0x228] ;  /* 0x00008a0000047ab9 */ /* 0x000fe20000000a00 */
[----:B-1----:R-:W-:Y:S01]  /*09f0*/  IMAD R185, R2, 0x2800, R0 ;  /* 0x0000280002b97824 */ /* 0x002fe200078e0200 */
[----:B------:R-:W-:Y:S01]  /*0a00*/  ISETP.NE.U32.AND P0, PT, RZ, UR4, PT ;  /* 0x00000004ff007c0c */ /* 0x000fe2000bf05070 */
[----:B------:R-:W0:Y:S01]  /*0a10*/  LDC.64 R138, c[0x0][0x238] ;  /* 0x00008e00ff8a7b82 */ /* 0x000e220000000a00 */
[----:B------:R-:W2:Y:S02]  /*0a20*/  LDL.LU R251, [R1+0x4] ;  /* 0x0000040001fb7983 */ /* 0x000ea40000300800 */
[----:B------:R-:W-:Y:S02]  /*0a30*/  ISETP.NE.AND.EX P0, PT, RZ, UR5, PT, P0 ;  /* 0x00000005ff007c0c */ /* 0x000fe4000bf05300 */
[C---:B------:R-:W-:Y:S01]  /*0a40*/  IADD3 R136, R185.reuse, 0x400, RZ ;  /* 0x00000400b9887810 */ /* 0x040fe20007ffe0ff */
[----:B------:R-:W3:Y:S02]  /*0a50*/  LDL.LU R250, [R1+0xc] ;  /* 0x00000c0001fa7983 */ /* 0x000ee40000300800 */
[----:B------:R-:W1:Y:S08]  /*0a60*/  LDC.64 R220, c[0x0][0x268] ;  /* 0x00009a00ffdc7b82 */ /* 0x000e700000000a00 */
[----:B------:R-:W4:Y:S08]  /*0a70*/  @P0 LDC.64 R112, c[0x0][0x228] ;  /* 0x00008a00ff700b82 */ /* 0x000f300000000a00 */
[----:B------:R-:W0:Y:S01]  /*0a80*/  @P0 LDC.64 R124, c[0x0][0x228] ;  /* 0x00008a00ff7c0b82 */ /* 0x000e220000000a00 */
[----:B------:R-:W-:-:S02]  /*0a90*/  IADD3 R134, R185, 0x800, RZ ;  /* 0x00000800b9867810 */ /* 0x000fc40007ffe0ff */
[----:B------:R-:W-:-:S05]  /*0aa0*/  IADD3 R156, R185, 0x1000, RZ ;  /* 0x00001000b99c7810 */ /* 0x000fca0007ffe0ff */
[----:B------:R-:W1:Y:S01]  /*0ab0*/  @P0 LDC.64 R120, c[0x0][0x228] ;  /* 0x00008a00ff780b82 */ /* 0x000e620000000a00 */
[----:B----4-:R-:W-:-:S07]  /*0ac0*/  @P0 IMAD.WIDE.U32 R112, R136, 0x10, R112 ;  /* 0x0000001088700825 */ /* 0x010fce00078e0070 */
[----:B------:R-:W4:Y:S01]  /*0ad0*/  @P0 LDC.64 R116, c[0x0][0x228] ;  /* 0x00008a00ff740b82 */ /* 0x000f220000000a00 */
[----:B------:R1:W2:Y:S01]  /*0ae0*/  @P0 LDG.E.128 R140, desc[UR6][R112.64] ;  /* 0x00000006708c0981 */ /* 0x0002a2000c1e1d00 */
[C---:B------:R-:W-:Y:S01]  /*0af0*/  IADD3 R157, R185.reuse, 0xc00, RZ ;  /* 0x00000c00b99d7810 */ /* 0x040fe20007ffe0ff */
[----:B0-----:R-:W-:Y:S01]  /*0b00*/  @P0 IMAD.WIDE.U32 R124, R134, 0x10, R124 ;  /* 0x00000010867c0825 */ /* 0x001fe200078e007c */
[----:B------:R-:W-:-:S04]  /*0b10*/  IADD3 R210, R185, 0x1400, RZ ;  /* 0x00001400b9d27810 */ /* 0x000fc80007ffe0ff */
[----:B------:R-:W0:Y:S01]  /*0b20*/  @P0 LDC.64 R128, c[0x0][0x228] ;  /* 0x00008a00ff800b82 */ /* 0x000e220000000a00 */
[----:B------:R-:W3:Y:S01]  /*0b30*/  @P0 LDG.E.128 R124, desc[UR6][R124.64] ;  /* 0x000000067c7c0981 */ /* 0x000ee2000c1e1d00 */
[----:B-1----:R-:W-:-:S06]  /*0b40*/  @P0 IMAD.WIDE.U32 R120, R157, 0x10, R120 ;  /* 0x000000109d780825 */ /* 0x002fcc00078e0078 */
[----:B------:R-:W1:Y:S01]  /*0b50*/  @P0 LDC.64 R112, c[0x0][0x228] ;  /* 0x00008a00ff700b82 */ /* 0x000e620000000a00 */
[----:B------:R-:W2:Y:S01]  /*0b60*/  @P0 LDG.E.128 R120, desc[UR6][R120.64] ;  /* 0x0000000678780981 */ /* 0x000ea2000c1e1d00 */
[C---:B------:R-:W-:Y:S02]  /*0b70*/  IADD3 R213, R185.reuse, 0x1800, RZ ;  /* 0x00001800b9d57810 */ /* 0x040fe40007ffe0ff */
[----:B------:R-:W-:-:S04]  /*0b80*/  IADD3 R217, R185, 0x1c00, RZ ;  /* 0x00001c00b9d97810 */ /* 0x000fc80007ffe0ff */
[----:B------:R-:W0:Y:S01]  /*0b90*/  @!P0 LDC.64 R132, c[0x0][0x220] ;  /* 0x00008800ff848b82 */ /* 0x000e220000000a00 */
[C---:B------:R-:W-:Y:S02]  /*0ba0*/  IADD3 R219, R185.reuse, 0x2000, RZ ;  /* 0x00002000b9db7810 */ /* 0x040fe40007ffe0ff */
[C---:B------:R-:W-:Y:S02]  /*0bb0*/  IADD3 R184, R185.reuse, 0x2400, RZ ;  /* 0x00002400b9b87810 */ /* 0x040fe40007ffe0ff */
[----:B------:R-:W-:-:S03]  /*0bc0*/  @P0 LEA R152, P1, R185, UR4, 0x4 ;  /* 0x00000004b9980c11 */ /* 0x000fc6000f8220ff */
[----:B------:R-:W3:Y:S01]  /*0bd0*/  @!P0 LDC.64 R130, c[0x0][0x220] ;  /* 0x00008800ff828b82 */ /* 0x000ee20000000a00 */
[----:B-1----:R-:W-:-:S06]  /*0be0*/  @P0 IMAD.WIDE.U32 R112, R156, 0x10, R112 ;  /* 0x000000109c700825 */ /* 0x002fcc00078e0070 */
[----:B------:R-:W2:Y:S01]  /*0bf0*/  @P0 LDG.E.128 R112, desc[UR6][R112.64] ;  /* 0x0000000670700981 */ /* 0x000ea2000c1e1d00 */
[----:B----4-:R-:W-:-:S06]  /*0c00*/  @P0 IMAD.WIDE.U32 R116, R210, 0x10, R116 ;  /* 0x00000010d2740825 */ /* 0x010fcc00078e0074 */
[----:B------:R-:W4:Y:S01]  /*0c10*/  @P0 LDG.E.128 R116, desc[UR6][R116.64] ;  /* 0x0000000674740981 */ /* 0x000f22000c1e1d00 */
[----:B0-----:R-:W-:-:S05]  /*0c20*/  @P0 IMAD.WIDE.U32 R128, R213, 0x10, R128 ;  /* 0x00000010d5800825 */ /* 0x001fca00078e0080 */
[----:B------:R0:W4:Y:S02]  /*0c30*/  @P0 LDG.E.128 R164, desc[UR6][R128.64] ;  /* 0x0000000680a40981 */ /* 0x000124000c1e1d00 */
[----:B0-----:R-:W0:Y:S02]  /*0c40*/  @P0 LDC.64 R128, c[0x0][0x228] ;  /* 0x00008a00ff800b82 */ /* 0x001e240000000a00 */
[----:B0-----:R-:W-:-:S05]  /*0c50*/  @P0 IMAD.WIDE.U32 R128, R217, 0x10, R128 ;  /* 0x00000010d9800825 */ /* 0x001fca00078e0080 */
[----:B------:R0:W4:Y:S02]  /*0c60*/  @P0 LDG.E.128 R160, desc[UR6][R128.64] ;  /* 0x0000000680a00981 */ /* 0x000124000c1e1d00 */
[----:B0-----:R-:W0:Y:S02]  /*0c70*/  @P0 LDC.64 R128, c[0x0][0x228] ;  /* 0x00008a00ff800b82 */ /* 0x001e240000000a00 */
[----:B0-----:R-:W-:-:S05]  /*0c80*/  @P0 IMAD.WIDE.U32 R128, R219, 0x10, R128 ;  /* 0x00000010db800825 */ /* 0x001fca00078e0080 */
[----:B------:R0:W4:Y:S02]  /*0c90*/  @P0 LDG.E.128 R144, desc[UR6][R128.64] ;  /* 0x0000000680900981 */ /* 0x000124000c1e1d00 */
[----:B0-----:R-:W0:Y:S02]  /*0ca0*/  @P0 LDC.64 R128, c[0x0][0x228] ;  /* 0x00008a00ff800b82 */ /* 0x001e240000000a00 */
[----:B0-----:R-:W-:-:S05]  /*0cb0*/  @P0 IMAD.WIDE.U32 R128, R184, 0x10, R128 ;  /* 0x00000010b8800825 */ /* 0x001fca00078e0080 */
[----:B------:R-:W4:Y:S01]  /*0cc0*/  @P0 LDG.E.128 R148, desc[UR6][R128.64] ;  /* 0x0000000680940981 */ /* 0x000f22000c1e1d00 */
[----:B------:R-:W-:-:S06]  /*0cd0*/  @P0 LEA.HI.X R153, R185, UR5, RZ, 0x4, P1 ;  /* 0x00000005b9990c11 */ /* 0x000fcc00088f24ff */
[----:B------:R-:W4:Y:S01]  /*0ce0*/  @P0 LDG.E.128 R152, desc[UR6][R152.64] ;  /* 0x0000000698980981 */ /* 0x000f22000c1e1d00 */
[----:B------:R-:W0:Y:S01]  /*0cf0*/  @!P0 LDC.64 R128, c[0x0][0x220] ;  /* 0x00008800ff808b82 */ /* 0x000e220000000a00 */
[----:B------:R-:W-:Y:S01]  /*0d00*/  @!P0 IMAD.WIDE.U32 R132, R136, 0x10, R132 ;  /* 0x0000001088848825 */ /* 0x000fe200078e0084 */
[----:B------:R-:W-:-:S04]  /*0d10*/  @P0 MOV R207, RZ ;  /* 0x000000ff00cf0202 */ /* 0x000fc80000000f00 */
[----:B------:R3:W4:Y:S02]  /*0d20*/  @!P0 LDG.E.128 R140, desc[UR6][R132.64] ;  /* 0x00000006848c8981 */ /* 0x000724000c1e1d00 */
[----:B---3--:R-:W-:Y:S02]  /*0d30*/  @!P0 IMAD.WIDE.U32 R132, R134, 0x10, R130 ;  /* 0x0000001086848825 */ /* 0x008fe400078e0082 */
[----:B------:R-:W1:Y:S03]  /*0d40*/  @!P0 LDC.64 R130, c[0x0][0x230] ;  /* 0x00008c00ff828b82 */ /* 0x000e660000000a00 */
[----:B------:R0:W3:Y:S02]  /*0d50*/  @!P0 LDG.E.128 R124, desc[UR6][R132.64] ;  /* 0x00000006847c8981 */ /* 0x0000e4000c1e1d00 */
[----:B0-----:R-:W-:-:S03]  /*0d60*/  @!P0 IMAD.WIDE.U32 R132, R157, 0x10, R128 ;  /* 0x000000109d848825 */ /* 0x001fc600078e0080 */
[----:B------:R-:W0:Y:S02]  /*0d70*/  @!P0 LDC.64 R128, c[0x0][0x220] ;  /* 0x00008800ff808b82 */ /* 0x000e240000000a00 */
[----:B------:R-:W3:Y:S01]  /*0d80*/  @!P0 LDG.E.128 R120, desc[UR6][R132.64] ;  /* 0x0000000684788981 */ /* 0x000ee2000c1e1d00 */
[----:B0-----:R-:W-:-:S05]  /*0d90*/  @!P0 IMAD.WIDE.U32 R128, R156, 0x10, R128 ;  /* 0x000000109c808825 */ /* 0x001fca00078e0080 */
[----:B------:R0:W3:Y:S02]  /*0da0*/  @!P0 LDG.E.128 R112, desc[UR6][R128.64] ;  /* 0x0000000680708981 */ /* 0x0000e4000c1e1d00 */
[----:B0-----:R-:W0:Y:S01]  /*0db0*/  @!P0 LDC.64 R128, c[0x0][0x220] ;  /* 0x00008800ff808b82 */ /* 0x001e220000000a00 */
[----:B-1----:R-:W-:-:S04]  /*0dc0*/  @!P0 IMAD.WIDE R130, R2, 0x4, R130 ;  /* 0x0000000402828825 */ /* 0x002fc800078e0282 */
[----:B------:R-:W-:Y:S01]  /*0dd0*/  IMAD.WIDE R132, R2, 0x4, R138 ;  /* 0x0000000402847825 */ /* 0x000fe200078e028a */
[----:B------:R-:W4:Y:S04]  /*0de0*/  @!P0 LDG.E R207, desc[UR6][R130.64] ;  /* 0x0000000682cf8981 */ /* 0x000f28000c1e1900 */
[----:B------:R-:W3:Y:S01]  /*0df0*/  LDG.E R177, desc[UR6][R132.64] ;  /* 0x0000000684b17981 */ /* 0x000ee2000c1e1900 */
[----:B0-----:R-:W-:-:S05]  /*0e00*/  @!P0 IMAD.WIDE.U32 R128, R210, 0x10, R128 ;  /* 0x00000010d2808825 */ /* 0x001fca00078e0080 */
[----:B------:R0:W3:Y:S02]  /*0e10*/  @!P0 LDG.E.128 R116, desc[UR6][R128.64] ;  /* 0x0000000680748981 */ /* 0x0000e4000c1e1d00 */
[----:B0-----:R-:W0:Y:S02]  /*0e20*/  @!P0 LDC.64 R128, c[0x0][0x220] ;  /* 0x00008800ff808b82 */ /* 0x001e240000000a00 */
        /* <DEDUP_REMOVED lines=12> */
[----:B0-----:R-:W-:-:S04]  /*0ef0*/  @!P0 LEA R128, P1, R185, R128, 0x4 ;  /* 0x00000080b9808211 */ /* 0x001fc800078220ff */
[----:B------:R-:W-:-:S05]  /*0f00*/  @!P0 LEA.HI.X R129, R185, R129, RZ, 0x4, P1 ;  /* 0x00000081b9818211 */ /* 0x000fca00008f24ff */
[----:B------:R0:W3:Y:S01]  /*0f10*/  @!P0 LDG.E.128 R152, desc[UR6][R128.64] ;  /* 0x0000000680988981 */ /* 0x0000e2000c1e1d00 */
[----:B-----5:R-:W1:Y:S08]  /*0f20*/  @P0 MUFU.RCP R197, R87 ;  /* 0x0000005700c50308 */ /* 0x020e700000001000 */
[----:B------:R-:W4:Y:S08]  /*0f30*/  @P0 MUFU.RCP R191, R81 ;  /* 0x0000005100bf0308 */ /* 0x000f300000001000 */
[----:B------:R-:W0:Y:S08]  /*0f40*/  @P0 MUFU.RCP R192, R82 ;  /* 0x0000005200c00308 */ /* 0x000e300000001000 */
[----:B------:R-:W3:Y:S08]  /*0f50*/  @P0 MUFU.RCP R130, R77 ;  /* 0x0000004d00820308 */ /* 0x000ef00000001000 */
[----:B------:R-:W3:Y:S08]  /*0f60*/  @P0 MUFU.RCP R132, R79 ;  /* 0x0000004f00840308 */ /* 0x000ef00000001000 */
[----:B------:R-:W3:Y:S01]  /*0f70*/  @P0 MUFU.RCP R159, R80 ;  /* 0x00000050009f0308 */ /* 0x000ee20000001000 */
[----:B--2---:R-:W-:-:S07]  /*0f80*/  @P0 FADD.FTZ R158, -R43, R123 ;  /* 0x0000007b2b9e0221 */ /* 0x004fce0000010100 */
[----:B------:R-:W2:Y:S01]  /*0f90*/  @P0 MUFU.RCP R131, R76 ;  /* 0x0000004c00830308 */ /* 0x000ea20000001000 */
[----:B------:R-:W-:-:S07]  /*0fa0*/  @P0 FADD.FTZ R128, -R37, R125 ;  /* 0x0000007d25800221 */ /* 0x000fce0000010100 */
[----:B------:R-:W2:Y:S01]  /*0fb0*/  @P0 MUFU.RCP R206, R88 ;  /* 0x0000005800ce0308 */ /* 0x000ea20000001000 */
[----:B------:R-:W-:-:S07]  /*0fc0*/  @P0 FADD.FTZ R129, -R38, R126 ;  /* 0x0000007e26810221 */ /* 0x000fce0000010100 */
[----:B------:R-:W2:Y:S01]  /*0fd0*/  @P0 MUFU.RCP R193, R83 ;  /* 0x0000005300c10308 */ /* 0x000ea20000001000 */
[----:B------:R-:W-:Y:S01]  /*0fe0*/  @P0 FADD.FTZ R187, -R33, R141 ;  /* 0x0000008d21bb0221 */ /* 0x000fe20000010100 */
[----:B------:R-:W-:Y:S01]  /*0ff0*/  @P0 FADD.FTZ R189, -R35, R143 ;  /* 0x0000008f23bd0221 */ /* 0x000fe20000010100 */
[----:B-1----:R-:W-:-:S05]  /*1000*/  @P0 FMUL.FTZ R197, R158, R197 ;  /* 0x000000c59ec50220 */ /* 0x002fca0000410000 */
[----:B------:R-:W1:Y:S01]  /*1010*/  @P0 MUFU.RCP R194, R84 ;  /* 0x0000005400c20308 */ /* 0x000e620000001000 */
[----:B----4-:R-:W-:Y:S01]  /*1020*/  @P0 FMUL.FTZ R191, R128, R191 ;  /* 0x000000bf80bf0220 */ /* 0x010fe20000410000 */
[----:B0-----:R-:W-:Y:S01]  /*1030*/  @P0 FMUL.FTZ R192, R129, R192 ;  /* 0x000000c081c00220 */ /* 0x001fe20000410000 */
[----:B------:R-:W-:-:S05]  /*1040*/  @P0 FADD.FTZ R190, -R36, R124 ;  /* 0x0000007c24be0221 */ /* 0x000fca0000010100 */
[----:B------:R-:W0:Y:S01]  /*1050*/  @P0 MUFU.RCP R211, R92 ;  /* 0x0000005c00d30308 */ /* 0x000e220000001000 */
[--C-:B------:R-:W-:Y:S01]  /*1060*/  @!P0 FADD.FTZ R158, R141, -R207.reuse ;  /* 0x800000cf8d9e8221 */ /* 0x100fe20000010000 */
[----:B------:R-:W-:Y:S01]  /*1070*/  @!P0 FADD.FTZ R212, R143, -R207 ;  /* 0x800000cf8fd48221 */ /* 0x000fe20000010000 */
[----:B------:R-:W-:-:S04]  /*1080*/  IMAD.WIDE.U32 R128, R157, 0x10, R220 ;  /* 0x000000109d807825 */ /* 0x000fc800078e00dc */
[----:B------:R-:W-:Y:S01]  /*1090*/  @P0 FADD.FTZ R186, -R32, R140 ;  /* 0x0000008c20ba0221 */ /* 0x000fe20000010100 */
[----:B------:R-:W4:Y:S01]  /*10a0*/  @P0 MUFU.RCP R195, R85 ;  /* 0x0000005500c30308 */ /* 0x000f220000001000 */
[----:B---3--:R-:W-:Y:S01]  /*10b0*/  @!P0 FADD.FTZ R124, R124, -R207 ;  /* 0x800000cf7c7c8221 */ /* 0x008fe20000010000 */
[----:B------:R-:W-:Y:S01]  /*10c0*/  @P0 FADD.FTZ R157, -R44, R112 ;  /* 0x000000702c9d0221 */ /* 0x000fe20000010100 */
[----:B------:R-:W-:Y:S01]  /*10d0*/  @P0 FMUL.FTZ R187, R187, R130 ;  /* 0x00000082bbbb0220 */ /* 0x000fe20000410000 */
[----:B------:R-:W-:-:S04]  /*10e0*/  @P0 FMUL.FTZ R189, R189, R132 ;  /* 0x00000084bdbd0220 */ /* 0x000fc80000410000 */
[----:B------:R-:W3:Y:S01]  /*10f0*/  @P0 MUFU.RCP R196, R86 ;  /* 0x0000005600c40308 */ /* 0x000ee20000001000 */
[----:B------:R-:W-:Y:S01]  /*1100*/  @!P0 FADD.FTZ R112, R112, -R207 ;  /* 0x800000cf70708221 */ /* 0x000fe20000010000 */
[C---:B------:R-:W-:Y:S01]  /*1110*/  @!P0 FMUL.FTZ R187, R177.reuse, R158 ;  /* 0x0000009eb1bb8220 */ /* 0x040fe20000410000 */
[----:B------:R-:W-:Y:S01]  /*1120*/  @!P0 FMUL.FTZ R189, R177, R212 ;  /* 0x000000d4b1bd8220 */ /* 0x000fe20000410000 */
[----:B------:R-:W-:Y:S01]  /*1130*/  @P0 FMUL.FTZ R190, R190, R159 ;  /* 0x0000009fbebe0220 */ /* 0x000fe20000410000 */
[----:B------:R-:W-:Y:S01]  /*1140*/  @P0 FADD.FTZ R130, -R39, R127 ;  /* 0x0000007f27820221 */ /* 0x000fe20000010100 */
[--C-:B------:R-:W-:Y:S01]  /*1150*/  @!P0 FADD.FTZ R158, R126, -R207.reuse ;  /* 0x800000cf7e9e8221 */ /* 0x100fe20000010000 */
[----:B------:R-:W-:Y:S01]  /*1160*/  @!P0 FADD.FTZ R212, R127, -R207 ;  /* 0x800000cf7fd48221 */ /* 0x000fe20000010000 */
[----:B------:R-:W3:Y:S01]  /*1170*/  @P0 MUFU.RCP R209, R90 ;  /* 0x0000005a00d10308 */ /* 0x000ee20000001000 */
[----:B--2---:R-:W-:Y:S01]  /*1180*/  @P0 FMUL.FTZ R186, R186, R131 ;  /* 0x00000083baba0220 */ /* 0x004fe20000410000 */
[----:B------:R-:W-:Y:S01]  /*1190*/  @!P0 FMUL.FTZ R190, R177, R124 ;  /* 0x0000007cb1be8220 */ /* 0x000fe20000410000 */
[----:B------:R-:W-:Y:S01]  /*11a0*/  @P0 FMUL.FTZ R206, R157, R206 ;  /* 0x000000ce9dce0220 */ /* 0x000fe20000410000 */
[----:B------:R-:W-:Y:S01]  /*11b0*/  @P0 FADD.FTZ R131, -R40, R120 ;  /* 0x0000007828830221 */ /* 0x000fe20000010100 */
[----:B------:R-:W-:Y:S01]  /*11c0*/  @!P0 FADD.FTZ R124, R125, -R207 ;  /* 0x800000cf7d7c8221 */ /* 0x000fe20000010000 */
[----:B------:R-:W-:-:S02]  /*11d0*/  @!P0 FMUL.FTZ R206, R177, R112 ;  /* 0x00000070b1ce8220 */ /* 0x000fc40000410000 */
[----:B------:R-:W2:Y:S01]  /*11e0*/  @P0 MUFU.RCP R126, R91 ;  /* 0x0000005b007e0308 */ /* 0x000ea20000001000 */
[----:B------:R-:W-:Y:S01]  /*11f0*/  @P0 FADD.FTZ R112, -R48, R116 ;  /* 0x0000007430700221 */ /* 0x000fe20000010100 */
[----:B------:R-:W-:Y:S01]  /*1200*/  @P0 FMUL.FTZ R193, R130, R193 ;  /* 0x000000c182c10220 */ /* 0x000fe20000410000 */
[----:B------:R-:W-:Y:S01]  /*1210*/  @!P0 FMUL.FTZ R193, R177, R212 ;  /* 0x000000d4b1c18220 */ /* 0x000fe20000410000 */
[----:B-1----:R-:W-:Y:S01]  /*1220*/  @P0 FMUL.FTZ R194, R131, R194 ;  /* 0x000000c283c20220 */ /* 0x002fe20000410000 */
[----:B------:R-:W-:Y:S01]  /*1230*/  @P0 FADD.FTZ R130, -R41, R121 ;  /* 0x0000007929820221 */ /* 0x000fe20000010100 */
[----:B------:R-:W-:Y:S01]  /*1240*/  @!P0 FMUL.FTZ R191, R177, R124 ;  /* 0x0000007cb1bf8220 */ /* 0x000fe20000410000 */
[----:B------:R-:W-:Y:S01]  /*1250*/  @P0 FADD.FTZ R131, -R42, R122 ;  /* 0x0000007a2a830221 */ /* 0x000fe20000010100 */
[----:B------:R-:W1:Y:S01]  /*1260*/  @P0 MUFU.RCP R212, R93 ;  /* 0x0000005d00d40308 */ /* 0x000e620000001000 */
[--C-:B------:R-:W-:Y:S01]  /*1270*/  @!P0 FADD.FTZ R124, R121, -R207.reuse ;  /* 0x800000cf797c8221 */ /* 0x100fe20000010000 */
[--C-:B------:R-:W-:Y:S01]  /*1280*/  @!P0 FADD.FTZ R122, R122, -R207.reuse ;  /* 0x800000cf7a7a8221 */ /* 0x100fe20000010000 */
[----:B0-----:R-:W-:Y:S01]  /*1290*/  @P0 FMUL.FTZ R211, R112, R211 ;  /* 0x000000d370d30220 */ /* 0x001fe20000410000 */
[----:B----4-:R-:W-:Y:S01]  /*12a0*/  @P0 FMUL.FTZ R195, R130, R195 ;  /* 0x000000c382c30220 */ /* 0x010fe20000410000 */
[----:B------:R-:W-:-:S03]  /*12b0*/  @!P0 FADD.FTZ R120, R120, -R207 ;  /* 0x800000cf78788221 */ /* 0x000fc60000010000 */
[----:B------:R-:W0:Y:S01]  /*12c0*/  @P0 MUFU.RCP R208, R89 ;  /* 0x0000005900d00308 */ /* 0x000e220000001000 */
[----:B---3--:R-:W-:Y:S01]  /*12d0*/  @P0 FMUL.FTZ R196, R131, R196 ;  /* 0x000000c483c40220 */ /* 0x008fe20000410000 */
[C---:B------:R-:W-:Y:S01]  /*12e0*/  @!P0 FMUL.FTZ R195, R177.reuse, R124 ;  /* 0x0000007cb1c38220 */ /* 0x040fe20000410000 */
[----:B------:R-:W-:Y:S01]  /*12f0*/  @!P0 FMUL.FTZ R196, R177, R122 ;  /* 0x0000007ab1c48220 */ /* 0x000fe20000410000 */
[----:B------:R-:W-:-:S04]  /*1300*/  @P0 FADD.FTZ R124, -R46, R114 ;  /* 0x000000722e7c0221 */ /* 0x000fc80000010100 */
[----:B------:R-:W3:Y:S01]  /*1310*/  @P0 MUFU.RCP R112, R95 ;  /* 0x0000005f00700308 */ /* 0x000ee20000001000 */
[----:B------:R-:W-:Y:S01]  /*1320*/  @P0 FADD.FTZ R121, -R45, R113 ;  /* 0x000000712d790221 */ /* 0x000fe20000010100 */
[----:B------:R-:W-:Y:S01]  /*1330*/  @!P0 FADD.FTZ R122, R113, -R207 ;  /* 0x800000cf717a8221 */ /* 0x000fe20000010000 */
[----:B------:R-:W-:Y:S01]  /*1340*/  @!P0 FMUL.FTZ R194, R177, R120 ;  /* 0x00000078b1c28220 */ /* 0x000fe20000410000 */
[----:B------:R-:W-:Y:S01]  /*1350*/  @P0 FADD.FTZ R113, -R47, R115 ;  /* 0x000000732f710221 */ /* 0x000fe20000010100 */
[--C-:B------:R-:W-:Y:S01]  /*1360*/  @!P0 FADD.FTZ R120, R123, -R207.reuse ;  /* 0x800000cf7b788221 */ /* 0x100fe20000010000 */
[----:B------:R-:W-:Y:S01]  /*1370*/  @P0 FMUL.FTZ R209, R124, R209 ;  /* 0x000000d17cd10220 */ /* 0x000fe20000410000 */
[----:B------:R-:W-:Y:S01]  /*1380*/  @!P0 FADD.FTZ R114, R114, -R207 ;  /* 0x800000cf72728221 */ /* 0x000fe20000010000 */
[----:B------:R-:W-:-:S04]  /*1390*/  IMAD.WIDE.U32 R124, R210, 0x10, R220 ;  /* 0x00000010d27c7825 */ /* 0x000fc800078e00dc */
[----:B--2---:R-:W-:Y:S01]  /*13a0*/  @P0 FMUL.FTZ R210, R113, R126 ;  /* 0x0000007e71d20220 */ /* 0x004fe20000410000 */
[----:B------:R-:W-:Y:S01]  /*13b0*/  @!P0 FMUL.FTZ R197, R177, R120 ;  /* 0x00000078b1c58220 */ /* 0x000fe20000410000 */
[----:B------:R-:W-:Y:S01]  /*13c0*/  @P0 FADD.FTZ R113, -R49, R117 ;  /* 0x0000007531710221 */ /* 0x000fe20000010100 */
[----:B------:R-:W-:Y:S01]  /*13d0*/  @!P0 FMUL.FTZ R209, R177, R114 ;  /* 0x00000072b1d18220 */ /* 0x000fe20000410000 */
[--C-:B------:R-:W-:Y:S01]  /*13e0*/  @!P0 FADD.FTZ R120, R117, -R207.reuse ;  /* 0x800000cf75788221 */ /* 0x100fe20000010000 */
[----:B------:R-:W-:Y:S01]  /*13f0*/  @!P0 FADD.FTZ R114, R115, -R207 ;  /* 0x800000cf73728221 */ /* 0x000fe20000010000 */
[----:B------:R-:W-:Y:S01]  /*1400*/  @P0 FADD.FTZ R115, -R51, R119 ;  /* 0x0000007733730221 */ /* 0x000fe20000010100 */
[----:B------:R-:W2:Y:S01]  /*1410*/  @P0 MUFU.RCP R214, R94 ;  /* 0x0000005e00d60308 */ /* 0x000ea20000001000 */
[----:B-1----:R-:W-:Y:S01]  /*1420*/  @P0 FMUL.FTZ R212, R113, R212 ;  /* 0x000000d471d40220 */ /* 0x002fe20000410000 */
[----:B0-----:R-:W-:Y:S01]  /*1430*/  @P0 FMUL.FTZ R208, R121, R208 ;  /* 0x000000d079d00220 */ /* 0x001fe20000410000 */
[----:B------:R-:W-:Y:S01]  /*1440*/  @!P0 FMUL.FTZ R212, R177, R120 ;  /* 0x00000078b1d48220 */ /* 0x000fe20000410000 */
[----:B------:R-:W-:-:S04]  /*1450*/  IMAD.WIDE.U32 R120, R213, 0x10, R220 ;  /* 0x00000010d5787825 */ /* 0x000fc800078e00dc */
[----:B---3--:R-:W-:Y:S01]  /*1460*/  @P0 FMUL.FTZ R213, R115, R112 ;  /* 0x0000007073d50220 */ /* 0x008fe20000410000 */
[--C-:B------:R-:W-:Y:S01]  /*1470*/  @!P0 FADD.FTZ R112, R119, -R207.reuse ;  /* 0x800000cf77708221 */ /* 0x100fe20000010000 */
[----:B------:R-:W0:Y:S01]  /*1480*/  @P0 MUFU.RCP R216, R96 ;  /* 0x0000006000d80308 */ /* 0x000e220000001000 */
[----:B------:R-:W-:Y:S02]  /*1490*/  @!P0 FADD.FTZ R116, R116, -R207 ;  /* 0x800000cf74748221 */ /* 0x000fe40000010000 */
[----:B------:R-:W-:Y:S01]  /*14a0*/  @!P0 FMUL.FTZ R213, R177, R112 ;  /* 0x00000070b1d58220 */ /* 0x000fe20000410000 */
[----:B------:R-:W-:-:S04]  /*14b0*/  @P0 FADD.FTZ R113, -R50, R118 ;  /* 0x0000007632710221 */ /* 0x000fc80000010100 */
[----:B------:R-:W1:Y:S01]  /*14c0*/  @P0 MUFU.RCP R218, R99 ;  /* 0x0000006300da0308 */ /* 0x000e620000001000 */
[----:B--2---:R-:W-:-:S07]  /*14d0*/  @P0 FMUL.FTZ R214, R113, R214 ;  /* 0x000000d671d60220 */ /* 0x004fce0000410000 */
[----:B------:R-:W2:Y:S01]  /*14e0*/  @P0 MUFU.RCP R133, R78 ;  /* 0x0000004e00850308 */ /* 0x000ea20000001000 */
[----:B------:R-:W-:Y:S01]  /*14f0*/  @!P0 FADD.FTZ R140, R140, -R207 ;  /* 0x800000cf8c8c8221 */ /* 0x000fe20000010000 */
[----:B------:R-:W-:Y:S01]  /*1500*/  @P0 FADD.FTZ R188, -R34, R142 ;  /* 0x0000008e22bc0221 */ /* 0x000fe20000010100 */
[----:B------:R-:W-:Y:S01]  /*1510*/  @P0 FADD.FTZ R215, -R53, R165 ;  /* 0x000000a535d70221 */ /* 0x000fe20000010100 */
[----:B------:R-:W-:-:S04]  /*1520*/  IMAD.WIDE.U32 R136, R136, 0x10, R220 ;  /* 0x0000001088887825 */ /* 0x000fc800078e00dc */
[----:B------:R-:W-:Y:S01]  /*1530*/  @!P0 FADD.FTZ R222, R160, -R207 ;  /* 0x800000cfa0de8221 */ /* 0x000fe20000010000 */
[----:B------:R-:W-:Y:S01]  /*1540*/  LOP3.LUT P1, RZ, R135, 0xff, RZ, 0xc0, !PT ;  /* 0x000000ff87ff7812 */ /* 0x000fe2000782c0ff */
[----:B------:R-:W3:Y:S01]  /*1550*/  LDG.E.128 R128, desc[UR6][R128.64] ;  /* 0x0000000680807981 */ /* 0x000ee2000c1e1d00 */
[----:B------:R-:W4:Y:S01]  /*1560*/  @P0 MUFU.RCP R112, R98 ;  /* 0x0000006200700308 */ /* 0x000f220000001000 */
[----:B------:R-:W-:Y:S01]  /*1570*/  @P0 FADD.FTZ R113, -R52, R164 ;  /* 0x000000a434710221 */ /* 0x000fe20000010100 */
[----:B------:R-:W-:Y:S01]  /*1580*/  @!P0 FMUL.FTZ R211, R177, R116 ;  /* 0x00000074b1d38220 */ /* 0x000fe20000410000 */
[----:B------:R-:W-:-:S04]  /*1590*/  IMAD.WIDE.U32 R116, R217, 0x10, R220 ;  /* 0x00000010d9747825 */ /* 0x000fc800078e00dc */
[----:B------:R-:W-:Y:S01]  /*15a0*/  @P0 FADD.FTZ R217, -R54, R166 ;  /* 0x000000a636d90221 */ /* 0x000fe20000010100 */
[----:B0-----:R-:W-:Y:S01]  /*15b0*/  @P0 FMUL.FTZ R216, R113, R216 ;  /* 0x000000d871d80220 */ /* 0x001fe20000410000 */
[----:B------:R-:W-:Y:S01]  /*15c0*/  @P0 FADD.FTZ R113, -R55, R167 ;  /* 0x000000a737710221 */ /* 0x000fe20000010100 */
[C---:B------:R-:W-:Y:S01]  /*15d0*/  @!P0 FMUL.FTZ R210, R177.reuse, R114 ;  /* 0x00000072b1d28220 */ /* 0x040fe20000410000 */
[----:B------:R-:W-:Y:S01]  /*15e0*/  @!P0 FMUL.FTZ R186, R177, R140 ;  /* 0x0000008cb1ba8220 */ /* 0x000fe20000410000 */
[----:B------:R-:W0:Y:S01]  /*15f0*/  @P0 MUFU.RCP R114, R97 ;  /* 0x0000006100720308 */ /* 0x000e220000001000 */
[----:B-1----:R-:W-:Y:S01]  /*1600*/  @P0 FMUL.FTZ R218, R113, R218 ;  /* 0x000000da71da0220 */ /* 0x002fe20000410000 */
[--C-:B------:R-:W-:Y:S01]  /*1610*/  @!P0 FADD.FTZ R164, R164, -R207.reuse ;  /* 0x800000cfa4a48221 */ /* 0x100fe20000010000 */
[----:B------:R-:W-:Y:S01]  /*1620*/  @!P0 FADD.FTZ R142, R142, -R207 ;  /* 0x800000cf8e8e8221 */ /* 0x000fe20000010000 */
[----:B--2---:R-:W-:Y:S01]  /*1630*/  @P0 FMUL.FTZ R188, R188, R133 ;  /* 0x00000085bcbc0220 */ /* 0x004fe20000410000 */
[--C-:B------:R-:W-:Y:S01]  /*1640*/  IMAD.WIDE.U32 R156, R156, 0x10, R220.reuse ;  /* 0x000000109c9c7825 */ /* 0x100fe200078e00dc */
[----:B------:R-:W2:Y:S03]  /*1650*/  LDG.E.128 R136, desc[UR6][R136.64] ;  /* 0x0000000688887981 */ /* 0x000ea6000c1e1d00 */
[----:B----4-:R-:W-:Y:S01]  /*1660*/  @P0 FMUL.FTZ R217, R217, R112 ;  /* 0x00000070d9d90220 */ /* 0x010fe20000410000 */
[----:B------:R-:W-:-:S04]  /*1670*/  IMAD.WIDE.U32 R112, R219, 0x10, R220 ;  /* 0x00000010db707825 */ /* 0x000fc800078e00dc */
[C---:B------:R-:W-:Y:S01]  /*1680*/  @!P0 FMUL.FTZ R192, R177.reuse, R158 ;  /* 0x0000009eb1c08220 */ /* 0x040fe20000410000 */
[----:B------:R-:W1:Y:S01]  /*1690*/  @P0 MUFU.RCP R219, R100 ;  /* 0x0000006400db0308 */ /* 0x000e620000001000 */
[----:B------:R-:W-:Y:S01]  /*16a0*/  @!P0 FMUL.FTZ R216, R177, R164 ;  /* 0x000000a4b1d88220 */ /* 0x000fe20000410000 */
[----:B------:R-:W-:Y:S01]  /*16b0*/  @!P0 FADD.FTZ R164, R166, -R207 ;  /* 0x800000cfa6a48221 */ /* 0x000fe20000010000 */
[----:B------:R-:W-:-:S04]  /*16c0*/  IMAD.WIDE.U32 R140, R185, 0x10, R220 ;  /* 0x00000010b98c7825 */ /* 0x000fc800078e00dc */
[----:B------:R-:W-:Y:S01]  /*16d0*/  @!P0 FMUL.FTZ R188, R177, R142 ;  /* 0x0000008eb1bc8220 */ /* 0x000fe20000410000 */
[--C-:B------:R-:W-:Y:S01]  /*16e0*/  @!P0 FADD.FTZ R167, R167, -R207.reuse ;  /* 0x800000cfa7a78221 */ /* 0x100fe20000010000 */
[----:B------:R-:W-:Y:S01]  /*16f0*/  @!P0 FMUL.FTZ R217, R177, R164 ;  /* 0x000000a4b1d98220 */ /* 0x000fe20000410000 */
[----:B------:R-:W-:Y:S01]  /*1700*/  @P0 FADD.FTZ R164, -R56, R160 ;  /* 0x000000a038a40221 */ /* 0x000fe20000010100 */
[----:B------:R-:W4:Y:S01]  /*1710*/  @P0 MUFU.RCP R166, R101 ;  /* 0x0000006500a60308 */ /* 0x000f220000001000 */
[----:B0-----:R-:W-:Y:S01]  /*1720*/  @P0 FMUL.FTZ R215, R215, R114 ;  /* 0x00000072d7d70220 */ /* 0x001fe20000410000 */
[----:B------:R-:W-:Y:S01]  /*1730*/  @!P0 FADD.FTZ R114, R165, -R207 ;  /* 0x800000cfa5728221 */ /* 0x000fe20000010000 */
[--C-:B------:R-:W-:Y:S01]  /*1740*/  IMAD.WIDE.U32 R132, R134, 0x10, R220.reuse ;  /* 0x0000001086847825 */ /* 0x100fe200078e00dc */
[----:B------:R-:W3:Y:S04]  /*1750*/  LDG.E.128 R140, desc[UR6][R140.64] ;  /* 0x000000068c8c7981 */ /* 0x000ee8000c1e1d00 */
[----:B------:R-:W3:Y:S01]  /*1760*/  LDG.E.128 R156, desc[UR6][R156.64] ;  /* 0x000000069c9c7981 */ /* 0x000ee2000c1e1d00 */
[----:B-1----:R-:W-:Y:S01]  /*1770*/  @P0 FMUL.FTZ R219, R164, R219 ;  /* 0x000000dba4db0220 */ /* 0x002fe20000410000 */
[----:B------:R-:W-:-:S02]  /*1780*/  IMAD.WIDE.U32 R164, R184, 0x10, R220 ;  /* 0x00000010b8a47825 */ /* 0x000fc400078e00dc */
[----:B------:R-:W0:Y:S02]  /*1790*/  @P0 MUFU.RCP R221, R102 ;  /* 0x0000006600dd0308 */ /* 0x000e240000001000 */
[----:B------:R-:W-:Y:S01]  /*17a0*/  @!P0 FMUL.FTZ R218, R177, R167 ;  /* 0x000000a7b1da8220 */ /* 0x000fe20000410000 */
[----:B------:R-:W-:Y:S01]  /*17b0*/  @P0 FADD.FTZ R167, -R57, R161 ;  /* 0x000000a139a70221 */ /* 0x000fe20000010100 */
[----:B------:R-:W-:Y:S01]  /*17c0*/  @!P0 FADD.FTZ R161, R161, -R207 ;  /* 0x800000cfa1a18221 */ /* 0x000fe20000010000 */
[----:B------:R-:W3:Y:S03]  /*17d0*/  LDG.E.128 R132, desc[UR6][R132.64] ;  /* 0x0000000684847981 */ /* 0x000ee6000c1e1d00 */
[----:B------:R-:W1:Y:S01]  /*17e0*/  @P0 MUFU.RCP R160, R103 ;  /* 0x0000006700a00308 */ /* 0x000e620000001000 */
[----:B----4-:R-:W-:Y:S01]  /*17f0*/  @P0 FMUL.FTZ R220, R167, R166 ;  /* 0x000000a6a7dc0220 */ /* 0x010fe20000410000 */
[----:B------:R-:W-:Y:S01]  /*1800*/  @!P0 FMUL.FTZ R220, R177, R161 ;  /* 0x000000a1b1dc8220 */ /* 0x000fe20000410000 */
[----:B------:R-:W-:Y:S01]  /*1810*/  @P0 FADD.FTZ R161, -R58, R162 ;  /* 0x000000a23aa10221 */ /* 0x000fe20000010100 */
[----:B------:R-:W-:Y:S01]  /*1820*/  @!P0 FMUL.FTZ R219, R177, R222 ;  /* 0x000000deb1db8220 */ /* 0x000fe20000410000 */
[----:B------:R-:W-:Y:S01]  /*1830*/  @P0 FADD.FTZ R222, -R59, R163 ;  /* 0x000000a33bde0221 */ /* 0x000fe20000010100 */
[----:B------:R-:W4:Y:S01]  /*1840*/  LDG.E.128 R124, desc[UR6][R124.64] ;  /* 0x000000067c7c7981 */ /* 0x000f22000c1e1d00 */
[----:B0-----:R-:W-:Y:S01]  /*1850*/  @P0 FMUL.FTZ R161, R161, R221 ;  /* 0x000000dda1a10220 */ /* 0x001fe20000410000 */
[----:B------:R-:W-:Y:S01]  /*1860*/  @P0 MUFU.RCP R245, R110 ;  /* 0x0000006e00f50308 */ /* 0x000fe20000001000 */
[----:B------:R-:W-:Y:S01]  /*1870*/  @!P0 FMUL.FTZ R208, R177, R122 ;  /* 0x0000007ab1d08220 */ /* 0x000fe20000410000 */
[--C-:B------:R-:W-:Y:S01]  /*1880*/  @!P0 FADD.FTZ R163, R163, -R207.reuse ;  /* 0x800000cfa3a38221 */ /* 0x100fe20000010000 */
[----:B------:R-:W4:Y:S01]  /*1890*/  LDG.E.128 R120, desc[UR6][R120.64] ;  /* 0x0000000678787981 */ /* 0x000f22000c1e1d00 */
[----:B------:R-:W-:Y:S01]  /*18a0*/  @!P0 FADD.FTZ R118, R118, -R207 ;  /* 0x800000cf76768221 */ /* 0x000fe20000010000 */
[----:B------:R-:W-:Y:S01]  /*18b0*/  @!P0 FMUL.FTZ R215, R177, R114 ;  /* 0x00000072b1d78220 */ /* 0x000fe20000410000 */
[----:B-1----:R-:W-:-:S02]  /*18c0*/  @P0 FMUL.FTZ R160, R222, R160 ;  /* 0x000000a0dea00220 */ /* 0x002fc40000410000 */
[----:B------:R-:W0:Y:S01]  /*18d0*/  @P0 MUFU.RCP R221, R104 ;  /* 0x0000006800dd0308 */ /* 0x000e220000001000 */
[----:B------:R-:W-:Y:S01]  /*18e0*/  @!P0 FADD.FTZ R222, R162, -R207 ;  /* 0x800000cfa2de8221 */ /* 0x000fe20000010000 */
[----:B------:R-:W4:Y:S04]  /*18f0*/  LDG.E.128 R112, desc[UR6][R112.64] ;  /* 0x0000000670707981 */ /* 0x000f28000c1e1d00 */
[----:B------:R-:W4:Y:S02]  /*1900*/  LDG.E.128 R164, desc[UR6][R164.64] ;  /* 0x00000006a4a47981 */ /* 0x000f24000c1e1d00 */
[----:B------:R-:W1:Y:S01]  /*1910*/  @P0 MUFU.RCP R162, R105 ;  /* 0x0000006900a20308 */ /* 0x000e620000001000 */
[----:B------:R-:W-:Y:S01]  /*1920*/  @!P0 FMUL.FTZ R160, R177, R163 ;  /* 0x000000a3b1a08220 */ /* 0x000fe20000410000 */
[----:B------:R-:W-:Y:S01]  /*1930*/  @P0 FADD.FTZ R163, -R60, R144 ;  /* 0x000000903ca30221 */ /* 0x000fe20000010100 */
[----:B------:R-:W-:Y:S01]  /*1940*/  @!P0 FMUL.FTZ R161, R177, R222 ;  /* 0x000000deb1a18220 */ /* 0x000fe20000410000 */
[----:B------:R-:W-:-:S02]  /*1950*/  @P0 FADD.FTZ R222, -R61, R145 ;  /* 0x000000913dde0221 */ /* 0x000fc40000010100 */
[----:B0-----:R-:W-:Y:S02]  /*1960*/  @P0 FMUL.FTZ R163, R163, R221 ;  /* 0x000000dda3a30220 */ /* 0x001fe40000410000 */
[----:B------:R-:W0:Y:S01]  /*1970*/  @P0 MUFU.RCP R221, R106 ;  /* 0x0000006a00dd0308 */ /* 0x000e220000001000 */
[--C-:B------:R-:W-:Y:S01]  /*1980*/  @!P0 FADD.FTZ R145, R145, -R207.reuse ;  /* 0x800000cf91918221 */ /* 0x100fe20000010000 */
[----:B-1----:R-:W-:Y:S01]  /*1990*/  @P0 FMUL.FTZ R162, R222, R162 ;  /* 0x000000a2dea20220 */ /* 0x002fe20000410000 */
[----:B------:R-:W-:-:S05]  /*19a0*/  @!P0 FADD.FTZ R222, R144, -R207 ;  /* 0x800000cf90de8221 */ /* 0x000fca0000010000 */
[----:B------:R-:W1:Y:S01]  /*19b0*/  @P0 MUFU.RCP R144, R107 ;  /* 0x0000006b00900308 */ /* 0x000e620000001000 */
[----:B------:R-:W-:Y:S01]  /*19c0*/  @!P0 FMUL.FTZ R162, R177, R145 ;  /* 0x00000091b1a28220 */ /* 0x000fe20000410000 */
[----:B------:R-:W-:Y:S01]  /*19d0*/  @P0 FADD.FTZ R145, -R62, R146 ;  /* 0x000000923e910221 */ /* 0x000fe20000010100 */
[----:B------:R-:W-:Y:S01]  /*19e0*/  @!P0 FMUL.FTZ R163, R177, R222 ;  /* 0x000000deb1a38220 */ /* 0x000fe20000410000 */
[----:B------:R-:W-:Y:S02]  /*19f0*/  @P0 FADD.FTZ R222, -R63, R147 ;  /* 0x000000933fde0221 */ /* 0x000fe40000010100 */
[----:B0-----:R-:W-:Y:S02]  /*1a00*/  @P0 FMUL.FTZ R145, R145, R221 ;  /* 0x000000dd91910220 */ /* 0x001fe40000410000 */
[----:B------:R-:W0:Y:S01]  /*1a10*/  @P0 MUFU.RCP R221, R108 ;  /* 0x0000006c00dd0308 */ /* 0x000e220000001000 */
[--C-:B------:R-:W-:Y:S01]  /*1a20*/  @!P0 FADD.FTZ R147, R147, -R207.reuse ;  /* 0x800000cf93938221 */ /* 0x100fe20000010000 */
[----:B-1----:R-:W-:Y:S01]  /*1a30*/  @P0 FMUL.FTZ R144, R222, R144 ;  /* 0x00000090de900220 */ /* 0x002fe20000410000 */
[----:B------:R-:W-:-:S05]  /*1a40*/  @!P0 FADD.FTZ R222, R146, -R207 ;  /* 0x800000cf92de8221 */ /* 0x000fca0000010000 */
[----:B------:R-:W1:Y:S01]  /*1a50*/  @P0 MUFU.RCP R146, R109 ;  /* 0x0000006d00920308 */ /* 0x000e620000001000 */
[----:B------:R-:W-:Y:S01]  /*1a60*/  @!P0 FMUL.FTZ R144, R177, R147 ;  /* 0x00000093b1908220 */ /* 0x000fe20000410000 */
[----:B------:R-:W-:-:S04]  /*1a70*/  @P0 FADD.FTZ R147, -R68, R148 ;  /* 0x0000009444930221 */ /* 0x000fc80000010100 */
[----:B0-----:R-:W-:Y:S01]  /*1a80*/  @P0 FMUL.FTZ R147, R147, R221 ;  /* 0x000000dd93930220 */ /* 0x001fe20000410000 */
[----:B------:R-:W-:Y:S01]  /*1a90*/  @P0 FADD.FTZ R221, -R69, R149 ;  /* 0x0000009545dd0221 */ /* 0x000fe20000010100 */
[----:B------:R-:W-:-:S03]  /*1aa0*/  @!P0 FADD.FTZ R149, R149, -R207 ;  /* 0x800000cf95958221 */ /* 0x000fc60000010000 */
[----:B-1----:R-:W-:Y:S02]  /*1ab0*/  @P0 FMUL.FTZ R146, R221, R146 ;  /* 0x00000092dd920220 */ /* 0x002fe40000410000 */
[----:B------:R-:W0:Y:S01]  /*1ac0*/  @P0 MUFU.RCP R221, R111 ;  /* 0x0000006f00dd0308 */ /* 0x000e220000001000 */
[----:B------:R-:W-:Y:S01]  /*1ad0*/  @!P0 FADD.FTZ R148, R148, -R207 ;  /* 0x800000cf94948221 */ /* 0x000fe20000010000 */
[C---:B------:R-:W-:Y:S01]  /*1ae0*/  @!P0 FMUL.FTZ R145, R177.reuse, R222 ;  /* 0x000000deb1918220 */ /* 0x040fe20000410000 */
[----:B------:R-:W-:Y:S01]  /*1af0*/  @!P0 FMUL.FTZ R146, R177, R149 ;  /* 0x00000095b1928220 */ /* 0x000fe20000410000 */
[----:B------:R-:W-:Y:S01]  /*1b00*/  @P0 FADD.FTZ R149, -R70, R150 ;  /* 0x0000009646950221 */ /* 0x000fe20000010100 */
[----:B------:R-:W-:Y:S01]  /*1b10*/  @!P0 FMUL.FTZ R147, R177, R148 ;  /* 0x00000094b1938220 */ /* 0x000fe20000410000 */
[----:B------:R-:W-:Y:S02]  /*1b20*/  @P0 FADD.FTZ R148, -R71, R151 ;  /* 0x0000009747940221 */ /* 0x000fe40000010100 */
[----:B------:R-:W1:Y:S01]  /*1b30*/  @P0 MUFU.RCP R222, R72 ;  /* 0x0000004800de0308 */ /* 0x000e620000001000 */
[----:B------:R-:W-:Y:S01]  /*1b40*/  @P0 FMUL.FTZ R149, R149, R245 ;  /* 0x000000f595950220 */ /* 0x000fe20000410000 */
[----:B------:R-:W-:-:S06]  /*1b50*/  @!P0 FADD.FTZ R150, R150, -R207 ;  /* 0x800000cf96968221 */ /* 0x000fcc0000010000 */
[----:B------:R-:W1:Y:S01]  /*1b60*/  @P0 MUFU.RCP R245, R73 ;  /* 0x0000004900f50308 */ /* 0x000e620000001000 */
[----:B0-----:R-:W-:Y:S01]  /*1b70*/  @P0 FMUL.FTZ R148, R148, R221 ;  /* 0x000000dd94940220 */ /* 0x001fe20000410000 */
[----:B------:R-:W-:-:S06]  /*1b80*/  @!P0 FMUL.FTZ R149, R177, R150 ;  /* 0x00000096b1958220 */ /* 0x000fcc0000410000 */
[----:B------:R-:W0:Y:S01]  /*1b90*/  @P0 MUFU.RCP R221, R74 ;  /* 0x0000004a00dd0308 */ /* 0x000e220000001000 */
[----:B------:R-:W-:Y:S01]  /*1ba0*/  @P0 FADD.FTZ R150, -R64, R152 ;  /* 0x0000009840960221 */ /* 0x000fe20000010100 */
[----:B------:R-:W-:-:S03]  /*1bb0*/  @P0 FADD.FTZ R249, -R66, R154 ;  /* 0x0000009a42f90221 */ /* 0x000fc60000010100 */
[----:B-1----:R-:W-:Y:S01]  /*1bc0*/  @P0 FMUL.FTZ R150, R150, R222 ;  /* 0x000000de96960220 */ /* 0x002fe20000410000 */
[----:B------:R-:W-:Y:S01]  /*1bd0*/  @!P0 FADD.FTZ R222, R152, -R207 ;  /* 0x800000cf98de8221 */ /* 0x000fe20000010000 */
[----:B------:R-:W-:Y:S01]  /*1be0*/  @P0 FADD.FTZ R152, -R65, R153 ;  /* 0x0000009941980221 */ /* 0x000fe20000010100 */
[----:B------:R-:W-:Y:S01]  /*1bf0*/  @!P0 FMUL.FTZ R214, R177, R118 ;  /* 0x00000076b1d68220 */ /* 0x000fe20000410000 */
[----:B------:R-:W-:Y:S01]  /*1c00*/  @!P0 FADD.FTZ R246, R153, -R207 ;  /* 0x800000cf99f68221 */ /* 0x000fe20000010000 */
[----:B------:R-:W4:Y:S01]  /*1c10*/  LDG.E.128 R116, desc[UR6][R116.64] ;  /* 0x0000000674747981 */ /* 0x000f22000c1e1d00 */
[----:B------:R-:W-:-:S03]  /*1c20*/  @P0 FMUL.FTZ R153, R152, R245 ;  /* 0x000000f598990220 */ /* 0x000fc60000410000 */
[----:B------:R-:W4:Y:S01]  /*1c30*/  LDL.LU R245, [R1+0x8] ;  /* 0x0000080001f57983 */ /* 0x000f220000300800 */
[----:B0-----:R-:W-:-:S03]  /*1c40*/  @P0 FMUL.FTZ R152, R249, R221 ;  /* 0x000000ddf9980220 */ /* 0x001fc60000410000 */
[----:B------:R-:W4:Y:S01]  /*1c50*/  LDL.LU R221, [R1] ;  /* 0x0000000001dd7983 */ /* 0x000f220000300800 */
[----:B------:R-:W-:-:S04]  /*1c60*/  @!P0 FADD.FTZ R151, R151, -R207 ;  /* 0x800000cf97978221 */ /* 0x000fc80000010000 */
[C---:B------:R-:W-:Y:S02]  /*1c70*/  @!P0 FMUL.FTZ R148, R177.reuse, R151 ;  /* 0x00000097b1948220 */ /* 0x040fe40000410000 */
[----:B------:R-:W0:Y:S01]  /*1c80*/  @P0 MUFU.RCP R151, R75 ;  /* 0x0000004b00970308 */ /* 0x000e220000001000 */
[----:B------:R-:W-:Y:S01]  /*1c90*/  @!P0 FMUL.FTZ R150, R177, R222 ;  /* 0x000000deb1968220 */ /* 0x000fe20000410000 */
[--C-:B------:R-:W-:Y:S01]  /*1ca0*/  @!P0 FADD.FTZ R154, R154, -R207.reuse ;  /* 0x800000cf9a9a8221 */ /* 0x100fe20000010000 */
[----:B------:R-:W-:Y:S01]  /*1cb0*/  @!P0 FADD.FTZ R207, R155, -R207 ;  /* 0x800000cf9bcf8221 */ /* 0x000fe20000010000 */
[----:B------:R-:W-:Y:S01]  /*1cc0*/  @P0 FADD.FTZ R155, -R67, R155 ;  /* 0x0000009b439b0221 */ /* 0x000fe20000010100 */
[C---:B------:R-:W-:Y:S01]  /*1cd0*/  @!P0 FMUL.FTZ R153, R177.reuse, R246 ;  /* 0x000000f6b1998220 */ /* 0x040fe20000410000 */
[----:B------:R-:W-:Y:S02]  /*1ce0*/  @!P0 FMUL.FTZ R152, R177, R154 ;  /* 0x0000009ab1988220 */ /* 0x000fe40000410000 */
[----:B0-----:R-:W-:Y:S01]  /*1cf0*/  @P0 FMUL.FTZ R151, R155, R151 ;  /* 0x000000979b970220 */ /* 0x001fe20000410000 */
[----:B------:R-:W-:Y:S01]  /*1d00*/  @!P0 FMUL.FTZ R151, R177, R207 ;  /* 0x000000cfb1978220 */ /* 0x000fe20000410000 */
[C---:B--2---:R-:W-:Y:S01]  /*1d10*/  FADD.FTZ R201, R136.reuse, R201 ;  /* 0x000000c988c97221 */ /* 0x044fe20000010000 */
[----:B------:R-:W-:Y:S01]  /*1d20*/  FFMA.FTZ R171, R136, R186, R171 ;  /* 0x000000ba88ab7223 */ /* 0x000fe200000100ab */
[C---:B---3--:R-:W-:Y:S01]  /*1d30*/  FADD.FTZ R183, R140.reuse, R183 ;  /* 0x000000b78cb77221 */ /* 0x048fe20000010000 */
[----:B------:R-:W-:Y:S01]  /*1d40*/  FFMA.FTZ R175, R140, R150, R175 ;  /* 0x000000968caf7223 */ /* 0x000fe200000100af */
[----:B------:R-:W-:Y:S01]  /*1d50*/  FMUL.FTZ R140, R72, R140 ;  /* 0x0000008c488c7220 */ /* 0x000fe20000410000 */
[C---:B------:R-:W-:Y:S01]  /*1d60*/  FADD.FTZ R182, R141.reuse, R182 ;  /* 0x000000b68db67221 */ /* 0x040fe20000010000 */
[----:B------:R-:W-:Y:S01]  /*1d70*/  FFMA.FTZ R176, R141, R153, R176 ;  /* 0x000000998db07223 */ /* 0x000fe200000100b0 */
[----:B------:R-:W-:Y:S01]  /*1d80*/  FMUL.FTZ R154, R73, R141 ;  /* 0x0000008d499a7220 */ /* 0x000fe20000410000 */
[----:B------:R-:W-:Y:S01]  /*1d90*/  FADD.FTZ R141, RZ, R140 ;  /* 0x0000008cff8d7221 */ /* 0x000fe20000010000 */
[----:B------:R-:W-:Y:S01]  /*1da0*/  FFMA.FTZ R155, R140, R150, RZ ;  /* 0x000000968c9b7223 */ /* 0x000fe200000100ff */
        /* <DEDUP_REMOVED lines=88> */
[C---:B----4-:R-:W-:Y:S01]  /*2330*/  FADD.FTZ R234, R124.reuse, R234 ;  /* 0x000000ea7cea7221 */ /* 0x050fe20000010000 */
        /* <DEDUP_REMOVED lines=38> */
[----:B------:R-:W-:Y:S01]  /*25a0*/  FMUL.FTZ R155, R104, R112 ;  /* 0x00000070689b7220 */ /* 0x000fe20000410000 */
        /* <DEDUP_REMOVED lines=8> */
[----:B------:R-:W-:Y:S01]  /*2630*/  FADD.FTZ R221, R114, R221 ;  /* 0x000000dd72dd7221 */ /* 0x000fe20000010000 */
[----:B------:R-:W-:Y:S01]  /*2640*/  FADD.FTZ R245, R164, R245 ;  /* 0x000000f5a4f57221 */ /* 0x000fe20000010000 */
[C---:B------:R-:W-:Y:S01]  /*2650*/  FADD.FTZ R241, R117.reuse, R241 ;  /* 0x000000f175f17221 */ /* 0x040fe20000010000 */
[----:B------:R-:W-:Y:S01]  /*2660*/  FFMA.FTZ R12, R117, R220, R12 ;  /* 0x000000dc750c7223 */ /* 0x000fe2000001000c */
[----:B------:R-:W-:Y:S01]  /*2670*/  FMUL.FTZ R117, R101, R117 ;  /* 0x0000007565757220 */ /* 0x000fe20000410000 */
[----:B------:R-:W-:Y:S01]  /*2680*/  FADD.FTZ R141, R141, R116 ;  /* 0x000000748d8d7221 */ /* 0x000fe20000010000 */
[----:B------:R-:W-:Y:S01]  /*2690*/  FFMA.FTZ R112, R116, R219, R112 ;  /* 0x000000db74707223 */ /* 0x000fe20000010070 */
[----:B------:R-:W-:Y:S01]  /*26a0*/  FADD.FTZ R251, R165, R251 ;  /* 0x000000fba5fb7221 */ /* 0x000fe20000010000 */
[----:B------:R-:W-:Y:S01]  /*26b0*/  STL [R1], R221 ;  /* 0x000000dd01007387 */ /* 0x000fe20000100800 */
[----:B------:R-:W-:Y:S01]  /*26c0*/  FADD.FTZ R250, R166, R250 ;  /* 0x000000faa6fa7221 */ /* 0x000fe20000010000 */
[C---:B------:R-:W-:Y:S01]  /*26d0*/  FADD.FTZ R244, R118.reuse, R244 ;  /* 0x000000f476f47221 */ /* 0x040fe20000010000 */
[----:B------:R-:W-:Y:S01]  /*26e0*/  FFMA.FTZ R9, R118, R161, R9 ;  /* 0x000000a176097223 */ /* 0x000fe20000010009 */
[----:B------:R0:W-:Y:S01]  /*26f0*/  STL [R1+0x8], R245 ;  /* 0x000008f501007387 */ /* 0x0001e20000100800 */
[----:B------:R-:W-:Y:S01]  /*2700*/  FMUL.FTZ R118, R102, R118 ;  /* 0x0000007666767220 */ /* 0x000fe20000410000 */
[----:B------:R-:W-:Y:S01]  /*2710*/  FADD.FTZ R141, R141, R117 ;  /* 0x000000758d8d7221 */ /* 0x000fe20000010000 */
[----:B------:R-:W-:Y:S01]  /*2720*/  FFMA.FTZ R112, R117, R220, R112 ;  /* 0x000000dc75707223 */ /* 0x000fe20000010070 */
[----:B------:R-:W-:Y:S01]  /*2730*/  STL [R1+0x4], R251 ;  /* 0x000004fb01007387 */ /* 0x000fe20000100800 */
[C---:B------:R-:W-:Y:S01]  /*2740*/  FADD.FTZ R243, R119.reuse, R243 ;  /* 0x000000f377f37221 */ /* 0x040fe20000010000 */
[-C--:B------:R-:W-:Y:S01]  /*2750*/  FFMA.FTZ R10, R119, R160.reuse, R10 ;  /* 0x000000a0770a7223 */ /* 0x080fe2000001000a */
[----:B0-----:R-:W0:Y:S01]  /*2760*/  S2R R245, SR_TID.X ;  /* 0x0000000000f57919 */ /* 0x001e220000002100 */
[----:B------:R-:W-:Y:S01]  /*2770*/  FMUL.FTZ R119, R103, R119 ;  /* 0x0000007767777220 */ /* 0x000fe20000410000 */
[----:B------:R-:W-:Y:S01]  /*2780*/  FADD.FTZ R141, R141, R118 ;  /* 0x000000768d8d7221 */ /* 0x000fe20000010000 */
[----:B------:R-:W-:Y:S01]  /*2790*/  FFMA.FTZ R112, R118, R161, R112 ;  /* 0x000000a176707223 */ /* 0x000fe20000010070 */
[----:B------:R1:W-:Y:S02]  /*27a0*/  STL [R1+0xc], R250 ;  /* 0x00000cfa01007387 */ /* 0x0003e40000100800 */
[----:B------:R-:W-:Y:S01]  /*27b0*/  FADD.FTZ R141, R141, R119 ;  /* 0x000000778d8d7221 */ /* 0x000fe20000010000 */
[----:B------:R-:W-:Y:S01]  /*27c0*/  FFMA.FTZ R112, R119, R160, R112 ;  /* 0x000000a077707223 */ /* 0x000fe20000010070 */
[----:B-1----:R-:W1:Y:S01]  /*27d0*/  S2R R250, SR_TID.X ;  /* 0x0000000000fa7919 */ /* 0x002e620000002100 */
        /* <DEDUP_REMOVED lines=8> */
[----:B------:R-:W-:Y:S02]  /*2860*/  FMUL.FTZ R222, R107, R115 ;  /* 0x000000736bde7220 */ /* 0x000fe40000410000 */
[----:B------:R-:W-:Y:S01]  /*2870*/  FADD.FTZ R112, R112, R221 ;  /* 0x000000dd70707221 */ /* 0x000fe20000010000 */
[----:B------:R-:W-:Y:S01]  /*2880*/  FFMA.FTZ R113, R221, R145, R113 ;  /* 0x00000091dd717223 */ /* 0x000fe20000010071 */
[----:B------:R-:W-:Y:S01]  /*2890*/  FFMA.FTZ R180, R164, R147, R180 ;  /* 0x00000093a4b47223 */ /* 0x000fe200000100b4 */
[----:B------:R-:W-:Y:S01]  /*28a0*/  FMUL.FTZ R164, R108, R164 ;  /* 0x000000a46ca47220 */ /* 0x000fe20000410000 */
        /* <DEDUP_REMOVED lines=9> */
[----:B0-----:R-:W-:Y:S01]  /*2940*/  SHF.R.U32.HI R251, RZ, 0x5, R245 ;  /* 0x00000005fffb7819 */ /* 0x001fe200000116f5 */
[----:B------:R-:W-:Y:S01]  /*2950*/  FFMA.FTZ R113, R165, R146, R113 ;  /* 0x00000092a5717223 */ /* 0x000fe20000010071 */
[C---:B------:R-:W-:Y:S01]  /*2960*/  FADD.FTZ R4, R167.reuse, R4 ;  /* 0x00000004a7047221 */ /* 0x040fe20000010000 */
[----:B------:R-:W-:Y:S01]  /*2970*/  FFMA.FTZ R5, R167, R148, R5 ;  /* 0x00000094a7057223 */ /* 0x000fe20000010005 */
[----:B------:R-:W-:Y:S01]  /*2980*/  UMOV UR4, 0xffffffff ;  /* 0xffffffff00047882 */ /* 0x000fe20000000000 */
[----:B------:R-:W-:Y:S01]  /*2990*/  FMUL.FTZ R167, R111, R167 ;  /* 0x000000a76fa77220 */ /* 0x000fe20000410000 */
[----:B------:R-:W-:Y:S01]  /*29a0*/  FADD.FTZ R112, R112, R166 ;  /* 0x000000a670707221 */ /* 0x000fe20000010000 */
[----:B-1----:R-:W-:Y:S01]  /*29b0*/  LOP3.LUT R246, R250, 0x1f, RZ, 0xc0, !PT ;  /* 0x0000001ffaf67812 */ /* 0x002fe200078ec0ff */
[----:B------:R-:W-:Y:S01]  /*29c0*/  FFMA.FTZ R113, R166, R149, R113 ;  /* 0x00000095a6717223 */ /* 0x000fe20000010071 */
[----:B------:R-:W-:Y:S01]  /*29d0*/  LOP3.LUT R141, R251, 0x7fffff8, RZ, 0xc0, !PT ;  /* 0x07fffff8fb8d7812 */ /* 0x000fe200078ec0ff */
[----:B------:R-:W-:Y:S01]  /*29e0*/  FFMA.FTZ R178, R114, R145, R178 ;  /* 0x0000009172b27223 */ /* 0x000fe200000100b2 */
[C---:B------:R-:W-:Y:S01]  /*29f0*/  FADD.FTZ R252, R115.reuse, R252 ;  /* 0x000000fc73fc7221 */ /* 0x040fe20000010000 */
[----:B------:R-:W-:Y:S01]  /*2a00*/  FFMA.FTZ R6, R115, R144, R6 ;  /* 0x0000009073067223 */ /* 0x000fe20000010006 */
[----:B------:R-:W-:Y:S01]  /*2a10*/  ISETP.NE.AND P0, PT, R246, RZ, PT ;  /* 0x000000fff600720c */ /* 0x000fe20003f05270 */
[----:B------:R-:W-:Y:S01]  /*2a20*/  FADD.FTZ R112, R112, R167 ;  /* 0x000000a770707221 */ /* 0x000fe20000010000 */
[----:B------:R-:W-:Y:S01]  /*2a30*/  @!P1 IADD3 R141, R141, 0x8, RZ ;  /* 0x000000088d8d9810 */ /* 0x000fe20007ffe0ff */
[----:B------:R-:W-:Y:S01]  /*2a40*/  FFMA.FTZ R113, R167, R148, R113 ;  /* 0x00000094a7717223 */ /* 0x000fe20000010071 */
[----:B------:R-:W-:Y:S09]  /*2a50*/  BRA.DIV UR4, `(.L_x_621) ;  /* 0x0000001a04887947 */ /* 0x000ff2000b800000 */
        /* <DEDUP_REMOVED lines=18> */
.L_x_637:
[----:B------:R-:W2:Y:S01]  /*2b80*/  @!P0 S2R R245, SR_CgaCtaId ;  /* 0x0000000000f58919 */ /* 0x000ea20000008800 */
[----:B-1----:R-:W-:Y:S01]  /*2b90*/  FADD.FTZ R112, R112, R114 ;  /* 0x0000007270707221 */ /* 0x002fe20000010000 */
[----:B------:R-:W-:Y:S01]  /*2ba0*/  LOP3.LUT R251, R251, 0x7, RZ, 0xc0, !PT ;  /* 0x00000007fbfb7812 */ /* 0x000fe200078ec0ff */
[----:B0-----:R-:W-:Y:S01]  /*2bb0*/  FADD.FTZ R113, R113, R115 ;  /* 0x0000007371717221 */ /* 0x001fe20000010000 */
[----:B------:R-:W0:Y:S01]  /*2bc0*/  S2R R250, SR_TID.X ;  /* 0x0000000000fa7919 */ /* 0x000e220000002100 */
[----:B------:R-:W-:Y:S01]  /*2bd0*/  @!P0 MOV R114, 0x400 ;  /* 0x0000040000728802 */ /* 0x000fe20000000f00 */
[----:B------:R-:W-:Y:S05]  /*2be0*/  WARPSYNC.ALL ;  /* 0x0000000000007948 */ /* 0x000fea0003800000 */
[----:B------:R-:W-:Y:S01]  /*2bf0*/  @!P0 IADD3 R115, R141, R251, RZ ;  /* 0x000000fb8d738210 */ /* 0x000fe20007ffe0ff */
[----:B------:R-:W-:Y:S01]  /*2c00*/  BSSY B0, `(.L_x_622) ;  /* 0x0000020000007945 */ /* 0x000fe20003800000 */
[----:B--2---:R-:W-:-:S04]  /*2c10*/  @!P0 LEA R114, R245, R114, 0x18 ;  /* 0x00000072f5728211 */ /* 0x004fc800078ec0ff */
[----:B------:R-:W-:-:S05]  /*2c20*/  @!P0 LEA R114, R115, R114, 0x3 ;  /* 0x0000007273728211 */ /* 0x000fca00078e18ff */
[----:B------:R1:W-:Y:S01]  /*2c30*/  @!P0 STS.64 [R114], R112 ;  /* 0x0000007072008388 */ /* 0x0003e20000000a00 */
[----:B------:R-:W-:Y:S01]  /*2c40*/  BAR.SYNC.DEFER_BLOCKING 0x0 ;  /* 0x0000000000007b1d */ /* 0x000fe20000010000 */
[----:B0-----:R-:W-:Y:S02]  /*2c50*/  LOP3.LUT P0, RZ, R251, 0x1f, R250, 0xf8, !PT ;  /* 0x0000001ffbff7812 */ /* 0x001fe4000780f8fa */
[----:B-1----:R-:W-:-:S11]  /*2c60*/  CS2R R114, SRZ ;  /* 0x0000000000727805 */ /* 0x002fd6000001ff00 */
        /* <DEDUP_REMOVED lines=25> */
.L_x_623:
[----:B------:R-:W-:Y:S05]  /*2e00*/  BSYNC B0 ;  /* 0x0000000000007941 */ /* 0x000fea0003800000 */
.L_x_622:
[----:B------:R-:W0:Y:S01]  /*2e10*/  S2R R112, SR_CTAID.X ;  /* 0x0000000000707919 */ /* 0x000e220000002500 */
[----:B------:R-:W-:Y:S01]  /*2e20*/  LOP3.LUT R249, R3, 0x1, RZ, 0xc0, !PT ;  /* 0x0000000103f97812 */ /* 0x000fe200078ec0ff */
[----:B------:R-:W-:Y:S01]  /*2e30*/  ULDC UR8, c[0x0][0x210] ;  /* 0x0000840000087ab9 */ /* 0x000fe20000000800 */
[----:B------:R-:W1:Y:S01]  /*2e40*/  S2R R246, SR_CTAID.X ;  /* 0x0000000000f67919 */ /* 0x000e620000002500 */
[----:B------:R-:W-:Y:S01]  /*2e50*/  USHF.L.U32 UR4, UR8, 0x2, URZ ;  /* 0x0000000208047899 */ /* 0x000fe2000800063f */
[----:B------:R-:W-:Y:S02]  /*2e60*/  IADD3 R249, -R249, RZ, RZ ;  /* 0x000000fff9f97210 */ /* 0x000fe40007ffe1ff */
[----:B0-----:R-:W-:-:S04]  /*2e70*/  SHF.R.U32.HI R112, RZ, 0x2, R112 ;  /* 0x00000002ff707819 */ /* 0x001fc80000011670 */
[----:B------:R-:W-:Y:S02]  /*2e80*/  LEA.HI R141, R250, R112, RZ, 0x18 ;  /* 0x00000070fa8d7211 */ /* 0x000fe400078fc0ff */
[----:B------:R-:W-:Y:S02]  /*2e90*/  LOP3.LUT R112, R249, UR4, RZ, 0xc0, !PT ;  /* 0x00000004f9707c12 */ /* 0x000fe4000f8ec0ff */
[----:B------:R-:W-:Y:S02]  /*2ea0*/  SHF.L.U32 R245, R141, 0x2, RZ ;  /* 0x000000028df57819 */ /* 0x000fe400000006ff */
[----:B-1----:R-:W-:Y:S02]  /*2eb0*/  LOP3.LUT R246, R246, 0x3, RZ, 0xc0, !PT ;  /* 0x00000003f6f67812 */ /* 0x002fe400078ec0ff */
[----:B------:R-:W-:Y:S02]  /*2ec0*/  IADD3 R245, P3, R112, R245, RZ ;  /* 0x000000f570f57210 */ /* 0x000fe40007f7e0ff */
[----:B------:R-:W0:Y:S02]  /*2ed0*/  @!P0 LDC.64 R112, c[0x0][0x250] ;  /* 0x00009400ff708b82 */ /* 0x000e240000000a00 */
[----:B------:R-:W-:-:S02]  /*2ee0*/  @!P0 IADD3 R250, P2, R246, R245, RZ ;  /* 0x000000f5f6fa8210 */ /* 0x000fc40007f5e0ff */
        /* <DEDUP_REMOVED lines=9> */
[----:B------:R-:W-:Y:S01]  /*2f80*/  LOP3.LUT R114, R249, UR8, RZ, 0xc0, !PT ;  /* 0x00000008f9727c12 */ /* 0x000fe2000f8ec0ff */
        /* <DEDUP_REMOVED lines=15> */
.L_x_625:
[----:B------:R-:W2:Y:S04]  /*3080*/  LDG.E.STRONG.GPU R115, desc[UR6][R112.64] ;  /* 0x0000000670737981 */ /* 0x000ea8000c1ef900 */
[----:B--2---:R-:W-:Y:S01]  /*3090*/  CCTL.IVALL ;  /* 0x00000000ff00798f */ /* 0x004fe20002000000 */
[----:B------:R-:W-:Y:S05]  /*30a0*/  YIELD ;  /* 0x0000000000007946 */ /* 0x000fea0003800000 */
[----:B------:R-:W-:-:S13]  /*30b0*/  ISETP.NE.AND P0, PT, R115, R114, PT ;  /* 0x000000727300720c */ /* 0x000fda0003f05270 */
[----:B------:R-:W-:Y:S05]  /*30c0*/  @P0 BRA `(.L_x_625) ;  /* 0xfffffffc00ec0947 */ /* 0x000fea000383ffff */
.L_x_624:
        /* <DEDUP_REMOVED lines=34> */
[----:B0-----:R-:W-:Y:S01]  /*32f0*/  FADD.FTZ R112, R113, R112 ;  /* 0x0000007071707221 */ /* 0x001fe20000010000 */
[----:B------:R-:W-:-:S03]  /*3300*/  FMUL.FTZ R113, R114, 2.4414062863797880709e-05 ;  /* 0x37cccccd72717820 */ /* 0x000fc60000410000 */
        /* <DEDUP_REMOVED lines=50> */
[----:B------:R-:W-:Y:S01]  /*3630*/  LEA R116, P0, R185, UR4, 0x4 ;  /* 0x00000004b9747c11 */ /* 0x000fe2000f8020ff */
[----:B------:R-:W-:-:S02]  /*3640*/  IMAD R118, R2, 0x2800, R0 ;  /* 0x0000280002767824 */ /* 0x000fc400078e0200 */
        /* <DEDUP_REMOVED lines=8> */
[----:B------:R-:W-:Y:S01]  /*36d0*/  IADD3 R129, R118, 0x400, RZ ;  /* 0x0000040076817810 */ /* 0x000fe20007ffe0ff */
[----:B------:R-:W-:Y:S01]  /*36e0*/  FADD.FTZ R186, R136, -R186 ;  /* 0x800000ba88ba7221 */ /* 0x000fe20000010000 */
[----:B------:R-:W-:Y:S01]  /*36f0*/  FADD.FTZ R187, R137, -R187 ;  /* 0x800000bb89bb7221 */ /* 0x000fe20000010000 */
[----:B------:R-:W-:Y:S01]  /*3700*/  IADD3 R131, R118, 0x800, RZ ;  /* 0x0000080076837810 */ /* 0x000fe20007ffe0ff */
[----:B------:R-:W-:Y:S01]  /*3710*/  FADD.FTZ R190, R132, -R190 ;  /* 0x800000be84be7221 */ /* 0x000fe20000010000 */
[----:B------:R-:W-:Y:S01]  /*3720*/  FADD.FTZ R191, R133, -R191 ;  /* 0x800000bf85bf7221 */ /* 0x000fe20000010000 */
[----:B------:R-:W-:Y:S01]  /*3730*/  FADD.FTZ R192, R134, -R192 ;  /* 0x800000c086c07221 */ /* 0x000fe20000010000 */
[----:B------:R-:W-:Y:S01]  /*3740*/  FADD.FTZ R193, R135, -R193 ;  /* 0x800000c187c17221 */ /* 0x000fe20000010000 */
        /* <DEDUP_REMOVED lines=9> */
[----:B------:R1:W-:Y:S01]  /*37e0*/  STG.E.128 desc[UR6][R116.64], R112 ;  /* 0x0000007074007986 */ /* 0x0003e2000c101d06 */
[----:B------:R-:W-:Y:S01]  /*37f0*/  FADD.FTZ R160, R119, -R160 ;  /* 0x800000a077a07221 */ /* 0x000fe20000010000 */
[C---:B------:R-:W-:Y:S01]  /*3800*/  IADD3 R133, R118.reuse, 0x1400, RZ ;  /* 0x0000140076857810 */ /* 0x040fe20007ffe0ff */
[----:B0-----:R-:W-:Y:S01]  /*3810*/  IMAD.WIDE.U32 R128, R129, 0x10, R138 ;  /* 0x0000001081807825 */ /* 0x001fe200078e008a */
[----:B------:R-:W-:-:S03]  /*3820*/  IADD3 R135, R118, 0x1800, RZ ;  /* 0x0000180076877810 */ /* 0x000fc60007ffe0ff */
[----:B------:R-:W-:Y:S01]  /*3830*/  FADD.FTZ R216, R120, -R216 ;  /* 0x800000d878d87221 */ /* 0x000fe20000010000 */
[C---:B------:R-:W-:Y:S01]  /*3840*/  IADD3 R137, R118.reuse, 0x1c00, RZ ;  /* 0x00001c0076897810 */ /* 0x040fe20007ffe0ff */
[----:B------:R-:W-:Y:S01]  /*3850*/  FADD.FTZ R215, R121, -R215 ;  /* 0x800000d779d77221 */ /* 0x000fe20000010000 */
[----:B------:R-:W-:Y:S01]  /*3860*/  IADD3 R151, R118, 0x2000, RZ ;  /* 0x0000200076977810 */ /* 0x000fe20007ffe0ff */
[----:B------:R-:W-:Y:S01]  /*3870*/  FADD.FTZ R217, R122, -R217 ;  /* 0x800000d97ad97221 */ /* 0x000fe20000010000 */
        /* <DEDUP_REMOVED lines=8> */
[C---:B-1----:R-:W-:Y:S01]  /*3900*/  FMUL.FTZ R115, R177.reuse, R189 ;  /* 0x000000bdb1737220 */ /* 0x042fe20000410000 */
        /* <DEDUP_REMOVED lines=16> */
[----:B------:R-:W-:Y:S01]  /*3a10*/  FADD.FTZ R163, R155, -R163 ;  /* 0x800000a39ba37221 */ /* 0x000fe20000010000 */
[----:B------:R-:W-:Y:S01]  /*3a20*/  FADD.FTZ R162, R207, -R162 ;  /* 0x800000a2cfa27221 */ /* 0x000fe20000010000 */
[----:B------:R0:W-:Y:S01]  /*3a30*/  STG.E.128 desc[UR6][R128.64], R112 ;  /* 0x0000007080007986 */ /* 0x0001e2000c101d06 */
[----:B------:R-:W-:Y:S01]  /*3a40*/  FADD.FTZ R147, R164, -R147 ;  /* 0x80000093a4937221 */ /* 0x000fe20000010000 */
[----:B------:R-:W-:Y:S01]  /*3a50*/  FADD.FTZ R146, R165, -R146 ;  /* 0x80000092a5927221 */ /* 0x000fe20000010000 */
[----:B------:R-:W-:Y:S01]  /*3a60*/  FADD.FTZ R149, R166, -R149 ;  /* 0x80000095a6957221 */ /* 0x000fe20000010000 */
[----:B------:R-:W-:Y:S01]  /*3a70*/  FADD.FTZ R148, R167, -R148 ;  /* 0x80000094a7947221 */ /* 0x000fe20000010000 */
[--C-:B------:R-:W-:Y:S01]  /*3a80*/  IMAD.WIDE.U32 R132, R133, 0x10, R138.reuse ;  /* 0x0000001085847825 */ /* 0x100fe200078e008a */
[----:B------:R1:W-:Y:S01]  /*3a90*/  STG.E.128 desc[UR6][R130.64], R116 ;  /* 0x0000007482007986 */ /* 0x0003e2000c101d06 */
[----:B------:R-:W-:Y:S01]  /*3aa0*/  IADD3 R2, R2, UR8, RZ ;  /* 0x0000000802027c10 */ /* 0x000fe2000fffe0ff */
        /* <DEDUP_REMOVED lines=11> */
[----:B------:R-:W-:Y:S01]  /*3b60*/  FMUL.FTZ R112, R177, R211 ;  /* 0x000000d3b1707220 */ /* 0x000fe20000410000 */
[----:B------:R-:W-:-:S04]  /*3b70*/  IMAD.WIDE.U32 R138, R151, 0x10, R138 ;  /* 0x00000010978a7825 */ /* 0x000fc800078e008a */
        /* <DEDUP_REMOVED lines=12> */
[C---:B------:R-:W-:Y:S01]  /*3c40*/  FMUL.FTZ R124, R177.reuse, R163 ;  /* 0x000000a3b17c7220 */ /* 0x040fe20000410000 */
[C---:B------:R-:W-:Y:S01]  /*3c50*/  FMUL.FTZ R131, R177.reuse, R148 ;  /* 0x00000094b1837220 */ /* 0x040fe20000410000 */
[C---:B------:R-:W-:Y:S01]  /*3c60*/  FMUL.FTZ R130, R177.reuse, R149 ;  /* 0x00000095b1827220 */ /* 0x040fe20000410000 */
[----:B------:R-:W-:Y:S01]  /*3c70*/  FMUL.FTZ R128, R177, R147 ;  /* 0x00000093b1807220 */ /* 0x000fe20000410000 */
[----:B------:R-:W-:Y:S04]  /*3c80*/  STG.E.128 desc[UR6][R132.64], R112 ;  /* 0x0000007084007986 */ /* 0x000fe8000c101d06 */
[----:B------:R0:W-:Y:S04]  /*3c90*/  STG.E.128 desc[UR6][R134.64], R116 ;  /* 0x0000007486007986 */ /* 0x0001e8000c101d06 */
[----:B------:R1:W-:Y:S04]  /*3ca0*/  STG.E.128 desc[UR6][R136.64], R120 ;  /* 0x0000007888007986 */ /* 0x0003e8000c101d06 */
[----:B------:R1:W-:Y:S04]  /*3cb0*/  STG.E.128 desc[UR6][R138.64], R124 ;  /* 0x0000007c8a007986 */ /* 0x0003e8000c101d06 */
[----:B------:R1:W-:Y:S01]  /*3cc0*/  STG.E.128 desc[UR6][R184.64], R128 ;  /* 0x00000080b8007986 */ /* 0x0003e2000c101d06 */
[----:B0-----:R-:W-:Y:S01]  /*3cd0*/  PRMT R135, R140, 0x7610, R135 ;  /* 0x000076108c877816 */ /* 0x001fe20000000087 */
[----:B------:R-:W-:Y:S06]  /*3ce0*/  @!P0 BRA `(.L_x_626) ;  /* 0xffffffcc003c8947 */ /* 0x000fec000383ffff */
[----:B------:R0:W5:Y:S01]  /*3cf0*/  LDL.LU R250, [R1] ;  /* 0x0000000001fa7983 */ /* 0x0001620000300800 */
[----:B------:R-:W-:Y:S02]  /*3d00*/  MOV R222, R224 ;  /* 0x000000e000de7202 */ /* 0x000fe40000000f00 */
[----:B------:R-:W-:Y:S01]  /*3d10*/  MOV R224, R226 ;  /* 0x000000e200e07202 */ /* 0x000fe20000000f00 */
[----:B------:R0:W5:Y:S01]  /*3d20*/  LDL.LU R96, [R1+0x8] ;  /* 0x0000080001607983 */ /* 0x0001620000300800 */
[----:B------:R-:W-:Y:S02]  /*3d30*/  MOV R226, R228 ;  /* 0x000000e400e27202 */ /* 0x000fe40000000f00 */
[----:B------:R-:W-:Y:S01]  /*3d40*/  MOV R228, R230 ;  /* 0x000000e600e47202 */ /* 0x000fe20000000f00 */
[----:B------:R0:W5:Y:S01]  /*3d50*/  LDL.LU R97, [R1+0x4] ;  /* 0x0000040001617983 */ /* 0x0001620000300800 */
[----:B------:R-:W-:Y:S02]  /*3d60*/  MOV R230, R232 ;  /* 0x000000e800e67202 */ /* 0x000fe40000000f00 */
[----:B------:R-:W-:Y:S01]  /*3d70*/  MOV R232, R234 ;  /* 0x000000ea00e87202 */ /* 0x000fe20000000f00 */
[----:B------:R0:W5:Y:S01]  /*3d80*/  LDL.LU R98, [R1+0xc] ;  /* 0x00000c0001627983 */ /* 0x0001620000300800 */
        /* <DEDUP_REMOVED lines=57> */
[----:B0-----:R-:W-:-:S07]  /*4120*/  MOV R99, R4 ;  /* 0x0000000400637202 */ /* 0x001fce0000000f00 */
.L_x_620:
[----:B-----5:R-:W0:Y:S01]  /*4130*/  LDC.64 R60, c[0x0][0x270] ;  /* 0x00009c00ff3c7b82 */ /* 0x020e220000000a00 */
[----:B------:R-:W-:-:S05]  /*4140*/  IMAD R5, R141, 0x2800, R0 ;  /* 0x000028008d057824 */ /* 0x000fca00078e0200 */
[C---:B------:R-:W-:Y:S02]  /*4150*/  IADD3 R35, R5.reuse, 0x400, RZ ;  /* 0x0000040005237810 */ /* 0x040fe40007ffe0ff */
[----:B------:R-:W2:Y:S01]  /*4160*/  LDC.64 R62, c[0x0][0x278] ;  /* 0x00009e00ff3e7b82 */ /* 0x000ea20000000a00 */
        /* <DEDUP_REMOVED lines=11> */
[----:B--2---:R-:W-:-:S04]  /*4220*/  IMAD.WIDE.U32 R4, R5, 0x10, R62 ;  /* 0x0000001005047825 */ /* 0x004fc800078e003e */
        /* <DEDUP_REMOVED lines=37> */
.L_x_621:
[----:B------:R-:W-:Y:S01]  /*4480*/  HFMA2.MMA R246, -RZ, RZ, 0, 9.5367431640625e-07 ;  /* 0x00000010fff67435 */ /* 0x000fe200000001ff */
[----:B------:R-:W-:Y:S02]  /*4490*/  MOV R249, R112 ;  /* 0x0000007000f97202 */ /* 0x000fe40000000f00 */
[----:B------:R-:W-:Y:S02]  /*44a0*/  MOV R245, 0x1f ;  /* 0x0000001f00f57802 */ /* 0x000fe40000000f00 */
[----:B------:R-:W-:-:S07]  /*44b0*/  MOV R115, 0xffffffff ;  /* 0xffffffff00737802 */ /* 0x000fce0000000f00 */
[----:B------:R-:W-:Y:S05]  /*44c0*/  WARPSYNC.COLLECTIVE R115, `(.L_x_627) ;  /* 0x0000000073087348 */ /* 0x000fea0003c00000 */
[----:B------:R0:W1:Y:S02]  /*44d0*/  SHFL.DOWN P2, R250, R249, R246, R245 ;  /* 0x080000f6f9fa7389 */ /* 0x00006400000400f5 */
[----:B01----:R-:W-:Y:S01]  /*44e0*/  ENDCOLLECTIVE ;  /* 0x000000000000791b */ /* 0x003fe20003800000 */
.L_x_627:
[----:B------:R-:W-:Y:S01]  /*44f0*/  MOV R249, R113 ;  /* 0x0000007100f97202 */ /* 0x000fe20000000f00 */
[----:B------:R-:W-:-:S07]  /*4500*/  FADD.FTZ R112, R112, R250 ;  /* 0x000000fa70707221 */ /* 0x000fce0000010000 */
[----:B------:R-:W-:Y:S05]  /*4510*/  WARPSYNC.COLLECTIVE R115, `(.L_x_628) ;  /* 0x0000000073087348 */ /* 0x000fea0003c00000 */
[----:B------:R0:W1:Y:S02]  /*4520*/  SHFL.DOWN P2, R250, R249, R246, R245 ;  /* 0x080000f6f9fa7389 */ /* 0x00006400000400f5 */
[----:B01----:R-:W-:Y:S01]  /*4530*/  ENDCOLLECTIVE ;  /* 0x000000000000791b */ /* 0x003fe20003800000 */
.L_x_628:
[----:B------:R-:W-:Y:S01]  /*4540*/  HFMA2.MMA R246, -RZ, RZ, 0, 4.76837158203125e-07 ;  /* 0x00000008fff67435 */ /* 0x000fe200000001ff */
[----:B------:R-:W-:Y:S01]  /*4550*/  MOV R249, R112 ;  /* 0x0000007000f97202 */ /* 0x000fe20000000f00 */
[----:B------:R-:W-:-:S09]  /*4560*/  FADD.FTZ R113, R113, R250 ;  /* 0x000000fa71717221 */ /* 0x000fd20000010000 */
[----:B------:R-:W-:Y:S05]  /*4570*/  WARPSYNC.COLLECTIVE R115, `(.L_x_629) ;  /* 0x0000000073087348 */ /* 0x000fea0003c00000 */
[----:B------:R0:W1:Y:S02]  /*4580*/  SHFL.DOWN P2, R250, R249, R246, R245 ;  /* 0x080000f6f9fa7389 */ /* 0x00006400000400f5 */
[----:B01----:R-:W-:Y:S01]  /*4590*/  ENDCOLLECTIVE ;  /* 0x000000000000791b */ /* 0x003fe20003800000 */
.L_x_629:
[----:B------:R-:W-:Y:S01]  /*45a0*/  MOV R249, R113 ;  /* 0x0000007100f97202 */ /* 0x000fe20000000f00 */
[----:B------:R-:W-:-:S07]  /*45b0*/  FADD.FTZ R112, R112, R250 ;  /* 0x000000fa70707221 */ /* 0x000fce0000010000 */
[----:B------:R-:W-:Y:S05]  /*45c0*/  WARPSYNC.COLLECTIVE R115, `(.L_x_630) ;  /* 0x0000000073087348 */ /* 0x000fea0003c00000 */
[----:B------:R0:W1:Y:S02]  /*45d0*/  SHFL.DOWN P2, R250, R249, R246, R245 ;  /* 0x080000f6f9fa7389 */ /* 0x00006400000400f5 */
[----:B01----:R-:W-:Y:S01]  /*45e0*/  ENDCOLLECTIVE ;  /* 0x000000000000791b */ /* 0x003fe20003800000 */
.L_x_630:
[----:B------:R-:W-:Y:S01]  /*45f0*/  HFMA2.MMA R246, -RZ, RZ, 0, 2.384185791015625e-07 ;  /* 0x00000004fff67435 */ /* 0x000fe200000001ff */
[----:B------:R-:W-:Y:S01]  /*4600*/  MOV R249, R112 ;  /* 0x0000007000f97202 */ /* 0x000fe20000000f00 */
[----:B------:R-:W-:-:S09]  /*4610*/  FADD.FTZ R113, R113, R250 ;  /* 0x000000fa71717221 */ /* 0x000fd20000010000 */
[----:B------:R-:W-:Y:S05]  /*4620*/  WARPSYNC.COLLECTIVE R115, `(.L_x_631) ;  /* 0x0000000073087348 */ /* 0x000fea0003c00000 */
[----:B------:R0:W1:Y:S02]  /*4630*/  SHFL.DOWN P2, R250, R249, R246, R245 ;  /* 0x080000f6f9fa7389 */ /* 0x00006400000400f5 */
[----:B01----:R-:W-:Y:S01]  /*4640*/  ENDCOLLECTIVE ;  /* 0x000000000000791b */ /* 0x003fe20003800000 */
.L_x_631:
[----:B------:R-:W-:Y:S01]  /*4650*/  MOV R249, R113 ;  /* 0x0000007100f97202 */ /* 0x000fe20000000f00 */
[----:B------:R-:W-:-:S07]  /*4660*/  FADD.FTZ R112, R112, R250 ;  /* 0x000000fa70707221 */ /* 0x000fce0000010000 */
[----:B------:R-:W-:Y:S05]  /*4670*/  WARPSYNC.COLLECTIVE R115, `(.L_x_632) ;  /* 0x0000000073087348 */ /* 0x000fea0003c00000 */
[----:B------:R0:W1:Y:S02]  /*4680*/  SHFL.DOWN P2, R250, R249, R246, R245 ;  /* 0x080000f6f9fa7389 */ /* 0x00006400000400f5 */
[----:B01----:R-:W-:Y:S01]  /*4690*/  ENDCOLLECTIVE ;  /* 0x000000000000791b */ /* 0x003fe20003800000 */
.L_x_632:
[----:B------:R-:W-:Y:S01]  /*46a0*/  HFMA2.MMA R246, -RZ, RZ, 0, 1.1920928955078125e-07 ;  /* 0x00000002fff67435 */ /* 0x000fe200000001ff */
[----:B------:R-:W-:Y:S01]  /*46b0*/  MOV R249, R112 ;  /* 0x0000007000f97202 */ /* 0x000fe20000000f00 */
[----:B------:R-:W-:-:S09]  /*46c0*/  FADD.FTZ R113, R113, R250 ;  /* 0x000000fa71717221 */ /* 0x000fd20000010000 */
[----:B------:R-:W-:Y:S05]  /*46d0*/  WARPSYNC.COLLECTIVE R115, `(.L_x_633) ;  /* 0x0000000073087348 */ /* 0x000fea0003c00000 */
[----:B------:R0:W1:Y:S02]  /*46e0*/  SHFL.DOWN P2, R250, R249, R246, R245 ;  /* 0x080000f6f9fa7389 */ /* 0x00006400000400f5 */
[----:B01----:R-:W-:Y:S01]  /*46f0*/  ENDCOLLECTIVE ;  /* 0x000000000000791b */ /* 0x003fe20003800000 */
.L_x_633:
[----:B------:R-:W-:Y:S01]  /*4700*/  MOV R249, R113 ;  /* 0x0000007100f97202 */ /* 0x000fe20000000f00 */
[----:B------:R-:W-:-:S07]  /*4710*/  FADD.FTZ R112, R112, R250 ;  /* 0x000000fa70707221 */ /* 0x000fce0000010000 */
[----:B------:R-:W-:Y:S05]  /*4720*/  WARPSYNC.COLLECTIVE R115, `(.L_x_634) ;  /* 0x0000000073087348 */ /* 0x000fea0003c00000 */
[----:B------:R0:W1:Y:S02]  /*4730*/  SHFL.DOWN P2, R250, R249, R246, R245 ;  /* 0x080000f6f9fa7389 */ /* 0x00006400000400f5 */
[----:B01----:R-:W-:Y:S01]  /*4740*/  ENDCOLLECTIVE ;  /* 0x000000000000791b */ /* 0x003fe20003800000 */
.L_x_634:
[----:B------:R-:W-:Y:S01]  /*4750*/  HFMA2.MMA R246, -RZ, RZ, 0, 5.9604644775390625e-08 ;  /* 0x00000001fff67435 */ /* 0x000fe200000001ff */
[----:B------:R-:W-:Y:S01]  /*4760*/  MOV R249, R112 ;  /* 0x0000007000f97202 */ /* 0x000fe20000000f00 */
[----:B------:R-:W-:-:S09]  /*4770*/  FADD.FTZ R113, R113, R250 ;  /* 0x000000fa71717221 */ /* 0x000fd20000010000 */
[----:B------:R-:W-:Y:S05]  /*4780*/  WARPSYNC.COLLECTIVE R115, `(.L_x_635) ;  /* 0x0000000073087348 */ /* 0x000fea0003c00000 */
[----:B------:R0:W1:Y:S02]  /*4790*/  SHFL.DOWN P2, R250, R249, R246, R245 ;  /* 0x080000f6f9fa7389 */ /* 0x00006400000400f5 */
[----:B01----:R-:W-:Y:S01]  /*47a0*/  ENDCOLLECTIVE ;  /* 0x000000000000791b */ /* 0x003fe20003800000 */
.L_x_635:
[----:B------:R-:W-:Y:S02]  /*47b0*/  MOV R249, R113 ;  /* 0x0000007100f97202 */ /* 0x000fe40000000f00 */
[----:B------:R-:W-:-:S07]  /*47c0*/  MOV R114, R250 ;  /* 0x000000fa00727202 */ /* 0x000fce0000000f00 */
[----:B------:R-:W-:Y:S05]  /*47d0*/  WARPSYNC.COLLECTIVE R115, `(.L_x_636) ;  /* 0x0000000073087348 */ /* 0x000fea0003c00000 */
[----:B------:R0:W1:Y:S02]  /*47e0*/  SHFL.DOWN P2, R250, R249, R246, R245 ;  /* 0x080000f6f9fa7389 */ /* 0x00006400000400f5 */
[----:B01----:R-:W-:Y:S01]  /*47f0*/  ENDCOLLECTIVE ;  /* 0x000000000000791b */ /* 0x003fe20003800000 */
.L_x_636:
[----:B------:R-:W-:Y:S01]  /*4800*/  MOV R115, R250 ;  /* 0x000000fa00737202 */ /* 0x000fe20000000f00 */
[----:B------:R-:W-:Y:S06]  /*4810*/  BRA `(.L_x_637) ;  /* 0xffffffe000d87947 */ /* 0x000fec000383ffff */
.L_x_638:
        /* <DEDUP_REMOVED lines=14> */
.L_x_5403:


//--------------------- .text._ZN10layer_norm22ln_bwd_finalize_kernelINS_22Kernel_traits_finalizeILj32768E13__nv_bfloat16fS2_fjLj1024ELj4ENS_18Kernel_traits_baseILj32768ES2_fS2_fjLj1024EEEEEEEvNS_9BwdParamsE --------------------------
	.section	.text._ZN10layer_norm22ln_bwd_finalize_kernelINS_22Kernel_traits_finalizeILj32768E13__nv_bfloat16fS2_fjLj1024ELj4ENS_18Kernel_traits_baseILj32768ES2_fS2_fjLj1024EEEEEEEvNS_9BwdParamsE,"ax",@progbits
	.align	128
        .global         _ZN10layer_norm22ln_bwd_finalize_kernelINS_22Kernel_traits_finalizeILj32768E13__nv_bfloat16fS2_fjLj1024ELj4ENS_18Kernel_traits_baseILj32768ES2_fS2_fjLj1024EEEEEEEvNS_9BwdParamsE
        .type           _ZN10layer_norm22ln_bwd_finalize_kernelINS_22Kernel_traits_finalizeILj32768E13__nv_bfloat16fS2_fjLj1024ELj4ENS_18Kernel_traits_baseILj32768ES2_fS2_fjLj1024EEEEEEEvNS_9BwdParamsE,@function
        .size           _ZN10layer_norm22ln_bwd_finalize_kernelINS_22Kernel_traits_finalizeILj32768E13__nv_bfloat16fS2_fjLj1024ELj4ENS_18Kernel_traits_baseILj32768ES2_fS2_fjLj1024EEEEEEEvNS_9BwdParamsE,(.L_x_5404 - _ZN10layer_norm22ln_bwd_finalize_kernelINS_22Kernel_traits_finalizeILj32768E13__nv_bfloat16fS2_fjLj1024ELj4ENS_18Kernel_traits_baseILj32768ES2_fS2_fjLj1024EEEEEEEvNS_9BwdParamsE)
        .other          _ZN10layer_norm22ln_bwd_finalize_kernelINS_22Kernel_traits_finalizeILj32768E13__nv_bfloat16fS2_fjLj1024ELj4ENS_18Kernel_traits_baseILj32768ES2_fS2_fjLj1024EEEEEEEvNS_9BwdParamsE,@"STO_CUDA_ENTRY STV_DEFAULT"
_ZN10layer_norm22ln_bwd_finalize_kernelINS_22Kernel_traits_finalizeILj32768E13__nv_bfloat16fS2_fjLj1024ELj4ENS_18Kernel_traits_baseILj32768ES2_fS2_fjLj1024EEEEEEEvNS_9BwdParamsE:
.text._ZN10layer_norm22ln_bwd_finalize_kernelINS_22Kernel_traits_finalizeILj32768E13__nv_bfloat16fS2_fjLj1024ELj4ENS_18Kernel_traits_baseILj32768ES2_fS2_fjLj1024EEEEEEEvNS_9BwdParamsE:
        /* <DEDUP_REMOVED lines=25> */
.L_x_650:
        /* <DEDUP_REMOVED lines=28> */
.L_x_643:
        /* <DEDUP_REMOVED lines=33> */
.L_x_642:
[----:B------:R-:W-:Y:S05]  /*0560*/  BSYNC B1 ;  /* 0x0000000000017941 */ /* 0x000fea0003800000 */
.L_x_641:
        /* <DEDUP_REMOVED lines=23> */
.L_x_645:
[----:B------:R-:W-:Y:S05]  /*06e0*/  BSYNC B1 ;  /* 0x0000000000017941 */ /* 0x000fea0003800000 */
.L_x_644:
        /* <DEDUP_REMOVED lines=11> */
.L_x_640:
[----:B------:R-:W-:Y:S05]  /*07a0*/  BSYNC B0 ;  /* 0x0000000000007941 */ /* 0x000fea0003800000 */
.L_x_639:
        /* <DEDUP_REMOVED lines=29> */
.L_x_661:
[----:B------:R-:W-:Y:S01]  /*0980*/  @!P1 SHF.R.U32.HI R12, RZ, 0x3, R0 ;  /* 0x00000003ff0c9819 */ /* 0x000fe20000011600 */
[----:B---3--:R-:W-:Y:S01]  /*0990*/  FADD.FTZ R14, R9, R14 ;  /* 0x0000000e090e7221 */ /* 0x008fe20000010000 */
[----:B--2---:R-:W-:Y:S02]  /*09a0*/  FADD.FTZ R11, R10, R11 ;  /* 0x0000000b0a0b7221 */ /* 0x004fe40000010000 */
[----:B------:R-:W-:-:S05]  /*09b0*/  @!P1 LOP3.LUT R12, R12, 0x1ffffffc, RZ, 0xc0, !PT ;  /* 0x1ffffffc0c0c9812 */ /* 0x000fca00078ec0ff */
[----:B------:R2:W-:Y:S04]  /*09c0*/  @!P1 STS [R12+UR4+0x2000], R14 ;  /* 0x0020000e0c009988 */ /* 0x0005e80008000804 */
[----:B------:R2:W-:Y:S02]  /*09d0*/  @!P1 STS [R12+UR4+0x2080], R11 ;  /* 0x0020800b0c009988 */ /* 0x0005e40008000804 */
.L_x_646:
        /* <DEDUP_REMOVED lines=14> */
.L_x_649:
[----:B------:R-:W-:Y:S05]  /*0ac0*/  BSYNC B0 ;  /* 0x0000000000007941 */ /* 0x000fea0003800000 */
.L_x_648:
[C---:B------:R-:W-:Y:S02]  /*0ad0*/  ISETP.GT.U32.AND P1, PT, R3.reuse, -0x8001, PT ;  /* 0xffff7fff0300780c */ /* 0x040fe40003f24070 */
[----:B------:R-:W-:Y:S02]  /*0ae0*/  IADD3 R3, R3, 0x8000, RZ ;  /* 0x0000800003037810 */ /* 0x000fe40007ffe0ff */
[----:B------:R-:W-:-:S09]  /*0af0*/  IADD3 R5, R5, 0x4000, RZ ;  /* 0x0000400005057810 */ /* 0x000fd20007ffe0ff */
[----:B------:R-:W-:Y:S05]  /*0b00*/  @P1 BRA `(.L_x_650) ;  /* 0xfffffff400a01947 */ /* 0x000fea000383ffff */
[----:B------:R-:W-:Y:S05]  /*0b10*/  EXIT ;  /* 0x000000000000794d */ /* 0x000fea0003800000 */
.L_x_647:
[----:B------:R-:W-:Y:S01]  /*0b20*/  HFMA2.MMA R19, -RZ, RZ, 0, 5.9604644775390625e-08 ;  /* 0x00000001ff137435 */ /* 0x000fe200000001ff */
[----:B---3--:R-:W-:Y:S01]  /*0b30*/  IMAD.MOV.U32 R20, RZ, RZ, R10 ;  /* 0x000000ffff147224 */ /* 0x008fe200078e000a */
[----:B------:R-:W-:Y:S01]  /*0b40*/  MOV R22, 0x1f ;  /* 0x0000001f00167802 */ /* 0x000fe20000000f00 */
[----:B------:R-:W-:-:S08]  /*0b50*/  IMAD.MOV.U32 R17, RZ, RZ, -0x1 ;  /* 0xffffffffff117424 */ /* 0x000fd000078e00ff */
[----:B012---:R-:W-:Y:S05]  /*0b60*/  WARPSYNC.COLLECTIVE R17, `(.L_x_651) ;  /* 0x0000000011087348 */ /* 0x007fea0003c00000 */
[----:B------:R3:W4:Y:S02]  /*0b70*/  SHFL.BFLY P2, R18, R20, R19, R22 ;  /* 0x0c00001314127389 */ /* 0x0007240000040016 */
[----:B01234-:R-:W-:Y:S01]  /*0b80*/  ENDCOLLECTIVE ;  /* 0x000000000000791b */ /* 0x01ffe20003800000 */
.L_x_651:
[----:B------:R-:W-:Y:S01]  /*0b90*/  IMAD.MOV.U32 R19, RZ, RZ, 0x2 ;  /* 0x00000002ff137424 */ /* 0x000fe200078e00ff */
[----:B------:R-:W-:-:S05]  /*0ba0*/  MOV R11, R18 ;  /* 0x00000012000b7202 */ /* 0x000fca0000000f00 */
[----:B------:R-:W-:-:S05]  /*0bb0*/  FADD.FTZ R11, R10, R11 ;  /* 0x0000000b0a0b7221 */ /* 0x000fca0000010000 */
[----:B------:R-:W-:-:S07]  /*0bc0*/  MOV R20, R11 ;  /* 0x0000000b00147202 */ /* 0x000fce0000000f00 */
[----:B------:R-:W-:Y:S05]  /*0bd0*/  WARPSYNC.COLLECTIVE R17, `(.L_x_652) ;  /* 0x0000000011087348 */ /* 0x000fea0003c00000 */
[----:B------:R0:W1:Y:S02]  /*0be0*/  SHFL.BFLY P2, R18, R20, R19, R22 ;  /* 0x0c00001314127389 */ /* 0x0000640000040016 */
[----:B01----:R-:W-:Y:S01]  /*0bf0*/  ENDCOLLECTIVE ;  /* 0x000000000000791b */ /* 0x003fe20003800000 */
.L_x_652:
[----:B------:R-:W-:Y:S01]  /*0c00*/  IMAD.MOV.U32 R19, RZ, RZ, 0x4 ;  /* 0x00000004ff137424 */ /* 0x000fe200078e00ff */
[----:B------:R-:W-:-:S05]  /*0c10*/  MOV R12, R18 ;  /* 0x00000012000c7202 */ /* 0x000fca0000000f00 */
[----:B------:R-:W-:-:S05]  /*0c20*/  FADD.FTZ R12, R11, R12 ;  /* 0x0000000c0b0c7221 */ /* 0x000fca0000010000 */
[----:B------:R-:W-:-:S07]  /*0c30*/  MOV R20, R12 ;  /* 0x0000000c00147202 */ /* 0x000fce0000000f00 */
[----:B------:R-:W-:Y:S05]  /*0c40*/  WARPSYNC.COLLECTIVE R17, `(.L_x_653) ;  /* 0x0000000011087348 */ /* 0x000fea0003c00000 */
[----:B------:R0:W1:Y:S02]  /*0c50*/  SHFL.BFLY P2, R18, R20, R19, R22 ;  /* 0x0c00001314127389 */ /* 0x0000640000040016 */
[----:B01----:R-:W-:Y:S01]  /*0c60*/  ENDCOLLECTIVE ;  /* 0x000000000000791b */ /* 0x003fe20003800000 */
.L_x_653:
[----:B------:R-:W-:Y:S01]  /*0c70*/  IMAD.MOV.U32 R19, RZ, RZ, 0x8 ;  /* 0x00000008ff137424 */ /* 0x000fe200078e00ff */
[----:B------:R-:W-:-:S05]  /*0c80*/  MOV R13, R18 ;  /* 0x00000012000d7202 */ /* 0x000fca0000000f00 */
[----:B------:R-:W-:-:S05]  /*0c90*/  FADD.FTZ R13, R12, R13 ;  /* 0x0000000d0c0d7221 */ /* 0x000fca0000010000 */
[----:B------:R-:W-:-:S07]  /*0ca0*/  MOV R20, R13 ;  /* 0x0000000d00147202 */ /* 0x000fce0000000f00 */
[----:B------:R-:W-:Y:S05]  /*0cb0*/  WARPSYNC.COLLECTIVE R17, `(.L_x_654) ;  /* 0x0000000011087348 */ /* 0x000fea0003c00000 */
[----:B------:R0:W1:Y:S02]  /*0cc0*/  SHFL.BFLY P2, R18, R20, R19, R22 ;  /* 0x0c00001314127389 */ /* 0x0000640000040016 */
[----:B01----:R-:W-:Y:S01]  /*0cd0*/  ENDCOLLECTIVE ;  /* 0x000000000000791b */ /* 0x003fe20003800000 */
.L_x_654:
[----:B------:R-:W-:Y:S01]  /*0ce0*/  IMAD.MOV.U32 R19, RZ, RZ, 0x10 ;  /* 0x00000010ff137424 */ /* 0x000fe200078e00ff */
[----:B------:R-:W-:-:S05]  /*0cf0*/  MOV R10, R18 ;  /* 0x00000012000a7202 */ /* 0x000fca0000000f00 */
[----:B------:R-:W-:-:S05]  /*0d00*/  FADD.FTZ R10, R13, R10 ;  /* 0x0000000a0d0a7221 */ /* 0x000fca0000010000 */
[----:B------:R-:W-:-:S07]  /*0d10*/  MOV R20, R10 ;  /* 0x0000000a00147202 */ /* 0x000fce0000000f00 */
[----:B------:R-:W-:Y:S05]  /*0d20*/  WARPSYNC.COLLECTIVE R17, `(.L_x_655) ;  /* 0x0000000011087348 */ /* 0x000fea0003c00000 */
[----:B------:R0:W1:Y:S02]  /*0d30*/  SHFL.BFLY P2, R18, R20, R19, R22 ;  /* 0x0c00001314127389 */ /* 0x0000640000040016 */
[----:B01----:R-:W-:Y:S01]  /*0d40*/  ENDCOLLECTIVE ;  /* 0x000000000000791b */ /* 0x003fe20003800000 */
.L_x_655:
[----:B------:R-:W-:Y:S01]  /*0d50*/  MOV R20, R9 ;  /* 0x0000000900147202 */ /* 0x000fe20000000f00 */
[----:B------:R-:W-:Y:S01]  /*0d60*/  IMAD.MOV.U32 R19, RZ, RZ, 0x1 ;  /* 0x00000001ff137424 */ /* 0x000fe200078e00ff */
[----:B------:R-:W-:-:S07]  /*0d70*/  MOV R11, R18 ;  /* 0x00000012000b7202 */ /* 0x000fce0000000f00 */
[----:B------:R-:W-:Y:S05]  /*0d80*/  WARPSYNC.COLLECTIVE R17, `(.L_x_656) ;  /* 0x0000000011087348 */ /* 0x000fea0003c00000 */
[----:B------:R0:W1:Y:S02]  /*0d90*/  SHFL.BFLY P2, R18, R20, R19, R22 ;  /* 0x0c00001314127389 */ /* 0x0000640000040016 */
[----:B01----:R-:W-:Y:S01]  /*0da0*/  ENDCOLLECTIVE ;  /* 0x000000000000791b */ /* 0x003fe20003800000 */
.L_x_656:
[----:B------:R-:W-:Y:S01]  /*0db0*/  IMAD.MOV.U32 R19, RZ, RZ, 0x2 ;  /* 0x00000002ff137424 */ /* 0x000fe200078e00ff */
[----:B------:R-:W-:-:S05]  /*0dc0*/  MOV R12, R18 ;  /* 0x00000012000c7202 */ /* 0x000fca0000000f00 */
[----:B------:R-:W-:-:S05]  /*0dd0*/  FADD.FTZ R14, R9, R12 ;  /* 0x0000000c090e7221 */ /* 0x000fca0000010000 */
[----:B------:R-:W-:-:S07]  /*0de0*/  MOV R20, R14 ;  /* 0x0000000e00147202 */ /* 0x000fce0000000f00 */
[----:B------:R-:W-:Y:S05]  /*0df0*/  WARPSYNC.COLLECTIVE R17, `(.L_x_657) ;  /* 0x0000000011087348 */ /* 0x000fea0003c00000 */
[----:B------:R0:W1:Y:S02]  /*0e00*/  SHFL.BFLY P2, R18, R20, R19, R22 ;  /* 0x0c00001314127389 */ /* 0x0000640000040016 */
[----:B01----:R-:W-:Y:S01]  /*0e10*/  ENDCOLLECTIVE ;  /* 0x000000000000791b */ /* 0x003fe20003800000 */
.L_x_657:
[----:B------:R-:W-:Y:S01]  /*0e20*/  IMAD.MOV.U32 R19, RZ, RZ, 0x4 ;  /* 0x00000004ff137424 */ /* 0x000fe200078e00ff */
[----:B------:R-:W-:-:S05]  /*0e30*/  MOV R13, R18 ;  /* 0x00000012000d7202 */ /* 0x000fca0000000f00 */
[----:B------:R-:W-:-:S05]  /*0e40*/  FADD.FTZ R15, R14, R13 ;  /* 0x0000000d0e0f7221 */ /* 0x000fca0000010000 */
[----:B------:R-:W-:-:S07]  /*0e50*/  MOV R20, R15 ;  /* 0x0000000f00147202 */ /* 0x000fce0000000f00 */
[----:B------:R-:W-:Y:S05]  /*0e60*/  WARPSYNC.COLLECTIVE R17, `(.L_x_658) ;  /* 0x0000000011087348 */ /* 0x000fea0003c00000 */
[----:B------:R0:W1:Y:S02]  /*0e70*/  SHFL.BFLY P2, R18, R20, R19, R22 ;  /* 0x0c00001314127389 */ /* 0x0000640000040016 */
[----:B01----:R-:W-:Y:S01]  /*0e80*/  ENDCOLLECTIVE ;  /* 0x000000000000791b */ /* 0x003fe20003800000 */
.L_x_658:
[----:B------:R-:W-:Y:S01]  /*0e90*/  HFMA2.MMA R19, -RZ, RZ, 0, 4.76837158203125e-07 ;  /* 0x00000008ff137435 */ /* 0x000fe200000001ff */
[----:B------:R-:W-:-:S05]  /*0ea0*/  MOV R16, R18 ;  /* 0x0000001200107202 */ /* 0x000fca0000000f00 */
[----:B------:R-:W-:-:S05]  /*0eb0*/  FADD.FTZ R16, R15, R16 ;  /* 0x000000100f107221 */ /* 0x000fca0000010000 */
[----:B------:R-:W-:-:S07]  /*0ec0*/  MOV R20, R16 ;  /* 0x0000001000147202 */ /* 0x000fce0000000f00 */
[----:B------:R-:W-:Y:S05]  /*0ed0*/  WARPSYNC.COLLECTIVE R17, `(.L_x_659) ;  /* 0x0000000011087348 */ /* 0x000fea0003c00000 */
[----:B------:R0:W1:Y:S02]  /*0ee0*/  SHFL.BFLY P2, R18, R20, R19, R22 ;  /* 0x0c00001314127389 */ /* 0x0000640000040016 */
[----:B01----:R-:W-:Y:S01]  /*0ef0*/  ENDCOLLECTIVE ;  /* 0x000000000000791b */ /* 0x003fe20003800000 */
.L_x_659:
[----:B------:R-:W-:Y:S01]  /*0f00*/  HFMA2.MMA R19, -RZ, RZ, 0, 9.5367431640625e-07 ;  /* 0x00000010ff137435 */ /* 0x000fe200000001ff */
[----:B------:R-:W-:-:S04]  /*0f10*/  IMAD.MOV.U32 R9, RZ, RZ, R18 ;  /* 0x000000ffff097224 */ /* 0x000fc800078e0012 */
[----:B------:R-:W-:-:S05]  /*0f20*/  FADD.FTZ R9, R16, R9 ;  /* 0x0000000910097221 */ /* 0x000fca0000010000 */
[----:B------:R-:W-:-:S07]  /*0f30*/  MOV R20, R9 ;  /* 0x0000000900147202 */ /* 0x000fce0000000f00 */
[----:B------:R-:W-:Y:S05]  /*0f40*/  WARPSYNC.COLLECTIVE R17, `(.L_x_660) ;  /* 0x0000000011087348 */ /* 0x000fea0003c00000 */
[----:B------:R0:W1:Y:S02]  /*0f50*/  SHFL.BFLY P2, R18, R20, R19, R22 ;  /* 0x0c00001314127389 */ /* 0x0000640000040016 */
[----:B01----:R-:W-:Y:S01]  /*0f60*/  ENDCOLLECTIVE ;  /* 0x000000000000791b */ /* 0x003fe20003800000 */
.L_x_660:
[----:B------:R-:W-:Y:S01]  /*0f70*/  MOV R14, R18 ;  /* 0x00000012000e7202 */ /* 0x000fe20000000f00 */
[----:B------:R-:W-:Y:S06]  /*0f80*/  BRA `(.L_x_661) ;  /* 0xfffffff8007c7947 */ /* 0x000fec000383ffff */
.L_x_662:
        /* <DEDUP_REMOVED lines=15> */
.L_x_5404:


//--------------------- .text._ZN10layer_norm13ln_bwd_kernelINS_13Kernel_traitsI13__nv_bfloat16fS2_fjLj32768ELj4ELj1ELj8ELj16ENS_18Kernel_traits_baseILj32768ES2_fS2_fjLj256EEEEEEEvNS_9BwdParamsE --------------------------
	.section	.text._ZN10layer_norm13ln_bwd_kernelINS_13Kernel_traitsI13__nv_bfloat16fS2_fjLj32768ELj4ELj1ELj8ELj16ENS_18Kernel_traits_baseILj32768ES2_fS2_fjLj256EEEEEEEvNS_9BwdParamsE,"ax",@progbits
	.align	128
        .global         _ZN10layer_norm13ln_bwd_kernelINS_13Kernel_traitsI13__nv_bfloat16fS2_fjLj32768ELj4ELj1ELj8ELj16ENS_18Kernel_traits_baseILj32768ES2_fS2_fjLj256EEEEEEEvNS_9BwdParamsE
        .type           _ZN10layer_norm13ln_bwd_kernelINS_13Kernel_traitsI13__nv_bfloat16fS2_fjLj32768ELj4ELj1ELj8ELj16ENS_18Kernel_traits_baseILj32768ES2_fS2_fjLj256EEEEEEEvNS_9BwdParamsE,@function
        .size           _ZN10layer_norm13ln_bwd_kernelINS_13Kernel_traitsI13__nv_bfloat16fS2_fjLj32768ELj4ELj1ELj8ELj16ENS_18Kernel_traits_baseILj32768ES2_fS2_fjLj256EEEEEEEvNS_9BwdParamsE,(.L_x_5405 - _ZN10layer_norm13ln_bwd_kernelINS_13Kernel_traitsI13__nv_bfloat16fS2_fjLj32768ELj4ELj1ELj8ELj16ENS_18Kernel_traits_baseILj32768ES2_fS2_fjLj256EEEEEEEvNS_9BwdParamsE)
        .other          _ZN10layer_norm13ln_bwd_kernelINS_13Kernel_traitsI13__nv_bfloat16fS2_fjLj32768ELj4ELj1ELj8ELj16ENS_18Kernel_traits_baseILj32768ES2_fS2_fjLj256EEEEEEEvNS_9BwdParamsE,@"STO_CUDA_ENTRY STV_DEFAULT"
_ZN10layer_norm13ln_bwd_kernelINS_13Kernel_traitsI13__nv_bfloat16fS2_fjLj32768ELj4ELj1ELj8ELj16ENS_18Kernel_traits_baseILj32768ES2_fS2_fjLj256EEEEEEEvNS_9BwdParamsE:
.text._ZN10layer_norm13ln_bwd_kernelINS_13Kernel_traitsI13__nv_bfloat16fS2_fjLj32768ELj4ELj1ELj8ELj16ENS_18Kernel_traits_baseILj32768ES2_fS2_fjLj256EEEEEEEvNS_9BwdParamsE:
        /* <DEDUP_REMOVED lines=222> */
.L_x_669:
        /* <DEDUP_REMOVED lines=496> */
.L_x_680:
        /* <DEDUP_REMOVED lines=53> */
.L_x_666:
[----:B------:R-:W-:Y:S05]  /*3030*/  BSYNC B0 ;  /* 0x0000000000007941 */ /* 0x000fea0003800000 */
.L_x_665:
        /* <DEDUP_REMOVED lines=19> */
.L_x_668:
[----:B------:R-:W2:Y:S04]  /*3170*/  LDG.E.STRONG.GPU R58, desc[UR6][R56.64] ;  /* 0x00000006383a7981 */ /* 0x000ea8000c1ef900 */
[----:B--2---:R-:W-:Y:S01]  /*3180*/  CCTL.IVALL ;  /* 0x00000000ff00798f */ /* 0x004fe20002000000 */
[----:B------:R-:W-:Y:S05]  /*3190*/  YIELD ;  /* 0x0000000000007946 */ /* 0x000fea0003800000 */
[----:B------:R-:W-:-:S13]  /*31a0*/  ISETP.NE.AND P0, PT, R58, R61, PT ;  /* 0x0000003d3a00720c */ /* 0x000fda0003f05270 */
[----:B------:R-:W-:Y:S05]  /*31b0*/  @P0 BRA `(.L_x_668) ;  /* 0xfffffffc00ec0947 */ /* 0x000fea000383ffff */
.L_x_667:
        /* <DEDUP_REMOVED lines=36> */
[----:B------:R-:W-:Y:S01]  /*3400*/  FMUL.FTZ R60, R59, 3.0517578125e-05 ;  /* 0x380000003b3c7820 */ /* 0x000fe20000410000 */
[----:B------:R-:W-:-:S04]  /*3410*/  FMUL.FTZ R59, R58, 3.0517578125e-05 ;  /* 0x380000003a3b7820 */ /* 0x000fc80000410000 */
        /* <DEDUP_REMOVED lines=160> */
.L_x_663:
        /* <DEDUP_REMOVED lines=44> */
.L_x_664:
[----:B------:R-:W-:Y:S01]  /*40e0*/  HFMA2.MMA R69, -RZ, RZ, 0, 9.5367431640625e-07 ;  /* 0x00000010ff457435 */ /* 0x000fe200000001ff */
[----:B------:R-:W-:Y:S02]  /*40f0*/  MOV R70, R7 ;  /* 0x0000000700467202 */ /* 0x000fe40000000f00 */
[----:B------:R-:W-:Y:S02]  /*4100*/  MOV R72, 0x1f ;  /* 0x0000001f00487802 */ /* 0x000fe40000000f00 */
[----:B------:R-:W-:-:S07]  /*4110*/  MOV R67, 0xffffffff ;  /* 0xffffffff00437802 */ /* 0x000fce0000000f00 */
[----:B------:R-:W-:Y:S05]  /*4120*/  WARPSYNC.COLLECTIVE R67, `(.L_x_670) ;  /* 0x0000000043087348 */ /* 0x000fea0003c00000 */
[----:B------:R0:W1:Y:S02]  /*4130*/  SHFL.DOWN P0, R65, R70, R69, R72 ;  /* 0x0800004546417389 */ /* 0x0000640000000048 */
[----:B01----:R-:W-:Y:S01]  /*4140*/  ENDCOLLECTIVE ;  /* 0x000000000000791b */ /* 0x003fe20003800000 */
.L_x_670:
[----:B------:R-:W-:Y:S02]  /*4150*/  MOV R70, R31 ;  /* 0x0000001f00467202 */ /* 0x000fe40000000f00 */
[----:B------:R-:W-:-:S07]  /*4160*/  MOV R62, R65 ;  /* 0x00000041003e7202 */ /* 0x000fce0000000f00 */
[----:B------:R-:W-:Y:S05]  /*4170*/  WARPSYNC.COLLECTIVE R67, `(.L_x_671) ;  /* 0x0000000043087348 */ /* 0x000fea0003c00000 */
[----:B------:R0:W1:Y:S02]  /*4180*/  SHFL.DOWN P0, R65, R70, R69, R72 ;  /* 0x0800004546417389 */ /* 0x0000640000000048 */
[----:B01----:R-:W-:Y:S01]  /*4190*/  ENDCOLLECTIVE ;  /* 0x000000000000791b */ /* 0x003fe20003800000 */
.L_x_671:
[----:B------:R-:W-:Y:S01]  /*41a0*/  FADD.FTZ R62, R7, R62 ;  /* 0x0000003e073e7221 */ /* 0x000fe20000010000 */
[----:B------:R-:W-:-:S04]  /*41b0*/  HFMA2.MMA R69, -RZ, RZ, 0, 4.76837158203125e-07 ;  /* 0x00000008ff457435 */ /* 0x000fc800000001ff */
[----:B------:R-:W-:Y:S02]  /*41c0*/  MOV R70, R62 ;  /* 0x0000003e00467202 */ /* 0x000fe40000000f00 */
[----:B------:R-:W-:-:S07]  /*41d0*/  MOV R64, R65 ;  /* 0x0000004100407202 */ /* 0x000fce0000000f00 */
[----:B------:R-:W-:Y:S05]  /*41e0*/  WARPSYNC.COLLECTIVE R67, `(.L_x_672) ;  /* 0x0000000043087348 */ /* 0x000fea0003c00000 */
[----:B------:R0:W1:Y:S02]  /*41f0*/  SHFL.DOWN P0, R65, R70, R69, R72 ;  /* 0x0800004546417389 */ /* 0x0000640000000048 */
[----:B01----:R-:W-:Y:S01]  /*4200*/  ENDCOLLECTIVE ;  /* 0x000000000000791b */ /* 0x003fe20003800000 */
.L_x_672:
[----:B------:R-:W-:-:S05]  /*4210*/  FADD.FTZ R64, R31, R64 ;  /* 0x000000401f407221 */ /* 0x000fca0000010000 */
[----:B------:R-:W-:Y:S02]  /*4220*/  MOV R70, R64 ;  /* 0x0000004000467202 */ /* 0x000fe40000000f00 */
[----:B------:R-:W-:-:S07]  /*4230*/  MOV R59, R65 ;  /* 0x00000041003b7202 */ /* 0x000fce0000000f00 */
[----:B------:R-:W-:Y:S05]  /*4240*/  WARPSYNC.COLLECTIVE R67, `(.L_x_673) ;  /* 0x0000000043087348 */ /* 0x000fea0003c00000 */
[----:B------:R0:W1:Y:S02]  /*4250*/  SHFL.DOWN P0, R65, R70, R69, R72 ;  /* 0x0800004546417389 */ /* 0x0000640000000048 */
[----:B01----:R-:W-:Y:S01]  /*4260*/  ENDCOLLECTIVE ;  /* 0x000000000000791b */ /* 0x003fe20003800000 */
.L_x_673:
[----:B------:R-:W-:Y:S01]  /*4270*/  FADD.FTZ R59, R62, R59 ;  /* 0x0000003b3e3b7221 */ /* 0x000fe20000010000 */
[----:B------:R-:W-:-:S04]  /*4280*/  HFMA2.MMA R69, -RZ, RZ, 0, 2.384185791015625e-07 ;  /* 0x00000004ff457435 */ /* 0x000fc800000001ff */
[----:B------:R-:W-:Y:S02]  /*4290*/  MOV R70, R59 ;  /* 0x0000003b00467202 */ /* 0x000fe40000000f00 */
[----:B------:R-:W-:-:S07]  /*42a0*/  MOV R61, R65 ;  /* 0x00000041003d7202 */ /* 0x000fce0000000f00 */
[----:B------:R-:W-:Y:S05]  /*42b0*/  WARPSYNC.COLLECTIVE R67, `(.L_x_674) ;  /* 0x0000000043087348 */ /* 0x000fea0003c00000 */
[----:B------:R0:W1:Y:S02]  /*42c0*/  SHFL.DOWN P0, R65, R70, R69, R72 ;  /* 0x0800004546417389 */ /* 0x0000640000000048 */
[----:B01----:R-:W-:Y:S01]  /*42d0*/  ENDCOLLECTIVE ;  /* 0x000000000000791b */ /* 0x003fe20003800000 */
.L_x_674:
[----:B------:R-:W-:-:S05]  /*42e0*/  FADD.FTZ R61, R64, R61 ;  /* 0x0000003d403d7221 */ /* 0x000fca0000010000 */
[----:B------:R-:W-:Y:S02]  /*42f0*/  MOV R70, R61 ;  /* 0x0000003d00467202 */ /* 0x000fe40000000f00 */
[----:B------:R-:W-:-:S07]  /*4300*/  MOV R66, R65 ;  /* 0x0000004100427202 */ /* 0x000fce0000000f00 */
[----:B------:R-:W-:Y:S05]  /*4310*/  WARPSYNC.COLLECTIVE R67, `(.L_x_675) ;  /* 0x0000000043087348 */ /* 0x000fea0003c00000 */
[----:B------:R0:W1:Y:S02]  /*4320*/  SHFL.DOWN P0, R65, R70, R69, R72 ;  /* 0x0800004546417389 */ /* 0x0000640000000048 */
[----:B01----:R-:W-:Y:S01]  /*4330*/  ENDCOLLECTIVE ;  /* 0x000000000000791b */ /* 0x003fe20003800000 */
.L_x_675:
[----:B------:R-:W-:Y:S01]  /*4340*/  FADD.FTZ R66, R59, R66 ;  /* 0x000000423b427221 */ /* 0x000fe20000010000 */
[----:B------:R-:W-:-:S04]  /*4350*/  HFMA2.MMA R69, -RZ, RZ, 0, 1.1920928955078125e-07 ;  /* 0x00000002ff457435 */ /* 0x000fc800000001ff */
[----:B------:R-:W-:Y:S02]  /*4360*/  MOV R70, R66 ;  /* 0x0000004200467202 */ /* 0x000fe40000000f00 */
[----:B------:R-:W-:-:S07]  /*4370*/  MOV R68, R65 ;  /* 0x0000004100447202 */ /* 0x000fce0000000f00 */
[----:B------:R-:W-:Y:S05]  /*4380*/  WARPSYNC.COLLECTIVE R67, `(.L_x_676) ;  /* 0x0000000043087348 */ /* 0x000fea0003c00000 */
[----:B------:R0:W1:Y:S02]  /*4390*/  SHFL.DOWN P0, R65, R70, R69, R72 ;  /* 0x0800004546417389 */ /* 0x0000640000000048 */
[----:B01----:R-:W-:Y:S01]  /*43a0*/  ENDCOLLECTIVE ;  /* 0x000000000000791b */ /* 0x003fe20003800000 */
.L_x_676:
[----:B------:R-:W-:-:S05]  /*43b0*/  FADD.FTZ R68, R61, R68 ;  /* 0x000000443d447221 */ /* 0x000fca0000010000 */
[----:B------:R-:W-:Y:S02]  /*43c0*/  MOV R70, R68 ;  /* 0x0000004400467202 */ /* 0x000fe40000000f00 */
[----:B------:R-:W-:-:S07]  /*43d0*/  MOV R7, R65 ;  /* 0x0000004100077202 */ /* 0x000fce0000000f00 */
[----:B------:R-:W-:Y:S05]  /*43e0*/  WARPSYNC.COLLECTIVE R67, `(.L_x_677) ;  /* 0x0000000043087348 */ /* 0x000fea0003c00000 */
[----:B------:R0:W1:Y:S02]  /*43f0*/  SHFL.DOWN P0, R65, R70, R69, R72 ;  /* 0x0800004546417389 */ /* 0x0000640000000048 */
[----:B01----:R-:W-:Y:S01]  /*4400*/  ENDCOLLECTIVE ;  /* 0x000000000000791b */ /* 0x003fe20003800000 */
.L_x_677:
        /* <DEDUP_REMOVED lines=8> */
.L_x_678:
[----:B------:R-:W-:Y:S01]  /*4490*/  FADD.FTZ R62, R68, R31 ;  /* 0x0000001f443e7221 */ /* 0x000fe20000010000 */
[----:B------:R-:W-:-:S04]  /*44a0*/  MOV R31, R58 ;  /* 0x0000003a001f7202 */ /* 0x000fc80000000f00 */
[----:B------:R-:W-:Y:S02]  /*44b0*/  MOV R70, R62 ;  /* 0x0000003e00467202 */ /* 0x000fe40000000f00 */
[----:B------:R-:W-:-:S07]  /*44c0*/  MOV R64, R65 ;  /* 0x0000004100407202 */ /* 0x000fce0000000f00 */
[----:B------:R-:W-:Y:S05]  /*44d0*/  WARPSYNC.COLLECTIVE R67, `(.L_x_679) ;  /* 0x0000000043087348 */ /* 0x000fea0003c00000 */
[----:B------:R0:W1:Y:S02]  /*44e0*/  SHFL.DOWN P0, R65, R70, R69, R72 ;  /* 0x0800004546417389 */ /* 0x0000640000000048 */
[----:B01----:R-:W-:Y:S01]  /*44f0*/  ENDCOLLECTIVE ;  /* 0x000000000000791b */ /* 0x003fe20003800000 */
.L_x_679:
[----:B------:R-:W-:Y:S05]  /*4500*/  BRA `(.L_x_680) ;  /* 0xffffffe400f47947 */ /* 0x000fea000383ffff */
.L_x_681:
        /* <DEDUP_REMOVED lines=15> */
.L_x_5405:


//--------------------- .text._ZN10layer_norm22ln_bwd_finalize_kernelINS_22Kernel_traits_finalizeILj32768E13__nv_bfloat16S2_S2_fjLj1024ELj4ENS_18Kernel_traits_baseILj32768ES2_S2_S2_fjLj1024EEEEEEEvNS_9BwdParamsE --------------------------
	.section	.text._ZN10layer_norm22ln_bwd_finalize_kernelINS_22Kernel_traits_finalizeILj32768E13__nv_bfloat16S2_S2_fjLj1024ELj4ENS_18Kernel_traits_baseILj32768ES2_S2_S2_fjLj1024EEEEEEEvNS_9BwdParamsE,"ax",@progbits
	.align	128
        .global         _ZN10layer_norm22ln_bwd_finalize_kernelINS_22Kernel_traits_finalizeILj32768E13__nv_bfloat16S2_S2_fjLj1024ELj4ENS_18Kernel_traits_baseILj32768ES2_S2_S2_fjLj1024EEEEEEEvNS_9BwdParamsE
        .type           _ZN10layer_norm22ln_bwd_finalize_kernelINS_22Kernel_traits_finalizeILj32768E13__nv_bfloat16S2_S2_fjLj1024ELj4ENS_18Kernel_traits_baseILj32768ES2_S2_S2_fjLj1024EEEEEEEvNS_9BwdParamsE,@function
        .size           _ZN10layer_norm22ln_bwd_finalize_kernelINS_22Kernel_traits_finalizeILj32768E13__nv_bfloat16S2_S2_fjLj1024ELj4ENS_18Kernel_traits_baseILj32768ES2_S2_S2_fjLj1024EEEEEEEvNS_9BwdParamsE,(.L_x_5406 - _ZN10layer_norm22ln_bwd_finalize_kernelINS_22Kernel_traits_finalizeILj32768E13__nv_bfloat16S2_S2_fjLj1024ELj4ENS_18Kernel_traits_baseILj32768ES2_S2_S2_fjLj1024EEEEEEEvNS_9BwdParamsE)
        .other          _ZN10layer_norm22ln_bwd_finalize_kernelINS_22Kernel_traits_finalizeILj32768E13__nv_bfloat16S2_S2_fjLj1024ELj4ENS_18Kernel_traits_baseILj32768ES2_S2_S2_fjLj1024EEEEEEEvNS_9BwdParamsE,@"STO_CUDA_ENTRY STV_DEFAULT"
_ZN10layer_norm22ln_bwd_finalize_kernelINS_22Kernel_traits_finalizeILj32768E13__nv_bfloat16S2_S2_fjLj1024ELj4ENS_18Kernel_traits_baseILj32768ES2_S2_S2_fjLj1024EEEEEEEvNS_9BwdParamsE:
.text._ZN10layer_norm22ln_bwd_finalize_kernelINS_22Kernel_traits_finalizeILj32768E13__nv_bfloat16S2_S2_fjLj1024ELj4ENS_18Kernel_traits_baseILj32768ES2_S2_S2_fjLj1024EEEEEEEvNS_9BwdParamsE:
        /* <DEDUP_REMOVED lines=25> */
.L_x_693:
        /* <DEDUP_REMOVED lines=28> */
.L_x_686:
        /* <DEDUP_REMOVED lines=33> */
.L_x_685:
[----:B------:R-:W-:Y:S05]  /*0560*/  BSYNC B1 ;  /* 0x0000000000017941 */ /* 0x000fea0003800000 */
.L_x_684:
        /* <DEDUP_REMOVED lines=23> */
.L_x_688:
[----:B------:R-:W-:Y:S05]  /*06e0*/  BSYNC B1 ;  /* 0x0000000000017941 */ /* 0x000fea0003800000 */
.L_x_687:
        /* <DEDUP_REMOVED lines=11> */
.L_x_683:
[----:B------:R-:W-:Y:S05]  /*07a0*/  BSYNC B0 ;  /* 0x0000000000007941 */ /* 0x000fea0003800000 */
.L_x_682:
        /* <DEDUP_REMOVED lines=29> */
.L_x_704:
[----:B------:R-:W-:Y:S01]  /*0980*/  @!P1 SHF.R.U32.HI R12, RZ, 0x3, R0 ;  /* 0x00000003ff0c9819 */ /* 0x000fe20000011600 */
[----:B---3--:R-:W-:Y:S01]  /*0990*/  FADD.FTZ R14, R9, R14 ;  /* 0x0000000e090e7221 */ /* 0x008fe20000010000 */
[----:B--2---:R-:W-:Y:S02]  /*09a0*/  FADD.FTZ R11, R10, R11 ;  /* 0x0000000b0a0b7221 */ /* 0x004fe40000010000 */
[----:B------:R-:W-:-:S05]  /*09b0*/  @!P1 LOP3.LUT R12, R12, 0x1ffffffc, RZ, 0xc0, !PT ;  /* 0x1ffffffc0c0c9812 */ /* 0x000fca00078ec0ff */
[----:B------:R2:W-:Y:S04]  /*09c0*/  @!P1 STS [R12+UR4+0x2000], R14 ;  /* 0x0020000e0c009988 */ /* 0x0005e80008000804 */
[----:B------:R2:W-:Y:S02]  /*09d0*/  @!P1 STS [R12+UR4+0x2080], R11 ;  /* 0x0020800b0c009988 */ /* 0x0005e40008000804 */
.L_x_689:
        /* <DEDUP_REMOVED lines=14> */
.L_x_692:
[----:B------:R-:W-:Y:S05]  /*0ac0*/  BSYNC B0 ;  /* 0x0000000000007941 */ /* 0x000fea0003800000 */
.L_x_691:
[C---:B------:R-:W-:Y:S02]  /*0ad0*/  ISETP.GT.U32.AND P1, PT, R3.reuse, -0x8001, PT ;  /* 0xffff7fff0300780c */ /* 0x040fe40003f24070 */
[----:B------:R-:W-:Y:S02]  /*0ae0*/  IADD3 R3, R3, 0x8000, RZ ;  /* 0x0000800003037810 */ /* 0x000fe40007ffe0ff */
[----:B------:R-:W-:-:S09]  /*0af0*/  IADD3 R5, R5, 0x4000, RZ ;  /* 0x0000400005057810 */ /* 0x000fd20007ffe0ff */
[----:B------:R-:W-:Y:S05]  /*0b00*/  @P1 BRA `(.L_x_693) ;  /* 0xfffffff400a01947 */ /* 0x000fea000383ffff */
[----:B------:R-:W-:Y:S05]  /*0b10*/  EXIT ;  /* 0x000000000000794d */ /* 0x000fea0003800000 */
.L_x_690:
[----:B------:R-:W-:Y:S01]  /*0b20*/  HFMA2.MMA R19, -RZ, RZ, 0, 5.9604644775390625e-08 ;  /* 0x00000001ff137435 */ /* 0x000fe200000001ff */
[----:B---3--:R-:W-:Y:S01]  /*0b30*/  IMAD.MOV.U32 R20, RZ, RZ, R10 ;  /* 0x000000ffff147224 */ /* 0x008fe200078e000a */
[----:B------:R-:W-:Y:S01]  /*0b40*/  MOV R22, 0x1f ;  /* 0x0000001f00167802 */ /* 0x000fe20000000f00 */
[----:B------:R-:W-:-:S08]  /*0b50*/  IMAD.MOV.U32 R17, RZ, RZ, -0x1 ;  /* 0xffffffffff117424 */ /* 0x000fd000078e00ff */
[----:B012---:R-:W-:Y:S05]  /*0b60*/  WARPSYNC.COLLECTIVE R17, `(.L_x_694) ;  /* 0x0000000011087348 */ /* 0x007fea0003c00000 */
[----:B------:R3:W4:Y:S02]  /*0b70*/  SHFL.BFLY P2, R18, R20, R19, R22 ;  /* 0x0c00001314127389 */ /* 0x0007240000040016 */
[----:B01234-:R-:W-:Y:S01]  /*0b80*/  ENDCOLLECTIVE ;  /* 0x000000000000791b */ /* 0x01ffe20003800000 */
.L_x_694:
[----:B------:R-:W-:Y:S01]  /*0b90*/  IMAD.MOV.U32 R19, RZ, RZ, 0x2 ;  /* 0x00000002ff137424 */ /* 0x000fe200078e00ff */
[----:B------:R-:W-:-:S05]  /*0ba0*/  MOV R11, R18 ;  /* 0x00000012000b7202 */ /* 0x000fca0000000f00 */
[----:B------:R-:W-:-:S05]  /*0bb0*/  FADD.FTZ R11, R10, R11 ;  /* 0x0000000b0a0b7221 */ /* 0x000fca0000010000 */
[----:B------:R-:W-:-:S07]  /*0bc0*/  MOV R20, R11 ;  /* 0x0000000b00147202 */ /* 0x000fce0000000f00 */
[----:B------:R-:W-:Y:S05]  /*0bd0*/  WARPSYNC.COLLECTIVE R17, `(.L_x_695) ;  /* 0x0000000011087348 */ /* 0x000fea0003c00000 */
[----:B------:R0:W1:Y:S02]  /*0be0*/  SHFL.BFLY P2, R18, R20, R19, R22 ;  /* 0x0c00001314127389 */ /* 0x0000640000040016 */
[----:B01----:R-:W-:Y:S01]  /*0bf0*/  ENDCOLLECTIVE ;  /* 0x000000000000791b */ /* 0x003fe20003800000 */
.L_x_695:
[----:B------:R-:W-:Y:S01]  /*0c00*/  IMAD.MOV.U32 R19, RZ, RZ, 0x4 ;  /* 0x00000004ff137424 */ /* 0x000fe200078e00ff */
[----:B------:R-:W-:-:S05]  /*0c10*/  MOV R12, R18 ;  /* 0x00000012000c7202 */ /* 0x000fca0000000f00 */
[----:B------:R-:W-:-:S05]  /*0c20*/  FADD.FTZ R12, R11, R12 ;  /* 0x0000000c0b0c7221 */ /* 0x000fca0000010000 */
[----:B------:R-:W-:-:S07]  /*0c30*/  MOV R20, R12 ;  /* 0x0000000c00147202 */ /* 0x000fce0000000f00 */
[----:B------:R-:W-:Y:S05]  /*0c40*/  WARPSYNC.COLLECTIVE R17, `(.L_x_696) ;  /* 0x0000000011087348 */ /* 0x000fea0003c00000 */
[----:B------:R0:W1:Y:S02]  /*0c50*/  SHFL.BFLY P2, R18, R20, R19, R22 ;  /* 0x0c00001314127389 */ /* 0x0000640000040016 */
[----:B01----:R-:W-:Y:S01]  /*0c60*/  ENDCOLLECTIVE ;  /* 0x000000000000791b */ /* 0x003fe20003800000 */
.L_x_696:
[----:B------:R-:W-:Y:S01]  /*0c70*/  IMAD.MOV.U32 R19, RZ, RZ, 0x8 ;  /* 0x00000008ff137424 */ /* 0x000fe200078e00ff */
[----:B------:R-:W-:-:S05]  /*0c80*/  MOV R13, R18 ;  /* 0x00000012000d7202 */ /* 0x000fca0000000f00 */
[----:B------:R-:W-:-:S05]  /*0c90*/  FADD.FTZ R13, R12, R13 ;  /* 0x0000000d0c0d7221 */ /* 0x000fca0000010000 */
[----:B------:R-:W-:-:S07]  /*0ca0*/  MOV R20, R13 ;  /* 0x0000000d00147202 */ /* 0x000fce0000000f00 */
[----:B------:R-:W-:Y:S05]  /*0cb0*/  WARPSYNC.COLLECTIVE R17, `(.L_x_697) ;  /* 0x0000000011087348 */ /* 0x000fea0003c00000 */
[----:B------:R0:W1:Y:S02]  /*0cc0*/  SHFL.BFLY P2, R18, R20, R19, R22 ;  /* 0x0c00001314127389 */ /* 0x0000640000040016 */
[----:B01----:R-:W-:Y:S01]  /*0cd0*/  ENDCOLLECTIVE ;  /* 0x000000000000791b */ /* 0x003fe20003800000 */
.L_x_697:
[----:B------:R-:W-:Y:S01]  /*0ce0*/  IMAD.MOV.U32 R19, RZ, RZ, 0x10 ;  /* 0x00000010ff137424 */ /* 0x000fe200078e00ff */
[----:B------:R-:W-:-:S05]  /*0cf0*/  MOV R10, R18 ;  /* 0x00000012000a7202 */ /* 0x000fca0000000f00 */
[----:B------:R-:W-:-:S05]  /*0d00*/  FADD.FTZ R10, R13, R10 ;  /* 0x0000000a0d0a7221 */ /* 0x000fca0000010000 */
[----:B------:R-:W-:-:S07]  /*0d10*/  MOV R20, R10 ;  /* 0x0000000a00147202 */ /* 0x000fce0000000f00 */
[----:B------:R-:W-:Y:S05]  /*0d20*/  WARPSYNC.COLLECTIVE R17, `(.L_x_698) ;  /* 0x0000000011087348 */ /* 0x000fea0003c00000 */
[----:B------:R0:W1:Y:S02]  /*0d30*/  SHFL.BFLY P2, R18, R20, R19, R22 ;  /* 0x0c00001314127389 */ /* 0x0000640000040016 */
[----:B01----:R-:W-:Y:S01]  /*0d40*/  ENDCOLLECTIVE ;  /* 0x000000000000791b */ /* 0x003fe20003800000 */
.L_x_698:
[----:B------:R-:W-:Y:S01]  /*0d50*/  MOV R20, R9 ;  /* 0x0000000900147202 */ /* 0x000fe20000000f00 */
[----:B------:R-:W-:Y:S01]  /*0d60*/  IMAD.MOV.U32 R19, RZ, RZ, 0x1 ;  /* 0x00000001ff137424 */ /* 0x000fe200078e00ff */
[----:B------:R-:W-:-:S07]  /*0d70*/  MOV R11, R18 ;  /* 0x00000012000b7202 */ /* 0x000fce0000000f00 */
[----:B------:R-:W-:Y:S05]  /*0d80*/  WARPSYNC.COLLECTIVE R17, `(.L_x_699) ;  /* 0x0000000011087348 */ /* 0x000fea0003c00000 */
[----:B------:R0:W1:Y:S02]  /*0d90*/  SHFL.BFLY P2, R18, R20, R19, R22 ;  /* 0x0c00001314127389 */ /* 0x0000640000040016 */
[----:B01----:R-:W-:Y:S01]  /*0da0*/  ENDCOLLECTIVE ;  /* 0x000000000000791b */ /* 0x003fe20003800000 */
.L_x_699:
[----:B------:R-:W-:Y:S01]  /*0db0*/  IMAD.MOV.U32 R19, RZ, RZ, 0x2 ;  /* 0x00000002ff137424 */ /* 0x000fe200078e00ff */
[----:B------:R-:W-:-:S05]  /*0dc0*/  MOV R12, R18 ;  /* 0x00000012000c7202 */ /* 0x000fca0000000f00 */
[----:B------:R-:W-:-:S05]  /*0dd0*/  FADD.FTZ R14, R9, R12 ;  /* 0x0000000c090e7221 */ /* 0x000fca0000010000 */
[----:B------:R-:W-:-:S07]  /*0de0*/  MOV R20, R14 ;  /* 0x0000000e00147202 */ /* 0x000fce0000000f00 */
[----:B------:R-:W-:Y:S05]  /*0df0*/  WARPSYNC.COLLECTIVE R17, `(.L_x_700) ;  /* 0x0000000011087348 */ /* 0x000fea0003c00000 */
[----:B------:R0:W1:Y:S02]  /*0e00*/  SHFL.BFLY P2, R18, R20, R19, R22 ;  /* 0x0c00001314127389 */ /* 0x0000640000040016 */
[----:B01----:R-:W-:Y:S01]  /*0e10*/  ENDCOLLECTIVE ;  /* 0x000000000000791b */ /* 0x003fe20003800000 */
.L_x_700:
[----:B------:R-:W-:Y:S01]  /*0e20*/  IMAD.MOV.U32 R19, RZ, RZ, 0x4 ;  /* 0x00000004ff137424 */ /* 0x000fe200078e00ff */
[----:B------:R-:W-:-:S05]  /*0e30*/  MOV R13, R18 ;  /* 0x00000012000d7202 */ /* 0x000fca0000000f00 */
[----:B------:R-:W-:-:S05]  /*0e40*/  FADD.FTZ R15, R14, R13 ;  /* 0x0000000d0e0f7221 */ /* 0x000fca0000010000 */
[----:B------:R-:W-:-:S07]  /*0e50*/  MOV R20, R15 ;  /* 0x0000000f00147202 */ /* 0x000fce0000000f00 */
[----:B------:R-:W-:Y:S05]  /*0e60*/  WARPSYNC.COLLECTIVE R17, `(.L_x_701) ;  /* 0x0000000011087348 */ /* 0x000fea0003c00000 */
[----:B------:R0:W1:Y:S02]  /*0e70*/  SHFL.BFLY P2, R18, R20, R19, R22 ;  /* 0x0c00001314127389 */ /* 0x0000640000040016 */
[----:B01----:R-:W-:Y:S01]  /*0e80*/  ENDCOLLECTIVE ;  /* 0x000000000000791b */ /* 0x003fe20003800000 */
.L_x_701:
[----:B------:R-:W-:Y:S01]  /*0e90*/  HFMA2.MMA R19, -RZ, RZ, 0, 4.76837158203125e-07 ;  /* 0x00000008ff137435 */ /* 0x000fe200000001ff */
[----:B------:R-:W-:-:S05]  /*0ea0*/  MOV R16, R18 ;  /* 0x0000001200107202 */ /* 0x000fca0000000f00 */
[----:B------:R-:W-:-:S05]  /*0eb0*/  FADD.FTZ R16, R15, R16 ;  /* 0x000000100f107221 */ /* 0x000fca0000010000 */
[----:B------:R-:W-:-:S07]  /*0ec0*/  MOV R20, R16 ;  /* 0x0000001000147202 */ /* 0x000fce0000000f00 */
[----:B------:R-:W-:Y:S05]  /*0ed0*/  WARPSYNC.COLLECTIVE R17, `(.L_x_702) ;  /* 0x0000000011087348 */ /* 0x000fea0003c00000 */
[----:B------:R0:W1:Y:S02]  /*0ee0*/  SHFL.BFLY P2, R18, R20, R19, R22 ;  /* 0x0c00001314127389 */ /* 0x0000640000040016 */
[----:B01----:R-:W-:Y:S01]  /*0ef0*/  ENDCOLLECTIVE ;  /* 0x000000000000791b */ /* 0x003fe20003800000 */
.L_x_702:
[----:B------:R-:W-:Y:S01]  /*0f00*/  HFMA2.MMA R19, -RZ, RZ, 0, 9.5367431640625e-07 ;  /* 0x00000010ff137435 */ /* 0x000fe200000001ff */
[----:B------:R-:W-:-:S04]  /*0f10*/  IMAD.MOV.U32 R9, RZ, RZ, R18 ;  /* 0x000000ffff097224 */ /* 0x000fc800078e0012 */
[----:B------:R-:W-:-:S05]  /*0f20*/  FADD.FTZ R9, R16, R9 ;  /* 0x0000000910097221 */ /* 0x000fca0000010000 */
[----:B------:R-:W-:-:S07]  /*0f30*/  MOV R20, R9 ;  /* 0x0000000900147202 */ /* 0x000fce0000000f00 */
[----:B------:R-:W-:Y:S05]  /*0f40*/  WARPSYNC.COLLECTIVE R17, `(.L_x_703) ;  /* 0x0000000011087348 */ /* 0x000fea0003c00000 */
[----:B------:R0:W1:Y:S02]  /*0f50*/  SHFL.BFLY P2, R18, R20, R19, R22 ;  /* 0x0c00001314127389 */ /* 0x0000640000040016 */
[----:B01----:R-:W-:Y:S01]  /*0f60*/  ENDCOLLECTIVE ;  /* 0x000000000000791b */ /* 0x003fe20003800000 */
.L_x_703:
[----:B------:R-:W-:Y:S01]  /*0f70*/  MOV R14, R18 ;  /* 0x00000012000e7202 */ /* 0x000fe20000000f00 */
[----:B------:R-:W-:Y:S06]  /*0f80*/  BRA `(.L_x_704) ;  /* 0xfffffff8007c7947 */ /* 0x000fec000383ffff */
.L_x_705:
        /* <DEDUP_REMOVED lines=15> */
.L_x_5406:


//--------------------- .text._ZN10layer_norm13ln_bwd_kernelINS_13Kernel_traitsI13__nv_bfloat16S2_S2_fjLj32768ELj4ELj1ELj8ELj16ENS_18Kernel_traits_baseILj32768ES2_S2_S2_fjLj256EEEEEEEvNS_9BwdParamsE --------------------------
	.section	.text._ZN10layer_norm13ln_bwd_kernelINS_13Kernel_traitsI13__nv_bfloat16S2_S2_fjLj32768ELj4ELj1ELj8ELj16ENS_18Kernel_traits_baseILj32768ES2_S2_S2_fjLj256EEEEEEEvNS_9BwdParamsE,"ax",@progbits
	.align	128
        .global         _ZN10layer_norm13ln_bwd_kernelINS_13Kernel_traitsI13__nv_bfloat16S2_S2_fjLj32768ELj4ELj1ELj8ELj16ENS_18Kernel_traits_baseILj32768ES2_S2_S2_fjLj256EEEEEEEvNS_9BwdParamsE
        .type           _ZN10layer_norm13ln_bwd_kernelINS_13Kernel_traitsI13__nv_bfloat16S2_S2_fjLj32768ELj4ELj1ELj8ELj16ENS_18Kernel_traits_baseILj32768ES2_S2_S2_fjLj256EEEEEEEvNS_9BwdParamsE,@function
        .size           _ZN10layer_norm13ln_bwd_kernelINS_13Kernel_traitsI13__nv_bfloat16S2_S2_fjLj32768ELj4ELj1ELj8ELj16ENS_18Kernel_traits_baseILj32768ES2_S2_S2_fjLj256EEEEEEEvNS_9BwdParamsE,(.L_x_5407 - _ZN10layer_norm13ln_bwd_kernelINS_13Kernel_traitsI13__nv_bfloat16S2_S2_fjLj32768ELj4ELj1ELj8ELj16ENS_18Kernel_traits_baseILj32768ES2_S2_S2_fjLj256EEEEEEEvNS_9BwdParamsE)
        .other          _ZN10layer_norm13ln_bwd_kernelINS_13Kernel_traitsI13__nv_bfloat16S2_S2_fjLj32768ELj4ELj1ELj8ELj16ENS_18Kernel_traits_baseILj32768ES2_S2_S2_fjLj256EEEEEEEvNS_9BwdParamsE,@"STO_CUDA_ENTRY STV_DEFAULT"
_ZN10layer_norm13ln_bwd_kernelINS_13Kernel_traitsI13__nv_bfloat16S2_S2_fjLj32768ELj4ELj1ELj8ELj16ENS_18Kernel_traits_baseILj32768ES2_S2_S2_fjLj256EEEEEEEvNS_9BwdParamsE:
.text._ZN10layer_norm13ln_bwd_kernelINS_13Kernel_traitsI13__nv_bfloat16S2_S2_fjLj32768ELj4ELj1ELj8ELj16ENS_18Kernel_traits_baseILj32768ES2_S2_S2_fjLj256EEEEEEEvNS_9BwdParamsE:
        /* <DEDUP_REMOVED lines=155> */
.L_x_712:
        /* <DEDUP_REMOVED lines=538> */
.L_x_723:
        /* <DEDUP_REMOVED lines=53> */
.L_x_709:
[----:B------:R-:W-:Y:S05]  /*2ea0*/  BSYNC B0 ;  /* 0x0000000000007941 */ /* 0x000fea0003800000 */
.L_x_708:
        /* <DEDUP_REMOVED lines=19> */
.L_x_711:
[----:B------:R-:W2:Y:S04]  /*2fe0*/  LDG.E.STRONG.GPU R16, desc[UR6][R2.64] ;  /* 0x0000000602107981 */ /* 0x000ea8000c1ef900 */
[----:B--2---:R-:W-:Y:S01]  /*2ff0*/  CCTL.IVALL ;  /* 0x00000000ff00798f */ /* 0x004fe20002000000 */
[----:B------:R-:W-:Y:S05]  /*3000*/  YIELD ;  /* 0x0000000000007946 */ /* 0x000fea0003800000 */
[----:B------:R-:W-:-:S13]  /*3010*/  ISETP.NE.AND P0, PT, R16, R19, PT ;  /* 0x000000131000720c */ /* 0x000fda0003f05270 */
[----:B------:R-:W-:Y:S05]  /*3020*/  @P0 BRA `(.L_x_711) ;  /* 0xfffffffc00ec0947 */ /* 0x000fea000383ffff */
.L_x_710:
        /* <DEDUP_REMOVED lines=35> */
[----:B------:R-:W-:Y:S01]  /*3260*/  FMUL.FTZ R17, R17, 3.0517578125e-05 ;  /* 0x3800000011117820 */ /* 0x000fe20000410000 */
[----:B------:R-:W-:Y:S01]  /*3270*/  LOP3.LUT R3, R2, 0x300, RZ, 0xc0, !PT ;  /* 0x0000030002037812 */ /* 0x000fe200078ec0ff */
[----:B------:R-:W-:-:S03]  /*3280*/  FMUL.FTZ R16, R16, 3.0517578125e-05 ;  /* 0x3800000010107820 */ /* 0x000fc60000410000 */
        /* <DEDUP_REMOVED lines=187> */
.L_x_706:
        /* <DEDUP_REMOVED lines=32> */
.L_x_707:
[----:B------:R-:W-:Y:S01]  /*4040*/  HFMA2.MMA R27, -RZ, RZ, 0, 9.5367431640625e-07 ;  /* 0x00000010ff1b7435 */ /* 0x000fe200000001ff */
[----:B------:R-:W-:Y:S02]  /*4050*/  MOV R28, R2 ;  /* 0x00000002001c7202 */ /* 0x000fe40000000f00 */
[----:B------:R-:W-:Y:S02]  /*4060*/  MOV R30, 0x1f ;  /* 0x0000001f001e7802 */ /* 0x000fe40000000f00 */
[----:B------:R-:W-:-:S07]  /*4070*/  MOV R25, 0xffffffff ;  /* 0xffffffff00197802 */ /* 0x000fce0000000f00 */
[----:B------:R-:W-:Y:S05]  /*4080*/  WARPSYNC.COLLECTIVE R25, `(.L_x_713) ;  /* 0x0000000019087348 */ /* 0x000fea0003c00000 */
[----:B------:R0:W1:Y:S02]  /*4090*/  SHFL.DOWN P0, R26, R28, R27, R30 ;  /* 0x0800001b1c1a7389 */ /* 0x000064000000001e */
[----:B01----:R-:W-:Y:S01]  /*40a0*/  ENDCOLLECTIVE ;  /* 0x000000000000791b */ /* 0x003fe20003800000 */
.L_x_713:
[----:B------:R-:W-:Y:S02]  /*40b0*/  MOV R28, R3 ;  /* 0x00000003001c7202 */ /* 0x000fe40000000f00 */
[----:B------:R-:W-:-:S07]  /*40c0*/  MOV R17, R26 ;  /* 0x0000001a00117202 */ /* 0x000fce0000000f00 */
[----:B------:R-:W-:Y:S05]  /*40d0*/  WARPSYNC.COLLECTIVE R25, `(.L_x_714) ;  /* 0x0000000019087348 */ /* 0x000fea0003c00000 */
[----:B------:R0:W1:Y:S02]  /*40e0*/  SHFL.DOWN P0, R26, R28, R27, R30 ;  /* 0x0800001b1c1a7389 */ /* 0x000064000000001e */
[----:B01----:R-:W-:Y:S01]  /*40f0*/  ENDCOLLECTIVE ;  /* 0x000000000000791b */ /* 0x003fe20003800000 */
.L_x_714:
[----:B------:R-:W-:Y:S01]  /*4100*/  FADD.FTZ R17, R2, R17 ;  /* 0x0000001102117221 */ /* 0x000fe20000010000 */
[----:B------:R-:W-:-:S04]  /*4110*/  HFMA2.MMA R27, -RZ, RZ, 0, 4.76837158203125e-07 ;  /* 0x00000008ff1b7435 */ /* 0x000fc800000001ff */
[----:B------:R-:W-:Y:S02]  /*4120*/  MOV R28, R17 ;  /* 0x00000011001c7202 */ /* 0x000fe40000000f00 */
[----:B------:R-:W-:-:S07]  /*4130*/  MOV R20, R26 ;  /* 0x0000001a00147202 */ /* 0x000fce0000000f00 */
[----:B------:R-:W-:Y:S05]  /*4140*/  WARPSYNC.COLLECTIVE R25, `(.L_x_715) ;  /* 0x0000000019087348 */ /* 0x000fea0003c00000 */
[----:B------:R0:W1:Y:S02]  /*4150*/  SHFL.DOWN P0, R26, R28, R27, R30 ;  /* 0x0800001b1c1a7389 */ /* 0x000064000000001e */
[----:B01----:R-:W-:Y:S01]  /*4160*/  ENDCOLLECTIVE ;  /* 0x000000000000791b */ /* 0x003fe20003800000 */
.L_x_715:
[----:B------:R-:W-:-:S05]  /*4170*/  FADD.FTZ R20, R3, R20 ;  /* 0x0000001403147221 */ /* 0x000fca0000010000 */
[----:B------:R-:W-:Y:S02]  /*4180*/  MOV R28, R20 ;  /* 0x00000014001c7202 */ /* 0x000fe40000000f00 */
[----:B------:R-:W-:-:S07]  /*4190*/  MOV R22, R26 ;  /* 0x0000001a00167202 */ /* 0x000fce0000000f00 */
[----:B------:R-:W-:Y:S05]  /*41a0*/  WARPSYNC.COLLECTIVE R25, `(.L_x_716) ;  /* 0x0000000019087348 */ /* 0x000fea0003c00000 */
[----:B------:R0:W1:Y:S02]  /*41b0*/  SHFL.DOWN P0, R26, R28, R27, R30 ;  /* 0x0800001b1c1a7389 */ /* 0x000064000000001e */
[----:B01----:R-:W-:Y:S01]  /*41c0*/  ENDCOLLECTIVE ;  /* 0x000000000000791b */ /* 0x003fe20003800000 */
.L_x_716:
[----:B------:R-:W-:Y:S01]  /*41d0*/  FADD.FTZ R22, R17, R22 ;  /* 0x0000001611167221 */ /* 0x000fe20000010000 */
[----:B------:R-:W-:-:S04]  /*41e0*/  HFMA2.MMA R27, -RZ, RZ, 0, 2.384185791015625e-07 ;  /* 0x00000004ff1b7435 */ /* 0x000fc800000001ff */
[----:B------:R-:W-:Y:S02]  /*41f0*/  MOV R28, R22 ;  /* 0x00000016001c7202 */ /* 0x000fe40000000f00 */
[----:B------:R-:W-:-:S07]  /*4200*/  MOV R19, R26 ;  /* 0x0000001a00137202 */ /* 0x000fce0000000f00 */
[----:B------:R-:W-:Y:S05]  /*4210*/  WARPSYNC.COLLECTIVE R25, `(.L_x_717) ;  /* 0x0000000019087348 */ /* 0x000fea0003c00000 */
[----:B------:R0:W1:Y:S02]  /*4220*/  SHFL.DOWN P0, R26, R28, R27, R30 ;  /* 0x0800001b1c1a7389 */ /* 0x000064000000001e */
[----:B01----:R-:W-:Y:S01]  /*4230*/  ENDCOLLECTIVE ;  /* 0x000000000000791b */ /* 0x003fe20003800000 */
.L_x_717:
[----:B------:R-:W-:-:S05]  /*4240*/  FADD.FTZ R19, R20, R19 ;  /* 0x0000001314137221 */ /* 0x000fca0000010000 */
[----:B------:R-:W-:Y:S02]  /*4250*/  MOV R28, R19 ;  /* 0x00000013001c7202 */ /* 0x000fe40000000f00 */
[----:B------:R-:W-:-:S07]  /*4260*/  MOV R21, R26 ;  /* 0x0000001a00157202 */ /* 0x000fce0000000f00 */
[----:B------:R-:W-:Y:S05]  /*4270*/  WARPSYNC.COLLECTIVE R25, `(.L_x_718) ;  /* 0x0000000019087348 */ /* 0x000fea0003c00000 */
[----:B------:R0:W1:Y:S02]  /*4280*/  SHFL.DOWN P0, R26, R28, R27, R30 ;  /* 0x0800001b1c1a7389 */ /* 0x000064000000001e */
[----:B01----:R-:W-:Y:S01]  /*4290*/  ENDCOLLECTIVE ;  /* 0x000000000000791b */ /* 0x003fe20003800000 */
.L_x_718:
[----:B------:R-:W-:Y:S01]  /*42a0*/  FADD.FTZ R21, R22, R21 ;  /* 0x0000001516157221 */ /* 0x000fe20000010000 */
[----:B------:R-:W-:-:S04]  /*42b0*/  HFMA2.MMA R27, -RZ, RZ, 0, 1.1920928955078125e-07 ;  /* 0x00000002ff1b7435 */ /* 0x000fc800000001ff */
[----:B------:R-:W-:Y:S02]  /*42c0*/  MOV R28, R21 ;  /* 0x00000015001c7202 */ /* 0x000fe40000000f00 */
[----:B------:R-:W-:-:S07]  /*42d0*/  MOV R24, R26 ;  /* 0x0000001a00187202 */ /* 0x000fce0000000f00 */
[----:B------:R-:W-:Y:S05]  /*42e0*/  WARPSYNC.COLLECTIVE R25, `(.L_x_719) ;  /* 0x0000000019087348 */ /* 0x000fea0003c00000 */
[----:B------:R0:W1:Y:S02]  /*42f0*/  SHFL.DOWN P0, R26, R28, R27, R30 ;  /* 0x0800001b1c1a7389 */ /* 0x000064000000001e */
[----:B01----:R-:W-:Y:S01]  /*4300*/  ENDCOLLECTIVE ;  /* 0x000000000000791b */ /* 0x003fe20003800000 */
.L_x_719:
[----:B------:R-:W-:-:S05]  /*4310*/  FADD.FTZ R24, R19, R24 ;  /* 0x0000001813187221 */ /* 0x000fca0000010000 */
[----:B------:R-:W-:Y:S02]  /*4320*/  MOV R28, R24 ;  /* 0x00000018001c7202 */ /* 0x000fe40000000f00 */
[----:B------:R-:W-:-:S07]  /*4330*/  MOV R2, R26 ;  /* 0x0000001a00027202 */ /* 0x000fce0000000f00 */
[----:B------:R-:W-:Y:S05]  /*4340*/  WARPSYNC.COLLECTIVE R25, `(.L_x_720) ;  /* 0x0000000019087348 */ /* 0x000fea0003c00000 */
[----:B------:R0:W1:Y:S02]  /*4350*/  SHFL.DOWN P0, R26, R28, R27, R30 ;  /* 0x0800001b1c1a7389 */ /* 0x000064000000001e */
[----:B01----:R-:W-:Y:S01]  /*4360*/  ENDCOLLECTIVE ;  /* 0x000000000000791b */ /* 0x003fe20003800000 */
.L_x_720:
[----:B------:R-:W-:Y:S01]  /*4370*/  FADD.FTZ R23, R21, R2 ;  /* 0x0000000215177221 */ /* 0x000fe20000010000 */
[----:B------:R-:W-:-:S04]  /*4380*/  HFMA2.MMA R27, -RZ, RZ, 0, 5.9604644775390625e-08 ;  /* 0x00000001ff1b7435 */ /* 0x000fc800000001ff */
[----:B------:R-:W-:Y:S02]  /*4390*/  MOV R28, R23 ;  /* 0x00000017001c7202 */ /* 0x000fe40000000f00 */
[----:B------:R-:W-:-:S07]  /*43a0*/  MOV R3, R26 ;  /* 0x0000001a00037202 */ /* 0x000fce0000000f00 */
[----:B------:R-:W-:Y:S05]  /*43b0*/  WARPSYNC.COLLECTIVE R25, `(.L_x_721) ;  /* 0x0000000019087348 */ /* 0x000fea0003c00000 */
[----:B------:R0:W1:Y:S02]  /*43c0*/  SHFL.DOWN P0, R26, R28, R27, R30 ;  /* 0x0800001b1c1a7389 */ /* 0x000064000000001e */
[----:B01----:R-:W-:Y:S01]  /*43d0*/  ENDCOLLECTIVE ;  /* 0x000000000000791b */ /* 0x003fe20003800000 */
.L_x_721:
[----:B------:R-:W-:-:S05]  /*43e0*/  FADD.FTZ R17, R24, R3 ;  /* 0x0000000318117221 */ /* 0x000fca0000010000 */
[----:B------:R-:W-:Y:S02]  /*43f0*/  MOV R28, R17 ;  /* 0x00000011001c7202 */ /* 0x000fe40000000f00 */
[----:B------:R-:W-:-:S07]  /*4400*/  MOV R20, R26 ;  /* 0x0000001a00147202 */ /* 0x000fce0000000f00 */
[----:B------:R-:W-:Y:S05]  /*4410*/  WARPSYNC.COLLECTIVE R25, `(.L_x_722) ;  /* 0x0000000019087348 */ /* 0x000fea0003c00000 */
[----:B------:R0:W1:Y:S02]  /*4420*/  SHFL.DOWN P0, R26, R28, R27, R30 ;  /* 0x0800001b1c1a7389 */ /* 0x000064000000001e */
[----:B01----:R-:W-:Y:S01]  /*4430*/  ENDCOLLECTIVE ;  /* 0x000000000000791b */ /* 0x003fe20003800000 */
.L_x_722:
[----:B------:R-:W-:Y:S05]  /*4440*/  BRA `(.L_x_723) ;  /* 0xffffffe400c07947 */ /* 0x000fea000383ffff */
.L_x_724:
        /* <DEDUP_REMOVED lines=11> */
.L_x_5407:


//--------------------- .text._ZN10layer_norm22ln_bwd_finalize_kernelINS_22Kernel_traits_finalizeILj32768E6__halffS2_fjLj1024ELj4ENS_18Kernel_traits_baseILj32768ES2_fS2_fjLj1024EEEEEEEvNS_9BwdParamsE --------------------------
	.section	.text._ZN10layer_norm22ln_bwd_finalize_kernelINS_22Kernel_traits_finalizeILj32768E6__halffS2_fjLj1024ELj4ENS_18Kernel_traits_baseILj32768ES2_fS2_fjLj1024EEEEEEEvNS_9BwdParamsE,"ax",@progbits
	.align	128
        .global         _ZN10layer_norm22ln_bwd_finalize_kernelINS_22Kernel_traits_finalizeILj32768E6__halffS2_fjLj1024ELj4ENS_18Kernel_traits_baseILj32768ES2_fS2_fjLj1024EEEEEEEvNS_9BwdParamsE
        .type           _ZN10layer_norm22ln_bwd_finalize_kernelINS_22Kernel_traits_finalizeILj32768E6__halffS2_fjLj1024ELj4ENS_18Kernel_traits_baseILj32768ES2_fS2_fjLj1024EEEEEEEvNS_9BwdParamsE,@function
        .size           _ZN10layer_norm22ln_bwd_finalize_kernelINS_22Kernel_traits_finalizeILj32768E6__halffS2_fjLj1024ELj4ENS_18Kernel_traits_baseILj32768ES2_fS2_fjLj1024EEEEEEEvNS_9BwdParamsE,(.L_x_5408 - _ZN10layer_norm22ln_bwd_finalize_kernelINS_22Kernel_traits_finalizeILj32768E6__halffS2_fjLj1024ELj4ENS_18Kernel_traits_baseILj32768ES2_fS2_fjLj1024EEEEEEEvNS_9BwdParamsE)
        .other          _ZN10layer_norm22ln_bwd_finalize_kernelINS_22Kernel_traits_finalizeILj32768E6__halffS2_fjLj1024ELj4ENS_18Kernel_traits_baseILj32768ES2_fS2_fjLj1024EEEEEEEvNS_9BwdParamsE,@"STO_CUDA_ENTRY STV_DEFAULT"
_ZN10layer_norm22ln_bwd_finalize_kernelINS_22Kernel_traits_finalizeILj32768E6__halffS2_fjLj1024ELj4ENS_18Kernel_traits_baseILj32768ES2_fS2_fjLj1024EEEEEEEvNS_9BwdParamsE:
.text._ZN10layer_norm22ln_bwd_finalize_kernelINS_22Kernel_traits_finalizeILj32768E6__halffS2_fjLj1024ELj4ENS_18Kernel_traits_baseILj32768ES2_fS2_fjLj1024EEEEEEEvNS_9BwdParamsE:
        /* <DEDUP_REMOVED lines=25> */
.L_x_736:
        /* <DEDUP_REMOVED lines=28> */
.L_x_729:
        /* <DEDUP_REMOVED lines=33> */
.L_x_728:
[----:B------:R-:W-:Y:S05]  /*0560*/  BSYNC B1 ;  /* 0x0000000000017941 */ /* 0x000fea0003800000 */
.L_x_727:
        /* <DEDUP_REMOVED lines=23> */
.L_x_731:
[----:B------:R-:W-:Y:S05]  /*06e0*/  BSYNC B1 ;  /* 0x0000000000017941 */ /* 0x000fea0003800000 */
.L_x_730:
        /* <DEDUP_REMOVED lines=11> */
.L_x_726:
[----:B------:R-:W-:Y:S05]  /*07a0*/  BSYNC B0 ;  /* 0x0000000000007941 */ /* 0x000fea0003800000 */
.L_x_725:
        /* <DEDUP_REMOVED lines=29> */
.L_x_747:
[----:B------:R-:W-:Y:S01]  /*0980*/  @!P1 SHF.R.U32.HI R12, RZ, 0x3, R0 ;  /* 0x00000003ff0c9819 */ /* 0x000fe20000011600 */
[----:B---3--:R-:W-:Y:S01]  /*0990*/  FADD.FTZ R14, R9, R14 ;  /* 0x0000000e090e7221 */ /* 0x008fe20000010000 */
[----:B--2---:R-:W-:Y:S02]  /*09a0*/  FADD.FTZ R11, R10, R11 ;  /* 0x0000000b0a0b7221 */ /* 0x004fe40000010000 */
[----:B------:R-:W-:-:S05]  /*09b0*/  @!P1 LOP3.LUT R12, R12, 0x1ffffffc, RZ, 0xc0, !PT ;  /* 0x1ffffffc0c0c9812 */ /* 0x000fca00078ec0ff */
[----:B------:R2:W-:Y:S04]  /*09c0*/  @!P1 STS [R12+UR4+0x2000], R14 ;  /* 0x0020000e0c009988 */ /* 0x0005e80008000804 */
[----:B------:R2:W-:Y:S02]  /*09d0*/  @!P1 STS [R12+UR4+0x2080], R11 ;  /* 0x0020800b0c009988 */ /* 0x0005e40008000804 */
.L_x_732:
        /* <DEDUP_REMOVED lines=14> */
.L_x_735:
[----:B------:R-:W-:Y:S05]  /*0ac0*/  BSYNC B0 ;  /* 0x0000000000007941 */ /* 0x000fea0003800000 */
.L_x_734:
[C---:B------:R-:W-:Y:S02]  /*0ad0*/  ISETP.GT.U32.AND P1, PT, R3.reuse, -0x8001, PT ;  /* 0xffff7fff0300780c */ /* 0x040fe40003f24070 */
[----:B------:R-:W-:Y:S02]  /*0ae0*/  IADD3 R3, R3, 0x8000, RZ ;  /* 0x0000800003037810 */ /* 0x000fe40007ffe0ff */
[----:B------:R-:W-:-:S09]  /*0af0*/  IADD3 R5, R5, 0x4000, RZ ;  /* 0x0000400005057810 */ /* 0x000fd20007ffe0ff */
[----:B------:R-:W-:Y:S05]  /*0b00*/  @P1 BRA `(.L_x_736) ;  /* 0xfffffff400a01947 */ /* 0x000fea000383ffff */
[----:B------:R-:W-:Y:S05]  /*0b10*/  EXIT ;  /* 0x000000000000794d */ /* 0x000fea0003800000 */
.L_x_733:
[----:B------:R-:W-:Y:S01]  /*0b20*/  HFMA2.MMA R19, -RZ, RZ, 0, 5.9604644775390625e-08 ;  /* 0x00000001ff137435 */ /* 0x000fe200000001ff */
[----:B---3--:R-:W-:Y:S01]  /*0b30*/  IMAD.MOV.U32 R20, RZ, RZ, R10 ;  /* 0x000000ffff147224 */ /* 0x008fe200078e000a */
[----:B------:R-:W-:Y:S01]  /*0b40*/  MOV R22, 0x1f ;  /* 0x0000001f00167802 */ /* 0x000fe20000000f00 */
[----:B------:R-:W-:-:S08]  /*0b50*/  IMAD.MOV.U32 R17, RZ, RZ, -0x1 ;  /* 0xffffffffff117424 */ /* 0x000fd000078e00ff */
[----:B012---:R-:W-:Y:S05]  /*0b60*/  WARPSYNC.COLLECTIVE R17, `(.L_x_737) ;  /* 0x0000000011087348 */ /* 0x007fea0003c00000 */
[----:B------:R3:W4:Y:S02]  /*0b70*/  SHFL.BFLY P2, R18, R20, R19, R22 ;  /* 0x0c00001314127389 */ /* 0x0007240000040016 */
[----:B01234-:R-:W-:Y:S01]  /*0b80*/  ENDCOLLECTIVE ;  /* 0x000000000000791b */ /* 0x01ffe20003800000 */
.L_x_737:
[----:B------:R-:W-:Y:S01]  /*0b90*/  IMAD.MOV.U32 R19, RZ, RZ, 0x2 ;  /* 0x00000002ff137424 */ /* 0x000fe200078e00ff */
[----:B------:R-:W-:-:S05]  /*0ba0*/  MOV R11, R18 ;  /* 0x00000012000b7202 */ /* 0x000fca0000000f00 */
[----:B------:R-:W-:-:S05]  /*0bb0*/  FADD.FTZ R11, R10, R11 ;  /* 0x0000000b0a0b7221 */ /* 0x000fca0000010000 */
[----:B------:R-:W-:-:S07]  /*0bc0*/  MOV R20, R11 ;  /* 0x0000000b00147202 */ /* 0x000fce0000000f00 */
[----:B------:R-:W-:Y:S05]  /*0bd0*/  WARPSYNC.COLLECTIVE R17, `(.L_x_738) ;  /* 0x0000000011087348 */ /* 0x000fea0003c00000 */
[----:B------:R0:W1:Y:S02]  /*0be0*/  SHFL.BFLY P2, R18, R20, R19, R22 ;  /* 0x0c00001314127389 */ /* 0x0000640000040016 */
[----:B01----:R-:W-:Y:S01]  /*0bf0*/  ENDCOLLECTIVE ;  /* 0x000000000000791b */ /* 0x003fe20003800000 */
.L_x_738:
[----:B------:R-:W-:Y:S01]  /*0c00*/  IMAD.MOV.U32 R19, RZ, RZ, 0x4 ;  /* 0x00000004ff137424 */ /* 0x000fe200078e00ff */
[----:B------:R-:W-:-:S05]  /*0c10*/  MOV R12, R18 ;  /* 0x00000012000c7202 */ /* 0x000fca0000000f00 */
[----:B------:R-:W-:-:S05]  /*0c20*/  FADD.FTZ R12, R11, R12 ;  /* 0x0000000c0b0c7221 */ /* 0x000fca0000010000 */
[----:B------:R-:W-:-:S07]  /*0c30*/  MOV R20, R12 ;  /* 0x0000000c00147202 */ /* 0x000fce0000000f00 */
[----:B------:R-:W-:Y:S05]  /*0c40*/  WARPSYNC.COLLECTIVE R17, `(.L_x_739) ;  /* 0x0000000011087348 */ /* 0x000fea0003c00000 */
[----:B------:R0:W1:Y:S02]  /*0c50*/  SHFL.BFLY P2, R18, R20, R19, R22 ;  /* 0x0c00001314127389 */ /* 0x0000640000040016 */
[----:B01----:R-:W-:Y:S01]  /*0c60*/  ENDCOLLECTIVE ;  /* 0x000000000000791b */ /* 0x003fe20003800000 */
.L_x_739:
[----:B------:R-:W-:Y:S01]  /*0c70*/  IMAD.MOV.U32 R19, RZ, RZ, 0x8 ;  /* 0x00000008ff137424 */ /* 0x000fe200078e00ff */
[----:B------:R-:W-:-:S05]  /*0c80*/  MOV R13, R18 ;  /* 0x00000012000d7202 */ /* 0x000fca0000000f00 */
[----:B------:R-:W-:-:S05]  /*0c90*/  FADD.FTZ R13, R12, R13 ;  /* 0x0000000d0c0d7221 */ /* 0x000fca0000010000 */
[----:B------:R-:W-:-:S07]  /*0ca0*/  MOV R20, R13 ;  /* 0x0000000d00147202 */ /* 0x000fce0000000f00 */
[----:B------:R-:W-:Y:S05]  /*0cb0*/  WARPSYNC.COLLECTIVE R17, `(.L_x_740) ;  /* 0x0000000011087348 */ /* 0x000fea0003c00000 */
[----:B------:R0:W1:Y:S02]  /*0cc0*/  SHFL.BFLY P2, R18, R20, R19, R22 ;  /* 0x0c00001314127389 */ /* 0x0000640000040016 */
[----:B01----:R-:W-:Y:S01]  /*0cd0*/  ENDCOLLECTIVE ;  /* 0x000000000000791b */ /* 0x003fe20003800000 */
.L_x_740:
[----:B------:R-:W-:Y:S01]  /*0ce0*/  IMAD.MOV.U32 R19, RZ, RZ, 0x10 ;  /* 0x00000010ff137424 */ /* 0x000fe200078e00ff */
[----:B------:R-:W-:-:S05]  /*0cf0*/  MOV R10, R18 ;  /* 0x00000012000a7202 */ /* 0x000fca0000000f00 */
[----:B------:R-:W-:-:S05]  /*0d00*/  FADD.FTZ R10, R13, R10 ;  /* 0x0000000a0d0a7221 */ /* 0x000fca0000010000 */
[----:B------:R-:W-:-:S07]  /*0d10*/  MOV R20, R10 ;  /* 0x0000000a00147202 */ /* 0x000fce0000000f00 */
[----:B------:R-:W-:Y:S05]  /*0d20*/  WARPSYNC.COLLECTIVE R17, `(.L_x_741) ;  /* 0x0000000011087348 */ /* 0x000fea0003c00000 */
[----:B------:R0:W1:Y:S02]  /*0d30*/  SHFL.BFLY P2, R18, R20, R19, R22 ;  /* 0x0c00001314127389 */ /* 0x0000640000040016 */
[----:B01----:R-:W-:Y:S01]  /*0d40*/  ENDCOLLECTIVE ;  /* 0x000000000000791b */ /* 0x003fe20003800000 */
.L_x_741:
[----:B------:R-:W-:Y:S01]  /*0d50*/  MOV R20, R9 ;  /* 0x0000000900147202 */ /* 0x000fe20000000f00 */
[----:B------:R-:W-:Y:S01]  /*0d60*/  IMAD.MOV.U32 R19, RZ, RZ, 0x1 ;  /* 0x00000001ff137424 */ /* 0x000fe200078e00ff */
[----:B------:R-:W-:-:S07]  /*0d70*/  MOV R11, R18 ;  /* 0x00000012000b7202 */ /* 0x000fce0000000f00 */
[----:B------:R-:W-:Y:S05]  /*0d80*/  WARPSYNC.COLLECTIVE R17, `(.L_x_742) ;  /* 0x0000000011087348 */ /* 0x000fea0003c00000 */
[----:B------:R0:W1:Y:S02]  /*0d90*/  SHFL.BFLY P2, R18, R20, R19, R22 ;  /* 0x0c00001314127389 */ /* 0x0000640000040016 */
[----:B01----:R-:W-:Y:S01]  /*0da0*/  ENDCOLLECTIVE ;  /* 0x000000000000791b */ /* 0x003fe20003800000 */
.L_x_742:
[----:B------:R-:W-:Y:S01]  /*0db0*/  IMAD.MOV.U32 R19, RZ, RZ, 0x2 ;  /* 0x00000002ff137424 */ /* 0x000fe200078e00ff */
[----:B------:R-:W-:-:S05]  /*0dc0*/  MOV R12, R18 ;  /* 0x00000012000c7202 */ /* 0x000fca0000000f00 */
[----:B------:R-:W-:-:S05]  /*0dd0*/  FADD.FTZ R14, R9, R12 ;  /* 0x0000000c090e7221 */ /* 0x000fca0000010000 */
[----:B------:R-:W-:-:S07]  /*0de0*/  MOV R20, R14 ;  /* 0x0000000e00147202 */ /* 0x000fce0000000f00 */
[----:B------:R-:W-:Y:S05]  /*0df0*/  WARPSYNC.COLLECTIVE R17, `(.L_x_743) ;  /* 0x0000000011087348 */ /* 0x000fea0003c00000 */
[----:B------:R0:W1:Y:S02]  /*0e00*/  SHFL.BFLY P2, R18, R20, R19, R22 ;  /* 0x0c00001314127389 */ /* 0x0000640000040016 */
[----:B01----:R-:W-:Y:S01]  /*0e10*/  ENDCOLLECTIVE ;  /* 0x000000000000791b */ /* 0x003fe20003800000 */
.L_x_743:
[----:B------:R-:W-:Y:S01]  /*0e20*/  IMAD.MOV.U32 R19, RZ, RZ, 0x4 ;  /* 0x00000004ff137424 */ /* 0x000fe200078e00ff */
[----:B------:R-:W-:-:S05]  /*0e30*/  MOV R13, R18 ;  /* 0x00000012000d7202 */ /* 0x000fca0000000f00 */
[----:B------:R-:W-:-:S05]  /*0e40*/  FADD.FTZ R15, R14, R13 ;  /* 0x0000000d0e0f7221 */ /* 0x000fca0000010000 */
[----:B------:R-:W-:-:S07]  /*0e50*/  MOV R20, R15 ;  /* 0x0000000f00147202 */ /* 0x000fce0000000f00 */
[----:B------:R-:W-:Y:S05]  /*0e60*/  WARPSYNC.COLLECTIVE R17, `(.L_x_744) ;  /* 0x0000000011087348 */ /* 0x000fea0003c00000 */
[----:B------:R0:W1:Y:S02]  /*0e70*/  SHFL.BFLY P2, R18, R20, R19, R22 ;  /* 0x0c00001314127389 */ /* 0x0000640000040016 */
[----:B01----:R-:W-:Y:S01]  /*0e80*/  ENDCOLLECTIVE ;  /* 0x000000000000791b */ /* 0x003fe20003800000 */
.L_x_744:
[----:B------:R-:W-:Y:S01]  /*0e90*/  HFMA2.MMA R19, -RZ, RZ, 0, 4.76837158203125e-07 ;  /* 0x00000008ff137435 */ /* 0x000fe200000001ff */
[----:B------:R-:W-:-:S05]  /*0ea0*/  MOV R16, R18 ;  /* 0x0000001200107202 */ /* 0x000fca0000000f00 */
[----:B------:R-:W-:-:S05]  /*0eb0*/  FADD.FTZ R16, R15, R16 ;  /* 0x000000100f107221 */ /* 0x000fca0000010000 */
[----:B------:R-:W-:-:S07]  /*0ec0*/  MOV R20, R16 ;  /* 0x0000001000147202 */ /* 0x000fce0000000f00 */
[----:B------:R-:W-:Y:S05]  /*0ed0*/  WARPSYNC.COLLECTIVE R17, `(.L_x_745) ;  /* 0x0000000011087348 */ /* 0x000fea0003c00000 */
[----:B------:R0:W1:Y:S02]  /*0ee0*/  SHFL.BFLY P2, R18, R20, R19, R22 ;  /* 0x0c00001314127389 */ /* 0x0000640000040016 */
[----:B01----:R-:W-:Y:S01]  /*0ef0*/  ENDCOLLECTIVE ;  /* 0x000000000000791b */ /* 0x003fe20003800000 */
.L_x_745:
[----:B------:R-:W-:Y:S01]  /*0f00*/  HFMA2.MMA R19, -RZ, RZ, 0, 9.5367431640625e-07 ;  /* 0x00000010ff137435 */ /* 0x000fe200000001ff */
[----:B------:R-:W-:-:S04]  /*0f10*/  IMAD.MOV.U32 R9, RZ, RZ, R18 ;  /* 0x000000ffff097224 */ /* 0x000fc800078e0012 */
[----:B------:R-:W-:-:S05]  /*0f20*/  FADD.FTZ R9, R16, R9 ;  /* 0x0000000910097221 */ /* 0x000fca0000010000 */
[----:B------:R-:W-:-:S07]  /*0f30*/  MOV R20, R9 ;  /* 0x0000000900147202 */ /* 0x000fce0000000f00 */
[----:B------:R-:W-:Y:S05]  /*0f40*/  WARPSYNC.COLLECTIVE R17, `(.L_x_746) ;  /* 0x0000000011087348 */ /* 0x000fea0003c00000 */
[----:B------:R0:W1:Y:S02]  /*0f50*/  SHFL.BFLY P2, R18, R20, R19, R22 ;  /* 0x0c00001314127389 */ /* 0x0000640000040016 */
[----:B01----:R-:W-:Y:S01]  /*0f60*/  ENDCOLLECTIVE ;  /* 0x000000000000791b */ /* 0x003fe20003800000 */
.L_x_746:
[----:B------:R-:W-:Y:S01]  /*0f70*/  MOV R14, R18 ;  /* 0x00000012000e7202 */ /* 0x000fe20000000f00 */
[----:B------:R-:W-:Y:S06]  /*0f80*/  BRA `(.L_x_747) ;  /* 0xfffffff8007c7947 */ /* 0x000fec000383ffff */
.L_x_748:
        /* <DEDUP_REMOVED lines=15> */
.L_x_5408:


//--------------------- .text._ZN10layer_norm13ln_bwd_kernelINS_13Kernel_traitsI6__halffS2_fjLj32768ELj4ELj1ELj8ELj16ENS_18Kernel_traits_baseILj32768ES2_fS2_fjLj256EEEEEEEvNS_9BwdParamsE --------------------------
	.section	.text._ZN10layer_norm13ln_bwd_kernelINS_13Kernel_traitsI6__halffS2_fjLj32768ELj4ELj1ELj8ELj16ENS_18Kernel_traits_baseILj32768ES2_fS2_fjLj256EEEEEEEvNS_9BwdParamsE,"ax",@progbits
	.align	128
        .global         _ZN10layer_norm13ln_bwd_kernelINS_13Kernel_traitsI6__halffS2_fjLj32768ELj4ELj1ELj8ELj16ENS_18Kernel_traits_baseILj32768ES2_fS2_fjLj256EEEEEEEvNS_9BwdParamsE
        .type           _ZN10layer_norm13ln_bwd_kernelINS_13Kernel_traitsI6__halffS2_fjLj32768ELj4ELj1ELj8ELj16ENS_18Kernel_traits_baseILj32768ES2_fS2_fjLj256EEEEEEEvNS_9BwdParamsE,@function
        .size           _ZN10layer_norm13ln_bwd_kernelINS_13Kernel_traitsI6__halffS2_fjLj32768ELj4ELj1ELj8ELj16ENS_18Kernel_traits_baseILj32768ES2_fS2_fjLj256EEEEEEEvNS_9BwdParamsE,(.L_x_5409 - _ZN10layer_norm13ln_bwd_kernelINS_13Kernel_traitsI6__halffS2_fjLj32768ELj4ELj1ELj8ELj16ENS_18Kernel_traits_baseILj32768ES2_fS2_fjLj256EEEEEEEvNS_9BwdParamsE)
        .other          _ZN10layer_norm13ln_bwd_kernelINS_13Kernel_traitsI6__halffS2_fjLj32768ELj4ELj1ELj8ELj16ENS_18Kernel_traits_baseILj32768ES2_fS2_fjLj256EEEEEEEvNS_9BwdParamsE,@"STO_CUDA_ENTRY STV_DEFAULT"
_ZN10layer_norm13ln_bwd_kernelINS_13Kernel_traitsI6__halffS2_fjLj32768ELj4ELj1ELj8ELj16ENS_18Kernel_traits_baseILj32768ES2_fS2_fjLj256EEEEEEEvNS_9BwdParamsE:
.text._ZN10layer_norm13ln_bwd_kernelINS_13Kernel_traitsI6__halffS2_fjLj32768ELj4ELj1ELj8ELj16ENS_18Kernel_traits_baseILj32768ES2_fS2_fjLj256EEEEEEEvNS_9BwdParamsE:
        /* <DEDUP_REMOVED lines=222> */
.L_x_755:
        /* <DEDUP_REMOVED lines=496> */
.L_x_766:
        /* <DEDUP_REMOVED lines=53> */
.L_x_752:
[----:B------:R-:W-:Y:S05]  /*3030*/  BSYNC B0 ;  /* 0x0000000000007941 */ /* 0x000fea0003800000 */
.L_x_751:
        /* <DEDUP_REMOVED lines=19> */
.L_x_754:
[----:B------:R-:W2:Y:S04]  /*3170*/  LDG.E.STRONG.GPU R58, desc[UR6][R56.64] ;  /* 0x00000006383a7981 */ /* 0x000ea8000c1ef900 */
[----:B--2---:R-:W-:Y:S01]  /*3180*/  CCTL.IVALL ;  /* 0x00000000ff00798f */ /* 0x004fe20002000000 */
[----:B------:R-:W-:Y:S05]  /*3190*/  YIELD ;  /* 0x0000000000007946 */ /* 0x000fea0003800000 */
[----:B------:R-:W-:-:S13]  /*31a0*/  ISETP.NE.AND P0, PT, R58, R61, PT ;  /* 0x0000003d3a00720c */ /* 0x000fda0003f05270 */
[----:B------:R-:W-:Y:S05]  /*31b0*/  @P0 BRA `(.L_x_754) ;  /* 0xfffffffc00ec0947 */ /* 0x000fea000383ffff */
.L_x_753:
        /* <DEDUP_REMOVED lines=198> */
.L_x_749:
        /* <DEDUP_REMOVED lines=44> */
.L_x_750:
[----:B------:R-:W-:Y:S01]  /*40e0*/  HFMA2.MMA R69, -RZ, RZ, 0, 9.5367431640625e-07 ;  /* 0x00000010ff457435 */ /* 0x000fe200000001ff */
[----:B------:R-:W-:Y:S02]  /*40f0*/  MOV R70, R7 ;  /* 0x0000000700467202 */ /* 0x000fe40000000f00 */
[----:B------:R-:W-:Y:S02]  /*4100*/  MOV R72, 0x1f ;  /* 0x0000001f00487802 */ /* 0x000fe40000000f00 */
[----:B------:R-:W-:-:S07]  /*4110*/  MOV R67, 0xffffffff ;  /* 0xffffffff00437802 */ /* 0x000fce0000000f00 */
[----:B------:R-:W-:Y:S05]  /*4120*/  WARPSYNC.COLLECTIVE R67, `(.L_x_756) ;  /* 0x0000000043087348 */ /* 0x000fea0003c00000 */
[----:B------:R0:W1:Y:S02]  /*4130*/  SHFL.DOWN P0, R65, R70, R69, R72 ;  /* 0x0800004546417389 */ /* 0x0000640000000048 */
[----:B01----:R-:W-:Y:S01]  /*4140*/  ENDCOLLECTIVE ;  /* 0x000000000000791b */ /* 0x003fe20003800000 */
.L_x_756:
[----:B------:R-:W-:Y:S02]  /*4150*/  MOV R70, R31 ;  /* 0x0000001f00467202 */ /* 0x000fe40000000f00 */
[----:B------:R-:W-:-:S07]  /*4160*/  MOV R62, R65 ;  /* 0x00000041003e7202 */ /* 0x000fce0000000f00 */
[----:B------:R-:W-:Y:S05]  /*4170*/  WARPSYNC.COLLECTIVE R67, `(.L_x_757) ;  /* 0x0000000043087348 */ /* 0x000fea0003c00000 */
[----:B------:R0:W1:Y:S02]  /*4180*/  SHFL.DOWN P0, R65, R70, R69, R72 ;  /* 0x0800004546417389 */ /* 0x0000640000000048 */
[----:B01----:R-:W-:Y:S01]  /*4190*/  ENDCOLLECTIVE ;  /* 0x000000000000791b */ /* 0x003fe20003800000 */
.L_x_757:
[----:B------:R-:W-:Y:S01]  /*41a0*/  FADD.FTZ R62, R7, R62 ;  /* 0x0000003e073e7221 */ /* 0x000fe20000010000 */
[----:B------:R-:W-:-:S04]  /*41b0*/  HFMA2.MMA R69, -RZ, RZ, 0, 4.76837158203125e-07 ;  /* 0x00000008ff457435 */ /* 0x000fc800000001ff */
[----:B------:R-:W-:Y:S02]  /*41c0*/  MOV R70, R62 ;  /* 0x0000003e00467202 */ /* 0x000fe40000000f00 */
[----:B------:R-:W-:-:S07]  /*41d0*/  MOV R64, R65 ;  /* 0x0000004100407202 */ /* 0x000fce0000000f00 */
[----:B------:R-:W-:Y:S05]  /*41e0*/  WARPSYNC.COLLECTIVE R67, `(.L_x_758) ;  /* 0x0000000043087348 */ /* 0x000fea0003c00000 */
[----:B------:R0:W1:Y:S02]  /*41f0*/  SHFL.DOWN P0, R65, R70, R69, R72 ;  /* 0x0800004546417389 */ /* 0x0000640000000048 */
[----:B01----:R-:W-:Y:S01]  /*4200*/  ENDCOLLECTIVE ;  /* 0x000000000000791b */ /* 0x003fe20003800000 */
.L_x_758:
[----:B------:R-:W-:-:S05]  /*4210*/  FADD.FTZ R64, R31, R64 ;  /* 0x000000401f407221 */ /* 0x000fca0000010000 */
[----:B------:R-:W-:Y:S02]  /*4220*/  MOV R70, R64 ;  /* 0x0000004000467202 */ /* 0x000fe40000000f00 */
[----:B------:R-:W-:-:S07]  /*4230*/  MOV R59, R65 ;  /* 0x00000041003b7202 */ /* 0x000fce0000000f00 */
[----:B------:R-:W-:Y:S05]  /*4240*/  WARPSYNC.COLLECTIVE R67, `(.L_x_759) ;  /* 0x0000000043087348 */ /* 0x000fea0003c00000 */
[----:B------:R0:W1:Y:S02]  /*4250*/  SHFL.DOWN P0, R65, R70, R69, R72 ;  /* 0x0800004546417389 */ /* 0x0000640000000048 */
[----:B01----:R-:W-:Y:S01]  /*4260*/  ENDCOLLECTIVE ;  /* 0x000000000000791b */ /* 0x003fe20003800000 */
.L_x_759:
[----:B------:R-:W-:Y:S01]  /*4270*/  FADD.FTZ R59, R62, R59 ;  /* 0x0000003b3e3b7221 */ /* 0x000fe20000010000 */
[----:B------:R-:W-:-:S04]  /*4280*/  HFMA2.MMA R69, -RZ, RZ, 0, 2.384185791015625e-07 ;  /* 0x00000004ff457435 */ /* 0x000fc800000001ff */
[----:B------:R-:W-:Y:S02]  /*4290*/  MOV R70, R59 ;  /* 0x0000003b00467202 */ /* 0x000fe40000000f00 */
[----:B------:R-:W-:-:S07]  /*42a0*/  MOV R61, R65 ;  /* 0x00000041003d7202 */ /* 0x000fce0000000f00 */
[----:B------:R-:W-:Y:S05]  /*42b0*/  WARPSYNC.COLLECTIVE R67, `(.L_x_760) ;  /* 0x0000000043087348 */ /* 0x000fea0003c00000 */
[----:B------:R0:W1:Y:S02]  /*42c0*/  SHFL.DOWN P0, R65, R70, R69, R72 ;  /* 0x0800004546417389 */ /* 0x0000640000000048 */
[----:B01----:R-:W-:Y:S01]  /*42d0*/  ENDCOLLECTIVE ;  /* 0x000000000000791b */ /* 0x003fe20003800000 */
.L_x_760:
[----:B------:R-:W-:-:S05]  /*42e0*/  FADD.FTZ R61, R64, R61 ;  /* 0x0000003d403d7221 */ /* 0x000fca0000010000 */
[----:B------:R-:W-:Y:S02]  /*42f0*/  MOV R70, R61 ;  /* 0x0000003d00467202 */ /* 0x000fe40000000f00 */
[----:B------:R-:W-:-:S07]  /*4300*/  MOV R66, R65 ;  /* 0x0000004100427202 */ /* 0x000fce0000000f00 */
[----:B------:R-:W-:Y:S05]  /*4310*/  WARPSYNC.COLLECTIVE R67, `(.L_x_761) ;  /* 0x0000000043087348 */ /* 0x000fea0003c00000 */
[----:B------:R0:W1:Y:S02]  /*4320*/  SHFL.DOWN P0, R65, R70, R69, R72 ;  /* 0x0800004546417389 */ /* 0x0000640000000048 */
[----:B01----:R-:W-:Y:S01]  /*4330*/  ENDCOLLECTIVE ;  /* 0x000000000000791b */ /* 0x003fe20003800000 */
.L_x_761:
[----:B------:R-:W-:Y:S01]  /*4340*/  FADD.FTZ R66, R59, R66 ;  /* 0x000000423b427221 */ /* 0x000fe20000010000 */
[----:B------:R-:W-:-:S04]  /*4350*/  HFMA2.MMA R69, -RZ, RZ, 0, 1.1920928955078125e-07 ;  /* 0x00000002ff457435 */ /* 0x000fc800000001ff */
[----:B------:R-:W-:Y:S02]  /*4360*/  MOV R70, R66 ;  /* 0x0000004200467202 */ /* 0x000fe40000000f00 */
[----:B------:R-:W-:-:S07]  /*4370*/  MOV R68, R65 ;  /* 0x0000004100447202 */ /* 0x000fce0000000f00 */
[----:B------:R-:W-:Y:S05]  /*4380*/  WARPSYNC.COLLECTIVE R67, `(.L_x_762) ;  /* 0x0000000043087348 */ /* 0x000fea0003c00000 */
[----:B------:R0:W1:Y:S02]  /*4390*/  SHFL.DOWN P0, R65, R70, R69, R72 ;  /* 0x0800004546417389 */ /* 0x0000640000000048 */
[----:B01----:R-:W-:Y:S01]  /*43a0*/  ENDCOLLECTIVE ;  /* 0x000000000000791b */ /* 0x003fe20003800000 */
.L_x_762:
[----:B------:R-:W-:-:S05]  /*43b0*/  FADD.FTZ R68, R61, R68 ;  /* 0x000000443d447221 */ /* 0x000fca0000010000 */
[----:B------:R-:W-:Y:S02]  /*43c0*/  MOV R70, R68 ;  /* 0x0000004400467202 */ /* 0x000fe40000000f00 */
[----:B------:R-:W-:-:S07]  /*43d0*/  MOV R7, R65 ;  /* 0x0000004100077202 */ /* 0x000fce0000000f00 */
[----:B------:R-:W-:Y:S05]  /*43e0*/  WARPSYNC.COLLECTIVE R67, `(.L_x_763) ;  /* 0x0000000043087348 */ /* 0x000fea0003c00000 */
[----:B------:R0:W1:Y:S02]  /*43f0*/  SHFL.DOWN P0, R65, R70, R69, R72 ;  /* 0x0800004546417389 */ /* 0x0000640000000048 */
[----:B01----:R-:W-:Y:S01]  /*4400*/  ENDCOLLECTIVE ;  /* 0x000000000000791b */ /* 0x003fe20003800000 */
.L_x_763:
        /* <DEDUP_REMOVED lines=8> */
.L_x_764:
[----:B------:R-:W-:Y:S01]  /*4490*/  FADD.FTZ R62, R68, R31 ;  /* 0x0000001f443e7221 */ /* 0x000fe20000010000 */
[----:B------:R-:W-:-:S04]  /*44a0*/  MOV R31, R58 ;  /* 0x0000003a001f7202 */ /* 0x000fc80000000f00 */
[----:B------:R-:W-:Y:S02]  /*44b0*/  MOV R70, R62 ;  /* 0x0000003e00467202 */ /* 0x000fe40000000f00 */
[----:B------:R-:W-:-:S07]  /*44c0*/  MOV R64, R65 ;  /* 0x0000004100407202 */ /* 0x000fce0000000f00 */
[----:B------:R-:W-:Y:S05]  /*44d0*/  WARPSYNC.COLLECTIVE R67, `(.L_x_765) ;  /* 0x0000000043087348 */ /* 0x000fea0003c00000 */
[----:B------:R0:W1:Y:S02]  /*44e0*/  SHFL.DOWN P0, R65, R70, R69, R72 ;  /* 0x0800004546417389 */ /* 0x0000640000000048 */
[----:B01----:R-:W-:Y:S01]  /*44f0*/  ENDCOLLECTIVE ;  /* 0x000000000000791b */ /* 0x003fe20003800000 */
.L_x_765:
[----:B------:R-:W-:Y:S05]  /*4500*/  BRA `(.L_x_766) ;  /* 0xffffffe400f47947 */ /* 0x000fea000383ffff */
.L_x_767:
        /* <DEDUP_REMOVED lines=15> */
.L_x_5409:


//--------------------- .text._ZN10layer_norm22ln_bwd_finalize_kernelINS_22Kernel_traits_finalizeILj32768E6__halfS2_S2_fjLj1024ELj4ENS_18Kernel_traits_baseILj32768ES2_S2_S2_fjLj1024EEEEEEEvNS_9BwdParamsE --------------------------
	.section	.text._ZN10layer_norm22ln_bwd_finalize_kernelINS_22Kernel_traits_finalizeILj32768E6__halfS2_S2_fjLj1024ELj4ENS_18Kernel_traits_baseILj32768ES2_S2_S2_fjLj1024EEEEEEEvNS_9BwdParamsE,"ax",@progbits
	.align	128
        .global         _ZN10layer_norm22ln_bwd_finalize_kernelINS_22Kernel_traits_finalizeILj32768E6__halfS2_S2_fjLj1024ELj4ENS_18Kernel_traits_baseILj32768ES2_S2_S2_fjLj1024EEEEEEEvNS_9BwdParamsE
        .type           _ZN10layer_norm22ln_bwd_finalize_kernelINS_22Kernel_traits_finalizeILj32768E6__halfS2_S2_fjLj1024ELj4ENS_18Kernel_traits_baseILj32768ES2_S2_S2_fjLj1024EEEEEEEvNS_9BwdParamsE,@function
        .size           _ZN10layer_norm22ln_bwd_finalize_kernelINS_22Kernel_traits_finalizeILj32768E6__halfS2_S2_fjLj1024ELj4ENS_18Kernel_traits_baseILj32768ES2_S2_S2_fjLj1024EEEEEEEvNS_9BwdParamsE,(.L_x_5410 - _ZN10layer_norm22ln_bwd_finalize_kernelINS_22Kernel_traits_finalizeILj32768E6__halfS2_S2_fjLj1024ELj4ENS_18Kernel_traits_baseILj32768ES2_S2_S2_fjLj1024EEEEEEEvNS_9BwdParamsE)
        .other          _ZN10layer_norm22ln_bwd_finalize_kernelINS_22Kernel_traits_finalizeILj32768E6__halfS2_S2_fjLj1024ELj4ENS_18Kernel_traits_baseILj32768ES2_S2_S2_fjLj1024EEEEEEEvNS_9BwdParamsE,@"STO_CUDA_ENTRY STV_DEFAULT"
_ZN10layer_norm22ln_bwd_finalize_kernelINS_22Kernel_traits_finalizeILj32768E6__halfS2_S2_fjLj1024ELj4ENS_18Kernel_traits_baseILj32768ES2_S2_S2_fjLj1024EEEEEEEvNS_9BwdParamsE:
.text._ZN10layer_norm22ln_bwd_finalize_kernelINS_22Kernel_traits_finalizeILj32768E6__halfS2_S2_fjLj1024ELj4ENS_18Kernel_traits_baseILj32768ES2_S2_S2_fjLj1024EEEEEEEvNS_9BwdParamsE:
        /* <DEDUP_REMOVED lines=25> */
.L_x_779:
        /* <DEDUP_REMOVED lines=28> */
.L_x_772:
        /* <DEDUP_REMOVED lines=33> */
.L_x_771:
[----:B------:R-:W-:Y:S05]  /*0560*/  BSYNC B1 ;  /* 0x0000000000017941 */ /* 0x000fea0003800000 */
.L_x_770:
        /* <DEDUP_REMOVED lines=23> */
.L_x_774:
[----:B------:R-:W-:Y:S05]  /*06e0*/  BSYNC B1 ;  /* 0x0000000000017941 */ /* 0x000fea0003800000 */
.L_x_773:
        /* <DEDUP_REMOVED lines=11> */
.L_x_769:
[----:B------:R-:W-:Y:S05]  /*07a0*/  BSYNC B0 ;  /* 0x0000000000007941 */ /* 0x000fea0003800000 */
.L_x_768:
        /* <DEDUP_REMOVED lines=29> */
.L_x_790:
[----:B------:R-:W-:Y:S01]  /*0980*/  @!P1 SHF.R.U32.HI R12, RZ, 0x3, R0 ;  /* 0x00000003ff0c9819 */ /* 0x000fe20000011600 */
[----:B---3--:R-:W-:Y:S01]  /*0990*/  FADD.FTZ R14, R9, R14 ;  /* 0x0000000e090e7221 */ /* 0x008fe20000010000 */
[----:B--2---:R-:W-:Y:S02]  /*09a0*/  FADD.FTZ R11, R10, R11 ;  /* 0x0000000b0a0b7221 */ /* 0x004fe40000010000 */
[----:B------:R-:W-:-:S05]  /*09b0*/  @!P1 LOP3.LUT R12, R12, 0x1ffffffc, RZ, 0xc0, !PT ;  /* 0x1ffffffc0c0c9812 */ /* 0x000fca00078ec0ff */
[----:B------:R2:W-:Y:S04]  /*09c0*/  @!P1 STS [R12+UR4+0x2000], R14 ;  /* 0x0020000e0c009988 */ /* 0x0005e80008000804 */
[----:B------:R2:W-:Y:S02]  /*09d0*/  @!P1 STS [R12+UR4+0x2080], R11 ;  /* 0x0020800b0c009988 */ /* 0x0005e40008000804 */
.L_x_775:
        /* <DEDUP_REMOVED lines=14> */
.L_x_778:
[----:B------:R-:W-:Y:S05]  /*0ac0*/  BSYNC B0 ;  /* 0x0000000000007941 */ /* 0x000fea0003800000 */
.L_x_777:
[C---:B------:R-:W-:Y:S02]  /*0ad0*/  ISETP.GT.U32.AND P1, PT, R3.reuse, -0x8001, PT ;  /* 0xffff7fff0300780c */ /* 0x040fe40003f24070 */
[----:B------:R-:W-:Y:S02]  /*0ae0*/  IADD3 R3, R3, 0x8000, RZ ;  /* 0x0000800003037810 */ /* 0x000fe40007ffe0ff */
[----:B------:R-:W-:-:S09]  /*0af0*/  IADD3 R5, R5, 0x4000, RZ ;  /* 0x0000400005057810 */ /* 0x000fd20007ffe0ff */
[----:B------:R-:W-:Y:S05]  /*0b00*/  @P1 BRA `(.L_x_779) ;  /* 0xfffffff400a01947 */ /* 0x000fea000383ffff */
[----:B------:R-:W-:Y:S05]  /*0b10*/  EXIT ;  /* 0x000000000000794d */ /* 0x000fea0003800000 */
.L_x_776:
[----:B------:R-:W-:Y:S01]  /*0b20*/  HFMA2.MMA R19, -RZ, RZ, 0, 5.9604644775390625e-08 ;  /* 0x00000001ff137435 */ /* 0x000fe200000001ff */
[----:B---3--:R-:W-:Y:S01]  /*0b30*/  IMAD.MOV.U32 R20, RZ, RZ, R10 ;  /* 0x000000ffff147224 */ /* 0x008fe200078e000a */
[----:B------:R-:W-:Y:S01]  /*0b40*/  MOV R22, 0x1f ;  /* 0x0000001f00167802 */ /* 0x000fe20000000f00 */
[----:B------:R-:W-:-:S08]  /*0b50*/  IMAD.MOV.U32 R17, RZ, RZ, -0x1 ;  /* 0xffffffffff117424 */ /* 0x000fd000078e00ff */
[----:B012---:R-:W-:Y:S05]  /*0b60*/  WARPSYNC.COLLECTIVE R17, `(.L_x_780) ;  /* 0x0000000011087348 */ /* 0x007fea0003c00000 */
[----:B------:R3:W4:Y:S02]  /*0b70*/  SHFL.BFLY P2, R18, R20, R19, R22 ;  /* 0x0c00001314127389 */ /* 0x0007240000040016 */
[----:B01234-:R-:W-:Y:S01]  /*0b80*/  ENDCOLLECTIVE ;  /* 0x000000000000791b */ /* 0x01ffe20003800000 */
.L_x_780:
[----:B------:R-:W-:Y:S01]  /*0b90*/  IMAD.MOV.U32 R19, RZ, RZ, 0x2 ;  /* 0x00000002ff137424 */ /* 0x000fe200078e00ff */
[----:B------:R-:W-:-:S05]  /*0ba0*/  MOV R11, R18 ;  /* 0x00000012000b7202 */ /* 0x000fca0000000f00 */
[----:B------:R-:W-:-:S05]  /*0bb0*/  FADD.FTZ R11, R10, R11 ;  /* 0x0000000b0a0b7221 */ /* 0x000fca0000010000 */
[----:B------:R-:W-:-:S07]  /*0bc0*/  MOV R20, R11 ;  /* 0x0000000b00147202 */ /* 0x000fce0000000f00 */
[----:B------:R-:W-:Y:S05]  /*0bd0*/  WARPSYNC.COLLECTIVE R17, `(.L_x_781) ;  /* 0x0000000011087348 */ /* 0x000fea0003c00000 */
[----:B------:R0:W1:Y:S02]  /*0be0*/  SHFL.BFLY P2, R18, R20, R19, R22 ;  /* 0x0c00001314127389 */ /* 0x0000640000040016 */
[----:B01----:R-:W-:Y:S01]  /*0bf0*/  ENDCOLLECTIVE ;  /* 0x000000000000791b */ /* 0x003fe20003800000 */
.L_x_781:
[----:B------:R-:W-:Y:S01]  /*0c00*/  IMAD.MOV.U32 R19, RZ, RZ, 0x4 ;  /* 0x00000004ff137424 */ /* 0x000fe200078e00ff */
[----:B------:R-:W-:-:S05]  /*0c10*/  MOV R12, R18 ;  /* 0x00000012000c7202 */ /* 0x000fca0000000f00 */
[----:B------:R-:W-:-:S05]  /*0c20*/  FADD.FTZ R12, R11, R12 ;  /* 0x0000000c0b0c7221 */ /* 0x000fca0000010000 */
[----:B------:R-:W-:-:S07]  /*0c30*/  MOV R20, R12 ;  /* 0x0000000c00147202 */ /* 0x000fce0000000f00 */
[----:B------:R-:W-:Y:S05]  /*0c40*/  WARPSYNC.COLLECTIVE R17, `(.L_x_782) ;  /* 0x0000000011087348 */ /* 0x000fea0003c00000 */
[----:B------:R0:W1:Y:S02]  /*0c50*/  SHFL.BFLY P2, R18, R20, R19, R22 ;  /* 0x0c00001314127389 */ /* 0x0000640000040016 */
[----:B01----:R-:W-:Y:S01]  /*0c60*/  ENDCOLLECTIVE ;  /* 0x000000000000791b */ /* 0x003fe20003800000 */
.L_x_782:
[----:B------:R-:W-:Y:S01]  /*0c70*/  IMAD.MOV.U32 R19, RZ, RZ, 0x8 ;  /* 0x00000008ff137424 */ /* 0x000fe200078e00ff */
[----:B------:R-:W-:-:S05]  /*0c80*/  MOV R13, R18 ;  /* 0x00000012000d7202 */ /* 0x000fca0000000f00 */
[----:B------:R-:W-:-:S05]  /*0c90*/  FADD.FTZ R13, R12, R13 ;  /* 0x0000000d0c0d7221 */ /* 0x000fca0000010000 */
[----:B------:R-:W-:-:S07]  /*0ca0*/  MOV R20, R13 ;  /* 0x0000000d00147202 */ /* 0x000fce0000000f00 */
[----:B------:R-:W-:Y:S05]  /*0cb0*/  WARPSYNC.COLLECTIVE R17, `(.L_x_783) ;  /* 0x0000000011087348 */ /* 0x000fea0003c00000 */
[----:B------:R0:W1:Y:S02]  /*0cc0*/  SHFL.BFLY P2, R18, R20, R19, R22 ;  /* 0x0c00001314127389 */ /* 0x0000640000040016 */
[----:B01----:R-:W-:Y:S01]  /*0cd0*/  ENDCOLLECTIVE ;  /* 0x000000000000791b */ /* 0x003fe20003800000 */
.L_x_783:
[----:B------:R-:W-:Y:S01]  /*0ce0*/  IMAD.MOV.U32 R19, RZ, RZ, 0x10 ;  /* 0x00000010ff137424 */ /* 0x000fe200078e00ff */
[----:B------:R-:W-:-:S05]  /*0cf0*/  MOV R10, R18 ;  /* 0x00000012000a7202 */ /* 0x000fca0000000f00 */
[----:B------:R-:W-:-:S05]  /*0d00*/  FADD.FTZ R10, R13, R10 ;  /* 0x0000000a0d0a7221 */ /* 0x000fca0000010000 */
[----:B------:R-:W-:-:S07]  /*0d10*/  MOV R20, R10 ;  /* 0x0000000a00147202 */ /* 0x000fce0000000f00 */
[----:B------:R-:W-:Y:S05]  /*0d20*/  WARPSYNC.COLLECTIVE R17, `(.L_x_784) ;  /* 0x0000000011087348 */ /* 0x000fea0003c00000 */
[----:B------:R0:W1:Y:S02]  /*0d30*/  SHFL.BFLY P2, R18, R20, R19, R22 ;  /* 0x0c00001314127389 */ /* 0x0000640000040016 */
[----:B01----:R-:W-:Y:S01]  /*0d40*/  ENDCOLLECTIVE ;  /* 0x000000000000791b */ /* 0x003fe20003800000 */
.L_x_784:
[----:B------:R-:W-:Y:S01]  /*0d50*/  MOV R20, R9 ;  /* 0x0000000900147202 */ /* 0x000fe20000000f00 */
[----:B------:R-:W-:Y:S01]  /*0d60*/  IMAD.MOV.U32 R19, RZ, RZ, 0x1 ;  /* 0x00000001ff137424 */ /* 0x000fe200078e00ff */
[----:B------:R-:W-:-:S07]  /*0d70*/  MOV R11, R18 ;  /* 0x00000012000b7202 */ /* 0x000fce0000000f00 */
[----:B------:R-:W-:Y:S05]  /*0d80*/  WARPSYNC.COLLECTIVE R17, `(.L_x_785) ;  /* 0x0000000011087348 */ /* 0x000fea0003c00000 */
[----:B------:R0:W1:Y:S02]  /*0d90*/  SHFL.BFLY P2, R18, R20, R19, R22 ;  /* 0x0c00001314127389 */ /* 0x0000640000040016 */
[----:B01----:R-:W-:Y:S01]  /*0da0*/  ENDCOLLECTIVE ;  /* 0x000000000000791b */ /* 0x003fe20003800000 */
.L_x_785:
[----:B------:R-:W-:Y:S01]  /*0db0*/  IMAD.MOV.U32 R19, RZ, RZ, 0x2 ;  /* 0x00000002ff137424 */ /* 0x000fe200078e00ff */
[----:B------:R-:W-:-:S05]  /*0dc0*/  MOV R12, R18 ;  /* 0x00000012000c7202 */ /* 0x000fca0000000f00 */
[----:B------:R-:W-:-:S05]  /*0dd0*/  FADD.FTZ R14, R9, R12 ;  /* 0x0000000c090e7221 */ /* 0x000fca0000010000 */
[----:B------:R-:W-:-:S07]  /*0de0*/  MOV R20, R14 ;  /* 0x0000000e00147202 */ /* 0x000fce0000000f00 */
[----:B------:R-:W-:Y:S05]  /*0df0*/  WARPSYNC.COLLECTIVE R17, `(.L_x_786) ;  /* 0x0000000011087348 */ /* 0x000fea0003c00000 */
[----:B------:R0:W1:Y:S02]  /*0e00*/  SHFL.BFLY P2, R18, R20, R19, R22 ;  /* 0x0c00001314127389 */ /* 0x0000640000040016 */
[----:B01----:R-:W-:Y:S01]  /*0e10*/  ENDCOLLECTIVE ;  /* 0x000000000000791b */ /* 0x003fe20003800000 */
.L_x_786:
[----:B------:R-:W-:Y:S01]  /*0e20*/  IMAD.MOV.U32 R19, RZ, RZ, 0x4 ;  /* 0x00000004ff137424 */ /* 0x000fe200078e00ff */
[----:B------:R-:W-:-:S05]  /*0e30*/  MOV R13, R18 ;  /* 0x00000012000d7202 */ /* 0x000fca0000000f00 */
[----:B------:R-:W-:-:S05]  /*0e40*/  FADD.FTZ R15, R14, R13 ;  /* 0x0000000d0e0f7221 */ /* 0x000fca0000010000 */
[----:B------:R-:W-:-:S07]  /*0e50*/  MOV R20, R15 ;  /* 0x0000000f00147202 */ /* 0x000fce0000000f00 */
[----:B------:R-:W-:Y:S05]  /*0e60*/  WARPSYNC.COLLECTIVE R17, `(.L_x_787) ;  /* 0x0000000011087348 */ /* 0x000fea0003c00000 */
[----:B------:R0:W1:Y:S02]  /*0e70*/  SHFL.BFLY P2, R18, R20, R19, R22 ;  /* 0x0c00001314127389 */ /* 0x0000640000040016 */
[----:B01----:R-:W-:Y:S01]  /*0e80*/  ENDCOLLECTIVE ;  /* 0x000000000000791b */ /* 0x003fe20003800000 */
.L_x_787:
[----:B------:R-:W-:Y:S01]  /*0e90*/  HFMA2.MMA R19, -RZ, RZ, 0, 4.76837158203125e-07 ;  /* 0x00000008ff137435 */ /* 0x000fe200000001ff */
[----:B------:R-:W-:-:S05]  /*0ea0*/  MOV R16, R18 ;  /* 0x0000001200107202 */ /* 0x000fca0000000f00 */
[----:B------:R-:W-:-:S05]  /*0eb0*/  FADD.FTZ R16, R15, R16 ;  /* 0x000000100f107221 */ /* 0x000fca0000010000 */
[----:B------:R-:W-:-:S07]  /*0ec0*/  MOV R20, R16 ;  /* 0x0000001000147202 */ /* 0x000fce0000000f00 */
[----:B------:R-:W-:Y:S05]  /*0ed0*/  WARPSYNC.COLLECTIVE R17, `(.L_x_788) ;  /* 0x0000000011087348 */ /* 0x000fea0003c00000 */
[----:B------:R0:W1:Y:S02]  /*0ee0*/  SHFL.BFLY P2, R18, R20, R19, R22 ;  /* 0x0c00001314127389 */ /* 0x0000640000040016 */
[----:B01----:R-:W-:Y:S01]  /*0ef0*/  ENDCOLLECTIVE ;  /* 0x000000000000791b */ /* 0x003fe20003800000 */
.L_x_788:
[----:B------:R-:W-:Y:S01]  /*0f00*/  HFMA2.MMA R19, -RZ, RZ, 0, 9.5367431640625e-07 ;  /* 0x00000010ff137435 */ /* 0x000fe200000001ff */
[----:B------:R-:W-:-:S04]  /*0f10*/  IMAD.MOV.U32 R9, RZ, RZ, R18 ;  /* 0x000000ffff097224 */ /* 0x000fc800078e0012 */
[----:B------:R-:W-:-:S05]  /*0f20*/  FADD.FTZ R9, R16, R9 ;  /* 0x0000000910097221 */ /* 0x000fca0000010000 */
[----:B------:R-:W-:-:S07]  /*0f30*/  MOV R20, R9 ;  /* 0x0000000900147202 */ /* 0x000fce0000000f00 */
[----:B------:R-:W-:Y:S05]  /*0f40*/  WARPSYNC.COLLECTIVE R17, `(.L_x_789) ;  /* 0x0000000011087348 */ /* 0x000fea0003c00000 */
[----:B------:R0:W1:Y:S02]  /*0f50*/  SHFL.BFLY P2, R18, R20, R19, R22 ;  /* 0x0c00001314127389 */ /* 0x0000640000040016 */
[----:B01----:R-:W-:Y:S01]  /*0f60*/  ENDCOLLECTIVE ;  /* 0x000000000000791b */ /* 0x003fe20003800000 */
.L_x_789:
[----:B------:R-:W-:Y:S01]  /*0f70*/  MOV R14, R18 ;  /* 0x00000012000e7202 */ /* 0x000fe20000000f00 */
[----:B------:R-:W-:Y:S06]  /*0f80*/  BRA `(.L_x_790) ;  /* 0xfffffff8007c7947 */ /* 0x000fec000383ffff */
.L_x_791:
        /* <DEDUP_REMOVED lines=15> */
.L_x_5410:


//--------------------- .text._ZN10layer_norm13ln_bwd_kernelINS_13Kernel_traitsI6__halfS2_S2_fjLj32768ELj4ELj1ELj8ELj16ENS_18Kernel_traits_baseILj32768ES2_S2_S2_fjLj256EEEEEEEvNS_9BwdParamsE --------------------------
	.section	.text._ZN10layer_norm13ln_bwd_kernelINS_13Kernel_traitsI6__halfS2_S2_fjLj32768ELj4ELj1ELj8ELj16ENS_18Kernel_traits_baseILj32768ES2_S2_S2_fjLj256EEEEEEEvNS_9BwdParamsE,"ax",@progbits
	.align	128
        .global         _ZN10layer_norm13ln_bwd_kernelINS_13Kernel_traitsI6__halfS2_S2_fjLj32768ELj4ELj1ELj8ELj16ENS_18Kernel_traits_baseILj32768ES2_S2_S2_fjLj256EEEEEEEvNS_9BwdParamsE
        .type           _ZN10layer_norm13ln_bwd_kernelINS_13Kernel_traitsI6__halfS2_S2_fjLj32768ELj4ELj1ELj8ELj16ENS_18Kernel_traits_baseILj32768ES2_S2_S2_fjLj256EEEEEEEvNS_9BwdParamsE,@function
        .size           _ZN10layer_norm13ln_bwd_kernelINS_13Kernel_traitsI6__halfS2_S2_fjLj32768ELj4ELj1ELj8ELj16ENS_18Kernel_traits_baseILj32768ES2_S2_S2_fjLj256EEEEEEEvNS_9BwdParamsE,(.L_x_5411 - _ZN10layer_norm13ln_bwd_kernelINS_13Kernel_traitsI6__halfS2_S2_fjLj32768ELj4ELj1ELj8ELj16ENS_18Kernel_traits_baseILj32768ES2_S2_S2_fjLj256EEEEEEEvNS_9BwdParamsE)
        .other          _ZN10layer_norm13ln_bwd_kernelINS_13Kernel_traitsI6__halfS2_S2_fjLj32768ELj4ELj1ELj8ELj16ENS_18Kernel_traits_baseILj32768ES2_S2_S2_fjLj256EEEEEEEvNS_9BwdParamsE,@"STO_CUDA_ENTRY STV_DEFAULT"
_ZN10layer_norm13ln_bwd_kernelINS_13Kernel_traitsI6__halfS2_S2_fjLj32768ELj4ELj1ELj8ELj16ENS_18Kernel_traits_baseILj32768ES2_S2_S2_fjLj256EEEEEEEvNS_9BwdParamsE:
.text._ZN10layer_norm13ln_bwd_kernelINS_13Kernel_traitsI6__halfS2_S2_fjLj32768ELj4ELj1ELj8ELj16ENS_18Kernel_traits_baseILj32768ES2_S2_S2_fjLj256EEEEEEEvNS_9BwdParamsE:
        /* <DEDUP_REMOVED lines=140> */
.L_x_798:
        /* <DEDUP_REMOVED lines=490> */
.L_x_809:
        /* <DEDUP_REMOVED lines=53> */
.L_x_795:
[----:B------:R-:W-:Y:S05]  /*2ab0*/  BSYNC B0 ;  /* 0x0000000000007941 */ /* 0x000fea0003800000 */
.L_x_794:
        /* <DEDUP_REMOVED lines=19> */
.L_x_797:
[----:B------:R-:W2:Y:S04]  /*2bf0*/  LDG.E.STRONG.GPU R16, desc[UR6][R2.64] ;  /* 0x0000000602107981 */ /* 0x000ea8000c1ef900 */
[----:B--2---:R-:W-:Y:S01]  /*2c00*/  CCTL.IVALL ;  /* 0x00000000ff00798f */ /* 0x004fe20002000000 */
[----:B------:R-:W-:Y:S05]  /*2c10*/  YIELD ;  /* 0x0000000000007946 */ /* 0x000fea0003800000 */
[----:B------:R-:W-:-:S13]  /*2c20*/  ISETP.NE.AND P0, PT, R16, R19, PT ;  /* 0x000000131000720c */ /* 0x000fda0003f05270 */
[----:B------:R-:W-:Y:S05]  /*2c30*/  @P0 BRA `(.L_x_797) ;  /* 0xfffffffc00ec0947 */ /* 0x000fea000383ffff */
.L_x_796:
        /* <DEDUP_REMOVED lines=232> */
.L_x_792:
        /* <DEDUP_REMOVED lines=32> */
.L_x_793:
[----:B------:R-:W-:Y:S01]  /*3cc0*/  HFMA2.MMA R27, -RZ, RZ, 0, 9.5367431640625e-07 ;  /* 0x00000010ff1b7435 */ /* 0x000fe200000001ff */
[----:B------:R-:W-:Y:S02]  /*3cd0*/  MOV R28, R2 ;  /* 0x00000002001c7202 */ /* 0x000fe40000000f00 */
[----:B------:R-:W-:Y:S02]  /*3ce0*/  MOV R30, 0x1f ;  /* 0x0000001f001e7802 */ /* 0x000fe40000000f00 */
[----:B------:R-:W-:-:S07]  /*3cf0*/  MOV R25, 0xffffffff ;  /* 0xffffffff00197802 */ /* 0x000fce0000000f00 */
[----:B------:R-:W-:Y:S05]  /*3d00*/  WARPSYNC.COLLECTIVE R25, `(.L_x_799) ;  /* 0x0000000019087348 */ /* 0x000fea0003c00000 */
[----:B------:R0:W1:Y:S02]  /*3d10*/  SHFL.DOWN P0, R26, R28, R27, R30 ;  /* 0x0800001b1c1a7389 */ /* 0x000064000000001e */
[----:B01----:R-:W-:Y:S01]  /*3d20*/  ENDCOLLECTIVE ;  /* 0x000000000000791b */ /* 0x003fe20003800000 */
.L_x_799:
[----:B------:R-:W-:Y:S02]  /*3d30*/  MOV R28, R3 ;  /* 0x00000003001c7202 */ /* 0x000fe40000000f00 */
[----:B------:R-:W-:-:S07]  /*3d40*/  MOV R17, R26 ;  /* 0x0000001a00117202 */ /* 0x000fce0000000f00 */
[----:B------:R-:W-:Y:S05]  /*3d50*/  WARPSYNC.COLLECTIVE R25, `(.L_x_800) ;  /* 0x0000000019087348 */ /* 0x000fea0003c00000 */
[----:B------:R0:W1:Y:S02]  /*3d60*/  SHFL.DOWN P0, R26, R28, R27, R30 ;  /* 0x0800001b1c1a7389 */ /* 0x000064000000001e */
[----:B01----:R-:W-:Y:S01]  /*3d70*/  ENDCOLLECTIVE ;  /* 0x000000000000791b */ /* 0x003fe20003800000 */
.L_x_800:
[----:B------:R-:W-:Y:S01]  /*3d80*/  FADD.FTZ R17, R2, R17 ;  /* 0x0000001102117221 */ /* 0x000fe20000010000 */
[----:B------:R-:W-:-:S04]  /*3d90*/  HFMA2.MMA R27, -RZ, RZ, 0, 4.76837158203125e-07 ;  /* 0x00000008ff1b7435 */ /* 0x000fc800000001ff */
[----:B------:R-:W-:Y:S02]  /*3da0*/  MOV R28, R17 ;  /* 0x00000011001c7202 */ /* 0x000fe40000000f00 */
[----:B------:R-:W-:-:S07]  /*3db0*/  MOV R20, R26 ;  /* 0x0000001a00147202 */ /* 0x000fce0000000f00 */
[----:B------:R-:W-:Y:S05]  /*3dc0*/  WARPSYNC.COLLECTIVE R25, `(.L_x_801) ;  /* 0x0000000019087348 */ /* 0x000fea0003c00000 */
[----:B------:R0:W1:Y:S02]  /*3dd0*/  SHFL.DOWN P0, R26, R28, R27, R30 ;  /* 0x0800001b1c1a7389 */ /* 0x000064000000001e */
[----:B01----:R-:W-:Y:S01]  /*3de0*/  ENDCOLLECTIVE ;  /* 0x000000000000791b */ /* 0x003fe20003800000 */
.L_x_801:
[----:B------:R-:W-:-:S05]  /*3df0*/  FADD.FTZ R20, R3, R20 ;  /* 0x0000001403147221 */ /* 0x000fca0000010000 */
[----:B------:R-:W-:Y:S02]  /*3e00*/  MOV R28, R20 ;  /* 0x00000014001c7202 */ /* 0x000fe40000000f00 */
[----:B------:R-:W-:-:S07]  /*3e10*/  MOV R22, R26 ;  /* 0x0000001a00167202 */ /* 0x000fce0000000f00 */
[----:B------:R-:W-:Y:S05]  /*3e20*/  WARPSYNC.COLLECTIVE R25, `(.L_x_802) ;  /* 0x0000000019087348 */ /* 0x000fea0003c00000 */
[----:B------:R0:W1:Y:S02]  /*3e30*/  SHFL.DOWN P0, R26, R28, R27, R30 ;  /* 0x0800001b1c1a7389 */ /* 0x000064000000001e */
[----:B01----:R-:W-:Y:S01]  /*3e40*/  ENDCOLLECTIVE ;  /* 0x000000000000791b */ /* 0x003fe20003800000 */
.L_x_802:
[----:B------:R-:W-:Y:S01]  /*3e50*/  FADD.FTZ R22, R17, R22 ;  /* 0x0000001611167221 */ /* 0x000fe20000010000 */
[----:B------:R-:W-:-:S04]  /*3e60*/  HFMA2.MMA R27, -RZ, RZ, 0, 2.384185791015625e-07 ;  /* 0x00000004ff1b7435 */ /* 0x000fc800000001ff */
[----:B------:R-:W-:Y:S02]  /*3e70*/  MOV R28, R22 ;  /* 0x00000016001c7202 */ /* 0x000fe40000000f00 */
[----:B------:R-:W-:-:S07]  /*3e80*/  MOV R19, R26 ;  /* 0x0000001a00137202 */ /* 0x000fce0000000f00 */
[----:B------:R-:W-:Y:S05]  /*3e90*/  WARPSYNC.COLLECTIVE R25, `(.L_x_803) ;  /* 0x0000000019087348 */ /* 0x000fea0003c00000 */
[----:B------:R0:W1:Y:S02]  /*3ea0*/  SHFL.DOWN P0, R26, R28, R27, R30 ;  /* 0x0800001b1c1a7389 */ /* 0x000064000000001e */
[----:B01----:R-:W-:Y:S01]  /*3eb0*/  ENDCOLLECTIVE ;  /* 0x000000000000791b */ /* 0x003fe20003800000 */
.L_x_803:
[----:B------:R-:W-:-:S05]  /*3ec0*/  FADD.FTZ R19, R20, R19 ;  /* 0x0000001314137221 */ /* 0x000fca0000010000 */
[----:B------:R-:W-:Y:S02]  /*3ed0*/  MOV R28, R19 ;  /* 0x00000013001c7202 */ /* 0x000fe40000000f00 */
[----:B------:R-:W-:-:S07]  /*3ee0*/  MOV R21, R26 ;  /* 0x0000001a00157202 */ /* 0x000fce0000000f00 */
[----:B------:R-:W-:Y:S05]  /*3ef0*/  WARPSYNC.COLLECTIVE R25, `(.L_x_804) ;  /* 0x0000000019087348 */ /* 0x000fea0003c00000 */
[----:B------:R0:W1:Y:S02]  /*3f00*/  SHFL.DOWN P0, R26, R28, R27, R30 ;  /* 0x0800001b1c1a7389 */ /* 0x000064000000001e */
[----:B01----:R-:W-:Y:S01]  /*3f10*/  ENDCOLLECTIVE ;  /* 0x000000000000791b */ /* 0x003fe20003800000 */
.L_x_804:
[----:B------:R-:W-:Y:S01]  /*3f20*/  FADD.FTZ R21, R22, R21 ;  /* 0x0000001516157221 */ /* 0x000fe20000010000 */
[----:B------:R-:W-:-:S04]  /*3f30*/  HFMA2.MMA R27, -RZ, RZ, 0, 1.1920928955078125e-07 ;  /* 0x00000002ff1b7435 */ /* 0x000fc800000001ff */
[----:B------:R-:W-:Y:S02]  /*3f40*/  MOV R28, R21 ;  /* 0x00000015001c7202 */ /* 0x000fe40000000f00 */
[----:B------:R-:W-:-:S07]  /*3f50*/  MOV R24, R26 ;  /* 0x0000001a00187202 */ /* 0x000fce0000000f00 */
[----:B------:R-:W-:Y:S05]  /*3f60*/  WARPSYNC.COLLECTIVE R25, `(.L_x_805) ;  /* 0x0000000019087348 */ /* 0x000fea0003c00000 */
[----:B------:R0:W1:Y:S02]  /*3f70*/  SHFL.DOWN P0, R26, R28, R27, R30 ;  /* 0x0800001b1c1a7389 */ /* 0x000064000000001e */
[----:B01----:R-:W-:Y:S01]  /*3f80*/  ENDCOLLECTIVE ;  /* 0x000000000000791b */ /* 0x003fe20003800000 */
.L_x_805:
[----:B------:R-:W-:-:S05]  /*3f90*/  FADD.FTZ R24, R19, R24 ;  /* 0x0000001813187221 */ /* 0x000fca0000010000 */
[----:B------:R-:W-:Y:S02]  /*3fa0*/  MOV R28, R24 ;  /* 0x00000018001c7202 */ /* 0x000fe40000000f00 */
[----:B------:R-:W-:-:S07]  /*3fb0*/  MOV R2, R26 ;  /* 0x0000001a00027202 */ /* 0x000fce0000000f00 */
[----:B------:R-:W-:Y:S05]  /*3fc0*/  WARPSYNC.COLLECTIVE R25, `(.L_x_806) ;  /* 0x0000000019087348 */ /* 0x000fea0003c00000 */
[----:B------:R0:W1:Y:S02]  /*3fd0*/  SHFL.DOWN P0, R26, R28, R27, R30 ;  /* 0x0800001b1c1a7389 */ /* 0x000064000000001e */
[----:B01----:R-:W-:Y:S01]  /*3fe0*/  ENDCOLLECTIVE ;  /* 0x000000000000791b */ /* 0x003fe20003800000 */
.L_x_806:
[----:B------:R-:W-:Y:S01]  /*3ff0*/  FADD.FTZ R23, R21, R2 ;  /* 0x0000000215177221 */ /* 0x000fe20000010000 */
[----:B------:R-:W-:-:S04]  /*4000*/  HFMA2.MMA R27, -RZ, RZ, 0, 5.9604644775390625e-08 ;  /* 0x00000001ff1b7435 */ /* 0x000fc800000001ff */
[----:B------:R-:W-:Y:S02]  /*4010*/  MOV R28, R23 ;  /* 0x00000017001c7202 */ /* 0x000fe40000000f00 */
[----:B------:R-:W-:-:S07]  /*4020*/  MOV R3, R26 ;  /* 0x0000001a00037202 */ /* 0x000fce0000000f00 */
[----:B------:R-:W-:Y:S05]  /*4030*/  WARPSYNC.COLLECTIVE R25, `(.L_x_807) ;  /* 0x0000000019087348 */ /* 0x000fea0003c00000 */
[----:B------:R0:W1:Y:S02]  /*4040*/  SHFL.DOWN P0, R26, R28, R27, R30 ;  /* 0x0800001b1c1a7389 */ /* 0x000064000000001e */
[----:B01----:R-:W-:Y:S01]  /*4050*/  ENDCOLLECTIVE ;  /* 0x000000000000791b */ /* 0x003fe20003800000 */
.L_x_807:
[----:B------:R-:W-:-:S05]  /*4060*/  FADD.FTZ R17, R24, R3 ;  /* 0x0000000318117221 */ /* 0x000fca0000010000 */
[----:B------:R-:W-:Y:S02]  /*4070*/  MOV R28, R17 ;  /* 0x00000011001c7202 */ /* 0x000fe40000000f00 */
[----:B------:R-:W-:-:S07]  /*4080*/  MOV R20, R26 ;  /* 0x0000001a00147202 */ /* 0x000fce0000000f00 */
[----:B------:R-:W-:Y:S05]  /*4090*/  WARPSYNC.COLLECTIVE R25, `(.L_x_808) ;  /* 0x0000000019087348 */ /* 0x000fea0003c00000 */
[----:B------:R0:W1:Y:S02]  /*40a0*/  SHFL.DOWN P0, R26, R28, R27, R30 ;  /* 0x0800001b1c1a7389 */ /* 0x000064000000001e */
[----:B01----:R-:W-:Y:S01]  /*40b0*/  ENDCOLLECTIVE ;  /* 0x000000000000791b */ /* 0x003fe20003800000 */
.L_x_808:
[----:B------:R-:W-:Y:S05]  /*40c0*/  BRA `(.L_x_809) ;  /* 0xffffffe400a47947 */ /* 0x000fea000383ffff */
.L_x_810:
        /* <DEDUP_REMOVED lines=11> */
.L_x_5411:


//--------------------- .text._ZN10layer_norm22ln_bwd_finalize_kernelINS_22Kernel_traits_finalizeILj32768EffffjLj1024ELj4ENS_18Kernel_traits_baseILj32768EffffjLj1024EEEEEEEvNS_9BwdParamsE --------------------------
	.section	.text._ZN10layer_norm22ln_bwd_finalize_kernelINS_22Kernel_traits_finalizeILj32768EffffjLj1024ELj4ENS_18Kernel_traits_baseILj32768EffffjLj1024EEEEEEEvNS_9BwdParamsE,"ax",@progbits
	.align	128
        .global         _ZN10layer_norm22ln_bwd_finalize_kernelINS_22Kernel_traits_finalizeILj32768EffffjLj1024ELj4ENS_18Kernel_traits_baseILj32768EffffjLj1024EEEEEEEvNS_9BwdParamsE
        .type           _ZN10layer_norm22ln_bwd_finalize_kernelINS_22Kernel_traits_finalizeILj32768EffffjLj1024ELj4ENS_18Kernel_traits_baseILj32768EffffjLj1024EEEEEEEvNS_9BwdParamsE,@function
        .size           _ZN10layer_norm22ln_bwd_finalize_kernelINS_22Kernel_traits_finalizeILj32768EffffjLj1024ELj4ENS_18Kernel_traits_baseILj32768EffffjLj1024EEEEEEEvNS_9BwdParamsE,(.L_x_5412 - _ZN10layer_norm22ln_bwd_finalize_kernelINS_22Kernel_traits_finalizeILj32768EffffjLj1024ELj4ENS_18Kernel_traits_baseILj32768EffffjLj1024EEEEEEEvNS_9BwdParamsE)
        .other          _ZN10layer_norm22ln_bwd_finalize_kernelINS_22Kernel_traits_finalizeILj32768EffffjLj1024ELj4ENS_18Kernel_traits_baseILj32768EffffjLj1024EEEEEEEvNS_9BwdParamsE,@"STO_CUDA_ENTRY STV_DEFAULT"
_ZN10layer_norm22ln_bwd_finalize_kernelINS_22Kernel_traits_finalizeILj32768EffffjLj1024ELj4ENS_18Kernel_traits_baseILj32768EffffjLj1024EEEEEEEvNS_9BwdParamsE:
.text._ZN10layer_norm22ln_bwd_finalize_kernelINS_22Kernel_traits_finalizeILj32768EffffjLj1024ELj4ENS_18Kernel_traits_baseILj32768EffffjLj1024EEEEEEEvNS_9BwdParamsE:
        /* <DEDUP_REMOVED lines=25> */
.L_x_820:
        /* <DEDUP_REMOVED lines=28> */
.L_x_815:
        /* <DEDUP_REMOVED lines=33> */
.L_x_814:
[----:B------:R-:W-:Y:S05]  /*0560*/  BSYNC B1 ;  /* 0x0000000000017941 */ /* 0x000fea0003800000 */
.L_x_813:
        /* <DEDUP_REMOVED lines=23> */
.L_x_817:
[----:B------:R-:W-:Y:S05]  /*06e0*/  BSYNC B1 ;  /* 0x0000000000017941 */ /* 0x000fea0003800000 */
.L_x_816:
        /* <DEDUP_REMOVED lines=11> */
.L_x_812:
[----:B------:R-:W-:Y:S05]  /*07a0*/  BSYNC B0 ;  /* 0x0000000000007941 */ /* 0x000fea0003800000 */
.L_x_811:
        /* <DEDUP_REMOVED lines=29> */
.L_x_831:
[----:B------:R-:W-:Y:S01]  /*0980*/  @!P1 SHF.R.U32.HI R12, RZ, 0x3, R0 ;  /* 0x00000003ff0c9819 */ /* 0x000fe20000011600 */
[----:B---3--:R-:W-:Y:S01]  /*0990*/  FADD.FTZ R14, R9, R14 ;  /* 0x0000000e090e7221 */ /* 0x008fe20000010000 */
[----:B--2---:R-:W-:Y:S02]  /*09a0*/  FADD.FTZ R11, R10, R11 ;  /* 0x0000000b0a0b7221 */ /* 0x004fe40000010000 */
[----:B------:R-:W-:-:S05]  /*09b0*/  @!P1 LOP3.LUT R12, R12, 0x1ffffffc, RZ, 0xc0, !PT ;  /* 0x1ffffffc0c0c9812 */ /* 0x000fca00078ec0ff */
[----:B------:R2:W-:Y:S04]  /*09c0*/  @!P1 STS [R12+UR4+0x2000], R14 ;  /* 0x0020000e0c009988 */ /* 0x0005e80008000804 */
[----:B------:R2:W-:Y:S02]  /*09d0*/  @!P1 STS [R12+UR4+0x2080], R11 ;  /* 0x0020800b0c009988 */ /* 0x0005e40008000804 */
.L_x_818:
        /* <DEDUP_REMOVED lines=15> */
.L_x_819:
[----:B------:R-:W-:Y:S01]  /*0ad0*/  HFMA2.MMA R19, -RZ, RZ, 0, 5.9604644775390625e-08 ;  /* 0x00000001ff137435 */ /* 0x000fe200000001ff */
[----:B---3--:R-:W-:Y:S01]  /*0ae0*/  IMAD.MOV.U32 R20, RZ, RZ, R10 ;  /* 0x000000ffff147224 */ /* 0x008fe200078e000a */
[----:B------:R-:W-:Y:S01]  /*0af0*/  MOV R22, 0x1f ;  /* 0x0000001f00167802 */ /* 0x000fe20000000f00 */
[----:B------:R-:W-:-:S08]  /*0b00*/  IMAD.MOV.U32 R17, RZ, RZ, -0x1 ;  /* 0xffffffffff117424 */ /* 0x000fd000078e00ff */
[----:B012---:R-:W-:Y:S05]  /*0b10*/  WARPSYNC.COLLECTIVE R17, `(.L_x_821) ;  /* 0x0000000011087348 */ /* 0x007fea0003c00000 */
[----:B------:R3:W4:Y:S02]  /*0b20*/  SHFL.BFLY P2, R18, R20, R19, R22 ;  /* 0x0c00001314127389 */ /* 0x0007240000040016 */
[----:B01234-:R-:W-:Y:S01]  /*0b30*/  ENDCOLLECTIVE ;  /* 0x000000000000791b */ /* 0x01ffe20003800000 */
.L_x_821:
[----:B------:R-:W-:Y:S01]  /*0b40*/  IMAD.MOV.U32 R19, RZ, RZ, 0x2 ;  /* 0x00000002ff137424 */ /* 0x000fe200078e00ff */
[----:B------:R-:W-:-:S05]  /*0b50*/  MOV R11, R18 ;  /* 0x00000012000b7202 */ /* 0x000fca0000000f00 */
[----:B------:R-:W-:-:S05]  /*0b60*/  FADD.FTZ R11, R10, R11 ;  /* 0x0000000b0a0b7221 */ /* 0x000fca0000010000 */
[----:B------:R-:W-:-:S07]  /*0b70*/  MOV R20, R11 ;  /* 0x0000000b00147202 */ /* 0x000fce0000000f00 */
[----:B------:R-:W-:Y:S05]  /*0b80*/  WARPSYNC.COLLECTIVE R17, `(.L_x_822) ;  /* 0x0000000011087348 */ /* 0x000fea0003c00000 */
[----:B------:R0:W1:Y:S02]  /*0b90*/  SHFL.BFLY P2, R18, R20, R19, R22 ;  /* 0x0c00001314127389 */ /* 0x0000640000040016 */
[----:B01----:R-:W-:Y:S01]  /*0ba0*/  ENDCOLLECTIVE ;  /* 0x000000000000791b */ /* 0x003fe20003800000 */
.L_x_822:
[----:B------:R-:W-:Y:S01]  /*0bb0*/  IMAD.MOV.U32 R19, RZ, RZ, 0x4 ;  /* 0x00000004ff137424 */ /* 0x000fe200078e00ff */
[----:B------:R-:W-:-:S05]  /*0bc0*/  MOV R12, R18 ;  /* 0x00000012000c7202 */ /* 0x000fca0000000f00 */
[----:B------:R-:W-:-:S05]  /*0bd0*/  FADD.FTZ R12, R11, R12 ;  /* 0x0000000c0b0c7221 */ /* 0x000fca0000010000 */
[----:B------:R-:W-:-:S07]  /*0be0*/  MOV R20, R12 ;  /* 0x0000000c00147202 */ /* 0x000fce0000000f00 */
[----:B------:R-:W-:Y:S05]  /*0bf0*/  WARPSYNC.COLLECTIVE R17, `(.L_x_823) ;  /* 0x0000000011087348 */ /* 0x000fea0003c00000 */
[----:B------:R0:W1:Y:S02]  /*0c00*/  SHFL.BFLY P2, R18, R20, R19, R22 ;  /* 0x0c00001314127389 */ /* 0x0000640000040016 */
[----:B01----:R-:W-:Y:S01]  /*0c10*/  ENDCOLLECTIVE ;  /* 0x000000000000791b */ /* 0x003fe20003800000 */
.L_x_823:
[----:B------:R-:W-:Y:S01]  /*0c20*/  IMAD.MOV.U32 R19, RZ, RZ, 0x8 ;  /* 0x00000008ff137424 */ /* 0x000fe200078e00ff */
[----:B------:R-:W-:-:S05]  /*0c30*/  MOV R13, R18 ;  /* 0x00000012000d7202 */ /* 0x000fca0000000f00 */
[----:B------:R-:W-:-:S05]  /*0c40*/  FADD.FTZ R13, R12, R13 ;  /* 0x0000000d0c0d7221 */ /* 0x000fca0000010000 */
[----:B------:R-:W-:-:S07]  /*0c50*/  MOV R20, R13 ;  /* 0x0000000d00147202 */ /* 0x000fce0000000f00 */
[----:B------:R-:W-:Y:S05]  /*0c60*/  WARPSYNC.COLLECTIVE R17, `(.L_x_824) ;  /* 0x0000000011087348 */ /* 0x000fea0003c00000 */
[----:B------:R0:W1:Y:S02]  /*0c70*/  SHFL.BFLY P2, R18, R20, R19, R22 ;  /* 0x0c00001314127389 */ /* 0x0000640000040016 */
[----:B01----:R-:W-:Y:S01]  /*0c80*/  ENDCOLLECTIVE ;  /* 0x000000000000791b */ /* 0x003fe20003800000 */
.L_x_824:
[----:B------:R-:W-:Y:S01]  /*0c90*/  HFMA2.MMA R19, -RZ, RZ, 0, 9.5367431640625e-07 ;  /* 0x00000010ff137435 */ /* 0x000fe200000001ff */
[----:B------:R-:W-:-:S05]  /*0ca0*/  MOV R10, R18 ;  /* 0x00000012000a7202 */ /* 0x000fca0000000f00 */
[----:B------:R-:W-:-:S05]  /*0cb0*/  FADD.FTZ R10, R13, R10 ;  /* 0x0000000a0d0a7221 */ /* 0x000fca0000010000 */
[----:B------:R-:W-:-:S07]  /*0cc0*/  MOV R20, R10 ;  /* 0x0000000a00147202 */ /* 0x000fce0000000f00 */
[----:B------:R-:W-:Y:S05]  /*0cd0*/  WARPSYNC.COLLECTIVE R17, `(.L_x_825) ;  /* 0x0000000011087348 */ /* 0x000fea0003c00000 */
[----:B------:R0:W1:Y:S02]  /*0ce0*/  SHFL.BFLY P2, R18, R20, R19, R22 ;  /* 0x0c00001314127389 */ /* 0x0000640000040016 */
[----:B01----:R-:W-:Y:S01]  /*0cf0*/  ENDCOLLECTIVE ;  /* 0x000000000000791b */ /* 0x003fe20003800000 */
.L_x_825:
[----:B------:R-:W-:Y:S01]  /*0d00*/  HFMA2.MMA R19, -RZ, RZ, 0, 5.9604644775390625e-08 ;  /* 0x00000001ff137435 */ /* 0x000fe200000001ff */
[----:B------:R-:W-:Y:S01]  /*0d10*/  MOV R20, R9 ;  /* 0x0000000900147202 */ /* 0x000fe20000000f00 */
[----:B------:R-:W-:-:S09]  /*0d20*/  IMAD.MOV.U32 R11, RZ, RZ, R18 ;  /* 0x000000ffff0b7224 */ /* 0x000fd200078e0012 */
[----:B------:R-:W-:Y:S05]  /*0d30*/  WARPSYNC.COLLECTIVE R17, `(.L_x_826) ;  /* 0x0000000011087348 */ /* 0x000fea0003c00000 */
[----:B------:R0:W1:Y:S02]  /*0d40*/  SHFL.BFLY P2, R18, R20, R19, R22 ;  /* 0x0c00001314127389 */ /* 0x0000640000040016 */
[----:B01----:R-:W-:Y:S01]  /*0d50*/  ENDCOLLECTIVE ;  /* 0x000000000000791b */ /* 0x003fe20003800000 */
.L_x_826:
[----:B------:R-:W-:Y:S01]  /*0d60*/  HFMA2.MMA R19, -RZ, RZ, 0, 1.1920928955078125e-07 ;  /* 0x00000002ff137435 */ /* 0x000fe200000001ff */
[----:B------:R-:W-:-:S05]  /*0d70*/  MOV R12, R18 ;  /* 0x00000012000c7202 */ /* 0x000fca0000000f00 */
[----:B------:R-:W-:-:S04]  /*0d80*/  FADD.FTZ R14, R9, R12 ;  /* 0x0000000c090e7221 */ /* 0x000fc80000010000 */
[----:B------:R-:W-:-:S07]  /*0d90*/  IMAD.MOV.U32 R20, RZ, RZ, R14 ;  /* 0x000000ffff147224 */ /* 0x000fce00078e000e */
[----:B------:R-:W-:Y:S05]  /*0da0*/  WARPSYNC.COLLECTIVE R17, `(.L_x_827) ;  /* 0x0000000011087348 */ /* 0x000fea0003c00000 */
[----:B------:R0:W1:Y:S02]  /*0db0*/  SHFL.BFLY P2, R18, R20, R19, R22 ;  /* 0x0c00001314127389 */ /* 0x0000640000040016 */
[----:B01----:R-:W-:Y:S01]  /*0dc0*/  ENDCOLLECTIVE ;  /* 0x000000000000791b */ /* 0x003fe20003800000 */
.L_x_827:
[----:B------:R-:W-:Y:S01]  /*0dd0*/  IMAD.MOV.U32 R19, RZ, RZ, 0x4 ;  /* 0x00000004ff137424 */ /* 0x000fe200078e00ff */
[----:B------:R-:W-:-:S05]  /*0de0*/  MOV R13, R18 ;  /* 0x00000012000d7202 */ /* 0x000fca0000000f00 */
[----:B------:R-:W-:-:S05]  /*0df0*/  FADD.FTZ R15, R14, R13 ;  /* 0x0000000d0e0f7221 */ /* 0x000fca0000010000 */
[----:B------:R-:W-:-:S07]  /*0e00*/  MOV R20, R15 ;  /* 0x0000000f00147202 */ /* 0x000fce0000000f00 */
[----:B------:R-:W-:Y:S05]  /*0e10*/  WARPSYNC.COLLECTIVE R17, `(.L_x_828) ;  /* 0x0000000011087348 */ /* 0x000fea0003c00000 */
[----:B------:R0:W1:Y:S02]  /*0e20*/  SHFL.BFLY P2, R18, R20, R19, R22 ;  /* 0x0c00001314127389 */ /* 0x0000640000040016 */
[----:B01----:R-:W-:Y:S01]  /*0e30*/  ENDCOLLECTIVE ;  /* 0x000000000000791b */ /* 0x003fe20003800000 */
.L_x_828:
[----:B------:R-:W-:Y:S01]  /*0e40*/  HFMA2.MMA R19, -RZ, RZ, 0, 4.76837158203125e-07 ;  /* 0x00000008ff137435 */ /* 0x000fe200000001ff */
[----:B------:R-:W-:-:S05]  /*0e50*/  MOV R16, R18 ;  /* 0x0000001200107202 */ /* 0x000fca0000000f00 */
[----:B------:R-:W-:-:S05]  /*0e60*/  FADD.FTZ R16, R15, R16 ;  /* 0x000000100f107221 */ /* 0x000fca0000010000 */
[----:B------:R-:W-:-:S07]  /*0e70*/  MOV R20, R16 ;  /* 0x0000001000147202 */ /* 0x000fce0000000f00 */
[----:B------:R-:W-:Y:S05]  /*0e80*/  WARPSYNC.COLLECTIVE R17, `(.L_x_829) ;  /* 0x0000000011087348 */ /* 0x000fea0003c00000 */
[----:B------:R0:W1:Y:S02]  /*0e90*/  SHFL.BFLY P2, R18, R20, R19, R22 ;  /* 0x0c00001314127389 */ /* 0x0000640000040016 */
[----:B01----:R-:W-:Y:S01]  /*0ea0*/  ENDCOLLECTIVE ;  /* 0x000000000000791b */ /* 0x003fe20003800000 */
.L_x_829:
[----:B------:R-:W-:Y:S01]  /*0eb0*/  HFMA2.MMA R19, -RZ, RZ, 0, 9.5367431640625e-07 ;  /* 0x00000010ff137435 */ /* 0x000fe200000001ff */
[----:B------:R-:W-:-:S04]  /*0ec0*/  IMAD.MOV.U32 R9, RZ, RZ, R18 ;  /* 0x000000ffff097224 */ /* 0x000fc800078e0012 */
[----:B------:R-:W-:-:S05]  /*0ed0*/  FADD.FTZ R9, R16, R9 ;  /* 0x0000000910097221 */ /* 0x000fca0000010000 */
[----:B------:R-:W-:-:S07]  /*0ee0*/  MOV R20, R9 ;  /* 0x0000000900147202 */ /* 0x000fce0000000f00 */
[----:B------:R-:W-:Y:S05]  /*0ef0*/  WARPSYNC.COLLECTIVE R17, `(.L_x_830) ;  /* 0x0000000011087348 */ /* 0x000fea0003c00000 */
[----:B------:R0:W1:Y:S02]  /*0f00*/  SHFL.BFLY P2, R18, R20, R19, R22 ;  /* 0x0c00001314127389 */ /* 0x0000640000040016 */
[----:B01----:R-:W-:Y:S01]  /*0f10*/  ENDCOLLECTIVE ;  /* 0x000000000000791b */ /* 0x003fe20003800000 */
.L_x_830:
[----:B------:R-:W-:Y:S01]  /*0f20*/  MOV R14, R18 ;  /* 0x00000012000e7202 */ /* 0x000fe20000000f00 */
[----:B------:R-:W-:Y:S06]  /*0f30*/  BRA `(.L_x_831) ;  /* 0xfffffff800907947 */ /* 0x000fec000383ffff */
.L_x_832:
        /* <DEDUP_REMOVED lines=12> */
.L_x_5412:


//--------------------- .text._ZN10layer_norm13ln_bwd_kernelINS_13Kernel_traitsIffffjLj32768ELj4ELj1ELj8ELj16ENS_18Kernel_traits_baseILj32768EffffjLj256EEEEEEEvNS_9BwdParamsE --------------------------
	.section	.text._ZN10layer_norm13ln_bwd_kernelINS_13Kernel_traitsIffffjLj32768ELj4ELj1ELj8ELj16ENS_18Kernel_traits_baseILj32768EffffjLj256EEEEEEEvNS_9BwdParamsE,"ax",@progbits
	.align	128
        .global         _ZN10layer_norm13ln_bwd_kernelINS_13Kernel_traitsIffffjLj32768ELj4ELj1ELj8ELj16ENS_18Kernel_traits_baseILj32768EffffjLj256EEEEEEEvNS_9BwdParamsE
        .type           _ZN10layer_norm13ln_bwd_kernelINS_13Kernel_traitsIffffjLj32768ELj4ELj1ELj8ELj16ENS_18Kernel_traits_baseILj32768EffffjLj256EEEEEEEvNS_9BwdParamsE,@function
        .size           _ZN10layer_norm13ln_bwd_kernelINS_13Kernel_traitsIffffjLj32768ELj4ELj1ELj8ELj16ENS_18Kernel_traits_baseILj32768EffffjLj256EEEEEEEvNS_9BwdParamsE,(.L_x_5413 - _ZN10layer_norm13ln_bwd_kernelINS_13Kernel_traitsIffffjLj32768ELj4ELj1ELj8ELj16ENS_18Kernel_traits_baseILj32768EffffjLj256EEEEEEEvNS_9BwdParamsE)
        .other          _ZN10layer_norm13ln_bwd_kernelINS_13Kernel_traitsIffffjLj32768ELj4ELj1ELj8ELj16ENS_18Kernel_traits_baseILj32768EffffjLj256EEEEEEEvNS_9BwdParamsE,@"STO_CUDA_ENTRY STV_DEFAULT"
_ZN10layer_norm13ln_bwd_kernelINS_13Kernel_traitsIffffjLj32768ELj4ELj1ELj8ELj16ENS_18Kernel_traits_baseILj32768EffffjLj256EEEEEEEvNS_9BwdParamsE:
.text._ZN10layer_norm13ln_bwd_kernelINS_13Kernel_traitsIffffjLj32768ELj4ELj1ELj8ELj16ENS_18Kernel_traits_baseILj32768EffffjLj256EEEEEEEvNS_9BwdParamsE:
        /* <DEDUP_REMOVED lines=127> */
.L_x_839:
        /* <DEDUP_REMOVED lines=432> */
.L_x_850:
        /* <DEDUP_REMOVED lines=41> */
.L_x_836:
[----:B------:R-:W-:Y:S05]  /*2580*/  BSYNC B0 ;  /* 0x0000000000007941 */ /* 0x000fea0003800000 */
.L_x_835:
        /* <DEDUP_REMOVED lines=30> */
.L_x_838:
[----:B------:R-:W2:Y:S04]  /*2770*/  LDG.E.STRONG.GPU R98, desc[UR6][R96.64] ;  /* 0x0000000660627981 */ /* 0x000ea8000c1ef900 */
[----:B--2---:R-:W-:Y:S01]  /*2780*/  CCTL.IVALL ;  /* 0x00000000ff00798f */ /* 0x004fe20002000000 */
[----:B------:R-:W-:Y:S05]  /*2790*/  YIELD ;  /* 0x0000000000007946 */ /* 0x000fea0003800000 */
[----:B------:R-:W-:-:S13]  /*27a0*/  ISETP.NE.AND P0, PT, R98, R103, PT ;  /* 0x000000676200720c */ /* 0x000fda0003f05270 */
[----:B------:R-:W-:Y:S05]  /*27b0*/  @P0 BRA `(.L_x_838) ;  /* 0xfffffffc00ec0947 */ /* 0x000fea000383ffff */
.L_x_837:
        /* <DEDUP_REMOVED lines=218> */
.L_x_833:
        /* <DEDUP_REMOVED lines=44> */
.L_x_834:
[----:B------:R-:W-:Y:S01]  /*3820*/  HFMA2.MMA R109, -RZ, RZ, 0, 9.5367431640625e-07 ;  /* 0x00000010ff6d7435 */ /* 0x000fe200000001ff */
[----:B------:R-:W-:Y:S02]  /*3830*/  MOV R108, R18 ;  /* 0x00000012006c7202 */ /* 0x000fe40000000f00 */
[----:B------:R-:W-:Y:S02]  /*3840*/  MOV R110, 0x1f ;  /* 0x0000001f006e7802 */ /* 0x000fe40000000f00 */
[----:B------:R-:W-:-:S07]  /*3850*/  MOV R107, 0xffffffff ;  /* 0xffffffff006b7802 */ /* 0x000fce0000000f00 */
[----:B------:R-:W-:Y:S05]  /*3860*/  WARPSYNC.COLLECTIVE R107, `(.L_x_840) ;  /* 0x000000006b087348 */ /* 0x000fea0003c00000 */
[----:B------:R0:W1:Y:S02]  /*3870*/  SHFL.DOWN P0, R106, R108, R109, R110 ;  /* 0x0800006d6c6a7389 */ /* 0x000064000000006e */
[----:B01----:R-:W-:Y:S01]  /*3880*/  ENDCOLLECTIVE ;  /* 0x000000000000791b */ /* 0x003fe20003800000 */
.L_x_840:
[----:B------:R-:W-:Y:S02]  /*3890*/  MOV R108, R26 ;  /* 0x0000001a006c7202 */ /* 0x000fe40000000f00 */
[----:B------:R-:W-:-:S07]  /*38a0*/  MOV R99, R106 ;  /* 0x0000006a00637202 */ /* 0x000fce0000000f00 */
[----:B------:R-:W-:Y:S05]  /*38b0*/  WARPSYNC.COLLECTIVE R107, `(.L_x_841) ;  /* 0x000000006b087348 */ /* 0x000fea0003c00000 */
[----:B------:R0:W1:Y:S02]  /*38c0*/  SHFL.DOWN P0, R106, R108, R109, R110 ;  /* 0x0800006d6c6a7389 */ /* 0x000064000000006e */
[----:B01----:R-:W-:Y:S01]  /*38d0*/  ENDCOLLECTIVE ;  /* 0x000000000000791b */ /* 0x003fe20003800000 */
.L_x_841:
[----:B------:R-:W-:Y:S01]  /*38e0*/  FADD.FTZ R99, R18, R99 ;  /* 0x0000006312637221 */ /* 0x000fe20000010000 */
[----:B------:R-:W-:-:S04]  /*38f0*/  HFMA2.MMA R109, -RZ, RZ, 0, 4.76837158203125e-07 ;  /* 0x00000008ff6d7435 */ /* 0x000fc800000001ff */
[----:B------:R-:W-:Y:S02]  /*3900*/  MOV R108, R99 ;  /* 0x00000063006c7202 */ /* 0x000fe40000000f00 */
[----:B------:R-:W-:-:S07]  /*3910*/  MOV R101, R106 ;  /* 0x0000006a00657202 */ /* 0x000fce0000000f00 */
[----:B------:R-:W-:Y:S05]  /*3920*/  WARPSYNC.COLLECTIVE R107, `(.L_x_842) ;  /* 0x000000006b087348 */ /* 0x000fea0003c00000 */
[----:B------:R0:W1:Y:S02]  /*3930*/  SHFL.DOWN P0, R106, R108, R109, R110 ;  /* 0x0800006d6c6a7389 */ /* 0x000064000000006e */
[----:B01----:R-:W-:Y:S01]  /*3940*/  ENDCOLLECTIVE ;  /* 0x000000000000791b */ /* 0x003fe20003800000 */
.L_x_842:
[----:B------:R-:W-:-:S05]  /*3950*/  FADD.FTZ R101, R26, R101 ;  /* 0x000000651a657221 */ /* 0x000fca0000010000 */
[----:B------:R-:W-:Y:S02]  /*3960*/  MOV R108, R101 ;  /* 0x00000065006c7202 */ /* 0x000fe40000000f00 */
[----:B------:R-:W-:-:S07]  /*3970*/  MOV R100, R106 ;  /* 0x0000006a00647202 */ /* 0x000fce0000000f00 */
[----:B------:R-:W-:Y:S05]  /*3980*/  WARPSYNC.COLLECTIVE R107, `(.L_x_843) ;  /* 0x000000006b087348 */ /* 0x000fea0003c00000 */
[----:B------:R0:W1:Y:S02]  /*3990*/  SHFL.DOWN P0, R106, R108, R109, R110 ;  /* 0x0800006d6c6a7389 */ /* 0x000064000000006e */
[----:B01----:R-:W-:Y:S01]  /*39a0*/  ENDCOLLECTIVE ;  /* 0x000000000000791b */ /* 0x003fe20003800000 */
.L_x_843:
[----:B------:R-:W-:Y:S01]  /*39b0*/  FADD.FTZ R100, R99, R100 ;  /* 0x0000006463647221 */ /* 0x000fe20000010000 */
[----:B------:R-:W-:-:S04]  /*39c0*/  HFMA2.MMA R109, -RZ, RZ, 0, 2.384185791015625e-07 ;  /* 0x00000004ff6d7435 */ /* 0x000fc800000001ff */
[----:B------:R-:W-:Y:S02]  /*39d0*/  MOV R108, R100 ;  /* 0x00000064006c7202 */ /* 0x000fe40000000f00 */
[----:B------:R-:W-:-:S07]  /*39e0*/  MOV R102, R106 ;  /* 0x0000006a00667202 */ /* 0x000fce0000000f00 */
[----:B------:R-:W-:Y:S05]  /*39f0*/  WARPSYNC.COLLECTIVE R107, `(.L_x_844) ;  /* 0x000000006b087348 */ /* 0x000fea0003c00000 */
[----:B------:R0:W1:Y:S02]  /*3a00*/  SHFL.DOWN P0, R106, R108, R109, R110 ;  /* 0x0800006d6c6a7389 */ /* 0x000064000000006e */
[----:B01----:R-:W-:Y:S01]  /*3a10*/  ENDCOLLECTIVE ;  /* 0x000000000000791b */ /* 0x003fe20003800000 */
.L_x_844:
[----:B------:R-:W-:-:S05]  /*3a20*/  FADD.FTZ R102, R101, R102 ;  /* 0x0000006665667221 */ /* 0x000fca0000010000 */
[----:B------:R-:W-:Y:S02]  /*3a30*/  MOV R108, R102 ;  /* 0x00000066006c7202 */ /* 0x000fe40000000f00 */
[----:B------:R-:W-:-:S07]  /*3a40*/  MOV R103, R106 ;  /* 0x0000006a00677202 */ /* 0x000fce0000000f00 */
[----:B------:R-:W-:Y:S05]  /*3a50*/  WARPSYNC.COLLECTIVE R107, `(.L_x_845) ;  /* 0x000000006b087348 */ /* 0x000fea0003c00000 */
[----:B------:R0:W1:Y:S02]  /*3a60*/  SHFL.DOWN P0, R106, R108, R109, R110 ;  /* 0x0800006d6c6a7389 */ /* 0x000064000000006e */
[----:B01----:R-:W-:Y:S01]  /*3a70*/  ENDCOLLECTIVE ;  /* 0x000000000000791b */ /* 0x003fe20003800000 */
.L_x_845:
[----:B------:R-:W-:Y:S01]  /*3a80*/  FADD.FTZ R103, R100, R103 ;  /* 0x0000006764677221 */ /* 0x000fe20000010000 */
[----:B------:R-:W-:-:S04]  /*3a90*/  HFMA2.MMA R109, -RZ, RZ, 0, 1.1920928955078125e-07 ;  /* 0x00000002ff6d7435 */ /* 0x000fc800000001ff */
[----:B------:R-:W-:Y:S02]  /*3aa0*/  MOV R108, R103 ;  /* 0x00000067006c7202 */ /* 0x000fe40000000f00 */
[----:B------:R-:W-:-:S07]  /*3ab0*/  MOV R105, R106 ;  /* 0x0000006a00697202 */ /* 0x000fce0000000f00 */
[----:B------:R-:W-:Y:S05]  /*3ac0*/  WARPSYNC.COLLECTIVE R107, `(.L_x_846) ;  /* 0x000000006b087348 */ /* 0x000fea0003c00000 */
[----:B------:R0:W1:Y:S02]  /*3ad0*/  SHFL.DOWN P0, R106, R108, R109, R110 ;  /* 0x0800006d6c6a7389 */ /* 0x000064000000006e */
[----:B01----:R-:W-:Y:S01]  /*3ae0*/  ENDCOLLECTIVE ;  /* 0x000000000000791b */ /* 0x003fe20003800000 */
.L_x_846:
[----:B------:R-:W-:-:S05]  /*3af0*/  FADD.FTZ R105, R102, R105 ;  /* 0x0000006966697221 */ /* 0x000fca0000010000 */
[----:B------:R-:W-:Y:S02]  /*3b00*/  MOV R108, R105 ;  /* 0x00000069006c7202 */ /* 0x000fe40000000f00 */
[----:B------:R-:W-:-:S07]  /*3b10*/  MOV R18, R106 ;  /* 0x0000006a00127202 */ /* 0x000fce0000000f00 */
[----:B------:R-:W-:Y:S05]  /*3b20*/  WARPSYNC.COLLECTIVE R107, `(.L_x_847) ;  /* 0x000000006b087348 */ /* 0x000fea0003c00000 */
[----:B------:R0:W1:Y:S02]  /*3b30*/  SHFL.DOWN P0, R106, R108, R109, R110 ;  /* 0x0800006d6c6a7389 */ /* 0x000064000000006e */
[----:B01----:R-:W-:Y:S01]  /*3b40*/  ENDCOLLECTIVE ;  /* 0x000000000000791b */ /* 0x003fe20003800000 */
.L_x_847:
        /* <DEDUP_REMOVED lines=8> */
.L_x_848:
[----:B------:R-:W-:Y:S01]  /*3bd0*/  FADD.FTZ R99, R105, R26 ;  /* 0x0000001a69637221 */ /* 0x000fe20000010000 */
[----:B------:R-:W-:-:S04]  /*3be0*/  MOV R26, R159 ;  /* 0x0000009f001a7202 */ /* 0x000fc80000000f00 */
[----:B------:R-:W-:Y:S02]  /*3bf0*/  MOV R108, R99 ;  /* 0x00000063006c7202 */ /* 0x000fe40000000f00 */
[----:B------:R-:W-:-:S07]  /*3c00*/  MOV R101, R106 ;  /* 0x0000006a00657202 */ /* 0x000fce0000000f00 */
[----:B------:R-:W-:Y:S05]  /*3c10*/  WARPSYNC.COLLECTIVE R107, `(.L_x_849) ;  /* 0x000000006b087348 */ /* 0x000fea0003c00000 */
[----:B------:R0:W1:Y:S02]  /*3c20*/  SHFL.DOWN P0, R106, R108, R109, R110 ;  /* 0x0800006d6c6a7389 */ /* 0x000064000000006e */
[----:B01----:R-:W-:Y:S01]  /*3c30*/  ENDCOLLECTIVE ;  /* 0x000000000000791b */ /* 0x003fe20003800000 */
.L_x_849:
[----:B------:R-:W-:Y:S05]  /*3c40*/  BRA `(.L_x_850) ;  /* 0xffffffe400a87947 */ /* 0x000fea000383ffff */
.L_x_851:
        /* <DEDUP_REMOVED lines=11> */
.L_x_5413:


//--------------------- .text._ZN10layer_norm22ln_bwd_finalize_kernelINS_22Kernel_traits_finalizeILj30720E13__nv_bfloat16fS2_fjLj1024ELj4ENS_18Kernel_traits_baseILj30720ES2_fS2_fjLj1024EEEEEEEvNS_9BwdParamsE --------------------------
	.section	.text._ZN10layer_norm22ln_bwd_finalize_kernelINS_22Kernel_traits_finalizeILj30720E13__nv_bfloat16fS2_fjLj1024ELj4ENS_18Kernel_traits_baseILj30720ES2_fS2_fjLj1024EEEEEEEvNS_9BwdParamsE,"ax",@progbits
	.align	128
        .global         _ZN10layer_norm22ln_bwd_finalize_kernelINS_22Kernel_traits_finalizeILj30720E13__nv_bfloat16fS2_fjLj1024ELj4ENS_18Kernel_traits_baseILj30720ES2_fS2_fjLj1024EEEEEEEvNS_9BwdParamsE
        .type           _ZN10layer_norm22ln_bwd_finalize_kernelINS_22Kernel_traits_finalizeILj30720E13__nv_bfloat16fS2_fjLj1024ELj4ENS_18Kernel_traits_baseILj30720ES2_fS2_fjLj1024EEEEEEEvNS_9BwdParamsE,@function
        .size           _ZN10layer_norm22ln_bwd_finalize_kernelINS_22Kernel_traits_finalizeILj30720E13__nv_bfloat16fS2_fjLj1024ELj4ENS_18Kernel_traits_baseILj30720ES2_fS2_fjLj1024EEEEEEEvNS_9BwdParamsE,(.L_x_5414 - _ZN10layer_norm22ln_bwd_finalize_kernelINS_22Kernel_traits_finalizeILj30720E13__nv_bfloat16fS2_fjLj1024ELj4ENS_18Kernel_traits_baseILj30720ES2_fS2_fjLj1024EEEEEEEvNS_9BwdParamsE)
        .other          _ZN10layer_norm22ln_bwd_finalize_kernelINS_22Kernel_traits_finalizeILj30720E13__nv_bfloat16fS2_fjLj1024ELj4ENS_18Kernel_traits_baseILj30720ES2_fS2_fjLj1024EEEEEEEvNS_9BwdParamsE,@"STO_CUDA_ENTRY STV_DEFAULT"
_ZN10layer_norm22ln_bwd_finalize_kernelINS_22Kernel_traits_finalizeILj30720E13__nv_bfloat16fS2_fjLj1024ELj4ENS_18Kernel_traits_baseILj30720ES2_fS2_fjLj1024EEEEEEEvNS_9BwdParamsE:
.text._ZN10layer_norm22ln_bwd_finalize_kernelINS_22Kernel_traits_finalizeILj30720E13__nv_bfloat16fS2_fjLj1024ELj4ENS_18Kernel_traits_baseILj30720ES2_fS2_fjLj1024EEEEEEEvNS_9BwdParamsE:
        /* <DEDUP_REMOVED lines=25> */
.L_x_863:
        /* <DEDUP_REMOVED lines=28> */
.L_x_856:
        /* <DEDUP_REMOVED lines=33> */
.L_x_855:
[----:B------:R-:W-:Y:S05]  /*0560*/  BSYNC B1 ;  /* 0x0000000000017941 */ /* 0x000fea0003800000 */
.L_x_854:
        /* <DEDUP_REMOVED lines=23> */
.L_x_858:
[----:B------:R-:W-:Y:S05]  /*06e0*/  BSYNC B1 ;  /* 0x0000000000017941 */ /* 0x000fea0003800000 */
.L_x_857:
        /* <DEDUP_REMOVED lines=11> */
.L_x_853:
[----:B------:R-:W-:Y:S05]  /*07a0*/  BSYNC B0 ;  /* 0x0000000000007941 */ /* 0x000fea0003800000 */
.L_x_852:
        /* <DEDUP_REMOVED lines=29> */
.L_x_874:
[----:B------:R-:W-:Y:S01]  /*0980*/  @!P1 SHF.R.U32.HI R12, RZ, 0x3, R0 ;  /* 0x00000003ff0c9819 */ /* 0x000fe20000011600 */
[----:B---3--:R-:W-:Y:S01]  /*0990*/  FADD.FTZ R14, R9, R14 ;  /* 0x0000000e090e7221 */ /* 0x008fe20000010000 */
[----:B--2---:R-:W-:Y:S02]  /*09a0*/  FADD.FTZ R11, R10, R11 ;  /* 0x0000000b0a0b7221 */ /* 0x004fe40000010000 */
[----:B------:R-:W-:-:S05]  /*09b0*/  @!P1 LOP3.LUT R12, R12, 0x1ffffffc, RZ, 0xc0, !PT ;  /* 0x1ffffffc0c0c9812 */ /* 0x000fca00078ec0ff */
[----:B------:R2:W-:Y:S04]  /*09c0*/  @!P1 STS [R12+UR4+0x2000], R14 ;  /* 0x0020000e0c009988 */ /* 0x0005e80008000804 */
[----:B------:R2:W-:Y:S02]  /*09d0*/  @!P1 STS [R12+UR4+0x2080], R11 ;  /* 0x0020800b0c009988 */ /* 0x0005e40008000804 */
.L_x_859:
        /* <DEDUP_REMOVED lines=14> */
.L_x_862:
[----:B------:R-:W-:Y:S05]  /*0ac0*/  BSYNC B0 ;  /* 0x0000000000007941 */ /* 0x000fea0003800000 */
.L_x_861:
[C---:B------:R-:W-:Y:S02]  /*0ad0*/  ISETP.GT.U32.AND P1, PT, R3.reuse, -0x7801, PT ;  /* 0xffff87ff0300780c */ /* 0x040fe40003f24070 */
[----:B------:R-:W-:Y:S02]  /*0ae0*/  IADD3 R3, R3, 0x7800, RZ ;  /* 0x0000780003037810 */ /* 0x000fe40007ffe0ff */
[----:B------:R-:W-:-:S09]  /*0af0*/  IADD3 R5, R5, 0x3c00, RZ ;  /* 0x00003c0005057810 */ /* 0x000fd20007ffe0ff */
[----:B------:R-:W-:Y:S05]  /*0b00*/  @P1 BRA `(.L_x_863) ;  /* 0xfffffff400a01947 */ /* 0x000fea000383ffff */
[----:B------:R-:W-:Y:S05]  /*0b10*/  EXIT ;  /* 0x000000000000794d */ /* 0x000fea0003800000 */
.L_x_860:
[----:B------:R-:W-:Y:S01]  /*0b20*/  HFMA2.MMA R19, -RZ, RZ, 0, 5.9604644775390625e-08 ;  /* 0x00000001ff137435 */ /* 0x000fe200000001ff */
[----:B---3--:R-:W-:Y:S01]  /*0b30*/  IMAD.MOV.U32 R20, RZ, RZ, R10 ;  /* 0x000000ffff147224 */ /* 0x008fe200078e000a */
[----:B------:R-:W-:Y:S02]  /*0b40*/  MOV R22, 0x1f ;  /* 0x0000001f00167802 */ /* 0x000fe40000000f00 */
[----:B------:R-:W-:-:S07]  /*0b50*/  MOV R17, 0xffffffff ;  /* 0xffffffff00117802 */ /* 0x000fce0000000f00 */
[----:B012---:R-:W-:Y:S05]  /*0b60*/  WARPSYNC.COLLECTIVE R17, `(.L_x_864) ;  /* 0x0000000011087348 */ /* 0x007fea0003c00000 */
[----:B------:R3:W4:Y:S02]  /*0b70*/  SHFL.BFLY P2, R18, R20, R19, R22 ;  /* 0x0c00001314127389 */ /* 0x0007240000040016 */
[----:B01234-:R-:W-:Y:S01]  /*0b80*/  ENDCOLLECTIVE ;  /* 0x000000000000791b */ /* 0x01ffe20003800000 */
.L_x_864:
[----:B------:R-:W-:Y:S01]  /*0b90*/  HFMA2.MMA R19, -RZ, RZ, 0, 1.1920928955078125e-07 ;  /* 0x00000002ff137435 */ /* 0x000fe200000001ff */
[----:B------:R-:W-:-:S04]  /*0ba0*/  IMAD.MOV.U32 R11, RZ, RZ, R18 ;  /* 0x000000ffff0b7224 */ /* 0x000fc800078e0012 */
[----:B------:R-:W-:-:S05]  /*0bb0*/  FADD.FTZ R11, R10, R11 ;  /* 0x0000000b0a0b7221 */ /* 0x000fca0000010000 */
[----:B------:R-:W-:-:S07]  /*0bc0*/  MOV R20, R11 ;  /* 0x0000000b00147202 */ /* 0x000fce0000000f00 */
[----:B------:R-:W-:Y:S05]  /*0bd0*/  WARPSYNC.COLLECTIVE R17, `(.L_x_865) ;  /* 0x0000000011087348 */ /* 0x000fea0003c00000 */
[----:B------:R0:W1:Y:S02]  /*0be0*/  SHFL.BFLY P2, R18, R20, R19, R22 ;  /* 0x0c00001314127389 */ /* 0x0000640000040016 */
[----:B01----:R-:W-:Y:S01]  /*0bf0*/  ENDCOLLECTIVE ;  /* 0x000000000000791b */ /* 0x003fe20003800000 */
.L_x_865:
[----:B------:R-:W-:Y:S01]  /*0c00*/  HFMA2.MMA R19, -RZ, RZ, 0, 2.384185791015625e-07 ;  /* 0x00000004ff137435 */ /* 0x000fe200000001ff */
[----:B------:R-:W-:-:S05]  /*0c10*/  MOV R12, R18 ;  /* 0x00000012000c7202 */ /* 0x000fca0000000f00 */
[----:B------:R-:W-:-:S04]  /*0c20*/  FADD.FTZ R12, R11, R12 ;  /* 0x0000000c0b0c7221 */ /* 0x000fc80000010000 */
[----:B------:R-:W-:-:S07]  /*0c30*/  IMAD.MOV.U32 R20, RZ, RZ, R12 ;  /* 0x000000ffff147224 */ /* 0x000fce00078e000c */
[----:B------:R-:W-:Y:S05]  /*0c40*/  WARPSYNC.COLLECTIVE R17, `(.L_x_866) ;  /* 0x0000000011087348 */ /* 0x000fea0003c00000 */
[----:B------:R0:W1:Y:S02]  /*0c50*/  SHFL.BFLY P2, R18, R20, R19, R22 ;  /* 0x0c00001314127389 */ /* 0x0000640000040016 */
[----:B01----:R-:W-:Y:S01]  /*0c60*/  ENDCOLLECTIVE ;  /* 0x000000000000791b */ /* 0x003fe20003800000 */
.L_x_866:
[----:B------:R-:W-:Y:S01]  /*0c70*/  IMAD.MOV.U32 R19, RZ, RZ, 0x8 ;  /* 0x00000008ff137424 */ /* 0x000fe200078e00ff */
[----:B------:R-:W-:-:S05]  /*0c80*/  MOV R13, R18 ;  /* 0x00000012000d7202 */ /* 0x000fca0000000f00 */
[----:B------:R-:W-:-:S05]  /*0c90*/  FADD.FTZ R13, R12, R13 ;  /* 0x0000000d0c0d7221 */ /* 0x000fca0000010000 */
[----:B------:R-:W-:-:S07]  /*0ca0*/  MOV R20, R13 ;  /* 0x0000000d00147202 */ /* 0x000fce0000000f00 */
[----:B------:R-:W-:Y:S05]  /*0cb0*/  WARPSYNC.COLLECTIVE R17, `(.L_x_867) ;  /* 0x0000000011087348 */ /* 0x000fea0003c00000 */
[----:B------:R0:W1:Y:S02]  /*0cc0*/  SHFL.BFLY P2, R18, R20, R19, R22 ;  /* 0x0c00001314127389 */ /* 0x0000640000040016 */
[----:B01----:R-:W-:Y:S01]  /*0cd0*/  ENDCOLLECTIVE ;  /* 0x000000000000791b */ /* 0x003fe20003800000 */
.L_x_867:
[----:B------:R-:W-:Y:S01]  /*0ce0*/  HFMA2.MMA R19, -RZ, RZ, 0, 9.5367431640625e-07 ;  /* 0x00000010ff137435 */ /* 0x000fe200000001ff */
[----:B------:R-:W-:-:S05]  /*0cf0*/  MOV R10, R18 ;  /* 0x00000012000a7202 */ /* 0x000fca0000000f00 */
[----:B------:R-:W-:-:S05]  /*0d00*/  FADD.FTZ R10, R13, R10 ;  /* 0x0000000a0d0a7221 */ /* 0x000fca0000010000 */
[----:B------:R-:W-:-:S07]  /*0d10*/  MOV R20, R10 ;  /* 0x0000000a00147202 */ /* 0x000fce0000000f00 */
[----:B------:R-:W-:Y:S05]  /*0d20*/  WARPSYNC.COLLECTIVE R17, `(.L_x_868) ;  /* 0x0000000011087348 */ /* 0x000fea0003c00000 */
[----:B------:R0:W1:Y:S02]  /*0d30*/  SHFL.BFLY P2, R18, R20, R19, R22 ;  /* 0x0c00001314127389 */ /* 0x0000640000040016 */
[----:B01----:R-:W-:Y:S01]  /*0d40*/  ENDCOLLECTIVE ;  /* 0x000000000000791b */ /* 0x003fe20003800000 */
.L_x_868:
[----:B------:R-:W-:Y:S01]  /*0d50*/  HFMA2.MMA R19, -RZ, RZ, 0, 5.9604644775390625e-08 ;  /* 0x00000001ff137435 */ /* 0x000fe200000001ff */
[----:B------:R-:W-:Y:S01]  /*0d60*/  MOV R20, R9 ;  /* 0x0000000900147202 */ /* 0x000fe20000000f00 */
[----:B------:R-:W-:-:S09]  /*0d70*/  IMAD.MOV.U32 R11, RZ, RZ, R18 ;  /* 0x000000ffff0b7224 */ /* 0x000fd200078e0012 */
[----:B------:R-:W-:Y:S05]  /*0d80*/  WARPSYNC.COLLECTIVE R17, `(.L_x_869) ;  /* 0x0000000011087348 */ /* 0x000fea0003c00000 */
[----:B------:R0:W1:Y:S02]  /*0d90*/  SHFL.BFLY P2, R18, R20, R19, R22 ;  /* 0x0c00001314127389 */ /* 0x0000640000040016 */
[----:B01----:R-:W-:Y:S01]  /*0da0*/  ENDCOLLECTIVE ;  /* 0x000000000000791b */ /* 0x003fe20003800000 */
.L_x_869:
[----:B------:R-:W-:Y:S01]  /*0db0*/  HFMA2.MMA R19, -RZ, RZ, 0, 1.1920928955078125e-07 ;  /* 0x00000002ff137435 */ /* 0x000fe200000001ff */
[----:B------:R-:W-:-:S05]  /*0dc0*/  MOV R12, R18 ;  /* 0x00000012000c7202 */ /* 0x000fca0000000f00 */
[----:B------:R-:W-:-:S04]  /*0dd0*/  FADD.FTZ R14, R9, R12 ;  /* 0x0000000c090e7221 */ /* 0x000fc80000010000 */
[----:B------:R-:W-:-:S07]  /*0de0*/  IMAD.MOV.U32 R20, RZ, RZ, R14 ;  /* 0x000000ffff147224 */ /* 0x000fce00078e000e */
[----:B------:R-:W-:Y:S05]  /*0df0*/  WARPSYNC.COLLECTIVE R17, `(.L_x_870) ;  /* 0x0000000011087348 */ /* 0x000fea0003c00000 */
[----:B------:R0:W1:Y:S02]  /*0e00*/  SHFL.BFLY P2, R18, R20, R19, R22 ;  /* 0x0c00001314127389 */ /* 0x0000640000040016 */
[----:B01----:R-:W-:Y:S01]  /*0e10*/  ENDCOLLECTIVE ;  /* 0x000000000000791b */ /* 0x003fe20003800000 */
.L_x_870:
[----:B------:R-:W-:Y:S01]  /*0e20*/  IMAD.MOV.U32 R19, RZ, RZ, 0x4 ;  /* 0x00000004ff137424 */ /* 0x000fe200078e00ff */
[----:B------:R-:W-:-:S05]  /*0e30*/  MOV R13, R18 ;  /* 0x00000012000d7202 */ /* 0x000fca0000000f00 */
[----:B------:R-:W-:-:S05]  /*0e40*/  FADD.FTZ R15, R14, R13 ;  /* 0x0000000d0e0f7221 */ /* 0x000fca0000010000 */
[----:B------:R-:W-:-:S07]  /*0e50*/  MOV R20, R15 ;  /* 0x0000000f00147202 */ /* 0x000fce0000000f00 */
[----:B------:R-:W-:Y:S05]  /*0e60*/  WARPSYNC.COLLECTIVE R17, `(.L_x_871) ;  /* 0x0000000011087348 */ /* 0x000fea0003c00000 */
[----:B------:R0:W1:Y:S02]  /*0e70*/  SHFL.BFLY P2, R18, R20, R19, R22 ;  /* 0x0c00001314127389 */ /* 0x0000640000040016 */
[----:B01----:R-:W-:Y:S01]  /*0e80*/  ENDCOLLECTIVE ;  /* 0x000000000000791b */ /* 0x003fe20003800000 */
.L_x_871:
[----:B------:R-:W-:Y:S01]  /*0e90*/  HFMA2.MMA R19, -RZ, RZ, 0, 4.76837158203125e-07 ;  /* 0x00000008ff137435 */ /* 0x000fe200000001ff */
[----:B------:R-:W-:-:S05]  /*0ea0*/  MOV R16, R18 ;  /* 0x0000001200107202 */ /* 0x000fca0000000f00 */
[----:B------:R-:W-:-:S05]  /*0eb0*/  FADD.FTZ R16, R15, R16 ;  /* 0x000000100f107221 */ /* 0x000fca0000010000 */
[----:B------:R-:W-:-:S07]  /*0ec0*/  MOV R20, R16 ;  /* 0x0000001000147202 */ /* 0x000fce0000000f00 */
[----:B------:R-:W-:Y:S05]  /*0ed0*/  WARPSYNC.COLLECTIVE R17, `(.L_x_872) ;  /* 0x0000000011087348 */ /* 0x000fea0003c00000 */
[----:B------:R0:W1:Y:S02]  /*0ee0*/  SHFL.BFLY P2, R18, R20, R19, R22 ;  /* 0x0c00001314127389 */ /* 0x0000640000040016 */
[----:B01----:R-:W-:Y:S01]  /*0ef0*/  ENDCOLLECTIVE ;  /* 0x000000000000791b */ /* 0x003fe20003800000 */
.L_x_872:
[----:B------:R-:W-:Y:S01]  /*0f00*/  HFMA2.MMA R19, -RZ, RZ, 0, 9.5367431640625e-07 ;  /* 0x00000010ff137435 */ /* 0x000fe200000001ff */
[----:B------:R-:W-:-:S04]  /*0f10*/  IMAD.MOV.U32 R9, RZ, RZ, R18 ;  /* 0x000000ffff097224 */ /* 0x000fc800078e0012 */
[----:B------:R-:W-:-:S05]  /*0f20*/  FADD.FTZ R9, R16, R9 ;  /* 0x0000000910097221 */ /* 0x000fca0000010000 */
[----:B------:R-:W-:-:S07]  /*0f30*/  MOV R20, R9 ;  /* 0x0000000900147202 */ /* 0x000fce0000000f00 */
[----:B------:R-:W-:Y:S05]  /*0f40*/  WARPSYNC.COLLECTIVE R17, `(.L_x_873) ;  /* 0x0000000011087348 */ /* 0x000fea0003c00000 */
[----:B------:R0:W1:Y:S02]  /*0f50*/  SHFL.BFLY P2, R18, R20, R19, R22 ;  /* 0x0c00001314127389 */ /* 0x0000640000040016 */
[----:B01----:R-:W-:Y:S01]  /*0f60*/  ENDCOLLECTIVE ;  /* 0x000000000000791b */ /* 0x003fe20003800000 */
.L_x_873:
[----:B------:R-:W-:Y:S01]  /*0f70*/  MOV R14, R18 ;  /* 0x00000012000e7202 */ /* 0x000fe20000000f00 */
[----:B------:R-:W-:Y:S06]  /*0f80*/  BRA `(.L_x_874) ;  /* 0xfffffff8007c7947 */ /* 0x000fec000383ffff */
.L_x_875:
        /* <DEDUP_REMOVED lines=15> */
.L_x_5414:


//--------------------- .text._ZN10layer_norm13ln_bwd_kernelINS_13Kernel_traitsI13__nv_bfloat16fS2_fjLj30720ELj4ELj1ELj8ELj8ENS_18Kernel_traits_baseILj30720ES2_fS2_fjLj256EEEEEEEvNS_9BwdParamsE --------------------------
	.section	.text._ZN10layer_norm13ln_bwd_kernelINS_13Kernel_traitsI13__nv_bfloat16fS2_fjLj30720ELj4ELj1ELj8ELj8ENS_18Kernel_traits_baseILj30720ES2_fS2_fjLj256EEEEEEEvNS_9BwdParamsE,"ax",@progbits
	.align	128
        .global         _ZN10layer_norm13ln_bwd_kernelINS_13Kernel_traitsI13__nv_bfloat16fS2_fjLj30720ELj4ELj1ELj8ELj8ENS_18Kernel_traits_baseILj30720ES2_fS2_fjLj256EEEEEEEvNS_9BwdParamsE
        .type           _ZN10layer_norm13ln_bwd_kernelINS_13Kernel_traitsI13__nv_bfloat16fS2_fjLj30720ELj4ELj1ELj8ELj8ENS_18Kernel_traits_baseILj30720ES2_fS2_fjLj256EEEEEEEvNS_9BwdParamsE,@function
        .size           _ZN10layer_norm13ln_bwd_kernelINS_13Kernel_traitsI13__nv_bfloat16fS2_fjLj30720ELj4ELj1ELj8ELj8ENS_18Kernel_traits_baseILj30720ES2_fS2_fjLj256EEEEEEEvNS_9BwdParamsE,(.L_x_5415 - _ZN10layer_norm13ln_bwd_kernelINS_13Kernel_traitsI13__nv_bfloat16fS2_fjLj30720ELj4ELj1ELj8ELj8ENS_18Kernel_traits_baseILj30720ES2_fS2_fjLj256EEEEEEEvNS_9BwdParamsE)
        .other          _ZN10layer_norm13ln_bwd_kernelINS_13Kernel_traitsI13__nv_bfloat16fS2_fjLj30720ELj4ELj1ELj8ELj8ENS_18Kernel_traits_baseILj30720ES2_fS2_fjLj256EEEEEEEvNS_9BwdParamsE,@"STO_CUDA_ENTRY STV_DEFAULT"
_ZN10layer_norm13ln_bwd_kernelINS_13Kernel_traitsI13__nv_bfloat16fS2_fjLj30720ELj4ELj1ELj8ELj8ENS_18Kernel_traits_baseILj30720ES2_fS2_fjLj256EEEEEEEvNS_9BwdParamsE:
.text._ZN10layer_norm13ln_bwd_kernelINS_13Kernel_traitsI13__nv_bfloat16fS2_fjLj30720ELj4ELj1ELj8ELj8ENS_18Kernel_traits_baseILj30720ES2_fS2_fjLj256EEEEEEEvNS_9BwdParamsE:
        /* <DEDUP_REMOVED lines=21> */
[----:B--2---:R-:W-:-:S04]  /*0150*/  @P0 IMAD.WIDE.U32 R10, R19, 0x4, R10 ;  /* 0x00000004130a0825 */ /* 0x004fc800078e000a */
[----:B---3--:R-:W-:Y:S01]  /*0160*/  @P0 IMAD.WIDE.U32 R8, R17, 0x4, R8 ;  /* 0x0000000411080825 */ /* 0x008fe200078e0008 */
[----:B------:R-:W2:Y:S01]  /*0170*/  @P0 LDG.E R66, desc[UR6][R10.64] ;  /* 0x000000060a420981 */ /* 0x000ea2000c1e1900 */
[----:B------:R-:W3:Y:S02]  /*0180*/  @P0 LDC.64 R18, c[0x0][0x248] ;  /* 0x00009200ff120b82 */ /* 0x000ee40000000a00 */
[----:B0-----:R-:W-:Y:S01]  /*0190*/  @P0 IMAD.WIDE.U32 R6, R5, 0x4, R6 ;  /* 0x0000000405060825 */ /* 0x001fe200078e0006 */
[C---:B------:R-:W-:Y:S01]  /*01a0*/  @P0 IADD3 R5, R4.reuse, 0x1000, RZ ;  /* 0x0000100004050810 */ /* 0x040fe20007ffe0ff */
[----:B------:R0:W5:Y:S04]  /*01b0*/  @P0 LDG.E R65, desc[UR6][R8.64] ;  /* 0x0000000608410981 */ /* 0x000168000c1e1900 */
[----:B------:R-:W3:Y:S01]  /*01c0*/  @P0 LDC.64 R16, c[0x0][0x248] ;  /* 0x00009200ff100b82 */ /* 0x000ee20000000a00 */
[----:B-1----:R-:W-:Y:S01]  /*01d0*/  @P0 IMAD.WIDE.U32 R12, R5, 0x4, R12 ;  /* 0x00000004050c0825 */ /* 0x002fe200078e000c */
[C---:B------:R-:W-:Y:S01]  /*01e0*/  @P0 IADD3 R5, R4.reuse, 0x1400, RZ ;  /* 0x0000140004050810 */ /* 0x040fe20007ffe0ff */
[----:B------:R1:W5:Y:S05]  /*01f0*/  @P0 LDG.E R64, desc[UR6][R6.64] ;  /* 0x0000000606400981 */ /* 0x00036a000c1e1900 */
[----:B------:R-:W1:Y:S08]  /*0200*/  @P0 LDC.64 R20, c[0x0][0x248] ;  /* 0x00009200ff140b82 */ /* 0x000e700000000a00 */
[----:B------:R-:W1:Y:S08]  /*0210*/  @P0 LDC.64 R34, c[0x0][0x248] ;  /* 0x00009200ff220b82 */ /* 0x000e700000000a00 */
[----:B------:R-:W1:Y:S08]  /*0220*/  @P0 LDC.64 R30, c[0x0][0x248] ;  /* 0x00009200ff1e0b82 */ /* 0x000e700000000a00 */
[----:B------:R-:W1:Y:S08]  /*0230*/  @P0 LDC.64 R22, c[0x0][0x248] ;  /* 0x00009200ff160b82 */ /* 0x000e700000000a00 */
[----:B------:R-:W1:Y:S08]  /*0240*/  @P0 LDC.64 R24, c[0x0][0x248] ;  /* 0x00009200ff180b82 */ /* 0x000e700000000a00 */
[----:B------:R-:W1:Y:S08]  /*0250*/  @P0 LDC.64 R26, c[0x0][0x248] ;  /* 0x00009200ff1a0b82 */ /* 0x000e700000000a00 */
[----:B------:R-:W1:Y:S08]  /*0260*/  @P0 LDC.64 R28, c[0x0][0x248] ;  /* 0x00009200ff1c0b82 */ /* 0x000e700000000a00 */
[----:B------:R-:W1:Y:S01]  /*0270*/  @P0 LDC.64 R32, c[0x0][0x248] ;  /* 0x00009200ff200b82 */ /* 0x000e620000000a00 */
[----:B----4-:R-:W-:Y:S01]  /*0280*/  @P0 IMAD.WIDE.U32 R14, R5, 0x4, R14 ;  /* 0x00000004050e0825 */ /* 0x010fe200078e000e */
[C---:B0-----:R-:W-:Y:S01]  /*0290*/  @P0 IADD3 R9, R4.reuse, 0x1c00, RZ ;  /* 0x00001c0004090810 */ /* 0x041fe20007ffe0ff */
[----:B------:R0:W4:Y:S01]  /*02a0*/  @P0 LDG.E R67, desc[UR6][R12.64] ;  /* 0x000000060c430981 */ /* 0x000122000c1e1900 */
[----:B------:R-:W-:-:S02]  /*02b0*/  @P0 IADD3 R5, R4, 0x1800, RZ ;  /* 0x0000180004050810 */ /* 0x000fc40007ffe0ff */
[C---:B------:R-:W-:Y:S01]  /*02c0*/  @P0 IADD3 R11, R4.reuse, 0x2000, RZ ;  /* 0x00002000040b0810 */ /* 0x040fe20007ffe0ff */
[----:B---3--:R-:W-:Y:S01]  /*02d0*/  @P0 IMAD.WIDE.U32 R8, R9, 0x4, R18 ;  /* 0x0000000409080825 */ /* 0x008fe200078e0012 */
[----:B------:R3:W4:Y:S01]  /*02e0*/  @P0 LDG.E R68, desc[UR6][R14.64] ;  /* 0x000000060e440981 */ /* 0x000722000c1e1900 */
[C---:B------:R-:W-:Y:S02]  /*02f0*/  @P0 IADD3 R19, R4.reuse, 0x3400, RZ ;  /* 0x0000340004130810 */ /* 0x040fe40007ffe0ff */
[----:B-1----:R-:W-:Y:S01]  /*0300*/  @P0 IMAD.WIDE.U32 R6, R5, 0x4, R16 ;  /* 0x0000000405060825 */ /* 0x002fe200078e0010 */
[C---:B------:R-:W-:Y:S01]  /*0310*/  @P0 IADD3 R17, R4.reuse, 0x2800, RZ ;  /* 0x0000280004110810 */ /* 0x040fe20007ffe0ff */
[----:B------:R1:W4:Y:S01]  /*0320*/  @P0 LDG.E R70, desc[UR6][R8.64] ;  /* 0x0000000608460981 */ /* 0x000322000c1e1900 */
[C---:B0-----:R-:W-:Y:S01]  /*0330*/  @P0 IADD3 R13, R4.reuse, 0x2400, RZ ;  /* 0x00002400040d0810 */ /* 0x041fe20007ffe0ff */
[----:B------:R-:W-:Y:S01]  /*0340*/  @P0 IMAD.WIDE.U32 R10, R11, 0x4, R20 ;  /* 0x000000040b0a0825 */ /* 0x000fe200078e0014 */
[C---:B------:R-:W-:Y:S01]  /*0350*/  @P0 IADD3 R5, R4.reuse, 0x3000, RZ ;  /* 0x0000300004050810 */ /* 0x040fe20007ffe0ff */
[----:B------:R0:W4:Y:S01]  /*0360*/  @P0 LDG.E R69, desc[UR6][R6.64] ;  /* 0x0000000606450981 */ /* 0x000122000c1e1900 */
[----:B---3--:R-:W-:-:S02]  /*0370*/  @P0 IADD3 R15, R4, 0x2c00, RZ ;  /* 0x00002c00040f0810 */ /* 0x008fc40007ffe0ff */
[C---:B------:R-:W-:Y:S01]  /*0380*/  @P0 IADD3 R21, R4.reuse, 0x3800, RZ ;  /* 0x0000380004150810 */ /* 0x040fe20007ffe0ff */
[----:B------:R3:W4:Y:S01]  /*0390*/  @P0 LDG.E R71, desc[UR6][R10.64] ;  /* 0x000000060a470981 */ /* 0x000722000c1e1900 */
[----:B------:R-:W-:Y:S01]  /*03a0*/  @P0 LEA R18, P1, R4, R34, 0x2 ;  /* 0x0000002204120211 */ /* 0x000fe200078210ff */
[----:B-1----:R-:W-:-:S03]  /*03b0*/  @P0 IMAD.WIDE.U32 R8, R19, 0x4, R30 ;  /* 0x0000000413080825 */ /* 0x002fc600078e001e */
[----:B------:R-:W-:Y:S01]  /*03c0*/  @P0 LEA.HI.X R19, R4, R35, RZ, 0x2, P1 ;  /* 0x0000002304130211 */ /* 0x000fe200008f14ff */
[----:B------:R-:W-:Y:S01]  /*03d0*/  @P0 IMAD.WIDE.U32 R12, R13, 0x4, R22 ;  /* 0x000000040d0c0825 */ /* 0x000fe200078e0016 */
[----:B------:R-:W4:Y:S03]  /*03e0*/  @P0 LDG.E R80, desc[UR6][R8.64] ;  /* 0x0000000608500981 */ /* 0x000f26000c1e1900 */
[----:B------:R-:W-:Y:S01]  /*03f0*/  @P0 IMAD.WIDE.U32 R16, R17, 0x4, R24 ;  /* 0x0000000411100825 */ /* 0x000fe200078e0018 */
[----:B------:R-:W4:Y:S03]  /*0400*/  @P0 LDG.E R72, desc[UR6][R12.64] ;  /* 0x000000060c480981 */ /* 0x000f26000c1e1900 */
[----:B------:R-:W-:Y:S01]  /*0410*/  @P0 IMAD.WIDE.U32 R14, R15, 0x4, R26 ;  /* 0x000000040f0e0825 */ /* 0x000fe200078e001a */
[----:B------:R-:W4:Y:S03]  /*0420*/  @P0 LDG.E R73, desc[UR6][R16.64] ;  /* 0x0000000610490981 */ /* 0x000f26000c1e1900 */
[----:B0-----:R-:W-:Y:S01]  /*0430*/  @P0 IMAD.WIDE.U32 R6, R5, 0x4, R28 ;  /* 0x0000000405060825 */ /* 0x001fe200078e001c */
[----:B------:R-:W4:Y:S03]  /*0440*/  @P0 LDG.E R74, desc[UR6][R14.64] ;  /* 0x000000060e4a0981 */ /* 0x000f26000c1e1900 */
[----:B---3--:R-:W-:Y:S01]  /*0450*/  @P0 IMAD.WIDE.U32 R10, R21, 0x4, R32 ;  /* 0x00000004150a0825 */ /* 0x008fe200078e0020 */
[----:B------:R0:W3:Y:S04]  /*0460*/  @P0 LDG.E R75, desc[UR6][R6.64] ;  /* 0x00000006064b0981 */ /* 0x0000e8000c1e1900 */
[----:B------:R-:W3:Y:S04]  /*0470*/  @P0 LDG.E R81, desc[UR6][R10.64] ;  /* 0x000000060a510981 */ /* 0x000ee8000c1e1900 */
[----:B------:R1:W3:Y:S01]  /*0480*/  @P0 LDG.E R63, desc[UR6][R18.64] ;  /* 0x00000006123f0981 */ /* 0x0002e2000c1e1900 */
[----:B------:R-:W-:-:S04]  /*0490*/  SHF.R.U32.HI R5, RZ, 0x2, R82 ;  /* 0x00000002ff057819 */ /* 0x000fc80000011652 */
[----:B------:R-:W-:-:S04]  /*04a0*/  LEA.HI R181, R0, R5, RZ, 0x18 ;  /* 0x0000000500b57211 */ /* 0x000fc800078fc0ff */
[----:B0-----:R-:W-:-:S04]  /*04b0*/  MOV R7, R181 ;  /* 0x000000b500077202 */ /* 0x001fc80000000f00 */
        /* <DEDUP_REMOVED lines=27> */
[----:B-1----:R-:W-:Y:S02]  /*0670*/  CS2R R18, SRZ ;  /* 0x0000000000127805 */ /* 0x002fe4000001ff00 */
[----:B------:R-:W-:Y:S02]  /*0680*/  CS2R R14, SRZ ;  /* 0x00000000000e7805 */ /* 0x000fe4000001ff00 */
[----:B------:R-:W-:-:S02]  /*0690*/  CS2R R10, SRZ ;  /* 0x00000000000a7805 */ /* 0x000fc4000001ff00 */
[----:B------:R-:W-:Y:S02]  /*06a0*/  CS2R R8, SRZ ;  /* 0x0000000000087805 */ /* 0x000fe4000001ff00 */
[----:B--2---:R-:W-:Y:S02]  /*06b0*/  @P0 PRMT R41, R66, 0x7632, R41 ;  /* 0x0000763242290816 */ /* 0x004fe40000000029 */
[----:B-----5:R-:W-:Y:S02]  /*06c0*/  @P0 PRMT R40, R65, 0x7632, R40 ;  /* 0x0000763241280816 */ /* 0x020fe40000000028 */
[----:B------:R-:W-:Y:S02]  /*06d0*/  @P0 PRMT R39, R64, 0x7632, R39 ;  /* 0x0000763240270816 */ /* 0x000fe40000000027 */
[----:B----4-:R-:W-:Y:S02]  /*06e0*/  @P0 PRMT R46, R67, 0x7632, R46 ;  /* 0x00007632432e0816 */ /* 0x010fe4000000002e */
[----:B------:R-:W-:-:S02]  /*06f0*/  @P0 PRMT R47, R68, 0x7632, R47 ;  /* 0x00007632442f0816 */ /* 0x000fc4000000002f */
[----:B------:R-:W-:Y:S02]  /*0700*/  @P0 PRMT R55, R70, 0x7632, R55 ;  /* 0x0000763246370816 */ /* 0x000fe40000000037 */
[----:B------:R-:W-:Y:S02]  /*0710*/  @P0 PRMT R54, R69, 0x7632, R54 ;  /* 0x0000763245360816 */ /* 0x000fe40000000036 */
[----:B------:R-:W-:Y:S02]  /*0720*/  @P0 PRMT R56, R71, 0x7632, R56 ;  /* 0x0000763247380816 */ /* 0x000fe40000000038 */
[----:B------:R-:W-:Y:S02]  /*0730*/  @P0 PRMT R61, R80, 0x7632, R61 ;  /* 0x00007632503d0816 */ /* 0x000fe4000000003d */
[----:B------:R-:W-:Y:S02]  /*0740*/  @P0 PRMT R57, R72, 0x7632, R57 ;  /* 0x0000763248390816 */ /* 0x000fe40000000039 */
[----:B------:R-:W-:-:S02]  /*0750*/  @P0 PRMT R58, R73, 0x7632, R58 ;  /* 0x00007632493a0816 */ /* 0x000fc4000000003a */
[----:B------:R-:W-:Y:S02]  /*0760*/  @P0 PRMT R59, R74, 0x7632, R59 ;  /* 0x000076324a3b0816 */ /* 0x000fe4000000003b */
[----:B---3--:R-:W-:Y:S02]  /*0770*/  @P0 PRMT R60, R75, 0x7632, R60 ;  /* 0x000076324b3c0816 */ /* 0x008fe4000000003c */
[----:B------:R-:W-:Y:S02]  /*0780*/  @P0 PRMT R62, R81, 0x7632, R62 ;  /* 0x00007632513e0816 */ /* 0x000fe4000000003e */
[----:B------:R-:W-:Y:S01]  /*0790*/  @P0 PRMT R38, R63, 0x7632, R38 ;  /* 0x000076323f260816 */ /* 0x000fe20000000026 */
[----:B------:R-:W-:Y:S06]  /*07a0*/  @P1 BRA `(.L_x_876) ;  /* 0x0000003800a01947 */ /* 0x000fec0003800000 */
[----:B------:R-:W0:Y:S02]  /*07b0*/  LDC.64 R18, c[0x0][0x240] ;  /* 0x00009000ff127b82 */ /* 0x000e240000000a00 */
[----:B0-----:R-:W-:-:S05]  /*07c0*/  IMAD.WIDE.U32 R18, R4, 0x4, R18 ;  /* 0x0000000404127825 */ /* 0x001fca00078e0012 */
[----:B------:R-:W2:Y:S04]  /*07d0*/  LDG.E R109, desc[UR6][R18.64] ;  /* 0x00000006126d7981 */ /* 0x000ea8000c1e1900 */
[----:B------:R-:W3:Y:S04]  /*07e0*/  LDG.E R110, desc[UR6][R18.64+0x1000] ;  /* 0x00100006126e7981 */ /* 0x000ee8000c1e1900 */
[----:B------:R-:W4:Y:S04]  /*07f0*/  LDG.E R111, desc[UR6][R18.64+0x2000] ;  /* 0x00200006126f7981 */ /* 0x000f28000c1e1900 */
[----:B------:R-:W5:Y:S04]  /*0800*/  LDG.E R112, desc[UR6][R18.64+0x3000] ;  /* 0x0030000612707981 */ /* 0x000f68000c1e1900 */
        /* <DEDUP_REMOVED lines=10> */
[----:B------:R0:W5:Y:S01]  /*08b0*/  LDG.E R123, desc[UR6][R18.64+0xe000] ;  /* 0x00e00006127b7981 */ /* 0x000162000c1e1900 */
        /* <DEDUP_REMOVED lines=11> */
[----:B0-----:R-:W-:Y:S02]  /*0970*/  SHF.L.U32 R18, R47, 0x10, RZ ;  /* 0x000000102f127819 */ /* 0x001fe400000006ff */
        /* <DEDUP_REMOVED lines=51> */
[----:B--2---:R-:W-:-:S02]  /*0cb0*/  PRMT R144, R109, 0x7632, R144 ;  /* 0x000076326d907816 */ /* 0x004fc40000000090 */
[----:B------:R-:W-:Y:S02]  /*0cc0*/  SHF.L.U32 R109, R109, 0x10, RZ ;  /* 0x000000106d6d7819 */ /* 0x000fe400000006ff */
[C---:B---3--:R-:W-:Y:S02]  /*0cd0*/  PRMT R145, R110.reuse, 0x7632, R145 ;  /* 0x000076326e917816 */ /* 0x048fe40000000091 */
[----:B------:R-:W-:Y:S02]  /*0ce0*/  SHF.L.U32 R110, R110, 0x10, RZ ;  /* 0x000000106e6e7819 */ /* 0x000fe400000006ff */
[C---:B----4-:R-:W-:Y:S02]  /*0cf0*/  PRMT R146, R111.reuse, 0x7632, R146 ;  /* 0x000076326f927816 */ /* 0x050fe40000000092 */
[----:B------:R-:W-:Y:S02]  /*0d00*/  SHF.L.U32 R111, R111, 0x10, RZ ;  /* 0x000000106f6f7819 */ /* 0x000fe400000006ff */
[----:B-----5:R-:W-:-:S02]  /*0d10*/  PRMT R147, R112, 0x7632, R147 ;  /* 0x0000763270937816 */ /* 0x020fc40000000093 */
[----:B------:R-:W-:Y:S02]  /*0d20*/  SHF.L.U32 R112, R112, 0x10, RZ ;  /* 0x0000001070707819 */ /* 0x000fe400000006ff */
[C---:B------:R-:W-:Y:S02]  /*0d30*/  PRMT R156, R113.reuse, 0x7632, R156 ;  /* 0x00007632719c7816 */ /* 0x040fe4000000009c */
[----:B------:R-:W-:Y:S02]  /*0d40*/  SHF.L.U32 R113, R113, 0x10, RZ ;  /* 0x0000001071717819 */ /* 0x000fe400000006ff */
[C---:B------:R-:W-:Y:S02]  /*0d50*/  PRMT R157, R114.reuse, 0x7632, R157 ;  /* 0x00007632729d7816 */ /* 0x040fe4000000009d */
[----:B------:R-:W-:Y:S02]  /*0d60*/  SHF.L.U32 R114, R114, 0x10, RZ ;  /* 0x0000001072727819 */ /* 0x000fe400000006ff */
[----:B------:R-:W-:-:S02]  /*0d70*/  PRMT R158, R115, 0x7632, R158 ;  /* 0x00007632739e7816 */ /* 0x000fc4000000009e */
        /* <DEDUP_REMOVED lines=31> */
[----:B------:R-:W-:-:S07]  /*0f70*/  SHF.L.U32 R166, R166, 0x10, RZ ;  /* 0x00000010a6a67819 */ /* 0x000fce00000006ff */
.L_x_882:
[----:B------:R-:W-:Y:S01]  /*0f80*/  ULDC.64 UR4, c[0x0][0x228] ;  /* 0x00008a0000047ab9 */ /* 0x000fe20000000a00 */
[----:B------:R-:W-:Y:S01]  /*0f90*/  IMAD R141, R7, 0x3c00, R4 ;  /* 0x00003c00078d7824 */ /* 0x000fe200078e0204 */
[----:B------:R-:W-:Y:S01]  /*0fa0*/  ISETP.NE.U32.AND P0, PT, RZ, UR4, PT ;  /* 0x00000004ff007c0c */ /* 0x000fe2000bf05070 */
[----:B------:R-:W0:Y:S03]  /*0fb0*/  LDC.64 R172, c[0x0][0x238] ;  /* 0x00008e00ffac7b82 */ /* 0x000e260000000a00 */
[----:B------:R-:W-:Y:S02]  /*0fc0*/  ISETP.NE.AND.EX P0, PT, RZ, UR5, PT, P0 ;  /* 0x00000005ff007c0c */ /* 0x000fe4000bf05300 */
[----:B------:R-:W-:-:S11]  /*0fd0*/  IADD3 R151, R141, 0x400, RZ ;  /* 0x000004008d977810 */ /* 0x000fd60007ffe0ff */
[----:B--2---:R-:W1:Y:S01]  /*0fe0*/  @!P0 LDC.64 R60, c[0x0][0x220] ;  /* 0x00008800ff3c8b82 */ /* 0x004e620000000a00 */
[C---:B------:R-:W-:Y:S02]  /*0ff0*/  @P0 LEA R66, P1, R141.reuse, UR4, 0x3 ;  /* 0x000000048d420c11 */ /* 0x040fe4000f8218ff */
[----:B------:R-:W-:Y:S02]  /*1000*/  @P0 MOV R128, RZ ;  /* 0x000000ff00800202 */ /* 0x000fe40000000f00 */
[----:B------:R-:W-:-:S03]  /*1010*/  @P0 LEA.HI.X R67, R141, UR5, RZ, 0x3, P1 ;  /* 0x000000058d430c11 */ /* 0x000fc600088f1cff */
[----:B------:R-:W2:Y:S08]  /*1020*/  @P0 LDC.64 R126, c[0x0][0x228] ;  /* 0x00008a00ff7e0b82 */ /* 0x000eb00000000a00 */
[----:B------:R-:W3:Y:S08]  /*1030*/  @!P0 LDC.64 R62, c[0x0][0x220] ;  /* 0x00008800ff3e8b82 */ /* 0x000ef00000000a00 */
[----:B------:R-:W4:Y:S01]  /*1040*/  @!P0 LDC.64 R124, c[0x0][0x230] ;  /* 0x00008c00ff7c8b82 */ /* 0x000f220000000a00 */
[----:B-1----:R-:W-:-:S04]  /*1050*/  @!P0 LEA R66, P2, R141, R60, 0x3 ;  /* 0x0000003c8d428211 */ /* 0x002fc800078418ff */
[----:B------:R-:W-:Y:S02]  /*1060*/  @!P0 LEA.HI.X R67, R141, R61, RZ, 0x3, P2 ;  /* 0x0000003d8d438211 */ /* 0x000fe400010f1cff */
[----:B------:R-:W-:Y:S01]  /*1070*/  MOV R60, R66 ;  /* 0x00000042003c7202 */ /* 0x000fe20000000f00 */
[----:B------:R-:W1:Y:S01]  /*1080*/  @P0 LDC.64 R70, c[0x0][0x228] ;  /* 0x00008a00ff460b82 */ /* 0x000e620000000a00 */
[----:B------:R-:W-:Y:S01]  /*1090*/  MOV R61, R67 ;  /* 0x00000043003d7202 */ /* 0x000fe20000000f00 */
[----:B--2---:R-:W-:-:S04]  /*10a0*/  @P0 IMAD.WIDE.U32 R126, R151, 0x8, R126 ;  /* 0x00000008977e0825 */ /* 0x004fc800078e007e */
[----:B------:R-:W2:Y:S02]  /*10b0*/  LDG.E R181, desc[UR6][R60.64+0x4] ;  /* 0x000004063cb57981 */ /* 0x000ea4000c1e1900 */
[----:B------:R-:W5:Y:S02]  /*10c0*/  @P0 LDC.64 R72, c[0x0][0x228] ;  /* 0x00008a00ff480b82 */ /* 0x000f640000000a00 */
[----:B------:R0:W2:Y:S06]  /*10d0*/  LDG.E R183, desc[UR6][R60.64] ;  /* 0x000000063cb77981 */ /* 0x0000ac000c1e1900 */
[----:B------:R-:W5:Y:S08]  /*10e0*/  @!P0 LDC.64 R64, c[0x0][0x220] ;  /* 0x00008800ff408b82 */ /* 0x000f700000000a00 */
[----:B------:R-:W5:Y:S01]  /*10f0*/  @!P0 LDC.64 R68, c[0x0][0x220] ;  /* 0x00008800ff448b82 */ /* 0x000f620000000a00 */
[----:B---3--:R-:W-:Y:S01]  /*1100*/  @!P0 IMAD.WIDE.U32 R126, R151, 0x8, R62 ;  /* 0x00000008977e8825 */ /* 0x008fe200078e003e */
[----:B------:R-:W-:-:S02]  /*1110*/  IADD3 R133, R141, 0xc00, RZ ;  /* 0x00000c008d857810 */ /* 0x000fc40007ffe0ff */
[----:B------:R-:W-:Y:S01]  /*1120*/  IADD3 R137, R141, 0x800, RZ ;  /* 0x000008008d897810 */ /* 0x000fe20007ffe0ff */
[----:B----4-:R-:W-:Y:S01]  /*1130*/  @!P0 IMAD.WIDE R124, R7, 0x4, R124 ;  /* 0x00000004077c8825 */ /* 0x010fe200078e027c */
[----:B------:R-:W-:Y:S01]  /*1140*/  IADD3 R139, R141, 0x1400, RZ ;  /* 0x000014008d8b7810 */ /* 0x000fe20007ffe0ff */
[----:B------:R-:W3:Y:S01]  /*1150*/  LDG.E R185, desc[UR6][R126.64+0x4] ;  /* 0x000004067eb97981 */ /* 0x000ee2000c1e1900 */
[----:B------:R-:W4:Y:S08]  /*1160*/  @P0 LDC.64 R74, c[0x0][0x228] ;  /* 0x00008a00ff4a0b82 */ /* 0x000f300000000a00 */
[----:B0-----:R-:W0:Y:S01]  /*1170*/  @!P0 LDC.64 R60, c[0x0][0x220] ;  /* 0x00008800ff3c8b82 */ /* 0x001e220000000a00 */
[----:B------:R-:W2:Y:S07]  /*1180*/  @!P0 LDG.E R128, desc[UR6][R124.64] ;  /* 0x000000067c808981 */ /* 0x000eae000c1e1900 */
[----:B------:R-:W0:Y:S08]  /*1190*/  @P0 LDC.64 R66, c[0x0][0x228] ;  /* 0x00008a00ff420b82 */ /* 0x000e300000000a00 */
[----:B------:R-:W0:Y:S01]  /*11a0*/  @!P0 LDC.64 R62, c[0x0][0x220] ;  /* 0x00008800ff3e8b82 */ /* 0x000e220000000a00 */
[----:B-1----:R-:W-:Y:S01]  /*11b0*/  @P0 IMAD.WIDE.U32 R70, R133, 0x8, R70 ;  /* 0x0000000885460825 */ /* 0x002fe200078e0046 */
[----:B------:R-:W-:Y:S01]  /*11c0*/  IADD3 R129, R141, 0x1000, RZ ;  /* 0x000010008d817810 */ /* 0x000fe20007ffe0ff */
[----:B------:R-:W3:Y:S02]  /*11d0*/  LDG.E R130, desc[UR6][R126.64] ;  /* 0x000000067e827981 */ /* 0x000ee4000c1e1900 */
[----:B-----5:R-:W-:-:S03]  /*11e0*/  @P0 IMAD.WIDE.U32 R72, R137, 0x8, R72 ;  /* 0x0000000889480825 */ /* 0x020fc600078e0048 */
[----:B------:R-:W1:Y:S01]  /*11f0*/  @P0 LDC.64 R124, c[0x0][0x228] ;  /* 0x00008a00ff7c0b82 */ /* 0x000e620000000a00 */
[----:B------:R-:W-:-:S04]  /*1200*/  @!P0 IMAD.WIDE.U32 R70, R133, 0x8, R64 ;  /* 0x0000000885468825 */ /* 0x000fc800078e0040 */
[----:B------:R-:W-:Y:S01]  /*1210*/  @!P0 IMAD.WIDE.U32 R72, R137, 0x8, R68 ;  /* 0x0000000889488825 */ /* 0x000fe200078e0044 */
[----:B------:R-:W-:Y:S01]  /*1220*/  IADD3 R135, R141, 0x1800, RZ ;  /* 0x000018008d877810 */ /* 0x000fe20007ffe0ff */
[----:B------:R-:W5:Y:S01]  /*1230*/  LDG.E R189, desc[UR6][R70.64+0x4] ;  /* 0x0000040646bd7981 */ /* 0x000f62000c1e1900 */
[----:B------:R-:W1:Y:S01]  /*1240*/  @!P0 LDC.64 R64, c[0x0][0x220] ;  /* 0x00008800ff408b82 */ /* 0x000e620000000a00 */
[C---:B----4-:R-:W-:Y:S02]  /*1250*/  @P0 IMAD.WIDE.U32 R74, R139.reuse, 0x8, R74 ;  /* 0x000000088b4a0825 */ /* 0x050fe400078e004a */
[----:B------:R-:W4:Y:S02]  /*1260*/  LDG.E R187, desc[UR6][R72.64+0x4] ;  /* 0x0000040648bb7981 */ /* 0x000f24000c1e1900 */
[----:B0-----:R-:W-:Y:S02]  /*1270*/  @!P0 IMAD.WIDE.U32 R74, R139, 0x8, R60 ;  /* 0x000000088b4a8825 */ /* 0x001fe400078e003c */
[----:B------:R0:W5:Y:S01]  /*1280*/  LDG.E R134, desc[UR6][R72.64] ;  /* 0x0000000648867981 */ /* 0x000162000c1e1900 */
[----:B------:R-:W1:Y:S01]  /*1290*/  @!P0 LDC.64 R60, c[0x0][0x220] ;  /* 0x00008800ff3c8b82 */ /* 0x000e620000000a00 */
[----:B------:R-:W-:Y:S01]  /*12a0*/  @P0 IMAD.WIDE.U32 R66, R129, 0x8, R66 ;  /* 0x0000000881420825 */ /* 0x000fe200078e0042 */
[----:B------:R-:W-:Y:S01]  /*12b0*/  IADD3 R149, R141, 0x2000, RZ ;  /* 0x000020008d957810 */ /* 0x000fe20007ffe0ff */
[----:B------:R1:W4:Y:S02]  /*12c0*/  LDG.E R136, desc[UR6][R70.64] ;  /* 0x0000000646887981 */ /* 0x000324000c1e1900 */
[----:B------:R-:W-:-:S02]  /*12d0*/  IMAD.WIDE R172, R7, 0x4, R172 ;  /* 0x0000000407ac7825 */ /* 0x000fc400078e02ac */
[----:B------:R-:W4:Y:S01]  /*12e0*/  LDG.E R193, desc[UR6][R74.64+0x4] ;  /* 0x000004064ac17981 */ /* 0x000f22000c1e1900 */
[----:B------:R-:W1:Y:S01]  /*12f0*/  @P0 LDC.64 R68, c[0x0][0x228] ;  /* 0x00008a00ff440b82 */ /* 0x000e620000000a00 */
[----:B------:R-:W-:Y:S02]  /*1300*/  @!P0 IMAD.WIDE.U32 R66, R129, 0x8, R62 ;  /* 0x0000000881428825 */ /* 0x000fe400078e003e */
[----:B------:R-:W4:Y:S04]  /*1310*/  LDG.E R172, desc[UR6][R172.64] ;  /* 0x00000006acac7981 */ /* 0x000f28000c1e1900 */
[----:B------:R-:W4:Y:S01]  /*1320*/  LDG.E R191, desc[UR6][R66.64+0x4] ;  /* 0x0000040642bf7981 */ /* 0x000f22000c1e1900 */
[----:B0-----:R-:W0:Y:S03]  /*1330*/  @P0 LDC.64 R72, c[0x0][0x228] ;  /* 0x00008a00ff480b82 */ /* 0x001e260000000a00 */
[----:B------:R1:W4:Y:S05]  /*1340*/  LDG.E R138, desc[UR6][R66.64] ;  /* 0x00000006428a7981 */ /* 0x00032a000c1e1900 */
[----:B------:R-:W0:Y:S01]  /*1350*/  @P0 LDC.64 R126, c[0x0][0x228] ;  /* 0x00008a00ff7e0b82 */ /* 0x000e220000000a00 */
[C---:B-1----:R-:W-:Y:S01]  /*1360*/  @P0 IMAD.WIDE.U32 R124, R135.reuse, 0x8, R124 ;  /* 0x00000008877c0825 */ /* 0x042fe200078e007c */
[----:B------:R1:W4:Y:S06]  /*1370*/  LDG.E R140, desc[UR6][R74.64] ;  /* 0x000000064a8c7981 */ /* 0x00032c000c1e1900 */
[----:B------:R-:W1:Y:S01]  /*1380*/  @!P0 LDC.64 R62, c[0x0][0x220] ;  /* 0x00008800ff3e8b82 */ /* 0x000e620000000a00 */
[----:B------:R-:W-:Y:S01]  /*1390*/  @!P0 IMAD.WIDE.U32 R124, R135, 0x8, R64 ;  /* 0x00000008877c8825 */ /* 0x000fe200078e0040 */
[----:B------:R-:W-:-:S06]  /*13a0*/  IADD3 R131, R141, 0x1c00, RZ ;  /* 0x00001c008d837810 */ /* 0x000fcc0007ffe0ff */
[----:B------:R-:W1:Y:S08]  /*13b0*/  @!P0 LDC.64 R70, c[0x0][0x220] ;  /* 0x00008800ff468b82 */ /* 0x000e700000000a00 */
[----:B------:R-:W1:Y:S01]  /*13c0*/  @!P0 LDC.64 R66, c[0x0][0x220] ;  /* 0x00008800ff428b82 */ /* 0x000e620000000a00 */
[----:B0-----:R-:W-:Y:S01]  /*13d0*/  @P0 IMAD.WIDE.U32 R72, R149, 0x8, R72 ;  /* 0x0000000895480825 */ /* 0x001fe200078e0048 */
[----:B------:R-:W-:Y:S01]  /*13e0*/  IADD3 R153, R141, 0x2400, RZ ;  /* 0x000024008d997810 */ /* 0x000fe20007ffe0ff */
[----:B------:R-:W4:Y:S05]  /*13f0*/  LDG.E R148, desc[UR6][R124.64] ;  /* 0x000000067c947981 */ /* 0x000f2a000c1e1900 */
[----:B------:R-:W0:Y:S01]  /*1400*/  @P0 LDC.64 R64, c[0x0][0x228] ;  /* 0x00008a00ff400b82 */ /* 0x000e220000000a00 */
[----:B------:R-:W-:Y:S01]  /*1410*/  @!P0 IMAD.WIDE.U32 R72, R149, 0x8, R60 ;  /* 0x0000000895488825 */ /* 0x000fe200078e003c */
[----:B------:R-:W-:Y:S01]  /*1420*/  IADD3 R155, R141, 0x2800, RZ ;  /* 0x000028008d9b7810 */ /* 0x000fe20007ffe0ff */
[----:B------:R-:W4:Y:S05]  /*1430*/  LDG.E R195, desc[UR6][R124.64+0x4] ;  /* 0x000004067cc37981 */ /* 0x000f2a000c1e1900 */
[----:B-1----:R-:W1:Y:S01]  /*1440*/  @P0 LDC.64 R74, c[0x0][0x228] ;  /* 0x00008a00ff4a0b82 */ /* 0x002e620000000a00 */
[----:B------:R-:W-:Y:S01]  /*1450*/  @P0 IMAD.WIDE.U32 R68, R131, 0x8, R68 ;  /* 0x0000000883440825 */ /* 0x000fe200078e0044 */
[----:B------:R-:W-:Y:S01]  /*1460*/  IADD3 R173, R141, 0x2c00, RZ ;  /* 0x00002c008dad7810 */ /* 0x000fe20007ffe0ff */
[----:B------:R-:W4:Y:S05]  /*1470*/  LDG.E R199, desc[UR6][R72.64+0x4] ;  /* 0x0000040648c77981 */ /* 0x000f2a000c1e1900 */
[----:B------:R-:W1:Y:S01]  /*1480*/  @!P0 LDC.64 R60, c[0x0][0x220] ;  /* 0x00008800ff3c8b82 */ /* 0x000e620000000a00 */
[----:B------:R-:W-:Y:S01]  /*1490*/  @!P0 IMAD.WIDE.U32 R68, R131, 0x8, R62 ;  /* 0x0000000883448825 */ /* 0x000fe200078e003e */
[----:B------:R-:W4:Y:S03]  /*14a0*/  LDG.E R152, desc[UR6][R72.64] ;  /* 0x0000000648987981 */ /* 0x000f26000c1e1900 */
[C---:B------:R-:W-:Y:S01]  /*14b0*/  @P0 IMAD.WIDE.U32 R126, R153.reuse, 0x8, R126 ;  /* 0x00000008997e0825 */ /* 0x040fe200078e007e */
[----:B------:R-:W4:Y:S02]  /*14c0*/  LDG.E R150, desc[UR6][R68.64] ;  /* 0x0000000644967981 */ /* 0x000f24000c1e1900 */
[----:B------:R-:W1:Y:S01]  /*14d0*/  @P0 LDC.64 R62, c[0x0][0x228] ;  /* 0x00008a00ff3e0b82 */ /* 0x000e620000000a00 */
[----:B------:R-:W-:Y:S01]  /*14e0*/  @!P0 IMAD.WIDE.U32 R126, R153, 0x8, R66 ;  /* 0x00000008997e8825 */ /* 0x000fe200078e0042 */
[----:B------:R1:W4:Y:S03]  /*14f0*/  LDG.E R197, desc[UR6][R68.64+0x4] ;  /* 0x0000040644c57981 */ /* 0x000326000c1e1900 */
[----:B0-----:R-:W-:Y:S01]  /*1500*/  @P0 IMAD.WIDE.U32 R64, R155, 0x8, R64 ;  /* 0x000000089b400825 */ /* 0x001fe200078e0040 */
[----:B------:R-:W-:Y:S01]  /*1510*/  IADD3 R177, R141, 0x3000, RZ ;  /* 0x000030008db17810 */ /* 0x000fe20007ffe0ff */
[----:B------:R-:W4:Y:S01]  /*1520*/  LDG.E R201, desc[UR6][R126.64+0x4] ;  /* 0x000004067ec97981 */ /* 0x000f22000c1e1900 */
[----:B------:R-:W0:Y:S01]  /*1530*/  @!P0 LDC.64 R66, c[0x0][0x220] ;  /* 0x00008800ff428b82 */ /* 0x000e220000000a00 */
[----:B------:R-:W-:-:S02]  /*1540*/  @!P0 IMAD.WIDE.U32 R64, R155, 0x8, R70 ;  /* 0x000000089b408825 */ /* 0x000fc400078e0046 */
[----:B------:R-:W4:Y:S02]  /*1550*/  LDG.E R154, desc[UR6][R126.64] ;  /* 0x000000067e9a7981 */ /* 0x000f24000c1e1900 */
[----:B-1----:R-:W-:Y:S01]  /*1560*/  @P0 IMAD.WIDE.U32 R74, R173, 0x8, R74 ;  /* 0x00000008ad4a0825 */ /* 0x002fe200078e004a */
[----:B------:R-:W-:Y:S01]  /*1570*/  IADD3 R179, R141, 0x3400, RZ ;  /* 0x000034008db37810 */ /* 0x000fe20007ffe0ff */
[----:B------:R-:W4:Y:S01]  /*1580*/  LDG.E R203, desc[UR6][R64.64+0x4] ;  /* 0x0000040640cb7981 */ /* 0x000f22000c1e1900 */
[----:B------:R-:W1:Y:S01]  /*1590*/  @P0 LDC.64 R68, c[0x0][0x228] ;  /* 0x00008a00ff440b82 */ /* 0x000e620000000a00 */
[----:B------:R-:W-:Y:S01]  /*15a0*/  @!P0 IMAD.WIDE.U32 R74, R173, 0x8, R60 ;  /* 0x00000008ad4a8825 */ /* 0x000fe200078e003c */
[----:B------:R-:W-:Y:S01]  /*15b0*/  IADD3 R175, R141, 0x3800, RZ ;  /* 0x000038008daf7810 */ /* 0x000fe20007ffe0ff */
[----:B------:R1:W4:Y:S04]  /*15c0*/  LDG.E R174, desc[UR6][R64.64] ;  /* 0x0000000640ae7981 */ /* 0x000328000c1e1900 */
[----:B------:R-:W4:Y:S01]  /*15d0*/  LDG.E R180, desc[UR6][R74.64] ;  /* 0x000000064ab47981 */ /* 0x000f22000c1e1900 */
[----:B------:R-:W1:Y:S08]  /*15e0*/  @P0 LDC.64 R70, c[0x0][0x228] ;  /* 0x00008a00ff460b82 */ /* 0x000e700000000a00 */
[----:B------:R-:W1:Y:S08]  /*15f0*/  @!P0 LDC.64 R72, c[0x0][0x220] ;  /* 0x00008800ff488b82 */ /* 0x000e700000000a00 */
[----:B------:R-:W1:Y:S01]  /*1600*/  @!P0 LDC.64 R124, c[0x0][0x220] ;  /* 0x00008800ff7c8b82 */ /* 0x000e620000000a00 */
[C---:B------:R-:W-:Y:S01]  /*1610*/  @P0 IMAD.WIDE.U32 R62, R177.reuse, 0x8, R62 ;  /* 0x00000008b13e0825 */ /* 0x040fe200078e003e */
[----:B------:R-:W4:Y:S06]  /*1620*/  LDG.E R205, desc[UR6][R74.64+0x4] ;  /* 0x000004064acd7981 */ /* 0x000f2c000c1e1900 */
[----:B------:R-:W2:Y:S01]  /*1630*/  LDC.64 R60, c[0x0][0x268] ;  /* 0x00009a00ff3c7b82 */ /* 0x000ea20000000a00 */
[----:B0-----:R-:W-:-:S05]  /*1640*/  @!P0 IMAD.WIDE.U32 R62, R177, 0x8, R66 ;  /* 0x00000008b13e8825 */ /* 0x001fca00078e0042 */
[----:B------:R-:W4:Y:S01]  /*1650*/  LDG.E R207, desc[UR6][R62.64+0x4] ;  /* 0x000004063ecf7981 */ /* 0x000f22000c1e1900 */
[----:B-1----:R-:W-:-:S03]  /*1660*/  @P0 IMAD.WIDE.U32 R68, R179, 0x8, R68 ;  /* 0x00000008b3440825 */ /* 0x002fc600078e0044 */
[----:B------:R0:W4:Y:S01]  /*1670*/  LDG.E R182, desc[UR6][R62.64] ;  /* 0x000000063eb67981 */ /* 0x000122000c1e1900 */
[----:B------:R-:W-:-:S04]  /*1680*/  @P0 IMAD.WIDE.U32 R70, R175, 0x8, R70 ;  /* 0x00000008af460825 */ /* 0x000fc800078e0046 */
[----:B------:R-:W-:-:S04]  /*1690*/  @!P0 IMAD.WIDE.U32 R68, R179, 0x8, R72 ;  /* 0x00000008b3448825 */ /* 0x000fc800078e0048 */
[----:B------:R-:W-:Y:S01]  /*16a0*/  @!P0 IMAD.WIDE.U32 R70, R175, 0x8, R124 ;  /* 0x00000008af468825 */ /* 0x000fe200078e007c */
[----:B------:R-:W4:Y:S03]  /*16b0*/  LDG.E R184, desc[UR6][R68.64] ;  /* 0x0000000644b87981 */ /* 0x000f26000c1e1900 */
[--C-:B--2---:R-:W-:Y:S01]  /*16c0*/  IMAD.WIDE.U32 R72, R141, 0x4, R60.reuse ;  /* 0x000000048d487825 */ /* 0x104fe200078e003c */
[----:B------:R-:W2:Y:S03]  /*16d0*/  LDG.E R211, desc[UR6][R70.64+0x4] ;  /* 0x0000040646d37981 */ /* 0x000ea6000c1e1900 */
[--C-:B------:R-:W-:Y:S01]  /*16e0*/  IMAD.WIDE.U32 R66, R133, 0x4, R60.reuse ;  /* 0x0000000485427825 */ /* 0x100fe200078e003c */
[----:B------:R1:W2:Y:S03]  /*16f0*/  LDG.E R188, desc[UR6][R72.64] ;  /* 0x0000000648bc7981 */ /* 0x0002a6000c1e1900 */
[--C-:B------:R-:W-:Y:S01]  /*1700*/  IMAD.WIDE.U32 R64, R129, 0x4, R60.reuse ;  /* 0x0000000481407825 */ /* 0x100fe200078e003c */
[----:B------:R1:W2:Y:S03]  /*1710*/  LDG.E R190, desc[UR6][R70.64] ;  /* 0x0000000646be7981 */ /* 0x0002a6000c1e1900 */
[--C-:B0-----:R-:W-:Y:S01]  /*1720*/  IMAD.WIDE.U32 R62, R139, 0x4, R60.reuse ;  /* 0x000000048b3e7825 */ /* 0x101fe200078e003c */
[----:B------:R0:W2:Y:S03]  /*1730*/  LDG.E R209, desc[UR6][R68.64+0x4] ;  /* 0x0000040644d17981 */ /* 0x0000a6000c1e1900 */
[--C-:B------:R-:W-:Y:S01]  /*1740*/  IMAD.WIDE.U32 R124, R135, 0x4, R60.reuse ;  /* 0x00000004877c7825 */ /* 0x100fe200078e003c */
[----:B------:R0:W2:Y:S03]  /*1750*/  LDG.E R194, desc[UR6][R66.64] ;  /* 0x0000000642c27981 */ /* 0x0000a6000c1e1900 */
[--C-:B------:R-:W-:Y:S01]  /*1760*/  IMAD.WIDE.U32 R74, R131, 0x4, R60.reuse ;  /* 0x00000004834a7825 */ /* 0x100fe200078e003c */
[----:B------:R0:W2:Y:S03]  /*1770*/  LDG.E R196, desc[UR6][R64.64] ;  /* 0x0000000640c47981 */ /* 0x0000a6000c1e1900 */
[--C-:B-1----:R-:W-:Y:S01]  /*1780*/  IMAD.WIDE.U32 R72, R149, 0x4, R60.reuse ;  /* 0x0000000495487825 */ /* 0x102fe200078e003c */
[----:B------:R1:W2:Y:S03]  /*1790*/  LDG.E R198, desc[UR6][R62.64] ;  /* 0x000000063ec67981 */ /* 0x0002a6000c1e1900 */
[--C-:B------:R-:W-:Y:S01]  /*17a0*/  IMAD.WIDE.U32 R70, R153, 0x4, R60.reuse ;  /* 0x0000000499467825 */ /* 0x100fe200078e003c */
[----:B------:R-:W2:Y:S03]  /*17b0*/  LDG.E R124, desc[UR6][R124.64] ;  /* 0x000000067c7c7981 */ /* 0x000ea6000c1e1900 */
[--C-:B------:R-:W-:Y:S01]  /*17c0*/  IMAD.WIDE.U32 R142, R151, 0x4, R60.reuse ;  /* 0x00000004978e7825 */ /* 0x100fe200078e003c */
[----:B------:R-:W2:Y:S03]  /*17d0*/  LDG.E R74, desc[UR6][R74.64] ;  /* 0x000000064a4a7981 */ /* 0x000ea6000c1e1900 */
[--C-:B------:R-:W-:Y:S01]  /*17e0*/  IMAD.WIDE.U32 R126, R137, 0x4, R60.reuse ;  /* 0x00000004897e7825 */ /* 0x100fe200078e003c */
[----:B------:R-:W2:Y:S03]  /*17f0*/  LDG.E R72, desc[UR6][R72.64] ;  /* 0x0000000648487981 */ /* 0x000ea6000c1e1900 */
[--C-:B0-----:R-:W-:Y:S01]  /*1800*/  IMAD.WIDE.U32 R68, R155, 0x4, R60.reuse ;  /* 0x000000049b447825 */ /* 0x101fe200078e003c */
[----:B------:R-:W2:Y:S03]  /*1810*/  LDG.E R186, desc[UR6][R142.64] ;  /* 0x000000068eba7981 */ /* 0x000ea6000c1e1900 */
[--C-:B------:R-:W-:Y:S01]  /*1820*/  IMAD.WIDE.U32 R66, R173, 0x4, R60.reuse ;  /* 0x00000004ad427825 */ /* 0x100fe200078e003c */
[----:B------:R-:W2:Y:S03]  /*1830*/  LDG.E R192, desc[UR6][R126.64] ;  /* 0x000000067ec07981 */ /* 0x000ea6000c1e1900 */
[--C-:B------:R-:W-:Y:S01]  /*1840*/  IMAD.WIDE.U32 R64, R177, 0x4, R60.reuse ;  /* 0x00000004b1407825 */ /* 0x100fe200078e003c */
[----:B------:R0:W2:Y:S03]  /*1850*/  LDG.E R70, desc[UR6][R70.64] ;  /* 0x0000000646467981 */ /* 0x0000a6000c1e1900 */
[--C-:B-1----:R-:W-:Y:S01]  /*1860*/  IMAD.WIDE.U32 R62, R179, 0x4, R60.reuse ;  /* 0x00000004b33e7825 */ /* 0x102fe200078e003c */
[----:B------:R-:W2:Y:S03]  /*1870*/  LDG.E R68, desc[UR6][R68.64] ;  /* 0x0000000644447981 */ /* 0x000ea6000c1e1900 */
[----:B------:R-:W-:Y:S01]  /*1880*/  IMAD.WIDE.U32 R60, R175, 0x4, R60 ;  /* 0x00000004af3c7825 */ /* 0x000fe200078e003c */
[----:B------:R-:W2:Y:S04]  /*1890*/  LDG.E R66, desc[UR6][R66.64] ;  /* 0x0000000642427981 */ /* 0x000ea8000c1e1900 */
[----:B------:R-:W2:Y:S04]  /*18a0*/  LDG.E R64, desc[UR6][R64.64] ;  /* 0x0000000640407981 */ /* 0x000ea8000c1e1900 */
[----:B------:R1:W2:Y:S04]  /*18b0*/  LDG.E R63, desc[UR6][R62.64] ;  /* 0x000000063e3f7981 */ /* 0x0002a8000c1e1900 */
[----:B------:R1:W2:Y:S01]  /*18c0*/  LDG.E R60, desc[UR6][R60.64] ;  /* 0x000000063c3c7981 */ /* 0x0002a2000c1e1900 */
[----:B0-----:R-:W0:Y:S01]  /*18d0*/  @P0 MUFU.RCP R71, R110 ;  /* 0x0000006e00470308 */ /* 0x001e220000001000 */
[----:B------:R-:W-:-:S07]  /*18e0*/  LOP3.LUT P1, RZ, R132, 0xff, RZ, 0xc0, !PT ;  /* 0x000000ff84ff7812 */ /* 0x000fce000782c0ff */
[----:B------:R-:W1:Y:S08]  /*18f0*/  @P0 MUFU.RCP R73, R111 ;  /* 0x0000006f00490308 */ /* 0x000e700000001000 */
[----:B------:R-:W4:Y:S08]  /*1900*/  @P0 MUFU.RCP R125, R112 ;  /* 0x00000070007d0308 */ /* 0x000f300000001000 */
[----:B------:R-:W4:Y:S08]  /*1910*/  @P0 MUFU.RCP R142, R144 ;  /* 0x00000090008e0308 */ /* 0x000f300000001000 */
[----:B------:R-:W4:Y:S08]  /*1920*/  @P0 MUFU.RCP R213, R113 ;  /* 0x0000007100d50308 */ /* 0x000f300000001000 */
[----:B------:R-:W4:Y:S01]  /*1930*/  @P0 MUFU.RCP R75, R146 ;  /* 0x00000092004b0308 */ /* 0x000f220000001000 */
[----:B---3--:R-:W-:-:S04]  /*1940*/  @P0 FADD.FTZ R132, -R9, R130 ;  /* 0x0000008209840221 */ /* 0x008fc80000010100 */
[----:B0-----:R-:W-:Y:S01]  /*1950*/  @P0 FMUL.FTZ R132, R132, R71 ;  /* 0x0000004784840220 */ /* 0x001fe20000410000 */
[----:B------:R-:W-:Y:S02]  /*1960*/  @!P0 FADD.FTZ R71, R130, -R128 ;  /* 0x8000008082478221 */ /* 0x000fe40000010000 */
[----:B------:R-:W0:Y:S01]  /*1970*/  @P0 MUFU.RCP R126, R109 ;  /* 0x0000006d007e0308 */ /* 0x000e220000001000 */
[----:B------:R-:W-:-:S07]  /*1980*/  @P0 FADD.FTZ R143, -R8, R181 ;  /* 0x000000b5088f0221 */ /* 0x000fce0000010100 */
[----:B------:R-:W3:Y:S01]  /*1990*/  @P0 MUFU.RCP R215, R114 ;  /* 0x0000007200d70308 */ /* 0x000ee20000001000 */
[----:B-----5:R-:W-:-:S07]  /*19a0*/  @P0 FADD.FTZ R130, -R11, R134 ;  /* 0x000000860b820221 */ /* 0x020fce0000010100 */
[----:B------:R-:W5:Y:S01]  /*19b0*/  @P0 MUFU.RCP R176, R145 ;  /* 0x0000009100b00308 */ /* 0x000f620000001000 */
[----:B-1----:R-:W-:Y:S01]  /*19c0*/  @P0 FMUL.FTZ R130, R130, R73 ;  /* 0x0000004982820220 */ /* 0x002fe20000410000 */
[----:B----4-:R-:W-:Y:S01]  /*19d0*/  @!P0 FMUL.FTZ R132, R172, R71 ;  /* 0x00000047ac848220 */ /* 0x010fe20000410000 */
[----:B------:R-:W-:-:S05]  /*19e0*/  @!P0 FADD.FTZ R71, R134, -R128 ;  /* 0x8000008086478221 */ /* 0x000fca0000010000 */
[----:B------:R-:W-:Y:S01]  /*19f0*/  @P0 MUFU.RCP R62, R116 ;  /* 0x00000074003e0308 */ /* 0x000fe20000001000 */
[----:B------:R-:W-:Y:S01]  /*1a00*/  @P0 FADD.FTZ R134, -R13, R136 ;  /* 0x000000880d860221 */ /* 0x000fe20000010100 */
[----:B------:R-:W-:Y:S01]  /*1a10*/  @!P0 FMUL.FTZ R130, R172, R71 ;  /* 0x00000047ac828220 */ /* 0x000fe20000410000 */
[----:B------:R-:W-:Y:S02]  /*1a20*/  @!P0 FADD.FTZ R71, R136, -R128 ;  /* 0x8000008088478221 */ /* 0x000fe40000010000 */
[----:B------:R-:W-:-:S03]  /*1a30*/  @P0 FMUL.FTZ R134, R134, R125 ;  /* 0x0000007d86860220 */ /* 0x000fc60000410000 */
[----:B------:R-:W1:Y:S01]  /*1a40*/  @P0 MUFU.RCP R200, R156 ;  /* 0x0000009c00c80308 */ /* 0x000e620000001000 */
[----:B------:R-:W-:Y:S01]  /*1a50*/  @P0 FADD.FTZ R136, -R15, R138 ;  /* 0x0000008a0f880221 */ /* 0x000fe20000010100 */
[----:B------:R-:W-:Y:S01]  /*1a60*/  @!P0 FMUL.FTZ R134, R172, R71 ;  /* 0x00000047ac868220 */ /* 0x000fe20000410000 */
[----:B------:R-:W-:Y:S01]  /*1a70*/  @!P0 FADD.FTZ R71, R138, -R128 ;  /* 0x800000808a478221 */ /* 0x000fe20000010000 */
[----:B------:R-:W-:-:S04]  /*1a80*/  @P0 FMUL.FTZ R143, R143, R142 ;  /* 0x0000008e8f8f0220 */ /* 0x000fc80000410000 */
[----:B------:R-:W4:Y:S01]  /*1a90*/  @P0 MUFU.RCP R217, R157 ;  /* 0x0000009d00d90308 */ /* 0x000f220000001000 */
[----:B------:R-:W-:Y:S01]  /*1aa0*/  @P0 FADD.FTZ R142, -R12, R187 ;  /* 0x000000bb0c8e0221 */ /* 0x000fe20000010100 */
[----:B------:R-:W-:-:S06]  /*1ab0*/  @P0 FMUL.FTZ R136, R136, R213 ;  /* 0x000000d588880220 */ /* 0x000fcc0000410000 */
[----:B------:R-:W4:Y:S01]  /*1ac0*/  @P0 MUFU.RCP R67, R159 ;  /* 0x0000009f00430308 */ /* 0x000f220000001000 */
[----:B------:R-:W-:Y:S01]  /*1ad0*/  @P0 FADD.FTZ R127, -R6, R183 ;  /* 0x000000b7067f0221 */ /* 0x000fe20000010100 */
[----:B------:R-:W-:Y:S01]  /*1ae0*/  @!P0 FADD.FTZ R187, R187, -R128 ;  /* 0x80000080bbbb8221 */ /* 0x000fe20000010000 */
[----:B------:R-:W-:Y:S01]  /*1af0*/  @P0 FADD.FTZ R138, -R17, R140 ;  /* 0x0000008c118a0221 */ /* 0x000fe20000010100 */
[----:B------:R-:W-:-:S04]  /*1b00*/  @!P0 FMUL.FTZ R136, R172, R71 ;  /* 0x00000047ac888220 */ /* 0x000fc80000410000 */
[----:B------:R-:W4:Y:S01]  /*1b10*/  @P0 MUFU.RCP R65, R160 ;  /* 0x000000a000410308 */ /* 0x000f220000001000 */
[--C-:B------:R-:W-:Y:S01]  /*1b20*/  @!P0 FADD.FTZ R183, R183, -R128.reuse ;  /* 0x80000080b7b78221 */ /* 0x100fe20000010000 */
[----:B------:R-:W-:Y:S01]  /*1b30*/  @!P0 FADD.FTZ R71, R140, -R128 ;  /* 0x800000808c478221 */ /* 0x000fe20000010000 */
[----:B------:R-:W-:Y:S01]  /*1b40*/  @P0 FADD.FTZ R69, -R10, R185 ;  /* 0x000000b90a450221 */ /* 0x000fe20000010100 */
[----:B------:R-:W-:-:S04]  /*1b50*/  @P0 FMUL.FTZ R142, R142, R75 ;  /* 0x0000004b8e8e0220 */ /* 0x000fc80000410000 */
[----:B------:R-:W4:Y:S01]  /*1b60*/  @P0 MUFU.RCP R61, R117 ;  /* 0x00000075003d0308 */ /* 0x000f220000001000 */
[----:B0-----:R-:W-:Y:S01]  /*1b70*/  @P0 FMUL.FTZ R127, R127, R126 ;  /* 0x0000007e7f7f0220 */ /* 0x001fe20000410000 */
[----:B------:R-:W-:Y:S01]  /*1b80*/  @!P0 FMUL.FTZ R142, R172, R187 ;  /* 0x000000bbac8e8220 */ /* 0x000fe20000410000 */
[----:B---3--:R-:W-:Y:S01]  /*1b90*/  @P0 FMUL.FTZ R138, R138, R215 ;  /* 0x000000d78a8a0220 */ /* 0x008fe20000410000 */
[----:B------:R-:W-:Y:S01]  /*1ba0*/  @!P0 FMUL.FTZ R127, R172, R183 ;  /* 0x000000b7ac7f8220 */ /* 0x000fe20000410000 */
[----:B------:R-:W-:-:S03]  /*1bb0*/  @P0 FADD.FTZ R187, -R16, R191 ;  /* 0x000000bf10bb0221 */ /* 0x000fc60000010100 */
[----:B------:R-:W0:Y:S01]  /*1bc0*/  @P0 MUFU.RCP R178, R147 ;  /* 0x0000009300b20308 */ /* 0x000e220000001000 */
[----:B------:R-:W-:Y:S01]  /*1bd0*/  @!P0 FMUL.FTZ R138, R172, R71 ;  /* 0x00000047ac8a8220 */ /* 0x000fe20000410000 */
[----:B-----5:R-:W-:Y:S01]  /*1be0*/  @P0 FMUL.FTZ R183, R69, R176 ;  /* 0x000000b045b70220 */ /* 0x020fe20000410000 */
[----:B------:R-:W-:Y:S01]  /*1bf0*/  @!P0 FADD.FTZ R191, R191, -R128 ;  /* 0x80000080bfbf8221 */ /* 0x000fe20000010000 */
[----:B------:R-:W-:Y:S01]  /*1c00*/  @P0 FADD.FTZ R140, -R19, R148 ;  /* 0x00000094138c0221 */ /* 0x000fe20000010100 */
[--C-:B------:R-:W-:Y:S01]  /*1c10*/  @!P0 FADD.FTZ R71, R148, -R128.reuse ;  /* 0x8000008094478221 */ /* 0x100fe20000010000 */
[----:B------:R-:W-:Y:S01]  /*1c20*/  @P0 FADD.FTZ R176, -R18, R193 ;  /* 0x000000c112b00221 */ /* 0x000fe20000010100 */
[--C-:B------:R-:W-:Y:S01]  /*1c30*/  @!P0 FADD.FTZ R193, R193, -R128.reuse ;  /* 0x80000080c1c18221 */ /* 0x100fe20000010000 */
[----:B------:R-:W3:Y:S01]  /*1c40*/  @P0 MUFU.RCP R202, R158 ;  /* 0x0000009e00ca0308 */ /* 0x000ee20000001000 */
[----:B-1----:R-:W-:Y:S01]  /*1c50*/  @P0 FMUL.FTZ R187, R187, R200 ;  /* 0x000000c8bbbb0220 */ /* 0x002fe20000410000 */
[----:B------:R-:W-:Y:S01]  /*1c60*/  @!P0 FADD.FTZ R185, R185, -R128 ;  /* 0x80000080b9b98221 */ /* 0x000fe20000010000 */
[----:B------:R-:W-:-:S05]  /*1c70*/  @P0 FADD.FTZ R73, -R21, R150 ;  /* 0x0000009615490221 */ /* 0x000fca0000010100 */
[----:B------:R-:W1:Y:S01]  /*1c80*/  @P0 MUFU.RCP R75, R161 ;  /* 0x000000a1004b0308 */ /* 0x000e620000001000 */
[----:B------:R-:W-:Y:S01]  /*1c90*/  @P0 FADD.FTZ R126, -R22, R197 ;  /* 0x000000c5167e0221 */ /* 0x000fe20000010100 */
[----:B------:R-:W-:Y:S01]  /*1ca0*/  @P0 FMUL.FTZ R148, R73, R62 ;  /* 0x0000003e49940220 */ /* 0x000fe20000410000 */
[----:B------:R-:W-:Y:S01]  /*1cb0*/  @P0 FADD.FTZ R62, -R24, R199 ;  /* 0x000000c7183e0221 */ /* 0x000fe20000010100 */
[----:B------:R-:W-:-:S04]  /*1cc0*/  @!P0 FMUL.FTZ R187, R172, R191 ;  /* 0x000000bfacbb8220 */ /* 0x000fc80000410000 */
[----:B------:R-:W5:Y:S01]  /*1cd0*/  @P0 MUFU.RCP R69, R118 ;  /* 0x0000007600450308 */ /* 0x000f620000001000 */
[----:B----4-:R-:W-:Y:S01]  /*1ce0*/  @P0 FMUL.FTZ R176, R176, R217 ;  /* 0x000000d9b0b00220 */ /* 0x010fe20000410000 */
[----:B------:R-:W-:Y:S01]  /*1cf0*/  @P0 FMUL.FTZ R191, R126, R67 ;  /* 0x000000437ebf0220 */ /* 0x000fe20000410000 */
[----:B------:R-:W-:Y:S01]  /*1d00*/  @!P0 FMUL.FTZ R176, R172, R193 ;  /* 0x000000c1acb08220 */ /* 0x000fe20000410000 */
[----:B------:R-:W-:Y:S01]  /*1d10*/  @!P0 FADD.FTZ R67, R150, -R128 ;  /* 0x8000008096438221 */ /* 0x000fe20000010000 */
[----:B------:R-:W-:Y:S01]  /*1d20*/  @P0 FADD.FTZ R150, -R23, R152 ;  /* 0x0000009817960221 */ /* 0x000fe20000010100 */
[----:B------:R-:W-:Y:S01]  /*1d30*/  @P0 FMUL.FTZ R193, R62, R65 ;  /* 0x000000413ec10220 */ /* 0x000fe20000410000 */
[----:B------:R-:W-:Y:S01]  /*1d40*/  @!P0 FMUL.FTZ R183, R172, R185 ;  /* 0x000000b9acb78220 */ /* 0x000fe20000410000 */
[----:B------:R-:W4:Y:S01]  /*1d50*/  @P0 MUFU.RCP R219, R115 ;  /* 0x0000007300db0308 */ /* 0x000f220000001000 */
[----:B------:R-:W-:Y:S01]  /*1d60*/  @P0 FADD.FTZ R185, -R14, R189 ;  /* 0x000000bd0eb90221 */ /* 0x000fe20000010100 */
[--C-:B------:R-:W-:Y:S01]  /*1d70*/  @!P0 FADD.FTZ R189, R189, -R128.reuse ;  /* 0x80000080bdbd8221 */ /* 0x100fe20000010000 */
[----:B------:R-:W-:Y:S01]  /*1d80*/  @P0 FMUL.FTZ R150, R150, R61 ;  /* 0x0000003d96960220 */ /* 0x000fe20000410000 */
[----:B------:R-:W-:-:S04]  /*1d90*/  @!P0 FADD.FTZ R61, R152, -R128 ;  /* 0x80000080983d8221 */ /* 0x000fc80000010000 */
[----:B------:R-:W-:Y:S01]  /*1da0*/  @P0 MUFU.RCP R125, R119 ;  /* 0x00000077007d0308 */ /* 0x000fe20000001000 */
[----:B0-----:R-:W-:Y:S01]  /*1db0*/  @P0 FMUL.FTZ R185, R185, R178 ;  /* 0x000000b2b9b90220 */ /* 0x001fe20000410000 */
[----:B------:R-:W-:-:S06]  /*1dc0*/  @!P0 FMUL.FTZ R185, R172, R189 ;  /* 0x000000bdacb98220 */ /* 0x000fcc0000410000 */
[----:B------:R-:W0:Y:S01]  /*1dd0*/  @P0 MUFU.RCP R200, R162 ;  /* 0x000000a200c80308 */ /* 0x000e220000001000 */
[----:B------:R-:W-:-:S07]  /*1de0*/  @P0 FADD.FTZ R189, -R20, R195 ;  /* 0x000000c314bd0221 */ /* 0x000fce0000010100 */
[----:B------:R-:W0:Y:S01]  /*1df0*/  @P0 MUFU.RCP R62, R164 ;  /* 0x000000a4003e0308 */ /* 0x000e220000001000 */
[----:B------:R-:W-:Y:S01]  /*1e00*/  @P0 FADD.FTZ R178, -R26, R201 ;  /* 0x000000c91ab20221 */ /* 0x000fe20000010100 */
[----:B------:R-:W-:Y:S01]  /*1e10*/  @!P0 FADD.FTZ R195, R195, -R128 ;  /* 0x80000080c3c38221 */ /* 0x000fe20000010000 */
[----:B------:R-:W-:Y:S01]  /*1e20*/  @P0 FADD.FTZ R152, -R25, R154 ;  /* 0x0000009a19980221 */ /* 0x000fe20000010100 */
[----:B------:R-:W-:Y:S01]  /*1e30*/  @!P0 FMUL.FTZ R150, R172, R61 ;  /* 0x0000003dac968220 */ /* 0x000fe20000410000 */
[----:B------:R-:W-:-:S03]  /*1e40*/  @!P0 FADD.FTZ R201, R201, -R128 ;  /* 0x80000080c9c98221 */ /* 0x000fc60000010000 */
[----:B------:R-:W0:Y:S01]  /*1e50*/  @P0 MUFU.RCP R204, R120 ;  /* 0x0000007800cc0308 */ /* 0x000e220000001000 */
[--C-:B------:R-:W-:Y:S01]  /*1e60*/  @!P0 FADD.FTZ R61, R154, -R128.reuse ;  /* 0x800000809a3d8221 */ /* 0x100fe20000010000 */
[----:B---3--:R-:W-:Y:S01]  /*1e70*/  @P0 FMUL.FTZ R189, R189, R202 ;  /* 0x000000cabdbd0220 */ /* 0x008fe20000410000 */
[----:B-1----:R-:W-:Y:S01]  /*1e80*/  @P0 FMUL.FTZ R178, R178, R75 ;  /* 0x0000004bb2b20220 */ /* 0x002fe20000410000 */
[----:B------:R-:W-:Y:S01]  /*1e90*/  @!P0 FMUL.FTZ R189, R172, R195 ;  /* 0x000000c3acbd8220 */ /* 0x000fe20000410000 */
[----:B-----5:R-:W-:Y:S01]  /*1ea0*/  @P0 FMUL.FTZ R152, R152, R69 ;  /* 0x0000004598980220 */ /* 0x020fe20000410000 */
[----:B------:R-:W-:Y:S02]  /*1eb0*/  @!P0 FMUL.FTZ R178, R172, R201 ;  /* 0x000000c9acb28220 */ /* 0x000fe40000410000 */
[----:B------:R-:W1:Y:S01]  /*1ec0*/  @P0 MUFU.RCP R126, R122 ;  /* 0x0000007a007e0308 */ /* 0x000e620000001000 */
[----:B------:R-:W-:Y:S01]  /*1ed0*/  @!P0 FADD.FTZ R197, R197, -R128 ;  /* 0x80000080c5c58221 */ /* 0x000fe20000010000 */
[----:B------:R-:W-:Y:S01]  /*1ee0*/  @P0 FADD.FTZ R195, -R28, R203 ;  /* 0x000000cb1cc30221 */ /* 0x000fe20000010100 */
[----:B------:R-:W-:Y:S01]  /*1ef0*/  @P0 FADD.FTZ R154, -R27, R174 ;  /* 0x000000ae1b9a0221 */ /* 0x000fe20000010100 */
[----:B------:R-:W-:Y:S01]  /*1f00*/  @!P0 FMUL.FTZ R152, R172, R61 ;  /* 0x0000003dac988220 */ /* 0x000fe20000410000 */
[----:B------:R-:W-:Y:S01]  /*1f10*/  @P0 FADD.FTZ R201, -R32, R207 ;  /* 0x000000cf20c90221 */ /* 0x000fe20000010100 */
[----:B------:R-:W-:-:S02]  /*1f20*/  @!P0 FADD.FTZ R61, R174, -R128 ;  /* 0x80000080ae3d8221 */ /* 0x000fc40000010000 */
[----:B------:R-:W3:Y:S01]  /*1f30*/  @P0 MUFU.RCP R202, R163 ;  /* 0x000000a300ca0308 */ /* 0x000ee20000001000 */
[----:B----4-:R-:W-:Y:S01]  /*1f40*/  @P0 FMUL.FTZ R140, R140, R219 ;  /* 0x000000db8c8c0220 */ /* 0x010fe20000410000 */
[----:B------:R-:W-:Y:S01]  /*1f50*/  @!P0 FMUL.FTZ R191, R172, R197 ;  /* 0x000000c5acbf8220 */ /* 0x000fe20000410000 */
[----:B0-----:R-:W-:-:S05]  /*1f60*/  @P0 FMUL.FTZ R195, R195, R200 ;  /* 0x000000c8c3c30220 */ /* 0x001fca0000410000 */
[----:B------:R-:W0:Y:S01]  /*1f70*/  @P0 MUFU.RCP R65, R166 ;  /* 0x000000a600410308 */ /* 0x000e220000001000 */
[----:B------:R-:W-:Y:S01]  /*1f80*/  @P0 FMUL.FTZ R154, R154, R125 ;  /* 0x0000007d9a9a0220 */ /* 0x000fe20000410000 */
[----:B------:R-:W-:Y:S01]  /*1f90*/  @P0 FMUL.FTZ R201, R201, R62 ;  /* 0x0000003ec9c90220 */ /* 0x000fe20000410000 */
[C---:B------:R-:W-:Y:S01]  /*1fa0*/  @!P0 FMUL.FTZ R140, R172.reuse, R71 ;  /* 0x00000047ac8c8220 */ /* 0x040fe20000410000 */
[----:B------:R-:W-:Y:S01]  /*1fb0*/  @P0 FADD.FTZ R197, -R29, R180 ;  /* 0x000000b41dc50221 */ /* 0x000fe20000010100 */
[----:B------:R-:W-:Y:S01]  /*1fc0*/  @!P0 FMUL.FTZ R154, R172, R61 ;  /* 0x0000003dac9a8220 */ /* 0x000fe20000410000 */
[--C-:B------:R-:W-:Y:S01]  /*1fd0*/  @!P0 FADD.FTZ R203, R203, -R128.reuse ;  /* 0x80000080cbcb8221 */ /* 0x100fe20000010000 */
[--C-:B------:R-:W-:Y:S01]  /*1fe0*/  @!P0 FADD.FTZ R61, R180, -R128.reuse ;  /* 0x80000080b43d8221 */ /* 0x100fe20000010000 */
[----:B------:R-:W4:Y:S01]  /*1ff0*/  @P0 MUFU.RCP R200, R165 ;  /* 0x000000a500c80308 */ /* 0x000f220000001000 */
[----:B------:R-:W-:Y:S01]  /*2000*/  @!P0 FADD.FTZ R199, R199, -R128 ;  /* 0x80000080c7c78221 */ /* 0x000fe20000010000 */
[----:B------:R-:W-:Y:S01]  /*2010*/  @P0 FMUL.FTZ R197, R197, R204 ;  /* 0x000000ccc5c50220 */ /* 0x000fe20000410000 */
[----:B------:R-:W-:-:S05]  /*2020*/  @!P0 FMUL.FTZ R195, R172, R203 ;  /* 0x000000cbacc38220 */ /* 0x000fca0000410000 */
[----:B------:R-:W5:Y:S01]  /*2030*/  @P0 MUFU.RCP R62, R123 ;  /* 0x0000007b003e0308 */ /* 0x000f620000001000 */
[C---:B------:R-:W-:Y:S01]  /*2040*/  @!P0 FMUL.FTZ R197, R172.reuse, R61 ;  /* 0x0000003dacc58220 */ /* 0x040fe20000410000 */
[----:B------:R-:W-:Y:S01]  /*2050*/  @!P0 FMUL.FTZ R193, R172, R199 ;  /* 0x000000c7acc18220 */ /* 0x000fe20000410000 */
[----:B------:R-:W-:-:S05]  /*2060*/  @P0 FADD.FTZ R180, -R31, R182 ;  /* 0x000000b61fb40221 */ /* 0x000fca0000010100 */
[----:B------:R-:W5:Y:S01]  /*2070*/  @P0 MUFU.RCP R71, R121 ;  /* 0x0000007900470308 */ /* 0x000f620000001000 */
[----:B------:R-:W-:Y:S01]  /*2080*/  @!P0 FADD.FTZ R61, R182, -R128 ;  /* 0x80000080b63d8221 */ /* 0x000fe20000010000 */
[----:B------:R-:W-:Y:S01]  /*2090*/  @P0 FADD.FTZ R203, -R33, R184 ;  /* 0x000000b821cb0221 */ /* 0x000fe20000010100 */
[----:B------:R-:W-:Y:S01]  /*20a0*/  @P0 FADD.FTZ R199, -R30, R205 ;  /* 0x000000cd1ec70221 */ /* 0x000fe20000010100 */
[----:B--2---:R-:W-:Y:S01]  /*20b0*/  @P0 FADD.FTZ R182, -R36, R211 ;  /* 0x000000d324b60221 */ /* 0x004fe20000010100 */
[--C-:B------:R-:W-:Y:S01]  /*20c0*/  @!P0 FADD.FTZ R205, R205, -R128.reuse ;  /* 0x80000080cdcd8221 */ /* 0x100fe20000010000 */
[--C-:B------:R-:W-:Y:S01]  /*20d0*/  @!P0 FADD.FTZ R207, R207, -R128.reuse ;  /* 0x80000080cfcf8221 */ /* 0x100fe20000010000 */
[----:B-1----:R-:W-:Y:S01]  /*20e0*/  @P0 FMUL.FTZ R203, R203, R126 ;  /* 0x0000007ecbcb0220 */ /* 0x002fe20000410000 */
[----:B------:R-:W-:Y:S01]  /*20f0*/  @!P0 FADD.FTZ R181, R181, -R128 ;  /* 0x80000080b5b58221 */ /* 0x000fe20000010000 */
[----:B---3--:R-:W-:Y:S01]  /*2100*/  @P0 FMUL.FTZ R199, R199, R202 ;  /* 0x000000cac7c70220 */ /* 0x008fe20000410000 */
[----:B0-----:R-:W-:Y:S01]  /*2110*/  @P0 FMUL.FTZ R182, R182, R65 ;  /* 0x00000041b6b60220 */ /* 0x001fe20000410000 */
[----:B------:R-:W-:Y:S01]  /*2120*/  SHF.L.U32 R126, R188, 0x10, RZ ;  /* 0x00000010bc7e7819 */ /* 0x000fe200000006ff */
[C---:B------:R-:W-:Y:S01]  /*2130*/  @!P0 FMUL.FTZ R199, R172.reuse, R205 ;  /* 0x000000cdacc78220 */ /* 0x040fe20000410000 */
[----:B------:R-:W-:Y:S01]  /*2140*/  @!P0 FMUL.FTZ R201, R172, R207 ;  /* 0x000000cfacc98220 */ /* 0x000fe20000410000 */
[----:B------:R-:W-:Y:S01]  /*2150*/  PRMT R65, R188, 0x7632, R65 ;  /* 0x00007632bc417816 */ /* 0x000fe20000000041 */
[----:B------:R-:W-:Y:S01]  /*2160*/  @!P0 FMUL.FTZ R148, R172, R67 ;  /* 0x00000043ac948220 */ /* 0x000fe20000410000 */
[----:B------:R-:W-:Y:S01]  /*2170*/  @P0 FADD.FTZ R205, -R34, R209 ;  /* 0x000000d122cd0221 */ /* 0x000fe20000010100 */
[----:B------:R-:W-:Y:S01]  /*2180*/  @P0 FADD.FTZ R207, -R35, R190 ;  /* 0x000000be23cf0221 */ /* 0x000fe20000010100 */
[--C-:B------:R-:W-:Y:S01]  /*2190*/  @!P0 FADD.FTZ R67, R190, -R128.reuse ;  /* 0x80000080be438221 */ /* 0x100fe20000010000 */
[----:B------:R-:W-:Y:S01]  /*21a0*/  @!P0 FMUL.FTZ R143, R172, R181 ;  /* 0x000000b5ac8f8220 */ /* 0x000fe20000410000 */
[--C-:B------:R-:W-:Y:S01]  /*21b0*/  @!P0 FADD.FTZ R209, R209, -R128.reuse ;  /* 0x80000080d1d18221 */ /* 0x100fe20000010000 */
[----:B------:R-:W-:Y:S01]  /*21c0*/  @!P0 FADD.FTZ R211, R211, -R128 ;  /* 0x80000080d3d38221 */ /* 0x000fe20000010000 */
[----:B------:R-:W-:Y:S01]  /*21d0*/  SHF.L.U32 R181, R65, 0x10, RZ ;  /* 0x0000001041b57819 */ /* 0x000fe200000006ff */
[C---:B------:R-:W-:Y:S01]  /*21e0*/  FADD.FTZ R108, R126.reuse, R108 ;  /* 0x0000006c7e6c7221 */ /* 0x040fe20000010000 */
[----:B------:R-:W-:Y:S01]  /*21f0*/  FFMA.FTZ R81, R126, R127, R81 ;  /* 0x0000007f7e517223 */ /* 0x000fe20000010051 */
[----:B------:R-:W-:Y:S01]  /*2200*/  PRMT R73, R196, 0x7632, R73 ;  /* 0x00007632c4497816 */ /* 0x000fe20000000049 */
[----:B----4-:R-:W-:Y:S01]  /*2210*/  @P0 FMUL.FTZ R205, R205, R200 ;  /* 0x000000c8cdcd0220 */ /* 0x010fe20000410000 */
[C---:B------:R-:W-:Y:S01]  /*2220*/  PRMT R125, R124.reuse, 0x7632, R125 ;  /* 0x000076327c7d7816 */ /* 0x040fe2000000007d */
[----:B-----5:R-:W-:Y:S01]  /*2230*/  @P0 FMUL.FTZ R207, R207, R62 ;  /* 0x0000003ecfcf0220 */ /* 0x020fe20000410000 */
[----:B------:R-:W-:Y:S01]  /*2240*/  SHF.L.U32 R188, R124, 0x10, RZ ;  /* 0x000000107cbc7819 */ /* 0x000fe200000006ff */
[----:B------:R-:W-:Y:S01]  /*2250*/  FMUL.FTZ R126, R109, R126 ;  /* 0x0000007e6d7e7220 */ /* 0x000fe20000410000 */
[----:B------:R-:W-:Y:S01]  /*2260*/  PRMT R124, R74, 0x7632, R124 ;  /* 0x000076324a7c7816 */ /* 0x000fe2000000007c */
[----:B------:R-:W-:Y:S01]  /*2270*/  @P0 FMUL.FTZ R180, R180, R71 ;  /* 0x00000047b4b40220 */ /* 0x000fe20000410000 */
[----:B------:R-:W-:Y:S01]  /*2280*/  SHF.L.U32 R190, R74, 0x10, RZ ;  /* 0x000000104abe7819 */ /* 0x000fe200000006ff */
[----:B------:R-:W-:Y:S01]  /*2290*/  @!P0 FMUL.FTZ R207, R172, R67 ;  /* 0x00000043accf8220 */ /* 0x000fe20000410000 */
[----:B------:R-:W-:Y:S01]  /*22a0*/  PRMT R74, R72, 0x7632, R74 ;  /* 0x00007632484a7816 */ /* 0x000fe2000000004a */
[----:B------:R-:W-:Y:S01]  /*22b0*/  @!P0 FMUL.FTZ R180, R172, R61 ;  /* 0x0000003dacb48220 */ /* 0x000fe20000410000 */
[----:B------:R-:W-:Y:S01]  /*22c0*/  SHF.L.U32 R200, R72, 0x10, RZ ;  /* 0x0000001048c87819 */ /* 0x000fe200000006ff */
[----:B------:R-:W-:Y:S01]  /*22d0*/  @!P0 FMUL.FTZ R205, R172, R209 ;  /* 0x000000d1accd8220 */ /* 0x000fe20000410000 */
[----:B------:R-:W-:Y:S01]  /*22e0*/  PRMT R67, R186, 0x7632, R67 ;  /* 0x00007632ba437816 */ /* 0x000fe20000000043 */
[----:B------:R-:W-:Y:S01]  /*22f0*/  @!P0 FADD.FTZ R61, R184, -R128 ;  /* 0x80000080b83d8221 */ /* 0x000fe20000010000 */
[----:B------:R-:W-:Y:S01]  /*2300*/  PRMT R69, R192, 0x7632, R69 ;  /* 0x00007632c0457816 */ /* 0x000fe20000000045 */
[----:B------:R-:W-:Y:S01]  /*2310*/  @!P0 FMUL.FTZ R182, R172, R211 ;  /* 0x000000d3acb68220 */ /* 0x000fe20000410000 */
[----:B------:R-:W-:-:S02]  /*2320*/  PRMT R72, R70, 0x7632, R72 ;  /* 0x0000763246487816 */ /* 0x000fc40000000048 */
[----:B------:R-:W-:Y:S01]  /*2330*/  SHF.L.U32 R202, R70, 0x10, RZ ;  /* 0x0000001046ca7819 */ /* 0x000fe200000006ff */
[----:B------:R-:W-:Y:S01]  /*2340*/  FMUL.FTZ R206, R144, R181 ;  /* 0x000000b590ce7220 */ /* 0x000fe20000410000 */
[----:B------:R-:W-:Y:S01]  /*2350*/  SHF.L.U32 R186, R186, 0x10, RZ ;  /* 0x00000010baba7819 */ /* 0x000fe200000006ff */
[----:B------:R-:W-:Y:S01]  /*2360*/  FADD.FTZ R217, RZ, R126 ;  /* 0x0000007effd97221 */ /* 0x000fe20000010000 */
[----:B------:R-:W-:Y:S02]  /*2370*/  PRMT R70, R68, 0x7632, R70 ;  /* 0x0000763244467816 */ /* 0x000fe40000000046 */
[----:B------:R-:W-:Y:S01]  /*2380*/  SHF.L.U32 R209, R73, 0x10, RZ ;  /* 0x0000001049d17819 */ /* 0x000fe200000006ff */
[----:B------:R-:W-:Y:S01]  /*2390*/  FFMA.FTZ R73, R126, R127, RZ ;  /* 0x0000007f7e497223 */ /* 0x000fe200000100ff */
[----:B------:R-:W-:Y:S02]  /*23a0*/  SHF.L.U32 R208, R68, 0x10, RZ ;  /* 0x0000001044d07819 */ /* 0x000fe400000006ff */
[----:B------:R-:W-:-:S02]  /*23b0*/  PRMT R128, R66, 0x7632, R128 ;  /* 0x0000763242807816 */ /* 0x000fc40000000080 */
[----:B------:R-:W-:Y:S01]  /*23c0*/  SHF.L.U32 R211, R66, 0x10, RZ ;  /* 0x0000001042d37819 */ /* 0x000fe200000006ff */
[C---:B------:R-:W-:Y:S01]  /*23d0*/  FADD.FTZ R83, R181.reuse, R83 ;  /* 0x00000053b5537221 */ /* 0x040fe20000010000 */
[C---:B------:R-:W-:Y:S01]  /*23e0*/  PRMT R174, R64.reuse, 0x7632, R174 ;  /* 0x0000763240ae7816 */ /* 0x040fe200000000ae */
[----:B------:R-:W-:Y:S01]  /*23f0*/  FFMA.FTZ R82, R181, R143, R82 ;  /* 0x0000008fb5527223 */ /* 0x000fe20000010052 */
[----:B------:R-:W-:Y:S02]  /*2400*/  SHF.L.U32 R68, R64, 0x10, RZ ;  /* 0x0000001040447819 */ /* 0x000fe400000006ff */
[C---:B------:R-:W-:Y:S02]  /*2410*/  PRMT R66, R63.reuse, 0x7632, R66 ;  /* 0x000076323f427816 */ /* 0x040fe40000000042 */
[----:B------:R-:W-:Y:S02]  /*2420*/  SHF.L.U32 R65, R63, 0x10, RZ ;  /* 0x000000103f417819 */ /* 0x000fe400000006ff */
[----:B------:R-:W-:-:S02]  /*2430*/  PRMT R64, R60, 0x7632, R64 ;  /* 0x000076323c407816 */ /* 0x000fc40000000040 */
[----:B------:R-:W-:Y:S02]  /*2440*/  SHF.L.U32 R63, R60, 0x10, RZ ;  /* 0x000000103c3f7819 */ /* 0x000fe400000006ff */
[----:B------:R-:W-:Y:S01]  /*2450*/  SHF.L.U32 R233, R69, 0x10, RZ ;  /* 0x0000001045e97819 */ /* 0x000fe200000006ff */
[----:B------:R-:W-:Y:S01]  /*2460*/  FMUL.FTZ R237, R110, R186 ;  /* 0x000000ba6eed7220 */ /* 0x000fe20000410000 */
[----:B------:R-:W-:Y:S02]  /*2470*/  PRMT R75, R198, 0x7632, R75 ;  /* 0x00007632c64b7816 */ /* 0x000fe4000000004b */
[----:B------:R-:W-:Y:S02]  /*2480*/  SHF.L.U32 R181, R67, 0x10, RZ ;  /* 0x0000001043b57819 */ /* 0x000fe400000006ff */
[----:B------:R-:W-:Y:S01]  /*2490*/  SHF.L.U32 R60, R72, 0x10, RZ ;  /* 0x00000010483c7819 */ /* 0x000fe200000006ff */
[----:B------:R-:W-:Y:S01]  /*24a0*/  FFMA.FTZ R72, R206, R143, R73 ;  /* 0x0000008fce487223 */ /* 0x000fe20000010049 */
[----:B------:R-:W-:Y:S01]  /*24b0*/  SHF.L.U32 R69, R70, 0x10, RZ ;  /* 0x0000001046457819 */ /* 0x000fe200000006ff */
[----:B------:R-:W-:Y:S01]  /*24c0*/  FADD.FTZ R70, R217, R206 ;  /* 0x000000ced9467221 */ /* 0x000fe20000010000 */
        /* <DEDUP_REMOVED lines=8> */
[----:B------:R-:W-:-:S02]  /*2550*/  FMUL.FTZ R235, R111, R192 ;  /* 0x000000c06feb7220 */ /* 0x000fc40000410000 */
[----:B------:R-:W-:Y:S01]  /*2560*/  FADD.FTZ R70, R73, R208 ;  /* 0x000000d049467221 */ /* 0x000fe20000010000 */
[----:B------:R-:W-:Y:S01]  /*2570*/  FFMA.FTZ R72, R208, R183, R75 ;  /* 0x000000b7d0487223 */ /* 0x000fe2000001004b */
[C---:B------:R-:W-:Y:S01]  /*2580*/  PRMT R71, R194.reuse, 0x7632, R71 ;  /* 0x00007632c2477816 */ /* 0x040fe20000000047 */
[C---:B------:R-:W-:Y:S01]  /*2590*/  FADD.FTZ R106, R233.reuse, R106 ;  /* 0x0000006ae96a7221 */ /* 0x040fe20000010000 */
[----:B------:R-:W-:Y:S01]  /*25a0*/  SHF.L.U32 R194, R194, 0x10, RZ ;  /* 0x00000010c2c27819 */ /* 0x000fe200000006ff */
[----:B------:R-:W-:Y:S01]  /*25b0*/  FFMA.FTZ R171, R233, R142, R171 ;  /* 0x0000008ee9ab7223 */ /* 0x000fe200000100ab */
[----:B------:R-:W-:Y:S01]  /*25c0*/  FMUL.FTZ R233, R146, R233 ;  /* 0x000000e992e97220 */ /* 0x000fe20000410000 */
[----:B------:R-:W-:Y:S01]  /*25d0*/  FADD.FTZ R70, R70, R235 ;  /* 0x000000eb46467221 */ /* 0x000fe20000010000 */
[----:B------:R-:W-:Y:S01]  /*25e0*/  FFMA.FTZ R72, R235, R130, R72 ;  /* 0x00000082eb487223 */ /* 0x000fe20000010048 */
[----:B------:R-:W-:Y:S01]  /*25f0*/  SHF.L.U32 R204, R71, 0x10, RZ ;  /* 0x0000001047cc7819 */ /* 0x000fe200000006ff */
        /* <DEDUP_REMOVED lines=14> */
[----:B------:R-:W-:Y:S01]  /*26e0*/  SHF.L.U32 R198, R198, 0x10, RZ ;  /* 0x00000010c6c67819 */ /* 0x000fe200000006ff */
[C---:B------:R-:W-:Y:S01]  /*26f0*/  FADD.FTZ R93, R202.reuse, R93 ;  /* 0x0000005dca5d7221 */ /* 0x040fe20000010000 */
[----:B------:R-:W-:Y:S01]  /*2700*/  FFMA.FTZ R47, R202, R152, R47 ;  /* 0x00000098ca2f7223 */ /* 0x000fe2000001002f */
[----:B------:R-:W-:Y:S01]  /*2710*/  FMUL.FTZ R219, R118, R202 ;  /* 0x000000ca76db7220 */ /* 0x000fe20000410000 */
[----:B------:R-:W-:Y:S01]  /*2720*/  FMUL.FTZ R202, R156, R209 ;  /* 0x000000d19cca7220 */ /* 0x000fe20000410000 */
[----:B------:R-:W-:Y:S01]  /*2730*/  FADD.FTZ R75, R70, R229 ;  /* 0x000000e5464b7221 */ /* 0x000fe20000010000 */
[----:B------:R-:W-:Y:S01]  /*2740*/  FFMA.FTZ R181, R229, R136, R72 ;  /* 0x00000088e5b57223 */ /* 0x000fe20000010048 */
[----:B------:R-:W-:Y:S02]  /*2750*/  FMUL.FTZ R227, R114, R198 ;  /* 0x000000c672e37220 */ /* 0x000fe40000410000 */
[----:B------:R-:W-:Y:S01]  /*2760*/  FADD.FTZ R70, R75, R202 ;  /* 0x000000ca4b467221 */ /* 0x000fe20000010000 */
[----:B------:R-:W-:Y:S01]  /*2770*/  FFMA.FTZ R72, R202, R187, R181 ;  /* 0x000000bbca487223 */ /* 0x000fe200000100b5 */
[----:B------:R-:W-:-:S02]  /*2780*/  FMUL.FTZ R225, R157, R184 ;  /* 0x000000b89de17220 */ /* 0x000fc40000410000 */
[----:B------:R-:W-:Y:S01]  /*2790*/  FADD.FTZ R70, R70, R227 ;  /* 0x000000e346467221 */ /* 0x000fe20000010000 */
[----:B------:R-:W-:Y:S01]  /*27a0*/  FFMA.FTZ R72, R227, R138, R72 ;  /* 0x0000008ae3487223 */ /* 0x000fe20000010048 */
[----:B------:R-:W-:Y:S01]  /*27b0*/  SHF.L.U32 R125, R125, 0x10, RZ ;  /* 0x000000107d7d7819 */ /* 0x000fe200000006ff */
[----:B------:R-:W-:Y:S01]  /*27c0*/  FMUL.FTZ R223, R115, R188 ;  /* 0x000000bc73df7220 */ /* 0x000fe20000410000 */
        /* <DEDUP_REMOVED lines=15> */
[----:B------:R-:W-:Y:S01]  /*28c0*/  SHF.L.U32 R124, R124, 0x10, RZ ;  /* 0x000000107c7c7819 */ /* 0x000fe200000006ff */
        /* <DEDUP_REMOVED lines=11> */
[----:B------:R-:W-:-:S02]  /*2980*/  SHF.L.U32 R67, R74, 0x10, RZ ;  /* 0x000000104a437819 */ /* 0x000fc400000006ff */
[----:B------:R-:W-:Y:S01]  /*2990*/  SHF.L.U32 R75, R66, 0x10, RZ ;  /* 0x00000010424b7819 */ /* 0x000fe200000006ff */
        /* <DEDUP_REMOVED lines=11> */
[----:B------:R-:W-:Y:S02]  /*2a50*/  FMUL.FTZ R217, R161, R60 ;  /* 0x0000003ca1d97220 */ /* 0x000fe40000410000 */
[----:B------:R-:W-:Y:S01]  /*2a60*/  FADD.FTZ R66, R66, R219 ;  /* 0x000000db42427221 */ /* 0x000fe20000010000 */
[----:B------:R-:W-:Y:S01]  /*2a70*/  FFMA.FTZ R68, R219, R152, R68 ;  /* 0x00000098db447223 */ /* 0x000fe20000010044 */
[----:B------:R-:W-:Y:S02]  /*2a80*/  FADD.FTZ R104, R194, R104 ;  /* 0x00000068c2687221 */ /* 0x000fe40000010000 */
[----:B------:R-:W-:Y:S01]  /*2a90*/  FADD.FTZ R66, R66, R217 ;  /* 0x000000d942427221 */ /* 0x000fe20000010000 */
[----:B------:R-:W-:Y:S01]  /*2aa0*/  FFMA.FTZ R68, R217, R178, R68 ;  /* 0x000000b2d9447223 */ /* 0x000fe20000010044 */
[----:B------:R-:W-:Y:S01]  /*2ab0*/  FFMA.FTZ R59, R194, R134, R59 ;  /* 0x00000086c23b7223 */ /* 0x000fe2000001003b */
        /* <DEDUP_REMOVED lines=8> */
[C---:B------:R-:W-:Y:S01]  /*2b40*/  FADD.FTZ R97, R190.reuse, R97 ;  /* 0x00000061be617221 */ /* 0x040fe20000010000 */
[----:B------:R-:W-:Y:S01]  /*2b50*/  FFMA.FTZ R51, R190, R148, R51 ;  /* 0x00000094be337223 */ /* 0x000fe20000010033 */
[----:B------:R-:W-:Y:S01]  /*2b60*/  FMUL.FTZ R190, R163, R71 ;  /* 0x00000047a3be7220 */ /* 0x000fe20000410000 */
[----:B------:R-:W-:Y:S01]  /*2b70*/  FADD.FTZ R67, R67, R192 ;  /* 0x000000c043437221 */ /* 0x000fe20000010000 */
[----:B------:R-:W-:Y:S01]  /*2b80*/  FFMA.FTZ R69, R192, R197, R69 ;  /* 0x000000c5c0457223 */ /* 0x000fe20000010045 */
[----:B------:R-:W-:Y:S01]  /*2b90*/  @!P0 FMUL.FTZ R203, R172, R61 ;  /* 0x0000003daccb8220 */ /* 0x000fe20000410000 */
[----:B------:R-:W-:Y:S01]  /*2ba0*/  SHF.L.U32 R73, R174, 0x10, RZ ;  /* 0x00000010ae497819 */ /* 0x000fe200000006ff */
[C---:B------:R-:W-:Y:S01]  /*2bb0*/  FADD.FTZ R39, R60.reuse, R39 ;  /* 0x000000273c277221 */ /* 0x040fe20000010000 */
[----:B------:R-:W-:Y:S01]  /*2bc0*/  FFMA.FTZ R91, R60, R178, R91 ;  /* 0x000000b23c5b7223 */ /* 0x000fe2000001005b */
        /* <DEDUP_REMOVED lines=20> */
[----:B------:R-:W-:Y:S01]  /*2d10*/  FMUL.FTZ R128, R123, R63 ;  /* 0x0000003f7b807220 */ /* 0x000fe20000410000 */
[----:B------:R-:W-:Y:S01]  /*2d20*/  SHF.R.U32.HI R61, RZ, 0x5, R0 ;  /* 0x00000005ff3d7819 */ /* 0x000fe20000011600 */
        /* <DEDUP_REMOVED lines=44> */
.L_x_893:
[----:B------:R-:W3:Y:S01]  /*2ff0*/  @!P2 S2R R69, SR_CgaCtaId ;  /* 0x000000000045a919 */ /* 0x000ee20000008800 */
[----:B------:R-:W-:Y:S01]  /*3000*/  LOP3.LUT R61, R61, 0x7, RZ, 0xc0, !PT ;  /* 0x000000073d3d7812 */ /* 0x000fe200078ec0ff */
[----:B------:R-:W4:Y:S01]  /*3010*/  LDC R174, c[0x0][0x210] ;  /* 0x00008400ffae7b82 */ /* 0x000f220000000800 */
[----:B------:R-:W-:Y:S01]  /*3020*/  LOP3.LUT R216, R37, 0x1, RZ, 0xc0, !PT ;  /* 0x0000000125d87812 */ /* 0x000fe200078ec0ff */
[----:B01----:R-:W-:Y:S01]  /*3030*/  FADD.FTZ R60, R60, R65 ;  /* 0x000000413c3c7221 */ /* 0x003fe20000010000 */
[----:B------:R-:W-:Y:S01]  /*3040*/  LOP3.LUT P0, RZ, R61, 0x1f, R0, 0xf8, !PT ;  /* 0x0000001f3dff7812 */ /* 0x000fe2000780f800 */
[----:B------:R-:W-:Y:S05]  /*3050*/  WARPSYNC.ALL ;  /* 0x0000000000007948 */ /* 0x000fea0003800000 */
[----:B------:R-:W-:Y:S01]  /*3060*/  IADD3 R68, -R216, RZ, RZ ;  /* 0x000000ffd8447210 */ /* 0x000fe20007ffe1ff */
[----:B------:R-:W-:Y:S01]  /*3070*/  BSSY B0, `(.L_x_878) ;  /* 0x000002d000007945 */ /* 0x000fe20003800000 */
[----:B------:R-:W-:-:S02]  /*3080*/  LEA.HI R181, R0, R5, RZ, 0x18 ;  /* 0x0000000500b57211 */ /* 0x000fc400078fc0ff */
[----:B------:R-:W-:Y:S02]  /*3090*/  CS2R R74, SRZ ;  /* 0x00000000004a7805 */ /* 0x000fe4000001ff00 */
[----:B------:R-:W-:Y:S02]  /*30a0*/  @!P2 MOV R66, 0x400 ;  /* 0x000004000042a802 */ /* 0x000fe40000000f00 */
[----:B------:R-:W-:Y:S01]  /*30b0*/  SHF.L.U32 R210, R181, 0x2, RZ ;  /* 0x00000002b5d27819 */ /* 0x000fe200000006ff */
[----:B------:R-:W0:Y:S01]  /*30c0*/  @!P0 LDC.64 R124, c[0x0][0x250] ;  /* 0x00009400ff7c8b82 */ /* 0x000e220000000a00 */
[----:B------:R-:W-:Y:S02]  /*30d0*/  @!P2 IADD3 R61, R62, R61, RZ ;  /* 0x0000003d3e3da210 */ /* 0x000fe40007ffe0ff */
[----:B----4-:R-:W-:-:S04]  /*30e0*/  SHF.L.U32 R67, R174, 0x2, RZ ;  /* 0x00000002ae437819 */ /* 0x010fc800000006ff */
[----:B------:R-:W-:Y:S02]  /*30f0*/  LOP3.LUT R67, R68, R67, RZ, 0xc0, !PT ;  /* 0x0000004344437212 */ /* 0x000fe400078ec0ff */
[----:B---3--:R-:W-:Y:S02]  /*3100*/  @!P2 LEA R66, R69, R66, 0x18 ;  /* 0x000000424542a211 */ /* 0x008fe400078ec0ff */
[----:B------:R-:W-:Y:S02]  /*3110*/  IADD3 R210, P3, R67, R210, RZ ;  /* 0x000000d243d27210 */ /* 0x000fe40007f7e0ff */
[----:B------:R-:W-:Y:S01]  /*3120*/  @!P2 LEA R66, R61, R66, 0x3 ;  /* 0x000000423d42a211 */ /* 0x000fe200078e18ff */
[----:B--2---:R-:W-:Y:S01]  /*3130*/  FADD.FTZ R61, R63, R64 ;  /* 0x000000403f3d7221 */ /* 0x004fe20000010000 */
[----:B------:R-:W-:Y:S02]  /*3140*/  @!P0 IADD3 R63, P4, R2, R210, RZ ;  /* 0x000000d2023f8210 */ /* 0x000fe40007f9e0ff */
[----:B------:R-:W-:-:S02]  /*3150*/  IADD3.X R212, RZ, RZ, RZ, P3, !PT ;  /* 0x000000ffffd47210 */ /* 0x000fc40001ffe4ff */
[----:B------:R1:W-:Y:S01]  /*3160*/  @!P2 STS.64 [R66], R60 ;  /* 0x0000003c4200a388 */ /* 0x0003e20000000a00 */
[----:B------:R-:W-:Y:S01]  /*3170*/  BAR.SYNC.DEFER_BLOCKING 0x0 ;  /* 0x0000000000007b1d */ /* 0x000fe20000010000 */
[----:B------:R-:W-:Y:S02]  /*3180*/  @!P0 IADD3.X R64, RZ, R212, RZ, P4, !PT ;  /* 0x000000d4ff408210 */ /* 0x000fe400027fe4ff */
        /* <DEDUP_REMOVED lines=27> */
.L_x_879:
[----:B------:R-:W-:Y:S05]  /*3340*/  BSYNC B0 ;  /* 0x0000000000007941 */ /* 0x000fea0003800000 */
.L_x_878:
[----:B------:R-:W-:Y:S01]  /*3350*/  ISETP.NE.AND P2, PT, R0, RZ, PT ;  /* 0x000000ff0000720c */ /* 0x000fe20003f45270 */
[----:B------:R0:W-:Y:S01]  /*3360*/  @!P0 STG.E.64 desc[UR6][R124.64], R74 ;  /* 0x0000004a7c008986 */ /* 0x0001e2000c101b06 */
[----:B------:R-:W-:-:S11]  /*3370*/  ISETP.NE.AND P0, PT, R216, RZ, PT ;  /* 0x000000ffd800720c */ /* 0x000fd60003f05270 */
[----:B------:R-:W-:Y:S05]  /*3380*/  @P2 BRA `(.L_x_880) ;  /* 0x0000000000502947 */ /* 0x000fea0003800000 */
[----:B-1----:R-:W-:Y:S01]  /*3390*/  SEL R60, R174, RZ, P0 ;  /* 0x000000ffae3c7207 */ /* 0x002fe20000000000 */
        /* <DEDUP_REMOVED lines=14> */
.L_x_881:
[----:B------:R-:W2:Y:S04]  /*3480*/  LDG.E.STRONG.GPU R62, desc[UR6][R60.64] ;  /* 0x000000063c3e7981 */ /* 0x000ea8000c1ef900 */
[----:B--2---:R-:W-:Y:S01]  /*3490*/  CCTL.IVALL ;  /* 0x00000000ff00798f */ /* 0x004fe20002000000 */
[----:B------:R-:W-:Y:S05]  /*34a0*/  YIELD ;  /* 0x0000000000007946 */ /* 0x000fea0003800000 */
[----:B------:R-:W-:-:S13]  /*34b0*/  ISETP.NE.AND P0, PT, R62, R65, PT ;  /* 0x000000413e00720c */ /* 0x000fda0003f05270 */
[----:B------:R-:W-:Y:S05]  /*34c0*/  @P0 BRA `(.L_x_881) ;  /* 0xfffffffc00ec0947 */ /* 0x000fea000383ffff */
.L_x_880:
[----:B------:R-:W-:Y:S01]  /*34d0*/  ISETP.GT.U32.AND P0, PT, R3, 0x3, PT ;  /* 0x000000030300780c */ /* 0x000fe20003f04070 */
[----:B------:R-:W-:Y:S05]  /*34e0*/  WARPSYNC.ALL ;  /* 0x0000000000007948 */ /* 0x000fea0003800000 */
[----:B------:R-:W-:Y:S01]  /*34f0*/  BAR.SYNC.DEFER_BLOCKING 0x0 ;  /* 0x0000000000007b1d */ /* 0x000fe20000010000 */
[----:B-1----:R-:W-:-:S05]  /*3500*/  CS2R R62, SRZ ;  /* 0x00000000003e7805 */ /* 0x002fca000001ff00 */
[----:B------:R-:W-:Y:S02]  /*3510*/  ULDC.64 UR4, c[0x0][0x280] ;  /* 0x0000a00000047ab9 */ /* 0x000fe40000000a00 */
[----:B------:R-:W1:Y:S01]  /*3520*/  @!P0 LDC.64 R60, c[0x0][0x250] ;  /* 0x00009400ff3c8b82 */ /* 0x000e620000000a00 */
[----:B------:R-:W-:-:S04]  /*3530*/  @!P0 IADD3 R210, P2, R3, R210, RZ ;  /* 0x000000d203d28210 */ /* 0x000fc80007f5e0ff */
[----:B------:R-:W-:Y:S02]  /*3540*/  @!P0 IADD3.X R212, RZ, R212, RZ, P2, !PT ;  /* 0x000000d4ffd48210 */ /* 0x000fe400017fe4ff */
[----:B-1----:R-:W-:-:S04]  /*3550*/  @!P0 LEA R60, P2, R210, R60, 0x3 ;  /* 0x0000003cd23c8211 */ /* 0x002fc800078418ff */
[----:B------:R-:W-:-:S05]  /*3560*/  @!P0 LEA.HI.X R61, R210, R61, R212, 0x3, P2 ;  /* 0x0000003dd23d8211 */ /* 0x000fca00010f1cd4 */
[----:B------:R-:W2:Y:S01]  /*3570*/  @!P0 LDG.E.64 R62, desc[UR6][R60.64] ;  /* 0x000000063c3e8981 */ /* 0x000ea2000c1e1b00 */
[----:B------:R-:W-:Y:S02]  /*3580*/  IADD3 R7, R7, R174, RZ ;  /* 0x000000ae07077210 */ /* 0x000fe40007ffe0ff */
[----:B------:R-:W-:-:S04]  /*3590*/  IADD3 R37, R37, 0x1, RZ ;  /* 0x0000000125257810 */ /* 0x000fc80007ffe0ff */
[----:B------:R-:W-:Y:S01]  /*35a0*/  LOP3.LUT R37, R37, 0x3, RZ, 0xc0, !PT ;  /* 0x0000000325257812 */ /* 0x000fe200078ec0ff */
[----:B--2---:R-:W1:Y:S04]  /*35b0*/  SHFL.BFLY PT, R65, R62, 0x1, 0x1f ;  /* 0x0c201f003e417f89 */ /* 0x004e6800000e0000 */
[----:B------:R-:W2:Y:S01]  /*35c0*/  SHFL.BFLY PT, R64, R63, 0x1, 0x1f ;  /* 0x0c201f003f407f89 */ /* 0x000ea200000e0000 */
[----:B-1----:R-:W-:Y:S01]  /*35d0*/  FADD.FTZ R65, R65, R62 ;  /* 0x0000003e41417221 */ /* 0x002fe20000010000 */
[----:B--2---:R-:W-:-:S04]  /*35e0*/  FADD.FTZ R64, R64, R63 ;  /* 0x0000003f40407221 */ /* 0x004fc80000010000 */
[----:B------:R-:W1:Y:S04]  /*35f0*/  SHFL.BFLY PT, R66, R65, 0x2, 0x1f ;  /* 0x0c401f0041427f89 */ /* 0x000e6800000e0000 */
[----:B------:R-:W2:Y:S01]  /*3600*/  SHFL.BFLY PT, R67, R64, 0x2, 0x1f ;  /* 0x0c401f0040437f89 */ /* 0x000ea200000e0000 */
[----:B-1----:R-:W-:Y:S01]  /*3610*/  FADD.FTZ R66, R65, R66 ;  /* 0x0000004241427221 */ /* 0x002fe20000010000 */
[----:B--2---:R-:W-:-:S04]  /*3620*/  FADD.FTZ R67, R64, R67 ;  /* 0x0000004340437221 */ /* 0x004fc80000010000 */
[----:B------:R-:W1:Y:S01]  /*3630*/  SHFL.BFLY PT, R69, R66, 0x4, 0x1f ;  /* 0x0c801f0042457f89 */ /* 0x000e6200000e0000 */
[C---:B------:R-:W-:Y:S01]  /*3640*/  LEA R64, P0, R141.reuse, UR4, 0x3 ;  /* 0x000000048d407c11 */ /* 0x040fe2000f8018ff */
[----:B------:R-:W-:Y:S02]  /*3650*/  ULDC UR4, c[0x0][0x214] ;  /* 0x0000850000047ab9 */ /* 0x000fe40000000800 */
[----:B------:R-:W2:Y:S01]  /*3660*/  SHFL.BFLY PT, R68, R67, 0x4, 0x1f ;  /* 0x0c801f0043447f89 */ /* 0x000ea200000e0000 */
[----:B------:R-:W-:Y:S02]  /*3670*/  LEA.HI.X R65, R141, UR5, RZ, 0x3, P0 ;  /* 0x000000058d417c11 */ /* 0x000fe400080f1cff */
[----:B------:R-:W-:Y:S01]  /*3680*/  ISETP.GE.AND P0, PT, R7, UR4, PT ;  /* 0x0000000407007c0c */ /* 0x000fe2000bf06270 */
[----:B-1----:R-:W-:Y:S01]  /*3690*/  FADD.FTZ R69, R66, R69 ;  /* 0x0000004542457221 */ /* 0x002fe20000010000 */
[----:B--2---:R-:W-:-:S04]  /*36a0*/  FADD.FTZ R68, R67, R68 ;  /* 0x0000004443447221 */ /* 0x004fc80000010000 */
[----:B------:R-:W1:Y:S04]  /*36b0*/  SHFL.BFLY PT, R60, R69, 0x8, 0x1f ;  /* 0x0d001f00453c7f89 */ /* 0x000e6800000e0000 */
[----:B------:R-:W2:Y:S01]  /*36c0*/  SHFL.BFLY PT, R61, R68, 0x8, 0x1f ;  /* 0x0d001f00443d7f89 */ /* 0x000ea200000e0000 */
[----:B-1----:R-:W-:Y:S01]  /*36d0*/  FADD.FTZ R60, R69, R60 ;  /* 0x0000003c453c7221 */ /* 0x002fe20000010000 */
[----:B--2---:R-:W-:-:S04]  /*36e0*/  FADD.FTZ R61, R68, R61 ;  /* 0x0000003d443d7221 */ /* 0x004fc80000010000 */
[----:B------:R-:W1:Y:S04]  /*36f0*/  SHFL.BFLY PT, R63, R60, 0x10, 0x1f ;  /* 0x0e001f003c3f7f89 */ /* 0x000e6800000e0000 */
[----:B------:R-:W2:Y:S01]  /*3700*/  SHFL.BFLY PT, R62, R61, 0x10, 0x1f ;  /* 0x0e001f003d3e7f89 */ /* 0x000ea200000e0000 */
[----:B-1----:R-:W-:Y:S01]  /*3710*/  FADD.FTZ R63, R60, R63 ;  /* 0x0000003f3c3f7221 */ /* 0x002fe20000010000 */
[----:B--2---:R-:W-:-:S03]  /*3720*/  FADD.FTZ R62, R61, R62 ;  /* 0x0000003e3d3e7221 */ /* 0x004fc60000010000 */
[----:B------:R-:W-:Y:S01]  /*3730*/  FMUL.FTZ R63, R63, 3.2552085031056776643e-05 ;  /* 0x380888893f3f7820 */ /* 0x000fe20000410000 */
[----:B------:R-:W-:-:S04]  /*3740*/  FMUL.FTZ R62, R62, 3.2552085031056776643e-05 ;  /* 0x380888893e3e7820 */ /* 0x000fc80000410000 */
        /* <DEDUP_REMOVED lines=33> */
[----:B------:R-:W1:Y:S01]  /*3960*/  LDC.64 R142, c[0x0][0x280] ;  /* 0x0000a000ff8e7b82 */ /* 0x000e620000000a00 */
        /* <DEDUP_REMOVED lines=11> */
[----:B------:R-:W-:Y:S01]  /*3a20*/  FADD.FTZ R225, R225, -R176 ;  /* 0x800000b0e1e17221 */ /* 0x000fe20000010000 */
[----:B------:R-:W-:Y:S01]  /*3a30*/  FMUL.FTZ R138, R172, R237 ;  /* 0x000000edac8a7220 */ /* 0x000fe20000410000 */
[----:B------:R-:W-:Y:S01]  /*3a40*/  FADD.FTZ R189, R200, -R189 ;  /* 0x800000bdc8bd7221 */ /* 0x000fe20000010000 */
[----:B------:R-:W-:Y:S01]  /*3a50*/  FMUL.FTZ R134, R172, R235 ;  /* 0x000000ebac867220 */ /* 0x000fe20000410000 */
[----:B------:R-:W-:Y:S01]  /*3a60*/  FADD.FTZ R213, R213, -R148 ;  /* 0x80000094d5d57221 */ /* 0x000fe20000010000 */
[----:B------:R-:W-:Y:S01]  /*3a70*/  FADD.FTZ R191, R198, -R191 ;  /* 0x800000bfc6bf7221 */ /* 0x000fe20000010000 */
[----:B------:R-:W-:Y:S01]  /*3a80*/  FADD.FTZ R207, R128, -R207 ;  /* 0x800000cf80cf7221 */ /* 0x000fe20000010000 */
[----:B------:R-:W-:Y:S01]  /*3a90*/  FMUL.FTZ R130, R172, R231 ;  /* 0x000000e7ac827220 */ /* 0x000fe20000410000 */
[----:B------:R-:W-:Y:S01]  /*3aa0*/  FADD.FTZ R221, R221, -R150 ;  /* 0x80000096dddd7221 */ /* 0x000fe20000010000 */
[----:B------:R-:W-:Y:S01]  /*3ab0*/  FADD.FTZ R193, R196, -R193 ;  /* 0x800000c1c4c17221 */ /* 0x000fe20000010000 */
[----:B------:R-:W-:Y:S01]  /*3ac0*/  FMUL.FTZ R126, R172, R229 ;  /* 0x000000e5ac7e7220 */ /* 0x000fe20000410000 */
[----:B------:R-:W-:Y:S01]  /*3ad0*/  FADD.FTZ R219, R219, -R152 ;  /* 0x80000098dbdb7221 */ /* 0x000fe20000010000 */
[----:B-1----:R-:W-:-:S04]  /*3ae0*/  IMAD.WIDE.U32 R68, R139, 0x8, R142 ;  /* 0x000000088b447825 */ /* 0x002fc800078e008e */
[C---:B------:R-:W-:Y:S01]  /*3af0*/  FMUL.FTZ R139, R172.reuse, R127 ;  /* 0x0000007fac8b7220 */ /* 0x040fe20000410000 */
[C---:B------:R-:W-:Y:S01]  /*3b00*/  FMUL.FTZ R127, R172.reuse, R185 ;  /* 0x000000b9ac7f7220 */ /* 0x040fe20000410000 */
[----:B------:R-:W-:Y:S01]  /*3b10*/  FADD.FTZ R217, R217, -R178 ;  /* 0x800000b2d9d97221 */ /* 0x000fe20000010000 */
[----:B------:R-:W-:Y:S01]  /*3b20*/  IMAD.WIDE.U32 R140, R151, 0x8, R142 ;  /* 0x00000008978c7825 */ /* 0x000fe200078e008e */
[----:B------:R-:W-:Y:S03]  /*3b30*/  STG.E.64 desc[UR6][R64.64], R62 ;  /* 0x0000003e40007986 */ /* 0x000fe6000c101b06 */
[----:B------:R-:W-:Y:S01]  /*3b40*/  FMUL.FTZ R148, R172, R227 ;  /* 0x000000e3ac947220 */ /* 0x000fe20000410000 */
[----:B------:R-:W-:Y:S01]  /*3b50*/  FADD.FTZ R215, R215, -R154 ;  /* 0x8000009ad7d77221 */ /* 0x000fe20000010000 */
[----:B0-----:R-:W-:-:S04]  /*3b60*/  IMAD.WIDE.U32 R124, R135, 0x8, R142 ;  /* 0x00000008877c7825 */ /* 0x001fc800078e008e */
[----:B------:R-:W-:Y:S01]  /*3b70*/  FMUL.FTZ R135, R172, R233 ;  /* 0x000000e9ac877220 */ /* 0x000fe20000410000 */
[----:B------:R-:W-:Y:S01]  /*3b80*/  FADD.FTZ R195, R194, -R195 ;  /* 0x800000c3c2c37221 */ /* 0x000fe20000010000 */
[----:B------:R-:W-:Y:S01]  /*3b90*/  STG.E.64 desc[UR6][R140.64], R138 ;  /* 0x0000008a8c007986 */ /* 0x000fe2000c101b06 */
[----:B------:R-:W-:-:S04]  /*3ba0*/  IMAD.WIDE.U32 R136, R137, 0x8, R142 ;  /* 0x0000000889887825 */ /* 0x000fc800078e008e */
[C---:B------:R-:W-:Y:S01]  /*3bb0*/  FMUL.FTZ R151, R172.reuse, R189 ;  /* 0x000000bdac977220 */ /* 0x040fe20000410000 */
[----:B------:R-:W-:Y:S01]  /*3bc0*/  FMUL.FTZ R150, R172, R223 ;  /* 0x000000dfac967220 */ /* 0x000fe20000410000 */
[----:B------:R-:W-:Y:S01]  /*3bd0*/  FADD.FTZ R197, R192, -R197 ;  /* 0x800000c5c0c57221 */ /* 0x000fe20000010000 */
[----:B------:R-:W-:-:S04]  /*3be0*/  IMAD.WIDE.U32 R74, R131, 0x8, R142 ;  /* 0x00000008834a7825 */ /* 0x000fc800078e008e */
[----:B------:R-:W-:Y:S01]  /*3bf0*/  FMUL.FTZ R131, R172, R183 ;  /* 0x000000b7ac837220 */ /* 0x000fe20000410000 */
[----:B------:R-:W-:Y:S01]  /*3c00*/  FADD.FTZ R199, R190, -R199 ;  /* 0x800000c7bec77221 */ /* 0x000fe20000010000 */
[----:B------:R0:W-:Y:S01]  /*3c10*/  STG.E.64 desc[UR6][R136.64], R134 ;  /* 0x0000008688007986 */ /* 0x0001e2000c101b06 */
[----:B------:R-:W-:-:S04]  /*3c20*/  IMAD.WIDE.U32 R132, R133, 0x8, R142 ;  /* 0x0000000885847825 */ /* 0x000fc800078e008e */
[----:B------:R-:W-:Y:S01]  /*3c30*/  FMUL.FTZ R152, R172, R213 ;  /* 0x000000d5ac987220 */ /* 0x000fe20000410000 */
[----:B------:R-:W-:Y:S01]  /*3c40*/  FADD.FTZ R211, R211, -R180 ;  /* 0x800000b4d3d37221 */ /* 0x000fe20000010000 */
[----:B------:R-:W-:Y:S01]  /*3c50*/  FADD.FTZ R201, R188, -R201 ;  /* 0x800000c9bcc97221 */ /* 0x000fe20000010000 */
[----:B------:R-:W-:Y:S01]  /*3c60*/  IMAD.WIDE.U32 R128, R129, 0x8, R142 ;  /* 0x0000000881807825 */ /* 0x000fe200078e008e */
[----:B------:R1:W-:Y:S03]  /*3c70*/  STG.E.64 desc[UR6][R132.64], R130 ;  /* 0x0000008284007986 */ /* 0x0003e6000c101b06 */
[----:B------:R-:W-:Y:S01]  /*3c80*/  FMUL.FTZ R154, R172, R221 ;  /* 0x000000ddac9a7220 */ /* 0x000fe20000410000 */
[----:B------:R-:W-:Y:S01]  /*3c90*/  FADD.FTZ R203, R186, -R203 ;  /* 0x800000cbbacb7221 */ /* 0x000fe20000010000 */
[----:B------:R-:W-:-:S04]  /*3ca0*/  IMAD.WIDE.U32 R72, R149, 0x8, R142 ;  /* 0x0000000895487825 */ /* 0x000fc800078e008e */
[----:B------:R-:W-:Y:S01]  /*3cb0*/  FMUL.FTZ R149, R172, R225 ;  /* 0x000000e1ac957220 */ /* 0x000fe20000410000 */
[----:B------:R-:W-:Y:S01]  /*3cc0*/  FADD.FTZ R205, R184, -R205 ;  /* 0x800000cdb8cd7221 */ /* 0x000fe20000010000 */
[----:B------:R2:W-:Y:S01]  /*3cd0*/  STG.E.64 desc[UR6][R128.64], R126 ;  /* 0x0000007e80007986 */ /* 0x0005e2000c101b06 */
[----:B------:R-:W-:-:S04]  /*3ce0*/  IMAD.WIDE.U32 R70, R153, 0x8, R142 ;  /* 0x0000000899467825 */ /* 0x000fc800078e008e */
[C---:B------:R-:W-:Y:S01]  /*3cf0*/  FMUL.FTZ R153, R172.reuse, R191 ;  /* 0x000000bfac997220 */ /* 0x040fe20000410000 */
[C---:B0-----:R-:W-:Y:S01]  /*3d00*/  FMUL.FTZ R135, R172.reuse, R217 ;  /* 0x000000d9ac877220 */ /* 0x041fe20000410000 */
[----:B------:R-:W-:Y:S01]  /*3d10*/  FMUL.FTZ R134, R172, R219 ;  /* 0x000000dbac867220 */ /* 0x000fe20000410000 */
[----:B------:R-:W-:-:S04]  /*3d20*/  IMAD.WIDE.U32 R60, R155, 0x8, R142 ;  /* 0x000000089b3c7825 */ /* 0x000fc800078e008e */
[----:B------:R-:W-:Y:S01]  /*3d30*/  FMUL.FTZ R155, R172, R193 ;  /* 0x000000c1ac9b7220 */ /* 0x000fe20000410000 */
[----:B------:R-:W-:Y:S01]  /*3d40*/  FADD.FTZ R209, R209, -R182 ;  /* 0x800000b6d1d17221 */ /* 0x000fe20000010000 */
[----:B------:R0:W-:Y:S01]  /*3d50*/  STG.E.64 desc[UR6][R68.64], R148 ;  /* 0x0000009444007986 */ /* 0x0001e2000c101b06 */
[----:B------:R-:W-:-:S04]  /*3d60*/  IMAD.WIDE.U32 R66, R173, 0x8, R142 ;  /* 0x00000008ad427825 */ /* 0x000fc800078e008e */
[C---:B-1----:R-:W-:Y:S01]  /*3d70*/  FMUL.FTZ R131, R172.reuse, R201 ;  /* 0x000000c9ac837220 */ /* 0x042fe20000410000 */
[----:B------:R-:W-:Y:S01]  /*3d80*/  FMUL.FTZ R130, R172, R211 ;  /* 0x000000d3ac827220 */ /* 0x000fe20000410000 */
[----:B------:R-:W-:Y:S01]  /*3d90*/  STG.E.64 desc[UR6][R124.64], R150 ;  /* 0x000000967c007986 */ /* 0x000fe2000c101b06 */
[----:B------:R-:W-:-:S04]  /*3da0*/  IMAD.WIDE.U32 R64, R177, 0x8, R142 ;  /* 0x00000008b1407825 */ /* 0x000fc800078e008e */
[C---:B--2---:R-:W-:Y:S01]  /*3db0*/  FMUL.FTZ R127, R172.reuse, R195 ;  /* 0x000000c3ac7f7220 */ /* 0x044fe20000410000 */
[C---:B------:R-:W-:Y:S01]  /*3dc0*/  FMUL.FTZ R126, R172.reuse, R215 ;  /* 0x000000d7ac7e7220 */ /* 0x040fe20000410000 */
[C---:B------:R-:W-:Y:S01]  /*3dd0*/  FMUL.FTZ R129, R172.reuse, R199 ;  /* 0x000000c7ac817220 */ /* 0x040fe20000410000 */
[C---:B------:R-:W-:Y:S01]  /*3de0*/  FMUL.FTZ R128, R172.reuse, R197 ;  /* 0x000000c5ac807220 */ /* 0x040fe20000410000 */
[----:B------:R1:W-:Y:S01]  /*3df0*/  STG.E.64 desc[UR6][R74.64], R152 ;  /* 0x000000984a007986 */ /* 0x0003e2000c101b06 */
[--C-:B------:R-:W-:Y:S01]  /*3e00*/  IMAD.WIDE.U32 R62, R179, 0x8, R142.reuse ;  /* 0x00000008b33e7825 */ /* 0x100fe200078e008e */
[----:B------:R-:W-:Y:S02]  /*3e10*/  SEL R132, RZ, 0x1, P1 ;  /* 0x00000001ff847807 */ /* 0x000fe40000800000 */
[----:B------:R2:W-:Y:S01]  /*3e20*/  STG.E.64 desc[UR6][R72.64], R154 ;  /* 0x0000009a48007986 */ /* 0x0005e2000c101b06 */
[C---:B0-----:R-:W-:Y:S01]  /*3e30*/  FMUL.FTZ R69, R172.reuse, R205 ;  /* 0x000000cdac457220 */ /* 0x041fe20000410000 */
[C---:B------:R-:W-:Y:S01]  /*3e40*/  FMUL.FTZ R68, R172.reuse, R203 ;  /* 0x000000cbac447220 */ /* 0x040fe20000410000 */
[----:B------:R-:W-:Y:S01]  /*3e50*/  IMAD.WIDE.U32 R142, R175, 0x8, R142 ;  /* 0x00000008af8e7825 */ /* 0x000fe200078e008e */
[----:B------:R2:W-:Y:S04]  /*3e60*/  STG.E.64 desc[UR6][R70.64], R134 ;  /* 0x0000008646007986 */ /* 0x0005e8000c101b06 */
[----:B------:R2:W-:Y:S01]  /*3e70*/  STG.E.64 desc[UR6][R60.64], R126 ;  /* 0x0000007e3c007986 */ /* 0x0005e2000c101b06 */
[C---:B-1----:R-:W-:Y:S01]  /*3e80*/  FMUL.FTZ R75, R172.reuse, R209 ;  /* 0x000000d1ac4b7220 */ /* 0x042fe20000410000 */
[----:B------:R-:W-:-:S02]  /*3e90*/  FMUL.FTZ R74, R172, R207 ;  /* 0x000000cfac4a7220 */ /* 0x000fc40000410000 */
[----:B------:R2:W-:Y:S04]  /*3ea0*/  STG.E.64 desc[UR6][R66.64], R128 ;  /* 0x0000008042007986 */ /* 0x0005e8000c101b06 */
[----:B------:R2:W-:Y:S04]  /*3eb0*/  STG.E.64 desc[UR6][R64.64], R130 ;  /* 0x0000008240007986 */ /* 0x0005e8000c101b06 */
[----:B------:R2:W-:Y:S04]  /*3ec0*/  STG.E.64 desc[UR6][R62.64], R68 ;  /* 0x000000443e007986 */ /* 0x0005e8000c101b06 */
[----:B------:R2:W-:Y:S01]  /*3ed0*/  STG.E.64 desc[UR6][R142.64], R74 ;  /* 0x0000004a8e007986 */ /* 0x0005e2000c101b06 */
        /* <DEDUP_REMOVED lines=53> */
.L_x_876:
[----:B------:R-:W0:Y:S01]  /*4230*/  LDC.64 R100, c[0x0][0x270] ;  /* 0x00009c00ff647b82 */ /* 0x000e220000000a00 */
[----:B------:R-:W-:-:S05]  /*4240*/  IMAD R181, R181, 0x3c00, R4 ;  /* 0x00003c00b5b57824 */ /* 0x000fca00078e0204 */
[C---:B------:R-:W-:Y:S02]  /*4250*/  IADD3 R7, R181.reuse, 0x400, RZ ;  /* 0x00000400b5077810 */ /* 0x040fe40007ffe0ff */
[----:B------:R-:W1:Y:S01]  /*4260*/  LDC.64 R102, c[0x0][0x278] ;  /* 0x00009e00ff667b82 */ /* 0x000e620000000a00 */
[C---:B------:R-:W-:Y:S02]  /*4270*/  IADD3 R41, R181.reuse, 0x800, RZ ;  /* 0x00000800b5297810 */ /* 0x040fe40007ffe0ff */
[C---:B------:R-:W-:Y:S02]  /*4280*/  IADD3 R55, R181.reuse, 0xc00, RZ ;  /* 0x00000c00b5377810 */ /* 0x040fe40007ffe0ff */
[C---:B------:R-:W-:Y:S02]  /*4290*/  IADD3 R59, R181.reuse, 0x1000, RZ ;  /* 0x00001000b53b7810 */ /* 0x040fe40007ffe0ff */
[C---:B--2---:R-:W-:Y:S02]  /*42a0*/  IADD3 R63, R181.reuse, 0x1400, RZ ;  /* 0x00001400b53f7810 */ /* 0x044fe40007ffe0ff */
[----:B------:R-:W-:-:S02]  /*42b0*/  IADD3 R67, R181, 0x1800, RZ ;  /* 0x00001800b5437810 */ /* 0x000fc40007ffe0ff */
[C---:B------:R-:W-:Y:S02]  /*42c0*/  IADD3 R71, R181.reuse, 0x1c00, RZ ;  /* 0x00001c00b5477810 */ /* 0x040fe40007ffe0ff */
[C---:B------:R-:W-:Y:S02]  /*42d0*/  IADD3 R75, R181.reuse, 0x2000, RZ ;  /* 0x00002000b54b7810 */ /* 0x040fe40007ffe0ff */
[C---:B------:R-:W-:Y:S01]  /*42e0*/  IADD3 R83, R181.reuse, 0x2400, RZ ;  /* 0x00002400b5537810 */ /* 0x040fe20007ffe0ff */
[C-C-:B0-----:R-:W-:Y:S01]  /*42f0*/  IMAD.WIDE.U32 R2, R181.reuse, 0x8, R100.reuse ;  /* 0x00000008b5027825 */ /* 0x141fe200078e0064 */
[C---:B------:R-:W-:Y:S02]  /*4300*/  IADD3 R87, R181.reuse, 0x2800, RZ ;  /* 0x00002800b5577810 */ /* 0x040fe40007ffe0ff */
[----:B------:R-:W-:Y:S01]  /*4310*/  IADD3 R91, R181, 0x2c00, RZ ;  /* 0x00002c00b55b7810 */ /* 0x000fe20007ffe0ff */
[----:B------:R-:W-:Y:S01]  /*4320*/  IMAD.WIDE.U32 R4, R7, 0x8, R100 ;  /* 0x0000000807047825 */ /* 0x000fe200078e0064 */
[----:B------:R0:W-:Y:S01]  /*4330*/  STG.E.64 desc[UR6][R2.64], R108 ;  /* 0x0000006c02007986 */ /* 0x0001e2000c101b06 */
[----:B------:R-:W-:-:S02]  /*4340*/  IADD3 R95, R181, 0x3000, RZ ;  /* 0x00003000b55f7810 */ /* 0x000fc40007ffe0ff */
[----:B-1----:R-:W-:Y:S01]  /*4350*/  IMAD.WIDE.U32 R6, R7, 0x8, R102 ;  /* 0x0000000807067825 */ /* 0x002fe200078e0066 */
[----:B------:R-:W-:-:S03]  /*4360*/  IADD3 R99, R181, 0x3400, RZ ;  /* 0x00003400b5637810 */ /* 0x000fc60007ffe0ff */
[----:B------:R-:W-:-:S04]  /*4370*/  IMAD.WIDE.U32 R38, R41, 0x8, R100 ;  /* 0x0000000829267825 */ /* 0x000fc800078e0064 */
[----:B------:R-:W-:Y:S01]  /*4380*/  IMAD.WIDE.U32 R40, R41, 0x8, R102 ;  /* 0x0000000829287825 */ /* 0x000fe200078e0066 */
[----:B0-----:R-:W-:-:S03]  /*4390*/  IADD3 R109, R181, 0x3800, RZ ;  /* 0x00003800b56d7810 */ /* 0x001fc60007ffe0ff */
[----:B------:R-:W-:-:S04]  /*43a0*/  IMAD.WIDE.U32 R2, R181, 0x8, R102 ;  /* 0x00000008b5027825 */ /* 0x000fc800078e0066 */
[C---:B------:R-:W-:Y:S01]  /*43b0*/  IMAD.WIDE.U32 R46, R55.reuse, 0x8, R100 ;  /* 0x00000008372e7825 */ /* 0x040fe200078e0064 */
[----:B------:R-:W-:Y:S03]  /*43c0*/  STG.E.64 desc[UR6][R2.64], R8 ;  /* 0x0000000802007986 */ /* 0x000fe6000c101b06 */
[----:B------:R-:W-:Y:S01]  /*43d0*/  IMAD.WIDE.U32 R54, R55, 0x8, R102 ;  /* 0x0000000837367825 */ /* 0x000fe200078e0066 */
[----:B------:R-:W-:Y:S03]  /*43e0*/  STG.E.64 desc[UR6][R4.64], R12 ;  /* 0x0000000c04007986 */ /* 0x000fe6000c101b06 */
        /* <DEDUP_REMOVED lines=43> */
[----:B------:R-:W-:Y:S04]  /*46a0*/  STG.E.64 desc[UR6][R92.64], R110 ;  /* 0x0000006e5c007986 */ /* 0x000fe8000c101b06 */
[----:B------:R-:W-:Y:S04]  /*46b0*/  STG.E.64 desc[UR6][R94.64], R42 ;  /* 0x0000002a5e007986 */ /* 0x000fe8000c101b06 */
[----:B------:R-:W-:Y:S04]  /*46c0*/  STG.E.64 desc[UR6][R96.64], R106 ;  /* 0x0000006a60007986 */ /* 0x000fe8000c101b06 */
[----:B------:R-:W-:Y:S04]  /*46d0*/  STG.E.64 desc[UR6][R98.64], R114 ;  /* 0x0000007262007986 */ /* 0x000fe8000c101b06 */
[----:B------:R-:W-:Y:S04]  /*46e0*/  STG.E.64 desc[UR6][R100.64], R168 ;  /* 0x000000a864007986 */ /* 0x000fe8000c101b06 */
[----:B------:R-:W-:Y:S01]  /*46f0*/  STG.E.64 desc[UR6][R102.64], R112 ;  /* 0x0000007066007986 */ /* 0x000fe2000c101b06 */
[----:B------:R-:W-:Y:S05]  /*4700*/  EXIT ;  /* 0x000000000000794d */ /* 0x000fea0003800000 */
.L_x_877:
[----:B------:R-:W-:Y:S01]  /*4710*/  HFMA2.MMA R72, -RZ, RZ, 0, 9.5367431640625e-07 ;  /* 0x00000010ff487435 */ /* 0x000fe200000001ff */
[----:B------:R-:W-:Y:S02]  /*4720*/  MOV R73, R60 ;  /* 0x0000003c00497202 */ /* 0x000fe40000000f00 */
[----:B------:R-:W-:Y:S02]  /*4730*/  MOV R75, 0x1f ;  /* 0x0000001f004b7802 */ /* 0x000fe40000000f00 */
[----:B------:R-:W-:-:S07]  /*4740*/  MOV R70, 0xffffffff ;  /* 0xffffffff00467802 */ /* 0x000fce0000000f00 */
[----:B------:R-:W-:Y:S05]  /*4750*/  WARPSYNC.COLLECTIVE R70, `(.L_x_883) ;  /* 0x0000000046087348 */ /* 0x000fea0003c00000 */
[----:B------:R0:W1:Y:S02]  /*4760*/  SHFL.DOWN P0, R71, R73, R72, R75 ;  /* 0x0800004849477389 */ /* 0x000064000000004b */
[----:B01----:R-:W-:Y:S01]  /*4770*/  ENDCOLLECTIVE ;  /* 0x000000000000791b */ /* 0x003fe20003800000 */
.L_x_883:
[----:B------:R-:W-:Y:S02]  /*4780*/  MOV R73, R63 ;  /* 0x0000003f00497202 */ /* 0x000fe40000000f00 */
[----:B------:R-:W-:-:S07]  /*4790*/  MOV R65, R71 ;  /* 0x0000004700417202 */ /* 0x000fce0000000f00 */
[----:B------:R-:W-:Y:S05]  /*47a0*/  WARPSYNC.COLLECTIVE R70, `(.L_x_884) ;  /* 0x0000000046087348 */ /* 0x000fea0003c00000 */
[----:B------:R0:W1:Y:S02]  /*47b0*/  SHFL.DOWN P0, R71, R73, R72, R75 ;  /* 0x0800004849477389 */ /* 0x000064000000004b */
[----:B01----:R-:W-:Y:S01]  /*47c0*/  ENDCOLLECTIVE ;  /* 0x000000000000791b */ /* 0x003fe20003800000 */
.L_x_884:
[----:B------:R-:W-:Y:S01]  /*47d0*/  FADD.FTZ R65, R60, R65 ;  /* 0x000000413c417221 */ /* 0x000fe20000010000 */
[----:B------:R-:W-:-:S04]  /*47e0*/  HFMA2.MMA R72, -RZ, RZ, 0, 4.76837158203125e-07 ;  /* 0x00000008ff487435 */ /* 0x000fc800000001ff */
[----:B------:R-:W-:Y:S02]  /*47f0*/  MOV R73, R65 ;  /* 0x0000004100497202 */ /* 0x000fe40000000f00 */
[----:B------:R-:W-:-:S07]  /*4800*/  MOV R64, R71 ;  /* 0x0000004700407202 */ /* 0x000fce0000000f00 */
[----:B------:R-:W-:Y:S05]  /*4810*/  WARPSYNC.COLLECTIVE R70, `(.L_x_885) ;  /* 0x0000000046087348 */ /* 0x000fea0003c00000 */
[----:B------:R0:W1:Y:S02]  /*4820*/  SHFL.DOWN P0, R71, R73, R72, R75 ;  /* 0x0800004849477389 */ /* 0x000064000000004b */
[----:B01----:R-:W-:Y:S01]  /*4830*/  ENDCOLLECTIVE ;  /* 0x000000000000791b */ /* 0x003fe20003800000 */
.L_x_885:
[----:B------:R-:W-:-:S05]  /*4840*/  FADD.FTZ R64, R63, R64 ;  /* 0x000000403f407221 */ /* 0x000fca0000010000 */
[----:B------:R-:W-:Y:S02]  /*4850*/  MOV R73, R64 ;  /* 0x0000004000497202 */ /* 0x000fe40000000f00 */
[----:B------:R-:W-:-:S07]  /*4860*/  MOV R66, R71 ;  /* 0x0000004700427202 */ /* 0x000fce0000000f00 */
[----:B------:R-:W-:Y:S05]  /*4870*/  WARPSYNC.COLLECTIVE R70, `(.L_x_886) ;  /* 0x0000000046087348 */ /* 0x000fea0003c00000 */
[----:B------:R0:W1:Y:S02]  /*4880*/  SHFL.DOWN P0, R71, R73, R72, R75 ;  /* 0x0800004849477389 */ /* 0x000064000000004b */
[----:B01----:R-:W-:Y:S01]  /*4890*/  ENDCOLLECTIVE ;  /* 0x000000000000791b */ /* 0x003fe20003800000 */
.L_x_886:
[----:B------:R-:W-:Y:S01]  /*48a0*/  FADD.FTZ R66, R65, R66 ;  /* 0x0000004241427221 */ /* 0x000fe20000010000 */
[----:B------:R-:W-:-:S04]  /*48b0*/  HFMA2.MMA R72, -RZ, RZ, 0, 2.384185791015625e-07 ;  /* 0x00000004ff487435 */ /* 0x000fc800000001ff */
[----:B------:R-:W-:Y:S02]  /*48c0*/  MOV R73, R66 ;  /* 0x0000004200497202 */ /* 0x000fe40000000f00 */
[----:B------:R-:W-:-:S07]  /*48d0*/  MOV R67, R71 ;  /* 0x0000004700437202 */ /* 0x000fce0000000f00 */
[----:B------:R-:W-:Y:S05]  /*48e0*/  WARPSYNC.COLLECTIVE R70, `(.L_x_887) ;  /* 0x0000000046087348 */ /* 0x000fea0003c00000 */
[----:B------:R0:W1:Y:S02]  /*48f0*/  SHFL.DOWN P0, R71, R73, R72, R75 ;  /* 0x0800004849477389 */ /* 0x000064000000004b */
[----:B01----:R-:W-:Y:S01]  /*4900*/  ENDCOLLECTIVE ;  /* 0x000000000000791b */ /* 0x003fe20003800000 */
.L_x_887:
[----:B------:R-:W-:-:S05]  /*4910*/  FADD.FTZ R67, R64, R67 ;  /* 0x0000004340437221 */ /* 0x000fca0000010000 */
[----:B------:R-:W-:Y:S02]  /*4920*/  MOV R73, R67 ;  /* 0x0000004300497202 */ /* 0x000fe40000000f00 */
[----:B------:R-:W-:-:S07]  /*4930*/  MOV R69, R71 ;  /* 0x0000004700457202 */ /* 0x000fce0000000f00 */
[----:B------:R-:W-:Y:S05]  /*4940*/  WARPSYNC.COLLECTIVE R70, `(.L_x_888) ;  /* 0x0000000046087348 */ /* 0x000fea0003c00000 */
[----:B------:R0:W1:Y:S02]  /*4950*/  SHFL.DOWN P0, R71, R73, R72, R75 ;  /* 0x0800004849477389 */ /* 0x000064000000004b */
[----:B01----:R-:W-:Y:S01]  /*4960*/  ENDCOLLECTIVE ;  /* 0x000000000000791b */ /* 0x003fe20003800000 */
.L_x_888:
[----:B------:R-:W-:Y:S01]  /*4970*/  FADD.FTZ R69, R66, R69 ;  /* 0x0000004542457221 */ /* 0x000fe20000010000 */
[----:B------:R-:W-:-:S04]  /*4980*/  HFMA2.MMA R72, -RZ, RZ, 0, 1.1920928955078125e-07 ;  /* 0x00000002ff487435 */ /* 0x000fc800000001ff */
[----:B------:R-:W-:Y:S02]  /*4990*/  MOV R73, R69 ;  /* 0x0000004500497202 */ /* 0x000fe40000000f00 */
[----:B------:R-:W-:-:S07]  /*49a0*/  MOV R68, R71 ;  /* 0x0000004700447202 */ /* 0x000fce0000000f00 */
[----:B------:R-:W-:Y:S05]  /*49b0*/  WARPSYNC.COLLECTIVE R70, `(.L_x_889) ;  /* 0x0000000046087348 */ /* 0x000fea0003c00000 */
[----:B------:R0:W1:Y:S02]  /*49c0*/  SHFL.DOWN P0, R71, R73, R72, R75 ;  /* 0x0800004849477389 */ /* 0x000064000000004b */
[----:B01----:R-:W-:Y:S01]  /*49d0*/  ENDCOLLECTIVE ;  /* 0x000000000000791b */ /* 0x003fe20003800000 */
.L_x_889:
[----:B------:R-:W-:-:S05]  /*49e0*/  FADD.FTZ R68, R67, R68 ;  /* 0x0000004443447221 */ /* 0x000fca0000010000 */
[----:B------:R-:W-:Y:S02]  /*49f0*/  MOV R73, R68 ;  /* 0x0000004400497202 */ /* 0x000fe40000000f00 */
[----:B------:R-:W-:-:S07]  /*4a00*/  MOV R60, R71 ;  /* 0x00000047003c7202 */ /* 0x000fce0000000f00 */
[----:B------:R-:W-:Y:S05]  /*4a10*/  WARPSYNC.COLLECTIVE R70, `(.L_x_890) ;  /* 0x0000000046087348 */ /* 0x000fea0003c00000 */
[----:B------:R0:W1:Y:S02]  /*4a20*/  SHFL.DOWN P0, R71, R73, R72, R75 ;  /* 0x0800004849477389 */ /* 0x000064000000004b */
[----:B01----:R-:W-:Y:S01]  /*4a30*/  ENDCOLLECTIVE ;  /* 0x000000000000791b */ /* 0x003fe20003800000 */
.L_x_890:
[----:B------:R-:W-:Y:S01]  /*4a40*/  FADD.FTZ R60, R69, R60 ;  /* 0x0000003c453c7221 */ /* 0x000fe20000010000 */
[----:B------:R-:W-:-:S04]  /*4a50*/  HFMA2.MMA R72, -RZ, RZ, 0, 5.9604644775390625e-08 ;  /* 0x00000001ff487435 */ /* 0x000fc800000001ff */
[----:B------:R-:W-:Y:S02]  /*4a60*/  MOV R73, R60 ;  /* 0x0000003c00497202 */ /* 0x000fe40000000f00 */
[----:B------:R-:W-:-:S07]  /*4a70*/  MOV R63, R71 ;  /* 0x00000047003f7202 */ /* 0x000fce0000000f00 */
[----:B------:R-:W-:Y:S05]  /*4a80*/  WARPSYNC.COLLECTIVE R70, `(.L_x_891) ;  /* 0x0000000046087348 */ /* 0x000fea0003c00000 */
[----:B------:R0:W1:Y:S02]  /*4a90*/  SHFL.DOWN P0, R71, R73, R72, R75 ;  /* 0x0800004849477389 */ /* 0x000064000000004b */
[----:B01----:R-:W-:Y:S01]  /*4aa0*/  ENDCOLLECTIVE ;  /* 0x000000000000791b */ /* 0x003fe20003800000 */
.L_x_891:
[----:B------:R-:W-:-:S05]  /*4ab0*/  FADD.FTZ R63, R68, R63 ;  /* 0x0000003f443f7221 */ /* 0x000fca0000010000 */
[----:B------:R-:W-:Y:S02]  /*4ac0*/  MOV R73, R63 ;  /* 0x0000003f00497202 */ /* 0x000fe40000000f00 */
[----:B------:R-:W-:-:S07]  /*4ad0*/  MOV R65, R71 ;  /* 0x0000004700417202 */ /* 0x000fce0000000f00 */
[----:B------:R-:W-:Y:S05]  /*4ae0*/  WARPSYNC.COLLECTIVE R70, `(.L_x_892) ;  /* 0x0000000046087348 */ /* 0x000fea0003c00000 */
[----:B------:R0:W1:Y:S02]  /*4af0*/  SHFL.DOWN P0, R71, R73, R72, R75 ;  /* 0x0800004849477389 */ /* 0x000064000000004b */
[----:B01----:R-:W-:Y:S01]  /*4b00*/  ENDCOLLECTIVE ;  /* 0x000000000000791b */ /* 0x003fe20003800000 */
.L_x_892:
[----:B------:R-:W-:Y:S01]  /*4b10*/  MOV R64, R71 ;  /* 0x0000004700407202 */ /* 0x000fe20000000f00 */
[----:B------:R-:W-:Y:S06]  /*4b20*/  BRA `(.L_x_893) ;  /* 0xffffffe400307947 */ /* 0x000fec000383ffff */
.L_x_894:
        /* <DEDUP_REMOVED lines=13> */
.L_x_5415:


//--------------------- .text._ZN10layer_norm22ln_bwd_finalize_kernelINS_22Kernel_traits_finalizeILj30720E13__nv_bfloat16S2_S2_fjLj1024ELj4ENS_18Kernel_traits_baseILj30720ES2_S2_S2_fjLj1024EEEEEEEvNS_9BwdParamsE --------------------------
	.section	.text._ZN10layer_norm22ln_bwd_finalize_kernelINS_22Kernel_traits_finalizeILj30720E13__nv_bfloat16S2_S2_fjLj1024ELj4ENS_18Kernel_traits_baseILj30720ES2_S2_S2_fjLj1024EEEEEEEvNS_9BwdParamsE,"ax",@progbits
	.align	128
        .global         _ZN10layer_norm22ln_bwd_finalize_kernelINS_22Kernel_traits_finalizeILj30720E13__nv_bfloat16S2_S2_fjLj1024ELj4ENS_18Kernel_traits_baseILj30720ES2_S2_S2_fjLj1024EEEEEEEvNS_9BwdParamsE
        .type           _ZN10layer_norm22ln_bwd_finalize_kernelINS_22Kernel_traits_finalizeILj30720E13__nv_bfloat16S2_S2_fjLj1024ELj4ENS_18Kernel_traits_baseILj30720ES2_S2_S2_fjLj1024EEEEEEEvNS_9BwdParamsE,@function
        .size           _ZN10layer_norm22ln_bwd_finalize_kernelINS_22Kernel_traits_finalizeILj30720E13__nv_bfloat16S2_S2_fjLj1024ELj4ENS_18Kernel_traits_baseILj30720ES2_S2_S2_fjLj1024EEEEEEEvNS_9BwdParamsE,(.L_x_5416 - _ZN10layer_norm22ln_bwd_finalize_kernelINS_22Kernel_traits_finalizeILj30720E13__nv_bfloat16S2_S2_fjLj1024ELj4ENS_18Kernel_traits_baseILj30720ES2_S2_S2_fjLj1024EEEEEEEvNS_9BwdParamsE)
        .other          _ZN10layer_norm22ln_bwd_finalize_kernelINS_22Kernel_traits_finalizeILj30720E13__nv_bfloat16S2_S2_fjLj1024ELj4ENS_18Kernel_traits_baseILj30720ES2_S2_S2_fjLj1024EEEEEEEvNS_9BwdParamsE,@"STO_CUDA_ENTRY STV_DEFAULT"
_ZN10layer_norm22ln_bwd_finalize_kernelINS_22Kernel_traits_finalizeILj30720E13__nv_bfloat16S2_S2_fjLj1024ELj4ENS_18Kernel_traits_baseILj30720ES2_S2_S2_fjLj1024EEEEEEEvNS_9BwdParamsE:
.text._ZN10layer_norm22ln_bwd_finalize_kernelINS_22Kernel_traits_finalizeILj30720E13__nv_bfloat16S2_S2_fjLj1024ELj4ENS_18Kernel_traits_baseILj30720ES2_S2_S2_fjLj1024EEEEEEEvNS_9BwdParamsE:
        /* <DEDUP_REMOVED lines=25> */
.L_x_906:
        /* <DEDUP_REMOVED lines=28> */
.L_x_899:
        /* <DEDUP_REMOVED lines=33> */
.L_x_898:
[----:B------:R-:W-:Y:S05]  /*0560*/  BSYNC B1 ;  /* 0x0000000000017941 */ /* 0x000fea0003800000 */
.L_x_897:
        /* <DEDUP_REMOVED lines=23> */
.L_x_901:
[----:B------:R-:W-:Y:S05]  /*06e0*/  BSYNC B1 ;  /* 0x0000000000017941 */ /* 0x000fea0003800000 */
.L_x_900:
        /* <DEDUP_REMOVED lines=11> */
.L_x_896:
[----:B------:R-:W-:Y:S05]  /*07a0*/  BSYNC B0 ;  /* 0x0000000000007941 */ /* 0x000fea0003800000 */
.L_x_895:
        /* <DEDUP_REMOVED lines=29> */
.L_x_917:
[----:B------:R-:W-:Y:S01]  /*0980*/  @!P1 SHF.R.U32.HI R12, RZ, 0x3, R0 ;  /* 0x00000003ff0c9819 */ /* 0x000fe20000011600 */
[----:B---3--:R-:W-:Y:S01]  /*0990*/  FADD.FTZ R14, R9, R14 ;  /* 0x0000000e090e7221 */ /* 0x008fe20000010000 */
[----:B--2---:R-:W-:Y:S02]  /*09a0*/  FADD.FTZ R11, R10, R11 ;  /* 0x0000000b0a0b7221 */ /* 0x004fe40000010000 */
[----:B------:R-:W-:-:S05]  /*09b0*/  @!P1 LOP3.LUT R12, R12, 0x1ffffffc, RZ, 0xc0, !PT ;  /* 0x1ffffffc0c0c9812 */ /* 0x000fca00078ec0ff */
[----:B------:R2:W-:Y:S04]  /*09c0*/  @!P1 STS [R12+UR4+0x2000], R14 ;  /* 0x0020000e0c009988 */ /* 0x0005e80008000804 */
[----:B------:R2:W-:Y:S02]  /*09d0*/  @!P1 STS [R12+UR4+0x2080], R11 ;  /* 0x0020800b0c009988 */ /* 0x0005e40008000804 */
.L_x_902:
        /* <DEDUP_REMOVED lines=14> */
.L_x_905:
[----:B------:R-:W-:Y:S05]  /*0ac0*/  BSYNC B0 ;  /* 0x0000000000007941 */ /* 0x000fea0003800000 */
.L_x_904:
[C---:B------:R-:W-:Y:S02]  /*0ad0*/  ISETP.GT.U32.AND P1, PT, R3.reuse, -0x7801, PT ;  /* 0xffff87ff0300780c */ /* 0x040fe40003f24070 */
[----:B------:R-:W-:Y:S02]  /*0ae0*/  IADD3 R3, R3, 0x7800, RZ ;  /* 0x0000780003037810 */ /* 0x000fe40007ffe0ff */
[----:B------:R-:W-:-:S09]  /*0af0*/  IADD3 R5, R5, 0x3c00, RZ ;  /* 0x00003c0005057810 */ /* 0x000fd20007ffe0ff */
[----:B------:R-:W-:Y:S05]  /*0b00*/  @P1 BRA `(.L_x_906) ;  /* 0xfffffff400a01947 */ /* 0x000fea000383ffff */
[----:B------:R-:W-:Y:S05]  /*0b10*/  EXIT ;  /* 0x000000000000794d */ /* 0x000fea0003800000 */
.L_x_903:
[----:B------:R-:W-:Y:S01]  /*0b20*/  HFMA2.MMA R19, -RZ, RZ, 0, 5.9604644775390625e-08 ;  /* 0x00000001ff137435 */ /* 0x000fe200000001ff */
[----:B---3--:R-:W-:Y:S01]  /*0b30*/  IMAD.MOV.U32 R20, RZ, RZ, R10 ;  /* 0x000000ffff147224 */ /* 0x008fe200078e000a */
[----:B------:R-:W-:Y:S02]  /*0b40*/  MOV R22, 0x1f ;  /* 0x0000001f00167802 */ /* 0x000fe40000000f00 */
[----:B------:R-:W-:-:S07]  /*0b50*/  MOV R17, 0xffffffff ;  /* 0xffffffff00117802 */ /* 0x000fce0000000f00 */
[----:B012---:R-:W-:Y:S05]  /*0b60*/  WARPSYNC.COLLECTIVE R17, `(.L_x_907) ;  /* 0x0000000011087348 */ /* 0x007fea0003c00000 */
[----:B------:R3:W4:Y:S02]  /*0b70*/  SHFL.BFLY P2, R18, R20, R19, R22 ;  /* 0x0c00001314127389 */ /* 0x0007240000040016 */
[----:B01234-:R-:W-:Y:S01]  /*0b80*/  ENDCOLLECTIVE ;  /* 0x000000000000791b */ /* 0x01ffe20003800000 */
.L_x_907:
[----:B------:R-:W-:Y:S01]  /*0b90*/  HFMA2.MMA R19, -RZ, RZ, 0, 1.1920928955078125e-07 ;  /* 0x00000002ff137435 */ /* 0x000fe200000001ff */
[----:B------:R-:W-:-:S04]  /*0ba0*/  IMAD.MOV.U32 R11, RZ, RZ, R18 ;  /* 0x000000ffff0b7224 */ /* 0x000fc800078e0012 */
[----:B------:R-:W-:-:S05]  /*0bb0*/  FADD.FTZ R11, R10, R11 ;  /* 0x0000000b0a0b7221 */ /* 0x000fca0000010000 */
[----:B------:R-:W-:-:S07]  /*0bc0*/  MOV R20, R11 ;  /* 0x0000000b00147202 */ /* 0x000fce0000000f00 */
[----:B------:R-:W-:Y:S05]  /*0bd0*/  WARPSYNC.COLLECTIVE R17, `(.L_x_908) ;  /* 0x0000000011087348 */ /* 0x000fea0003c00000 */
[----:B------:R0:W1:Y:S02]  /*0be0*/  SHFL.BFLY P2, R18, R20, R19, R22 ;  /* 0x0c00001314127389 */ /* 0x0000640000040016 */
[----:B01----:R-:W-:Y:S01]  /*0bf0*/  ENDCOLLECTIVE ;  /* 0x000000000000791b */ /* 0x003fe20003800000 */
.L_x_908:
[----:B------:R-:W-:Y:S01]  /*0c00*/  HFMA2.MMA R19, -RZ, RZ, 0, 2.384185791015625e-07 ;  /* 0x00000004ff137435 */ /* 0x000fe200000001ff */
[----:B------:R-:W-:-:S05]  /*0c10*/  MOV R12, R18 ;  /* 0x00000012000c7202 */ /* 0x000fca0000000f00 */
[----:B------:R-:W-:-:S04]  /*0c20*/  FADD.FTZ R12, R11, R12 ;  /* 0x0000000c0b0c7221 */ /* 0x000fc80000010000 */
[----:B------:R-:W-:-:S07]  /*0c30*/  IMAD.MOV.U32 R20, RZ, RZ, R12 ;  /* 0x000000ffff147224 */ /* 0x000fce00078e000c */
[----:B------:R-:W-:Y:S05]  /*0c40*/  WARPSYNC.COLLECTIVE R17, `(.L_x_909) ;  /* 0x0000000011087348 */ /* 0x000fea0003c00000 */
[----:B------:R0:W1:Y:S02]  /*0c50*/  SHFL.BFLY P2, R18, R20, R19, R22 ;  /* 0x0c00001314127389 */ /* 0x0000640000040016 */
[----:B01----:R-:W-:Y:S01]  /*0c60*/  ENDCOLLECTIVE ;  /* 0x000000000000791b */ /* 0x003fe20003800000 */
.L_x_909:
[----:B------:R-:W-:Y:S01]  /*0c70*/  IMAD.MOV.U32 R19, RZ, RZ, 0x8 ;  /* 0x00000008ff137424 */ /* 0x000fe200078e00ff */
[----:B------:R-:W-:-:S05]  /*0c80*/  MOV R13, R18 ;  /* 0x00000012000d7202 */ /* 0x000fca0000000f00 */
[----:B------:R-:W-:-:S05]  /*0c90*/  FADD.FTZ R13, R12, R13 ;  /* 0x0000000d0c0d7221 */ /* 0x000fca0000010000 */
[----:B------:R-:W-:-:S07]  /*0ca0*/  MOV R20, R13 ;  /* 0x0000000d00147202 */ /* 0x000fce0000000f00 */
[----:B------:R-:W-:Y:S05]  /*0cb0*/  WARPSYNC.COLLECTIVE R17, `(.L_x_910) ;  /* 0x0000000011087348 */ /* 0x000fea0003c00000 */
[----:B------:R0:W1:Y:S02]  /*0cc0*/  SHFL.BFLY P2, R18, R20, R19, R22 ;  /* 0x0c00001314127389 */ /* 0x0000640000040016 */
[----:B01----:R-:W-:Y:S01]  /*0cd0*/  ENDCOLLECTIVE ;  /* 0x000000000000791b */ /* 0x003fe20003800000 */
.L_x_910:
[----:B------:R-:W-:Y:S01]  /*0ce0*/  HFMA2.MMA R19, -RZ, RZ, 0, 9.5367431640625e-07 ;  /* 0x00000010ff137435 */ /* 0x000fe200000001ff */
[----:B------:R-:W-:-:S05]  /*0cf0*/  MOV R10, R18 ;  /* 0x00000012000a7202 */ /* 0x000fca0000000f00 */
[----:B------:R-:W-:-:S05]  /*0d00*/  FADD.FTZ R10, R13, R10 ;  /* 0x0000000a0d0a7221 */ /* 0x000fca0000010000 */
[----:B------:R-:W-:-:S07]  /*0d10*/  MOV R20, R10 ;  /* 0x0000000a00147202 */ /* 0x000fce0000000f00 */
[----:B------:R-:W-:Y:S05]  /*0d20*/  WARPSYNC.COLLECTIVE R17, `(.L_x_911) ;  /* 0x0000000011087348 */ /* 0x000fea0003c00000 */
[----:B------:R0:W1:Y:S02]  /*0d30*/  SHFL.BFLY P2, R18, R20, R19, R22 ;  /* 0x0c00001314127389 */ /* 0x0000640000040016 */
[----:B01----:R-:W-:Y:S01]  /*0d40*/  ENDCOLLECTIVE ;  /* 0x000000000000791b */ /* 0x003fe20003800000 */
.L_x_911:
[----:B------:R-:W-:Y:S01]  /*0d50*/  HFMA2.MMA R19, -RZ, RZ, 0, 5.9604644775390625e-08 ;  /* 0x00000001ff137435 */ /* 0x000fe200000001ff */
[----:B------:R-:W-:Y:S01]  /*0d60*/  MOV R20, R9 ;  /* 0x0000000900147202 */ /* 0x000fe20000000f00 */
[----:B------:R-:W-:-:S09]  /*0d70*/  IMAD.MOV.U32 R11, RZ, RZ, R18 ;  /* 0x000000ffff0b7224 */ /* 0x000fd200078e0012 */
[----:B------:R-:W-:Y:S05]  /*0d80*/  WARPSYNC.COLLECTIVE R17, `(.L_x_912) ;  /* 0x0000000011087348 */ /* 0x000fea0003c00000 */
[----:B------:R0:W1:Y:S02]  /*0d90*/  SHFL.BFLY P2, R18, R20, R19, R22 ;  /* 0x0c00001314127389 */ /* 0x0000640000040016 */
[----:B01----:R-:W-:Y:S01]  /*0da0*/  ENDCOLLECTIVE ;  /* 0x000000000000791b */ /* 0x003fe20003800000 */
.L_x_912:
[----:B------:R-:W-:Y:S01]  /*0db0*/  HFMA2.MMA R19, -RZ, RZ, 0, 1.1920928955078125e-07 ;  /* 0x00000002ff137435 */ /* 0x000fe200000001ff */
[----:B------:R-:W-:-:S05]  /*0dc0*/  MOV R12, R18 ;  /* 0x00000012000c7202 */ /* 0x000fca0000000f00 */
[----:B------:R-:W-:-:S04]  /*0dd0*/  FADD.FTZ R14, R9, R12 ;  /* 0x0000000c090e7221 */ /* 0x000fc80000010000 */
[----:B------:R-:W-:-:S07]  /*0de0*/  IMAD.MOV.U32 R20, RZ, RZ, R14 ;  /* 0x000000ffff147224 */ /* 0x000fce00078e000e */
[----:B------:R-:W-:Y:S05]  /*0df0*/  WARPSYNC.COLLECTIVE R17, `(.L_x_913) ;  /* 0x0000000011087348 */ /* 0x000fea0003c00000 */
[----:B------:R0:W1:Y:S02]  /*0e00*/  SHFL.BFLY P2, R18, R20, R19, R22 ;  /* 0x0c00001314127389 */ /* 0x0000640000040016 */
[----:B01----:R-:W-:Y:S01]  /*0e10*/  ENDCOLLECTIVE ;  /* 0x000000000000791b */ /* 0x003fe20003800000 */
.L_x_913:
[----:B------:R-:W-:Y:S01]  /*0e20*/  IMAD.MOV.U32 R19, RZ, RZ, 0x4 ;  /* 0x00000004ff137424 */ /* 0x000fe200078e00ff */
[----:B------:R-:W-:-:S05]  /*0e30*/  MOV R13, R18 ;  /* 0x00000012000d7202 */ /* 0x000fca0000000f00 */
[----:B------:R-:W-:-:S05]  /*0e40*/  FADD.FTZ R15, R14, R13 ;  /* 0x0000000d0e0f7221 */ /* 0x000fca0000010000 */
[----:B------:R-:W-:-:S07]  /*0e50*/  MOV R20, R15 ;  /* 0x0000000f00147202 */ /* 0x000fce0000000f00 */
[----:B------:R-:W-:Y:S05]  /*0e60*/  WARPSYNC.COLLECTIVE R17, `(.L_x_914) ;  /* 0x0000000011087348 */ /* 0x000fea0003c00000 */
[----:B------:R0:W1:Y:S02]  /*0e70*/  SHFL.BFLY P2, R18, R20, R19, R22 ;  /* 0x0c00001314127389 */ /* 0x0000640000040016 */
[----:B01----:R-:W-:Y:S01]  /*0e80*/  ENDCOLLECTIVE ;  /* 0x000000000000791b */ /* 0x003fe20003800000 */
.L_x_914:
[----:B------:R-:W-:Y:S01]  /*0e90*/  HFMA2.MMA R19, -RZ, RZ, 0, 4.76837158203125e-07 ;  /* 0x00000008ff137435 */ /* 0x000fe200000001ff */
[----:B------:R-:W-:-:S05]  /*0ea0*/  MOV R16, R18 ;  /* 0x0000001200107202 */ /* 0x000fca0000000f00 */
[----:B------:R-:W-:-:S05]  /*0eb0*/  FADD.FTZ R16, R15, R16 ;  /* 0x000000100f107221 */ /* 0x000fca0000010000 */
[----:B------:R-:W-:-:S07]  /*0ec0*/  MOV R20, R16 ;  /* 0x0000001000147202 */ /* 0x000fce0000000f00 */
[----:B------:R-:W-:Y:S05]  /*0ed0*/  WARPSYNC.COLLECTIVE R17, `(.L_x_915) ;  /* 0x0000000011087348 */ /* 0x000fea0003c00000 */
[----:B------:R0:W1:Y:S02]  /*0ee0*/  SHFL.BFLY P2, R18, R20, R19, R22 ;  /* 0x0c00001314127389 */ /* 0x0000640000040016 */
[----:B01----:R-:W-:Y:S01]  /*0ef0*/  ENDCOLLECTIVE ;  /* 0x000000000000791b */ /* 0x003fe20003800000 */
.L_x_915:
[----:B------:R-:W-:Y:S01]  /*0f00*/  HFMA2.MMA R19, -RZ, RZ, 0, 9.5367431640625e-07 ;  /* 0x00000010ff137435 */ /* 0x000fe200000001ff */
[----:B------:R-:W-:-:S04]  /*0f10*/  IMAD.MOV.U32 R9, RZ, RZ, R18 ;  /* 0x000000ffff097224 */ /* 0x000fc800078e0012 */
[----:B------:R-:W-:-:S05]  /*0f20*/  FADD.FTZ R9, R16, R9 ;  /* 0x0000000910097221 */ /* 0x000fca0000010000 */
[----:B------:R-:W-:-:S07]  /*0f30*/  MOV R20, R9 ;  /* 0x0000000900147202 */ /* 0x000fce0000000f00 */
[----:B------:R-:W-:Y:S05]  /*0f40*/  WARPSYNC.COLLECTIVE R17, `(.L_x_916) ;  /* 0x0000000011087348 */ /* 0x000fea0003c00000 */
[----:B------:R0:W1:Y:S02]  /*0f50*/  SHFL.BFLY P2, R18, R20, R19, R22 ;  /* 0x0c00001314127389 */ /* 0x0000640000040016 */
[----:B01----:R-:W-:Y:S01]  /*0f60*/  ENDCOLLECTIVE ;  /* 0x000000000000791b */ /* 0x003fe20003800000 */
.L_x_916:
[----:B------:R-:W-:Y:S01]  /*0f70*/  MOV R14, R18 ;  /* 0x00000012000e7202 */ /* 0x000fe20000000f00 */
[----:B------:R-:W-:Y:S06]  /*0f80*/  BRA `(.L_x_917) ;  /* 0xfffffff8007c7947 */ /* 0x000fec000383ffff */
.L_x_918:
        /* <DEDUP_REMOVED lines=15> */
.L_x_5416:


//--------------------- .text._ZN10layer_norm13ln_bwd_kernelINS_13Kernel_traitsI13__nv_bfloat16S2_S2_fjLj30720ELj4ELj1ELj8ELj4ENS_18Kernel_traits_baseILj30720ES2_S2_S2_fjLj256EEEEEEEvNS_9BwdParamsE --------------------------
	.section	.text._ZN10layer_norm13ln_bwd_kernelINS_13Kernel_traitsI13__nv_bfloat16S2_S2_fjLj30720ELj4ELj1ELj8ELj4ENS_18Kernel_traits_baseILj30720ES2_S2_S2_fjLj256EEEEEEEvNS_9BwdParamsE,"ax",@progbits
	.align	128
        .global         _ZN10layer_norm13ln_bwd_kernelINS_13Kernel_traitsI13__nv_bfloat16S2_S2_fjLj30720ELj4ELj1ELj8ELj4ENS_18Kernel_traits_baseILj30720ES2_S2_S2_fjLj256EEEEEEEvNS_9BwdParamsE
        .type           _ZN10layer_norm13ln_bwd_kernelINS_13Kernel_traitsI13__nv_bfloat16S2_S2_fjLj30720ELj4ELj1ELj8ELj4ENS_18Kernel_traits_baseILj30720ES2_S2_S2_fjLj256EEEEEEEvNS_9BwdParamsE,@function
        .size           _ZN10layer_norm13ln_bwd_kernelINS_13Kernel_traitsI13__nv_bfloat16S2_S2_fjLj30720ELj4ELj1ELj8ELj4ENS_18Kernel_traits_baseILj30720ES2_S2_S2_fjLj256EEEEEEEvNS_9BwdParamsE,(.L_x_5417 - _ZN10layer_norm13ln_bwd_kernelINS_13Kernel_traitsI13__nv_bfloat16S2_S2_fjLj30720ELj4ELj1ELj8ELj4ENS_18Kernel_traits_baseILj30720ES2_S2_S2_fjLj256EEEEEEEvNS_9BwdParamsE)
        .other          _ZN10layer_norm13ln_bwd_kernelINS_13Kernel_traitsI13__nv_bfloat16S2_S2_fjLj30720ELj4ELj1ELj8ELj4ENS_18Kernel_traits_baseILj30720ES2_S2_S2_fjLj256EEEEEEEvNS_9BwdParamsE,@"STO_CUDA_ENTRY STV_DEFAULT"
_ZN10layer_norm13ln_bwd_kernelINS_13Kernel_traitsI13__nv_bfloat16S2_S2_fjLj30720ELj4ELj1ELj8ELj4ENS_18Kernel_traits_baseILj30720ES2_S2_S2_fjLj256EEEEEEEvNS_9BwdParamsE:
.text._ZN10layer_norm13ln_bwd_kernelINS_13Kernel_traitsI13__nv_bfloat16S2_S2_fjLj30720ELj4ELj1ELj8ELj4ENS_18Kernel_traits_baseILj30720ES2_S2_S2_fjLj256EEEEEEEvNS_9BwdParamsE:
        /* <DEDUP_REMOVED lines=102> */
[----:B-1----:R-:W-:Y:S02]  /*0660*/  CS2R R18, SRZ ;  /* 0x0000000000127805 */ /* 0x002fe4000001ff00 */
[----:B------:R-:W-:Y:S02]  /*0670*/  CS2R R14, SRZ ;  /* 0x00000000000e7805 */ /* 0x000fe4000001ff00 */
        /* <DEDUP_REMOVED lines=47> */
[----:B0-----:R-:W-:Y:S02]  /*0970*/  SHF.L.U32 R18, R47, 0x10, RZ ;  /* 0x000000102f127819 */ /* 0x001fe400000006ff */
        /* <DEDUP_REMOVED lines=50> */
[C---:B--2---:R-:W-:Y:S02]  /*0ca0*/  PRMT R123, R108.reuse, 0x7632, R123 ;  /* 0x000076326c7b7816 */ /* 0x044fe4000000007b */
[----:B------:R-:W-:Y:S02]  /*0cb0*/  SHF.L.U32 R108, R108, 0x10, RZ ;  /* 0x000000106c6c7819 */ /* 0x000fe400000006ff */
[C---:B---3--:R-:W-:Y:S02]  /*0cc0*/  PRMT R124, R109.reuse, 0x7632, R124 ;  /* 0x000076326d7c7816 */ /* 0x048fe4000000007c */
[----:B------:R-:W-:Y:S02]  /*0cd0*/  SHF.L.U32 R109, R109, 0x10, RZ ;  /* 0x000000106d6d7819 */ /* 0x000fe400000006ff */
[C---:B----4-:R-:W-:Y:S02]  /*0ce0*/  PRMT R125, R110.reuse, 0x7632, R125 ;  /* 0x000076326e7d7816 */ /* 0x050fe4000000007d */
[----:B------:R-:W-:-:S02]  /*0cf0*/  SHF.L.U32 R110, R110, 0x10, RZ ;  /* 0x000000106e6e7819 */ /* 0x000fc400000006ff */
[C---:B-----5:R-:W-:Y:S02]  /*0d00*/  PRMT R126, R111.reuse, 0x7632, R126 ;  /* 0x000076326f7e7816 */ /* 0x060fe4000000007e */
[----:B------:R-:W-:Y:S02]  /*0d10*/  SHF.L.U32 R111, R111, 0x10, RZ ;  /* 0x000000106f6f7819 */ /* 0x000fe400000006ff */
[C---:B------:R-:W-:Y:S02]  /*0d20*/  PRMT R127, R112.reuse, 0x7632, R127 ;  /* 0x00007632707f7816 */ /* 0x040fe4000000007f */
[----:B------:R-:W-:Y:S02]  /*0d30*/  SHF.L.U32 R112, R112, 0x10, RZ ;  /* 0x0000001070707819 */ /* 0x000fe400000006ff */
[C---:B------:R-:W-:Y:S02]  /*0d40*/  PRMT R140, R113.reuse, 0x7632, R140 ;  /* 0x00007632718c7816 */ /* 0x040fe4000000008c */
[----:B------:R-:W-:-:S02]  /*0d50*/  SHF.L.U32 R113, R113, 0x10, RZ ;  /* 0x0000001071717819 */ /* 0x000fc400000006ff */
[C---:B------:R-:W-:Y:S02]  /*0d60*/  PRMT R141, R114.reuse, 0x7632, R141 ;  /* 0x00007632728d7816 */ /* 0x040fe4000000008d */
        /* <DEDUP_REMOVED lines=31> */
[----:B------:R-:W-:-:S07]  /*0f60*/  SHF.L.U32 R149, R149, 0x10, RZ ;  /* 0x0000001095957819 */ /* 0x000fce00000006ff */
.L_x_925:
[----:B------:R-:W-:Y:S01]  /*0f70*/  ULDC.64 UR4, c[0x0][0x228] ;  /* 0x00008a0000047ab9 */ /* 0x000fe20000000a00 */
[----:B-1----:R-:W-:Y:S01]  /*0f80*/  IMAD R131, R7, 0x3c00, R4 ;  /* 0x00003c0007837824 */ /* 0x002fe200078e0204 */
[----:B------:R-:W-:Y:S01]  /*0f90*/  ISETP.NE.U32.AND P0, PT, RZ, UR4, PT ;  /* 0x00000004ff007c0c */ /* 0x000fe2000bf05070 */
[----:B------:R-:W-:Y:S01]  /*0fa0*/  UISETP.NE.U32.AND UP0, UPT, UR4, URZ, UPT ;  /* 0x0000003f0400728c */ /* 0x000fe2000bf05070 */
[----:B------:R-:W0:Y:S02]  /*0fb0*/  LDC.64 R62, c[0x0][0x238] ;  /* 0x00008e00ff3e7b82 */ /* 0x000e240000000a00 */
[----:B------:R-:W-:Y:S01]  /*0fc0*/  ISETP.NE.AND.EX P0, PT, RZ, UR5, PT, P0 ;  /* 0x00000005ff007c0c */ /* 0x000fe2000bf05300 */
[----:B------:R-:W-:Y:S01]  /*0fd0*/  UISETP.NE.AND.EX UP0, UPT, UR5, URZ, UPT, UP0 ;  /* 0x0000003f0500728c */ /* 0x000fe2000bf05300 */
[----:B------:R-:W-:Y:S02]  /*0fe0*/  IADD3 R137, R131, 0x400, RZ ;  /* 0x0000040083897810 */ /* 0x000fe40007ffe0ff */
[----:B------:R-:W-:-:S02]  /*0ff0*/  ULDC.64 UR4, c[0x0][0x228] ;  /* 0x00008a0000047ab9 */ /* 0x000fc40000000a00 */
[----:B------:R-:W-:Y:S01]  /*1000*/  UMOV UR8, UR4 ;  /* 0x0000000400087c82 */ /* 0x000fe20008000000 */
[----:B------:R-:W-:Y:S01]  /*1010*/  UMOV UR9, UR5 ;  /* 0x0000000500097c82 */ /* 0x000fe20008000000 */
[----:B------:R-:W-:Y:S01]  /*1020*/  UMOV UR6, UR4 ;  /* 0x0000000400067c82 */ /* 0x000fe20008000000 */
[----:B------:R-:W-:-:S03]  /*1030*/  UMOV UR7, UR5 ;  /* 0x0000000500077c82 */ /* 0x000fc60008000000 */
[----:B------:R-:W-:Y:S01]  /*1040*/  @!UP0 ULDC.64 UR8, c[0x0][0x220] ;  /* 0x0000880000088ab9 */ /* 0x000fe20000000a00 */
[----:B------:R-:W1:Y:S01]  /*1050*/  @!P0 LDC.64 R60, c[0x0][0x230] ;  /* 0x00008c00ff3c8b82 */ /* 0x000e620000000a00 */
[C---:B------:R-:W-:Y:S01]  /*1060*/  LEA R64, P1, R131.reuse, UR8, 0x2 ;  /* 0x0000000883407c11 */ /* 0x040fe2000f8210ff */
[----:B------:R-:W-:Y:S01]  /*1070*/  @!UP0 ULDC UR6, c[0x0][0x220] ;  /* 0x0000880000068ab9 */ /* 0x000fe20000000800 */
[----:B------:R-:W-:Y:S01]  /*1080*/  @!UP0 ULDC UR7, c[0x0][0x224] ;  /* 0x0000890000078ab9 */ /* 0x000fe20000000800 */
[----:B------:R-:W-:Y:S02]  /*1090*/  MOV R66, UR6 ;  /* 0x0000000600427c02 */ /* 0x000fe40008000f00 */
[----:B------:R-:W-:Y:S02]  /*10a0*/  LEA.HI.X R65, R131, UR9, RZ, 0x2, P1 ;  /* 0x0000000983417c11 */ /* 0x000fe400088f14ff */
[----:B------:R-:W-:-:S03]  /*10b0*/  MOV R67, UR7 ;  /* 0x0000000700437c02 */ /* 0x000fc60008000f00 */
[----:B------:R2:W3:Y:S01]  /*10c0*/  LDG.E R136, desc[UR10][R64.64] ;  /* 0x0000000a40887981 */ /* 0x0004e2000c1e1900 */
[----:B------:R-:W-:Y:S01]  /*10d0*/  @P0 MOV R132, RZ ;  /* 0x000000ff00840202 */ /* 0x000fe20000000f00 */
[----:B------:R-:W-:Y:S01]  /*10e0*/  IMAD.WIDE.U32 R66, R137, 0x4, R66 ;  /* 0x0000000489427825 */ /* 0x000fe200078e0042 */
[----:B------:R-:W-:Y:S01]  /*10f0*/  UMOV UR8, UR4 ;  /* 0x0000000400087c82 */ /* 0x000fe20008000000 */
[----:B------:R-:W-:Y:S01]  /*1100*/  UMOV UR9, UR5 ;  /* 0x0000000500097c82 */ /* 0x000fe20008000000 */
[----:B------:R-:W-:Y:S01]  /*1110*/  @!UP0 ULDC UR8, c[0x0][0x220] ;  /* 0x0000880000088ab9 */ /* 0x000fe20000000800 */
[----:B------:R-:W-:Y:S01]  /*1120*/  @!UP0 ULDC UR9, c[0x0][0x224] ;  /* 0x0000890000098ab9 */ /* 0x000fe20000000800 */
[----:B------:R-:W4:Y:S01]  /*1130*/  LDG.E R138, desc[UR10][R66.64] ;  /* 0x0000000a428a7981 */ /* 0x000f22000c1e1900 */
[----:B------:R-:W-:Y:S01]  /*1140*/  IADD3 R135, R131, 0x800, RZ ;  /* 0x0000080083877810 */ /* 0x000fe20007ffe0ff */
[----:B------:R-:W-:Y:S01]  /*1150*/  UMOV UR6, UR4 ;  /* 0x0000000400067c82 */ /* 0x000fe20008000000 */
[----:B------:R-:W-:Y:S01]  /*1160*/  UMOV UR7, UR5 ;  /* 0x0000000500077c82 */ /* 0x000fe20008000000 */
[----:B0-----:R-:W-:-:S04]  /*1170*/  IMAD.WIDE R70, R7, 0x4, R62 ;  /* 0x0000000407467825 */ /* 0x001fc800078e023e */
[----:B-1----:R-:W-:Y:S01]  /*1180*/  @!P0 IMAD.WIDE R68, R7, 0x4, R60 ;  /* 0x0000000407448825 */ /* 0x002fe200078e023c */
[----:B------:R-:W-:Y:S01]  /*1190*/  MOV R60, UR8 ;  /* 0x00000008003c7c02 */ /* 0x000fe20008000f00 */
[----:B------:R-:W-:Y:S01]  /*11a0*/  @!UP0 ULDC UR6, c[0x0][0x220] ;  /* 0x0000880000068ab9 */ /* 0x000fe20000000800 */
[----:B------:R-:W-:Y:S01]  /*11b0*/  MOV R61, UR9 ;  /* 0x00000009003d7c02 */ /* 0x000fe20008000f00 */
[----:B------:R-:W-:Y:S01]  /*11c0*/  @!UP0 ULDC UR7, c[0x0][0x224] ;  /* 0x0000890000078ab9 */ /* 0x000fe20000000800 */
[----:B------:R-:W5:Y:S01]  /*11d0*/  @!P0 LDG.E R132, desc[UR10][R68.64] ;  /* 0x0000000a44848981 */ /* 0x000f62000c1e1900 */
[----:B------:R-:W-:Y:S01]  /*11e0*/  MOV R62, UR6 ;  /* 0x00000006003e7c02 */ /* 0x000fe20008000f00 */
[----:B------:R-:W-:Y:S01]  /*11f0*/  IMAD.WIDE.U32 R60, R135, 0x4, R60 ;  /* 0x00000004873c7825 */ /* 0x000fe200078e003c */
[----:B------:R-:W-:Y:S01]  /*1200*/  MOV R63, UR7 ;  /* 0x00000007003f7c02 */ /* 0x000fe20008000f00 */
[----:B------:R-:W5:Y:S01]  /*1210*/  LDG.E R130, desc[UR10][R70.64] ;  /* 0x0000000a46827981 */ /* 0x000f62000c1e1900 */
[----:B------:R-:W-:Y:S01]  /*1220*/  IADD3 R133, R131, 0xc00, RZ ;  /* 0x00000c0083857810 */ /* 0x000fe20007ffe0ff */
[----:B------:R-:W-:-:S02]  /*1230*/  UMOV UR7, UR4 ;  /* 0x0000000400077c82 */ /* 0x000fc40008000000 */
[----:B------:R0:W5:Y:S02]  /*1240*/  LDG.E R139, desc[UR10][R60.64] ;  /* 0x0000000a3c8b7981 */ /* 0x000164000c1e1900 */
[----:B--2---:R-:W-:Y:S01]  /*1250*/  IMAD.WIDE.U32 R64, R133, 0x4, R62 ;  /* 0x0000000485407825 */ /* 0x004fe200078e003e */
[----:B------:R-:W-:Y:S01]  /*1260*/  UMOV UR8, UR5 ;  /* 0x0000000500087c82 */ /* 0x000fe20008000000 */
[----:B------:R-:W-:Y:S01]  /*1270*/  @!UP0 ULDC UR7, c[0x0][0x220] ;  /* 0x0000880000078ab9 */ /* 0x000fe20000000800 */
[----:B------:R-:W-:Y:S01]  /*1280*/  @!UP0 ULDC UR8, c[0x0][0x224] ;  /* 0x0000890000088ab9 */ /* 0x000fe20000000800 */
[----:B------:R-:W-:Y:S01]  /*1290*/  MOV R62, UR7 ;  /* 0x00000007003e7c02 */ /* 0x000fe20008000f00 */
[----:B------:R1:W2:Y:S01]  /*12a0*/  LDG.E R156, desc[UR10][R64.64] ;  /* 0x0000000a409c7981 */ /* 0x0002a2000c1e1900 */
[----:B------:R-:W-:Y:S01]  /*12b0*/  UMOV UR6, UR4 ;  /* 0x0000000400067c82 */ /* 0x000fe20008000000 */
[----:B------:R-:W-:Y:S01]  /*12c0*/  MOV R63, UR8 ;  /* 0x00000008003f7c02 */ /* 0x000fe20008000f00 */
[----:B------:R-:W-:Y:S01]  /*12d0*/  UMOV UR7, UR5 ;  /* 0x0000000500077c82 */ /* 0x000fe20008000000 */
[----:B------:R-:W-:Y:S01]  /*12e0*/  IADD3 R159, R131, 0x1000, RZ ;  /* 0x00001000839f7810 */ /* 0x000fe20007ffe0ff */
[----:B------:R-:W-:Y:S01]  /*12f0*/  @!UP0 ULDC UR6, c[0x0][0x220] ;  /* 0x0000880000068ab9 */ /* 0x000fe20000000800 */
[----:B------:R-:W-:Y:S01]  /*1300*/  @!UP0 ULDC UR7, c[0x0][0x224] ;  /* 0x0000890000078ab9 */ /* 0x000fe20000000800 */
[----:B0-----:R-:W-:-:S02]  /*1310*/  MOV R60, UR6 ;  /* 0x00000006003c7c02 */ /* 0x001fc40008000f00 */
[----:B------:R-:W-:Y:S02]  /*1320*/  MOV R61, UR7 ;  /* 0x00000007003d7c02 */ /* 0x000fe40008000f00 */
[----:B------:R-:W-:Y:S01]  /*1330*/  IADD3 R157, R131, 0x1400, RZ ;  /* 0x00001400839d7810 */ /* 0x000fe20007ffe0ff */
[----:B------:R-:W-:Y:S01]  /*1340*/  IMAD.WIDE.U32 R62, R159, 0x4, R62 ;  /* 0x000000049f3e7825 */ /* 0x000fe200078e003e */
[----:B------:R-:W-:Y:S01]  /*1350*/  UMOV UR8, UR4 ;  /* 0x0000000400087c82 */ /* 0x000fe20008000000 */
[----:B------:R-:W-:Y:S02]  /*1360*/  UMOV UR9, UR5 ;  /* 0x0000000500097c82 */ /* 0x000fe40008000000 */
[----:B-1----:R-:W-:Y:S01]  /*1370*/  IMAD.WIDE.U32 R64, R157, 0x4, R60 ;  /* 0x000000049d407825 */ /* 0x002fe200078e003c */
[----:B------:R0:W2:Y:S01]  /*1380*/  LDG.E R158, desc[UR10][R62.64] ;  /* 0x0000000a3e9e7981 */ /* 0x0000a2000c1e1900 */
[----:B------:R-:W-:Y:S01]  /*1390*/  @!UP0 ULDC UR8, c[0x0][0x220] ;  /* 0x0000880000088ab9 */ /* 0x000fe20000000800 */
[----:B------:R-:W-:Y:S01]  /*13a0*/  @!UP0 ULDC UR9, c[0x0][0x224] ;  /* 0x0000890000098ab9 */ /* 0x000fe20000000800 */
[----:B------:R-:W-:Y:S01]  /*13b0*/  MOV R60, UR8 ;  /* 0x00000008003c7c02 */ /* 0x000fe20008000f00 */
[----:B------:R1:W2:Y:S01]  /*13c0*/  LDG.E R160, desc[UR10][R64.64] ;  /* 0x0000000a40a07981 */ /* 0x0002a2000c1e1900 */
[----:B------:R-:W-:Y:S01]  /*13d0*/  MOV R61, UR9 ;  /* 0x00000009003d7c02 */ /* 0x000fe20008000f00 */
[----:B------:R-:W-:Y:S01]  /*13e0*/  UMOV UR6, UR4 ;  /* 0x0000000400067c82 */ /* 0x000fe20008000000 */
[----:B------:R-:W-:Y:S01]  /*13f0*/  IADD3 R163, R131, 0x1800, RZ ;  /* 0x0000180083a37810 */ /* 0x000fe20007ffe0ff */
[----:B------:R-:W-:Y:S01]  /*1400*/  UMOV UR7, UR5 ;  /* 0x0000000500077c82 */ /* 0x000fe20008000000 */
[----:B------:R-:W-:Y:S01]  /*1410*/  @!UP0 ULDC UR6, c[0x0][0x220] ;  /* 0x0000880000068ab9 */ /* 0x000fe20000000800 */
[----:B------:R-:W-:Y:S01]  /*1420*/  @!UP0 ULDC UR7, c[0x0][0x224] ;  /* 0x0000890000078ab9 */ /* 0x000fe20000000800 */
[----:B0-----:R-:W-:-:S02]  /*1430*/  MOV R62, UR6 ;  /* 0x00000006003e7c02 */ /* 0x001fc40008000f00 */
[----:B------:R-:W-:Y:S01]  /*1440*/  MOV R63, UR7 ;  /* 0x00000007003f7c02 */ /* 0x000fe20008000f00 */
[----:B-1----:R-:W-:Y:S01]  /*1450*/  IMAD.WIDE.U32 R64, R163, 0x4, R60 ;  /* 0x00000004a3407825 */ /* 0x002fe200078e003c */
[----:B------:R-:W-:Y:S01]  /*1460*/  IADD3 R161, R131, 0x1c00, RZ ;  /* 0x00001c0083a17810 */ /* 0x000fe20007ffe0ff */
[----:B------:R-:W-:Y:S01]  /*1470*/  UMOV UR8, UR4 ;  /* 0x0000000400087c82 */ /* 0x000fe20008000000 */
[----:B------:R-:W-:Y:S02]  /*1480*/  UMOV UR9, UR5 ;  /* 0x0000000500097c82 */ /* 0x000fe40008000000 */
[----:B------:R0:W2:Y:S01]  /*1490*/  LDG.E R166, desc[UR10][R64.64] ;  /* 0x0000000a40a67981 */ /* 0x0000a2000c1e1900 */
[----:B------:R-:W-:Y:S01]  /*14a0*/  IMAD.WIDE.U32 R66, R161, 0x4, R62 ;  /* 0x00000004a1427825 */ /* 0x000fe200078e003e */
[----:B------:R-:W-:Y:S01]  /*14b0*/  @!UP0 ULDC UR8, c[0x0][0x220] ;  /* 0x0000880000088ab9 */ /* 0x000fe20000000800 */
[----:B------:R-:W-:Y:S01]  /*14c0*/  @!UP0 ULDC UR9, c[0x0][0x224] ;  /* 0x0000890000098ab9 */ /* 0x000fe20000000800 */
[----:B------:R-:W-:-:S02]  /*14d0*/  MOV R60, UR8 ;  /* 0x00000008003c7c02 */ /* 0x000fc40008000f00 */
[----:B------:R1:W2:Y:S01]  /*14e0*/  LDG.E R170, desc[UR10][R66.64] ;  /* 0x0000000a42aa7981 */ /* 0x0002a2000c1e1900 */
[----:B------:R-:W-:Y:S02]  /*14f0*/  MOV R61, UR9 ;  /* 0x00000009003d7c02 */ /* 0x000fe40008000f00 */
[----:B------:R-:W-:Y:S01]  /*1500*/  IADD3 R167, R131, 0x2000, RZ ;  /* 0x0000200083a77810 */ /* 0x000fe20007ffe0ff */
[----:B------:R-:W-:Y:S01]  /*1510*/  UMOV UR6, UR4 ;  /* 0x0000000400067c82 */ /* 0x000fe20008000000 */
[----:B------:R-:W-:Y:S01]  /*1520*/  UMOV UR7, UR5 ;  /* 0x0000000500077c82 */ /* 0x000fe20008000000 */
[----:B------:R-:W-:Y:S01]  /*1530*/  @!UP0 ULDC UR6, c[0x0][0x220] ;  /* 0x0000880000068ab9 */ /* 0x000fe20000000800 */
[----:B------:R-:W-:Y:S01]  /*1540*/  @!UP0 ULDC UR7, c[0x0][0x224] ;  /* 0x0000890000078ab9 */ /* 0x000fe20000000800 */
[----:B0-----:R-:W-:Y:S01]  /*1550*/  IMAD.WIDE.U32 R64, R167, 0x4, R60 ;  /* 0x00000004a7407825 */ /* 0x001fe200078e003c */
[----:B------:R-:W-:Y:S02]  /*1560*/  MOV R62, UR6 ;  /* 0x00000006003e7c02 */ /* 0x000fe40008000f00 */
[----:B------:R-:W-:-:S02]  /*1570*/  MOV R63, UR7 ;  /* 0x00000007003f7c02 */ /* 0x000fc40008000f00 */
[----:B------:R-:W-:Y:S01]  /*1580*/  IADD3 R165, R131, 0x2400, RZ ;  /* 0x0000240083a57810 */ /* 0x000fe20007ffe0ff */
[----:B------:R0:W2:Y:S04]  /*1590*/  LDG.E R172, desc[UR10][R64.64] ;  /* 0x0000000a40ac7981 */ /* 0x0000a8000c1e1900 */
[----:B-1----:R-:W-:Y:S01]  /*15a0*/  IMAD.WIDE.U32 R66, R165, 0x4, R62 ;  /* 0x00000004a5427825 */ /* 0x002fe200078e003e */
[----:B------:R-:W-:Y:S01]  /*15b0*/  UMOV UR8, UR4 ;  /* 0x0000000400087c82 */ /* 0x000fe20008000000 */
[----:B------:R-:W-:Y:S01]  /*15c0*/  UMOV UR9, UR5 ;  /* 0x0000000500097c82 */ /* 0x000fe20008000000 */
[----:B------:R-:W-:Y:S01]  /*15d0*/  @!UP0 ULDC UR8, c[0x0][0x220] ;  /* 0x0000880000088ab9 */ /* 0x000fe20000000800 */
[----:B------:R-:W-:Y:S01]  /*15e0*/  @!UP0 ULDC UR9, c[0x0][0x224] ;  /* 0x0000890000098ab9 */ /* 0x000fe20000000800 */
[----:B------:R-:W2:Y:S01]  /*15f0*/  LDG.E R174, desc[UR10][R66.64] ;  /* 0x0000000a42ae7981 */ /* 0x000ea2000c1e1900 */
[----:B------:R-:W-:-:S02]  /*1600*/  MOV R60, UR8 ;  /* 0x00000008003c7c02 */ /* 0x000fc40008000f00 */
[----:B------:R-:W-:Y:S02]  /*1610*/  MOV R61, UR9 ;  /* 0x00000009003d7c02 */ /* 0x000fe40008000f00 */
[----:B------:R-:W-:Y:S01]  /*1620*/  IADD3 R169, R131, 0x2800, RZ ;  /* 0x0000280083a97810 */ /* 0x000fe20007ffe0ff */
[----:B------:R-:W-:Y:S01]  /*1630*/  UMOV UR6, UR4 ;  /* 0x0000000400067c82 */ /* 0x000fe20008000000 */
[----:B------:R-:W-:Y:S01]  /*1640*/  UMOV UR7, UR5 ;  /* 0x0000000500077c82 */ /* 0x000fe20008000000 */
[----:B------:R-:W-:Y:S01]  /*1650*/  @!UP0 ULDC UR6, c[0x0][0x220] ;  /* 0x0000880000068ab9 */ /* 0x000fe20000000800 */
[----:B------:R-:W-:Y:S01]  /*1660*/  @!UP0 ULDC UR7, c[0x0][0x224] ;  /* 0x0000890000078ab9 */ /* 0x000fe20000000800 */
[----:B------:R-:W-:Y:S01]  /*1670*/  MOV R62, UR6 ;  /* 0x00000006003e7c02 */ /* 0x000fe20008000f00 */
[----:B------:R-:W-:Y:S01]  /*1680*/  IMAD.WIDE.U32 R60, R169, 0x4, R60 ;  /* 0x00000004a93c7825 */ /* 0x000fe200078e003c */
[----:B------:R-:W-:Y:S02]  /*1690*/  MOV R63, UR7 ;  /* 0x00000007003f7c02 */ /* 0x000fe40008000f00 */
[----:B------:R-:W-:Y:S01]  /*16a0*/  IADD3 R171, R131, 0x2c00, RZ ;  /* 0x00002c0083ab7810 */ /* 0x000fe20007ffe0ff */
[----:B------:R-:W-:Y:S01]  /*16b0*/  UMOV UR7, UR4 ;  /* 0x0000000400077c82 */ /* 0x000fe20008000000 */
[----:B------:R-:W-:Y:S01]  /*16c0*/  UMOV UR8, UR5 ;  /* 0x0000000500087c82 */ /* 0x000fe20008000000 */
[----:B------:R-:W-:Y:S01]  /*16d0*/  @!UP0 ULDC UR7, c[0x0][0x220] ;  /* 0x0000880000078ab9 */ /* 0x000fe20000000800 */
[----:B------:R-:W-:Y:S01]  /*16e0*/  @!UP0 ULDC UR8, c[0x0][0x224] ;  /* 0x0000890000088ab9 */ /* 0x000fe20000000800 */
[----:B------:R1:W2:Y:S01]  /*16f0*/  LDG.E R178, desc[UR10][R60.64] ;  /* 0x0000000a3cb27981 */ /* 0x0002a2000c1e1900 */
[----:B0-----:R-:W-:Y:S01]  /*1700*/  IMAD.WIDE.U32 R64, R171, 0x4, R62 ;  /* 0x00000004ab407825 */ /* 0x001fe200078e003e */
[----:B------:R-:W-:Y:S01]  /*1710*/  MOV R62, UR7 ;  /* 0x00000007003e7c02 */ /* 0x000fe20008000f00 */
[----:B------:R-:W-:Y:S01]  /*1720*/  UMOV UR6, UR4 ;  /* 0x0000000400067c82 */ /* 0x000fe20008000000 */
[----:B------:R-:W-:Y:S01]  /*1730*/  MOV R63, UR8 ;  /* 0x00000008003f7c02 */ /* 0x000fe20008000f00 */
[----:B------:R-:W-:Y:S01]  /*1740*/  UMOV UR7, UR5 ;  /* 0x0000000500077c82 */ /* 0x000fe20008000000 */
[C---:B------:R-:W-:Y:S01]  /*1750*/  IADD3 R175, R131.reuse, 0x3000, RZ ;  /* 0x0000300083af7810 */ /* 0x040fe20007ffe0ff */
[----:B------:R-:W-:Y:S01]  /*1760*/  @!UP0 ULDC UR6, c[0x0][0x220] ;  /* 0x0000880000068ab9 */ /* 0x000fe20000000800 */
[----:B------:R-:W-:Y:S01]  /*1770*/  @!UP0 ULDC UR7, c[0x0][0x224] ;  /* 0x0000890000078ab9 */ /* 0x000fe20000000800 */
[----:B------:R-:W-:Y:S01]  /*1780*/  IADD3 R173, R131, 0x3400, RZ ;  /* 0x0000340083ad7810 */ /* 0x000fe20007ffe0ff */
[----:B------:R0:W2:Y:S01]  /*1790*/  LDG.E R179, desc[UR10][R64.64] ;  /* 0x0000000a40b37981 */ /* 0x0000a2000c1e1900 */
[----:B-1----:R-:W-:Y:S01]  /*17a0*/  MOV R60, UR6 ;  /* 0x00000006003c7c02 */ /* 0x002fe20008000f00 */
[----:B------:R-:W-:Y:S01]  /*17b0*/  IMAD.WIDE.U32 R62, R175, 0x4, R62 ;  /* 0x00000004af3e7825 */ /* 0x000fe200078e003e */
[----:B------:R-:W-:-:S04]  /*17c0*/  MOV R61, UR7 ;  /* 0x00000007003d7c02 */ /* 0x000fc80008000f00 */
[----:B------:R-:W2:Y:S01]  /*17d0*/  LDG.E R180, desc[UR10][R62.64] ;  /* 0x0000000a3eb47981 */ /* 0x000ea2000c1e1900 */
[----:B------:R-:W-:Y:S02]  /*17e0*/  IMAD.WIDE.U32 R68, R173, 0x4, R60 ;  /* 0x00000004ad447825 */ /* 0x000fe400078e003c */
[----:B------:R-:W1:Y:S01]  /*17f0*/  LDC.64 R60, c[0x0][0x268] ;  /* 0x00009a00ff3c7b82 */ /* 0x000e620000000a00 */
[----:B------:R-:W-:Y:S01]  /*1800*/  @!UP0 ULDC UR4, c[0x0][0x220] ;  /* 0x0000880000048ab9 */ /* 0x000fe20000000800 */
[----:B------:R-:W-:Y:S01]  /*1810*/  @!UP0 ULDC UR5, c[0x0][0x224] ;  /* 0x0000890000058ab9 */ /* 0x000fe20000000800 */
[----:B0-----:R-:W-:Y:S01]  /*1820*/  MOV R64, UR4 ;  /* 0x0000000400407c02 */ /* 0x001fe20008000f00 */
[----:B------:R0:W2:Y:S01]  /*1830*/  LDG.E R182, desc[UR10][R68.64] ;  /* 0x0000000a44b67981 */ /* 0x0000a2000c1e1900 */
[----:B------:R-:W-:Y:S02]  /*1840*/  MOV R65, UR5 ;  /* 0x0000000500417c02 */ /* 0x000fe40008000f00 */
[----:B------:R-:W-:-:S05]  /*1850*/  IADD3 R177, R131, 0x3800, RZ ;  /* 0x0000380083b17810 */ /* 0x000fca0007ffe0ff */
[----:B------:R-:W-:-:S05]  /*1860*/  IMAD.WIDE.U32 R64, R177, 0x4, R64 ;  /* 0x00000004b1407825 */ /* 0x000fca00078e0040 */
[----:B------:R0:W2:Y:S01]  /*1870*/  LDG.E R184, desc[UR10][R64.64] ;  /* 0x0000000a40b87981 */ /* 0x0000a2000c1e1900 */
[----:B-1----:R-:W-:-:S04]  /*1880*/  IMAD.WIDE.U32 R74, R135, 0x4, R60 ;  /* 0x00000004874a7825 */ /* 0x002fc800078e003c */
[--C-:B------:R-:W-:Y:S01]  /*1890*/  IMAD.WIDE.U32 R66, R131, 0x4, R60.reuse ;  /* 0x0000000483427825 */ /* 0x100fe200078e003c */
[----:B------:R1:W2:Y:S03]  /*18a0*/  LDG.E R190, desc[UR10][R74.64] ;  /* 0x0000000a4abe7981 */ /* 0x0002a6000c1e1900 */
[--C-:B------:R-:W-:Y:S01]  /*18b0*/  IMAD.WIDE.U32 R70, R137, 0x4, R60.reuse ;  /* 0x0000000489467825 */ /* 0x100fe200078e003c */
[----:B------:R-:W2:Y:S03]  /*18c0*/  LDG.E R188, desc[UR10][R66.64] ;  /* 0x0000000a42bc7981 */ /* 0x000ea6000c1e1900 */
[--C-:B------:R-:W-:Y:S01]  /*18d0*/  IMAD.WIDE.U32 R128, R133, 0x4, R60.reuse ;  /* 0x0000000485807825 */ /* 0x100fe200078e003c */
[----:B------:R1:W2:Y:S03]  /*18e0*/  LDG.E R186, desc[UR10][R70.64] ;  /* 0x0000000a46ba7981 */ /* 0x0002a6000c1e1900 */
[--C-:B0-----:R-:W-:Y:S01]  /*18f0*/  IMAD.WIDE.U32 R68, R157, 0x4, R60.reuse ;  /* 0x000000049d447825 */ /* 0x101fe200078e003c */
[----:B------:R0:W2:Y:S03]  /*1900*/  LDG.E R192, desc[UR10][R128.64] ;  /* 0x0000000a80c07981 */ /* 0x0000a6000c1e1900 */
[--C-:B------:R-:W-:Y:S01]  /*1910*/  IMAD.WIDE.U32 R64, R161, 0x4, R60.reuse ;  /* 0x00000004a1407825 */ /* 0x100fe200078e003c */
[----:B------:R0:W2:Y:S03]  /*1920*/  LDG.E R196, desc[UR10][R68.64] ;  /* 0x0000000a44c47981 */ /* 0x0000a6000c1e1900 */
[----:B-1----:R-:W-:-:S02]  /*1930*/  IMAD.WIDE.U32 R74, R169, 0x4, R60 ;  /* 0x00000004a94a7825 */ /* 0x002fc400078e003c */
[----:B------:R-:W2:Y:S02]  /*1940*/  LDG.E R64, desc[UR10][R64.64] ;  /* 0x0000000a40407981 */ /* 0x000ea4000c1e1900 */
[--C-:B------:R-:W-:Y:S02]  /*1950*/  IMAD.WIDE.U32 R70, R165, 0x4, R60.reuse ;  /* 0x00000004a5467825 */ /* 0x100fe400078e003c */
[----:B------:R-:W2:Y:S02]  /*1960*/  LDG.E R74, desc[UR10][R74.64] ;  /* 0x0000000a4a4a7981 */ /* 0x000ea4000c1e1900 */
[--C-:B0-----:R-:W-:Y:S02]  /*1970*/  IMAD.WIDE.U32 R128, R171, 0x4, R60.reuse ;  /* 0x00000004ab807825 */ /* 0x101fe400078e003c */
[----:B------:R-:W2:Y:S02]  /*1980*/  LDG.E R70, desc[UR10][R70.64] ;  /* 0x0000000a46467981 */ /* 0x000ea4000c1e1900 */
[----:B------:R-:W-:-:S02]  /*1990*/  IMAD.WIDE.U32 R66, R167, 0x4, R60 ;  /* 0x00000004a7427825 */ /* 0x000fc400078e003c */
[----:B------:R-:W2:Y:S02]  /*19a0*/  LDG.E R128, desc[UR10][R128.64] ;  /* 0x0000000a80807981 */ /* 0x000ea4000c1e1900 */
[--C-:B------:R-:W-:Y:S02]  /*19b0*/  IMAD.WIDE.U32 R68, R173, 0x4, R60.reuse ;  /* 0x00000004ad447825 */ /* 0x100fe400078e003c */
[----:B------:R-:W2:Y:S04]  /*19c0*/  LDG.E R66, desc[UR10][R66.64] ;  /* 0x0000000a42427981 */ /* 0x000ea8000c1e1900 */
[----:B------:R-:W2:Y:S01]  /*19d0*/  LDG.E R68, desc[UR10][R68.64] ;  /* 0x0000000a44447981 */ /* 0x000ea2000c1e1900 */
[----:B------:R-:W-:-:S05]  /*19e0*/  IMAD.WIDE.U32 R72, R159, 0x4, R60 ;  /* 0x000000049f487825 */ /* 0x000fca00078e003c */
[----:B------:R0:W2:Y:S01]  /*19f0*/  LDG.E R194, desc[UR10][R72.64] ;  /* 0x0000000a48c27981 */ /* 0x0000a2000c1e1900 */
[----:B------:R-:W-:-:S06]  /*1a00*/  IMAD.WIDE.U32 R62, R163, 0x4, R60 ;  /* 0x00000004a33e7825 */ /* 0x000fcc00078e003c */
[----:B------:R-:W2:Y:S01]  /*1a10*/  LDG.E R63, desc[UR10][R62.64] ;  /* 0x0000000a3e3f7981 */ /* 0x000ea2000c1e1900 */
[----:B0-----:R-:W-:-:S04]  /*1a20*/  IMAD.WIDE.U32 R72, R175, 0x4, R60 ;  /* 0x00000004af487825 */ /* 0x001fc800078e003c */
[----:B------:R-:W-:Y:S02]  /*1a30*/  IMAD.WIDE.U32 R60, R177, 0x4, R60 ;  /* 0x00000004b13c7825 */ /* 0x000fe400078e003c */
[----:B------:R-:W2:Y:S04]  /*1a40*/  LDG.E R72, desc[UR10][R72.64] ;  /* 0x0000000a48487981 */ /* 0x000ea8000c1e1900 */
[----:B------:R3:W2:Y:S01]  /*1a50*/  LDG.E R60, desc[UR10][R60.64] ;  /* 0x0000000a3c3c7981 */ /* 0x0006a2000c1e1900 */
[----:B------:R-:W-:Y:S08]  /*1a60*/  @P0 MUFU.RCP R164, R123 ;  /* 0x0000007b00a40308 */ /* 0x000ff00000001000 */
[----:B------:R-:W0:Y:S01]  /*1a70*/  @P0 MUFU.RCP R162, R108 ;  /* 0x0000006c00a20308 */ /* 0x000e220000001000 */
[----:B------:R-:W-:-:S07]  /*1a80*/  LOP3.LUT P1, RZ, R134, 0xff, RZ, 0xc0, !PT ;  /* 0x000000ff86ff7812 */ /* 0x000fce000782c0ff */
[----:B------:R-:W1:Y:S08]  /*1a90*/  @P0 MUFU.RCP R183, R124 ;  /* 0x0000007c00b70308 */ /* 0x000e700000001000 */
[----:B------:R-:W1:Y:S08]  /*1aa0*/  @P0 MUFU.RCP R71, R109 ;  /* 0x0000006d00470308 */ /* 0x000e700000001000 */
[----:B------:R-:W2:Y:S08]  /*1ab0*/  @P0 MUFU.RCP R75, R110 ;  /* 0x0000006e004b0308 */ /* 0x000eb00000001000 */
[----:B------:R-:W2:Y:S01]  /*1ac0*/  @P0 MUFU.RCP R168, R125 ;  /* 0x0000007d00a80308 */ /* 0x000ea20000001000 */
[----:B---3--:R-:W-:-:S02]  /*1ad0*/  PRMT R61, R136, 0x7632, R61 ;  /* 0x00007632883d7816 */ /* 0x008fc4000000003d */
[----:B------:R-:W-:Y:S02]  /*1ae0*/  SHF.L.U32 R67, R136, 0x10, RZ ;  /* 0x0000001088437819 */ /* 0x000fe400000006ff */
[----:B------:R-:W-:-:S03]  /*1af0*/  SHF.L.U32 R185, R61, 0x10, RZ ;  /* 0x000000103db97819 */ /* 0x000fc600000006ff */
[----:B------:R-:W-:Y:S01]  /*1b00*/  @P0 FADD.FTZ R181, -R6, R67 ;  /* 0x0000004306b50221 */ /* 0x000fe20000010100 */
[----:B----4-:R-:W-:Y:S01]  /*1b10*/  PRMT R62, R138, 0x7632, R62 ;  /* 0x000076328a3e7816 */ /* 0x010fe2000000003e */
[----:B------:R-:W-:Y:S02]  /*1b20*/  @P0 FADD.FTZ R65, -R8, R185 ;  /* 0x000000b908410221 */ /* 0x000fe40000010100 */
[----:B0-----:R-:W-:Y:S01]  /*1b30*/  @P0 FMUL.FTZ R181, R181, R162 ;  /* 0x000000a2b5b50220 */ /* 0x001fe20000410000 */
[----:B------:R-:W-:Y:S01]  /*1b40*/  SHF.L.U32 R189, R62, 0x10, RZ ;  /* 0x000000103ebd7819 */ /* 0x000fe200000006ff */
[----:B------:R-:W-:Y:S01]  /*1b50*/  @P0 FMUL.FTZ R134, R65, R164 ;  /* 0x000000a441860220 */ /* 0x000fe20000410000 */
[----:B------:R-:W-:Y:S01]  /*1b60*/  SHF.L.U32 R162, R138, 0x10, RZ ;  /* 0x000000108aa27819 */ /* 0x000fe200000006ff */
[----:B------:R-:W0:Y:S01]  /*1b70*/  @P0 MUFU.RCP R129, R111 ;  /* 0x0000006f00810308 */ /* 0x000e220000001000 */
[--C-:B-----5:R-:W-:Y:S01]  /*1b80*/  @!P0 FADD.FTZ R65, R67, -R132.reuse ;  /* 0x8000008443418221 */ /* 0x120fe20000010000 */
[----:B------:R-:W-:Y:S01]  /*1b90*/  @!P0 FADD.FTZ R67, R185, -R132 ;  /* 0x80000084b9438221 */ /* 0x000fe20000010000 */
[----:B------:R-:W-:Y:S01]  /*1ba0*/  @P0 FADD.FTZ R136, -R10, R189 ;  /* 0x000000bd0a880221 */ /* 0x000fe20000010100 */
[----:B------:R-:W-:-:S02]  /*1bb0*/  @P0 FADD.FTZ R138, -R9, R162 ;  /* 0x000000a2098a0221 */ /* 0x000fc40000010100 */
[C---:B------:R-:W-:Y:S01]  /*1bc0*/  @!P0 FMUL.FTZ R134, R130.reuse, R67 ;  /* 0x0000004382868220 */ /* 0x040fe20000410000 */
[----:B------:R-:W-:Y:S01]  /*1bd0*/  @!P0 FMUL.FTZ R181, R130, R65 ;  /* 0x0000004182b58220 */ /* 0x000fe20000410000 */
[--C-:B------:R-:W-:Y:S01]  /*1be0*/  @!P0 FADD.FTZ R67, R189, -R132.reuse ;  /* 0x80000084bd438221 */ /* 0x100fe20000010000 */
[----:B------:R-:W-:Y:S01]  /*1bf0*/  @!P0 FADD.FTZ R65, R162, -R132 ;  /* 0x80000084a2418221 */ /* 0x000fe20000010000 */
[C---:B------:R-:W-:Y:S02]  /*1c00*/  SHF.L.U32 R62, R139.reuse, 0x10, RZ ;  /* 0x000000108b3e7819 */ /* 0x040fe400000006ff */
[----:B------:R-:W-:Y:S01]  /*1c10*/  PRMT R139, R139, 0x7632, R139 ;  /* 0x000076328b8b7816 */ /* 0x000fe2000000008b */
[----:B-1----:R-:W-:Y:S01]  /*1c20*/  @P0 FMUL.FTZ R136, R136, R183 ;  /* 0x000000b788880220 */ /* 0x002fe20000410000 */
[----:B------:R-:W-:Y:S01]  /*1c30*/  @P0 FMUL.FTZ R138, R138, R71 ;  /* 0x000000478a8a0220 */ /* 0x000fe20000410000 */
[C---:B------:R-:W-:Y:S01]  /*1c40*/  @!P0 FMUL.FTZ R136, R130.reuse, R67 ;  /* 0x0000004382888220 */ /* 0x040fe20000410000 */
[----:B------:R-:W-:Y:S01]  /*1c50*/  @P0 FADD.FTZ R162, -R11, R62 ;  /* 0x0000003e0ba20221 */ /* 0x000fe20000010100 */
[----:B------:R-:W-:Y:S01]  /*1c60*/  @!P0 FMUL.FTZ R138, R130, R65 ;  /* 0x00000041828a8220 */ /* 0x000fe20000410000 */
[----:B------:R-:W-:Y:S01]  /*1c70*/  SHF.L.U32 R139, R139, 0x10, RZ ;  /* 0x000000108b8b7819 */ /* 0x000fe200000006ff */
[--C-:B------:R-:W-:Y:S01]  /*1c80*/  @!P0 FADD.FTZ R65, R62, -R132.reuse ;  /* 0x800000843e418221 */ /* 0x100fe20000010000 */
[----:B--2---:R-:W-:Y:S01]  /*1c90*/  SHF.L.U32 R67, R156, 0x10, RZ ;  /* 0x000000109c437819 */ /* 0x004fe200000006ff */
[----:B------:R-:W1:Y:S01]  /*1ca0*/  @P0 MUFU.RCP R73, R112 ;  /* 0x0000007000490308 */ /* 0x000e620000001000 */
[----:B------:R-:W-:Y:S01]  /*1cb0*/  @P0 FMUL.FTZ R162, R162, R75 ;  /* 0x0000004ba2a20220 */ /* 0x000fe20000410000 */
[----:B------:R-:W-:Y:S01]  /*1cc0*/  @P0 FADD.FTZ R183, -R12, R139 ;  /* 0x0000008b0cb70221 */ /* 0x000fe20000010100 */
[----:B------:R-:W-:Y:S01]  /*1cd0*/  @!P0 FMUL.FTZ R162, R130, R65 ;  /* 0x0000004182a28220 */ /* 0x000fe20000410000 */
[----:B------:R-:W-:Y:S01]  /*1ce0*/  @P0 FADD.FTZ R164, -R13, R67 ;  /* 0x000000430da40221 */ /* 0x000fe20000010100 */
[----:B------:R-:W-:-:S03]  /*1cf0*/  @!P0 FADD.FTZ R65, R139, -R132 ;  /* 0x800000848b418221 */ /* 0x000fc60000010000 */
[----:B------:R-:W2:Y:S01]  /*1d00*/  @P0 MUFU.RCP R69, R113 ;  /* 0x0000007100450308 */ /* 0x000ea20000001000 */
[----:B------:R-:W-:Y:S01]  /*1d10*/  PRMT R62, R156, 0x7632, R62 ;  /* 0x000076329c3e7816 */ /* 0x000fe2000000003e */
[----:B------:R-:W-:Y:S01]  /*1d20*/  @P0 FMUL.FTZ R183, R183, R168 ;  /* 0x000000a8b7b70220 */ /* 0x000fe20000410000 */
[----:B0-----:R-:W-:Y:S01]  /*1d30*/  @P0 FMUL.FTZ R164, R164, R129 ;  /* 0x00000081a4a40220 */ /* 0x001fe20000410000 */
[----:B------:R-:W-:-:S04]  /*1d40*/  @!P0 FMUL.FTZ R183, R130, R65 ;  /* 0x0000004182b78220 */ /* 0x000fc80000410000 */
[----:B------:R-:W0:Y:S01]  /*1d50*/  @P0 MUFU.RCP R176, R126 ;  /* 0x0000007e00b00308 */ /* 0x000e220000001000 */
[----:B------:R-:W-:Y:S01]  /*1d60*/  SHF.L.U32 R129, R158, 0x10, RZ ;  /* 0x000000109e817819 */ /* 0x000fe200000006ff */
[----:B------:R-:W-:Y:S01]  /*1d70*/  @!P0 FADD.FTZ R65, R67, -R132 ;  /* 0x8000008443418221 */ /* 0x000fe20000010000 */
[----:B------:R-:W-:Y:S02]  /*1d80*/  SHF.L.U32 R185, R62, 0x10, RZ ;  /* 0x000000103eb97819 */ /* 0x000fe400000006ff */
[----:B------:R-:W-:Y:S02]  /*1d90*/  PRMT R62, R158, 0x7632, R62 ;  /* 0x000076329e3e7816 */ /* 0x000fe4000000003e */
[----:B------:R-:W-:Y:S01]  /*1da0*/  SHF.L.U32 R168, R160, 0x10, RZ ;  /* 0x00000010a0a87819 */ /* 0x000fe200000006ff */
[----:B------:R-:W3:Y:S01]  /*1db0*/  @P0 MUFU.RCP R187, R140 ;  /* 0x0000008c00bb0308 */ /* 0x000ee20000001000 */
[----:B------:R-:W-:Y:S01]  /*1dc0*/  @P0 FADD.FTZ R158, -R15, R129 ;  /* 0x000000810f9e0221 */ /* 0x000fe20000010100 */
[----:B------:R-:W-:Y:S01]  /*1dd0*/  @!P0 FMUL.FTZ R164, R130, R65 ;  /* 0x0000004182a48220 */ /* 0x000fe20000410000 */
[----:B------:R-:W-:Y:S01]  /*1de0*/  @!P0 FADD.FTZ R65, R129, -R132 ;  /* 0x8000008481418221 */ /* 0x000fe20000010000 */
[----:B------:R-:W-:Y:S01]  /*1df0*/  SHF.L.U32 R189, R62, 0x10, RZ ;  /* 0x000000103ebd7819 */ /* 0x000fe200000006ff */
[----:B------:R-:W-:Y:S01]  /*1e00*/  @P0 FADD.FTZ R62, -R17, R168 ;  /* 0x000000a8113e0221 */ /* 0x000fe20000010100 */
[----:B------:R-:W-:-:S02]  /*1e10*/  PRMT R160, R160, 0x7632, R160 ;  /* 0x00007632a0a07816 */ /* 0x000fc400000000a0 */
[----:B------:R-:W4:Y:S01]  /*1e20*/  @P0 MUFU.RCP R61, R114 ;  /* 0x00000072003d0308 */ /* 0x000f220000001000 */
[----:B------:R-:W-:Y:S01]  /*1e30*/  @P0 FADD.FTZ R139, -R14, R185 ;  /* 0x000000b90e8b0221 */ /* 0x000fe20000010100 */
[----:B-1----:R-:W-:Y:S01]  /*1e40*/  @P0 FMUL.FTZ R158, R158, R73 ;  /* 0x000000499e9e0220 */ /* 0x002fe20000410000 */
[----:B------:R-:W-:Y:S01]  /*1e50*/  @!P0 FMUL.FTZ R158, R130, R65 ;  /* 0x00000041829e8220 */ /* 0x000fe20000410000 */
[--C-:B------:R-:W-:Y:S01]  /*1e60*/  @!P0 FADD.FTZ R67, R185, -R132.reuse ;  /* 0x80000084b9438221 */ /* 0x100fe20000010000 */
[----:B------:R-:W-:Y:S01]  /*1e70*/  SHF.L.U32 R129, R160, 0x10, RZ ;  /* 0x00000010a0817819 */ /* 0x000fe200000006ff */
[----:B------:R-:W-:Y:S02]  /*1e80*/  @!P0 FADD.FTZ R65, R168, -R132 ;  /* 0x80000084a8418221 */ /* 0x000fe40000010000 */
[----:B------:R-:W1:Y:S01]  /*1e90*/  @P0 MUFU.RCP R200, R141 ;  /* 0x0000008d00c80308 */ /* 0x000e620000001000 */
[----:B--2---:R-:W-:Y:S01]  /*1ea0*/  @P0 FMUL.FTZ R160, R62, R69 ;  /* 0x000000453ea00220 */ /* 0x004fe20000410000 */
[----:B0-----:R-:W-:Y:S01]  /*1eb0*/  @P0 FMUL.FTZ R139, R139, R176 ;  /* 0x000000b08b8b0220 */ /* 0x001fe20000410000 */
[----:B------:R-:W-:-:S05]  /*1ec0*/  PRMT R62, R166, 0x7632, R62 ;  /* 0x00007632a63e7816 */ /* 0x000fca000000003e */
[----:B------:R-:W0:Y:S01]  /*1ed0*/  @P0 MUFU.RCP R71, R115 ;  /* 0x0000007300470308 */ /* 0x000e220000001000 */
[----:B------:R-:W-:Y:S01]  /*1ee0*/  SHF.L.U32 R176, R166, 0x10, RZ ;  /* 0x00000010a6b07819 */ /* 0x000fe200000006ff */
[C---:B------:R-:W-:Y:S01]  /*1ef0*/  @!P0 FMUL.FTZ R139, R130.reuse, R67 ;  /* 0x00000043828b8220 */ /* 0x040fe20000410000 */
[----:B------:R-:W-:-:S05]  /*1f00*/  @!P0 FMUL.FTZ R160, R130, R65 ;  /* 0x0000004182a08220 */ /* 0x000fca0000410000 */
[----:B------:R-:W2:Y:S01]  /*1f10*/  @P0 MUFU.RCP R198, R127 ;  /* 0x0000007f00c60308 */ /* 0x000ea20000001000 */
[----:B------:R-:W-:Y:S01]  /*1f20*/  @P0 FADD.FTZ R185, -R16, R189 ;  /* 0x000000bd10b90221 */ /* 0x000fe20000010100 */
[--C-:B------:R-:W-:Y:S01]  /*1f30*/  @!P0 FADD.FTZ R67, R189, -R132.reuse ;  /* 0x80000084bd438221 */ /* 0x100fe20000010000 */
[----:B------:R-:W-:Y:S01]  /*1f40*/  @P0 FADD.FTZ R168, -R18, R129 ;  /* 0x0000008112a80221 */ /* 0x000fe20000010100 */
[----:B------:R-:W-:Y:S01]  /*1f50*/  @!P0 FADD.FTZ R65, R129, -R132 ;  /* 0x8000008481418221 */ /* 0x000fe20000010000 */
[----:B------:R-:W-:-:S03]  /*1f60*/  SHF.L.U32 R189, R62, 0x10, RZ ;  /* 0x000000103ebd7819 */ /* 0x000fc600000006ff */
[----:B------:R-:W5:Y:S01]  /*1f70*/  @P0 MUFU.RCP R202, R142 ;  /* 0x0000008e00ca0308 */ /* 0x000f620000001000 */
[C---:B------:R-:W-:Y:S01]  /*1f80*/  SHF.L.U32 R129, R170.reuse, 0x10, RZ ;  /* 0x00000010aa817819 */ /* 0x040fe200000006ff */
[----:B------:R-:W-:Y:S01]  /*1f90*/  @P0 FADD.FTZ R166, -R19, R176 ;  /* 0x000000b013a60221 */ /* 0x000fe20000010100 */
[----:B------:R-:W-:Y:S01]  /*1fa0*/  PRMT R62, R170, 0x7632, R62 ;  /* 0x00007632aa3e7816 */ /* 0x000fe2000000003e */
[----:B---3--:R-:W-:Y:S01]  /*1fb0*/  @P0 FMUL.FTZ R168, R168, R187 ;  /* 0x000000bba8a80220 */ /* 0x008fe20000410000 */
[----:B------:R-:W-:-:S03]  /*1fc0*/  @P0 FADD.FTZ R187, -R20, R189 ;  /* 0x000000bd14bb0221 */ /* 0x000fc60000010100 */
[----:B------:R-:W3:Y:S01]  /*1fd0*/  @P0 MUFU.RCP R75, R116 ;  /* 0x00000074004b0308 */ /* 0x000ee20000001000 */
[----:B------:R-:W-:Y:S01]  /*1fe0*/  @!P0 FMUL.FTZ R168, R130, R65 ;  /* 0x0000004182a88220 */ /* 0x000fe20000410000 */
[----:B------:R-:W-:Y:S01]  /*1ff0*/  SHF.L.U32 R191, R62, 0x10, RZ ;  /* 0x000000103ebf7819 */ /* 0x000fe200000006ff */
[----:B------:R-:W-:Y:S01]  /*2000*/  @P0 FADD.FTZ R170, -R21, R129 ;  /* 0x0000008115aa0221 */ /* 0x000fe20000010100 */
[----:B----4-:R-:W-:Y:S01]  /*2010*/  @P0 FMUL.FTZ R166, R166, R61 ;  /* 0x0000003da6a60220 */ /* 0x010fe20000410000 */
[--C-:B------:R-:W-:Y:S01]  /*2020*/  @!P0 FADD.FTZ R65, R189, -R132.reuse ;  /* 0x80000084bd418221 */ /* 0x100fe20000010000 */
[--C-:B------:R-:W-:Y:S01]  /*2030*/  @!P0 FADD.FTZ R61, R176, -R132.reuse ;  /* 0x80000084b03d8221 */ /* 0x100fe20000010000 */
[----:B-1----:R-:W-:Y:S01]  /*2040*/  @P0 FMUL.FTZ R187, R187, R200 ;  /* 0x000000c8bbbb0220 */ /* 0x002fe20000410000 */
[----:B0-----:R-:W-:Y:S01]  /*2050*/  @P0 FMUL.FTZ R170, R170, R71 ;  /* 0x00000047aaaa0220 */ /* 0x001fe20000410000 */
[----:B------:R-:W-:Y:S01]  /*2060*/  @P0 FADD.FTZ R189, -R22, R191 ;  /* 0x000000bf16bd0221 */ /* 0x000fe20000010100 */
[----:B------:R-:W-:Y:S01]  /*2070*/  @!P0 FMUL.FTZ R187, R130, R65 ;  /* 0x0000004182bb8220 */ /* 0x000fe20000410000 */
[----:B------:R-:W-:Y:S01]  /*2080*/  SHF.L.U32 R71, R172, 0x10, RZ ;  /* 0x00000010ac477819 */ /* 0x000fe200000006ff */
[----:B------:R-:W0:Y:S01]  /*2090*/  @P0 MUFU.RCP R156, R143 ;  /* 0x0000008f009c0308 */ /* 0x000e220000001000 */
[----:B--2---:R-:W-:Y:S01]  /*20a0*/  @P0 FMUL.FTZ R185, R185, R198 ;  /* 0x000000c6b9b90220 */ /* 0x004fe20000410000 */
[C---:B------:R-:W-:Y:S01]  /*20b0*/  @!P0 FMUL.FTZ R166, R130.reuse, R61 ;  /* 0x0000003d82a68220 */ /* 0x040fe20000410000 */
[--C-:B------:R-:W-:Y:S01]  /*20c0*/  @!P0 FADD.FTZ R65, R191, -R132.reuse ;  /* 0x80000084bf418221 */ /* 0x100fe20000010000 */
[----:B------:R-:W-:Y:S01]  /*20d0*/  @!P0 FMUL.FTZ R185, R130, R67 ;  /* 0x0000004382b98220 */ /* 0x000fe20000410000 */
[----:B------:R-:W-:Y:S01]  /*20e0*/  @!P0 FADD.FTZ R61, R129, -R132 ;  /* 0x80000084813d8221 */ /* 0x000fe20000010000 */
[----:B-----5:R-:W-:Y:S01]  /*20f0*/  @P0 FMUL.FTZ R189, R189, R202 ;  /* 0x000000cabdbd0220 */ /* 0x020fe20000410000 */
[----:B------:R-:W-:Y:S01]  /*2100*/  PRMT R172, R172, 0x7632, R172 ;  /* 0x00007632acac7816 */ /* 0x000fe200000000ac */
[----:B------:R-:W1:Y:S01]  /*2110*/  @P0 MUFU.RCP R67, R144 ;  /* 0x0000009000430308 */ /* 0x000e620000001000 */
[----:B------:R-:W-:Y:S01]  /*2120*/  @P0 FADD.FTZ R62, -R23, R71 ;  /* 0x00000047173e0221 */ /* 0x000fe20000010100 */
[C---:B------:R-:W-:Y:S01]  /*2130*/  @!P0 FMUL.FTZ R189, R130.reuse, R65 ;  /* 0x0000004182bd8220 */ /* 0x040fe20000410000 */
[----:B------:R-:W-:Y:S01]  /*2140*/  @!P0 FMUL.FTZ R170, R130, R61 ;  /* 0x0000003d82aa8220 */ /* 0x000fe20000410000 */
[----:B------:R-:W-:Y:S01]  /*2150*/  @!P0 FADD.FTZ R65, R71, -R132 ;  /* 0x8000008447418221 */ /* 0x000fe20000010000 */
[----:B------:R-:W-:-:S03]  /*2160*/  PRMT R61, R174, 0x7632, R61 ;  /* 0x00007632ae3d7816 */ /* 0x000fc6000000003d */
[----:B------:R-:W2:Y:S01]  /*2170*/  @P0 MUFU.RCP R73, R117 ;  /* 0x0000007500490308 */ /* 0x000ea20000001000 */
[----:B------:R-:W-:Y:S01]  /*2180*/  SHF.L.U32 R129, R172, 0x10, RZ ;  /* 0x00000010ac817819 */ /* 0x000fe200000006ff */
[----:B---3--:R-:W-:Y:S01]  /*2190*/  @P0 FMUL.FTZ R172, R62, R75 ;  /* 0x0000004b3eac0220 */ /* 0x008fe20000410000 */
[----:B------:R-:W-:Y:S01]  /*21a0*/  @!P0 FMUL.FTZ R172, R130, R65 ;  /* 0x0000004182ac8220 */ /* 0x000fe20000410000 */
[----:B------:R-:W-:Y:S02]  /*21b0*/  SHF.L.U32 R65, R61, 0x10, RZ ;  /* 0x000000103d417819 */ /* 0x000fe400000006ff */
[----:B------:R-:W-:Y:S01]  /*21c0*/  @P0 FADD.FTZ R191, -R24, R129 ;  /* 0x0000008118bf0221 */ /* 0x000fe20000010100 */
[----:B------:R-:W-:Y:S01]  /*21d0*/  SHF.L.U32 R62, R174, 0x10, RZ ;  /* 0x00000010ae3e7819 */ /* 0x000fe200000006ff */
[----:B------:R-:W3:Y:S01]  /*21e0*/  @P0 MUFU.RCP R69, R118 ;  /* 0x0000007600450308 */ /* 0x000ee20000001000 */
[----:B------:R-:W-:Y:S01]  /*21f0*/  @!P0 FADD.FTZ R61, R129, -R132 ;  /* 0x80000084813d8221 */ /* 0x000fe20000010000 */
[----:B------:R-:W-:Y:S01]  /*2200*/  @P0 FADD.FTZ R174, -R26, R65 ;  /* 0x000000411aae0221 */ /* 0x000fe20000010100 */
[----:B0-----:R-:W-:Y:S01]  /*2210*/  @P0 FMUL.FTZ R191, R191, R156 ;  /* 0x0000009cbfbf0220 */ /* 0x001fe20000410000 */
[----:B------:R-:W-:Y:S01]  /*2220*/  @P0 FADD.FTZ R176, -R25, R62 ;  /* 0x0000003e19b00221 */ /* 0x000fe20000010100 */
[----:B------:R-:W-:-:S03]  /*2230*/  @!P0 FMUL.FTZ R191, R130, R61 ;  /* 0x0000003d82bf8220 */ /* 0x000fc60000410000 */
[----:B------:R-:W0:Y:S01]  /*2240*/  @P0 MUFU.RCP R198, R145 ;  /* 0x0000009100c60308 */ /* 0x000e220000001000 */
[----:B------:R-:W-:Y:S01]  /*2250*/  PRMT R61, R178, 0x7632, R61 ;  /* 0x00007632b23d7816 */ /* 0x000fe2000000003d */
[----:B-1----:R-:W-:Y:S01]  /*2260*/  @P0 FMUL.FTZ R174, R174, R67 ;  /* 0x00000043aeae0220 */ /* 0x002fe20000410000 */
[----:B------:R-:W-:Y:S01]  /*2270*/  SHF.L.U32 R67, R178, 0x10, RZ ;  /* 0x00000010b2437819 */ /* 0x000fe200000006ff */
[----:B--2---:R-:W-:Y:S01]  /*2280*/  @P0 FMUL.FTZ R176, R176, R73 ;  /* 0x00000049b0b00220 */ /* 0x004fe20000410000 */
[----:B------:R-:W-:Y:S01]  /*2290*/  SHF.L.U32 R73, R61, 0x10, RZ ;  /* 0x000000103d497819 */ /* 0x000fe200000006ff */
[--C-:B------:R-:W-:Y:S02]  /*22a0*/  @!P0 FADD.FTZ R65, R65, -R132.reuse ;  /* 0x8000008441418221 */ /* 0x100fe40000010000 */
[----:B------:R-:W1:Y:S01]  /*22b0*/  @P0 MUFU.RCP R71, R120 ;  /* 0x0000007800470308 */ /* 0x000e620000001000 */
[----:B------:R-:W-:Y:S01]  /*22c0*/  @P0 FADD.FTZ R178, -R27, R67 ;  /* 0x000000431bb20221 */ /* 0x000fe20000010100 */
[----:B------:R-:W-:Y:S01]  /*22d0*/  @!P0 FADD.FTZ R61, R62, -R132 ;  /* 0x800000843e3d8221 */ /* 0x000fe20000010000 */
[----:B------:R-:W-:Y:S01]  /*22e0*/  @P0 FADD.FTZ R193, -R28, R73 ;  /* 0x000000491cc10221 */ /* 0x000fe20000010100 */
[----:B------:R-:W-:Y:S01]  /*22f0*/  @!P0 FMUL.FTZ R174, R130, R65 ;  /* 0x0000004182ae8220 */ /* 0x000fe20000410000 */
[----:B---3--:R-:W-:-:S03]  /*2300*/  @P0 FMUL.FTZ R178, R178, R69 ;  /* 0x00000045b2b20220 */ /* 0x008fc60000410000 */
[----:B------:R-:W2:Y:S01]  /*2310*/  @P0 MUFU.RCP R200, R119 ;  /* 0x0000007700c80308 */ /* 0x000ea20000001000 */
[----:B------:R-:W-:Y:S01]  /*2320*/  SHF.L.U32 R62, R179, 0x10, RZ ;  /* 0x00000010b33e7819 */ /* 0x000fe200000006ff */
[----:B------:R-:W-:Y:S01]  /*2330*/  @!P0 FADD.FTZ R65, R73, -R132 ;  /* 0x8000008449418221 */ /* 0x000fe20000010000 */
[----:B------:R-:W-:Y:S01]  /*2340*/  SHF.L.U32 R69, R180, 0x10, RZ ;  /* 0x00000010b4457819 */ /* 0x000fe200000006ff */
[----:B------:R-:W-:Y:S01]  /*2350*/  @!P0 FMUL.FTZ R176, R130, R61 ;  /* 0x0000003d82b08220 */ /* 0x000fe20000410000 */
[----:B0-----:R-:W-:-:S03]  /*2360*/  @P0 FMUL.FTZ R193, R193, R198 ;  /* 0x000000c6c1c10220 */ /* 0x001fc60000410000 */
[----:B------:R-:W0:Y:S01]  /*2370*/  @P0 MUFU.RCP R202, R146 ;  /* 0x0000009200ca0308 */ /* 0x000e220000001000 */
[----:B------:R-:W-:Y:S01]  /*2380*/  @!P0 FADD.FTZ R61, R67, -R132 ;  /* 0x80000084433d8221 */ /* 0x000fe20000010000 */
[----:B------:R-:W-:Y:S01]  /*2390*/  PRMT R179, R179, 0x7632, R179 ;  /* 0x00007632b3b37816 */ /* 0x000fe200000000b3 */
[----:B------:R-:W-:Y:S01]  /*23a0*/  @!P0 FMUL.FTZ R193, R130, R65 ;  /* 0x0000004182c18220 */ /* 0x000fe20000410000 */
[----:B------:R-:W-:Y:S01]  /*23b0*/  @P0 FADD.FTZ R195, -R29, R62 ;  /* 0x0000003e1dc30221 */ /* 0x000fe20000010100 */
[--C-:B------:R-:W-:Y:S01]  /*23c0*/  @!P0 FADD.FTZ R65, R62, -R132.reuse ;  /* 0x800000843e418221 */ /* 0x100fe20000010000 */
[----:B------:R-:W-:Y:S01]  /*23d0*/  @P0 FADD.FTZ R62, -R31, R69 ;  /* 0x000000451f3e0221 */ /* 0x000fe20000010100 */
[----:B------:R-:W-:Y:S01]  /*23e0*/  @!P0 FMUL.FTZ R178, R130, R61 ;  /* 0x0000003d82b28220 */ /* 0x000fe20000410000 */
[----:B------:R-:W3:Y:S01]  /*23f0*/  @P0 MUFU.RCP R198, R121 ;  /* 0x0000007900c60308 */ /* 0x000ee20000001000 */
[----:B------:R-:W-:Y:S02]  /*2400*/  SHF.L.U32 R179, R179, 0x10, RZ ;  /* 0x00000010b3b37819 */ /* 0x000fe400000006ff */
[----:B------:R-:W-:Y:S01]  /*2410*/  PRMT R61, R180, 0x7632, R61 ;  /* 0x00007632b43d7816 */ /* 0x000fe2000000003d */
[----:B-1----:R-:W-:Y:S01]  /*2420*/  @P0 FMUL.FTZ R180, R62, R71 ;  /* 0x000000473eb40220 */ /* 0x002fe20000410000 */
[----:B--2---:R-:W-:Y:S01]  /*2430*/  @P0 FMUL.FTZ R195, R195, R200 ;  /* 0x000000c8c3c30220 */ /* 0x004fe20000410000 */
[----:B------:R-:W-:Y:S01]  /*2440*/  @P0 FADD.FTZ R199, -R30, R179 ;  /* 0x000000b31ec70221 */ /* 0x000fe20000010100 */
[----:B------:R-:W-:Y:S01]  /*2450*/  SHF.L.U32 R73, R61, 0x10, RZ ;  /* 0x000000103d497819 */ /* 0x000fe200000006ff */
[----:B------:R-:W1:Y:S01]  /*2460*/  @P0 MUFU.RCP R62, R122 ;  /* 0x0000007a003e0308 */ /* 0x000e620000001000 */
[--C-:B------:R-:W-:Y:S01]  /*2470*/  @!P0 FADD.FTZ R61, R179, -R132.reuse ;  /* 0x80000084b33d8221 */ /* 0x100fe20000010000 */
[----:B------:R-:W-:Y:S01]  /*2480*/  @!P0 FMUL.FTZ R195, R130, R65 ;  /* 0x0000004182c38220 */ /* 0x000fe20000410000 */
[----:B------:R-:W-:Y:S01]  /*2490*/  SHF.L.U32 R75, R182, 0x10, RZ ;  /* 0x00000010b64b7819 */ /* 0x000fe200000006ff */
[----:B------:R-:W-:-:S04]  /*24a0*/  @!P0 FADD.FTZ R65, R69, -R132 ;  /* 0x8000008445418221 */ /* 0x000fc80000010000 */
[----:B------:R-:W2:Y:S01]  /*24b0*/  @P0 MUFU.RCP R156, R147 ;  /* 0x00000093009c0308 */ /* 0x000ea20000001000 */
[----:B0-----:R-:W-:Y:S01]  /*24c0*/  @P0 FMUL.FTZ R199, R199, R202 ;  /* 0x000000cac7c70220 */ /* 0x001fe20000410000 */
[----:B------:R-:W-:Y:S01]  /*24d0*/  PRMT R182, R182, 0x7632, R182 ;  /* 0x00007632b6b67816 */ /* 0x000fe200000000b6 */
[----:B------:R-:W-:-:S05]  /*24e0*/  @!P0 FMUL.FTZ R199, R130, R61 ;  /* 0x0000003d82c78220 */ /* 0x000fca0000410000 */
[----:B------:R-:W0:Y:S01]  /*24f0*/  @P0 MUFU.RCP R67, R148 ;  /* 0x0000009400430308 */ /* 0x000e220000001000 */
[----:B------:R-:W-:Y:S01]  /*2500*/  @P0 FADD.FTZ R197, -R32, R73 ;  /* 0x0000004920c50221 */ /* 0x000fe20000010100 */
[--C-:B------:R-:W-:Y:S01]  /*2510*/  @!P0 FADD.FTZ R61, R73, -R132.reuse ;  /* 0x80000084493d8221 */ /* 0x100fe20000010000 */
[----:B------:R-:W-:Y:S01]  /*2520*/  @P0 FADD.FTZ R201, -R33, R75 ;  /* 0x0000004b21c90221 */ /* 0x000fe20000010100 */
[----:B------:R-:W-:Y:S01]  /*2530*/  @!P0 FMUL.FTZ R180, R130, R65 ;  /* 0x0000004182b48220 */ /* 0x000fe20000410000 */
[----:B------:R-:W-:Y:S01]  /*2540*/  SHF.L.U32 R73, R184, 0x10, RZ ;  /* 0x00000010b8497819 */ /* 0x000fe200000006ff */
[----:B------:R-:W-:Y:S01]  /*2550*/  @!P0 FADD.FTZ R65, R75, -R132 ;  /* 0x800000844b418221 */ /* 0x000fe20000010000 */
[----:B------:R-:W-:Y:S01]  /*2560*/  SHF.L.U32 R69, R182, 0x10, RZ ;  /* 0x00000010b6457819 */ /* 0x000fe200000006ff */
[----:B---3--:R-:W-:Y:S01]  /*2570*/  @P0 FMUL.FTZ R201, R201, R198 ;  /* 0x000000c6c9c90220 */ /* 0x008fe20000410000 */
[----:B------:R-:W-:Y:S01]  /*2580*/  PRMT R184, R184, 0x7632, R184 ;  /* 0x00007632b8b87816 */ /* 0x000fe200000000b8 */
[----:B------:R-:W-:Y:S01]  /*2590*/  @!P0 FMUL.FTZ R201, R130, R65 ;  /* 0x0000004182c98220 */ /* 0x000fe20000410000 */
[----:B------:R-:W-:Y:S01]  /*25a0*/  @P0 FADD.FTZ R203, -R35, R73 ;  /* 0x0000004923cb0221 */ /* 0x000fe20000010100 */
[----:B------:R-:W-:Y:S01]  /*25b0*/  @P0 FADD.FTZ R182, -R34, R69 ;  /* 0x0000004522b60221 */ /* 0x000fe20000010100 */
[--C-:B------:R-:W-:Y:S01]  /*25c0*/  @!P0 FADD.FTZ R65, R73, -R132.reuse ;  /* 0x8000008449418221 */ /* 0x100fe20000010000 */
[----:B------:R-:W3:Y:S01]  /*25d0*/  @P0 MUFU.RCP R71, R149 ;  /* 0x0000009500470308 */ /* 0x000ee20000001000 */
[----:B------:R-:W-:Y:S01]  /*25e0*/  SHF.L.U32 R75, R184, 0x10, RZ ;  /* 0x00000010b84b7819 */ /* 0x000fe200000006ff */
[----:B-1----:R-:W-:Y:S01]  /*25f0*/  @P0 FMUL.FTZ R203, R203, R62 ;  /* 0x0000003ecbcb0220 */ /* 0x002fe20000410000 */
[----:B--2---:R-:W-:Y:S01]  /*2600*/  @P0 FMUL.FTZ R197, R197, R156 ;  /* 0x0000009cc5c50220 */ /* 0x004fe20000410000 */
[----:B0-----:R-:W-:Y:S01]  /*2610*/  @P0 FMUL.FTZ R182, R182, R67 ;  /* 0x00000043b6b60220 */ /* 0x001fe20000410000 */
[C---:B------:R-:W-:Y:S01]  /*2620*/  @!P0 FMUL.FTZ R203, R130.reuse, R65 ;  /* 0x0000004182cb8220 */ /* 0x040fe20000410000 */
[----:B------:R-:W-:Y:S01]  /*2630*/  @!P0 FMUL.FTZ R197, R130, R61 ;  /* 0x0000003d82c58220 */ /* 0x000fe20000410000 */
[C---:B------:R-:W-:Y:S01]  /*2640*/  PRMT R65, R188.reuse, 0x7632, R65 ;  /* 0x00007632bc417816 */ /* 0x040fe20000000041 */
[--C-:B------:R-:W-:Y:S01]  /*2650*/  @!P0 FADD.FTZ R61, R69, -R132.reuse ;  /* 0x80000084453d8221 */ /* 0x100fe20000010000 */
[----:B------:R-:W-:Y:S01]  /*2660*/  SHF.L.U32 R67, R188, 0x10, RZ ;  /* 0x00000010bc437819 */ /* 0x000fe200000006ff */
[--C-:B------:R-:W-:Y:S01]  /*2670*/  @P0 FADD.FTZ R184, -R36, R75.reuse ;  /* 0x0000004b24b80221 */ /* 0x100fe20000010100 */
[----:B------:R-:W-:Y:S01]  /*2680*/  @!P0 FADD.FTZ R69, R75, -R132 ;  /* 0x800000844b458221 */ /* 0x000fe20000010000 */
[----:B------:R-:W-:-:S02]  /*2690*/  PRMT R75, R196, 0x7632, R75 ;  /* 0x00007632c44b7816 */ /* 0x000fc4000000004b */
[----:B------:R-:W-:Y:S01]  /*26a0*/  SHF.L.U32 R188, R65, 0x10, RZ ;  /* 0x0000001041bc7819 */ /* 0x000fe200000006ff */
[C---:B------:R-:W-:Y:S01]  /*26b0*/  FADD.FTZ R107, R67.reuse, R107 ;  /* 0x0000006b436b7221 */ /* 0x040fe20000010000 */
[----:B------:R-:W-:Y:S01]  /*26c0*/  PRMT R156, R64, 0x7632, R156 ;  /* 0x00007632409c7816 */ /* 0x000fe2000000009c */
[----:B------:R-:W-:Y:S01]  /*26d0*/  FFMA.FTZ R80, R67, R181, R80 ;  /* 0x000000b543507223 */ /* 0x000fe20000010050 */
[----:B------:R-:W-:Y:S01]  /*26e0*/  FMUL.FTZ R132, R108, R67 ;  /* 0x000000436c847220 */ /* 0x000fe20000410000 */
[C---:B------:R-:W-:Y:S02]  /*26f0*/  PRMT R67, R186.reuse, 0x7632, R67 ;  /* 0x00007632ba437816 */ /* 0x040fe40000000043 */
[----:B------:R-:W-:Y:S02]  /*2700*/  SHF.L.U32 R198, R186, 0x10, RZ ;  /* 0x00000010bac67819 */ /* 0x000fe400000006ff */
[C---:B------:R-:W-:Y:S02]  /*2710*/  PRMT R200, R74.reuse, 0x7632, R200 ;  /* 0x000076324ac87816 */ /* 0x040fe400000000c8 */
[----:B------:R-:W-:-:S02]  /*2720*/  SHF.L.U32 R225, R74, 0x10, RZ ;  /* 0x000000104ae17819 */ /* 0x000fc400000006ff */
[C---:B------:R-:W-:Y:S02]  /*2730*/  PRMT R186, R70.reuse, 0x7632, R186 ;  /* 0x0000763246ba7816 */ /* 0x040fe400000000ba */
[----:B------:R-:W-:Y:S02]  /*2740*/  SHF.L.U32 R208, R70, 0x10, RZ ;  /* 0x0000001046d07819 */ /* 0x000fe400000006ff */
[----:B------:R-:W-:Y:S01]  /*2750*/  SHF.L.U32 R74, R75, 0x10, RZ ;  /* 0x000000104b4a7819 */ /* 0x000fe200000006ff */
[----:B------:R-:W-:Y:S01]  /*2760*/  FMUL.FTZ R205, R123, R188 ;  /* 0x000000bc7bcd7220 */ /* 0x000fe20000410000 */
[C---:B------:R-:W-:Y:S02]  /*2770*/  PRMT R70, R128.reuse, 0x7632, R70 ;  /* 0x0000763280467816 */ /* 0x040fe40000000046 */
[----:B------:R-:W-:Y:S01]  /*2780*/  SHF.L.U32 R231, R128, 0x10, RZ ;  /* 0x0000001080e77819 */ /* 0x000fe200000006ff */
[----:B------:R-:W-:Y:S01]  /*2790*/  FADD.FTZ R128, RZ, R132 ;  /* 0x00000084ff807221 */ /* 0x000fe20000010000 */
[----:B------:R-:W-:Y:S01]  /*27a0*/  SHF.L.U32 R75, R156, 0x10, RZ ;  /* 0x000000109c4b7819 */ /* 0x000fe200000006ff */
[----:B------:R-:W-:Y:S01]  /*27b0*/  FFMA.FTZ R156, R132, R181, RZ ;  /* 0x000000b5849c7223 */ /* 0x000fe200000100ff */
[----:B------:R-:W-:-:S02]  /*27c0*/  PRMT R179, R66, 0x7632, R179 ;  /* 0x0000763242b37816 */ /* 0x000fc400000000b3 */
[----:B------:R-:W-:Y:S02]  /*27d0*/  SHF.L.U32 R204, R66, 0x10, RZ ;  /* 0x0000001042cc7819 */ /* 0x000fe400000006ff */
[C---:B------:R-:W-:Y:S02]  /*27e0*/  PRMT R66, R68.reuse, 0x7632, R66 ;  /* 0x0000763244427816 */ /* 0x040fe40000000042 */
[----:B------:R-:W-:Y:S01]  /*27f0*/  SHF.L.U32 R65, R68, 0x10, RZ ;  /* 0x0000001044417819 */ /* 0x000fe200000006ff */
[----:B---3--:R-:W-:Y:S01]  /*2800*/  @P0 FMUL.FTZ R184, R184, R71 ;  /* 0x00000047b8b80220 */ /* 0x008fe20000410000 */
[----:B------:R-:W-:Y:S01]  /*2810*/  SHF.L.U32 R68, R67, 0x10, RZ ;  /* 0x0000001043447819 */ /* 0x000fe200000006ff */
[----:B------:R-:W-:Y:S01]  /*2820*/  FMUL.FTZ R207, R109, R198 ;  /* 0x000000c66dcf7220 */ /* 0x000fe20000410000 */
[----:B------:R-:W-:Y:S01]  /*2830*/  FADD.FTZ R128, R128, R205 ;  /* 0x000000cd80807221 */ /* 0x000fe20000010000 */
[----:B------:R-:W-:Y:S01]  /*2840*/  FFMA.FTZ R156, R205, R134, R156 ;  /* 0x00000086cd9c7223 */ /* 0x000fe2000001009c */
[----:B------:R-:W-:Y:S01]  /*2850*/  @!P0 FMUL.FTZ R184, R130, R69 ;  /* 0x0000004582b88220 */ /* 0x000fe20000410000 */
[----:B------:R-:W-:Y:S01]  /*2860*/  PRMT R69, R190, 0x7632, R69 ;  /* 0x00007632be457816 */ /* 0x000fe20000000045 */
[----:B------:R-:W-:Y:S01]  /*2870*/  FMUL.FTZ R227, R124, R68 ;  /* 0x000000447ce37220 */ /* 0x000fe20000410000 */
[----:B------:R-:W-:Y:S01]  /*2880*/  SHF.L.U32 R190, R190, 0x10, RZ ;  /* 0x00000010bebe7819 */ /* 0x000fe200000006ff */
[----:B------:R-:W-:Y:S01]  /*2890*/  FADD.FTZ R128, R128, R207 ;  /* 0x000000cf80807221 */ /* 0x000fe20000010000 */
[----:B------:R-:W-:Y:S01]  /*28a0*/  FFMA.FTZ R156, R207, R138, R156 ;  /* 0x0000008acf9c7223 */ /* 0x000fe2000001009c */
[----:B------:R-:W-:-:S02]  /*28b0*/  SHF.L.U32 R229, R69, 0x10, RZ ;  /* 0x0000001045e57819 */ /* 0x000fc400000006ff */
[----:B------:R-:W-:Y:S01]  /*28c0*/  FMUL.FTZ R209, R110, R190 ;  /* 0x000000be6ed17220 */ /* 0x000fe20000410000 */
[----:B------:R-:W-:Y:S01]  /*28d0*/  FADD.FTZ R128, R128, R227 ;  /* 0x000000e380807221 */ /* 0x000fe20000010000 */
[----:B------:R-:W-:Y:S01]  /*28e0*/  FFMA.FTZ R156, R227, R136, R156 ;  /* 0x00000088e39c7223 */ /* 0x000fe2000001009c */
[----:B------:R-:W-:Y:S01]  /*28f0*/  PRMT R71, R192, 0x7632, R71 ;  /* 0x00007632c0477816 */ /* 0x000fe20000000047 */
[C---:B------:R-:W-:Y:S01]  /*2900*/  FADD.FTZ R82, R188.reuse, R82 ;  /* 0x00000052bc527221 */ /* 0x040fe20000010000 */
        /* <DEDUP_REMOVED lines=15> */
[----:B------:R-:W-:Y:S01]  /*2a00*/  PRMT R73, R194, 0x7632, R73 ;  /* 0x00007632c2497816 */ /* 0x000fe20000000049 */
[C---:B------:R-:W-:Y:S01]  /*2a10*/  FADD.FTZ R87, R190.reuse, R87 ;  /* 0x00000057be577221 */ /* 0x040fe20000010000 */
        /* <DEDUP_REMOVED lines=22> */
[C---:B------:R-:W-:Y:S01]  /*2b80*/  SHF.L.U32 R217, R63.reuse, 0x10, RZ ;  /* 0x000000103fd97819 */ /* 0x040fe200000006ff */
[----:B------:R-:W-:Y:S01]  /*2b90*/  FMUL.FTZ R229, R140, R74 ;  /* 0x0000004a8ce57220 */ /* 0x000fe20000410000 */
[----:B------:R-:W-:Y:S01]  /*2ba0*/  PRMT R129, R63, 0x7632, R129 ;  /* 0x000076323f817816 */ /* 0x000fe20000000081 */
[----:B------:R-:W-:Y:S01]  /*2bb0*/  FADD.FTZ R68, R68, R215 ;  /* 0x000000d744447221 */ /* 0x000fe20000010000 */
[----:B------:R-:W-:Y:S01]  /*2bc0*/  FFMA.FTZ R70, R215, R160, R70 ;  /* 0x000000a0d7467223 */ /* 0x000fe20000010046 */
[----:B------:R-:W-:Y:S01]  /*2bd0*/  FADD.FTZ R52, R217, R52 ;  /* 0x00000034d9347221 */ /* 0x000fe20000010000 */
[----:B------:R-:W-:Y:S01]  /*2be0*/  SHF.L.U32 R129, R129, 0x10, RZ ;  /* 0x0000001081817819 */ /* 0x000fe200000006ff */
        /* <DEDUP_REMOVED lines=27> */
[----:B------:R-:W-:Y:S01]  /*2da0*/  FFMA.FTZ R71, R221, R172, R70 ;  /* 0x000000acdd477223 */ /* 0x000fe20000010046 */
[----:B------:R-:W-:-:S02]  /*2db0*/  PRMT R64, R60, 0x7632, R64 ;  /* 0x000076323c407816 */ /* 0x000fc40000000040 */
[----:B------:R-:W-:Y:S01]  /*2dc0*/  SHF.L.U32 R63, R60, 0x10, RZ ;  /* 0x000000103c3f7819 */ /* 0x000fe200000006ff */
[----:B------:R-:W-:Y:S01]  /*2dd0*/  FMUL.FTZ R223, R117, R208 ;  /* 0x000000d075df7220 */ /* 0x000fe20000410000 */
[----:B------:R-:W-:Y:S01]  /*2de0*/  SHF.L.U32 R60, R186, 0x10, RZ ;  /* 0x00000010ba3c7819 */ /* 0x000fe200000006ff */
[----:B------:R-:W-:Y:S01]  /*2df0*/  FADD.FTZ R68, R67, R198 ;  /* 0x000000c643447221 */ /* 0x000fe20000010000 */
[----:B------:R-:W-:Y:S01]  /*2e00*/  FFMA.FTZ R70, R198, R191, R71 ;  /* 0x000000bfc6467223 */ /* 0x000fe20000010047 */
[----:B------:R-:W-:Y:S02]  /*2e10*/  SHF.L.U32 R200, R200, 0x10, RZ ;  /* 0x00000010c8c87819 */ /* 0x000fe400000006ff */
        /* <DEDUP_REMOVED lines=16> */
[----:B------:R-:W-:Y:S01]  /*2f20*/  PRMT R206, R72, 0x7632, R206 ;  /* 0x0000763248ce7816 */ /* 0x000fe200000000ce */
[----:B------:R-:W-:Y:S01]  /*2f30*/  FADD.FTZ R93, R204, R93 ;  /* 0x0000005dcc5d7221 */ /* 0x000fe20000010000 */
[----:B------:R-:W-:Y:S01]  /*2f40*/  SHF.L.U32 R72, R72, 0x10, RZ ;  /* 0x0000001048487819 */ /* 0x000fe200000006ff */
[----:B------:R-:W-:Y:S01]  /*2f50*/  FFMA.FTZ R49, R204, R172, R49 ;  /* 0x000000accc317223 */ /* 0x000fe20000010031 */
[----:B------:R-:W-:Y:S01]  /*2f60*/  FMUL.FTZ R204, R146, R69 ;  /* 0x0000004592cc7220 */ /* 0x000fe20000410000 */
[----:B------:R-:W-:Y:S01]  /*2f70*/  FADD.FTZ R67, R67, R186 ;  /* 0x000000ba43437221 */ /* 0x000fe20000010000 */
[-C--:B------:R-:W-:Y:S01]  /*2f80*/  FFMA.FTZ R71, R186, R195.reuse, R71 ;  /* 0x000000c3ba477223 */ /* 0x080fe20000010047 */
        /* <DEDUP_REMOVED lines=18> */
[----:B------:R-:W-:Y:S01]  /*30b0*/  SHF.L.U32 R66, R66, 0x10, RZ ;  /* 0x0000001042427819 */ /* 0x000fe200000006ff */
[----:B------:R-:W-:Y:S01]  /*30c0*/  @!P0 FMUL.FTZ R182, R130, R61 ;  /* 0x0000003d82b68220 */ /* 0x000fe20000410000 */
[----:B------:R-:W-:Y:S01]  /*30d0*/  FADD.FTZ R65, R65, R206 ;  /* 0x000000ce41417221 */ /* 0x000fe20000010000 */
[----:B------:R-:W-:-:S02]  /*30e0*/  FFMA.FTZ R67, R206, R197, R67 ;  /* 0x000000c5ce437223 */ /* 0x000fc40000010043 */
[C---:B------:R-:W-:Y:S01]  /*30f0*/  FADD.FTZ R38, R66.reuse, R38 ;  /* 0x0000002642267221 */ /* 0x040fe20000010000 */
        /* <DEDUP_REMOVED lines=18> */
[----:B------:R-:W-:Y:S01]  /*3220*/  ISETP.NE.AND P2, PT, R3, RZ, PT ;  /* 0x000000ff0300720c */ /* 0x000fe20003f45270 */
        /* <DEDUP_REMOVED lines=34> */
.L_x_936:
        /* <DEDUP_REMOVED lines=53> */
.L_x_922:
[----:B------:R-:W-:Y:S05]  /*37a0*/  BSYNC B0 ;  /* 0x0000000000007941 */ /* 0x000fea0003800000 */
.L_x_921:
        /* <DEDUP_REMOVED lines=19> */
.L_x_924:
[----:B------:R-:W2:Y:S04]  /*38e0*/  LDG.E.STRONG.GPU R62, desc[UR10][R60.64] ;  /* 0x0000000a3c3e7981 */ /* 0x000ea8000c1ef900 */
[----:B--2---:R-:W-:Y:S01]  /*38f0*/  CCTL.IVALL ;  /* 0x00000000ff00798f */ /* 0x004fe20002000000 */
[----:B------:R-:W-:Y:S05]  /*3900*/  YIELD ;  /* 0x0000000000007946 */ /* 0x000fea0003800000 */
[----:B------:R-:W-:-:S13]  /*3910*/  ISETP.NE.AND P0, PT, R62, R65, PT ;  /* 0x000000413e00720c */ /* 0x000fda0003f05270 */
[----:B------:R-:W-:Y:S05]  /*3920*/  @P0 BRA `(.L_x_924) ;  /* 0xfffffffc00ec0947 */ /* 0x000fea000383ffff */
.L_x_923:
        /* <DEDUP_REMOVED lines=100> */
[----:B------:R-:W-:Y:S01]  /*3f70*/  FMUL.FTZ R136, R130, R199 ;  /* 0x000000c782887220 */ /* 0x000fe20000410000 */
[----:B------:R-:W-:Y:S01]  /*3f80*/  F2FP.BF16.F32.PACK_AB R181, R60, R181 ;  /* 0x000000b53cb5723e */ /* 0x000fe200000010ff */
[C---:B------:R-:W-:Y:S01]  /*3f90*/  FMUL.FTZ R207, R130.reuse, R207 ;  /* 0x000000cf82cf7220 */ /* 0x040fe20000410000 */
[C---:B------:R-:W-:Y:S01]  /*3fa0*/  FMUL.FTZ R62, R130.reuse, R227 ;  /* 0x000000e3823e7220 */ /* 0x040fe20000410000 */
[C---:B------:R-:W-:Y:S01]  /*3fb0*/  FMUL.FTZ R225, R130.reuse, R225 ;  /* 0x000000e182e17220 */ /* 0x040fe20000410000 */
[C---:B------:R-:W-:Y:S01]  /*3fc0*/  FMUL.FTZ R134, R130.reuse, R193 ;  /* 0x000000c182867220 */ /* 0x040fe20000410000 */
[C---:B------:R-:W-:Y:S01]  /*3fd0*/  LEA R60, P0, R131.reuse, UR4, 0x2 ;  /* 0x00000004833c7c11 */ /* 0x040fe2000f8010ff */
        /* <DEDUP_REMOVED lines=22> */
[----:B------:R-:W-:Y:S01]  /*4140*/  LEA.HI.X R61, R131, UR5, RZ, 0x2, P0 ;  /* 0x00000005833d7c11 */ /* 0x000fe200080f14ff */
[----:B------:R-:W-:Y:S01]  /*4150*/  ULDC UR4, c[0x0][0x214] ;  /* 0x0000850000047ab9 */ /* 0x000fe20000000800 */
[----:B------:R-:W-:Y:S01]  /*4160*/  F2FP.BF16.F32.PACK_AB R195, R136, R195 ;  /* 0x000000c388c3723e */ /* 0x000fe200000010ff */
[--C-:B-1----:R-:W-:Y:S01]  /*4170*/  IMAD.WIDE.U32 R136, R137, 0x4, R138.reuse ;  /* 0x0000000489887825 */ /* 0x102fe200078e008a */
[----:B------:R-:W-:Y:S01]  /*4180*/  F2FP.BF16.F32.PACK_AB R207, R62, R207 ;  /* 0x000000cf3ecf723e */ /* 0x000fe200000010ff */
[----:B------:R-:W-:Y:S01]  /*4190*/  STG.E desc[UR10][R60.64], R181 ;  /* 0x000000b53c007986 */ /* 0x000fe2000c10190a */
[----:B------:R-:W-:Y:S01]  /*41a0*/  F2FP.BF16.F32.PACK_AB R225, R134, R225 ;  /* 0x000000e186e1723e */ /* 0x000fe200000010ff */
[--C-:B------:R-:W-:Y:S01]  /*41b0*/  IMAD.WIDE.U32 R134, R135, 0x4, R138.reuse ;  /* 0x0000000487867825 */ /* 0x100fe200078e008a */
[----:B------:R-:W-:Y:S01]  /*41c0*/  F2FP.BF16.F32.PACK_AB R209, R64, R209 ;  /* 0x000000d140d1723e */ /* 0x000fe200000010ff */
[----:B------:R-:W-:Y:S01]  /*41d0*/  STG.E desc[UR10][R136.64], R207 ;  /* 0x000000cf88007986 */ /* 0x000fe2000c10190a */
[----:B------:R-:W-:Y:S01]  /*41e0*/  F2FP.BF16.F32.PACK_AB R223, R132, R223 ;  /* 0x000000df84df723e */ /* 0x000fe200000010ff */
[--C-:B------:R-:W-:Y:S01]  /*41f0*/  IMAD.WIDE.U32 R132, R133, 0x4, R138.reuse ;  /* 0x0000000485847825 */ /* 0x100fe200078e008a */
[----:B------:R-:W-:Y:S01]  /*4200*/  F2FP.BF16.F32.PACK_AB R211, R66, R211 ;  /* 0x000000d342d3723e */ /* 0x000fe200000010ff */
[----:B------:R0:W-:Y:S01]  /*4210*/  STG.E desc[UR10][R134.64], R209 ;  /* 0x000000d186007986 */ /* 0x0001e2000c10190a */
        /* <DEDUP_REMOVED lines=16> */
[----:B------:R-:W-:Y:S01]  /*4320*/  ISETP.GE.AND P0, PT, R7, UR4, PT ;  /* 0x0000000407007c0c */ /* 0x000fe2000bf06270 */
[--C-:B------:R-:W-:Y:S01]  /*4330*/  IMAD.WIDE.U32 R70, R167, 0x4, R138.reuse ;  /* 0x00000004a7467825 */ /* 0x100fe200078e008a */
[----:B0-----:R-:W-:Y:S01]  /*4340*/  SEL R134, RZ, 0x1, P1 ;  /* 0x00000001ff867807 */ /* 0x001fe20000800000 */
[----:B------:R1:W-:Y:S02]  /*4350*/  STG.E desc[UR10][R72.64], R219 ;  /* 0x000000db48007986 */ /* 0x0003e4000c10190a */
[----:B------:R-:W-:-:S02]  /*4360*/  IMAD.WIDE.U32 R68, R165, 0x4, R138 ;  /* 0x00000004a5447825 */ /* 0x000fc400078e008a */
[----:B------:R1:W-:Y:S02]  /*4370*/  STG.E desc[UR10][R70.64], R221 ;  /* 0x000000dd46007986 */ /* 0x0003e4000c10190a */
[--C-:B------:R-:W-:Y:S02]  /*4380*/  IMAD.WIDE.U32 R66, R169, 0x4, R138.reuse ;  /* 0x00000004a9427825 */ /* 0x100fe400078e008a */
[----:B------:R1:W-:Y:S02]  /*4390*/  STG.E desc[UR10][R68.64], R223 ;  /* 0x000000df44007986 */ /* 0x0003e4000c10190a */
[--C-:B------:R-:W-:Y:S02]  /*43a0*/  IMAD.WIDE.U32 R64, R171, 0x4, R138.reuse ;  /* 0x00000004ab407825 */ /* 0x100fe400078e008a */
[----:B------:R1:W-:Y:S02]  /*43b0*/  STG.E desc[UR10][R66.64], R225 ;  /* 0x000000e142007986 */ /* 0x0003e4000c10190a */
[----:B------:R-:W-:-:S02]  /*43c0*/  IMAD.WIDE.U32 R62, R175, 0x4, R138 ;  /* 0x00000004af3e7825 */ /* 0x000fc400078e008a */
[----:B------:R1:W-:Y:S02]  /*43d0*/  STG.E desc[UR10][R64.64], R195 ;  /* 0x000000c340007986 */ /* 0x0003e4000c10190a */
[--C-:B------:R-:W-:Y:S02]  /*43e0*/  IMAD.WIDE.U32 R60, R173, 0x4, R138.reuse ;  /* 0x00000004ad3c7825 */ /* 0x100fe400078e008a */
[----:B------:R1:W-:Y:S02]  /*43f0*/  STG.E desc[UR10][R62.64], R231 ;  /* 0x000000e73e007986 */ /* 0x0003e4000c10190a */
[----:B------:R-:W-:Y:S02]  /*4400*/  IMAD.WIDE.U32 R138, R177, 0x4, R138 ;  /* 0x00000004b18a7825 */ /* 0x000fe400078e008a */
[----:B------:R1:W-:Y:S04]  /*4410*/  STG.E desc[UR10][R60.64], R201 ;  /* 0x000000c93c007986 */ /* 0x0003e8000c10190a */
[----:B------:R1:W-:Y:S01]  /*4420*/  STG.E desc[UR10][R138.64], R203 ;  /* 0x000000cb8a007986 */ /* 0x0003e2000c10190a */
[----:B------:R-:W-:Y:S05]  /*4430*/  @!P0 BRA `(.L_x_925) ;  /* 0xffffffc800cc8947 */ /* 0x000fea000383ffff */
[----:B-1----:R-:W-:Y:S02]  /*4440*/  MOV R60, R107 ;  /* 0x0000006b003c7202 */ /* 0x002fe40000000f00 */
        /* <DEDUP_REMOVED lines=48> */
.L_x_919:
[----:B------:R-:W0:Y:S01]  /*4750*/  LDC.64 R100, c[0x0][0x270] ;  /* 0x00009c00ff647b82 */ /* 0x000e220000000a00 */
[----:B------:R-:W-:-:S05]  /*4760*/  IMAD R179, R179, 0x3c00, R4 ;  /* 0x00003c00b3b37824 */ /* 0x000fca00078e0204 */
[C---:B------:R-:W-:Y:S02]  /*4770*/  IADD3 R7, R179.reuse, 0x400, RZ ;  /* 0x00000400b3077810 */ /* 0x040fe40007ffe0ff */
        /* <DEDUP_REMOVED lines=16> */
[C---:B------:R-:W-:Y:S02]  /*4880*/  IADD3 R113, R179.reuse, 0x3400, RZ ;  /* 0x00003400b3717810 */ /* 0x040fe40007ffe0ff */
[----:B------:R-:W-:Y:S01]  /*4890*/  IADD3 R115, R179, 0x3800, RZ ;  /* 0x00003800b3737810 */ /* 0x000fe20007ffe0ff */
[----:B------:R-:W-:-:S04]  /*48a0*/  IMAD.WIDE.U32 R38, R41, 0x8, R100 ;  /* 0x0000000829267825 */ /* 0x000fc800078e0064 */
[----:B------:R-:W-:-:S04]  /*48b0*/  IMAD.WIDE.U32 R40, R41, 0x8, R104 ;  /* 0x0000000829287825 */ /* 0x000fc800078e0068 */
[----:B0-----:R-:W-:-:S04]  /*48c0*/  IMAD.WIDE.U32 R2, R179, 0x8, R104 ;  /* 0x00000008b3027825 */ /* 0x001fc800078e0068 */
        /* <DEDUP_REMOVED lines=54> */
.L_x_920:
[----:B------:R-:W-:Y:S01]  /*4c30*/  HFMA2.MMA R72, -RZ, RZ, 0, 9.5367431640625e-07 ;  /* 0x00000010ff487435 */ /* 0x000fe200000001ff */
[----:B------:R-:W-:Y:S02]  /*4c40*/  MOV R73, R60 ;  /* 0x0000003c00497202 */ /* 0x000fe40000000f00 */
[----:B------:R-:W-:Y:S02]  /*4c50*/  MOV R75, 0x1f ;  /* 0x0000001f004b7802 */ /* 0x000fe40000000f00 */
[----:B------:R-:W-:-:S07]  /*4c60*/  MOV R70, 0xffffffff ;  /* 0xffffffff00467802 */ /* 0x000fce0000000f00 */
[----:B------:R-:W-:Y:S05]  /*4c70*/  WARPSYNC.COLLECTIVE R70, `(.L_x_926) ;  /* 0x0000000046087348 */ /* 0x000fea0003c00000 */
[----:B------:R0:W1:Y:S02]  /*4c80*/  SHFL.DOWN P0, R71, R73, R72, R75 ;  /* 0x0800004849477389 */ /* 0x000064000000004b */
[----:B01----:R-:W-:Y:S01]  /*4c90*/  ENDCOLLECTIVE ;  /* 0x000000000000791b */ /* 0x003fe20003800000 */
.L_x_926:
[----:B------:R-:W-:Y:S02]  /*4ca0*/  MOV R73, R63 ;  /* 0x0000003f00497202 */ /* 0x000fe40000000f00 */
[----:B------:R-:W-:-:S07]  /*4cb0*/  MOV R65, R71 ;  /* 0x0000004700417202 */ /* 0x000fce0000000f00 */
[----:B------:R-:W-:Y:S05]  /*4cc0*/  WARPSYNC.COLLECTIVE R70, `(.L_x_927) ;  /* 0x0000000046087348 */ /* 0x000fea0003c00000 */
[----:B------:R0:W1:Y:S02]  /*4cd0*/  SHFL.DOWN P0, R71, R73, R72, R75 ;  /* 0x0800004849477389 */ /* 0x000064000000004b */
[----:B01----:R-:W-:Y:S01]  /*4ce0*/  ENDCOLLECTIVE ;  /* 0x000000000000791b */ /* 0x003fe20003800000 */
.L_x_927:
[----:B------:R-:W-:Y:S01]  /*4cf0*/  FADD.FTZ R65, R60, R65 ;  /* 0x000000413c417221 */ /* 0x000fe20000010000 */
[----:B------:R-:W-:-:S04]  /*4d00*/  HFMA2.MMA R72, -RZ, RZ, 0, 4.76837158203125e-07 ;  /* 0x00000008ff487435 */ /* 0x000fc800000001ff */
[----:B------:R-:W-:Y:S02]  /*4d10*/  MOV R73, R65 ;  /* 0x0000004100497202 */ /* 0x000fe40000000f00 */
[----:B------:R-:W-:-:S07]  /*4d20*/  MOV R64, R71 ;  /* 0x0000004700407202 */ /* 0x000fce0000000f00 */
[----:B------:R-:W-:Y:S05]  /*4d30*/  WARPSYNC.COLLECTIVE R70, `(.L_x_928) ;  /* 0x0000000046087348 */ /* 0x000fea0003c00000 */
[----:B------:R0:W1:Y:S02]  /*4d40*/  SHFL.DOWN P0, R71, R73, R72, R75 ;  /* 0x0800004849477389 */ /* 0x000064000000004b */
[----:B01----:R-:W-:Y:S01]  /*4d50*/  ENDCOLLECTIVE ;  /* 0x000000000000791b */ /* 0x003fe20003800000 */
.L_x_928:
[----:B------:R-:W-:-:S05]  /*4d60*/  FADD.FTZ R64, R63, R64 ;  /* 0x000000403f407221 */ /* 0x000fca0000010000 */
[----:B------:R-:W-:Y:S02]  /*4d70*/  MOV R73, R64 ;  /* 0x0000004000497202 */ /* 0x000fe40000000f00 */
[----:B------:R-:W-:-:S07]  /*4d80*/  MOV R66, R71 ;  /* 0x0000004700427202 */ /* 0x000fce0000000f00 */
[----:B------:R-:W-:Y:S05]  /*4d90*/  WARPSYNC.COLLECTIVE R70, `(.L_x_929) ;  /* 0x0000000046087348 */ /* 0x000fea0003c00000 */
[----:B------:R0:W1:Y:S02]  /*4da0*/  SHFL.DOWN P0, R71, R73, R72, R75 ;  /* 0x0800004849477389 */ /* 0x000064000000004b */
[----:B01----:R-:W-:Y:S01]  /*4db0*/  ENDCOLLECTIVE ;  /* 0x000000000000791b */ /* 0x003fe20003800000 */
.L_x_929:
[----:B------:R-:W-:Y:S01]  /*4dc0*/  FADD.FTZ R66, R65, R66 ;  /* 0x0000004241427221 */ /* 0x000fe20000010000 */
[----:B------:R-:W-:-:S04]  /*4dd0*/  HFMA2.MMA R72, -RZ, RZ, 0, 2.384185791015625e-07 ;  /* 0x00000004ff487435 */ /* 0x000fc800000001ff */
[----:B------:R-:W-:Y:S02]  /*4de0*/  MOV R73, R66 ;  /* 0x0000004200497202 */ /* 0x000fe40000000f00 */
[----:B------:R-:W-:-:S07]  /*4df0*/  MOV R67, R71 ;  /* 0x0000004700437202 */ /* 0x000fce0000000f00 */
[----:B------:R-:W-:Y:S05]  /*4e00*/  WARPSYNC.COLLECTIVE R70, `(.L_x_930) ;  /* 0x0000000046087348 */ /* 0x000fea0003c00000 */
[----:B------:R0:W1:Y:S02]  /*4e10*/  SHFL.DOWN P0, R71, R73, R72, R75 ;  /* 0x0800004849477389 */ /* 0x000064000000004b */
[----:B01----:R-:W-:Y:S01]  /*4e20*/  ENDCOLLECTIVE ;  /* 0x000000000000791b */ /* 0x003fe20003800000 */
.L_x_930:
[----:B------:R-:W-:-:S05]  /*4e30*/  FADD.FTZ R67, R64, R67 ;  /* 0x0000004340437221 */ /* 0x000fca0000010000 */
[----:B------:R-:W-:Y:S02]  /*4e40*/  MOV R73, R67 ;  /* 0x0000004300497202 */ /* 0x000fe40000000f00 */
[----:B------:R-:W-:-:S07]  /*4e50*/  MOV R69, R71 ;  /* 0x0000004700457202 */ /* 0x000fce0000000f00 */
[----:B------:R-:W-:Y:S05]  /*4e60*/  WARPSYNC.COLLECTIVE R70, `(.L_x_931) ;  /* 0x0000000046087348 */ /* 0x000fea0003c00000 */
[----:B------:R0:W1:Y:S02]  /*4e70*/  SHFL.DOWN P0, R71, R73, R72, R75 ;  /* 0x0800004849477389 */ /* 0x000064000000004b */
[----:B01----:R-:W-:Y:S01]  /*4e80*/  ENDCOLLECTIVE ;  /* 0x000000000000791b */ /* 0x003fe20003800000 */
.L_x_931:
[----:B------:R-:W-:Y:S01]  /*4e90*/  FADD.FTZ R69, R66, R69 ;  /* 0x0000004542457221 */ /* 0x000fe20000010000 */
[----:B------:R-:W-:-:S04]  /*4ea0*/  HFMA2.MMA R72, -RZ, RZ, 0, 1.1920928955078125e-07 ;  /* 0x00000002ff487435 */ /* 0x000fc800000001ff */
[----:B------:R-:W-:Y:S02]  /*4eb0*/  MOV R73, R69 ;  /* 0x0000004500497202 */ /* 0x000fe40000000f00 */
[----:B------:R-:W-:-:S07]  /*4ec0*/  MOV R68, R71 ;  /* 0x0000004700447202 */ /* 0x000fce0000000f00 */
[----:B------:R-:W-:Y:S05]  /*4ed0*/  WARPSYNC.COLLECTIVE R70, `(.L_x_932) ;  /* 0x0000000046087348 */ /* 0x000fea0003c00000 */
[----:B------:R0:W1:Y:S02]  /*4ee0*/  SHFL.DOWN P0, R71, R73, R72, R75 ;  /* 0x0800004849477389 */ /* 0x000064000000004b */
[----:B01----:R-:W-:Y:S01]  /*4ef0*/  ENDCOLLECTIVE ;  /* 0x000000000000791b */ /* 0x003fe20003800000 */
.L_x_932:
[----:B------:R-:W-:-:S05]  /*4f00*/  FADD.FTZ R68, R67, R68 ;  /* 0x0000004443447221 */ /* 0x000fca0000010000 */
[----:B------:R-:W-:Y:S02]  /*4f10*/  MOV R73, R68 ;  /* 0x0000004400497202 */ /* 0x000fe40000000f00 */
[----:B------:R-:W-:-:S07]  /*4f20*/  MOV R60, R71 ;  /* 0x00000047003c7202 */ /* 0x000fce0000000f00 */
[----:B------:R-:W-:Y:S05]  /*4f30*/  WARPSYNC.COLLECTIVE R70, `(.L_x_933) ;  /* 0x0000000046087348 */ /* 0x000fea0003c00000 */
[----:B------:R0:W1:Y:S02]  /*4f40*/  SHFL.DOWN P0, R71, R73, R72, R75 ;  /* 0x0800004849477389 */ /* 0x000064000000004b */
[----:B01----:R-:W-:Y:S01]  /*4f50*/  ENDCOLLECTIVE ;  /* 0x000000000000791b */ /* 0x003fe20003800000 */
.L_x_933:
[----:B------:R-:W-:Y:S01]  /*4f60*/  FADD.FTZ R60, R69, R60 ;  /* 0x0000003c453c7221 */ /* 0x000fe20000010000 */
[----:B------:R-:W-:-:S04]  /*4f70*/  HFMA2.MMA R72, -RZ, RZ, 0, 5.9604644775390625e-08 ;  /* 0x00000001ff487435 */ /* 0x000fc800000001ff */
[----:B------:R-:W-:Y:S02]  /*4f80*/  MOV R73, R60 ;  /* 0x0000003c00497202 */ /* 0x000fe40000000f00 */
[----:B------:R-:W-:-:S07]  /*4f90*/  MOV R63, R71 ;  /* 0x00000047003f7202 */ /* 0x000fce0000000f00 */
[----:B------:R-:W-:Y:S05]  /*4fa0*/  WARPSYNC.COLLECTIVE R70, `(.L_x_934) ;  /* 0x0000000046087348 */ /* 0x000fea0003c00000 */
[----:B------:R0:W1:Y:S02]  /*4fb0*/  SHFL.DOWN P0, R71, R73, R72, R75 ;  /* 0x0800004849477389 */ /* 0x000064000000004b */
[----:B01----:R-:W-:Y:S01]  /*4fc0*/  ENDCOLLECTIVE ;  /* 0x000000000000791b */ /* 0x003fe20003800000 */
.L_x_934:
[----:B------:R-:W-:-:S05]  /*4fd0*/  FADD.FTZ R63, R68, R63 ;  /* 0x0000003f443f7221 */ /* 0x000fca0000010000 */
[----:B------:R-:W-:Y:S02]  /*4fe0*/  MOV R73, R63 ;  /* 0x0000003f00497202 */ /* 0x000fe40000000f00 */
[----:B------:R-:W-:-:S07]  /*4ff0*/  MOV R65, R71 ;  /* 0x0000004700417202 */ /* 0x000fce0000000f00 */
[----:B------:R-:W-:Y:S05]  /*5000*/  WARPSYNC.COLLECTIVE R70, `(.L_x_935) ;  /* 0x0000000046087348 */ /* 0x000fea0003c00000 */
[----:B------:R0:W1:Y:S02]  /*5010*/  SHFL.DOWN P0, R71, R73, R72, R75 ;  /* 0x0800004849477389 */ /* 0x000064000000004b */
[----:B01----:R-:W-:Y:S01]  /*5020*/  ENDCOLLECTIVE ;  /* 0x000000000000791b */ /* 0x003fe20003800000 */
.L_x_935:
[----:B------:R-:W-:Y:S01]  /*5030*/  MOV R64, R71 ;  /* 0x0000004700407202 */ /* 0x000fe20000000f00 */
[----:B------:R-:W-:Y:S06]  /*5040*/  BRA `(.L_x_936) ;  /* 0xffffffe400007947 */ /* 0x000fec000383ffff */
.L_x_937:
        /* <DEDUP_REMOVED lines=11> */
.L_x_5417:


//--------------------- .text._ZN10layer_norm22ln_bwd_finalize_kernelINS_22Kernel_traits_finalizeILj30720E6__halffS2_fjLj1024ELj4ENS_18Kernel_traits_baseILj30720ES2_fS2_fjLj1024EEEEEEEvNS_9BwdParamsE --------------------------
	.section	.text._ZN10layer_norm22ln_bwd_finalize_kernelINS_22Kernel_traits_finalizeILj30720E6__halffS2_fjLj1024ELj4ENS_18Kernel_traits_baseILj30720ES2_fS2_fjLj1024EEEEEEEvNS_9BwdParamsE,"ax",@progbits
	.align	128
        .global         _ZN10layer_norm22ln_bwd_finalize_kernelINS_22Kernel_traits_finalizeILj30720E6__halffS2_fjLj1024ELj4ENS_18Kernel_traits_baseILj30720ES2_fS2_fjLj1024EEEEEEEvNS_9BwdParamsE
        .type           _ZN10layer_norm22ln_bwd_finalize_kernelINS_22Kernel_traits_finalizeILj30720E6__halffS2_fjLj1024ELj4ENS_18Kernel_traits_baseILj30720ES2_fS2_fjLj1024EEEEEEEvNS_9BwdParamsE,@function
        .size           _ZN10layer_norm22ln_bwd_finalize_kernelINS_22Kernel_traits_finalizeILj30720E6__halffS2_fjLj1024ELj4ENS_18Kernel_traits_baseILj30720ES2_fS2_fjLj1024EEEEEEEvNS_9BwdParamsE,(.L_x_5418 - _ZN10layer_norm22ln_bwd_finalize_kernelINS_22Kernel_traits_finalizeILj30720E6__halffS2_fjLj1024ELj4ENS_18Kernel_traits_baseILj30720ES2_fS2_fjLj1024EEEEEEEvNS_9BwdParamsE)
        .other          _ZN10layer_norm22ln_bwd_finalize_kernelINS_22Kernel_traits_finalizeILj30720E6__halffS2_fjLj1024ELj4ENS_18Kernel_traits_baseILj30720ES2_fS2_fjLj1024EEEEEEEvNS_9BwdParamsE,@"STO_CUDA_ENTRY STV_DEFAULT"
_ZN10layer_norm22ln_bwd_finalize_kernelINS_22Kernel_traits_finalizeILj30720E6__halffS2_fjLj1024ELj4ENS_18Kernel_traits_baseILj30720ES2_fS2_fjLj1024EEEEEEEvNS_9BwdParamsE:
.text._ZN10layer_norm22ln_bwd_finalize_kernelINS_22Kernel_traits_finalizeILj30720E6__halffS2_fjLj1024ELj4ENS_18Kernel_traits_baseILj30720ES2_fS2_fjLj1024EEEEEEEvNS_9BwdParamsE:
        /* <DEDUP_REMOVED lines=25> */
.L_x_949:
        /* <DEDUP_REMOVED lines=28> */
.L_x_942:
        /* <DEDUP_REMOVED lines=33> */
.L_x_941:
[----:B------:R-:W-:Y:S05]  /*0560*/  BSYNC B1 ;  /* 0x0000000000017941 */ /* 0x000fea0003800000 */
.L_x_940:
        /* <DEDUP_REMOVED lines=23> */
.L_x_944:
[----:B------:R-:W-:Y:S05]  /*06e0*/  BSYNC B1 ;  /* 0x0000000000017941 */ /* 0x000fea0003800000 */
.L_x_943:
        /* <DEDUP_REMOVED lines=11> */
.L_x_939:
[----:B------:R-:W-:Y:S05]  /*07a0*/  BSYNC B0 ;  /* 0x0000000000007941 */ /* 0x000fea0003800000 */
.L_x_938:
        /* <DEDUP_REMOVED lines=29> */
.L_x_960:
[----:B------:R-:W-:Y:S01]  /*0980*/  @!P1 SHF.R.U32.HI R12, RZ, 0x3, R0 ;  /* 0x00000003ff0c9819 */ /* 0x000fe20000011600 */
[----:B---3--:R-:W-:Y:S01]  /*0990*/  FADD.FTZ R14, R9, R14 ;  /* 0x0000000e090e7221 */ /* 0x008fe20000010000 */
[----:B--2---:R-:W-:Y:S02]  /*09a0*/  FADD.FTZ R11, R10, R11 ;  /* 0x0000000b0a0b7221 */ /* 0x004fe40000010000 */
[----:B------:R-:W-:-:S05]  /*09b0*/  @!P1 LOP3.LUT R12, R12, 0x1ffffffc, RZ, 0xc0, !PT ;  /* 0x1ffffffc0c0c9812 */ /* 0x000fca00078ec0ff */
[----:B------:R2:W-:Y:S04]  /*09c0*/  @!P1 STS [R12+UR4+0x2000], R14 ;  /* 0x0020000e0c009988 */ /* 0x0005e80008000804 */
[----:B------:R2:W-:Y:S02]  /*09d0*/  @!P1 STS [R12+UR4+0x2080], R11 ;  /* 0x0020800b0c009988 */ /* 0x0005e40008000804 */
.L_x_945:
        /* <DEDUP_REMOVED lines=14> */
.L_x_948:
[----:B------:R-:W-:Y:S05]  /*0ac0*/  BSYNC B0 ;  /* 0x0000000000007941 */ /* 0x000fea0003800000 */
.L_x_947:
[C---:B------:R-:W-:Y:S02]  /*0ad0*/  ISETP.GT.U32.AND P1, PT, R3.reuse, -0x7801, PT ;  /* 0xffff87ff0300780c */ /* 0x040fe40003f24070 */
[----:B------:R-:W-:Y:S02]  /*0ae0*/  IADD3 R3, R3, 0x7800, RZ ;  /* 0x0000780003037810 */ /* 0x000fe40007ffe0ff */
[----:B------:R-:W-:-:S09]  /*0af0*/  IADD3 R5, R5, 0x3c00, RZ ;  /* 0x00003c0005057810 */ /* 0x000fd20007ffe0ff */
[----:B------:R-:W-:Y:S05]  /*0b00*/  @P1 BRA `(.L_x_949) ;  /* 0xfffffff400a01947 */ /* 0x000fea000383ffff */
[----:B------:R-:W-:Y:S05]  /*0b10*/  EXIT ;  /* 0x000000000000794d */ /* 0x000fea0003800000 */
.L_x_946:
[----:B------:R-:W-:Y:S01]  /*0b20*/  HFMA2.MMA R19, -RZ, RZ, 0, 5.9604644775390625e-08 ;  /* 0x00000001ff137435 */ /* 0x000fe200000001ff */
[----:B---3--:R-:W-:Y:S01]  /*0b30*/  IMAD.MOV.U32 R20, RZ, RZ, R10 ;  /* 0x000000ffff147224 */ /* 0x008fe200078e000a */
[----:B------:R-:W-:Y:S02]  /*0b40*/  MOV R22, 0x1f ;  /* 0x0000001f00167802 */ /* 0x000fe40000000f00 */
[----:B------:R-:W-:-:S07]  /*0b50*/  MOV R17, 0xffffffff ;  /* 0xffffffff00117802 */ /* 0x000fce0000000f00 */
[----:B012---:R-:W-:Y:S05]  /*0b60*/  WARPSYNC.COLLECTIVE R17, `(.L_x_950) ;  /* 0x0000000011087348 */ /* 0x007fea0003c00000 */
[----:B------:R3:W4:Y:S02]  /*0b70*/  SHFL.BFLY P2, R18, R20, R19, R22 ;  /* 0x0c00001314127389 */ /* 0x0007240000040016 */
[----:B01234-:R-:W-:Y:S01]  /*0b80*/  ENDCOLLECTIVE ;  /* 0x000000000000791b */ /* 0x01ffe20003800000 */
.L_x_950:
[----:B------:R-:W-:Y:S01]  /*0b90*/  HFMA2.MMA R19, -RZ, RZ, 0, 1.1920928955078125e-07 ;  /* 0x00000002ff137435 */ /* 0x000fe200000001ff */
[----:B------:R-:W-:-:S04]  /*0ba0*/  IMAD.MOV.U32 R11, RZ, RZ, R18 ;  /* 0x000000ffff0b7224 */ /* 0x000fc800078e0012 */
[----:B------:R-:W-:-:S05]  /*0bb0*/  FADD.FTZ R11, R10, R11 ;  /* 0x0000000b0a0b7221 */ /* 0x000fca0000010000 */
[----:B------:R-:W-:-:S07]  /*0bc0*/  MOV R20, R11 ;  /* 0x0000000b00147202 */ /* 0x000fce0000000f00 */
[----:B------:R-:W-:Y:S05]  /*0bd0*/  WARPSYNC.COLLECTIVE R17, `(.L_x_951) ;  /* 0x0000000011087348 */ /* 0x000fea0003c00000 */
[----:B------:R0:W1:Y:S02]  /*0be0*/  SHFL.BFLY P2, R18, R20, R19, R22 ;  /* 0x0c00001314127389 */ /* 0x0000640000040016 */
[----:B01----:R-:W-:Y:S01]  /*0bf0*/  ENDCOLLECTIVE ;  /* 0x000000000000791b */ /* 0x003fe20003800000 */
.L_x_951:
[----:B------:R-:W-:Y:S01]  /*0c00*/  HFMA2.MMA R19, -RZ, RZ, 0, 2.384185791015625e-07 ;  /* 0x00000004ff137435 */ /* 0x000fe200000001ff */
[----:B------:R-:W-:-:S05]  /*0c10*/  MOV R12, R18 ;  /* 0x00000012000c7202 */ /* 0x000fca0000000f00 */
[----:B------:R-:W-:-:S04]  /*0c20*/  FADD.FTZ R12, R11, R12 ;  /* 0x0000000c0b0c7221 */ /* 0x000fc80000010000 */
[----:B------:R-:W-:-:S07]  /*0c30*/  IMAD.MOV.U32 R20, RZ, RZ, R12 ;  /* 0x000000ffff147224 */ /* 0x000fce00078e000c */
[----:B------:R-:W-:Y:S05]  /*0c40*/  WARPSYNC.COLLECTIVE R17, `(.L_x_952) ;  /* 0x0000000011087348 */ /* 0x000fea0003c00000 */
[----:B------:R0:W1:Y:S02]  /*0c50*/  SHFL.BFLY P2, R18, R20, R19, R22 ;  /* 0x0c00001314127389 */ /* 0x0000640000040016 */
[----:B01----:R-:W-:Y:S01]  /*0c60*/  ENDCOLLECTIVE ;  /* 0x000000000000791b */ /* 0x003fe20003800000 */
.L_x_952:
[----:B------:R-:W-:Y:S01]  /*0c70*/  IMAD.MOV.U32 R19, RZ, RZ, 0x8 ;  /* 0x00000008ff137424 */ /* 0x000fe200078e00ff */
[----:B------:R-:W-:-:S05]  /*0c80*/  MOV R13, R18 ;  /* 0x00000012000d7202 */ /* 0x000fca0000000f00 */
[----:B------:R-:W-:-:S05]  /*0c90*/  FADD.FTZ R13, R12, R13 ;  /* 0x0000000d0c0d7221 */ /* 0x000fca0000010000 */
[----:B------:R-:W-:-:S07]  /*0ca0*/  MOV R20, R13 ;  /* 0x0000000d00147202 */ /* 0x000fce0000000f00 */
[----:B------:R-:W-:Y:S05]  /*0cb0*/  WARPSYNC.COLLECTIVE R17, `(.L_x_953) ;  /* 0x0000000011087348 */ /* 0x000fea0003c00000 */
[----:B------:R0:W1:Y:S02]  /*0cc0*/  SHFL.BFLY P2, R18, R20, R19, R22 ;  /* 0x0c00001314127389 */ /* 0x0000640000040016 */
[----:B01----:R-:W-:Y:S01]  /*0cd0*/  ENDCOLLECTIVE ;  /* 0x000000000000791b */ /* 0x003fe20003800000 */
.L_x_953:
[----:B------:R-:W-:Y:S01]  /*0ce0*/  HFMA2.MMA R19, -RZ, RZ, 0, 9.5367431640625e-07 ;  /* 0x00000010ff137435 */ /* 0x000fe200000001ff */
[----:B------:R-:W-:-:S05]  /*0cf0*/  MOV R10, R18 ;  /* 0x00000012000a7202 */ /* 0x000fca0000000f00 */
[----:B------:R-:W-:-:S05]  /*0d00*/  FADD.FTZ R10, R13, R10 ;  /* 0x0000000a0d0a7221 */ /* 0x000fca0000010000 */
[----:B------:R-:W-:-:S07]  /*0d10*/  MOV R20, R10 ;  /* 0x0000000a00147202 */ /* 0x000fce0000000f00 */
[----:B------:R-:W-:Y:S05]  /*0d20*/  WARPSYNC.COLLECTIVE R17, `(.L_x_954) ;  /* 0x0000000011087348 */ /* 0x000fea0003c00000 */
[----:B------:R0:W1:Y:S02]  /*0d30*/  SHFL.BFLY P2, R18, R20, R19, R22 ;  /* 0x0c00001314127389 */ /* 0x0000640000040016 */
[----:B01----:R-:W-:Y:S01]  /*0d40*/  ENDCOLLECTIVE ;  /* 0x000000000000791b */ /* 0x003fe20003800000 */
.L_x_954:
[----:B------:R-:W-:Y:S01]  /*0d50*/  HFMA2.MMA R19, -RZ, RZ, 0, 5.9604644775390625e-08 ;  /* 0x00000001ff137435 */ /* 0x000fe200000001ff */
[----:B------:R-:W-:Y:S01]  /*0d60*/  MOV R20, R9 ;  /* 0x0000000900147202 */ /* 0x000fe20000000f00 */
[----:B------:R-:W-:-:S09]  /*0d70*/  IMAD.MOV.U32 R11, RZ, RZ, R18 ;  /* 0x000000ffff0b7224 */ /* 0x000fd200078e0012 */
[----:B------:R-:W-:Y:S05]  /*0d80*/  WARPSYNC.COLLECTIVE R17, `(.L_x_955) ;  /* 0x0000000011087348 */ /* 0x000fea0003c00000 */
[----:B------:R0:W1:Y:S02]  /*0d90*/  SHFL.BFLY P2, R18, R20, R19, R22 ;  /* 0x0c00001314127389 */ /* 0x0000640000040016 */
[----:B01----:R-:W-:Y:S01]  /*0da0*/  ENDCOLLECTIVE ;  /* 0x000000000000791b */ /* 0x003fe20003800000 */
.L_x_955:
[----:B------:R-:W-:Y:S01]  /*0db0*/  HFMA2.MMA R19, -RZ, RZ, 0, 1.1920928955078125e-07 ;  /* 0x00000002ff137435 */ /* 0x000fe200000001ff */
[----:B------:R-:W-:-:S05]  /*0dc0*/  MOV R12, R18 ;  /* 0x00000012000c7202 */ /* 0x000fca0000000f00 */
[----:B------:R-:W-:-:S04]  /*0dd0*/  FADD.FTZ R14, R9, R12 ;  /* 0x0000000c090e7221 */ /* 0x000fc80000010000 */
[----:B------:R-:W-:-:S07]  /*0de0*/  IMAD.MOV.U32 R20, RZ, RZ, R14 ;  /* 0x000000ffff147224 */ /* 0x000fce00078e000e */
[----:B------:R-:W-:Y:S05]  /*0df0*/  WARPSYNC.COLLECTIVE R17, `(.L_x_956) ;  /* 0x0000000011087348 */ /* 0x000fea0003c00000 */
[----:B------:R0:W1:Y:S02]  /*0e00*/  SHFL.BFLY P2, R18, R20, R19, R22 ;  /* 0x0c00001314127389 */ /* 0x0000640000040016 */
[----:B01----:R-:W-:Y:S01]  /*0e10*/  ENDCOLLECTIVE ;  /* 0x000000000000791b */ /* 0x003fe20003800000 */
.L_x_956:
[----:B------:R-:W-:Y:S01]  /*0e20*/  IMAD.MOV.U32 R19, RZ, RZ, 0x4 ;  /* 0x00000004ff137424 */ /* 0x000fe200078e00ff */
[----:B------:R-:W-:-:S05]  /*0e30*/  MOV R13, R18 ;  /* 0x00000012000d7202 */ /* 0x000fca0000000f00 */
[----:B------:R-:W-:-:S05]  /*0e40*/  FADD.FTZ R15, R14, R13 ;  /* 0x0000000d0e0f7221 */ /* 0x000fca0000010000 */
[----:B------:R-:W-:-:S07]  /*0e50*/  MOV R20, R15 ;  /* 0x0000000f00147202 */ /* 0x000fce0000000f00 */
[----:B------:R-:W-:Y:S05]  /*0e60*/  WARPSYNC.COLLECTIVE R17, `(.L_x_957) ;  /* 0x0000000011087348 */ /* 0x000fea0003c00000 */
[----:B------:R0:W1:Y:S02]  /*0e70*/  SHFL.BFLY P2, R18, R20, R19, R22 ;  /* 0x0c00001314127389 */ /* 0x0000640000040016 */
[----:B01----:R-:W-:Y:S01]  /*0e80*/  ENDCOLLECTIVE ;  /* 0x000000000000791b */ /* 0x003fe20003800000 */
.L_x_957:
[----:B------:R-:W-:Y:S01]  /*0e90*/  HFMA2.MMA R19, -RZ, RZ, 0, 4.76837158203125e-07 ;  /* 0x00000008ff137435 */ /* 0x000fe200000001ff */
[----:B------:R-:W-:-:S05]  /*0ea0*/  MOV R16, R18 ;  /* 0x0000001200107202 */ /* 0x000fca0000000f00 */
[----:B------:R-:W-:-:S05]  /*0eb0*/  FADD.FTZ R16, R15, R16 ;  /* 0x000000100f107221 */ /* 0x000fca0000010000 */
[----:B------:R-:W-:-:S07]  /*0ec0*/  MOV R20, R16 ;  /* 0x0000001000147202 */ /* 0x000fce0000000f00 */
[----:B------:R-:W-:Y:S05]  /*0ed0*/  WARPSYNC.COLLECTIVE R17, `(.L_x_958) ;  /* 0x0000000011087348 */ /* 0x000fea0003c00000 */
[----:B------:R0:W1:Y:S02]  /*0ee0*/  SHFL.BFLY P2, R18, R20, R19, R22 ;  /* 0x0c00001314127389 */ /* 0x0000640000040016 */
[----:B01----:R-:W-:Y:S01]  /*0ef0*/  ENDCOLLECTIVE ;  /* 0x000000000000791b */ /* 0x003fe20003800000 */
.L_x_958:
[----:B------:R-:W-:Y:S01]  /*0f00*/  HFMA2.MMA R19, -RZ, RZ, 0, 9.5367431640625e-07 ;  /* 0x00000010ff137435 */ /* 0x000fe200000001ff */
[----:B------:R-:W-:-:S04]  /*0f10*/  IMAD.MOV.U32 R9, RZ, RZ, R18 ;  /* 0x000000ffff097224 */ /* 0x000fc800078e0012 */
[----:B------:R-:W-:-:S05]  /*0f20*/  FADD.FTZ R9, R16, R9 ;  /* 0x0000000910097221 */ /* 0x000fca0000010000 */
[----:B------:R-:W-:-:S07]  /*0f30*/  MOV R20, R9 ;  /* 0x0000000900147202 */ /* 0x000fce0000000f00 */
[----:B------:R-:W-:Y:S05]  /*0f40*/  WARPSYNC.COLLECTIVE R17, `(.L_x_959) ;  /* 0x0000000011087348 */ /* 0x000fea0003c00000 */
[----:B------:R0:W1:Y:S02]  /*0f50*/  SHFL.BFLY P2, R18, R20, R19, R22 ;  /* 0x0c00001314127389 */ /* 0x0000640000040016 */
[----:B01----:R-:W-:Y:S01]  /*0f60*/  ENDCOLLECTIVE ;  /* 0x000000000000791b */ /* 0x003fe20003800000 */
.L_x_959:
[----:B------:R-:W-:Y:S01]  /*0f70*/  MOV R14, R18 ;  /* 0x00000012000e7202 */ /* 0x000fe20000000f00 */
[----:B------:R-:W-:Y:S06]  /*0f80*/  BRA `(.L_x_960) ;  /* 0xfffffff8007c7947 */ /* 0x000fec000383ffff */
.L_x_961:
        /* <DEDUP_REMOVED lines=15> */
.L_x_5418:


//--------------------- .text._ZN10layer_norm13ln_bwd_kernelINS_13Kernel_traitsI6__halffS2_fjLj30720ELj4ELj1ELj8ELj8ENS_18Kernel_traits_baseILj30720ES2_fS2_fjLj256EEEEEEEvNS_9BwdParamsE --------------------------
	.section	.text._ZN10layer_norm13ln_bwd_kernelINS_13Kernel_traitsI6__halffS2_fjLj30720ELj4ELj1ELj8ELj8ENS_18Kernel_traits_baseILj30720ES2_fS2_fjLj256EEEEEEEvNS_9BwdParamsE,"ax",@progbits
	.align	128
        .global         _ZN10layer_norm13ln_bwd_kernelINS_13Kernel_traitsI6__halffS2_fjLj30720ELj4ELj1ELj8ELj8ENS_18Kernel_traits_baseILj30720ES2_fS2_fjLj256EEEEEEEvNS_9BwdParamsE
        .type           _ZN10layer_norm13ln_bwd_kernelINS_13Kernel_traitsI6__halffS2_fjLj30720ELj4ELj1ELj8ELj8ENS_18Kernel_traits_baseILj30720ES2_fS2_fjLj256EEEEEEEvNS_9BwdParamsE,@function
        .size           _ZN10layer_norm13ln_bwd_kernelINS_13Kernel_traitsI6__halffS2_fjLj30720ELj4ELj1ELj8ELj8ENS_18Kernel_traits_baseILj30720ES2_fS2_fjLj256EEEEEEEvNS_9BwdParamsE,(.L_x_5419 - _ZN10layer_norm13ln_bwd_kernelINS_13Kernel_traitsI6__halffS2_fjLj30720ELj4ELj1ELj8ELj8ENS_18Kernel_traits_baseILj30720ES2_fS2_fjLj256EEEEEEEvNS_9BwdParamsE)
        .other          _ZN10layer_norm13ln_bwd_kernelINS_13Kernel_traitsI6__halffS2_fjLj30720ELj4ELj1ELj8ELj8ENS_18Kernel_traits_baseILj30720ES2_fS2_fjLj256EEEEEEEvNS_9BwdParamsE,@"STO_CUDA_ENTRY STV_DEFAULT"
_ZN10layer_norm13ln_bwd_kernelINS_13Kernel_traitsI6__halffS2_fjLj30720ELj4ELj1ELj8ELj8ENS_18Kernel_traits_baseILj30720ES2_fS2_fjLj256EEEEEEEvNS_9BwdParamsE:
.text._ZN10layer_norm13ln_bwd_kernelINS_13Kernel_traitsI6__halffS2_fjLj30720ELj4ELj1ELj8ELj8ENS_18Kernel_traits_baseILj30720ES2_fS2_fjLj256EEEEEEEvNS_9BwdParamsE:
        /* <DEDUP_REMOVED lines=19> */
[C---:B------:R-:W-:Y:S02]  /*0130*/  @P0 IADD3 R19, R4.reuse, 0x800, RZ ;  /* 0x0000080004130810 */ /* 0x040fe40007ffe0ff */
[C---:B------:R-:W-:Y:S01]  /*0140*/  @P0 IADD3 R21, R4.reuse, 0xc00, RZ ;  /* 0x00000c0004150810 */ /* 0x040fe20007ffe0ff */
[----:B--2---:R-:W-:Y:S01]  /*0150*/  @P0 IMAD.WIDE.U32 R6, R5, 0x4, R6 ;  /* 0x0000000405060825 */ /* 0x004fe200078e0006 */
[----:B------:R-:W-:-:S03]  /*0160*/  @P0 IADD3 R5, R4, 0x1000, RZ ;  /* 0x0000100004050810 */ /* 0x000fc60007ffe0ff */
[----:B------:R-:W2:Y:S01]  /*0170*/  @P0 LDC.64 R16, c[0x0][0x248] ;  /* 0x00009200ff100b82 */ /* 0x000ea20000000a00 */
[----:B---3--:R-:W-:Y:S01]  /*0180*/  @P0 IMAD.WIDE.U32 R8, R19, 0x4, R8 ;  /* 0x0000000413080825 */ /* 0x008fe200078e0008 */
[----:B------:R2:W5:Y:S03]  /*0190*/  @P0 LDG.E R37, desc[UR6][R6.64] ;  /* 0x0000000606250981 */ /* 0x000566000c1e1900 */
[----:B0-----:R-:W-:Y:S01]  /*01a0*/  @P0 IMAD.WIDE.U32 R10, R21, 0x4, R10 ;  /* 0x00000004150a0825 */ /* 0x001fe200078e000a */
[----:B------:R-:W5:Y:S02]  /*01b0*/  @P0 LDG.E R38, desc[UR6][R8.64] ;  /* 0x0000000608260981 */ /* 0x000f64000c1e1900 */
[----:B------:R-:W0:Y:S01]  /*01c0*/  @P0 LDC.64 R24, c[0x0][0x248] ;  /* 0x00009200ff180b82 */ /* 0x000e220000000a00 */
[----:B-1----:R-:W-:Y:S01]  /*01d0*/  @P0 IMAD.WIDE.U32 R12, R5, 0x4, R12 ;  /* 0x00000004050c0825 */ /* 0x002fe200078e000c */
[----:B------:R-:W-:Y:S01]  /*01e0*/  @P0 IADD3 R5, R4, 0x1400, RZ ;  /* 0x0000140004050810 */ /* 0x000fe20007ffe0ff */
[----:B------:R-:W5:Y:S04]  /*01f0*/  @P0 LDG.E R39, desc[UR6][R10.64] ;  /* 0x000000060a270981 */ /* 0x000f68000c1e1900 */
[----:B------:R-:W5:Y:S01]  /*0200*/  @P0 LDG.E R40, desc[UR6][R12.64] ;  /* 0x000000060c280981 */ /* 0x000f62000c1e1900 */
[----:B------:R-:W1:Y:S01]  /*0210*/  @P0 LDC.64 R18, c[0x0][0x248] ;  /* 0x00009200ff120b82 */ /* 0x000e620000000a00 */
[----:B----4-:R-:W-:-:S07]  /*0220*/  @P0 IMAD.WIDE.U32 R14, R5, 0x4, R14 ;  /* 0x00000004050e0825 */ /* 0x010fce00078e000e */
[----:B------:R-:W3:Y:S01]  /*0230*/  @P0 LDC.64 R28, c[0x0][0x248] ;  /* 0x00009200ff1c0b82 */ /* 0x000ee20000000a00 */
[----:B------:R-:W-:Y:S01]  /*0240*/  @P0 IADD3 R5, R4, 0x1800, RZ ;  /* 0x0000180004050810 */ /* 0x000fe20007ffe0ff */
[----:B------:R0:W5:Y:S06]  /*0250*/  @P0 LDG.E R41, desc[UR6][R14.64] ;  /* 0x000000060e290981 */ /* 0x00016c000c1e1900 */
[----:B------:R-:W4:Y:S08]  /*0260*/  @P0 LDC.64 R20, c[0x0][0x248] ;  /* 0x00009200ff140b82 */ /* 0x000f300000000a00 */
[----:B------:R-:W4:Y:S01]  /*0270*/  @P0 LDC.64 R34, c[0x0][0x248] ;  /* 0x00009200ff220b82 */ /* 0x000f220000000a00 */
[----:B--2---:R-:W-:-:S07]  /*0280*/  @P0 IMAD.WIDE.U32 R6, R5, 0x4, R16 ;  /* 0x0000000405060825 */ /* 0x004fce00078e0010 */
[----:B------:R-:W2:Y:S01]  /*0290*/  @P0 LDC.64 R30, c[0x0][0x248] ;  /* 0x00009200ff1e0b82 */ /* 0x000ea20000000a00 */
[C---:B------:R-:W-:Y:S01]  /*02a0*/  @P0 IADD3 R5, R4.reuse, 0x2800, RZ ;  /* 0x0000280004050810 */ /* 0x040fe20007ffe0ff */
[----:B------:R3:W5:Y:S06]  /*02b0*/  @P0 LDG.E R42, desc[UR6][R6.64] ;  /* 0x00000006062a0981 */ /* 0x00076c000c1e1900 */
[----:B------:R-:W2:Y:S08]  /*02c0*/  @P0 LDC.64 R22, c[0x0][0x248] ;  /* 0x00009200ff160b82 */ /* 0x000eb00000000a00 */
[----:B------:R-:W2:Y:S08]  /*02d0*/  @P0 LDC.64 R26, c[0x0][0x248] ;  /* 0x00009200ff1a0b82 */ /* 0x000eb00000000a00 */
[----:B------:R-:W2:Y:S01]  /*02e0*/  @P0 LDC.64 R32, c[0x0][0x248] ;  /* 0x00009200ff200b82 */ /* 0x000ea20000000a00 */
[----:B0-----:R-:W-:Y:S01]  /*02f0*/  @P0 IMAD.WIDE.U32 R14, R5, 0x4, R24 ;  /* 0x00000004050e0825 */ /* 0x001fe200078e0018 */
[----:B------:R-:W-:-:S02]  /*0300*/  @P0 IADD3 R9, R4, 0x1c00, RZ ;  /* 0x00001c0004090810 */ /* 0x000fc40007ffe0ff */
[C---:B------:R-:W-:Y:S02]  /*0310*/  @P0 IADD3 R5, R4.reuse, 0x3000, RZ ;  /* 0x0000300004050810 */ /* 0x040fe40007ffe0ff */
[C---:B------:R-:W-:Y:S01]  /*0320*/  @P0 IADD3 R11, R4.reuse, 0x2000, RZ ;  /* 0x00002000040b0810 */ /* 0x040fe20007ffe0ff */
[----:B-1----:R-:W-:Y:S01]  /*0330*/  @P0 IMAD.WIDE.U32 R8, R9, 0x4, R18 ;  /* 0x0000000409080825 */ /* 0x002fe200078e0012 */
[C---:B------:R-:W-:Y:S01]  /*0340*/  @P0 IADD3 R19, R4.reuse, 0x3400, RZ ;  /* 0x0000340004130810 */ /* 0x040fe20007ffe0ff */
[----:B------:R-:W5:Y:S02]  /*0350*/  @P0 LDG.E R46, desc[UR6][R14.64] ;  /* 0x000000060e2e0981 */ /* 0x000f64000c1e1900 */
[----:B---3--:R-:W-:Y:S01]  /*0360*/  @P0 IMAD.WIDE.U32 R6, R5, 0x4, R28 ;  /* 0x0000000405060825 */ /* 0x008fe200078e001c */
[----:B------:R-:W-:Y:S01]  /*0370*/  SHF.R.U32.HI R5, RZ, 0x2, R51 ;  /* 0x00000002ff057819 */ /* 0x000fe20000011633 */
[----:B------:R2:W5:Y:S01]  /*0380*/  @P0 LDG.E R43, desc[UR6][R8.64] ;  /* 0x00000006082b0981 */ /* 0x000562000c1e1900 */
[C---:B------:R-:W-:Y:S01]  /*0390*/  @P0 IADD3 R13, R4.reuse, 0x2400, RZ ;  /* 0x00002400040d0810 */ /* 0x040fe20007ffe0ff */
[----:B----4-:R-:W-:Y:S01]  /*03a0*/  @P0 IMAD.WIDE.U32 R10, R11, 0x4, R20 ;  /* 0x000000040b0a0825 */ /* 0x010fe200078e0014 */
[C---:B------:R-:W-:Y:S01]  /*03b0*/  @P0 IADD3 R17, R4.reuse, 0x2c00, RZ ;  /* 0x00002c0004110810 */ /* 0x040fe20007ffe0ff */
[----:B------:R0:W5:Y:S01]  /*03c0*/  @P0 LDG.E R48, desc[UR6][R6.64] ;  /* 0x0000000606300981 */ /* 0x000162000c1e1900 */
[----:B------:R-:W-:-:S02]  /*03d0*/  @P0 IADD3 R21, R4, 0x3800, RZ ;  /* 0x0000380004150810 */ /* 0x000fc40007ffe0ff */
[----:B------:R-:W-:Y:S01]  /*03e0*/  @P0 LEA R18, P1, R4, R34, 0x2 ;  /* 0x0000002204120211 */ /* 0x000fe200078210ff */
[----:B------:R1:W5:Y:S01]  /*03f0*/  @P0 LDG.E R44, desc[UR6][R10.64] ;  /* 0x000000060a2c0981 */ /* 0x000362000c1e1900 */
[----:B------:R-:W-:Y:S01]  /*0400*/  LEA.HI R181, R0, R5, RZ, 0x18 ;  /* 0x0000000500b57211 */ /* 0x000fe200078fc0ff */
[----:B--2---:R-:W-:Y:S01]  /*0410*/  @P0 IMAD.WIDE.U32 R8, R19, 0x4, R30 ;  /* 0x0000000413080825 */ /* 0x004fe200078e001e */
[----:B------:R-:W-:-:S03]  /*0420*/  @P0 LEA.HI.X R19, R4, R35, RZ, 0x2, P1 ;  /* 0x0000002304130211 */ /* 0x000fc600008f14ff */
[----:B------:R-:W-:Y:S01]  /*0430*/  @P0 IMAD.WIDE.U32 R12, R13, 0x4, R22 ;  /* 0x000000040d0c0825 */ /* 0x000fe200078e0016 */
[----:B0-----:R-:W-:Y:S01]  /*0440*/  MOV R7, R181 ;  /* 0x000000b500077202 */ /* 0x001fe20000000f00 */
[----:B------:R-:W5:Y:S02]  /*0450*/  @P0 LDG.E R49, desc[UR6][R8.64] ;  /* 0x0000000608310981 */ /* 0x000f64000c1e1900 */
[----:B------:R-:W-:Y:S02]  /*0460*/  @P0 IMAD.WIDE.U32 R16, R17, 0x4, R26 ;  /* 0x0000000411100825 */ /* 0x000fe400078e001a */
[----:B------:R-:W5:Y:S02]  /*0470*/  @P0 LDG.E R45, desc[UR6][R12.64] ;  /* 0x000000060c2d0981 */ /* 0x000f64000c1e1900 */
[----:B-1----:R-:W-:Y:S02]  /*0480*/  @P0 IMAD.WIDE.U32 R10, R21, 0x4, R32 ;  /* 0x00000004150a0825 */ /* 0x002fe400078e0020 */
[----:B------:R-:W5:Y:S04]  /*0490*/  @P0 LDG.E R47, desc[UR6][R16.64] ;  /* 0x00000006102f0981 */ /* 0x000f68000c1e1900 */
[----:B------:R0:W5:Y:S04]  /*04a0*/  @P0 LDG.E R36, desc[UR6][R18.64] ;  /* 0x0000000612240981 */ /* 0x000168000c1e1900 */
[----:B------:R1:W5:Y:S01]  /*04b0*/  @P0 LDG.E R50, desc[UR6][R10.64] ;  /* 0x000000060a320981 */ /* 0x000362000c1e1900 */
        /* <DEDUP_REMOVED lines=29> */
[----:B-1----:R-:W-:Y:S02]  /*0690*/  CS2R R10, SRZ ;  /* 0x00000000000a7805 */ /* 0x002fe4000001ff00 */
[----:B------:R-:W-:Y:S01]  /*06a0*/  CS2R R8, SRZ ;  /* 0x0000000000087805 */ /* 0x000fe2000001ff00 */
[----:B------:R-:W-:Y:S06]  /*06b0*/  @P0 BRA `(.L_x_962) ;  /* 0x0000003800240947 */ /* 0x000fec0003800000 */
[----:B------:R-:W0:Y:S02]  /*06c0*/  LDC.64 R18, c[0x0][0x240] ;  /* 0x00009000ff127b82 */ /* 0x000e240000000a00 */
[----:B0-----:R-:W-:-:S05]  /*06d0*/  IMAD.WIDE.U32 R18, R4, 0x4, R18 ;  /* 0x0000000404127825 */ /* 0x001fca00078e0012 */
[----:B------:R-:W2:Y:S04]  /*06e0*/  LDG.E R112, desc[UR6][R18.64] ;  /* 0x0000000612707981 */ /* 0x000ea8000c1e1900 */
[----:B------:R-:W3:Y:S04]  /*06f0*/  LDG.E R114, desc[UR6][R18.64+0x1000] ;  /* 0x0010000612727981 */ /* 0x000ee8000c1e1900 */
[----:B------:R-:W4:Y:S04]  /*0700*/  LDG.E R116, desc[UR6][R18.64+0x2000] ;  /* 0x0020000612747981 */ /* 0x000f28000c1e1900 */
        /* <DEDUP_REMOVED lines=11> */
[----:B------:R0:W4:Y:S01]  /*07c0*/  LDG.E R168, desc[UR6][R18.64+0xe000] ;  /* 0x00e0000612a87981 */ /* 0x000122000c1e1900 */
[--C-:B-----5:R-:W-:Y:S01]  /*07d0*/  HADD2.F32 R6, -RZ, R36.reuse.H0_H0 ;  /* 0x20000024ff067230 */ /* 0x120fe20000004100 */
[----:B------:R-:W-:Y:S01]  /*07e0*/  HFMA2.MMA R132, -RZ, RZ, 0, 5.9604644775390625e-08 ;  /* 0x00000001ff847435 */ /* 0x000fe200000001ff */
[----:B------:R-:W-:Y:S01]  /*07f0*/  HADD2.F32 R8, -RZ, R36.H1_H1 ;  /* 0x30000024ff087230 */ /* 0x000fe20000004100 */
[----:B------:R-:W-:Y:S01]  /*0800*/  HFMA2.MMA R169, -RZ, RZ, 0, 0 ;  /* 0x00000000ffa97435 */ /* 0x000fe200000001ff */
        /* <DEDUP_REMOVED lines=18> */
[----:B0-----:R-:W-:Y:S01]  /*0930*/  HADD2.F32 R18, -RZ, R41.H1_H1 ;  /* 0x30000029ff127230 */ /* 0x001fe20000004100 */
        /* <DEDUP_REMOVED lines=39> */
[----:B------:R-:W-:Y:S01]  /*0bb0*/  CS2R R80, SRZ ;  /* 0x0000000000507805 */ /* 0x000fe2000001ff00 */
[--C-:B--2---:R-:W-:Y:S02]  /*0bc0*/  HADD2.F32 R111, -RZ, R112.reuse.H0_H0 ;  /* 0x20000070ff6f7230 */ /* 0x104fe40000004100 */
[----:B------:R-:W-:Y:S02]  /*0bd0*/  HADD2.F32 R112, -RZ, R112.H1_H1 ;  /* 0x30000070ff707230 */ /* 0x000fe40000004100 */
[--C-:B---3--:R-:W-:Y:S02]  /*0be0*/  HADD2.F32 R113, -RZ, R114.reuse.H0_H0 ;  /* 0x20000072ff717230 */ /* 0x108fe40000004100 */
        /* <DEDUP_REMOVED lines=26> */
[----:B------:R-:W-:-:S07]  /*0d90*/  HADD2.F32 R168, -RZ, R168.H1_H1 ;  /* 0x300000a8ffa87230 */ /* 0x000fce0000004100 */
.L_x_968:
[----:B------:R-:W-:Y:S01]  /*0da0*/  ULDC.64 UR4, c[0x0][0x228] ;  /* 0x00008a0000047ab9 */ /* 0x000fe20000000a00 */
[----:B------:R-:W-:Y:S01]  /*0db0*/  IMAD R153, R7, 0x3c00, R4 ;  /* 0x00003c0007997824 */ /* 0x000fe200078e0204 */
[----:B------:R-:W-:Y:S01]  /*0dc0*/  ISETP.NE.U32.AND P0, PT, RZ, UR4, PT ;  /* 0x00000004ff007c0c */ /* 0x000fe2000bf05070 */
[----:B------:R-:W0:Y:S03]  /*0dd0*/  LDC.64 R172, c[0x0][0x238] ;  /* 0x00008e00ffac7b82 */ /* 0x000e260000000a00 */
[----:B------:R-:W-:Y:S02]  /*0de0*/  ISETP.NE.AND.EX P0, PT, RZ, UR5, PT, P0 ;  /* 0x00000005ff007c0c */ /* 0x000fe4000bf05300 */
[C---:B------:R-:W-:Y:S02]  /*0df0*/  IADD3 R137, R153.reuse, 0x800, RZ ;  /* 0x0000080099897810 */ /* 0x040fe40007ffe0ff */
[----:B------:R-:W-:-:S02]  /*0e00*/  IADD3 R133, R153, 0xc00, RZ ;  /* 0x00000c0099857810 */ /* 0x000fc40007ffe0ff */
[----:B------:R-:W-:-:S07]  /*0e10*/  IADD3 R141, R153, 0x400, RZ ;  /* 0x00000400998d7810 */ /* 0x000fce0007ffe0ff */
[----:B--2---:R-:W1:Y:S01]  /*0e20*/  @!P0 LDC.64 R70, c[0x0][0x230] ;  /* 0x00008c00ff468b82 */ /* 0x004e620000000a00 */
[----:B------:R-:W-:Y:S02]  /*0e30*/  @P0 MOV R128, RZ ;  /* 0x000000ff00800202 */ /* 0x000fe40000000f00 */
[----:B------:R-:W-:-:S04]  /*0e40*/  @P0 LEA R74, P1, R153, UR4, 0x3 ;  /* 0x00000004994a0c11 */ /* 0x000fc8000f8218ff */
[----:B------:R-:W-:Y:S01]  /*0e50*/  @P0 LEA.HI.X R75, R153, UR5, RZ, 0x3, P1 ;  /* 0x00000005994b0c11 */ /* 0x000fe200088f1cff */
[----:B------:R-:W2:Y:S08]  /*0e60*/  @!P0 LDC.64 R60, c[0x0][0x220] ;  /* 0x00008800ff3c8b82 */ /* 0x000eb00000000a00 */
[----:B------:R-:W3:Y:S08]  /*0e70*/  @P0 LDC.64 R126, c[0x0][0x228] ;  /* 0x00008a00ff7e0b82 */ /* 0x000ef00000000a00 */
[----:B------:R-:W4:Y:S01]  /*0e80*/  @!P0 LDC.64 R62, c[0x0][0x220] ;  /* 0x00008800ff3e8b82 */ /* 0x000f220000000a00 */
[----:B-1----:R-:W-:-:S05]  /*0e90*/  @!P0 IMAD.WIDE R70, R7, 0x4, R70 ;  /* 0x0000000407468825 */ /* 0x002fca00078e0246 */
[----:B------:R-:W5:Y:S02]  /*0ea0*/  @!P0 LDG.E R128, desc[UR6][R70.64] ;  /* 0x0000000646808981 */ /* 0x000f64000c1e1900 */
[----:B------:R-:W1:Y:S01]  /*0eb0*/  @P0 LDC.64 R124, c[0x0][0x228] ;  /* 0x00008a00ff7c0b82 */ /* 0x000e620000000a00 */
[----:B--2---:R-:W-:-:S04]  /*0ec0*/  @!P0 LEA R74, P2, R153, R60, 0x3 ;  /* 0x0000003c994a8211 */ /* 0x004fc800078418ff */
[----:B------:R-:W-:-:S03]  /*0ed0*/  @!P0 LEA.HI.X R75, R153, R61, RZ, 0x3, P2 ;  /* 0x0000003d994b8211 */ /* 0x000fc600010f1cff */
[----:B------:R-:W2:Y:S08]  /*0ee0*/  @!P0 LDC.64 R64, c[0x0][0x220] ;  /* 0x00008800ff408b82 */ /* 0x000eb00000000a00 */
[----:B------:R-:W0:Y:S08]  /*0ef0*/  @P0 LDC.64 R68, c[0x0][0x228] ;  /* 0x00008a00ff440b82 */ /* 0x000e300000000a00 */
[----:B------:R-:W0:Y:S01]  /*0f00*/  @!P0 LDC.64 R66, c[0x0][0x220] ;  /* 0x00008800ff428b82 */ /* 0x000e220000000a00 */
[----:B---3--:R-:W-:-:S07]  /*0f10*/  @P0 IMAD.WIDE.U32 R126, R137, 0x8, R126 ;  /* 0x00000008897e0825 */ /* 0x008fce00078e007e */
[----:B------:R-:W3:Y:S01]  /*0f20*/  @P0 LDC.64 R70, c[0x0][0x228] ;  /* 0x00008a00ff460b82 */ /* 0x000ee20000000a00 */
[----:B----4-:R-:W-:-:S04]  /*0f30*/  @!P0 IMAD.WIDE.U32 R126, R137, 0x8, R62 ;  /* 0x00000008897e8825 */ /* 0x010fc800078e003e */
[----:B-1----:R-:W-:Y:S01]  /*0f40*/  @P0 IMAD.WIDE.U32 R124, R133, 0x8, R124 ;  /* 0x00000008857c0825 */ /* 0x002fe200078e007c */
[----:B------:R-:W-:Y:S01]  /*0f50*/  IADD3 R139, R153, 0x1400, RZ ;  /* 0x00001400998b7810 */ /* 0x000fe20007ffe0ff */
[----:B------:R-:W4:Y:S01]  /*0f60*/  LDG.E R185, desc[UR6][R126.64+0x4] ;  /* 0x000004067eb97981 */ /* 0x000f22000c1e1900 */
[----:B------:R-:W1:Y:S01]  /*0f70*/  @!P0 LDC.64 R60, c[0x0][0x220] ;  /* 0x00008800ff3c8b82 */ /* 0x000e620000000a00 */
[----:B--2---:R-:W-:Y:S01]  /*0f80*/  @!P0 IMAD.WIDE.U32 R124, R133, 0x8, R64 ;  /* 0x00000008857c8825 */ /* 0x004fe200078e0040 */
[----:B------:R-:W-:Y:S01]  /*0f90*/  IADD3 R135, R153, 0x1800, RZ ;  /* 0x0000180099877810 */ /* 0x000fe20007ffe0ff */
[----:B------:R-:W2:Y:S02]  /*0fa0*/  LDG.E R134, desc[UR6][R126.64] ;  /* 0x000000067e867981 */ /* 0x000ea4000c1e1900 */
[C---:B0-----:R-:W-:Y:S02]  /*0fb0*/  @P0 IMAD.WIDE.U32 R68, R141.reuse, 0x8, R68 ;  /* 0x000000088d440825 */ /* 0x041fe400078e0044 */
[----:B------:R-:W2:Y:S01]  /*0fc0*/  LDG.E R187, desc[UR6][R124.64+0x4] ;  /* 0x000004067cbb7981 */ /* 0x000ea2000c1e1900 */
[----:B------:R-:W0:Y:S01]  /*0fd0*/  @P0 LDC.64 R62, c[0x0][0x228] ;  /* 0x00008a00ff3e0b82 */ /* 0x000e220000000a00 */
[----:B------:R-:W-:Y:S01]  /*0fe0*/  @!P0 IMAD.WIDE.U32 R68, R141, 0x8, R66 ;  /* 0x000000088d448825 */ /* 0x000fe200078e0042 */
[----:B------:R-:W-:Y:S01]  /*0ff0*/  MOV R66, R74 ;  /* 0x0000004a00427202 */ /* 0x000fe20000000f00 */
[----:B------:R-:W2:Y:S05]  /*1000*/  LDG.E R136, desc[UR6][R124.64] ;  /* 0x000000067c887981 */ /* 0x000eaa000c1e1900 */
[----:B------:R-:W0:Y:S01]  /*1010*/  @!P0 LDC.64 R64, c[0x0][0x220] ;  /* 0x00008800ff408b82 */ /* 0x000e220000000a00 */
[----:B------:R-:W-:Y:S01]  /*1020*/  MOV R67, R75 ;  /* 0x0000004b00437202 */ /* 0x000fe20000000f00 */
[----:B------:R-:W5:Y:S04]  /*1030*/  LDG.E R143, desc[UR6][R68.64+0x4] ;  /* 0x00000406448f7981 */ /* 0x000f68000c1e1900 */
[----:B------:R1:W4:Y:S01]  /*1040*/  LDG.E R130, desc[UR6][R68.64] ;  /* 0x0000000644827981 */ /* 0x000322000c1e1900 */
[C---:B---3--:R-:W-:Y:S01]  /*1050*/  @P0 IMAD.WIDE.U32 R70, R139.reuse, 0x8, R70 ;  /* 0x000000088b460825 */ /* 0x048fe200078e0046 */
[----:B------:R-:W3:Y:S02]  /*1060*/  @P0 LDC.64 R72, c[0x0][0x228] ;  /* 0x00008a00ff480b82 */ /* 0x000ee40000000a00 */
[----:B------:R-:W2:Y:S04]  /*1070*/  LDG.E R181, desc[UR6][R66.64+0x4] ;  /* 0x0000040642b57981 */ /* 0x000ea8000c1e1900 */
[----:B------:R0:W2:Y:S02]  /*1080*/  LDG.E R183, desc[UR6][R66.64] ;  /* 0x0000000642b77981 */ /* 0x0000a4000c1e1900 */
[----:B-1----:R-:W1:Y:S01]  /*1090*/  @P0 LDC.64 R68, c[0x0][0x228] ;  /* 0x00008a00ff440b82 */ /* 0x002e620000000a00 */
[----:B------:R-:W-:-:S07]  /*10a0*/  @!P0 IMAD.WIDE.U32 R70, R139, 0x8, R60 ;  /* 0x000000088b468825 */ /* 0x000fce00078e003c */
[----:B------:R-:W3:Y:S01]  /*10b0*/  @P0 LDC.64 R126, c[0x0][0x228] ;  /* 0x00008a00ff7e0b82 */ /* 0x000ee20000000a00 */
[----:B0-----:R-:W-:Y:S01]  /*10c0*/  @P0 IMAD.WIDE.U32 R62, R135, 0x8, R62 ;  /* 0x00000008873e0825 */ /* 0x001fe200078e003e */
[----:B------:R-:W-:Y:S01]  /*10d0*/  IADD3 R131, R153, 0x1c00, RZ ;  /* 0x00001c0099837810 */ /* 0x000fe20007ffe0ff */
[----:B------:R-:W2:Y:S05]  /*10e0*/  LDG.E R191, desc[UR6][R70.64+0x4] ;  /* 0x0000040646bf7981 */ /* 0x000eaa000c1e1900 */
[----:B------:R-:W0:Y:S01]  /*10f0*/  @!P0 LDC.64 R66, c[0x0][0x220] ;  /* 0x00008800ff428b82 */ /* 0x000e220000000a00 */
[----:B------:R-:W-:Y:S01]  /*1100*/  @!P0 IMAD.WIDE.U32 R62, R135, 0x8, R64 ;  /* 0x00000008873e8825 */ /* 0x000fe200078e0040 */
[----:B------:R-:W-:Y:S01]  /*1110*/  IADD3 R129, R153, 0x1000, RZ ;  /* 0x0000100099817810 */ /* 0x000fe20007ffe0ff */
[----:B------:R3:W2:Y:S05]  /*1120*/  LDG.E R140, desc[UR6][R70.64] ;  /* 0x00000006468c7981 */ /* 0x0006aa000c1e1900 */
[----:B------:R-:W3:Y:S08]  /*1130*/  @!P0 LDC.64 R74, c[0x0][0x220] ;  /* 0x00008800ff4a8b82 */ /* 0x000ef00000000a00 */
[----:B------:R-:W3:Y:S08]  /*1140*/  @!P0 LDC.64 R60, c[0x0][0x220] ;  /* 0x00008800ff3c8b82 */ /* 0x000ef00000000a00 */
[----:B------:R-:W3:Y:S08]  /*1150*/  @P0 LDC.64 R124, c[0x0][0x228] ;  /* 0x00008a00ff7c0b82 */ /* 0x000ef00000000a00 */
[----:B------:R-:W3:Y:S01]  /*1160*/  @!P0 LDC.64 R64, c[0x0][0x220] ;  /* 0x00008800ff408b82 */ /* 0x000ee20000000a00 */
[----:B-1----:R-:W-:Y:S01]  /*1170*/  @P0 IMAD.WIDE.U32 R68, R131, 0x8, R68 ;  /* 0x0000000883440825 */ /* 0x002fe200078e0044 */
[----:B------:R-:W-:Y:S01]  /*1180*/  IADD3 R149, R153, 0x2000, RZ ;  /* 0x0000200099957810 */ /* 0x000fe20007ffe0ff */
[----:B------:R-:W2:Y:S02]  /*1190*/  LDG.E R193, desc[UR6][R62.64+0x4] ;  /* 0x000004063ec17981 */ /* 0x000ea4000c1e1900 */
[----:B0-----:R-:W-:Y:S01]  /*11a0*/  @!P0 IMAD.WIDE.U32 R68, R131, 0x8, R66 ;  /* 0x0000000883448825 */ /* 0x001fe200078e0042 */
[----:B------:R-:W-:Y:S01]  /*11b0*/  IADD3 R151, R153, 0x2400, RZ ;  /* 0x0000240099977810 */ /* 0x000fe20007ffe0ff */
[----:B------:R0:W2:Y:S01]  /*11c0*/  LDG.E R142, desc[UR6][R62.64] ;  /* 0x000000063e8e7981 */ /* 0x0000a2000c1e1900 */
[----:B------:R-:W1:Y:S01]  /*11d0*/  @P0 LDC.64 R66, c[0x0][0x228] ;  /* 0x00008a00ff420b82 */ /* 0x000e620000000a00 */
[----:B---3--:R-:W-:Y:S01]  /*11e0*/  @P0 IMAD.WIDE.U32 R72, R129, 0x8, R72 ;  /* 0x0000000881480825 */ /* 0x008fe200078e0048 */
[----:B------:R-:W-:Y:S01]  /*11f0*/  IADD3 R155, R153, 0x2800, RZ ;  /* 0x00002800999b7810 */ /* 0x000fe20007ffe0ff */
[----:B------:R-:W3:Y:S02]  /*1200*/  LDG.E R195, desc[UR6][R68.64+0x4] ;  /* 0x0000040644c37981 */ /* 0x000ee4000c1e1900 */
[----:B------:R-:W-:-:S02]  /*1210*/  @!P0 IMAD.WIDE.U32 R72, R129, 0x8, R74 ;  /* 0x0000000881488825 */ /* 0x000fc400078e004a */
[----:B------:R-:W3:Y:S01]  /*1220*/  LDG.E R148, desc[UR6][R68.64] ;  /* 0x0000000644947981 */ /* 0x000ee2000c1e1900 */
[----:B------:R-:W1:Y:S01]  /*1230*/  @!P0 LDC.64 R70, c[0x0][0x220] ;  /* 0x00008800ff468b82 */ /* 0x000e620000000a00 */
[C---:B------:R-:W-:Y:S02]  /*1240*/  @P0 IMAD.WIDE.U32 R126, R149.reuse, 0x8, R126 ;  /* 0x00000008957e0825 */ /* 0x040fe400078e007e */
[----:B------:R-:W3:Y:S02]  /*1250*/  LDG.E R138, desc[UR6][R72.64] ;  /* 0x00000006488a7981 */ /* 0x000ee4000c1e1900 */
[----:B------:R-:W-:Y:S01]  /*1260*/  @!P0 IMAD.WIDE.U32 R126, R149, 0x8, R60 ;  /* 0x00000008957e8825 */ /* 0x000fe200078e003c */
[----:B------:R-:W-:Y:S01]  /*1270*/  IADD3 R175, R153, 0x3000, RZ ;  /* 0x0000300099af7810 */ /* 0x000fe20007ffe0ff */
[----:B------:R-:W3:Y:S01]  /*1280*/  LDG.E R189, desc[UR6][R72.64+0x4] ;  /* 0x0000040648bd7981 */ /* 0x000ee2000c1e1900 */
[----:B------:R-:W1:Y:S01]  /*1290*/  @P0 LDC.64 R74, c[0x0][0x228] ;  /* 0x00008a00ff4a0b82 */ /* 0x000e620000000a00 */
[----:B------:R-:W-:-:S02]  /*12a0*/  IMAD.WIDE R172, R7, 0x4, R172 ;  /* 0x0000000407ac7825 */ /* 0x000fc400078e02ac */
[----:B------:R-:W3:Y:S02]  /*12b0*/  LDG.E R197, desc[UR6][R126.64+0x4] ;  /* 0x000004067ec57981 */ /* 0x000ee4000c1e1900 */
[C---:B------:R-:W-:Y:S02]  /*12c0*/  @P0 IMAD.WIDE.U32 R124, R151.reuse, 0x8, R124 ;  /* 0x00000008977c0825 */ /* 0x040fe400078e007c */
[----:B------:R1:W3:Y:S01]  /*12d0*/  LDG.E R172, desc[UR6][R172.64] ;  /* 0x00000006acac7981 */ /* 0x0002e2000c1e1900 */
[----:B------:R-:W1:Y:S01]  /*12e0*/  @!P0 LDC.64 R60, c[0x0][0x220] ;  /* 0x00008800ff3c8b82 */ /* 0x000e620000000a00 */
[----:B------:R-:W-:Y:S01]  /*12f0*/  @!P0 IMAD.WIDE.U32 R124, R151, 0x8, R64 ;  /* 0x00000008977c8825 */ /* 0x000fe200078e0040 */
[----:B------:R-:W-:Y:S01]  /*1300*/  IADD3 R179, R153, 0x3400, RZ ;  /* 0x0000340099b37810 */ /* 0x000fe20007ffe0ff */
[----:B------:R-:W3:Y:S05]  /*1310*/  LDG.E R150, desc[UR6][R126.64] ;  /* 0x000000067e967981 */ /* 0x000eea000c1e1900 */
[----:B0-----:R-:W0:Y:S01]  /*1320*/  @P0 LDC.64 R62, c[0x0][0x228] ;  /* 0x00008a00ff3e0b82 */ /* 0x001e220000000a00 */
[----:B-1----:R-:W-:Y:S01]  /*1330*/  @P0 IMAD.WIDE.U32 R66, R155, 0x8, R66 ;  /* 0x000000089b420825 */ /* 0x002fe200078e0042 */
[----:B------:R-:W-:Y:S01]  /*1340*/  IADD3 R173, R153, 0x2c00, RZ ;  /* 0x00002c0099ad7810 */ /* 0x000fe20007ffe0ff */
[----:B------:R-:W3:Y:S05]  /*1350*/  LDG.E R199, desc[UR6][R124.64+0x4] ;  /* 0x000004067cc77981 */ /* 0x000eea000c1e1900 */
[----:B------:R-:W1:Y:S01]  /*1360*/  @!P0 LDC.64 R64, c[0x0][0x220] ;  /* 0x00008800ff408b82 */ /* 0x000e620000000a00 */
[----:B------:R-:W-:Y:S01]  /*1370*/  @!P0 IMAD.WIDE.U32 R66, R155, 0x8, R70 ;  /* 0x000000089b428825 */ /* 0x000fe200078e0046 */
[----:B------:R-:W3:Y:S06]  /*1380*/  LDG.E R152, desc[UR6][R124.64] ;  /* 0x000000067c987981 */ /* 0x000eec000c1e1900 */
[----:B------:R-:W1:Y:S01]  /*1390*/  @P0 LDC.64 R68, c[0x0][0x228] ;  /* 0x00008a00ff440b82 */ /* 0x000e620000000a00 */
[C---:B------:R-:W-:Y:S01]  /*13a0*/  @P0 IMAD.WIDE.U32 R74, R173.reuse, 0x8, R74 ;  /* 0x00000008ad4a0825 */ /* 0x040fe200078e004a */
[----:B------:R-:W3:Y:S06]  /*13b0*/  LDG.E R203, desc[UR6][R66.64+0x4] ;  /* 0x0000040642cb7981 */ /* 0x000eec000c1e1900 */
[----:B------:R-:W1:Y:S01]  /*13c0*/  @!P0 LDC.64 R70, c[0x0][0x220] ;  /* 0x00008800ff468b82 */ /* 0x000e620000000a00 */
[----:B------:R-:W-:Y:S01]  /*13d0*/  @!P0 IMAD.WIDE.U32 R74, R173, 0x8, R60 ;  /* 0x00000008ad4a8825 */ /* 0x000fe200078e003c */
[----:B------:R-:W-:Y:S01]  /*13e0*/  IADD3 R177, R153, 0x3800, RZ ;  /* 0x0000380099b17810 */ /* 0x000fe20007ffe0ff */
[----:B------:R-:W3:Y:S05]  /*13f0*/  LDG.E R174, desc[UR6][R66.64] ;  /* 0x0000000642ae7981 */ /* 0x000eea000c1e1900 */
[----:B------:R-:W1:Y:S01]  /*1400*/  @P0 LDC.64 R72, c[0x0][0x228] ;  /* 0x00008a00ff480b82 */ /* 0x000e620000000a00 */
[C---:B0-----:R-:W-:Y:S01]  /*1410*/  @P0 IMAD.WIDE.U32 R62, R175.reuse, 0x8, R62 ;  /* 0x00000008af3e0825 */ /* 0x041fe200078e003e */
[----:B------:R-:W3:Y:S06]  /*1420*/  LDG.E R205, desc[UR6][R74.64+0x4] ;  /* 0x000004064acd7981 */ /* 0x000eec000c1e1900 */
[----:B------:R-:W0:Y:S01]  /*1430*/  @!P0 LDC.64 R60, c[0x0][0x220] ;  /* 0x00008800ff3c8b82 */ /* 0x000e220000000a00 */
[----:B-1----:R-:W-:Y:S01]  /*1440*/  @!P0 IMAD.WIDE.U32 R62, R175, 0x8, R64 ;  /* 0x00000008af3e8825 */ /* 0x002fe200078e0040 */
[----:B------:R1:W3:Y:S04]  /*1450*/  LDG.E R178, desc[UR6][R74.64] ;  /* 0x000000064ab27981 */ /* 0x0002e8000c1e1900 */
[----:B------:R-:W3:Y:S02]  /*1460*/  LDG.E R207, desc[UR6][R62.64+0x4] ;  /* 0x000004063ecf7981 */ /* 0x000ee4000c1e1900 */
[----:B------:R-:W1:Y:S01]  /*1470*/  LDC.64 R64, c[0x0][0x268] ;  /* 0x00009a00ff407b82 */ /* 0x000e620000000a00 */
[C---:B------:R-:W-:Y:S01]  /*1480*/  @P0 IMAD.WIDE.U32 R68, R179.reuse, 0x8, R68 ;  /* 0x00000008b3440825 */ /* 0x040fe200078e0044 */
[----:B------:R1:W3:Y:S03]  /*1490*/  LDG.E R180, desc[UR6][R62.64] ;  /* 0x000000063eb47981 */ /* 0x0002e6000c1e1900 */
[----:B------:R-:W-:-:S04]  /*14a0*/  @!P0 IMAD.WIDE.U32 R68, R179, 0x8, R70 ;  /* 0x00000008b3448825 */ /* 0x000fc800078e0046 */
[C---:B------:R-:W-:Y:S01]  /*14b0*/  @P0 IMAD.WIDE.U32 R72, R177.reuse, 0x8, R72 ;  /* 0x00000008b1480825 */ /* 0x040fe200078e0048 */
[----:B------:R-:W3:Y:S04]  /*14c0*/  LDG.E R209, desc[UR6][R68.64+0x4] ;  /* 0x0000040644d17981 */ /* 0x000ee8000c1e1900 */
[----:B------:R-:W3:Y:S01]  /*14d0*/  LDG.E R184, desc[UR6][R68.64] ;  /* 0x0000000644b87981 */ /* 0x000ee2000c1e1900 */
[----:B0-----:R-:W-:-:S05]  /*14e0*/  @!P0 IMAD.WIDE.U32 R72, R177, 0x8, R60 ;  /* 0x00000008b1488825 */ /* 0x001fca00078e003c */
[----:B------:R-:W3:Y:S01]  /*14f0*/  LDG.E R188, desc[UR6][R72.64] ;  /* 0x0000000648bc7981 */ /* 0x000ee2000c1e1900 */
[----:B-1----:R-:W-:-:S03]  /*1500*/  IMAD.WIDE.U32 R74, R153, 0x4, R64 ;  /* 0x00000004994a7825 */ /* 0x002fc600078e0040 */
[----:B------:R-:W3:Y:S01]  /*1510*/  LDG.E R211, desc[UR6][R72.64+0x4] ;  /* 0x0000040648d37981 */ /* 0x000ee2000c1e1900 */
[----:B------:R-:W-:-:S03]  /*1520*/  IMAD.WIDE.U32 R70, R141, 0x4, R64 ;  /* 0x000000048d467825 */ /* 0x000fc600078e0040 */
[----:B------:R0:W3:Y:S01]  /*1530*/  LDG.E R186, desc[UR6][R74.64] ;  /* 0x000000064aba7981 */ /* 0x0000e2000c1e1900 */
[----:B------:R-:W-:-:S03]  /*1540*/  IMAD.WIDE.U32 R66, R133, 0x4, R64 ;  /* 0x0000000485427825 */ /* 0x000fc600078e0040 */
[----:B------:R1:W3:Y:S01]  /*1550*/  LDG.E R182, desc[UR6][R70.64] ;  /* 0x0000000646b67981 */ /* 0x0002e2000c1e1900 */
[----:B------:R-:W-:-:S03]  /*1560*/  IMAD.WIDE.U32 R62, R129, 0x4, R64 ;  /* 0x00000004813e7825 */ /* 0x000fc600078e0040 */
[----:B------:R1:W3:Y:S01]  /*1570*/  LDG.E R192, desc[UR6][R66.64] ;  /* 0x0000000642c07981 */ /* 0x0002e2000c1e1900 */
[----:B------:R-:W-:-:S03]  /*1580*/  IMAD.WIDE.U32 R126, R137, 0x4, R64 ;  /* 0x00000004897e7825 */ /* 0x000fc600078e0040 */
[----:B------:R1:W3:Y:S01]  /*1590*/  LDG.E R194, desc[UR6][R62.64] ;  /* 0x000000063ec27981 */ /* 0x0002e2000c1e1900 */
[----:B------:R-:W-:-:S03]  /*15a0*/  IMAD.WIDE.U32 R60, R139, 0x4, R64 ;  /* 0x000000048b3c7825 */ /* 0x000fc600078e0040 */
[----:B------:R-:W3:Y:S01]  /*15b0*/  LDG.E R190, desc[UR6][R126.64] ;  /* 0x000000067ebe7981 */ /* 0x000ee2000c1e1900 */
[----:B0-----:R-:W-:-:S03]  /*15c0*/  IMAD.WIDE.U32 R74, R131, 0x4, R64 ;  /* 0x00000004834a7825 */ /* 0x001fc600078e0040 */
[----:B------:R0:W3:Y:S01]  /*15d0*/  LDG.E R196, desc[UR6][R60.64] ;  /* 0x000000063cc47981 */ /* 0x0000e2000c1e1900 */
[----:B------:R-:W-:-:S03]  /*15e0*/  IMAD.WIDE.U32 R72, R149, 0x4, R64 ;  /* 0x0000000495487825 */ /* 0x000fc600078e0040 */
[----:B------:R5:W3:Y:S01]  /*15f0*/  LDG.E R74, desc[UR6][R74.64] ;  /* 0x000000064a4a7981 */ /* 0x000ae2000c1e1900 */
[----:B-1----:R-:W-:-:S03]  /*1600*/  IMAD.WIDE.U32 R70, R151, 0x4, R64 ;  /* 0x0000000497467825 */ /* 0x002fc600078e0040 */
[----:B------:R1:W3:Y:S01]  /*1610*/  LDG.E R72, desc[UR6][R72.64] ;  /* 0x0000000648487981 */ /* 0x0002e2000c1e1900 */
[----:B------:R-:W-:-:S03]  /*1620*/  IMAD.WIDE.U32 R68, R155, 0x4, R64 ;  /* 0x000000049b447825 */ /* 0x000fc600078e0040 */
[----:B------:R-:W3:Y:S01]  /*1630*/  LDG.E R70, desc[UR6][R70.64] ;  /* 0x0000000646467981 */ /* 0x000ee2000c1e1900 */
[----:B------:R-:W-:-:S03]  /*1640*/  IMAD.WIDE.U32 R66, R173, 0x4, R64 ;  /* 0x00000004ad427825 */ /* 0x000fc600078e0040 */
[----:B------:R-:W3:Y:S01]  /*1650*/  LDG.E R68, desc[UR6][R68.64] ;  /* 0x0000000644447981 */ /* 0x000ee2000c1e1900 */
[----:B------:R-:W-:-:S03]  /*1660*/  IMAD.WIDE.U32 R62, R175, 0x4, R64 ;  /* 0x00000004af3e7825 */ /* 0x000fc600078e0040 */
[----:B------:R-:W3:Y:S01]  /*1670*/  LDG.E R66, desc[UR6][R66.64] ;  /* 0x0000000642427981 */ /* 0x000ee2000c1e1900 */
[----:B0-----:R-:W-:-:S03]  /*1680*/  IMAD.WIDE.U32 R60, R179, 0x4, R64 ;  /* 0x00000004b33c7825 */ /* 0x001fc600078e0040 */
[----:B------:R-:W3:Y:S04]  /*1690*/  LDG.E R62, desc[UR6][R62.64] ;  /* 0x000000063e3e7981 */ /* 0x000ee8000c1e1900 */
[----:B------:R-:W3:Y:S01]  /*16a0*/  LDG.E R60, desc[UR6][R60.64] ;  /* 0x000000063c3c7981 */ /* 0x000ee2000c1e1900 */
[----:B------:R-:W-:-:S04]  /*16b0*/  IMAD.WIDE.U32 R124, R135, 0x4, R64 ;  /* 0x00000004877c7825 */ /* 0x000fc800078e0040 */
[----:B------:R-:W-:Y:S02]  /*16c0*/  IMAD.WIDE.U32 R64, R177, 0x4, R64 ;  /* 0x00000004b1407825 */ /* 0x000fe400078e0040 */
[----:B------:R0:W3:Y:S04]  /*16d0*/  LDG.E R124, desc[UR6][R124.64] ;  /* 0x000000067c7c7981 */ /* 0x0000e8000c1e1900 */
[----:B------:R3:W3:Y:S01]  /*16e0*/  LDG.E R64, desc[UR6][R64.64] ;  /* 0x0000000640407981 */ /* 0x0006e2000c1e1900 */
[----:B-----5:R-:W5:Y:S08]  /*16f0*/  @P0 MUFU.RCP R75, R113 ;  /* 0x00000071004b0308 */ /* 0x020f700000001000 */
[----:B------:R-:W2:Y:S01]  /*1700*/  @P0 MUFU.RCP R176, R114 ;  /* 0x0000007200b00308 */ /* 0x000ea20000001000 */
[----:B------:R-:W-:-:S07]  /*1710*/  LOP3.LUT P1, RZ, R132, 0xff, RZ, 0xc0, !PT ;  /* 0x000000ff84ff7812 */ /* 0x000fce000782c0ff */
[----:B------:R-:W-:Y:S08]  /*1720*/  @P0 MUFU.RCP R198, R116 ;  /* 0x0000007400c60308 */ /* 0x000ff00000001000 */
[----:B-1----:R-:W1:Y:S08]  /*1730*/  @P0 MUFU.RCP R73, R111 ;  /* 0x0000006f00490308 */ /* 0x002e700000001000 */
[----:B------:R-:W1:Y:S08]  /*1740*/  @P0 MUFU.RCP R126, R112 ;  /* 0x00000070007e0308 */ /* 0x000e700000001000 */
[----:B0-----:R-:W0:Y:S08]  /*1750*/  @P0 MUFU.RCP R125, R115 ;  /* 0x00000073007d0308 */ /* 0x001e300000001000 */
[----:B------:R-:W3:Y:S08]  /*1760*/  @P0 MUFU.RCP R217, R122 ;  /* 0x0000007a00d90308 */ /* 0x000ef00000001000 */
[----:B------:R-:W3:Y:S01]  /*1770*/  @P0 MUFU.RCP R200, R118 ;  /* 0x0000007600c80308 */ /* 0x000ee20000001000 */
[----:B------:R-:W-:-:S07]  /*1780*/  @P0 FADD.FTZ R201, -R10, R143 ;  /* 0x0000008f0ac90221 */ /* 0x000fce0000010100 */
[----:B------:R-:W3:Y:S01]  /*1790*/  @P0 MUFU.RCP R71, R123 ;  /* 0x0000007b00470308 */ /* 0x000ee20000001000 */
[----:B----4-:R-:W-:Y:S01]  /*17a0*/  @P0 FADD.FTZ R132, -R9, R130 ;  /* 0x0000008209840221 */ /* 0x010fe20000010100 */
[----:B------:R-:W-:-:S03]  /*17b0*/  @!P0 FADD.FTZ R143, R143, -R128 ;  /* 0x800000808f8f8221 */ /* 0x000fc60000010000 */
[----:B-----5:R-:W-:Y:S01]  /*17c0*/  @P0 FMUL.FTZ R132, R132, R75 ;  /* 0x0000004b84840220 */ /* 0x020fe20000410000 */
[----:B------:R-:W-:Y:S02]  /*17d0*/  @P0 FADD.FTZ R75, -R12, R185 ;  /* 0x000000b90c4b0221 */ /* 0x000fe40000010100 */
[----:B------:R-:W4:Y:S01]  /*17e0*/  @P0 MUFU.RCP R219, R144 ;  /* 0x0000009000db0308 */ /* 0x000f220000001000 */
[----:B--2---:R-:W-:Y:S01]  /*17f0*/  @P0 FADD.FTZ R154, -R6, R183 ;  /* 0x000000b7069a0221 */ /* 0x004fe20000010100 */
[----:B------:R-:W-:Y:S01]  /*1800*/  @P0 FMUL.FTZ R201, R201, R176 ;  /* 0x000000b0c9c90220 */ /* 0x000fe20000410000 */
[----:B------:R-:W-:Y:S01]  /*1810*/  @P0 FADD.FTZ R127, -R8, R181 ;  /* 0x000000b5087f0221 */ /* 0x000fe20000010100 */
[----:B------:R-:W-:-:S04]  /*1820*/  @!P0 FADD.FTZ R183, R183, -R128 ;  /* 0x80000080b7b78221 */ /* 0x000fc80000010000 */
[----:B------:R-:W2:Y:S01]  /*1830*/  @P0 MUFU.RCP R63, R156 ;  /* 0x0000009c003f0308 */ /* 0x000ea20000001000 */
[----:B------:R-:W-:Y:S01]  /*1840*/  @P0 FADD.FTZ R176, -R11, R134 ;  /* 0x000000860bb00221 */ /* 0x000fe20000010100 */
[----:B-1----:R-:W-:Y:S01]  /*1850*/  @P0 FMUL.FTZ R154, R154, R73 ;  /* 0x000000499a9a0220 */ /* 0x002fe20000410000 */
[----:B------:R-:W-:Y:S01]  /*1860*/  @P0 FMUL.FTZ R127, R127, R126 ;  /* 0x0000007e7f7f0220 */ /* 0x000fe20000410000 */
[----:B------:R-:W-:Y:S01]  /*1870*/  @!P0 FADD.FTZ R73, R130, -R128 ;  /* 0x8000008082498221 */ /* 0x000fe20000010000 */
[----:B0-----:R-:W-:-:S03]  /*1880*/  @P0 FMUL.FTZ R176, R176, R125 ;  /* 0x0000007db0b00220 */ /* 0x001fc60000410000 */
[----:B------:R-:W0:Y:S01]  /*1890*/  @P0 MUFU.RCP R202, R120 ;  /* 0x0000007800ca0308 */ /* 0x000e220000001000 */
[----:B------:R-:W-:Y:S01]  /*18a0*/  @P0 FADD.FTZ R130, -R13, R136 ;  /* 0x000000880d820221 */ /* 0x000fe20000010100 */
[--C-:B------:R-:W-:Y:S01]  /*18b0*/  @!P0 FADD.FTZ R125, R136, -R128.reuse ;  /* 0x80000080887d8221 */ /* 0x100fe20000010000 */
[----:B------:R-:W-:-:S05]  /*18c0*/  @!P0 FADD.FTZ R185, R185, -R128 ;  /* 0x80000080b9b98221 */ /* 0x000fca0000010000 */
[----:B------:R-:W1:Y:S08]  /*18d0*/  @P0 MUFU.RCP R213, R117 ;  /* 0x0000007500d50308 */ /* 0x000e700000001000 */
[----:B------:R-:W5:Y:S08]  /*18e0*/  @P0 MUFU.RCP R69, R146 ;  /* 0x0000009200450308 */ /* 0x000f700000001000 */
[----:B------:R-:W-:Y:S01]  /*18f0*/  @P0 MUFU.RCP R67, R145 ;  /* 0x0000009100430308 */ /* 0x000fe20000001000 */
[----:B------:R-:W-:-:S07]  /*1900*/  @P0 FADD.FTZ R126, -R19, R142 ;  /* 0x0000008e137e0221 */ /* 0x000fce0000010100 */
[----:B------:R-:W-:Y:S01]  /*1910*/  @P0 MUFU.RCP R206, R158 ;  /* 0x0000009e00ce0308 */ /* 0x000fe20000001000 */
[----:B---3--:R-:W-:Y:S01]  /*1920*/  @P0 FADD.FTZ R136, -R15, R138 ;  /* 0x0000008a0f880221 */ /* 0x008fe20000010100 */
[----:B------:R-:W-:Y:S01]  /*1930*/  @!P0 FMUL.FTZ R201, R172, R143 ;  /* 0x0000008facc98220 */ /* 0x000fe20000410000 */
[----:B------:R-:W-:Y:S01]  /*1940*/  @P0 FMUL.FTZ R143, R75, R198 ;  /* 0x000000c64b8f0220 */ /* 0x000fe20000410000 */
[--C-:B------:R-:W-:Y:S01]  /*1950*/  @!P0 FADD.FTZ R75, R134, -R128.reuse ;  /* 0x80000080864b8221 */ /* 0x100fe20000010000 */
[----:B------:R-:W-:Y:S01]  /*1960*/  @P0 FADD.FTZ R134, -R18, R191 ;  /* 0x000000bf12860221 */ /* 0x000fe20000010100 */
[----:B------:R-:W-:Y:S01]  /*1970*/  @!P0 FMUL.FTZ R154, R172, R183 ;  /* 0x000000b7ac9a8220 */ /* 0x000fe20000410000 */
[--C-:B------:R-:W-:Y:S01]  /*1980*/  @!P0 FADD.FTZ R191, R191, -R128.reuse ;  /* 0x80000080bfbf8221 */ /* 0x100fe20000010000 */
[----:B------:R-:W-:Y:S01]  /*1990*/  @P0 FADD.FTZ R183, -R14, R187 ;  /* 0x000000bb0eb70221 */ /* 0x000fe20000010100 */
[----:B------:R-:W-:Y:S01]  /*19a0*/  @!P0 FMUL.FTZ R176, R172, R75 ;  /* 0x0000004bacb08220 */ /* 0x000fe20000410000 */
[----:B------:R-:W-:Y:S01]  /*19b0*/  @P0 FMUL.FTZ R134, R134, R217 ;  /* 0x000000d986860220 */ /* 0x000fe20000410000 */
[--C-:B------:R-:W-:Y:S01]  /*19c0*/  @!P0 FADD.FTZ R75, R138, -R128.reuse ;  /* 0x800000808a4b8221 */ /* 0x100fe20000010000 */
[----:B------:R-:W-:Y:S01]  /*19d0*/  @!P0 FMUL.FTZ R134, R172, R191 ;  /* 0x000000bfac868220 */ /* 0x000fe20000410000 */
[----:B------:R-:W-:Y:S01]  /*19e0*/  @P0 FMUL.FTZ R183, R183, R200 ;  /* 0x000000c8b7b70220 */ /* 0x000fe20000410000 */
[----:B------:R-:W-:Y:S01]  /*19f0*/  @P0 FADD.FTZ R138, -R20, R193 ;  /* 0x000000c1148a0221 */ /* 0x000fe20000010100 */
[----:B------:R-:W-:Y:S01]  /*1a00*/  @P0 FMUL.FTZ R191, R126, R71 ;  /* 0x000000477ebf0220 */ /* 0x000fe20000410000 */
[----:B------:R-:W3:Y:S01]  /*1a10*/  @P0 MUFU.RCP R200, R160 ;  /* 0x000000a000c80308 */ /* 0x000ee20000001000 */
[----:B------:R-:W-:Y:S01]  /*1a20*/  @!P0 FADD.FTZ R193, R193, -R128 ;  /* 0x80000080c1c18221 */ /* 0x000fe20000010000 */
[----:B------:R-:W-:Y:S01]  /*1a30*/  @P0 FADD.FTZ R126, -R24, R197 ;  /* 0x000000c5187e0221 */ /* 0x000fe20000010100 */
[----:B----4-:R-:W-:-:S02]  /*1a40*/  @P0 FMUL.FTZ R138, R138, R219 ;  /* 0x000000db8a8a0220 */ /* 0x010fc40000410000 */
[----:B------:R-:W-:Y:S01]  /*1a50*/  @!P0 FMUL.FTZ R138, R172, R193 ;  /* 0x000000c1ac8a8220 */ /* 0x000fe20000410000 */
[----:B--2---:R-:W-:Y:S01]  /*1a60*/  @P0 FMUL.FTZ R193, R126, R63 ;  /* 0x0000003f7ec10220 */ /* 0x004fe20000410000 */
[----:B------:R-:W-:Y:S01]  /*1a70*/  @!P0 FMUL.FTZ R143, R172, R185 ;  /* 0x000000b9ac8f8220 */ /* 0x000fe20000410000 */
[----:B------:R-:W2:Y:S01]  /*1a80*/  @P0 MUFU.RCP R126, R164 ;  /* 0x000000a4007e0308 */ /* 0x000ea20000001000 */
[----:B------:R-:W-:Y:S01]  /*1a90*/  @P0 FADD.FTZ R185, -R16, R189 ;  /* 0x000000bd10b90221 */ /* 0x000fe20000010100 */
[--C-:B------:R-:W-:Y:S01]  /*1aa0*/  @!P0 FADD.FTZ R197, R197, -R128.reuse ;  /* 0x80000080c5c58221 */ /* 0x100fe20000010000 */
[--C-:B------:R-:W-:Y:S01]  /*1ab0*/  @!P0 FADD.FTZ R187, R187, -R128.reuse ;  /* 0x80000080bbbb8221 */ /* 0x100fe20000010000 */
[--C-:B------:R-:W-:Y:S01]  /*1ac0*/  @!P0 FADD.FTZ R189, R189, -R128.reuse ;  /* 0x80000080bdbd8221 */ /* 0x100fe20000010000 */
[----:B0-----:R-:W-:Y:S01]  /*1ad0*/  @P0 FMUL.FTZ R185, R185, R202 ;  /* 0x000000cab9b90220 */ /* 0x001fe20000410000 */
[----:B------:R-:W-:Y:S01]  /*1ae0*/  @P0 FADD.FTZ R198, -R22, R195 ;  /* 0x000000c316c60221 */ /* 0x000fe20000010100 */
[----:B------:R-:W-:Y:S01]  /*1af0*/  @!P0 FMUL.FTZ R193, R172, R197 ;  /* 0x000000c5acc18220 */ /* 0x000fe20000410000 */
[----:B------:R-:W0:Y:S01]  /*1b00*/  @P0 MUFU.RCP R65, R157 ;  /* 0x0000009d00410308 */ /* 0x000e220000001000 */
[----:B------:R-:W-:Y:S01]  /*1b10*/  @P0 FADD.FTZ R197, -R28, R203 ;  /* 0x000000cb1cc50221 */ /* 0x000fe20000010100 */
[--C-:B------:R-:W-:Y:S01]  /*1b20*/  @!P0 FADD.FTZ R195, R195, -R128.reuse ;  /* 0x80000080c3c38221 */ /* 0x100fe20000010000 */
[----:B------:R-:W-:Y:S01]  /*1b30*/  @!P0 FADD.FTZ R203, R203, -R128 ;  /* 0x80000080cbcb8221 */ /* 0x000fe20000010000 */
[----:B-1----:R-:W-:-:S04]  /*1b40*/  @P0 FMUL.FTZ R130, R130, R213 ;  /* 0x000000d582820220 */ /* 0x002fc80000410000 */
[----:B------:R-:W1:Y:S01]  /*1b50*/  @P0 MUFU.RCP R202, R162 ;  /* 0x000000a200ca0308 */ /* 0x000e620000001000 */
[C---:B------:R-:W-:Y:S01]  /*1b60*/  @!P0 FMUL.FTZ R183, R172.reuse, R187 ;  /* 0x000000bbacb78220 */ /* 0x040fe20000410000 */
[C---:B------:R-:W-:Y:S01]  /*1b70*/  @!P0 FMUL.FTZ R130, R172.reuse, R125 ;  /* 0x0000007dac828220 */ /* 0x040fe20000410000 */
[----:B------:R-:W-:Y:S01]  /*1b80*/  @!P0 FMUL.FTZ R185, R172, R189 ;  /* 0x000000bdacb98220 */ /* 0x000fe20000410000 */
[----:B------:R-:W-:-:S04]  /*1b90*/  @P0 FADD.FTZ R187, -R17, R140 ;  /* 0x0000008c11bb0221 */ /* 0x000fc80000010100 */
[----:B------:R-:W4:Y:S01]  /*1ba0*/  @P0 MUFU.RCP R61, R147 ;  /* 0x00000093003d0308 */ /* 0x000f220000001000 */
[----:B------:R-:W-:Y:S01]  /*1bb0*/  @!P0 FADD.FTZ R125, R140, -R128 ;  /* 0x800000808c7d8221 */ /* 0x000fe20000010000 */
[----:B-----5:R-:W-:Y:S01]  /*1bc0*/  @P0 FMUL.FTZ R189, R198, R69 ;  /* 0x00000045c6bd0220 */ /* 0x020fe20000410000 */
[----:B---3--:R-:W-:Y:S01]  /*1bd0*/  @P0 FMUL.FTZ R197, R197, R200 ;  /* 0x000000c8c5c50220 */ /* 0x008fe20000410000 */
[----:B------:R-:W-:Y:S01]  /*1be0*/  @P0 FADD.FTZ R140, -R21, R148 ;  /* 0x00000094158c0221 */ /* 0x000fe20000010100 */
[C---:B------:R-:W-:Y:S01]  /*1bf0*/  @!P0 FMUL.FTZ R189, R172.reuse, R195 ;  /* 0x000000c3acbd8220 */ /* 0x040fe20000410000 */
[----:B------:R-:W-:Y:S01]  /*1c00*/  @!P0 FMUL.FTZ R197, R172, R203 ;  /* 0x000000cbacc58220 */ /* 0x000fe20000410000 */
[----:B------:R-:W-:Y:S01]  /*1c10*/  @P0 FADD.FTZ R195, -R26, R199 ;  /* 0x000000c71ac30221 */ /* 0x000fe20000010100 */
[----:B------:R-:W3:Y:S01]  /*1c20*/  @P0 MUFU.RCP R198, R166 ;  /* 0x000000a600c60308 */ /* 0x000ee20000001000 */
[----:B------:R-:W-:Y:S01]  /*1c30*/  @P0 FADD.FTZ R203, -R32, R207 ;  /* 0x000000cf20cb0221 */ /* 0x000fe20000010100 */
[--C-:B------:R-:W-:Y:S01]  /*1c40*/  @!P0 FADD.FTZ R199, R199, -R128.reuse ;  /* 0x80000080c7c78221 */ /* 0x100fe20000010000 */
[----:B------:R-:W-:Y:S01]  /*1c50*/  @!P0 FMUL.FTZ R132, R172, R73 ;  /* 0x00000049ac848220 */ /* 0x000fe20000410000 */
[----:B------:R-:W-:Y:S01]  /*1c60*/  @P0 FMUL.FTZ R140, R140, R67 ;  /* 0x000000438c8c0220 */ /* 0x000fe20000410000 */
[--C-:B------:R-:W-:Y:S01]  /*1c70*/  @!P0 FADD.FTZ R67, R142, -R128.reuse ;  /* 0x800000808e438221 */ /* 0x100fe20000010000 */
[----:B------:R-:W-:Y:S01]  /*1c80*/  @P0 FMUL.FTZ R195, R195, R206 ;  /* 0x000000cec3c30220 */ /* 0x000fe20000410000 */
[----:B--2---:R-:W-:Y:S01]  /*1c90*/  @P0 FMUL.FTZ R203, R203, R126 ;  /* 0x0000007ecbcb0220 */ /* 0x004fe20000410000 */
[----:B------:R-:W2:Y:S01]  /*1ca0*/  @P0 MUFU.RCP R73, R159 ;  /* 0x0000009f00490308 */ /* 0x000ea20000001000 */
[----:B------:R-:W-:Y:S01]  /*1cb0*/  @!P0 FADD.FTZ R181, R181, -R128 ;  /* 0x80000080b5b58221 */ /* 0x000fe20000010000 */
[----:B------:R-:W-:Y:S01]  /*1cc0*/  @P0 FADD.FTZ R142, -R25, R152 ;  /* 0x00000098198e0221 */ /* 0x000fe20000010100 */
[----:B------:R-:W-:Y:S01]  /*1cd0*/  @!P0 FMUL.FTZ R195, R172, R199 ;  /* 0x000000c7acc38220 */ /* 0x000fe20000410000 */
[----:B------:R-:W-:Y:S01]  /*1ce0*/  @!P0 FADD.FTZ R69, R148, -R128 ;  /* 0x8000008094458221 */ /* 0x000fe20000010000 */
[----:B------:R-:W-:Y:S01]  /*1cf0*/  @P0 FADD.FTZ R199, -R30, R205 ;  /* 0x000000cd1ec70221 */ /* 0x000fe20000010100 */
[----:B------:R-:W-:-:S02]  /*1d00*/  @P0 FADD.FTZ R148, -R23, R150 ;  /* 0x0000009617940221 */ /* 0x000fc40000010100 */
[----:B------:R-:W5:Y:S01]  /*1d10*/  @P0 MUFU.RCP R126, R167 ;  /* 0x000000a7007e0308 */ /* 0x000f620000001000 */
[--C-:B------:R-:W-:Y:S01]  /*1d20*/  @!P0 FADD.FTZ R205, R205, -R128.reuse ;  /* 0x80000080cdcd8221 */ /* 0x100fe20000010000 */
[----:B0-----:R-:W-:Y:S01]  /*1d30*/  @P0 FMUL.FTZ R142, R142, R65 ;  /* 0x000000418e8e0220 */ /* 0x001fe20000410000 */
[----:B------:R-:W-:Y:S01]  /*1d40*/  @!P0 FMUL.FTZ R127, R172, R181 ;  /* 0x000000b5ac7f8220 */ /* 0x000fe20000410000 */
[----:B-1----:R-:W-:Y:S01]  /*1d50*/  @P0 FMUL.FTZ R199, R199, R202 ;  /* 0x000000cac7c70220 */ /* 0x002fe20000410000 */
[----:B----4-:R-:W-:Y:S01]  /*1d60*/  @P0 FMUL.FTZ R148, R148, R61 ;  /* 0x0000003d94940220 */ /* 0x010fe20000410000 */
[----:B------:R-:W-:Y:S02]  /*1d70*/  @!P0 FMUL.FTZ R199, R172, R205 ;  /* 0x000000cdacc78220 */ /* 0x000fe40000410000 */
[----:B------:R-:W0:Y:S01]  /*1d80*/  @P0 MUFU.RCP R204, R121 ;  /* 0x0000007900cc0308 */ /* 0x000e220000001000 */
[--C-:B------:R-:W-:Y:S01]  /*1d90*/  @!P0 FADD.FTZ R61, R150, -R128.reuse ;  /* 0x80000080963d8221 */ /* 0x100fe20000010000 */
[----:B------:R-:W-:Y:S01]  /*1da0*/  @P0 FADD.FTZ R205, -R34, R209 ;  /* 0x000000d122cd0221 */ /* 0x000fe20000010100 */
[----:B------:R-:W-:-:S05]  /*1db0*/  @!P0 FADD.FTZ R209, R209, -R128 ;  /* 0x80000080d1d18221 */ /* 0x000fca0000010000 */
[----:B------:R-:W1:Y:S01]  /*1dc0*/  @P0 MUFU.RCP R65, R165 ;  /* 0x000000a500410308 */ /* 0x000e620000001000 */
[----:B------:R-:W-:Y:S01]  /*1dd0*/  @!P0 FADD.FTZ R63, R152, -R128 ;  /* 0x80000080983f8221 */ /* 0x000fe20000010000 */
[----:B------:R-:W-:Y:S01]  /*1de0*/  @!P0 FMUL.FTZ R148, R172, R61 ;  /* 0x0000003dac948220 */ /* 0x000fe20000410000 */
[----:B------:R-:W-:-:S05]  /*1df0*/  @P0 FADD.FTZ R152, -R27, R174 ;  /* 0x000000ae1b980221 */ /* 0x000fca0000010100 */
[----:B------:R-:W4:Y:S01]  /*1e00*/  @P0 MUFU.RCP R181, R161 ;  /* 0x000000a100b50308 */ /* 0x000f220000001000 */
[----:B---3--:R-:W-:Y:S01]  /*1e10*/  @P0 FMUL.FTZ R205, R205, R198 ;  /* 0x000000c6cdcd0220 */ /* 0x008fe20000410000 */
[----:B------:R-:W-:Y:S01]  /*1e20*/  @!P0 FADD.FTZ R61, R174, -R128 ;  /* 0x80000080ae3d8221 */ /* 0x000fe20000010000 */
[----:B------:R-:W-:-:S05]  /*1e30*/  @!P0 FMUL.FTZ R205, R172, R209 ;  /* 0x000000d1accd8220 */ /* 0x000fca0000410000 */
[----:B------:R-:W3:Y:S01]  /*1e40*/  @P0 MUFU.RCP R215, R119 ;  /* 0x0000007700d70308 */ /* 0x000ee20000001000 */
[----:B------:R-:W-:-:S07]  /*1e50*/  @P0 FADD.FTZ R209, -R35, R188 ;  /* 0x000000bc23d10221 */ /* 0x000fce0000010100 */
[----:B------:R-:W3:Y:S01]  /*1e60*/  @P0 MUFU.RCP R71, R163 ;  /* 0x000000a300470308 */ /* 0x000ee20000001000 */
[----:B------:R-:W-:Y:S01]  /*1e70*/  @!P0 FMUL.FTZ R142, R172, R63 ;  /* 0x0000003fac8e8220 */ /* 0x000fe20000410000 */
[----:B--2---:R-:W-:Y:S01]  /*1e80*/  @P0 FMUL.FTZ R152, R152, R73 ;  /* 0x0000004998980220 */ /* 0x004fe20000410000 */
[----:B------:R-:W-:Y:S01]  /*1e90*/  @P0 FADD.FTZ R150, -R29, R178 ;  /* 0x000000b21d960221 */ /* 0x000fe20000010100 */
[----:B------:R-:W-:Y:S01]  /*1ea0*/  @!P0 FADD.FTZ R63, R178, -R128 ;  /* 0x80000080b23f8221 */ /* 0x000fe20000010000 */
[----:B------:R-:W-:Y:S01]  /*1eb0*/  @!P0 FMUL.FTZ R152, R172, R61 ;  /* 0x0000003dac988220 */ /* 0x000fe20000410000 */
[----:B------:R-:W-:Y:S01]  /*1ec0*/  @P0 FADD.FTZ R178, -R31, R180 ;  /* 0x000000b41fb20221 */ /* 0x000fe20000010100 */
[----:B------:R-:W-:Y:S01]  /*1ed0*/  @!P0 FADD.FTZ R61, R180, -R128 ;  /* 0x80000080b43d8221 */ /* 0x000fe20000010000 */
[----:B-----5:R-:W-:Y:S01]  /*1ee0*/  @P0 FMUL.FTZ R209, R209, R126 ;  /* 0x0000007ed1d10220 */ /* 0x020fe20000410000 */
[----:B------:R-:W-:Y:S01]  /*1ef0*/  @P0 FADD.FTZ R180, -R33, R184 ;  /* 0x000000b821b40221 */ /* 0x000fe20000010100 */
[----:B------:R-:W-:-:S02]  /*1f00*/  HADD2.F32 R126, -RZ, R186.H0_H0 ;  /* 0x200000baff7e7230 */ /* 0x000fc40000004100 */
[----:B0-----:R-:W-:Y:S01]  /*1f10*/  @P0 FMUL.FTZ R187, R187, R204 ;  /* 0x000000ccbbbb0220 */ /* 0x001fe20000410000 */
[----:B------:R-:W-:Y:S01]  /*1f20*/  @!P0 FADD.FTZ R207, R207, -R128 ;  /* 0x80000080cfcf8221 */ /* 0x000fe20000010000 */
[----:B------:R-:W-:Y:S01]  /*1f30*/  @!P0 FMUL.FTZ R187, R172, R125 ;  /* 0x0000007dacbb8220 */ /* 0x000fe20000410000 */
[----:B-1----:R-:W-:Y:S01]  /*1f40*/  @P0 FMUL.FTZ R180, R180, R65 ;  /* 0x00000041b4b40220 */ /* 0x002fe20000410000 */
[----:B----4-:R-:W-:Y:S01]  /*1f50*/  @P0 FMUL.FTZ R150, R150, R181 ;  /* 0x000000b596960220 */ /* 0x010fe20000410000 */
[----:B------:R-:W-:Y:S02]  /*1f60*/  HADD2.F32 R65, -RZ, R186.H1_H1 ;  /* 0x300000baff417230 */ /* 0x000fe40000004100 */
[C---:B------:R-:W-:Y:S01]  /*1f70*/  FADD.FTZ R171, R126.reuse, R171 ;  /* 0x000000ab7eab7221 */ /* 0x040fe20000010000 */
[----:B------:R-:W-:Y:S01]  /*1f80*/  FFMA.FTZ R81, R126, R154, R81 ;  /* 0x0000009a7e517223 */ /* 0x000fe20000010051 */
[--C-:B------:R-:W-:Y:S02]  /*1f90*/  HADD2.F32 R174, -RZ, R182.reuse.H0_H0 ;  /* 0x200000b6ffae7230 */ /* 0x100fe40000004100 */
[----:B------:R-:W-:Y:S01]  /*1fa0*/  FMUL.FTZ R126, R111, R126 ;  /* 0x0000007e6f7e7220 */ /* 0x000fe20000410000 */
[----:B------:R-:W-:-:S02]  /*1fb0*/  HADD2.F32 R125, -RZ, R182.H1_H1 ;  /* 0x300000b6ff7d7230 */ /* 0x000fc40000004100 */
[----:B---3--:R-:W-:Y:S01]  /*1fc0*/  @P0 FMUL.FTZ R136, R136, R215 ;  /* 0x000000d788880220 */ /* 0x008fe20000410000 */
[--C-:B------:R-:W-:Y:S02]  /*1fd0*/  HADD2.F32 R182, -RZ, R190.reuse.H0_H0 ;  /* 0x200000beffb67230 */ /* 0x100fe40000004100 */
[----:B------:R-:W-:Y:S01]  /*1fe0*/  @!P0 FMUL.FTZ R203, R172, R207 ;  /* 0x000000cfaccb8220 */ /* 0x000fe20000410000 */
[----:B------:R-:W-:Y:S02]  /*1ff0*/  HADD2.F32 R181, -RZ, R190.H1_H1 ;  /* 0x300000beffb57230 */ /* 0x000fe40000004100 */
[----:B------:R-:W-:Y:S01]  /*2000*/  @P0 FMUL.FTZ R178, R178, R71 ;  /* 0x00000047b2b20220 */ /* 0x000fe20000410000 */
[--C-:B------:R-:W-:Y:S02]  /*2010*/  HADD2.F32 R190, -RZ, R74.reuse.H0_H0 ;  /* 0x2000004affbe7230 */ /* 0x100fe40000004100 */
[----:B------:R-:W-:Y:S01]  /*2020*/  @!P0 FMUL.FTZ R136, R172, R75 ;  /* 0x0000004bac888220 */ /* 0x000fe20000410000 */
[----:B------:R-:W-:-:S02]  /*2030*/  HADD2.F32 R219, -RZ, R74.H1_H1 ;  /* 0x3000004affdb7230 */ /* 0x000fc40000004100 */
[C---:B------:R-:W-:Y:S01]  /*2040*/  @!P0 FMUL.FTZ R150, R172.reuse, R63 ;  /* 0x0000003fac968220 */ /* 0x040fe20000410000 */
[----:B------:R-:W-:Y:S01]  /*2050*/  @!P0 FMUL.FTZ R178, R172, R61 ;  /* 0x0000003dacb28220 */ /* 0x000fe20000410000 */
[----:B------:R-:W-:Y:S01]  /*2060*/  @P0 FADD.FTZ R207, -R36, R211 ;  /* 0x000000d324cf0221 */ /* 0x000fe20000010100 */
[--C-:B------:R-:W-:Y:S02]  /*2070*/  HADD2.F32 R74, -RZ, R72.reuse.H0_H0 ;  /* 0x20000048ff4a7230 */ /* 0x100fe40000004100 */
[--C-:B------:R-:W-:Y:S01]  /*2080*/  @!P0 FADD.FTZ R61, R184, -R128.reuse ;  /* 0x80000080b83d8221 */ /* 0x100fe20000010000 */
[----:B------:R-:W-:Y:S02]  /*2090*/  HADD2.F32 R221, -RZ, R72.H1_H1 ;  /* 0x30000048ffdd7230 */ /* 0x000fe40000004100 */
[--C-:B------:R-:W-:Y:S01]  /*20a0*/  @!P0 FADD.FTZ R211, R211, -R128.reuse ;  /* 0x80000080d3d38221 */ /* 0x100fe20000010000 */
[----:B------:R-:W-:Y:S01]  /*20b0*/  @!P0 FADD.FTZ R63, R188, -R128 ;  /* 0x80000080bc3f8221 */ /* 0x000fe20000010000 */
[----:B------:R-:W-:-:S02]  /*20c0*/  HADD2.F32 R72, -RZ, R70.H0_H0 ;  /* 0x20000046ff487230 */ /* 0x000fc40000004100 */
[----:B------:R-:W-:Y:S01]  /*20d0*/  FMUL.FTZ R128, R112, R65 ;  /* 0x0000004170807220 */ /* 0x000fe20000410000 */
[----:B------:R-:W-:Y:S02]  /*20e0*/  HADD2.F32 R75, -RZ, R70.H1_H1 ;  /* 0x30000046ff4b7230 */ /* 0x000fe40000004100 */
[----:B------:R-:W-:Y:S01]  /*20f0*/  FADD.FTZ R223, RZ, R126 ;  /* 0x0000007effdf7221 */ /* 0x000fe20000010000 */
[--C-:B------:R-:W-:Y:S02]  /*2100*/  HADD2.F32 R70, -RZ, R68.reuse.H0_H0 ;  /* 0x20000044ff467230 */ /* 0x100fe40000004100 */
[C---:B------:R-:W-:Y:S01]  /*2110*/  @!P0 FMUL.FTZ R140, R172.reuse, R69 ;  /* 0x00000045ac8c8220 */ /* 0x040fe20000410000 */
[----:B------:R-:W-:Y:S02]  /*2120*/  HADD2.F32 R73, -RZ, R68.H1_H1 ;  /* 0x30000044ff497230 */ /* 0x000fe40000004100 */
[----:B------:R-:W-:Y:S01]  /*2130*/  @!P0 FMUL.FTZ R191, R172, R67 ;  /* 0x00000043acbf8220 */ /* 0x000fe20000410000 */
[----:B------:R-:W-:-:S02]  /*2140*/  HADD2.F32 R68, -RZ, R66.H0_H0 ;  /* 0x20000042ff447230 */ /* 0x000fc40000004100 */
[----:B------:R-:W-:Y:S02]  /*2150*/  HADD2.F32 R71, -RZ, R66.H1_H1 ;  /* 0x30000042ff477230 */ /* 0x000fe40000004100 */
[--C-:B------:R-:W-:Y:S02]  /*2160*/  HADD2.F32 R66, -RZ, R62.reuse.H0_H0 ;  /* 0x2000003eff427230 */ /* 0x100fe40000004100 */
[----:B------:R-:W-:Y:S02]  /*2170*/  HADD2.F32 R69, -RZ, R62.H1_H1 ;  /* 0x3000003eff457230 */ /* 0x000fe40000004100 */
[----:B------:R-:W-:Y:S01]  /*2180*/  FMUL.FTZ R235, R113, R174 ;  /* 0x000000ae71eb7220 */ /* 0x000fe20000410000 */
[--C-:B------:R-:W-:Y:S02]  /*2190*/  HADD2.F32 R62, -RZ, R60.reuse.H0_H0 ;  /* 0x2000003cff3e7230 */ /* 0x100fe40000004100 */
[----:B------:R-:W-:Y:S01]  /*21a0*/  FADD.FTZ R169, R125, R169 ;  /* 0x000000a97da97221 */ /* 0x000fe20000010000 */
[----:B------:R-:W-:-:S02]  /*21b0*/  HADD2.F32 R67, -RZ, R60.H1_H1 ;  /* 0x3000003cff437230 */ /* 0x000fc40000004100 */
[----:B------:R-:W-:Y:S01]  /*21c0*/  FFMA.FTZ R80, R125, R201, R80 ;  /* 0x000000c97d507223 */ /* 0x000fe20000010050 */
[----:B------:R-:W-:Y:S01]  /*21d0*/  FMUL.FTZ R210, R114, R125 ;  /* 0x0000007d72d27220 */ /* 0x000fe20000410000 */
[----:B------:R-:W-:Y:S01]  /*21e0*/  FADD.FTZ R60, R223, R128 ;  /* 0x00000080df3c7221 */ /* 0x000fe20000010000 */
[----:B------:R-:W0:Y:S01]  /*21f0*/  @P0 MUFU.RCP R200, R168 ;  /* 0x000000a800c80308 */ /* 0x000e220000001000 */
[----:B------:R-:W-:Y:S01]  /*2200*/  FFMA.FTZ R125, R126, R154, RZ ;  /* 0x0000009a7e7d7223 */ /* 0x000fe200000100ff */
[C---:B------:R-:W-:Y:S01]  /*2210*/  FADD.FTZ R86, R181.reuse, R86 ;  /* 0x00000056b5567221 */ /* 0x040fe20000010000 */
[----:B------:R-:W-:Y:S01]  /*2220*/  FFMA.FTZ R78, R181, R143, R78 ;  /* 0x0000008fb54e7223 */ /* 0x000fe2000001004e */
[----:B------:R-:W-:Y:S01]  /*2230*/  FMUL.FTZ R208, R116, R181 ;  /* 0x000000b574d07220 */ /* 0x000fe20000410000 */
[----:B------:R-:W-:Y:S01]  /*2240*/  FADD.FTZ R181, R60, R235 ;  /* 0x000000eb3cb57221 */ /* 0x000fe20000010000 */
[-C--:B------:R-:W-:Y:S01]  /*2250*/  FFMA.FTZ R60, R128, R127.reuse, R125 ;  /* 0x0000007f803c7223 */ /* 0x080fe2000001007d */
[C---:B------:R-:W-:Y:S01]  /*2260*/  FADD.FTZ R88, R65.reuse, R88 ;  /* 0x0000005841587221 */ /* 0x040fe20000010000 */
[----:B------:R-:W-:-:S02]  /*2270*/  FFMA.FTZ R82, R65, R127, R82 ;  /* 0x0000007f41527223 */ /* 0x000fc40000010052 */
[----:B------:R-:W-:Y:S01]  /*2280*/  FFMA.FTZ R125, R235, R132, R60 ;  /* 0x00000084eb7d7223 */ /* 0x000fe2000001003c */
[--C-:B------:R-:W-:Y:S02]  /*2290*/  HADD2.F32 R184, -RZ, R64.reuse.H0_H0 ;  /* 0x20000040ffb87230 */ /* 0x100fe40000004100 */
[----:B------:R-:W-:Y:S01]  /*22a0*/  FMUL.FTZ R233, R115, R182 ;  /* 0x000000b673e97220 */ /* 0x000fe20000410000 */
[----:B------:R-:W-:Y:S02]  /*22b0*/  HADD2.F32 R65, -RZ, R64.H1_H1 ;  /* 0x30000040ff417230 */ /* 0x000fe40000004100 */
[----:B------:R-:W-:Y:S01]  /*22c0*/  FADD.FTZ R60, R181, R210 ;  /* 0x000000d2b53c7221 */ /* 0x000fe20000010000 */
[----:B------:R-:W-:Y:S01]  /*22d0*/  FFMA.FTZ R64, R210, R201, R125 ;  /* 0x000000c9d2407223 */ /* 0x000fe2000001007d */
[--C-:B------:R-:W-:Y:S02]  /*22e0*/  HADD2.F32 R186, -RZ, R192.reuse.H0_H0 ;  /* 0x200000c0ffba7230 */ /* 0x100fe40000004100 */
[----:B0-----:R-:W-:Y:S01]  /*22f0*/  @P0 FMUL.FTZ R207, R207, R200 ;  /* 0x000000c8cfcf0220 */ /* 0x001fe20000410000 */
[----:B------:R-:W-:Y:S01]  /*2300*/  FADD.FTZ R125, R60, R233 ;  /* 0x000000e93c7d7221 */ /* 0x000fe20000010000 */
[----:B------:R-:W-:Y:S01]  /*2310*/  FFMA.FTZ R181, R233, R176, R64 ;  /* 0x000000b0e9b57223 */ /* 0x000fe20000010040 */
[----:B------:R-:W-:Y:S01]  /*2320*/  @!P0 FMUL.FTZ R207, R172, R211 ;  /* 0x000000d3accf8220 */ /* 0x000fe20000410000 */
[----:B------:R-:W-:-:S02]  /*2330*/  HADD2.F32 R211, -RZ, R192.H1_H1 ;  /* 0x300000c0ffd37230 */ /* 0x000fc40000004100 */
[----:B------:R-:W-:Y:S01]  /*2340*/  FMUL.FTZ R231, R117, R186 ;  /* 0x000000ba75e77220 */ /* 0x000fe20000410000 */
[----:B------:R-:W-:Y:S01]  /*2350*/  FADD.FTZ R60, R125, R208 ;  /* 0x000000d07d3c7221 */ /* 0x000fe20000010000 */
[----:B------:R-:W-:Y:S01]  /*2360*/  FFMA.FTZ R64, R208, R143, R181 ;  /* 0x0000008fd0407223 */ /* 0x000fe200000100b5 */
[--C-:B------:R-:W-:Y:S02]  /*2370*/  HADD2.F32 R188, -RZ, R194.reuse.H0_H0 ;  /* 0x200000c2ffbc7230 */ /* 0x100fe40000004100 */
[----:B------:R-:W-:Y:S01]  /*2380*/  FMUL.FTZ R206, R118, R211 ;  /* 0x000000d376ce7220 */ /* 0x000fe20000410000 */
[----:B------:R-:W-:Y:S01]  /*2390*/  FADD.FTZ R125, R60, R231 ;  /* 0x000000e73c7d7221 */ /* 0x000fe20000010000 */
[----:B------:R-:W-:Y:S01]  /*23a0*/  FFMA.FTZ R181, R231, R130, R64 ;  /* 0x00000082e7b57223 */ /* 0x000fe20000010040 */
[----:B------:R-:W-:Y:S02]  /*23b0*/  HADD2.F32 R213, -RZ, R194.H1_H1 ;  /* 0x300000c2ffd57230 */ /* 0x000fe40000004100 */
[----:B------:R-:W-:Y:S01]  /*23c0*/  FMUL.FTZ R229, R119, R188 ;  /* 0x000000bc77e57220 */ /* 0x000fe20000410000 */
[----:B------:R-:W-:Y:S01]  /*23d0*/  FADD.FTZ R60, R125, R206 ;  /* 0x000000ce7d3c7221 */ /* 0x000fe20000010000 */
[----:B------:R-:W-:Y:S01]  /*23e0*/  FFMA.FTZ R64, R206, R183, R181 ;  /* 0x000000b7ce407223 */ /* 0x000fe200000100b5 */
[----:B------:R-:W-:-:S02]  /*23f0*/  HADD2.F32 R215, -RZ, R196.H0_H0 ;  /* 0x200000c4ffd77230 */ /* 0x000fc40000004100 */
[----:B------:R-:W-:Y:S01]  /*2400*/  FMUL.FTZ R204, R120, R213 ;  /* 0x000000d578cc7220 */ /* 0x000fe20000410000 */
[----:B------:R-:W-:Y:S01]  /*2410*/  FADD.FTZ R125, R60, R229 ;  /* 0x000000e53c7d7221 */ /* 0x000fe20000010000 */
[----:B------:R-:W-:Y:S01]  /*2420*/  FFMA.FTZ R181, R229, R136, R64 ;  /* 0x00000088e5b57223 */ /* 0x000fe20000010040 */
[----:B------:R-:W-:Y:S02]  /*2430*/  HADD2.F32 R196, -RZ, R196.H1_H1 ;  /* 0x300000c4ffc47230 */ /* 0x000fe40000004100 */
[----:B------:R-:W-:Y:S01]  /*2440*/  FMUL.FTZ R202, R121, R215 ;  /* 0x000000d779ca7220 */ /* 0x000fe20000410000 */
[----:B------:R-:W-:Y:S01]  /*2450*/  FADD.FTZ R125, R125, R204 ;  /* 0x000000cc7d7d7221 */ /* 0x000fe20000010000 */
[----:B------:R-:W-:Y:S01]  /*2460*/  FFMA.FTZ R181, R204, R185, R181 ;  /* 0x000000b9ccb57223 */ /* 0x000fe200000100b5 */
[--C-:B------:R-:W-:Y:S02]  /*2470*/  HADD2.F32 R217, -RZ, R124.reuse.H0_H0 ;  /* 0x2000007cffd97230 */ /* 0x100fe40000004100 */
[----:B------:R-:W-:Y:S01]  /*2480*/  FMUL.FTZ R227, R122, R196 ;  /* 0x000000c47ae37220 */ /* 0x000fe20000410000 */
[----:B------:R-:W-:Y:S01]  /*2490*/  FADD.FTZ R60, R125, R202 ;  /* 0x000000ca7d3c7221 */ /* 0x000fe20000010000 */
[----:B------:R-:W-:Y:S01]  /*24a0*/  FFMA.FTZ R64, R202, R187, R181 ;  /* 0x000000bbca407223 */ /* 0x000fe200000100b5 */
[----:B------:R-:W-:-:S02]  /*24b0*/  HADD2.F32 R124, -RZ, R124.H1_H1 ;  /* 0x3000007cff7c7230 */ /* 0x000fc40000004100 */
        /* <DEDUP_REMOVED lines=26> */
[-C--:B------:R-:W-:Y:S01]  /*2660*/  FFMA.FTZ R50, R221, R193.reuse, R50 ;  /* 0x000000c1dd327223 */ /* 0x080fe20000010032 */
        /* <DEDUP_REMOVED lines=107> */
.L_x_979:
[----:B------:R-:W3:Y:S01]  /*2d20*/  @!P2 S2R R69, SR_CgaCtaId ;  /* 0x000000000045a919 */ /* 0x000ee20000008800 */
[----:B------:R-:W-:Y:S01]  /*2d30*/  LOP3.LUT R61, R61, 0x7, RZ, 0xc0, !PT ;  /* 0x000000073d3d7812 */ /* 0x000fe200078ec0ff */
[----:B------:R-:W4:Y:S01]  /*2d40*/  LDC R174, c[0x0][0x210] ;  /* 0x00008400ffae7b82 */ /* 0x000f220000000800 */
[----:B------:R-:W-:Y:S01]  /*2d50*/  LOP3.LUT R218, R37, 0x1, RZ, 0xc0, !PT ;  /* 0x0000000125da7812 */ /* 0x000fe200078ec0ff */
[----:B01----:R-:W-:Y:S01]  /*2d60*/  FADD.FTZ R60, R60, R65 ;  /* 0x000000413c3c7221 */ /* 0x003fe20000010000 */
[----:B------:R-:W-:Y:S01]  /*2d70*/  LOP3.LUT P0, RZ, R61, 0x1f, R0, 0xf8, !PT ;  /* 0x0000001f3dff7812 */ /* 0x000fe2000780f800 */
[----:B------:R-:W-:Y:S05]  /*2d80*/  WARPSYNC.ALL ;  /* 0x0000000000007948 */ /* 0x000fea0003800000 */
[----:B------:R-:W-:Y:S01]  /*2d90*/  @!P2 MOV R64, 0x400 ;  /* 0x000004000040a802 */ /* 0x000fe20000000f00 */
[----:B------:R-:W-:Y:S01]  /*2da0*/  BSSY B0, `(.L_x_964) ;  /* 0x000002d000007945 */ /* 0x000fe20003800000 */
[----:B------:R-:W-:-:S02]  /*2db0*/  IADD3 R71, -R218, RZ, RZ ;  /* 0x000000ffda477210 */ /* 0x000fc40007ffe1ff */
[----:B------:R-:W-:Y:S02]  /*2dc0*/  CS2R R74, SRZ ;  /* 0x00000000004a7805 */ /* 0x000fe4000001ff00 */
[----:B------:R-:W-:Y:S02]  /*2dd0*/  LEA.HI R181, R0, R5, RZ, 0x18 ;  /* 0x0000000500b57211 */ /* 0x000fe400078fc0ff */
[----:B------:R-:W-:Y:S01]  /*2de0*/  @!P2 IADD3 R61, R63, R61, RZ ;  /* 0x0000003d3f3da210 */ /* 0x000fe20007ffe0ff */
[----:B------:R-:W0:Y:S01]  /*2df0*/  @!P0 LDC.64 R124, c[0x0][0x250] ;  /* 0x00009400ff7c8b82 */ /* 0x000e220000000a00 */
[----:B----4-:R-:W-:-:S04]  /*2e00*/  SHF.L.U32 R66, R174, 0x2, RZ ;  /* 0x00000002ae427819 */ /* 0x010fc800000006ff */
[----:B------:R-:W-:Y:S02]  /*2e10*/  LOP3.LUT R66, R71, R66, RZ, 0xc0, !PT ;  /* 0x0000004247427212 */ /* 0x000fe400078ec0ff */
[----:B---3--:R-:W-:Y:S02]  /*2e20*/  @!P2 LEA R64, R69, R64, 0x18 ;  /* 0x000000404540a211 */ /* 0x008fe400078ec0ff */
[----:B------:R-:W-:Y:S02]  /*2e30*/  SHF.L.U32 R69, R181, 0x2, RZ ;  /* 0x00000002b5457819 */ /* 0x000fe400000006ff */
[----:B------:R-:W-:Y:S01]  /*2e40*/  @!P2 LEA R64, R61, R64, 0x3 ;  /* 0x000000403d40a211 */ /* 0x000fe200078e18ff */
[----:B--2---:R-:W-:Y:S01]  /*2e50*/  FADD.FTZ R61, R62, R67 ;  /* 0x000000433e3d7221 */ /* 0x004fe20000010000 */
[----:B------:R-:W-:-:S04]  /*2e60*/  IADD3 R212, P3, R66, R69, RZ ;  /* 0x0000004542d47210 */ /* 0x000fc80007f7e0ff */
[----:B------:R-:W-:Y:S01]  /*2e70*/  @!P0 IADD3 R62, P4, R2, R212, RZ ;  /* 0x000000d4023e8210 */ /* 0x000fe20007f9e0ff */
[----:B------:R1:W-:Y:S01]  /*2e80*/  @!P2 STS.64 [R64], R60 ;  /* 0x0000003c4000a388 */ /* 0x0003e20000000a00 */
[----:B------:R-:W-:Y:S01]  /*2e90*/  IADD3.X R214, RZ, RZ, RZ, P3, !PT ;  /* 0x000000ffffd67210 */ /* 0x000fe20001ffe4ff */
[----:B------:R-:W-:Y:S03]  /*2ea0*/  BAR.SYNC.DEFER_BLOCKING 0x0 ;  /* 0x0000000000007b1d */ /* 0x000fe60000010000 */
[----:B------:R-:W-:Y:S02]  /*2eb0*/  @!P0 IADD3.X R65, RZ, R214, RZ, P4, !PT ;  /* 0x000000d6ff418210 */ /* 0x000fe400027fe4ff */
[----:B0-----:R-:W-:-:S04]  /*2ec0*/  @!P0 LEA R124, P2, R62, R124, 0x3 ;  /* 0x0000007c3e7c8211 */ /* 0x001fc800078418ff */
[----:B------:R-:W-:Y:S01]  /*2ed0*/  @!P0 LEA.HI.X R125, R62, R125, R65, 0x3, P2 ;  /* 0x0000007d3e7d8211 */ /* 0x000fe200010f1c41 */
[----:B-1----:R-:W-:Y:S08]  /*2ee0*/  @P0 BRA `(.L_x_965) ;  /* 0x0000000000600947 */ /* 0x002ff00003800000 */
        /* <DEDUP_REMOVED lines=24> */
.L_x_965:
[----:B------:R-:W-:Y:S05]  /*3070*/  BSYNC B0 ;  /* 0x0000000000007941 */ /* 0x000fea0003800000 */
.L_x_964:
[----:B------:R-:W-:Y:S01]  /*3080*/  ISETP.NE.AND P2, PT, R0, RZ, PT ;  /* 0x000000ff0000720c */ /* 0x000fe20003f45270 */
[----:B------:R0:W-:Y:S01]  /*3090*/  @!P0 STG.E.64 desc[UR6][R124.64], R74 ;  /* 0x0000004a7c008986 */ /* 0x0001e2000c101b06 */
[----:B------:R-:W-:-:S11]  /*30a0*/  ISETP.NE.AND P0, PT, R218, RZ, PT ;  /* 0x000000ffda00720c */ /* 0x000fd60003f05270 */
[----:B------:R-:W-:Y:S05]  /*30b0*/  @P2 BRA `(.L_x_966) ;  /* 0x0000000000502947 */ /* 0x000fea0003800000 */
[----:B------:R-:W-:Y:S01]  /*30c0*/  SEL R60, R174, RZ, P0 ;  /* 0x000000ffae3c7207 */ /* 0x000fe20000000000 */
        /* <DEDUP_REMOVED lines=14> */
.L_x_967:
[----:B------:R-:W2:Y:S04]  /*31b0*/  LDG.E.STRONG.GPU R62, desc[UR6][R60.64] ;  /* 0x000000063c3e7981 */ /* 0x000ea8000c1ef900 */
[----:B--2---:R-:W-:Y:S01]  /*31c0*/  CCTL.IVALL ;  /* 0x00000000ff00798f */ /* 0x004fe20002000000 */
[----:B------:R-:W-:Y:S05]  /*31d0*/  YIELD ;  /* 0x0000000000007946 */ /* 0x000fea0003800000 */
[----:B------:R-:W-:-:S13]  /*31e0*/  ISETP.NE.AND P0, PT, R62, R65, PT ;  /* 0x000000413e00720c */ /* 0x000fda0003f05270 */
[----:B------:R-:W-:Y:S05]  /*31f0*/  @P0 BRA `(.L_x_967) ;  /* 0xfffffffc00ec0947 */ /* 0x000fea000383ffff */
.L_x_966:
        /* <DEDUP_REMOVED lines=40> */
[----:B------:R-:W-:Y:S01]  /*3480*/  FADD.FTZ R183, R208, -R143 ;  /* 0x8000008fd0b77221 */ /* 0x000fe20000010000 */
[C-C-:B------:R-:W-:Y:S01]  /*3490*/  FFMA.FTZ R127, R63.reuse, R127, R64.reuse ;  /* 0x0000007f3f7f7223 */ /* 0x140fe20000010040 */
[----:B------:R-:W1:Y:S01]  /*34a0*/  LDC.64 R142, c[0x0][0x280] ;  /* 0x0000a000ff8e7b82 */ /* 0x000e620000000a00 */
        /* <DEDUP_REMOVED lines=13> */
[C-C-:B0-----:R-:W-:Y:S01]  /*3580*/  FFMA.FTZ R75, R63.reuse, R193, R64.reuse ;  /* 0x000000c13f4b7223 */ /* 0x141fe20000010040 */
        /* <DEDUP_REMOVED lines=25> */
[----:B------:R-:W-:Y:S01]  /*3720*/  LEA.HI.X R65, R153, UR5, RZ, 0x3, P0 ;  /* 0x0000000599417c11 */ /* 0x000fe200080f1cff */
[C---:B------:R-:W-:Y:S01]  /*3730*/  FMUL.FTZ R63, R172.reuse, R63 ;  /* 0x0000003fac3f7220 */ /* 0x040fe20000410000 */
[----:B------:R-:W-:Y:S01]  /*3740*/  FMUL.FTZ R62, R172, R61 ;  /* 0x0000003dac3e7220 */ /* 0x000fe20000410000 */
[----:B-1----:R-:W-:-:S04]  /*3750*/  IMAD.WIDE.U32 R68, R139, 0x8, R142 ;  /* 0x000000088b447825 */ /* 0x002fc800078e008e */
[----:B------:R-:W-:Y:S01]  /*3760*/  FADD.FTZ R227, R227, -R134 ;  /* 0x80000086e3e37221 */ /* 0x000fe20000010000 */
[----:B------:R-:W-:Y:S01]  /*3770*/  FADD.FTZ R195, R196, -R75 ;  /* 0x8000004bc4c37221 */ /* 0x000fe20000010000 */
[----:B------:R-:W-:Y:S01]  /*3780*/  FMUL.FTZ R139, R172, R127 ;  /* 0x0000007fac8b7220 */ /* 0x000fe20000410000 */
[----:B------:R-:W-:-:S04]  /*3790*/  IMAD.WIDE.U32 R140, R141, 0x8, R142 ;  /* 0x000000088d8c7825 */ /* 0x000fc800078e008e */
[----:B------:R-:W-:Y:S01]  /*37a0*/  FMUL.FTZ R138, R172, R235 ;  /* 0x000000ebac8a7220 */ /* 0x000fe20000410000 */
[----:B------:R-:W-:Y:S01]  /*37b0*/  FADD.FTZ R189, R200, -R71 ;  /* 0x80000047c8bd7221 */ /* 0x000fe20000010000 */
[----:B------:R-:W-:Y:S01]  /*37c0*/  FMUL.FTZ R134, R172, R233 ;  /* 0x000000e9ac867220 */ /* 0x000fe20000410000 */
[----:B------:R-:W-:-:S04]  /*37d0*/  IMAD.WIDE.U32 R124, R135, 0x8, R142 ;  /* 0x00000008877c7825 */ /* 0x000fc800078e008e */
[----:B------:R-:W-:Y:S01]  /*37e0*/  FMUL.FTZ R135, R172, R183 ;  /* 0x000000b7ac877220 */ /* 0x000fe20000410000 */
[----:B------:R-:W-:Y:S01]  /*37f0*/  FADD.FTZ R193, R198, -R73 ;  /* 0x80000049c6c17221 */ /* 0x000fe20000010000 */
[----:B------:R-:W-:Y:S01]  /*3800*/  FMUL.FTZ R130, R172, R231 ;  /* 0x000000e7ac827220 */ /* 0x000fe20000410000 */
[----:B------:R-:W-:-:S04]  /*3810*/  IMAD.WIDE.U32 R136, R137, 0x8, R142 ;  /* 0x0000000889887825 */ /* 0x000fc800078e008e */
[----:B------:R-:W-:Y:S01]  /*3820*/  FADD.FTZ R223, R223, -R148 ;  /* 0x80000094dfdf7221 */ /* 0x000fe20000010000 */
[C---:B------:R-:W-:Y:S01]  /*3830*/  FMUL.FTZ R127, R172.reuse, R191 ;  /* 0x000000bfac7f7220 */ /* 0x040fe20000410000 */
[----:B------:R-:W-:Y:S01]  /*3840*/  FMUL.FTZ R126, R172, R229 ;  /* 0x000000e5ac7e7220 */ /* 0x000fe20000410000 */
[----:B------:R-:W-:-:S04]  /*3850*/  IMAD.WIDE.U32 R74, R131, 0x8, R142 ;  /* 0x00000008834a7825 */ /* 0x000fc800078e008e */
[C---:B------:R-:W-:Y:S01]  /*3860*/  FMUL.FTZ R131, R172.reuse, R187 ;  /* 0x000000bbac837220 */ /* 0x040fe20000410000 */
[----:B------:R-:W-:Y:S01]  /*3870*/  FADD.FTZ R221, R221, -R60 ;  /* 0x8000003cdddd7221 */ /* 0x000fe20000010000 */
[----:B------:R-:W-:Y:S01]  /*3880*/  FADD.FTZ R217, R217, -R150 ;  /* 0x80000096d9d97221 */ /* 0x000fe20000010000 */
[----:B------:R-:W-:Y:S01]  /*3890*/  IMAD.WIDE.U32 R132, R133, 0x8, R142 ;  /* 0x0000000885847825 */ /* 0x000fe200078e008e */
[----:B------:R-:W-:Y:S03]  /*38a0*/  STG.E.64 desc[UR6][R64.64], R62 ;  /* 0x0000003e40007986 */ /* 0x000fe6000c101b06 */
[----:B------:R-:W-:Y:S01]  /*38b0*/  FMUL.FTZ R148, R172, R185 ;  /* 0x000000b9ac947220 */ /* 0x000fe20000410000 */
[----:B------:R-:W-:Y:S01]  /*38c0*/  FADD.FTZ R219, R219, -R152 ;  /* 0x80000098dbdb7221 */ /* 0x000fe20000010000 */
[----:B------:R-:W-:-:S04]  /*38d0*/  IMAD.WIDE.U32 R128, R129, 0x8, R142 ;  /* 0x0000000881807825 */ /* 0x000fc800078e008e */
[----:B------:R-:W-:Y:S01]  /*38e0*/  FADD.FTZ R237, R192, -R237 ;  /* 0x800000edc0ed7221 */ /* 0x000fe20000010000 */
[----:B------:R-:W-:Y:S01]  /*38f0*/  STG.E.64 desc[UR6][R140.64], R138 ;  /* 0x0000008a8c007986 */ /* 0x000fe2000c101b06 */
[----:B------:R-:W-:Y:S01]  /*3900*/  FMUL.FTZ R150, R172, R189 ;  /* 0x000000bdac967220 */ /* 0x000fe20000410000 */
[----:B------:R-:W-:-:S04]  /*3910*/  IMAD.WIDE.U32 R72, R149, 0x8, R142 ;  /* 0x0000000895487825 */ /* 0x000fc800078e008e */
[----:B------:R-:W-:Y:S01]  /*3920*/  FMUL.FTZ R149, R172, R227 ;  /* 0x000000e3ac957220 */ /* 0x000fe20000410000 */
[----:B------:R-:W-:Y:S01]  /*3930*/  FADD.FTZ R199, R190, -R199 ;  /* 0x800000c7bec77221 */ /* 0x000fe20000010000 */
[----:B------:R0:W-:Y:S01]  /*3940*/  STG.E.64 desc[UR6][R136.64], R134 ;  /* 0x0000008688007986 */ /* 0x0001e2000c101b06 */
[----:B------:R-:W-:-:S04]  /*3950*/  IMAD.WIDE.U32 R70, R151, 0x8, R142 ;  /* 0x0000000897467825 */ /* 0x000fc800078e008e */
[C---:B------:R-:W-:Y:S01]  /*3960*/  FMUL.FTZ R151, R172.reuse, R225 ;  /* 0x000000e1ac977220 */ /* 0x040fe20000410000 */
[C---:B------:R-:W-:Y:S01]  /*3970*/  FMUL.FTZ R153, R172.reuse, R193 ;  /* 0x000000c1ac997220 */ /* 0x040fe20000410000 */
[----:B------:R-:W-:Y:S01]  /*3980*/  FMUL.FTZ R152, R172, R215 ;  /* 0x000000d7ac987220 */ /* 0x000fe20000410000 */
[----:B------:R-:W-:-:S04]  /*3990*/  IMAD.WIDE.U32 R60, R155, 0x8, R142 ;  /* 0x000000089b3c7825 */ /* 0x000fc800078e008e */
[----:B------:R-:W-:Y:S01]  /*39a0*/  FADD.FTZ R211, R211, -R178 ;  /* 0x800000b2d3d37221 */ /* 0x000fe20000010000 */
[----:B------:R-:W-:Y:S01]  /*39b0*/  FADD.FTZ R203, R188, -R203 ;  /* 0x800000cbbccb7221 */ /* 0x000fe20000010000 */
[----:B------:R1:W-:Y:S01]  /*39c0*/  STG.E.64 desc[UR6][R132.64], R130 ;  /* 0x0000008284007986 */ /* 0x0003e2000c101b06 */
[C---:B------:R-:W-:Y:S01]  /*39d0*/  FMUL.FTZ R155, R172.reuse, R195 ;  /* 0x000000c3ac9b7220 */ /* 0x040fe20000410000 */
[----:B------:R-:W-:Y:S01]  /*39e0*/  FMUL.FTZ R154, R172, R223 ;  /* 0x000000dfac9a7220 */ /* 0x000fe20000410000 */
[----:B------:R-:W-:Y:S01]  /*39f0*/  FADD.FTZ R213, R213, -R180 ;  /* 0x800000b4d5d57221 */ /* 0x000fe20000010000 */
[----:B------:R-:W-:Y:S01]  /*3a00*/  FADD.FTZ R205, R186, -R205 ;  /* 0x800000cdbacd7221 */ /* 0x000fe20000010000 */
[----:B------:R2:W-:Y:S01]  /*3a10*/  STG.E.64 desc[UR6][R128.64], R126 ;  /* 0x0000007e80007986 */ /* 0x0005e2000c101b06 */
[C---:B0-----:R-:W-:Y:S01]  /*3a20*/  FMUL.FTZ R135, R172.reuse, R197 ;  /* 0x000000c5ac877220 */ /* 0x041fe20000410000 */
[----:B------:R-:W-:Y:S01]  /*3a30*/  FMUL.FTZ R134, R172, R221 ;  /* 0x000000ddac867220 */ /* 0x000fe20000410000 */
[----:B------:R-:W-:Y:S01]  /*3a40*/  FADD.FTZ R209, R184, -R209 ;  /* 0x800000d1b8d17221 */ /* 0x000fe20000010000 */
[----:B------:R-:W-:Y:S01]  /*3a50*/  FADD.FTZ R207, R182, -R207 ;  /* 0x800000cfb6cf7221 */ /* 0x000fe20000010000 */
[----:B------:R0:W-:Y:S01]  /*3a60*/  STG.E.64 desc[UR6][R68.64], R148 ;  /* 0x0000009444007986 */ /* 0x0001e2000c101b06 */
[----:B------:R-:W-:Y:S01]  /*3a70*/  IMAD.WIDE.U32 R66, R173, 0x8, R142 ;  /* 0x00000008ad427825 */ /* 0x000fe200078e008e */
[----:B------:R-:W-:-:S02]  /*3a80*/  ULDC UR4, c[0x0][0x214] ;  /* 0x0000850000047ab9 */ /* 0x000fc40000000800 */
[----:B------:R-:W-:Y:S01]  /*3a90*/  STG.E.64 desc[UR6][R124.64], R150 ;  /* 0x000000967c007986 */ /* 0x000fe2000c101b06 */
[----:B------:R-:W-:-:S04]  /*3aa0*/  IMAD.WIDE.U32 R64, R175, 0x8, R142 ;  /* 0x00000008af407825 */ /* 0x000fc800078e008e */
[C---:B-1----:R-:W-:Y:S01]  /*3ab0*/  FMUL.FTZ R131, R172.reuse, R203 ;  /* 0x000000cbac837220 */ /* 0x042fe20000410000 */
[C---:B------:R-:W-:Y:S01]  /*3ac0*/  FMUL.FTZ R130, R172.reuse, R211 ;  /* 0x000000d3ac827220 */ /* 0x040fe20000410000 */
[----:B------:R1:W-:Y:S01]  /*3ad0*/  STG.E.64 desc[UR6][R74.64], R152 ;  /* 0x000000984a007986 */ /* 0x0003e2000c101b06 */
[C---:B--2---:R-:W-:Y:S01]  /*3ae0*/  FMUL.FTZ R127, R172.reuse, R237 ;  /* 0x000000edac7f7220 */ /* 0x044fe20000410000 */
[C---:B------:R-:W-:Y:S01]  /*3af0*/  FMUL.FTZ R126, R172.reuse, R219 ;  /* 0x000000dbac7e7220 */ /* 0x040fe20000410000 */
[C---:B------:R-:W-:Y:S01]  /*3b00*/  FMUL.FTZ R129, R172.reuse, R199 ;  /* 0x000000c7ac817220 */ /* 0x040fe20000410000 */
[C---:B------:R-:W-:Y:S01]  /*3b10*/  FMUL.FTZ R128, R172.reuse, R217 ;  /* 0x000000d9ac807220 */ /* 0x040fe20000410000 */
[--C-:B------:R-:W-:Y:S01]  /*3b20*/  IMAD.WIDE.U32 R62, R179, 0x8, R142.reuse ;  /* 0x00000008b33e7825 */ /* 0x100fe200078e008e */
[----:B------:R2:W-:Y:S03]  /*3b30*/  STG.E.64 desc[UR6][R72.64], R154 ;  /* 0x0000009a48007986 */ /* 0x0005e6000c101b06 */
[C---:B0-----:R-:W-:Y:S01]  /*3b40*/  FMUL.FTZ R69, R172.reuse, R205 ;  /* 0x000000cdac457220 */ /* 0x041fe20000410000 */
[----:B------:R-:W-:Y:S01]  /*3b50*/  FMUL.FTZ R68, R172, R213 ;  /* 0x000000d5ac447220 */ /* 0x000fe20000410000 */
[----:B------:R-:W-:Y:S01]  /*3b60*/  IMAD.WIDE.U32 R142, R177, 0x8, R142 ;  /* 0x00000008b18e7825 */ /* 0x000fe200078e008e */
[----:B------:R2:W-:Y:S01]  /*3b70*/  STG.E.64 desc[UR6][R70.64], R134 ;  /* 0x0000008646007986 */ /* 0x0005e2000c101b06 */
[----:B------:R-:W-:-:S02]  /*3b80*/  ISETP.GE.AND P0, PT, R7, UR4, PT ;  /* 0x0000000407007c0c */ /* 0x000fc4000bf06270 */
[----:B------:R-:W-:Y:S01]  /*3b90*/  SEL R132, RZ, 0x1, P1 ;  /* 0x00000001ff847807 */ /* 0x000fe20000800000 */
[C---:B-1----:R-:W-:Y:S01]  /*3ba0*/  FMUL.FTZ R75, R172.reuse, R207 ;  /* 0x000000cfac4b7220 */ /* 0x042fe20000410000 */
[----:B------:R-:W-:Y:S01]  /*3bb0*/  FMUL.FTZ R74, R172, R209 ;  /* 0x000000d1ac4a7220 */ /* 0x000fe20000410000 */
[----:B------:R2:W-:Y:S04]  /*3bc0*/  STG.E.64 desc[UR6][R60.64], R126 ;  /* 0x0000007e3c007986 */ /* 0x0005e8000c101b06 */
        /* <DEDUP_REMOVED lines=56> */
.L_x_962:
[----:B------:R-:W0:Y:S01]  /*3f50*/  LDC.64 R86, c[0x0][0x270] ;  /* 0x00009c00ff567b82 */ /* 0x000e220000000a00 */
[----:B------:R-:W-:-:S05]  /*3f60*/  IMAD R181, R181, 0x3c00, R4 ;  /* 0x00003c00b5b57824 */ /* 0x000fca00078e0204 */
[C---:B------:R-:W-:Y:S02]  /*3f70*/  IADD3 R7, R181.reuse, 0x400, RZ ;  /* 0x00000400b5077810 */ /* 0x040fe40007ffe0ff */
[----:B------:R-:W1:Y:S01]  /*3f80*/  LDC.64 R88, c[0x0][0x278] ;  /* 0x00009e00ff587b82 */ /* 0x000e620000000a00 */
[C---:B-----5:R-:W-:Y:S02]  /*3f90*/  IADD3 R37, R181.reuse, 0x800, RZ ;  /* 0x00000800b5257810 */ /* 0x060fe40007ffe0ff */
[C---:B------:R-:W-:Y:S02]  /*3fa0*/  IADD3 R41, R181.reuse, 0xc00, RZ ;  /* 0x00000c00b5297810 */ /* 0x040fe40007ffe0ff */
[C---:B------:R-:W-:Y:S02]  /*3fb0*/  IADD3 R45, R181.reuse, 0x1000, RZ ;  /* 0x00001000b52d7810 */ /* 0x040fe40007ffe0ff */
[C---:B------:R-:W-:Y:S02]  /*3fc0*/  IADD3 R49, R181.reuse, 0x1400, RZ ;  /* 0x00001400b5317810 */ /* 0x040fe40007ffe0ff */
[----:B------:R-:W-:-:S02]  /*3fd0*/  IADD3 R53, R181, 0x1800, RZ ;  /* 0x00001800b5357810 */ /* 0x000fc40007ffe0ff */
[C---:B--2---:R-:W-:Y:S02]  /*3fe0*/  IADD3 R61, R181.reuse, 0x1c00, RZ ;  /* 0x00001c00b53d7810 */ /* 0x044fe40007ffe0ff */
        /* <DEDUP_REMOVED lines=68> */
.L_x_963:
[----:B------:R-:W-:Y:S01]  /*4430*/  HFMA2.MMA R72, -RZ, RZ, 0, 9.5367431640625e-07 ;  /* 0x00000010ff487435 */ /* 0x000fe200000001ff */
[----:B------:R-:W-:Y:S02]  /*4440*/  MOV R73, R60 ;  /* 0x0000003c00497202 */ /* 0x000fe40000000f00 */
[----:B------:R-:W-:Y:S02]  /*4450*/  MOV R75, 0x1f ;  /* 0x0000001f004b7802 */ /* 0x000fe40000000f00 */
[----:B------:R-:W-:-:S07]  /*4460*/  MOV R68, 0xffffffff ;  /* 0xffffffff00447802 */ /* 0x000fce0000000f00 */
[----:B------:R-:W-:Y:S05]  /*4470*/  WARPSYNC.COLLECTIVE R68, `(.L_x_969) ;  /* 0x0000000044087348 */ /* 0x000fea0003c00000 */
[----:B------:R0:W1:Y:S02]  /*4480*/  SHFL.DOWN P0, R70, R73, R72, R75 ;  /* 0x0800004849467389 */ /* 0x000064000000004b */
[----:B01----:R-:W-:Y:S01]  /*4490*/  ENDCOLLECTIVE ;  /* 0x000000000000791b */ /* 0x003fe20003800000 */
.L_x_969:
[----:B------:R-:W-:Y:S02]  /*44a0*/  MOV R73, R62 ;  /* 0x0000003e00497202 */ /* 0x000fe40000000f00 */
[----:B------:R-:W-:-:S07]  /*44b0*/  MOV R65, R70 ;  /* 0x0000004600417202 */ /* 0x000fce0000000f00 */
[----:B------:R-:W-:Y:S05]  /*44c0*/  WARPSYNC.COLLECTIVE R68, `(.L_x_970) ;  /* 0x0000000044087348 */ /* 0x000fea0003c00000 */
[----:B------:R0:W1:Y:S02]  /*44d0*/  SHFL.DOWN P0, R70, R73, R72, R75 ;  /* 0x0800004849467389 */ /* 0x000064000000004b */
[----:B01----:R-:W-:Y:S01]  /*44e0*/  ENDCOLLECTIVE ;  /* 0x000000000000791b */ /* 0x003fe20003800000 */
.L_x_970:
[----:B------:R-:W-:Y:S01]  /*44f0*/  FADD.FTZ R65, R60, R65 ;  /* 0x000000413c417221 */ /* 0x000fe20000010000 */
[----:B------:R-:W-:-:S04]  /*4500*/  HFMA2.MMA R72, -RZ, RZ, 0, 4.76837158203125e-07 ;  /* 0x00000008ff487435 */ /* 0x000fc800000001ff */
[----:B------:R-:W-:Y:S02]  /*4510*/  MOV R73, R65 ;  /* 0x0000004100497202 */ /* 0x000fe40000000f00 */
[----:B------:R-:W-:-:S07]  /*4520*/  MOV R67, R70 ;  /* 0x0000004600437202 */ /* 0x000fce0000000f00 */
[----:B------:R-:W-:Y:S05]  /*4530*/  WARPSYNC.COLLECTIVE R68, `(.L_x_971) ;  /* 0x0000000044087348 */ /* 0x000fea0003c00000 */
[----:B------:R0:W1:Y:S02]  /*4540*/  SHFL.DOWN P0, R70, R73, R72, R75 ;  /* 0x0800004849467389 */ /* 0x000064000000004b */
[----:B01----:R-:W-:Y:S01]  /*4550*/  ENDCOLLECTIVE ;  /* 0x000000000000791b */ /* 0x003fe20003800000 */
.L_x_971:
[----:B------:R-:W-:-:S05]  /*4560*/  FADD.FTZ R67, R62, R67 ;  /* 0x000000433e437221 */ /* 0x000fca0000010000 */
[----:B------:R-:W-:Y:S02]  /*4570*/  MOV R73, R67 ;  /* 0x0000004300497202 */ /* 0x000fe40000000f00 */
[----:B------:R-:W-:-:S07]  /*4580*/  MOV R64, R70 ;  /* 0x0000004600407202 */ /* 0x000fce0000000f00 */
[----:B------:R-:W-:Y:S05]  /*4590*/  WARPSYNC.COLLECTIVE R68, `(.L_x_972) ;  /* 0x0000000044087348 */ /* 0x000fea0003c00000 */
[----:B------:R0:W1:Y:S02]  /*45a0*/  SHFL.DOWN P0, R70, R73, R72, R75 ;  /* 0x0800004849467389 */ /* 0x000064000000004b */
[----:B01----:R-:W-:Y:S01]  /*45b0*/  ENDCOLLECTIVE ;  /* 0x000000000000791b */ /* 0x003fe20003800000 */
.L_x_972:
[----:B------:R-:W-:Y:S01]  /*45c0*/  FADD.FTZ R64, R65, R64 ;  /* 0x0000004041407221 */ /* 0x000fe20000010000 */
[----:B------:R-:W-:-:S04]  /*45d0*/  HFMA2.MMA R72, -RZ, RZ, 0, 2.384185791015625e-07 ;  /* 0x00000004ff487435 */ /* 0x000fc800000001ff */
[----:B------:R-:W-:Y:S02]  /*45e0*/  MOV R73, R64 ;  /* 0x0000004000497202 */ /* 0x000fe40000000f00 */
[----:B------:R-:W-:-:S07]  /*45f0*/  MOV R66, R70 ;  /* 0x0000004600427202 */ /* 0x000fce0000000f00 */
[----:B------:R-:W-:Y:S05]  /*4600*/  WARPSYNC.COLLECTIVE R68, `(.L_x_973) ;  /* 0x0000000044087348 */ /* 0x000fea0003c00000 */
[----:B------:R0:W1:Y:S02]  /*4610*/  SHFL.DOWN P0, R70, R73, R72, R75 ;  /* 0x0800004849467389 */ /* 0x000064000000004b */
[----:B01----:R-:W-:Y:S01]  /*4620*/  ENDCOLLECTIVE ;  /* 0x000000000000791b */ /* 0x003fe20003800000 */
.L_x_973:
[----:B------:R-:W-:-:S05]  /*4630*/  FADD.FTZ R66, R67, R66 ;  /* 0x0000004243427221 */ /* 0x000fca0000010000 */
[----:B------:R-:W-:Y:S02]  /*4640*/  MOV R73, R66 ;  /* 0x0000004200497202 */ /* 0x000fe40000000f00 */
[----:B------:R-:W-:-:S07]  /*4650*/  MOV R69, R70 ;  /* 0x0000004600457202 */ /* 0x000fce0000000f00 */
[----:B------:R-:W-:Y:S05]  /*4660*/  WARPSYNC.COLLECTIVE R68, `(.L_x_974) ;  /* 0x0000000044087348 */ /* 0x000fea0003c00000 */
[----:B------:R0:W1:Y:S02]  /*4670*/  SHFL.DOWN P0, R70, R73, R72, R75 ;  /* 0x0800004849467389 */ /* 0x000064000000004b */
[----:B01----:R-:W-:Y:S01]  /*4680*/  ENDCOLLECTIVE ;  /* 0x000000000000791b */ /* 0x003fe20003800000 */
.L_x_974:
[----:B------:R-:W-:Y:S01]  /*4690*/  FADD.FTZ R69, R64, R69 ;  /* 0x0000004540457221 */ /* 0x000fe20000010000 */
[----:B------:R-:W-:-:S04]  /*46a0*/  HFMA2.MMA R72, -RZ, RZ, 0, 1.1920928955078125e-07 ;  /* 0x00000002ff487435 */ /* 0x000fc800000001ff */
[----:B------:R-:W-:Y:S02]  /*46b0*/  MOV R73, R69 ;  /* 0x0000004500497202 */ /* 0x000fe40000000f00 */
[----:B------:R-:W-:-:S07]  /*46c0*/  MOV R71, R70 ;  /* 0x0000004600477202 */ /* 0x000fce0000000f00 */
[----:B------:R-:W-:Y:S05]  /*46d0*/  WARPSYNC.COLLECTIVE R68, `(.L_x_975) ;  /* 0x0000000044087348 */ /* 0x000fea0003c00000 */
[----:B------:R0:W1:Y:S02]  /*46e0*/  SHFL.DOWN P0, R70, R73, R72, R75 ;  /* 0x0800004849467389 */ /* 0x000064000000004b */
[----:B01----:R-:W-:Y:S01]  /*46f0*/  ENDCOLLECTIVE ;  /* 0x000000000000791b */ /* 0x003fe20003800000 */
.L_x_975:
[----:B------:R-:W-:-:S05]  /*4700*/  FADD.FTZ R71, R66, R71 ;  /* 0x0000004742477221 */ /* 0x000fca0000010000 */
[----:B------:R-:W-:Y:S02]  /*4710*/  MOV R73, R71 ;  /* 0x0000004700497202 */ /* 0x000fe40000000f00 */
[----:B------:R-:W-:-:S07]  /*4720*/  MOV R60, R70 ;  /* 0x00000046003c7202 */ /* 0x000fce0000000f00 */
[----:B------:R-:W-:Y:S05]  /*4730*/  WARPSYNC.COLLECTIVE R68, `(.L_x_976) ;  /* 0x0000000044087348 */ /* 0x000fea0003c00000 */
[----:B------:R0:W1:Y:S02]  /*4740*/  SHFL.DOWN P0, R70, R73, R72, R75 ;  /* 0x0800004849467389 */ /* 0x000064000000004b */
[----:B01----:R-:W-:Y:S01]  /*4750*/  ENDCOLLECTIVE ;  /* 0x000000000000791b */ /* 0x003fe20003800000 */
.L_x_976:
[----:B------:R-:W-:Y:S01]  /*4760*/  FADD.FTZ R60, R69, R60 ;  /* 0x0000003c453c7221 */ /* 0x000fe20000010000 */
[----:B------:R-:W-:-:S04]  /*4770*/  HFMA2.MMA R72, -RZ, RZ, 0, 5.9604644775390625e-08 ;  /* 0x00000001ff487435 */ /* 0x000fc800000001ff */
[----:B------:R-:W-:Y:S02]  /*4780*/  MOV R73, R60 ;  /* 0x0000003c00497202 */ /* 0x000fe40000000f00 */
[----:B------:R-:W-:-:S07]  /*4790*/  MOV R62, R70 ;  /* 0x00000046003e7202 */ /* 0x000fce0000000f00 */
[----:B------:R-:W-:Y:S05]  /*47a0*/  WARPSYNC.COLLECTIVE R68, `(.L_x_977) ;  /* 0x0000000044087348 */ /* 0x000fea0003c00000 */
[----:B------:R0:W1:Y:S02]  /*47b0*/  SHFL.DOWN P0, R70, R73, R72, R75 ;  /* 0x0800004849467389 */ /* 0x000064000000004b */
[----:B01----:R-:W-:Y:S01]  /*47c0*/  ENDCOLLECTIVE ;  /* 0x000000000000791b */ /* 0x003fe20003800000 */
.L_x_977:
[----:B------:R-:W-:-:S05]  /*47d0*/  FADD.FTZ R62, R71, R62 ;  /* 0x0000003e473e7221 */ /* 0x000fca0000010000 */
[----:B------:R-:W-:Y:S02]  /*47e0*/  MOV R73, R62 ;  /* 0x0000003e00497202 */ /* 0x000fe40000000f00 */
[----:B------:R-:W-:-:S07]  /*47f0*/  MOV R65, R70 ;  /* 0x0000004600417202 */ /* 0x000fce0000000f00 */
[----:B------:R-:W-:Y:S05]  /*4800*/  WARPSYNC.COLLECTIVE R68, `(.L_x_978) ;  /* 0x0000000044087348 */ /* 0x000fea0003c00000 */
[----:B------:R0:W1:Y:S02]  /*4810*/  SHFL.DOWN P0, R70, R73, R72, R75 ;  /* 0x0800004849467389 */ /* 0x000064000000004b */
[----:B01----:R-:W-:Y:S01]  /*4820*/  ENDCOLLECTIVE ;  /* 0x000000000000791b */ /* 0x003fe20003800000 */
.L_x_978:
[----:B------:R-:W-:Y:S01]  /*4830*/  MOV R67, R70 ;  /* 0x0000004600437202 */ /* 0x000fe20000000f00 */
[----:B------:R-:W-:Y:S06]  /*4840*/  BRA `(.L_x_979) ;  /* 0xffffffe400347947 */ /* 0x000fec000383ffff */
.L_x_980:
        /* <DEDUP_REMOVED lines=11> */
.L_x_5419:


//--------------------- .text._ZN10layer_norm22ln_bwd_finalize_kernelINS_22Kernel_traits_finalizeILj30720E6__halfS2_S2_fjLj1024ELj4ENS_18Kernel_traits_baseILj30720ES2_S2_S2_fjLj1024EEEEEEEvNS_9BwdParamsE --------------------------
	.section	.text._ZN10layer_norm22ln_bwd_finalize_kernelINS_22Kernel_traits_finalizeILj30720E6__halfS2_S2_fjLj1024ELj4ENS_18Kernel_traits_baseILj30720ES2_S2_S2_fjLj1024EEEEEEEvNS_9BwdParamsE,"ax",@progbits
	.align	128
        .global         _ZN10layer_norm22ln_bwd_finalize_kernelINS_22Kernel_traits_finalizeILj30720E6__halfS2_S2_fjLj1024ELj4ENS_18Kernel_traits_baseILj30720ES2_S2_S2_fjLj1024EEEEEEEvNS_9BwdParamsE
        .type           _ZN10layer_norm22ln_bwd_finalize_kernelINS_22Kernel_traits_finalizeILj30720E6__halfS2_S2_fjLj1024ELj4ENS_18Kernel_traits_baseILj30720ES2_S2_S2_fjLj1024EEEEEEEvNS_9BwdParamsE,@function
        .size           _ZN10layer_norm22ln_bwd_finalize_kernelINS_22Kernel_traits_finalizeILj30720E6__halfS2_S2_fjLj1024ELj4ENS_18Kernel_traits_baseILj30720ES2_S2_S2_fjLj1024EEEEEEEvNS_9BwdParamsE,(.L_x_5420 - _ZN10layer_norm22ln_bwd_finalize_kernelINS_22Kernel_traits_finalizeILj30720E6__halfS2_S2_fjLj1024ELj4ENS_18Kernel_traits_baseILj30720ES2_S2_S2_fjLj1024EEEEEEEvNS_9BwdParamsE)
        .other          _ZN10layer_norm22ln_bwd_finalize_kernelINS_22Kernel_traits_finalizeILj30720E6__halfS2_S2_fjLj1024ELj4ENS_18Kernel_traits_baseILj30720ES2_S2_S2_fjLj1024EEEEEEEvNS_9BwdParamsE,@"STO_CUDA_ENTRY STV_DEFAULT"
_ZN10layer_norm22ln_bwd_finalize_kernelINS_22Kernel_traits_finalizeILj30720E6__halfS2_S2_fjLj1024ELj4ENS_18Kernel_traits_baseILj30720ES2_S2_S2_fjLj1024EEEEEEEvNS_9BwdParamsE:
.text._ZN10layer_norm22ln_bwd_finalize_kernelINS_22Kernel_traits_finalizeILj30720E6__halfS2_S2_fjLj1024ELj4ENS_18Kernel_traits_baseILj30720ES2_S2_S2_fjLj1024EEEEEEEvNS_9BwdParamsE:
        /* <DEDUP_REMOVED lines=25> */
.L_x_992:
        /* <DEDUP_REMOVED lines=28> */
.L_x_985:
        /* <DEDUP_REMOVED lines=33> */
.L_x_984:
[----:B------:R-:W-:Y:S05]  /*0560*/  BSYNC B1 ;  /* 0x0000000000017941 */ /* 0x000fea0003800000 */
.L_x_983:
        /* <DEDUP_REMOVED lines=23> */
.L_x_987:
[----:B------:R-:W-:Y:S05]  /*06e0*/  BSYNC B1 ;  /* 0x0000000000017941 */ /* 0x000fea0003800000 */
.L_x_986:
        /* <DEDUP_REMOVED lines=11> */
.L_x_982:
[----:B------:R-:W-:Y:S05]  /*07a0*/  BSYNC B0 ;  /* 0x0000000000007941 */ /* 0x000fea0003800000 */
.L_x_981:
        /* <DEDUP_REMOVED lines=29> */
.L_x_1003:
[----:B------:R-:W-:Y:S01]  /*0980*/  @!P1 SHF.R.U32.HI R12, RZ, 0x3, R0 ;  /* 0x00000003ff0c9819 */ /* 0x000fe20000011600 */
[----:B---3--:R-:W-:Y:S01]  /*0990*/  FADD.FTZ R14, R9, R14 ;  /* 0x0000000e090e7221 */ /* 0x008fe20000010000 */
[----:B--2---:R-:W-:Y:S02]  /*09a0*/  FADD.FTZ R11, R10, R11 ;  /* 0x0000000b0a0b7221 */ /* 0x004fe40000010000 */
[----:B------:R-:W-:-:S05]  /*09b0*/  @!P1 LOP3.LUT R12, R12, 0x1ffffffc, RZ, 0xc0, !PT ;  /* 0x1ffffffc0c0c9812 */ /* 0x000fca00078ec0ff */
[----:B------:R2:W-:Y:S04]  /*09c0*/  @!P1 STS [R12+UR4+0x2000], R14 ;  /* 0x0020000e0c009988 */ /* 0x0005e80008000804 */
[----:B------:R2:W-:Y:S02]  /*09d0*/  @!P1 STS [R12+UR4+0x2080], R11 ;  /* 0x0020800b0c009988 */ /* 0x0005e40008000804 */
.L_x_988:
        /* <DEDUP_REMOVED lines=14> */
.L_x_991:
[----:B------:R-:W-:Y:S05]  /*0ac0*/  BSYNC B0 ;  /* 0x0000000000007941 */ /* 0x000fea0003800000 */
.L_x_990:
[C---:B------:R-:W-:Y:S02]  /*0ad0*/  ISETP.GT.U32.AND P1, PT, R3.reuse, -0x7801, PT ;  /* 0xffff87ff0300780c */ /* 0x040fe40003f24070 */
[----:B------:R-:W-:Y:S02]  /*0ae0*/  IADD3 R3, R3, 0x7800, RZ ;  /* 0x0000780003037810 */ /* 0x000fe40007ffe0ff */
[----:B------:R-:W-:-:S09]  /*0af0*/  IADD3 R5, R5, 0x3c00, RZ ;  /* 0x00003c0005057810 */ /* 0x000fd20007ffe0ff */
[----:B------:R-:W-:Y:S05]  /*0b00*/  @P1 BRA `(.L_x_992) ;  /* 0xfffffff400a01947 */ /* 0x000fea000383ffff */
[----:B------:R-:W-:Y:S05]  /*0b10*/  EXIT ;  /* 0x000000000000794d */ /* 0x000fea0003800000 */
.L_x_989:
[----:B------:R-:W-:Y:S01]  /*0b20*/  HFMA2.MMA R19, -RZ, RZ, 0, 5.9604644775390625e-08 ;  /* 0x00000001ff137435 */ /* 0x000fe200000001ff */
[----:B---3--:R-:W-:Y:S01]  /*0b30*/  IMAD.MOV.U32 R20, RZ, RZ, R10 ;  /* 0x000000ffff147224 */ /* 0x008fe200078e000a */
[----:B------:R-:W-:Y:S02]  /*0b40*/  MOV R22, 0x1f ;  /* 0x0000001f00167802 */ /* 0x000fe40000000f00 */
[----:B------:R-:W-:-:S07]  /*0b50*/  MOV R17, 0xffffffff ;  /* 0xffffffff00117802 */ /* 0x000fce0000000f00 */
[----:B012---:R-:W-:Y:S05]  /*0b60*/  WARPSYNC.COLLECTIVE R17, `(.L_x_993) ;  /* 0x0000000011087348 */ /* 0x007fea0003c00000 */
[----:B------:R3:W4:Y:S02]  /*0b70*/  SHFL.BFLY P2, R18, R20, R19, R22 ;  /* 0x0c00001314127389 */ /* 0x0007240000040016 */
[----:B01234-:R-:W-:Y:S01]  /*0b80*/  ENDCOLLECTIVE ;  /* 0x000000000000791b */ /* 0x01ffe20003800000 */
.L_x_993:
[----:B------:R-:W-:Y:S01]  /*0b90*/  HFMA2.MMA R19, -RZ, RZ, 0, 1.1920928955078125e-07 ;  /* 0x00000002ff137435 */ /* 0x000fe200000001ff */
[----:B------:R-:W-:-:S04]  /*0ba0*/  IMAD.MOV.U32 R11, RZ, RZ, R18 ;  /* 0x000000ffff0b7224 */ /* 0x000fc800078e0012 */
[----:B------:R-:W-:-:S05]  /*0bb0*/  FADD.FTZ R11, R10, R11 ;  /* 0x0000000b0a0b7221 */ /* 0x000fca0000010000 */
[----:B------:R-:W-:-:S07]  /*0bc0*/  MOV R20, R11 ;  /* 0x0000000b00147202 */ /* 0x000fce0000000f00 */
[----:B------:R-:W-:Y:S05]  /*0bd0*/  WARPSYNC.COLLECTIVE R17, `(.L_x_994) ;  /* 0x0000000011087348 */ /* 0x000fea0003c00000 */
[----:B------:R0:W1:Y:S02]  /*0be0*/  SHFL.BFLY P2, R18, R20, R19, R22 ;  /* 0x0c00001314127389 */ /* 0x0000640000040016 */
[----:B01----:R-:W-:Y:S01]  /*0bf0*/  ENDCOLLECTIVE ;  /* 0x000000000000791b */ /* 0x003fe20003800000 */
.L_x_994:
[----:B------:R-:W-:Y:S01]  /*0c00*/  HFMA2.MMA R19, -RZ, RZ, 0, 2.384185791015625e-07 ;  /* 0x00000004ff137435 */ /* 0x000fe200000001ff */
[----:B------:R-:W-:-:S05]  /*0c10*/  MOV R12, R18 ;  /* 0x00000012000c7202 */ /* 0x000fca0000000f00 */
[----:B------:R-:W-:-:S04]  /*0c20*/  FADD.FTZ R12, R11, R12 ;  /* 0x0000000c0b0c7221 */ /* 0x000fc80000010000 */
[----:B------:R-:W-:-:S07]  /*0c30*/  IMAD.MOV.U32 R20, RZ, RZ, R12 ;  /* 0x000000ffff147224 */ /* 0x000fce00078e000c */
[----:B------:R-:W-:Y:S05]  /*0c40*/  WARPSYNC.COLLECTIVE R17, `(.L_x_995) ;  /* 0x0000000011087348 */ /* 0x000fea0003c00000 */
[----:B------:R0:W1:Y:S02]  /*0c50*/  SHFL.BFLY P2, R18, R20, R19, R22 ;  /* 0x0c00001314127389 */ /* 0x0000640000040016 */
[----:B01----:R-:W-:Y:S01]  /*0c60*/  ENDCOLLECTIVE ;  /* 0x000000000000791b */ /* 0x003fe20003800000 */
.L_x_995:
[----:B------:R-:W-:Y:S01]  /*0c70*/  IMAD.MOV.U32 R19, RZ, RZ, 0x8 ;  /* 0x00000008ff137424 */ /* 0x000fe200078e00ff */
[----:B------:R-:W-:-:S05]  /*0c80*/  MOV R13, R18 ;  /* 0x00000012000d7202 */ /* 0x000fca0000000f00 */
[----:B------:R-:W-:-:S05]  /*0c90*/  FADD.FTZ R13, R12, R13 ;  /* 0x0000000d0c0d7221 */ /* 0x000fca0000010000 */
[----:B------:R-:W-:-:S07]  /*0ca0*/  MOV R20, R13 ;  /* 0x0000000d00147202 */ /* 0x000fce0000000f00 */
[----:B------:R-:W-:Y:S05]  /*0cb0*/  WARPSYNC.COLLECTIVE R17, `(.L_x_996) ;  /* 0x0000000011087348 */ /* 0x000fea0003c00000 */
[----:B------:R0:W1:Y:S02]  /*0cc0*/  SHFL.BFLY P2, R18, R20, R19, R22 ;  /* 0x0c00001314127389 */ /* 0x0000640000040016 */
[----:B01----:R-:W-:Y:S01]  /*0cd0*/  ENDCOLLECTIVE ;  /* 0x000000000000791b */ /* 0x003fe20003800000 */
.L_x_996:
[----:B------:R-:W-:Y:S01]  /*0ce0*/  HFMA2.MMA R19, -RZ, RZ, 0, 9.5367431640625e-07 ;  /* 0x00000010ff137435 */ /* 0x000fe200000001ff */
[----:B------:R-:W-:-:S05]  /*0cf0*/  MOV R10, R18 ;  /* 0x00000012000a7202 */ /* 0x000fca0000000f00 */
[----:B------:R-:W-:-:S05]  /*0d00*/  FADD.FTZ R10, R13, R10 ;  /* 0x0000000a0d0a7221 */ /* 0x000fca0000010000 */
[----:B------:R-:W-:-:S07]  /*0d10*/  MOV R20, R10 ;  /* 0x0000000a00147202 */ /* 0x000fce0000000f00 */
[----:B------:R-:W-:Y:S05]  /*0d20*/  WARPSYNC.COLLECTIVE R17, `(.L_x_997) ;  /* 0x0000000011087348 */ /* 0x000fea0003c00000 */
[----:B------:R0:W1:Y:S02]  /*0d30*/  SHFL.BFLY P2, R18, R20, R19, R22 ;  /* 0x0c00001314127389 */ /* 0x0000640000040016 */
[----:B01----:R-:W-:Y:S01]  /*0d40*/  ENDCOLLECTIVE ;  /* 0x000000000000791b */ /* 0x003fe20003800000 */
.L_x_997:
[----:B------:R-:W-:Y:S01]  /*0d50*/  HFMA2.MMA R19, -RZ, RZ, 0, 5.9604644775390625e-08 ;  /* 0x00000001ff137435 */ /* 0x000fe200000001ff */
[----:B------:R-:W-:Y:S01]  /*0d60*/  MOV R20, R9 ;  /* 0x0000000900147202 */ /* 0x000fe20000000f00 */
[----:B------:R-:W-:-:S09]  /*0d70*/  IMAD.MOV.U32 R11, RZ, RZ, R18 ;  /* 0x000000ffff0b7224 */ /* 0x000fd200078e0012 */
[----:B------:R-:W-:Y:S05]  /*0d80*/  WARPSYNC.COLLECTIVE R17, `(.L_x_998) ;  /* 0x0000000011087348 */ /* 0x000fea0003c00000 */
[----:B------:R0:W1:Y:S02]  /*0d90*/  SHFL.BFLY P2, R18, R20, R19, R22 ;  /* 0x0c00001314127389 */ /* 0x0000640000040016 */
[----:B01----:R-:W-:Y:S01]  /*0da0*/  ENDCOLLECTIVE ;  /* 0x000000000000791b */ /* 0x003fe20003800000 */
.L_x_998:
[----:B------:R-:W-:Y:S01]  /*0db0*/  HFMA2.MMA R19, -RZ, RZ, 0, 1.1920928955078125e-07 ;  /* 0x00000002ff137435 */ /* 0x000fe200000001ff */
[----:B------:R-:W-:-:S05]  /*0dc0*/  MOV R12, R18 ;  /* 0x00000012000c7202 */ /* 0x000fca0000000f00 */
[----:B------:R-:W-:-:S04]  /*0dd0*/  FADD.FTZ R14, R9, R12 ;  /* 0x0000000c090e7221 */ /* 0x000fc80000010000 */
[----:B------:R-:W-:-:S07]  /*0de0*/  IMAD.MOV.U32 R20, RZ, RZ, R14 ;  /* 0x000000ffff147224 */ /* 0x000fce00078e000e */
[----:B------:R-:W-:Y:S05]  /*0df0*/  WARPSYNC.COLLECTIVE R17, `(.L_x_999) ;  /* 0x0000000011087348 */ /* 0x000fea0003c00000 */
[----:B------:R0:W1:Y:S02]  /*0e00*/  SHFL.BFLY P2, R18, R20, R19, R22 ;  /* 0x0c00001314127389 */ /* 0x0000640000040016 */
[----:B01----:R-:W-:Y:S01]  /*0e10*/  ENDCOLLECTIVE ;  /* 0x000000000000791b */ /* 0x003fe20003800000 */
.L_x_999:
[----:B------:R-:W-:Y:S01]  /*0e20*/  IMAD.MOV.U32 R19, RZ, RZ, 0x4 ;  /* 0x00000004ff137424 */ /* 0x000fe200078e00ff */
[----:B------:R-:W-:-:S05]  /*0e30*/  MOV R13, R18 ;  /* 0x00000012000d7202 */ /* 0x000fca0000000f00 */
[----:B------:R-:W-:-:S05]  /*0e40*/  FADD.FTZ R15, R14, R13 ;  /* 0x0000000d0e0f7221 */ /* 0x000fca0000010000 */
[----:B------:R-:W-:-:S07]  /*0e50*/  MOV R20, R15 ;  /* 0x0000000f00147202 */ /* 0x000fce0000000f00 */
[----:B------:R-:W-:Y:S05]  /*0e60*/  WARPSYNC.COLLECTIVE R17, `(.L_x_1000) ;  /* 0x0000000011087348 */ /* 0x000fea0003c00000 */
[----:B------:R0:W1:Y:S02]  /*0e70*/  SHFL.BFLY P2, R18, R20, R19, R22 ;  /* 0x0c00001314127389 */ /* 0x0000640000040016 */
[----:B01----:R-:W-:Y:S01]  /*0e80*/  ENDCOLLECTIVE ;  /* 0x000000000000791b */ /* 0x003fe20003800000 */
.L_x_1000:
[----:B------:R-:W-:Y:S01]  /*0e90*/  HFMA2.MMA R19, -RZ, RZ, 0, 4.76837158203125e-07 ;  /* 0x00000008ff137435 */ /* 0x000fe200000001ff */
[----:B------:R-:W-:-:S05]  /*0ea0*/  MOV R16, R18 ;  /* 0x0000001200107202 */ /* 0x000fca0000000f00 */
[----:B------:R-:W-:-:S05]  /*0eb0*/  FADD.FTZ R16, R15, R16 ;  /* 0x000000100f107221 */ /* 0x000fca0000010000 */
[----:B------:R-:W-:-:S07]  /*0ec0*/  MOV R20, R16 ;  /* 0x0000001000147202 */ /* 0x000fce0000000f00 */
[----:B------:R-:W-:Y:S05]  /*0ed0*/  WARPSYNC.COLLECTIVE R17, `(.L_x_1001) ;  /* 0x0000000011087348 */ /* 0x000fea0003c00000 */
[----:B------:R0:W1:Y:S02]  /*0ee0*/  SHFL.BFLY P2, R18, R20, R19, R22 ;  /* 0x0c00001314127389 */ /* 0x0000640000040016 */
[----:B01----:R-:W-:Y:S01]  /*0ef0*/  ENDCOLLECTIVE ;  /* 0x000000000000791b */ /* 0x003fe20003800000 */
.L_x_1001:
[----:B------:R-:W-:Y:S01]  /*0f00*/  HFMA2.MMA R19, -RZ, RZ, 0, 9.5367431640625e-07 ;  /* 0x00000010ff137435 */ /* 0x000fe200000001ff */
[----:B------:R-:W-:-:S04]  /*0f10*/  IMAD.MOV.U32 R9, RZ, RZ, R18 ;  /* 0x000000ffff097224 */ /* 0x000fc800078e0012 */
[----:B------:R-:W-:-:S05]  /*0f20*/  FADD.FTZ R9, R16, R9 ;  /* 0x0000000910097221 */ /* 0x000fca0000010000 */
[----:B------:R-:W-:-:S07]  /*0f30*/  MOV R20, R9 ;  /* 0x0000000900147202 */ /* 0x000fce0000000f00 */
[----:B------:R-:W-:Y:S05]  /*0f40*/  WARPSYNC.COLLECTIVE R17, `(.L_x_1002) ;  /* 0x0000000011087348 */ /* 0x000fea0003c00000 */
[----:B------:R0:W1:Y:S02]  /*0f50*/  SHFL.BFLY P2, R18, R20, R19, R22 ;  /* 0x0c00001314127389 */ /* 0x0000640000040016 */
[----:B01----:R-:W-:Y:S01]  /*0f60*/  ENDCOLLECTIVE ;  /* 0x000000000000791b */ /* 0x003fe20003800000 */
.L_x_1002:
[----:B------:R-:W-:Y:S01]  /*0f70*/  MOV R14, R18 ;  /* 0x00000012000e7202 */ /* 0x000fe20000000f00 */
[----:B------:R-:W-:Y:S06]  /*0f80*/  BRA `(.L_x_1003) ;  /* 0xfffffff8007c7947 */ /* 0x000fec000383ffff */
.L_x_1004:
        /* <DEDUP_REMOVED lines=15> */
.L_x_5420:


//--------------------- .text._ZN10layer_norm13ln_bwd_kernelINS_13Kernel_traitsI6__halfS2_S2_fjLj30720ELj4ELj1ELj8ELj4ENS_18Kernel_traits_baseILj30720ES2_S2_S2_fjLj256EEEEEEEvNS_9BwdParamsE --------------------------
	.section	.text._ZN10layer_norm13ln_bwd_kernelINS_13Kernel_traitsI6__halfS2_S2_fjLj30720ELj4ELj1ELj8ELj4ENS_18Kernel_traits_baseILj30720ES2_S2_S2_fjLj256EEEEEEEvNS_9BwdParamsE,"ax",@progbits
	.align	128
        .global         _ZN10layer_norm13ln_bwd_kernelINS_13Kernel_traitsI6__halfS2_S2_fjLj30720ELj4ELj1ELj8ELj4ENS_18Kernel_traits_baseILj30720ES2_S2_S2_fjLj256EEEEEEEvNS_9BwdParamsE
        .type           _ZN10layer_norm13ln_bwd_kernelINS_13Kernel_traitsI6__halfS2_S2_fjLj30720ELj4ELj1ELj8ELj4ENS_18Kernel_traits_baseILj30720ES2_S2_S2_fjLj256EEEEEEEvNS_9BwdParamsE,@function
        .size           _ZN10layer_norm13ln_bwd_kernelINS_13Kernel_traitsI6__halfS2_S2_fjLj30720ELj4ELj1ELj8ELj4ENS_18Kernel_traits_baseILj30720ES2_S2_S2_fjLj256EEEEEEEvNS_9BwdParamsE,(.L_x_5421 - _ZN10layer_norm13ln_bwd_kernelINS_13Kernel_traitsI6__halfS2_S2_fjLj30720ELj4ELj1ELj8ELj4ENS_18Kernel_traits_baseILj30720ES2_S2_S2_fjLj256EEEEEEEvNS_9BwdParamsE)
        .other          _ZN10layer_norm13ln_bwd_kernelINS_13Kernel_traitsI6__halfS2_S2_fjLj30720ELj4ELj1ELj8ELj4ENS_18Kernel_traits_baseILj30720ES2_S2_S2_fjLj256EEEEEEEvNS_9BwdParamsE,@"STO_CUDA_ENTRY STV_DEFAULT"
_ZN10layer_norm13ln_bwd_kernelINS_13Kernel_traitsI6__halfS2_S2_fjLj30720ELj4ELj1ELj8ELj4ENS_18Kernel_traits_baseILj30720ES2_S2_S2_fjLj256EEEEEEEvNS_9BwdParamsE:
.text._ZN10layer_norm13ln_bwd_kernelINS_13Kernel_traitsI6__halfS2_S2_fjLj30720ELj4ELj1ELj8ELj4ENS_18Kernel_traits_baseILj30720ES2_S2_S2_fjLj256EEEEEEEvNS_9BwdParamsE:
        /* <DEDUP_REMOVED lines=73> */
[----:B------:R0:W5:Y:S04]  /*0490*/  @P0 LDG.E R45, desc[UR10][R16.64] ;  /* 0x0000000a102d0981 */ /* 0x000168000c1e1900 */
        /* <DEDUP_REMOVED lines=31> */
[----:B--2---:R-:W-:Y:S02]  /*0690*/  CS2R R10, SRZ ;  /* 0x00000000000a7805 */ /* 0x004fe4000001ff00 */
        /* <DEDUP_REMOVED lines=80> */
[----:B------:R-:W-:Y:S01]  /*0ba0*/  CS2R R80, SRZ ;  /* 0x0000000000507805 */ /* 0x000fe2000001ff00 */
[--C-:B--2---:R-:W-:Y:S02]  /*0bb0*/  HADD2.F32 R106, -RZ, R107.reuse.H0_H0 ;  /* 0x2000006bff6a7230 */ /* 0x104fe40000004100 */
[----:B------:R-:W-:Y:S02]  /*0bc0*/  HADD2.F32 R107, -RZ, R107.H1_H1 ;  /* 0x3000006bff6b7230 */ /* 0x000fe40000004100 */
[--C-:B---3--:R-:W-:Y:S02]  /*0bd0*/  HADD2.F32 R108, -RZ, R109.reuse.H0_H0 ;  /* 0x2000006dff6c7230 */ /* 0x108fe40000004100 */
[----:B------:R-:W-:Y:S02]  /*0be0*/  HADD2.F32 R109, -RZ, R109.H1_H1 ;  /* 0x3000006dff6d7230 */ /* 0x000fe40000004100 */
[----:B----4-:R-:W-:-:S02]  /*0bf0*/  HADD2.F32 R110, -RZ, R111.H0_H0 ;  /* 0x2000006fff6e7230 */ /* 0x010fc40000004100 */
[----:B------:R-:W-:Y:S02]  /*0c00*/  HADD2.F32 R111, -RZ, R111.H1_H1 ;  /* 0x3000006fff6f7230 */ /* 0x000fe40000004100 */
[--C-:B------:R-:W-:Y:S02]  /*0c10*/  HADD2.F32 R112, -RZ, R113.reuse.H0_H0 ;  /* 0x20000071ff707230 */ /* 0x100fe40000004100 */
[----:B------:R-:W-:Y:S02]  /*0c20*/  HADD2.F32 R113, -RZ, R113.H1_H1 ;  /* 0x30000071ff717230 */ /* 0x000fe40000004100 */
[--C-:B------:R-:W-:Y:S02]  /*0c30*/  HADD2.F32 R114, -RZ, R115.reuse.H0_H0 ;  /* 0x20000073ff727230 */ /* 0x100fe40000004100 */
[----:B------:R-:W-:Y:S02]  /*0c40*/  HADD2.F32 R115, -RZ, R115.H1_H1 ;  /* 0x30000073ff737230 */ /* 0x000fe40000004100 */
[----:B------:R-:W-:-:S02]  /*0c50*/  HADD2.F32 R116, -RZ, R117.H0_H0 ;  /* 0x20000075ff747230 */ /* 0x000fc40000004100 */
        /* <DEDUP_REMOVED lines=18> */
[----:B------:R-:W-:-:S07]  /*0d80*/  HADD2.F32 R147, -RZ, R147.H1_H1 ;  /* 0x30000093ff937230 */ /* 0x000fce0000004100 */
.L_x_1011:
[----:B------:R-:W-:Y:S01]  /*0d90*/  ULDC.64 UR6, c[0x0][0x228] ;  /* 0x00008a0000067ab9 */ /* 0x000fe20000000a00 */
[----:B------:R-:W-:Y:S01]  /*0da0*/  ULDC.64 UR4, c[0x0][0x228] ;  /* 0x00008a0000047ab9 */ /* 0x000fe20000000a00 */
[----:B------:R-:W-:Y:S01]  /*0db0*/  ISETP.NE.U32.AND P0, PT, RZ, UR6, PT ;  /* 0x00000006ff007c0c */ /* 0x000fe2000bf05070 */
[----:B------:R-:W-:Y:S01]  /*0dc0*/  UISETP.NE.U32.AND UP0, UPT, UR6, URZ, UPT ;  /* 0x0000003f0600728c */ /* 0x000fe2000bf05070 */
[----:B-1----:R-:W-:Y:S01]  /*0dd0*/  IMAD R131, R7, 0x3c00, R4 ;  /* 0x00003c0007837824 */ /* 0x002fe200078e0204 */
[----:B------:R-:W0:Y:S01]  /*0de0*/  LDC.64 R60, c[0x0][0x238] ;  /* 0x00008e00ff3c7b82 */ /* 0x000e220000000a00 */
[----:B------:R-:W-:Y:S01]  /*0df0*/  ISETP.NE.AND.EX P0, PT, RZ, UR7, PT, P0 ;  /* 0x00000007ff007c0c */ /* 0x000fe2000bf05300 */
[----:B------:R-:W-:Y:S01]  /*0e00*/  UISETP.NE.AND.EX UP0, UPT, UR7, URZ, UPT, UP0 ;  /* 0x0000003f0700728c */ /* 0x000fe2000bf05300 */
[----:B------:R-:W-:Y:S02]  /*0e10*/  UMOV UR6, UR4 ;  /* 0x0000000400067c82 */ /* 0x000fe40008000000 */
[----:B------:R-:W-:Y:S01]  /*0e20*/  UMOV UR7, UR5 ;  /* 0x0000000500077c82 */ /* 0x000fe20008000000 */
[----:B------:R-:W-:Y:S01]  /*0e30*/  UMOV UR8, UR4 ;  /* 0x0000000400087c82 */ /* 0x000fe20008000000 */
[----:B------:R-:W-:-:S06]  /*0e40*/  UMOV UR9, UR5 ;  /* 0x0000000500097c82 */ /* 0x000fcc0008000000 */
[----:B------:R-:W-:Y:S01]  /*0e50*/  @!UP0 ULDC.64 UR6, c[0x0][0x220] ;  /* 0x0000880000068ab9 */ /* 0x000fe20000000a00 */
[----:B------:R-:W1:Y:S01]  /*0e60*/  @!P0 LDC.64 R64, c[0x0][0x230] ;  /* 0x00008c00ff408b82 */ /* 0x000e620000000a00 */
[C---:B------:R-:W-:Y:S01]  /*0e70*/  LEA R66, P1, R131.reuse, UR6, 0x2 ;  /* 0x0000000683427c11 */ /* 0x040fe2000f8210ff */
[----:B------:R-:W-:Y:S01]  /*0e80*/  @!UP0 ULDC UR8, c[0x0][0x220] ;  /* 0x0000880000088ab9 */ /* 0x000fe20000000800 */
[----:B------:R-:W-:Y:S02]  /*0e90*/  @!UP0 ULDC UR9, c[0x0][0x224] ;  /* 0x0000890000098ab9 */ /* 0x000fe40000000800 */
[C---:B------:R-:W-:Y:S02]  /*0ea0*/  LEA.HI.X R67, R131.reuse, UR7, RZ, 0x2, P1 ;  /* 0x0000000783437c11 */ /* 0x040fe400088f14ff */
[----:B------:R-:W-:Y:S01]  /*0eb0*/  MOV R62, UR8 ;  /* 0x00000008003e7c02 */ /* 0x000fe20008000f00 */
[----:B------:R-:W-:Y:S01]  /*0ec0*/  UMOV UR8, UR4 ;  /* 0x0000000400087c82 */ /* 0x000fe20008000000 */
[----:B------:R-:W-:Y:S01]  /*0ed0*/  MOV R63, UR9 ;  /* 0x00000009003f7c02 */ /* 0x000fe20008000f00 */
[----:B------:R-:W-:Y:S01]  /*0ee0*/  UMOV UR9, UR5 ;  /* 0x0000000500097c82 */ /* 0x000fe20008000000 */
[----:B------:R2:W3:Y:S01]  /*0ef0*/  LDG.E R136, desc[UR10][R66.64] ;  /* 0x0000000a42887981 */ /* 0x0004e2000c1e1900 */
[----:B------:R-:W-:Y:S01]  /*0f00*/  @!UP0 ULDC UR8, c[0x0][0x220] ;  /* 0x0000880000088ab9 */ /* 0x000fe20000000800 */
[----:B------:R-:W-:Y:S01]  /*0f10*/  @!UP0 ULDC UR9, c[0x0][0x224] ;  /* 0x0000890000098ab9 */ /* 0x000fe20000000800 */
[C---:B------:R-:W-:Y:S01]  /*0f20*/  IADD3 R137, R131.reuse, 0x400, RZ ;  /* 0x0000040083897810 */ /* 0x040fe20007ffe0ff */
[----:B------:R-:W-:Y:S01]  /*0f30*/  UMOV UR6, UR4 ;  /* 0x0000000400067c82 */ /* 0x000fe20008000000 */
[----:B------:R-:W-:Y:S01]  /*0f40*/  MOV R68, UR8 ;  /* 0x0000000800447c02 */ /* 0x000fe20008000f00 */
[----:B------:R-:W-:Y:S01]  /*0f50*/  UMOV UR7, UR5 ;  /* 0x0000000500077c82 */ /* 0x000fe20008000000 */
[----:B------:R-:W-:Y:S01]  /*0f60*/  MOV R69, UR9 ;  /* 0x0000000900457c02 */ /* 0x000fe20008000f00 */
[----:B------:R-:W-:Y:S01]  /*0f70*/  @!UP0 ULDC UR6, c[0x0][0x220] ;  /* 0x0000880000068ab9 */ /* 0x000fe20000000800 */
[----:B------:R-:W-:Y:S01]  /*0f80*/  IADD3 R133, R131, 0xc00, RZ ;  /* 0x00000c0083857810 */ /* 0x000fe20007ffe0ff */
[----:B------:R-:W-:Y:S01]  /*0f90*/  @!UP0 ULDC UR7, c[0x0][0x224] ;  /* 0x0000890000078ab9 */ /* 0x000fe20000000800 */
[----:B------:R-:W-:Y:S01]  /*0fa0*/  @P0 MOV R130, RZ ;  /* 0x000000ff00820202 */ /* 0x000fe20000000f00 */
[----:B------:R-:W-:Y:S01]  /*0fb0*/  IMAD.WIDE.U32 R62, R137, 0x4, R62 ;  /* 0x00000004893e7825 */ /* 0x000fe200078e003e */
[----:B--2---:R-:W-:-:S02]  /*0fc0*/  MOV R66, UR6 ;  /* 0x0000000600427c02 */ /* 0x004fc40008000f00 */
[----:B------:R-:W-:Y:S01]  /*0fd0*/  MOV R67, UR7 ;  /* 0x0000000700437c02 */ /* 0x000fe20008000f00 */
[----:B-1----:R-:W-:Y:S01]  /*0fe0*/  @!P0 IMAD.WIDE R64, R7, 0x4, R64 ;  /* 0x0000000407408825 */ /* 0x002fe200078e0240 */
[----:B------:R-:W-:Y:S01]  /*0ff0*/  IADD3 R135, R131, 0x800, RZ ;  /* 0x0000080083877810 */ /* 0x000fe20007ffe0ff */
[----:B------:R-:W-:Y:S02]  /*1000*/  UMOV UR6, UR4 ;  /* 0x0000000400067c82 */ /* 0x000fe40008000000 */
[----:B------:R-:W-:Y:S01]  /*1010*/  IMAD.WIDE.U32 R68, R133, 0x4, R68 ;  /* 0x0000000485447825 */ /* 0x000fe200078e0044 */
[----:B------:R-:W-:Y:S01]  /*1020*/  UMOV UR7, UR5 ;  /* 0x0000000500077c82 */ /* 0x000fe20008000000 */
[----:B------:R-:W2:Y:S01]  /*1030*/  @!P0 LDG.E R130, desc[UR10][R64.64] ;  /* 0x0000000a40828981 */ /* 0x000ea2000c1e1900 */
[----:B------:R-:W-:Y:S01]  /*1040*/  @!UP0 ULDC UR6, c[0x0][0x220] ;  /* 0x0000880000068ab9 */ /* 0x000fe20000000800 */
[----:B0-----:R-:W-:Y:S01]  /*1050*/  IMAD.WIDE R60, R7, 0x4, R60 ;  /* 0x00000004073c7825 */ /* 0x001fe200078e023c */
[----:B------:R-:W-:Y:S01]  /*1060*/  @!UP0 ULDC UR7, c[0x0][0x224] ;  /* 0x0000890000078ab9 */ /* 0x000fe20000000800 */
[----:B------:R0:W4:Y:S01]  /*1070*/  LDG.E R138, desc[UR10][R62.64] ;  /* 0x0000000a3e8a7981 */ /* 0x000122000c1e1900 */
[----:B------:R-:W-:Y:S01]  /*1080*/  IADD3 R157, R131, 0x1000, RZ ;  /* 0x00001000839d7810 */ /* 0x000fe20007ffe0ff */
[----:B------:R-:W-:-:S02]  /*1090*/  IMAD.WIDE.U32 R66, R135, 0x4, R66 ;  /* 0x0000000487427825 */ /* 0x000fc400078e0042 */
[----:B------:R-:W5:Y:S01]  /*10a0*/  LDG.E R156, desc[UR10][R68.64] ;  /* 0x0000000a449c7981 */ /* 0x000f62000c1e1900 */
[----:B------:R-:W-:Y:S01]  /*10b0*/  UMOV UR8, UR4 ;  /* 0x0000000400087c82 */ /* 0x000fe20008000000 */
[----:B------:R-:W-:Y:S02]  /*10c0*/  UMOV UR9, UR5 ;  /* 0x0000000500097c82 */ /* 0x000fe40008000000 */
[----:B------:R1:W5:Y:S01]  /*10d0*/  LDG.E R132, desc[UR10][R60.64] ;  /* 0x0000000a3c847981 */ /* 0x000362000c1e1900 */
[----:B0-----:R-:W-:Y:S02]  /*10e0*/  MOV R62, UR6 ;  /* 0x00000006003e7c02 */ /* 0x001fe40008000f00 */
[----:B------:R-:W-:Y:S01]  /*10f0*/  MOV R63, UR7 ;  /* 0x00000007003f7c02 */ /* 0x000fe20008000f00 */
[----:B------:R-:W5:Y:S01]  /*1100*/  LDG.E R139, desc[UR10][R66.64] ;  /* 0x0000000a428b7981 */ /* 0x000f62000c1e1900 */
[----:B------:R-:W-:Y:S01]  /*1110*/  @!UP0 ULDC UR8, c[0x0][0x220] ;  /* 0x0000880000088ab9 */ /* 0x000fe20000000800 */
[----:B------:R-:W-:Y:S01]  /*1120*/  @!UP0 ULDC UR9, c[0x0][0x224] ;  /* 0x0000890000098ab9 */ /* 0x000fe20000000800 */
[----:B------:R-:W-:Y:S01]  /*1130*/  IADD3 R161, R131, 0x1400, RZ ;  /* 0x0000140083a17810 */ /* 0x000fe20007ffe0ff */
[----:B------:R-:W-:Y:S01]  /*1140*/  IMAD.WIDE.U32 R64, R157, 0x4, R62 ;  /* 0x000000049d407825 */ /* 0x000fe200078e003e */
[----:B------:R-:W-:-:S02]  /*1150*/  MOV R62, UR8 ;  /* 0x00000008003e7c02 */ /* 0x000fc40008000f00 */
[----:B------:R-:W-:Y:S02]  /*1160*/  MOV R63, UR9 ;  /* 0x00000009003f7c02 */ /* 0x000fe40008000f00 */
[----:B------:R0:W5:Y:S01]  /*1170*/  LDG.E R158, desc[UR10][R64.64] ;  /* 0x0000000a409e7981 */ /* 0x000162000c1e1900 */
[----:B------:R-:W-:Y:S01]  /*1180*/  UMOV UR6, UR4 ;  /* 0x0000000400067c82 */ /* 0x000fe20008000000 */
[----:B------:R-:W-:Y:S01]  /*1190*/  UMOV UR7, UR5 ;  /* 0x0000000500077c82 */ /* 0x000fe20008000000 */
[----:B------:R-:W-:Y:S01]  /*11a0*/  @!UP0 ULDC UR6, c[0x0][0x220] ;  /* 0x0000880000068ab9 */ /* 0x000fe20000000800 */
[----:B------:R-:W-:Y:S01]  /*11b0*/  @!UP0 ULDC UR7, c[0x0][0x224] ;  /* 0x0000890000078ab9 */ /* 0x000fe20000000800 */
[----:B-1----:R-:W-:Y:S01]  /*11c0*/  MOV R60, UR6 ;  /* 0x00000006003c7c02 */ /* 0x002fe20008000f00 */
[----:B0-----:R-:W-:Y:S01]  /*11d0*/  IMAD.WIDE.U32 R64, R161, 0x4, R62 ;  /* 0x00000004a1407825 */ /* 0x001fe200078e003e */
[----:B------:R-:W-:Y:S02]  /*11e0*/  MOV R61, UR7 ;  /* 0x00000007003d7c02 */ /* 0x000fe40008000f00 */
[----:B------:R-:W-:-:S02]  /*11f0*/  IADD3 R159, R131, 0x1800, RZ ;  /* 0x00001800839f7810 */ /* 0x000fc40007ffe0ff */
[----:B------:R-:W5:Y:S01]  /*1200*/  LDG.E R164, desc[UR10][R64.64] ;  /* 0x0000000a40a47981 */ /* 0x000f62000c1e1900 */
[----:B------:R-:W-:Y:S02]  /*1210*/  UMOV UR8, UR4 ;  /* 0x0000000400087c82 */ /* 0x000fe40008000000 */
[----:B------:R-:W-:Y:S01]  /*1220*/  IMAD.WIDE.U32 R60, R159, 0x4, R60 ;  /* 0x000000049f3c7825 */ /* 0x000fe200078e003c */
[----:B------:R-:W-:Y:S01]  /*1230*/  UMOV UR9, UR5 ;  /* 0x0000000500097c82 */ /* 0x000fe20008000000 */
[----:B------:R-:W-:Y:S01]  /*1240*/  @!UP0 ULDC UR8, c[0x0][0x220] ;  /* 0x0000880000088ab9 */ /* 0x000fe20000000800 */
[----:B------:R-:W-:Y:S01]  /*1250*/  @!UP0 ULDC UR9, c[0x0][0x224] ;  /* 0x0000890000098ab9 */ /* 0x000fe20000000800 */
[C---:B------:R-:W-:Y:S01]  /*1260*/  IADD3 R165, R131.reuse, 0x1c00, RZ ;  /* 0x00001c0083a57810 */ /* 0x040fe20007ffe0ff */
[----:B------:R0:W5:Y:S01]  /*1270*/  LDG.E R166, desc[UR10][R60.64] ;  /* 0x0000000a3ca67981 */ /* 0x000162000c1e1900 */
[----:B------:R-:W-:Y:S02]  /*1280*/  MOV R62, UR8 ;  /* 0x00000008003e7c02 */ /* 0x000fe40008000f00 */
[----:B------:R-:W-:Y:S01]  /*1290*/  MOV R63, UR9 ;  /* 0x00000009003f7c02 */ /* 0x000fe20008000f00 */
[----:B------:R-:W-:Y:S01]  /*12a0*/  UMOV UR6, UR4 ;  /* 0x0000000400067c82 */ /* 0x000fe20008000000 */
[----:B------:R-:W-:Y:S01]  /*12b0*/  UMOV UR7, UR5 ;  /* 0x0000000500077c82 */ /* 0x000fe20008000000 */
[----:B------:R-:W-:Y:S01]  /*12c0*/  @!UP0 ULDC UR6, c[0x0][0x220] ;  /* 0x0000880000068ab9 */ /* 0x000fe20000000800 */
[----:B------:R-:W-:Y:S01]  /*12d0*/  @!UP0 ULDC UR7, c[0x0][0x224] ;  /* 0x0000890000078ab9 */ /* 0x000fe20000000800 */
[----:B------:R-:W-:Y:S01]  /*12e0*/  IADD3 R163, R131, 0x2000, RZ ;  /* 0x0000200083a37810 */ /* 0x000fe20007ffe0ff */
[----:B------:R-:W-:Y:S01]  /*12f0*/  IMAD.WIDE.U32 R62, R165, 0x4, R62 ;  /* 0x00000004a53e7825 */ /* 0x000fe200078e003e */
[----:B0-----:R-:W-:-:S02]  /*1300*/  MOV R60, UR6 ;  /* 0x00000006003c7c02 */ /* 0x001fc40008000f00 */
[----:B------:R-:W-:Y:S02]  /*1310*/  MOV R61, UR7 ;  /* 0x00000007003d7c02 */ /* 0x000fe40008000f00 */
[----:B------:R0:W5:Y:S01]  /*1320*/  LDG.E R168, desc[UR10][R62.64] ;  /* 0x0000000a3ea87981 */ /* 0x000162000c1e1900 */
[----:B------:R-:W-:Y:S01]  /*1330*/  IMAD.WIDE.U32 R64, R163, 0x4, R60 ;  /* 0x00000004a3407825 */ /* 0x000fe200078e003c */
[----:B------:R-:W-:Y:S01]  /*1340*/  UMOV UR6, UR4 ;  /* 0x0000000400067c82 */ /* 0x000fe20008000000 */
[----:B------:R-:W-:Y:S01]  /*1350*/  UMOV UR7, UR5 ;  /* 0x0000000500077c82 */ /* 0x000fe20008000000 */
[----:B------:R-:W-:Y:S01]  /*1360*/  UMOV UR8, UR4 ;  /* 0x0000000400087c82 */ /* 0x000fe20008000000 */
[----:B------:R-:W-:Y:S01]  /*1370*/  UMOV UR9, UR5 ;  /* 0x0000000500097c82 */ /* 0x000fe20008000000 */
[----:B------:R-:W-:Y:S01]  /*1380*/  @!UP0 ULDC UR6, c[0x0][0x220] ;  /* 0x0000880000068ab9 */ /* 0x000fe20000000800 */
[----:B------:R-:W-:Y:S01]  /*1390*/  @!UP0 ULDC UR7, c[0x0][0x224] ;  /* 0x0000890000078ab9 */ /* 0x000fe20000000800 */
[----:B------:R1:W5:Y:S01]  /*13a0*/  LDG.E R170, desc[UR10][R64.64] ;  /* 0x0000000a40aa7981 */ /* 0x000362000c1e1900 */
[----:B------:R-:W-:Y:S01]  /*13b0*/  @!UP0 ULDC UR8, c[0x0][0x220] ;  /* 0x0000880000088ab9 */ /* 0x000fe20000000800 */
[----:B------:R-:W-:Y:S01]  /*13c0*/  @!UP0 ULDC UR9, c[0x0][0x224] ;  /* 0x0000890000098ab9 */ /* 0x000fe20000000800 */
[----:B0-----:R-:W-:-:S02]  /*13d0*/  MOV R62, UR6 ;  /* 0x00000006003e7c02 */ /* 0x001fc40008000f00 */
[----:B------:R-:W-:Y:S02]  /*13e0*/  MOV R63, UR7 ;  /* 0x00000007003f7c02 */ /* 0x000fe40008000f00 */
[C---:B------:R-:W-:Y:S02]  /*13f0*/  IADD3 R167, R131.reuse, 0x2800, RZ ;  /* 0x0000280083a77810 */ /* 0x040fe40007ffe0ff */
[----:B------:R-:W-:Y:S02]  /*1400*/  MOV R60, UR8 ;  /* 0x00000008003c7c02 */ /* 0x000fe40008000f00 */
[----:B------:R-:W-:Y:S02]  /*1410*/  MOV R61, UR9 ;  /* 0x00000009003d7c02 */ /* 0x000fe40008000f00 */
[----:B------:R-:W-:Y:S01]  /*1420*/  IADD3 R169, R131, 0x2400, RZ ;  /* 0x0000240083a97810 */ /* 0x000fe20007ffe0ff */
[----:B------:R-:W-:Y:S01]  /*1430*/  IMAD.WIDE.U32 R66, R167, 0x4, R62 ;  /* 0x00000004a7427825 */ /* 0x000fe200078e003e */
[----:B------:R-:W-:Y:S01]  /*1440*/  UMOV UR8, UR4 ;  /* 0x0000000400087c82 */ /* 0x000fe20008000000 */
[----:B------:R-:W-:-:S02]  /*1450*/  UMOV UR9, UR5 ;  /* 0x0000000500097c82 */ /* 0x000fc40008000000 */
[----:B-1----:R-:W-:Y:S01]  /*1460*/  IMAD.WIDE.U32 R64, R169, 0x4, R60 ;  /* 0x00000004a9407825 */ /* 0x002fe200078e003c */
[----:B------:R-:W-:Y:S01]  /*1470*/  @!UP0 ULDC UR8, c[0x0][0x220] ;  /* 0x0000880000088ab9 */ /* 0x000fe20000000800 */
[----:B------:R-:W-:Y:S01]  /*1480*/  @!UP0 ULDC UR9, c[0x0][0x224] ;  /* 0x0000890000098ab9 */ /* 0x000fe20000000800 */
[----:B------:R-:W5:Y:S01]  /*1490*/  LDG.E R174, desc[UR10][R66.64] ;  /* 0x0000000a42ae7981 */ /* 0x000f62000c1e1900 */
[----:B------:R-:W-:Y:S02]  /*14a0*/  MOV R60, UR8 ;  /* 0x00000008003c7c02 */ /* 0x000fe40008000f00 */
[----:B------:R-:W-:Y:S01]  /*14b0*/  MOV R61, UR9 ;  /* 0x00000009003d7c02 */ /* 0x000fe20008000f00 */
[----:B------:R0:W5:Y:S01]  /*14c0*/  LDG.E R172, desc[UR10][R64.64] ;  /* 0x0000000a40ac7981 */ /* 0x000162000c1e1900 */
[----:B------:R-:W-:Y:S01]  /*14d0*/  IADD3 R173, R131, 0x2c00, RZ ;  /* 0x00002c0083ad7810 */ /* 0x000fe20007ffe0ff */
[----:B------:R-:W-:Y:S01]  /*14e0*/  UMOV UR6, UR4 ;  /* 0x0000000400067c82 */ /* 0x000fe20008000000 */
[----:B------:R-:W-:Y:S01]  /*14f0*/  UMOV UR7, UR5 ;  /* 0x0000000500077c82 */ /* 0x000fe20008000000 */
[----:B------:R-:W-:Y:S01]  /*1500*/  @!UP0 ULDC UR6, c[0x0][0x220] ;  /* 0x0000880000068ab9 */ /* 0x000fe20000000800 */
[----:B------:R-:W-:Y:S01]  /*1510*/  @!UP0 ULDC UR7, c[0x0][0x224] ;  /* 0x0000890000078ab9 */ /* 0x000fe20000000800 */
[----:B0-----:R-:W-:Y:S01]  /*1520*/  IMAD.WIDE.U32 R64, R173, 0x4, R60 ;  /* 0x00000004ad407825 */ /* 0x001fe200078e003c */
[----:B------:R-:W-:Y:S01]  /*1530*/  MOV R62, UR6 ;  /* 0x00000006003e7c02 */ /* 0x000fe20008000f00 */
[----:B------:R-:W0:Y:S01]  /*1540*/  LDC.64 R60, c[0x0][0x268] ;  /* 0x00009a00ff3c7b82 */ /* 0x000e220000000a00 */
[----:B------:R-:W-:-:S02]  /*1550*/  MOV R63, UR7 ;  /* 0x00000007003f7c02 */ /* 0x000fc40008000f00 */
[----:B------:R-:W-:Y:S01]  /*1560*/  IADD3 R171, R131, 0x3000, RZ ;  /* 0x0000300083ab7810 */ /* 0x000fe20007ffe0ff */
[----:B------:R1:W5:Y:S01]  /*1570*/  LDG.E R176, desc[UR10][R64.64] ;  /* 0x0000000a40b07981 */ /* 0x000362000c1e1900 */
[----:B------:R-:W-:Y:S01]  /*1580*/  UMOV UR6, UR4 ;  /* 0x0000000400067c82 */ /* 0x000fe20008000000 */
[----:B------:R-:W-:Y:S02]  /*1590*/  UMOV UR7, UR5 ;  /* 0x0000000500077c82 */ /* 0x000fe40008000000 */
[----:B------:R-:W-:Y:S01]  /*15a0*/  IMAD.WIDE.U32 R66, R171, 0x4, R62 ;  /* 0x00000004ab427825 */ /* 0x000fe200078e003e */
[----:B------:R-:W-:Y:S01]  /*15b0*/  @!UP0 ULDC UR6, c[0x0][0x220] ;  /* 0x0000880000068ab9 */ /* 0x000fe20000000800 */
[----:B------:R-:W-:Y:S01]  /*15c0*/  @!UP0 ULDC UR7, c[0x0][0x224] ;  /* 0x0000890000078ab9 */ /* 0x000fe20000000800 */
[----:B------:R-:W-:Y:S01]  /*15d0*/  @!UP0 ULDC UR4, c[0x0][0x220] ;  /* 0x0000880000048ab9 */ /* 0x000fe20000000800 */
[----:B------:R-:W-:Y:S01]  /*15e0*/  @!UP0 ULDC UR5, c[0x0][0x224] ;  /* 0x0000890000058ab9 */ /* 0x000fe20000000800 */
[----:B------:R0:W5:Y:S01]  /*15f0*/  LDG.E R178, desc[UR10][R66.64] ;  /* 0x0000000a42b27981 */ /* 0x000162000c1e1900 */
[----:B------:R-:W-:-:S02]  /*1600*/  MOV R62, UR6 ;  /* 0x00000006003e7c02 */ /* 0x000fc40008000f00 */
[----:B------:R-:W-:Y:S02]  /*1610*/  MOV R63, UR7 ;  /* 0x00000007003f7c02 */ /* 0x000fe40008000f00 */
[C---:B------:R-:W-:Y:S02]  /*1620*/  IADD3 R177, R131.reuse, 0x3400, RZ ;  /* 0x0000340083b17810 */ /* 0x040fe40007ffe0ff */
[----:B-1----:R-:W-:Y:S02]  /*1630*/  MOV R64, UR4 ;  /* 0x0000000400407c02 */ /* 0x002fe40008000f00 */
[----:B------:R-:W-:Y:S02]  /*1640*/  MOV R65, UR5 ;  /* 0x0000000500417c02 */ /* 0x000fe40008000f00 */
[----:B------:R-:W-:Y:S01]  /*1650*/  IADD3 R175, R131, 0x3800, RZ ;  /* 0x0000380083af7810 */ /* 0x000fe20007ffe0ff */
[----:B------:R-:W-:-:S04]  /*1660*/  IMAD.WIDE.U32 R62, R177, 0x4, R62 ;  /* 0x00000004b13e7825 */ /* 0x000fc800078e003e */
[----:B------:R-:W-:Y:S01]  /*1670*/  IMAD.WIDE.U32 R64, R175, 0x4, R64 ;  /* 0x00000004af407825 */ /* 0x000fe200078e0040 */
[----:B------:R1:W5:Y:S04]  /*1680*/  LDG.E R180, desc[UR10][R62.64] ;  /* 0x0000000a3eb47981 */ /* 0x000368000c1e1900 */
[----:B------:R1:W5:Y:S01]  /*1690*/  LDG.E R192, desc[UR10][R64.64] ;  /* 0x0000000a40c07981 */ /* 0x000362000c1e1900 */
[----:B0-----:R-:W-:-:S04]  /*16a0*/  IMAD.WIDE.U32 R66, R131, 0x4, R60 ;  /* 0x0000000483427825 */ /* 0x001fc800078e003c */
[--C-:B------:R-:W-:Y:S01]  /*16b0*/  IMAD.WIDE.U32 R70, R137, 0x4, R60.reuse ;  /* 0x0000000489467825 */ /* 0x100fe200078e003c */
[----:B------:R0:W5:Y:S03]  /*16c0*/  LDG.E R186, desc[UR10][R66.64] ;  /* 0x0000000a42ba7981 */ /* 0x000166000c1e1900 */
        /* <DEDUP_REMOVED lines=8> */
[--C-:B-1----:R-:W-:Y:S01]  /*1750*/  IMAD.WIDE.U32 R62, R159, 0x4, R60.reuse ;  /* 0x000000049f3e7825 */ /* 0x102fe200078e003c */
[----:B------:R1:W5:Y:S03]  /*1760*/  LDG.E R190, desc[UR10][R68.64] ;  /* 0x0000000a44be7981 */ /* 0x000366000c1e1900 */
[----:B------:R-:W-:-:S02]  /*1770*/  IMAD.WIDE.U32 R64, R165, 0x4, R60 ;  /* 0x00000004a5407825 */ /* 0x000fc400078e003c */
[----:B------:R-:W5:Y:S02]  /*1780*/  LDG.E R62, desc[UR10][R62.64] ;  /* 0x0000000a3e3e7981 */ /* 0x000f64000c1e1900 */
[--C-:B0-----:R-:W-:Y:S02]  /*1790*/  IMAD.WIDE.U32 R66, R163, 0x4, R60.reuse ;  /* 0x00000004a3427825 */ /* 0x101fe400078e003c */
[----:B------:R-:W5:Y:S02]  /*17a0*/  LDG.E R64, desc[UR10][R64.64] ;  /* 0x0000000a40407981 */ /* 0x000f64000c1e1900 */
[--C-:B------:R-:W-:Y:S02]  /*17b0*/  IMAD.WIDE.U32 R70, R169, 0x4, R60.reuse ;  /* 0x00000004a9467825 */ /* 0x100fe400078e003c */
[----:B------:R0:W5:Y:S02]  /*17c0*/  LDG.E R66, desc[UR10][R66.64] ;  /* 0x0000000a42427981 */ /* 0x000164000c1e1900 */
[----:B------:R-:W-:-:S02]  /*17d0*/  IMAD.WIDE.U32 R74, R167, 0x4, R60 ;  /* 0x00000004a74a7825 */ /* 0x000fc400078e003c */
[----:B------:R-:W5:Y:S02]  /*17e0*/  LDG.E R70, desc[UR10][R70.64] ;  /* 0x0000000a46467981 */ /* 0x000f64000c1e1900 */
[--C-:B------:R-:W-:Y:S02]  /*17f0*/  IMAD.WIDE.U32 R128, R173, 0x4, R60.reuse ;  /* 0x00000004ad807825 */ /* 0x100fe400078e003c */
[----:B------:R0:W5:Y:S02]  /*1800*/  LDG.E R74, desc[UR10][R74.64] ;  /* 0x0000000a4a4a7981 */ /* 0x000164000c1e1900 */
[--C-:B------:R-:W-:Y:S02]  /*1810*/  IMAD.WIDE.U32 R72, R171, 0x4, R60.reuse ;  /* 0x00000004ab487825 */ /* 0x100fe400078e003c */
[----:B------:R-:W5:Y:S02]  /*1820*/  LDG.E R128, desc[UR10][R128.64] ;  /* 0x0000000a80807981 */ /* 0x000f64000c1e1900 */
[----:B-1----:R-:W-:-:S02]  /*1830*/  IMAD.WIDE.U32 R68, R177, 0x4, R60 ;  /* 0x00000004b1447825 */ /* 0x002fc400078e003c */
[----:B------:R1:W5:Y:S02]  /*1840*/  LDG.E R72, desc[UR10][R72.64] ;  /* 0x0000000a48487981 */ /* 0x000364000c1e1900 */
[----:B------:R-:W-:Y:S02]  /*1850*/  IMAD.WIDE.U32 R60, R175, 0x4, R60 ;  /* 0x00000004af3c7825 */ /* 0x000fe400078e003c */
[----:B------:R5:W5:Y:S04]  /*1860*/  LDG.E R68, desc[UR10][R68.64] ;  /* 0x0000000a44447981 */ /* 0x000b68000c1e1900 */
[----:B------:R5:W5:Y:S01]  /*1870*/  LDG.E R60, desc[UR10][R60.64] ;  /* 0x0000000a3c3c7981 */ /* 0x000b62000c1e1900 */
[----:B------:R-:W3:Y:S08]  /*1880*/  @P0 MUFU.RCP R160, R106 ;  /* 0x0000006a00a00308 */ /* 0x000ef00000001000 */
[----:B------:R-:W3:Y:S01]  /*1890*/  @P0 MUFU.RCP R162, R107 ;  /* 0x0000006b00a20308 */ /* 0x000ee20000001000 */
[----:B------:R-:W-:-:S07]  /*18a0*/  LOP3.LUT P1, RZ, R134, 0xff, RZ, 0xc0, !PT ;  /* 0x000000ff86ff7812 */ /* 0x000fce000782c0ff */
[----:B0-----:R-:W0:Y:S08]  /*18b0*/  @P0 MUFU.RCP R67, R108 ;  /* 0x0000006c00430308 */ /* 0x001e300000001000 */
[----:B------:R-:W0:Y:S08]  /*18c0*/  @P0 MUFU.RCP R75, R112 ;  /* 0x00000070004b0308 */ /* 0x000e300000001000 */
[----:B------:R-:W0:Y:S08]  /*18d0*/  @P0 MUFU.RCP R71, R110 ;  /* 0x0000006e00470308 */ /* 0x000e300000001000 */
[----:B------:R-:W0:Y:S08]  /*18e0*/  @P0 MUFU.RCP R194, R109 ;  /* 0x0000006d00c20308 */ /* 0x000e300000001000 */
[----:B-1----:R-:W1:Y:S01]  /*18f0*/  @P0 MUFU.RCP R73, R114 ;  /* 0x0000007200490308 */ /* 0x002e620000001000 */
[----:B---3--:R-:W-:-:S02]  /*1900*/  HADD2.F32 R65, -RZ, R136.H0_H0 ;  /* 0x20000088ff417230 */ /* 0x008fc40000004100 */
[----:B------:R-:W-:-:S03]  /*1910*/  HADD2.F32 R183, -RZ, R136.H1_H1 ;  /* 0x30000088ffb77230 */ /* 0x000fc60000004100 */
[----:B------:R-:W-:Y:S02]  /*1920*/  @P0 FADD.FTZ R63, -R6, R65 ;  /* 0x00000041063f0221 */ /* 0x000fe40000010100 */
[----:B------:R-:W-:Y:S02]  /*1930*/  @P0 FADD.FTZ R181, -R8, R183 ;  /* 0x000000b708b50221 */ /* 0x000fe40000010100 */
[----:B------:R-:W-:Y:S02]  /*1940*/  @P0 FMUL.FTZ R134, R63, R160 ;  /* 0x000000a03f860220 */ /* 0x000fe40000410000 */
[----:B------:R-:W-:Y:S01]  /*1950*/  @P0 FMUL.FTZ R181, R181, R162 ;  /* 0x000000a2b5b50220 */ /* 0x000fe20000410000 */
[----:B------:R-:W3:Y:S01]  /*1960*/  @P0 MUFU.RCP R196, R111 ;  /* 0x0000006f00c40308 */ /* 0x000ee20000001000 */
[--C-:B--2---:R-:W-:Y:S01]  /*1970*/  @!P0 FADD.FTZ R63, R65, -R130.reuse ;  /* 0x80000082413f8221 */ /* 0x104fe20000010000 */
[----:B------:R-:W-:Y:S01]  /*1980*/  @!P0 FADD.FTZ R65, R183, -R130 ;  /* 0x80000082b7418221 */ /* 0x000fe20000010000 */
[----:B----4-:R-:W-:-:S02]  /*1990*/  HADD2.F32 R160, -RZ, R138.H0_H0 ;  /* 0x2000008affa07230 */ /* 0x010fc40000004100 */
[----:B-----5:R-:W-:-:S03]  /*19a0*/  HADD2.F32 R189, -RZ, R156.H0_H0 ;  /* 0x2000009cffbd7230 */ /* 0x020fc60000004100 */
[----:B------:R-:W-:Y:S01]  /*19b0*/  @P0 FADD.FTZ R136, -R9, R160 ;  /* 0x000000a009880221 */ /* 0x000fe20000010100 */
[----:B------:R-:W-:Y:S01]  /*19c0*/  @!P0 FMUL.FTZ R181, R132, R65 ;  /* 0x0000004184b58220 */ /* 0x000fe20000410000 */
[----:B------:R-:W-:Y:S01]  /*19d0*/  @!P0 FADD.FTZ R65, R160, -R130 ;  /* 0x80000082a0418221 */ /* 0x000fe20000010000 */
[----:B------:R-:W-:Y:S01]  /*19e0*/  @P0 FADD.FTZ R160, -R13, R189 ;  /* 0x000000bd0da00221 */ /* 0x000fe20000010100 */
[--C-:B------:R-:W-:Y:S01]  /*19f0*/  HADD2.F32 R162, -RZ, R139.reuse.H0_H0 ;  /* 0x2000008bffa27230 */ /* 0x100fe20000004100 */
[----:B------:R-:W2:Y:S01]  /*1a00*/  @P0 MUFU.RCP R129, R117 ;  /* 0x0000007500810308 */ /* 0x000ea20000001000 */
[----:B------:R-:W-:Y:S02]  /*1a10*/  HADD2.F32 R185, -RZ, R138.H1_H1 ;  /* 0x3000008affb97230 */ /* 0x000fe40000004100 */
[----:B0-----:R-:W-:Y:S01]  /*1a20*/  @P0 FMUL.FTZ R136, R136, R67 ;  /* 0x0000004388880220 */ /* 0x001fe20000410000 */
[----:B------:R-:W-:Y:S01]  /*1a30*/  @!P0 FMUL.FTZ R136, R132, R65 ;  /* 0x0000004184888220 */ /* 0x000fe20000410000 */
[----:B------:R-:W-:Y:S01]  /*1a40*/  @P0 FADD.FTZ R138, -R11, R162 ;  /* 0x000000a20b8a0221 */ /* 0x000fe20000010100 */
[----:B------:R-:W-:Y:S01]  /*1a50*/  @P0 FMUL.FTZ R160, R160, R75 ;  /* 0x0000004ba0a00220 */ /* 0x000fe20000410000 */
[----:B------:R-:W-:Y:S01]  /*1a60*/  @!P0 FADD.FTZ R65, R162, -R130 ;  /* 0x80000082a2418221 */ /* 0x000fe20000010000 */
[----:B------:R-:W-:Y:S01]  /*1a70*/  HADD2.F32 R75, -RZ, R158.H0_H0 ;  /* 0x2000009eff4b7230 */ /* 0x000fe20000004100 */
[----:B------:R-:W0:Y:S01]  /*1a80*/  @P0 MUFU.RCP R198, R113 ;  /* 0x0000007100c60308 */ /* 0x000e220000001000 */
[----:B------:R-:W-:Y:S01]  /*1a90*/  @P0 FMUL.FTZ R138, R138, R71 ;  /* 0x000000478a8a0220 */ /* 0x000fe20000410000 */
[----:B------:R-:W-:Y:S01]  /*1aa0*/  @P0 FADD.FTZ R183, -R10, R185 ;  /* 0x000000b90ab70221 */ /* 0x000fe20000010100 */
[----:B------:R-:W-:-:S02]  /*1ab0*/  HADD2.F32 R187, -RZ, R139.H1_H1 ;  /* 0x3000008bffbb7230 */ /* 0x000fc40000004100 */
[----:B------:R-:W-:Y:S01]  /*1ac0*/  @!P0 FMUL.FTZ R138, R132, R65 ;  /* 0x00000041848a8220 */ /* 0x000fe20000410000 */
[--C-:B------:R-:W-:Y:S01]  /*1ad0*/  @!P0 FADD.FTZ R67, R185, -R130.reuse ;  /* 0x80000082b9438221 */ /* 0x100fe20000010000 */
[----:B------:R-:W-:Y:S01]  /*1ae0*/  @!P0 FADD.FTZ R65, R189, -R130 ;  /* 0x80000082bd418221 */ /* 0x000fe20000010000 */
[----:B------:R-:W-:Y:S01]  /*1af0*/  @P0 FADD.FTZ R162, -R15, R75 ;  /* 0x0000004b0fa20221 */ /* 0x000fe20000010100 */
[----:B------:R-:W4:Y:S01]  /*1b00*/  @P0 MUFU.RCP R69, R115 ;  /* 0x0000007300450308 */ /* 0x000f220000001000 */
[----:B------:R-:W-:Y:S01]  /*1b10*/  @P0 FMUL.FTZ R183, R183, R194 ;  /* 0x000000c2b7b70220 */ /* 0x000fe20000410000 */
[----:B------:R-:W-:Y:S01]  /*1b20*/  @P0 FADD.FTZ R139, -R12, R187 ;  /* 0x000000bb0c8b0221 */ /* 0x000fe20000010100 */
[----:B------:R-:W-:Y:S01]  /*1b30*/  @!P0 FMUL.FTZ R183, R132, R67 ;  /* 0x0000004384b78220 */ /* 0x000fe20000410000 */
[----:B------:R-:W-:Y:S02]  /*1b40*/  HADD2.F32 R189, -RZ, R164.H1_H1 ;  /* 0x300000a4ffbd7230 */ /* 0x000fe40000004100 */
[----:B-1----:R-:W-:-:S02]  /*1b50*/  @P0 FMUL.FTZ R162, R162, R73 ;  /* 0x00000049a2a20220 */ /* 0x002fc40000410000 */
[----:B------:R-:W1:Y:S01]  /*1b60*/  @P0 MUFU.RCP R200, R116 ;  /* 0x0000007400c80308 */ /* 0x000e620000001000 */
[----:B------:R-:W-:Y:S02]  /*1b70*/  HADD2.F32 R201, -RZ, R156.H1_H1 ;  /* 0x3000009cffc97230 */ /* 0x000fe40000004100 */
[----:B------:R-:W-:Y:S01]  /*1b80*/  @!P0 FADD.FTZ R67, R187, -R130 ;  /* 0x80000082bb438221 */ /* 0x000fe20000010000 */
[----:B------:R-:W-:Y:S02]  /*1b90*/  HADD2.F32 R73, -RZ, R164.H0_H0 ;  /* 0x200000a4ff497230 */ /* 0x000fe40000004100 */
[----:B------:R-:W-:Y:S02]  /*1ba0*/  @P0 FADD.FTZ R164, -R18, R189 ;  /* 0x000000bd12a40221 */ /* 0x000fe40000010100 */
[----:B------:R-:W5:Y:S01]  /*1bb0*/  @P0 MUFU.RCP R199, R119 ;  /* 0x0000007700c70308 */ /* 0x000f620000001000 */
[----:B---3--:R-:W-:Y:S01]  /*1bc0*/  @P0 FMUL.FTZ R139, R139, R196 ;  /* 0x000000c48b8b0220 */ /* 0x008fe20000410000 */
[----:B------:R-:W-:Y:S01]  /*1bd0*/  @P0 FADD.FTZ R185, -R14, R201 ;  /* 0x000000c90eb90221 */ /* 0x000fe20000010100 */
[----:B------:R-:W-:Y:S01]  /*1be0*/  @!P0 FMUL.FTZ R139, R132, R67 ;  /* 0x00000043848b8220 */ /* 0x000fe20000410000 */
[----:B------:R-:W-:-:S02]  /*1bf0*/  HADD2.F32 R187, -RZ, R158.H1_H1 ;  /* 0x3000009effbb7230 */ /* 0x000fc40000004100 */
[--C-:B------:R-:W-:Y:S01]  /*1c00*/  @!P0 FADD.FTZ R67, R201, -R130.reuse ;  /* 0x80000082c9438221 */ /* 0x100fe20000010000 */
[----:B--2---:R-:W-:Y:S01]  /*1c10*/  @P0 FMUL.FTZ R164, R164, R129 ;  /* 0x00000081a4a40220 */ /* 0x004fe20000410000 */
[----:B------:R-:W2:Y:S01]  /*1c20*/  @P0 MUFU.RCP R202, R118 ;  /* 0x0000007600ca0308 */ /* 0x000ea20000001000 */
[----:B------:R-:W-:Y:S01]  /*1c30*/  @!P0 FMUL.FTZ R160, R132, R65 ;  /* 0x0000004184a08220 */ /* 0x000fe20000410000 */
[--C-:B------:R-:W-:Y:S02]  /*1c40*/  HADD2.F32 R129, -RZ, R166.reuse.H1_H1 ;  /* 0x300000a6ff817230 */ /* 0x100fe40000004100 */
[--C-:B------:R-:W-:Y:S01]  /*1c50*/  @!P0 FADD.FTZ R65, R75, -R130.reuse ;  /* 0x800000824b418221 */ /* 0x100fe20000010000 */
[----:B0-----:R-:W-:Y:S01]  /*1c60*/  @P0 FMUL.FTZ R185, R185, R198 ;  /* 0x000000c6b9b90220 */ /* 0x001fe20000410000 */
[----:B------:R-:W-:Y:S01]  /*1c70*/  @P0 FADD.FTZ R158, -R16, R187 ;  /* 0x000000bb109e0221 */ /* 0x000fe20000010100 */
[----:B------:R-:W-:Y:S01]  /*1c80*/  @!P0 FMUL.FTZ R185, R132, R67 ;  /* 0x0000004384b98220 */ /* 0x000fe20000410000 */
[----:B------:R-:W0:Y:S01]  /*1c90*/  @P0 MUFU.RCP R61, R121 ;  /* 0x00000079003d0308 */ /* 0x000e220000001000 */
[----:B------:R-:W-:Y:S01]  /*1ca0*/  @!P0 FADD.FTZ R67, R187, -R130 ;  /* 0x80000082bb438221 */ /* 0x000fe20000010000 */
[----:B------:R-:W-:-:S02]  /*1cb0*/  HADD2.F32 R75, -RZ, R166.H0_H0 ;  /* 0x200000a6ff4b7230 */ /* 0x000fc40000004100 */
[----:B------:R-:W-:Y:S01]  /*1cc0*/  @P0 FADD.FTZ R187, -R17, R73 ;  /* 0x0000004911bb0221 */ /* 0x000fe20000010100 */
[----:B------:R-:W-:Y:S01]  /*1cd0*/  @!P0 FMUL.FTZ R162, R132, R65 ;  /* 0x0000004184a28220 */ /* 0x000fe20000410000 */
[----:B------:R-:W-:Y:S01]  /*1ce0*/  @P0 FADD.FTZ R166, -R20, R129 ;  /* 0x0000008114a60221 */ /* 0x000fe20000010100 */
[--C-:B------:R-:W-:Y:S01]  /*1cf0*/  @!P0 FADD.FTZ R65, R73, -R130.reuse ;  /* 0x8000008249418221 */ /* 0x100fe20000010000 */
[----:B----4-:R-:W-:Y:S01]  /*1d00*/  @P0 FMUL.FTZ R158, R158, R69 ;  /* 0x000000459e9e0220 */ /* 0x010fe20000410000 */
[----:B------:R-:W3:Y:S01]  /*1d10*/  @P0 MUFU.RCP R193, R123 ;  /* 0x0000007b00c10308 */ /* 0x000ee20000001000 */
[----:B------:R-:W-:Y:S01]  /*1d20*/  @!P0 FMUL.FTZ R158, R132, R67 ;  /* 0x00000043849e8220 */ /* 0x000fe20000410000 */
[----:B-1----:R-:W-:Y:S01]  /*1d30*/  @P0 FMUL.FTZ R187, R187, R200 ;  /* 0x000000c8bbbb0220 */ /* 0x002fe20000410000 */
[----:B------:R-:W-:Y:S01]  /*1d40*/  @!P0 FADD.FTZ R67, R189, -R130 ;  /* 0x80000082bd438221 */ /* 0x000fe20000010000 */
[----:B-----5:R-:W-:Y:S01]  /*1d50*/  @P0 FMUL.FTZ R166, R166, R199 ;  /* 0x000000c7a6a60220 */ /* 0x020fe20000410000 */
[----:B------:R-:W-:Y:S01]  /*1d60*/  @P0 FADD.FTZ R189, -R19, R75 ;  /* 0x0000004b13bd0221 */ /* 0x000fe20000010100 */
[----:B------:R-:W-:Y:S01]  /*1d70*/  @!P0 FMUL.FTZ R187, R132, R65 ;  /* 0x0000004184bb8220 */ /* 0x000fe20000410000 */
[----:B------:R-:W-:-:S02]  /*1d80*/  HADD2.F32 R199, -RZ, R168.H1_H1 ;  /* 0x300000a8ffc77230 */ /* 0x000fc40000004100 */
[--C-:B------:R-:W-:Y:S01]  /*1d90*/  @!P0 FADD.FTZ R65, R75, -R130.reuse ;  /* 0x800000824b418221 */ /* 0x100fe20000010000 */
[----:B------:R-:W1:Y:S01]  /*1da0*/  @P0 MUFU.RCP R191, R120 ;  /* 0x0000007800bf0308 */ /* 0x000e620000001000 */
[----:B------:R-:W-:Y:S01]  /*1db0*/  @!P0 FMUL.FTZ R164, R132, R67 ;  /* 0x0000004384a48220 */ /* 0x000fe20000410000 */
[----:B--2---:R-:W-:Y:S01]  /*1dc0*/  @P0 FMUL.FTZ R189, R189, R202 ;  /* 0x000000cabdbd0220 */ /* 0x004fe20000410000 */
[----:B------:R-:W-:Y:S02]  /*1dd0*/  HADD2.F32 R73, -RZ, R168.H0_H0 ;  /* 0x200000a8ff497230 */ /* 0x000fe40000004100 */
[--C-:B------:R-:W-:Y:S01]  /*1de0*/  @!P0 FADD.FTZ R67, R129, -R130.reuse ;  /* 0x8000008281438221 */ /* 0x100fe20000010000 */
[----:B------:R-:W-:Y:S01]  /*1df0*/  @P0 FADD.FTZ R168, -R22, R199 ;  /* 0x000000c716a80221 */ /* 0x000fe20000010100 */
[C---:B------:R-:W-:Y:S01]  /*1e00*/  @!P0 FMUL.FTZ R189, R132.reuse, R65 ;  /* 0x0000004184bd8220 */ /* 0x040fe20000410000 */
[--C-:B------:R-:W-:Y:S02]  /*1e10*/  HADD2.F32 R129, -RZ, R170.reuse.H1_H1 ;  /* 0x300000aaff817230 */ /* 0x100fe40000004100 */
[----:B------:R-:W-:Y:S01]  /*1e20*/  @!P0 FADD.FTZ R65, R199, -R130 ;  /* 0x80000082c7418221 */ /* 0x000fe20000010000 */
[----:B------:R-:W2:Y:S01]  /*1e30*/  @P0 MUFU.RCP R195, R122 ;  /* 0x0000007a00c30308 */ /* 0x000ea20000001000 */
[----:B------:R-:W-:Y:S01]  /*1e40*/  @!P0 FMUL.FTZ R134, R132, R63 ;  /* 0x0000003f84868220 */ /* 0x000fe20000410000 */
[----:B0-----:R-:W-:Y:S01]  /*1e50*/  @P0 FMUL.FTZ R168, R168, R61 ;  /* 0x0000003da8a80220 */ /* 0x001fe20000410000 */
[----:B------:R-:W-:-:S02]  /*1e60*/  HADD2.F32 R75, -RZ, R170.H0_H0 ;  /* 0x200000aaff4b7230 */ /* 0x000fc40000004100 */
[----:B------:R-:W-:Y:S01]  /*1e70*/  @P0 FADD.FTZ R170, -R24, R129 ;  /* 0x0000008118aa0221 */ /* 0x000fe20000010100 */
[----:B------:R-:W-:Y:S02]  /*1e80*/  @!P0 FMUL.FTZ R168, R132, R65 ;  /* 0x0000004184a88220 */ /* 0x000fe40000410000 */
[----:B------:R-:W0:Y:S01]  /*1e90*/  @P0 MUFU.RCP R71, R126 ;  /* 0x0000007e00470308 */ /* 0x000e220000001000 */
[----:B------:R-:W-:Y:S01]  /*1ea0*/  @!P0 FADD.FTZ R65, R129, -R130 ;  /* 0x8000008281418221 */ /* 0x000fe20000010000 */
[----:B---3--:R-:W-:-:S06]  /*1eb0*/  @P0 FMUL.FTZ R193, R170, R193 ;  /* 0x000000c1aac10220 */ /* 0x008fcc0000410000 */
[----:B------:R-:W3:Y:S01]  /*1ec0*/  @P0 MUFU.RCP R63, R124 ;  /* 0x0000007c003f0308 */ /* 0x000ee20000001000 */
[----:B------:R-:W-:Y:S01]  /*1ed0*/  @!P0 FMUL.FTZ R193, R132, R65 ;  /* 0x0000004184c18220 */ /* 0x000fe20000410000 */
[----:B------:R-:W-:Y:S01]  /*1ee0*/  @P0 FADD.FTZ R156, -R21, R73 ;  /* 0x00000049159c0221 */ /* 0x000fe20000010100 */
[----:B------:R-:W-:Y:S01]  /*1ef0*/  @!P0 FADD.FTZ R61, R73, -R130 ;  /* 0x80000082493d8221 */ /* 0x000fe20000010000 */
[----:B------:R-:W-:-:S04]  /*1f00*/  HADD2.F32 R65, -RZ, R174.H0_H0 ;  /* 0x200000aeff417230 */ /* 0x000fc80000004100 */
[----:B------:R-:W4:Y:S01]  /*1f10*/  @P0 MUFU.RCP R197, R125 ;  /* 0x0000007d00c50308 */ /* 0x000f220000001000 */
[--C-:B------:R-:W-:Y:S02]  /*1f20*/  HADD2.F32 R73, -RZ, R172.reuse.H0_H0 ;  /* 0x200000acff497230 */ /* 0x100fe40000004100 */
[----:B-1----:R-:W-:Y:S01]  /*1f30*/  @P0 FMUL.FTZ R191, R156, R191 ;  /* 0x000000bf9cbf0220 */ /* 0x002fe20000410000 */
[----:B------:R-:W-:Y:S02]  /*1f40*/  HADD2.F32 R199, -RZ, R172.H1_H1 ;  /* 0x300000acffc77230 */ /* 0x000fe40000004100 */
[----:B------:R-:W-:Y:S01]  /*1f50*/  @P0 FADD.FTZ R156, -R23, R75 ;  /* 0x0000004b179c0221 */ /* 0x000fe20000010100 */
[----:B------:R-:W-:Y:S01]  /*1f60*/  @P0 FADD.FTZ R172, -R27, R65 ;  /* 0x000000411bac0221 */ /* 0x000fe20000010100 */
[----:B------:R-:W1:Y:S01]  /*1f70*/  @P0 MUFU.RCP R194, R127 ;  /* 0x0000007f00c20308 */ /* 0x000e620000001000 */
[----:B------:R-:W-:Y:S01]  /*1f80*/  @P0 FADD.FTZ R170, -R25, R73 ;  /* 0x0000004919aa0221 */ /* 0x000fe20000010100 */
[----:B------:R-:W-:-:S06]  /*1f90*/  @!P0 FMUL.FTZ R191, R132, R61 ;  /* 0x0000003d84bf8220 */ /* 0x000fcc0000410000 */
[----:B------:R-:W5:Y:S01]  /*1fa0*/  @P0 MUFU.RCP R69, R140 ;  /* 0x0000008c00450308 */ /* 0x000f620000001000 */
[----:B--2---:R-:W-:Y:S01]  /*1fb0*/  @P0 FMUL.FTZ R195, R156, R195 ;  /* 0x000000c39cc30220 */ /* 0x004fe20000410000 */
[----:B------:R-:W-:Y:S01]  /*1fc0*/  @!P0 FADD.FTZ R61, R75, -R130 ;  /* 0x800000824b3d8221 */ /* 0x000fe20000010000 */
[----:B0-----:R-:W-:Y:S01]  /*1fd0*/  @P0 FMUL.FTZ R172, R172, R71 ;  /* 0x00000047acac0220 */ /* 0x001fe20000410000 */
[----:B------:R-:W-:Y:S01]  /*1fe0*/  @P0 FADD.FTZ R156, -R26, R199 ;  /* 0x000000c71a9c0221 */ /* 0x000fe20000010100 */
[----:B---3--:R-:W-:-:S03]  /*1ff0*/  @P0 FMUL.FTZ R170, R170, R63 ;  /* 0x0000003faaaa0220 */ /* 0x008fc60000410000 */
[----:B------:R-:W0:Y:S01]  /*2000*/  @P0 MUFU.RCP R196, R141 ;  /* 0x0000008d00c40308 */ /* 0x000e220000001000 */
[----:B------:R-:W-:Y:S02]  /*2010*/  HADD2.F32 R75, -RZ, R174.H1_H1 ;  /* 0x300000aeff4b7230 */ /* 0x000fe40000004100 */
[C---:B------:R-:W-:Y:S01]  /*2020*/  @!P0 FMUL.FTZ R166, R132.reuse, R67 ;  /* 0x0000004384a68220 */ /* 0x040fe20000410000 */
[--C-:B------:R-:W-:Y:S02]  /*2030*/  HADD2.F32 R71, -RZ, R176.reuse.H0_H0 ;  /* 0x200000b0ff477230 */ /* 0x100fe40000004100 */
[--C-:B------:R-:W-:Y:S01]  /*2040*/  @!P0 FADD.FTZ R63, R199, -R130.reuse ;  /* 0x80000082c73f8221 */ /* 0x100fe20000010000 */
[----:B------:R-:W-:Y:S01]  /*2050*/  @!P0 FMUL.FTZ R195, R132, R61 ;  /* 0x0000003d84c38220 */ /* 0x000fe20000410000 */
[----:B----4-:R-:W-:Y:S01]  /*2060*/  @P0 FMUL.FTZ R197, R156, R197 ;  /* 0x000000c59cc50220 */ /* 0x010fe20000410000 */
[----:B------:R-:W2:Y:S01]  /*2070*/  @P0 MUFU.RCP R67, R142 ;  /* 0x0000008e00430308 */ /* 0x000ea20000001000 */
[----:B------:R-:W-:Y:S01]  /*2080*/  @!P0 FADD.FTZ R61, R73, -R130 ;  /* 0x80000082493d8221 */ /* 0x000fe20000010000 */
[----:B------:R-:W-:Y:S01]  /*2090*/  @P0 FADD.FTZ R199, -R28, R75 ;  /* 0x0000004b1cc70221 */ /* 0x000fe20000010100 */
[----:B------:R-:W-:Y:S01]  /*20a0*/  @!P0 FMUL.FTZ R197, R132, R63 ;  /* 0x0000003f84c58220 */ /* 0x000fe20000410000 */
[----:B------:R-:W-:-:S02]  /*20b0*/  HADD2.F32 R73, -RZ, R176.H1_H1 ;  /* 0x300000b0ff497230 */ /* 0x000fc40000004100 */
[----:B------:R-:W-:Y:S02]  /*20c0*/  @P0 FADD.FTZ R174, -R29, R71 ;  /* 0x000000471dae0221 */ /* 0x000fe40000010100 */
[----:B------:R-:W3:Y:S01]  /*20d0*/  @P0 MUFU.RCP R198, R143 ;  /* 0x0000008f00c60308 */ /* 0x000ee20000001000 */
[--C-:B------:R-:W-:Y:S01]  /*20e0*/  @!P0 FADD.FTZ R63, R75, -R130.reuse ;  /* 0x800000824b3f8221 */ /* 0x100fe20000010000 */
[----:B------:R-:W-:Y:S01]  /*20f0*/  @!P0 FMUL.FTZ R170, R132, R61 ;  /* 0x0000003d84aa8220 */ /* 0x000fe20000410000 */
[----:B-1----:R-:W-:Y:S01]  /*2100*/  @P0 FMUL.FTZ R199, R199, R194 ;  /* 0x000000c2c7c70220 */ /* 0x002fe20000410000 */
[----:B-----5:R-:W-:Y:S01]  /*2110*/  @P0 FMUL.FTZ R174, R174, R69 ;  /* 0x00000045aeae0220 */ /* 0x020fe20000410000 */
[----:B------:R-:W-:Y:S01]  /*2120*/  @!P0 FADD.FTZ R61, R65, -R130 ;  /* 0x80000082413d8221 */ /* 0x000fe20000010000 */
[----:B------:R-:W-:Y:S01]  /*2130*/  @P0 FADD.FTZ R201, -R30, R73 ;  /* 0x000000491ec90221 */ /* 0x000fe20000010100 */
[----:B------:R-:W-:Y:S01]  /*2140*/  @!P0 FMUL.FTZ R199, R132, R63 ;  /* 0x0000003f84c78220 */ /* 0x000fe20000410000 */
[----:B------:R-:W-:-:S02]  /*2150*/  HADD2.F32 R69, -RZ, R178.H0_H0 ;  /* 0x200000b2ff457230 */ /* 0x000fc40000004100 */
[--C-:B------:R-:W-:Y:S01]  /*2160*/  @!P0 FADD.FTZ R63, R73, -R130.reuse ;  /* 0x80000082493f8221 */ /* 0x100fe20000010000 */
[----:B------:R-:W-:Y:S01]  /*2170*/  HADD2.F32 R75, -RZ, R178.H1_H1 ;  /* 0x300000b2ff4b7230 */ /* 0x000fe20000004100 */
[----:B------:R-:W1:Y:S01]  /*2180*/  @P0 MUFU.RCP R156, R144 ;  /* 0x00000090009c0308 */ /* 0x000e620000001000 */
[----:B------:R-:W-:Y:S01]  /*2190*/  @!P0 FMUL.FTZ R172, R132, R61 ;  /* 0x0000003d84ac8220 */ /* 0x000fe20000410000 */
[----:B0-----:R-:W-:Y:S01]  /*21a0*/  @P0 FMUL.FTZ R201, R201, R196 ;  /* 0x000000c4c9c90220 */ /* 0x001fe20000410000 */
[--C-:B------:R-:W-:Y:S01]  /*21b0*/  @!P0 FADD.FTZ R61, R71, -R130.reuse ;  /* 0x80000082473d8221 */ /* 0x100fe20000010000 */
[----:B------:R-:W-:Y:S01]  /*21c0*/  @P0 FADD.FTZ R176, -R31, R69 ;  /* 0x000000451fb00221 */ /* 0x000fe20000010100 */
[----:B------:R-:W-:Y:S01]  /*21d0*/  @P0 FADD.FTZ R203, -R32, R75 ;  /* 0x0000004b20cb0221 */ /* 0x000fe20000010100 */
[C---:B------:R-:W-:Y:S02]  /*21e0*/  @!P0 FMUL.FTZ R201, R132.reuse, R63 ;  /* 0x0000003f84c98220 */ /* 0x040fe40000410000 */
[----:B------:R-:W0:Y:S01]  /*21f0*/  @P0 MUFU.RCP R65, R146 ;  /* 0x0000009200410308 */ /* 0x000e220000001000 */
[----:B------:R-:W-:Y:S01]  /*2200*/  @!P0 FADD.FTZ R63, R75, -R130 ;  /* 0x800000824b3f8221 */ /* 0x000fe20000010000 */
[----:B------:R-:W-:Y:S01]  /*2210*/  @!P0 FMUL.FTZ R174, R132, R61 ;  /* 0x0000003d84ae8220 */ /* 0x000fe20000410000 */
[----:B--2---:R-:W-:Y:S01]  /*2220*/  @P0 FMUL.FTZ R176, R176, R67 ;  /* 0x00000043b0b00220 */ /* 0x004fe20000410000 */
[----:B---3--:R-:W-:Y:S01]  /*2230*/  @P0 FMUL.FTZ R203, R203, R198 ;  /* 0x000000c6cbcb0220 */ /* 0x008fe20000410000 */
[----:B------:R-:W-:-:S02]  /*2240*/  HADD2.F32 R67, -RZ, R180.H0_H0 ;  /* 0x200000b4ff437230 */ /* 0x000fc40000004100 */
[--C-:B------:R-:W-:Y:S01]  /*2250*/  @!P0 FADD.FTZ R61, R69, -R130.reuse ;  /* 0x80000082453d8221 */ /* 0x100fe20000010000 */
[----:B------:R-:W2:Y:S01]  /*2260*/  @P0 MUFU.RCP R196, R147 ;  /* 0x0000009300c40308 */ /* 0x000ea20000001000 */
[C---:B------:R-:W-:Y:S01]  /*2270*/  @!P0 FMUL.FTZ R203, R132.reuse, R63 ;  /* 0x0000003f84cb8220 */ /* 0x040fe20000410000 */
[----:B------:R-:W-:Y:S02]  /*2280*/  HADD2.F32 R63, -RZ, R192.H0_H0 ;  /* 0x200000c0ff3f7230 */ /* 0x000fe40000004100 */
[----:B------:R-:W-:Y:S01]  /*2290*/  @!P0 FMUL.FTZ R176, R132, R61 ;  /* 0x0000003d84b08220 */ /* 0x000fe20000410000 */
[----:B------:R-:W-:Y:S01]  /*22a0*/  @P0 FADD.FTZ R205, -R33, R67 ;  /* 0x0000004321cd0221 */ /* 0x000fe20000010100 */
[----:B------:R-:W-:Y:S01]  /*22b0*/  @!P0 FADD.FTZ R61, R67, -R130 ;  /* 0x80000082433d8221 */ /* 0x000fe20000010000 */
[----:B------:R-:W-:Y:S02]  /*22c0*/  HADD2.F32 R69, -RZ, R180.H1_H1 ;  /* 0x300000b4ff457230 */ /* 0x000fe40000004100 */
[----:B------:R-:W-:Y:S01]  /*22d0*/  @P0 FADD.FTZ R178, -R35, R63 ;  /* 0x0000003f23b20221 */ /* 0x000fe20000010100 */
[----:B------:R-:W3:Y:S01]  /*22e0*/  @P0 MUFU.RCP R194, R145 ;  /* 0x0000009100c20308 */ /* 0x000ee20000001000 */
[----:B------:R-:W-:-:S02]  /*22f0*/  HADD2.F32 R67, -RZ, R192.H1_H1 ;  /* 0x300000c0ff437230 */ /* 0x000fc40000004100 */
[----:B-1----:R-:W-:Y:S01]  /*2300*/  @P0 FMUL.FTZ R205, R205, R156 ;  /* 0x0000009ccdcd0220 */ /* 0x002fe20000410000 */
[----:B------:R-:W-:Y:S01]  /*2310*/  @!P0 FMUL.FTZ R205, R132, R61 ;  /* 0x0000003d84cd8220 */ /* 0x000fe20000410000 */
[----:B0-----:R-:W-:Y:S01]  /*2320*/  @P0 FMUL.FTZ R178, R178, R65 ;  /* 0x00000041b2b20220 */ /* 0x001fe20000410000 */
[--C-:B------:R-:W-:Y:S01]  /*2330*/  @!P0 FADD.FTZ R61, R69, -R130.reuse ;  /* 0x80000082453d8221 */ /* 0x100fe20000010000 */
[----:B------:R-:W-:Y:S01]  /*2340*/  @P0 FADD.FTZ R209, -R36, R67 ;  /* 0x0000004324d10221 */ /* 0x000fe20000010100 */
[--C-:B------:R-:W-:Y:S01]  /*2350*/  @!P0 FADD.FTZ R63, R63, -R130.reuse ;  /* 0x800000823f3f8221 */ /* 0x100fe20000010000 */
[----:B------:R-:W-:Y:S01]  /*2360*/  @!P0 FADD.FTZ R65, R67, -R130 ;  /* 0x8000008243418221 */ /* 0x000fe20000010000 */
[--C-:B------:R-:W-:Y:S02]  /*2370*/  HADD2.F32 R130, -RZ, R186.reuse.H0_H0 ;  /* 0x200000baff827230 */ /* 0x100fe40000004100 */
[----:B--2---:R-:W-:Y:S01]  /*2380*/  @P0 FMUL.FTZ R209, R209, R196 ;  /* 0x000000c4d1d10220 */ /* 0x004fe20000410000 */
[----:B------:R-:W-:Y:S01]  /*2390*/  @!P0 FMUL.FTZ R209, R132, R65 ;  /* 0x0000004184d18220 */ /* 0x000fe20000410000 */
[----:B------:R-:W-:-:S02]  /*23a0*/  HADD2.F32 R65, -RZ, R186.H1_H1 ;  /* 0x300000baff417230 */ /* 0x000fc40000004100 */
[C---:B------:R-:W-:Y:S01]  /*23b0*/  FADD.FTZ R90, R130.reuse, R90 ;  /* 0x0000005a825a7221 */ /* 0x040fe20000010000 */
[----:B------:R-:W-:Y:S01]  /*23c0*/  FFMA.FTZ R81, R130, R134, R81 ;  /* 0x0000008682517223 */ /* 0x000fe20000010051 */
[----:B------:R-:W-:Y:S01]  /*23d0*/  FMUL.FTZ R130, R106, R130 ;  /* 0x000000826a827220 */ /* 0x000fe20000410000 */
[----:B------:R-:W-:Y:S01]  /*23e0*/  @P0 FADD.FTZ R207, -R34, R69 ;  /* 0x0000004522cf0221 */ /* 0x000fe20000010100 */
[----:B------:R-:W-:Y:S02]  /*23f0*/  HADD2.F32 R211, -RZ, R179.H0_H0 ;  /* 0x200000b3ffd37230 */ /* 0x000fe40000004100 */
[----:B------:R-:W-:Y:S01]  /*2400*/  FMUL.FTZ R180, R107, R65 ;  /* 0x000000416bb47220 */ /* 0x000fe20000410000 */
[----:B------:R-:W-:Y:S02]  /*2410*/  HADD2.F32 R71, -RZ, R182.H1_H1 ;  /* 0x300000b6ff477230 */ /* 0x000fe40000004100 */
[----:B------:R-:W-:Y:S01]  /*2420*/  FADD.FTZ R219, RZ, R130 ;  /* 0x00000082ffdb7221 */ /* 0x000fe20000010000 */
[----:B---3--:R-:W-:Y:S01]  /*2430*/  @P0 FMUL.FTZ R207, R207, R194 ;  /* 0x000000c2cfcf0220 */ /* 0x008fe20000410000 */
[C---:B------:R-:W-:Y:S01]  /*2440*/  FADD.FTZ R88, R65.reuse, R88 ;  /* 0x0000005841587221 */ /* 0x040fe20000010000 */
[----:B------:R-:W-:Y:S01]  /*2450*/  FFMA.FTZ R82, R65, R181, R82 ;  /* 0x000000b541527223 */ /* 0x000fe20000010052 */
[----:B------:R-:W-:-:S02]  /*2460*/  HADD2.F32 R73, -RZ, R184.H1_H1 ;  /* 0x300000b8ff497230 */ /* 0x000fc40000004100 */
[C---:B------:R-:W-:Y:S01]  /*2470*/  FADD.FTZ R58, R211.reuse, R58 ;  /* 0x0000003ad33a7221 */ /* 0x040fe20000010000 */
[--C-:B------:R-:W-:Y:S02]  /*2480*/  HADD2.F32 R129, -RZ, R62.reuse.H0_H0 ;  /* 0x2000003eff817230 */ /* 0x100fe40000004100 */
[----:B------:R-:W-:Y:S01]  /*2490*/  FFMA.FTZ R79, R211, R136, R79 ;  /* 0x00000088d34f7223 */ /* 0x000fe2000001004f */
[----:B------:R-:W-:Y:S02]  /*24a0*/  HADD2.F32 R194, -RZ, R62.H1_H1 ;  /* 0x3000003effc27230 */ /* 0x000fe40000004100 */
[----:B------:R-:W-:Y:S01]  /*24b0*/  FMUL.FTZ R211, R108, R211 ;  /* 0x000000d36cd37220 */ /* 0x000fe20000410000 */
[----:B------:R-:W-:Y:S02]  /*24c0*/  HADD2.F32 R156, -RZ, R184.H0_H0 ;  /* 0x200000b8ff9c7230 */ /* 0x000fe40000004100 */
[----:B------:R-:W-:Y:S01]  /*24d0*/  FADD.FTZ R154, R71, R154 ;  /* 0x0000009a479a7221 */ /* 0x000fe20000010000 */
[----:B------:R-:W-:-:S02]  /*24e0*/  HADD2.F32 R62, -RZ, R60.H0_H0 ;  /* 0x2000003cff3e7230 */ /* 0x000fc40000004100 */
[----:B------:R-:W-:Y:S01]  /*24f0*/  FFMA.FTZ R78, R71, R139, R78 ;  /* 0x0000008b474e7223 */ /* 0x000fe2000001004e */
[----:B------:R-:W-:Y:S02]  /*2500*/  HADD2.F32 R65, -RZ, R60.H1_H1 ;  /* 0x3000003cff417230 */ /* 0x000fe40000004100 */
[----:B------:R-:W-:Y:S01]  /*2510*/  FMUL.FTZ R184, R111, R71 ;  /* 0x000000476fb87220 */ /* 0x000fe20000410000 */
[----:B------:R-:W-:Y:S01]  /*2520*/  FADD.FTZ R60, R219, R180 ;  /* 0x000000b4db3c7221 */ /* 0x000fe20000010000 */
[----:B------:R-:W-:Y:S01]  /*2530*/  FFMA.FTZ R71, R130, R134, RZ ;  /* 0x0000008682477223 */ /* 0x000fe200000100ff */
[C---:B------:R-:W-:Y:S01]  /*2540*/  FADD.FTZ R104, R73.reuse, R104 ;  /* 0x0000006849687221 */ /* 0x040fe20000010000 */
[----:B------:R-:W-:Y:S01]  /*2550*/  FFMA.FTZ R76, R73, R185, R76 ;  /* 0x000000b9494c7223 */ /* 0x000fe2000001004c */
[----:B------:R-:W-:Y:S01]  /*2560*/  FMUL.FTZ R186, R113, R73 ;  /* 0x0000004971ba7220 */ /* 0x000fe20000410000 */
[----:B------:R-:W-:Y:S02]  /*2570*/  HADD2.F32 R179, -RZ, R179.H1_H1 ;  /* 0x300000b3ffb37230 */ /* 0x000fe40000004100 */
[----:B------:R-:W-:Y:S01]  /*2580*/  FADD.FTZ R73, R60, R211 ;  /* 0x000000d33c497221 */ /* 0x000fe20000010000 */
[----:B------:R-:W-:Y:S01]  /*2590*/  FFMA.FTZ R60, R180, R181, R71 ;  /* 0x000000b5b43c7223 */ /* 0x000fe20000010047 */
[----:B------:R-:W-:-:S02]  /*25a0*/  HADD2.F32 R213, -RZ, R182.H0_H0 ;  /* 0x200000b6ffd57230 */ /* 0x000fc40000004100 */
[----:B------:R-:W-:Y:S01]  /*25b0*/  FMUL.FTZ R182, R109, R179 ;  /* 0x000000b36db67220 */ /* 0x000fe20000410000 */
[----:B------:R-:W-:Y:S01]  /*25c0*/  FFMA.FTZ R71, R211, R136, R60 ;  /* 0x00000088d3477223 */ /* 0x000fe2000001003c */
[--C-:B------:R-:W-:Y:S02]  /*25d0*/  HADD2.F32 R67, -RZ, R68.reuse.H0_H0 ;  /* 0x20000044ff437230 */ /* 0x100fe40000004100 */
[C---:B------:R-:W-:Y:S01]  /*25e0*/  FADD.FTZ R152, R213.reuse, R152 ;  /* 0x00000098d5987221 */ /* 0x040fe20000010000 */
[----:B------:R-:W-:Y:S02]  /*25f0*/  HADD2.F32 R69, -RZ, R68.H1_H1 ;  /* 0x30000044ff457230 */ /* 0x000fe40000004100 */
        /* <DEDUP_REMOVED lines=9> */
[--C-:B------:R-:W-:Y:S02]  /*2690*/  HADD2.F32 R192, -RZ, R188.reuse.H0_H0 ;  /* 0x200000bcffc07230 */ /* 0x100fe40000004100 */
[----:B------:R-:W-:Y:S01]  /*26a0*/  FADD.FTZ R71, R68, R215 ;  /* 0x000000d744477221 */ /* 0x000fe20000010000 */
[----:B------:R-:W-:Y:S01]  /*26b0*/  FFMA.FTZ R73, R215, R160, R60 ;  /* 0x000000a0d7497223 */ /* 0x000fe2000001003c */
[----:B------:R-:W-:-:S02]  /*26c0*/  HADD2.F32 R188, -RZ, R188.H1_H1 ;  /* 0x300000bcffbc7230 */ /* 0x000fc40000004100 */
[----:B------:R-:W-:Y:S01]  /*26d0*/  FMUL.FTZ R217, R114, R192 ;  /* 0x000000c072d97220 */ /* 0x000fe20000410000 */
[----:B------:R-:W-:Y:S01]  /*26e0*/  FADD.FTZ R60, R71, R186 ;  /* 0x000000ba473c7221 */ /* 0x000fe20000010000 */
[----:B------:R-:W-:Y:S01]  /*26f0*/  FFMA.FTZ R68, R186, R185, R73 ;  /* 0x000000b9ba447223 */ /* 0x000fe20000010049 */
[----:B------:R-:W-:Y:S02]  /*2700*/  HADD2.F32 R75, -RZ, R190.H0_H0 ;  /* 0x200000beff4b7230 */ /* 0x000fe40000004100 */
[----:B------:R-:W-:Y:S01]  /*2710*/  FMUL.FTZ R219, R115, R188 ;  /* 0x000000bc73db7220 */ /* 0x000fe20000410000 */
[----:B------:R-:W-:Y:S01]  /*2720*/  FADD.FTZ R60, R60, R217 ;  /* 0x000000d93c3c7221 */ /* 0x000fe20000010000 */
[----:B------:R-:W-:Y:S01]  /*2730*/  FFMA.FTZ R68, R217, R162, R68 ;  /* 0x000000a2d9447223 */ /* 0x000fe20000010044 */
[--C-:B------:R-:W-:Y:S02]  /*2740*/  HADD2.F32 R225, -RZ, R64.reuse.H0_H0 ;  /* 0x20000040ffe17230 */ /* 0x100fe40000004100 */
[----:B------:R-:W-:Y:S01]  /*2750*/  FADD.FTZ R86, R188, R86 ;  /* 0x00000056bc567221 */ /* 0x000fe20000010000 */
[----:B------:R-:W-:-:S02]  /*2760*/  HADD2.F32 R64, -RZ, R64.H1_H1 ;  /* 0x30000040ff407230 */ /* 0x000fc40000004100 */
[-C--:B------:R-:W-:Y:S01]  /*2770*/  FFMA.FTZ R55, R188, R158.reuse, R55 ;  /* 0x0000009ebc377223 */ /* 0x080fe20000010037 */
[----:B------:R-:W-:Y:S02]  /*2780*/  HADD2.F32 R190, -RZ, R190.H1_H1 ;  /* 0x300000beffbe7230 */ /* 0x000fe40000004100 */
        /* <DEDUP_REMOVED lines=19> */
[----:B------:R-:W-:-:S02]  /*28c0*/  FMUL.FTZ R223, R119, R194 ;  /* 0x000000c277df7220 */ /* 0x000fc40000410000 */
[----:B------:R-:W-:Y:S01]  /*28d0*/  FADD.FTZ R60, R71, R190 ;  /* 0x000000be473c7221 */ /* 0x000fe20000010000 */
[----:B------:R-:W-:-:S03]  /*28e0*/  FFMA.FTZ R64, R190, R189, R73 ;  /* 0x000000bdbe407223 */ /* 0x000fc60000010049 */
[----:B------:R-:W-:Y:S01]  /*28f0*/  FADD.FTZ R71, R60, R223 ;  /* 0x000000df3c477221 */ /* 0x000fe20000010000 */
[-C--:B------:R-:W-:Y:S01]  /*2900*/  FFMA.FTZ R73, R223, R166.reuse, R64 ;  /* 0x000000a6df497223 */ /* 0x080fe20000010040 */
[--C-:B------:R-:W-:Y:S02]  /*2910*/  HADD2.F32 R227, -RZ, R66.reuse.H0_H0 ;  /* 0x20000042ffe37230 */ /* 0x100fe40000004100 */
[----:B------:R-:W-:Y:S01]  /*2920*/  FADD.FTZ R60, R71, R192 ;  /* 0x000000c0473c7221 */ /* 0x000fe20000010000 */
[----:B------:R-:W-:Y:S01]  /*2930*/  FFMA.FTZ R64, R192, R191, R73 ;  /* 0x000000bfc0407223 */ /* 0x000fe20000010049 */
[----:B------:R-:W-:Y:S02]  /*2940*/  HADD2.F32 R66, -RZ, R66.H1_H1 ;  /* 0x30000042ff427230 */ /* 0x000fe40000004100 */
[C---:B------:R-:W-:Y:S01]  /*2950*/  FADD.FTZ R93, R194.reuse, R93 ;  /* 0x0000005dc25d7221 */ /* 0x040fe20000010000 */
[----:B------:R-:W-:Y:S01]  /*2960*/  FFMA.FTZ R51, R194, R166, R51 ;  /* 0x000000a6c2337223 */ /* 0x000fe20000010033 */
[----:B------:R-:W-:Y:S01]  /*2970*/  FMUL.FTZ R194, R122, R227 ;  /* 0x000000e37ac27220 */ /* 0x000fe20000410000 */
[----:B------:R-:W-:Y:S01]  /*2980*/  FADD.FTZ R71, R60, R225 ;  /* 0x000000e13c477221 */ /* 0x000fe20000010000 */
[----:B------:R-:W-:Y:S01]  /*2990*/  FFMA.FTZ R73, R225, R168, R64 ;  /* 0x000000a8e1497223 */ /* 0x000fe20000010040 */
[----:B------:R-:W-:-:S02]  /*29a0*/  HADD2.F32 R198, -RZ, R70.H0_H0 ;  /* 0x20000046ffc67230 */ /* 0x000fc40000004100 */
[----:B------:R-:W-:Y:S01]  /*29b0*/  FMUL.FTZ R196, R123, R66 ;  /* 0x000000427bc47220 */ /* 0x000fe20000410000 */
[----:B------:R-:W-:Y:S01]  /*29c0*/  FADD.FTZ R71, R71, R194 ;  /* 0x000000c247477221 */ /* 0x000fe20000010000 */
[-C--:B------:R-:W-:Y:S01]  /*29d0*/  FFMA.FTZ R73, R194, R195.reuse, R73 ;  /* 0x000000c3c2497223 */ /* 0x080fe20000010049 */
[----:B------:R-:W-:Y:S02]  /*29e0*/  HADD2.F32 R70, -RZ, R70.H1_H1 ;  /* 0x30000046ff467230 */ /* 0x000fe40000004100 */
[C---:B------:R-:W-:Y:S01]  /*29f0*/  FADD.FTZ R150, R227.reuse, R150 ;  /* 0x00000096e3967221 */ /* 0x040fe20000010000 */
[----:B------:R-:W-:Y:S01]  /*2a00*/  FFMA.FTZ R92, R227, R195, R92 ;  /* 0x000000c3e35c7223 */ /* 0x000fe2000001005c */
[----:B------:R-:W-:Y:S01]  /*2a10*/  FMUL.FTZ R227, R124, R198 ;  /* 0x000000c67ce37220 */ /* 0x000fe20000410000 */
        /* <DEDUP_REMOVED lines=42> */
[C---:B------:R-:W-:Y:S01]  /*2cc0*/  @!P0 FMUL.FTZ R178, R132.reuse, R63 ;  /* 0x0000003f84b28220 */ /* 0x040fe20000410000 */
[----:B------:R-:W-:Y:S01]  /*2cd0*/  @!P0 FMUL.FTZ R207, R132, R61 ;  /* 0x0000003d84cf8220 */ /* 0x000fe20000410000 */
[----:B------:R-:W-:Y:S01]  /*2ce0*/  FMUL.FTZ R208, R145, R69 ;  /* 0x0000004591d07220 */ /* 0x000fe20000410000 */
[----:B------:R-:W-:Y:S01]  /*2cf0*/  FADD.FTZ R67, R67, R206 ;  /* 0x000000ce43437221 */ /* 0x000fe20000010000 */
[----:B------:R-:W-:Y:S01]  /*2d00*/  FFMA.FTZ R71, R206, R205, R71 ;  /* 0x000000cdce477223 */ /* 0x000fe20000010047 */
[C---:B------:R-:W-:Y:S01]  /*2d10*/  FADD.FTZ R97, R62.reuse, R97 ;  /* 0x000000613e617221 */ /* 0x040fe20000010000 */
[----:B------:R-:W-:Y:S01]  /*2d20*/  FFMA.FTZ R105, R62, R178, R105 ;  /* 0x000000b23e697223 */ /* 0x000fe20000010069 */
        /* <DEDUP_REMOVED lines=54> */
.L_x_1022:
        /* <DEDUP_REMOVED lines=53> */
.L_x_1008:
[----:B------:R-:W-:Y:S05]  /*33e0*/  BSYNC B0 ;  /* 0x0000000000007941 */ /* 0x000fea0003800000 */
.L_x_1007:
        /* <DEDUP_REMOVED lines=19> */
.L_x_1010:
[----:B------:R-:W2:Y:S04]  /*3520*/  LDG.E.STRONG.GPU R62, desc[UR10][R60.64] ;  /* 0x0000000a3c3e7981 */ /* 0x000ea8000c1ef900 */
[----:B--2---:R-:W-:Y:S01]  /*3530*/  CCTL.IVALL ;  /* 0x00000000ff00798f */ /* 0x004fe20002000000 */
[----:B------:R-:W-:Y:S05]  /*3540*/  YIELD ;  /* 0x0000000000007946 */ /* 0x000fea0003800000 */
[----:B------:R-:W-:-:S13]  /*3550*/  ISETP.NE.AND P0, PT, R62, R65, PT ;  /* 0x000000413e00720c */ /* 0x000fda0003f05270 */
[----:B------:R-:W-:Y:S05]  /*3560*/  @P0 BRA `(.L_x_1010) ;  /* 0xfffffffc00ec0947 */ /* 0x000fea000383ffff */
.L_x_1009:
        /* <DEDUP_REMOVED lines=101> */
[----:B------:R-:W-:Y:S01]  /*3bc0*/  F2FP.F16.F32.PACK_AB R65, R60, R65 ;  /* 0x000000413c41723e */ /* 0x000fe200000000ff */
        /* <DEDUP_REMOVED lines=25> */
[----:B------:R-:W-:Y:S01]  /*3d60*/  LEA R60, P0, R131, UR4, 0x2 ;  /* 0x00000004833c7c11 */ /* 0x000fe2000f8010ff */
[----:B------:R-:W-:Y:S01]  /*3d70*/  FMUL.FTZ R132, R132, R63 ;  /* 0x0000003f84847220 */ /* 0x000fe20000410000 */
[----:B------:R-:W-:Y:S01]  /*3d80*/  F2FP.F16.F32.PACK_AB R231, R136, R231 ;  /* 0x000000e788e7723e */ /* 0x000fe200000000ff */
[--C-:B-1----:R-:W-:Y:S01]  /*3d90*/  IMAD.WIDE.U32 R136, R137, 0x4, R138.reuse ;  /* 0x0000000489887825 */ /* 0x102fe200078e008a */
[----:B------:R-:W-:Y:S01]  /*3da0*/  LEA.HI.X R61, R131, UR5, RZ, 0x2, P0 ;  /* 0x00000005833d7c11 */ /* 0x000fe200080f14ff */
[----:B------:R-:W-:Y:S01]  /*3db0*/  ULDC UR4, c[0x0][0x214] ;  /* 0x0000850000047ab9 */ /* 0x000fe20000000800 */
[----:B------:R-:W-:Y:S01]  /*3dc0*/  F2FP.F16.F32.PACK_AB R211, R62, R211 ;  /* 0x000000d33ed3723e */ /* 0x000fe200000000ff */
[--C-:B------:R-:W-:Y:S01]  /*3dd0*/  IMAD.WIDE.U32 R62, R171, 0x4, R138.reuse ;  /* 0x00000004ab3e7825 */ /* 0x100fe200078e008a */
[----:B------:R-:W-:Y:S01]  /*3de0*/  F2FP.F16.F32.PACK_AB R229, R134, R229 ;  /* 0x000000e586e5723e */ /* 0x000fe200000000ff */
[----:B------:R-:W-:Y:S01]  /*3df0*/  STG.E desc[UR10][R60.64], R65 ;  /* 0x000000413c007986 */ /* 0x000fe2000c10190a */
[----:B------:R-:W-:Y:S01]  /*3e00*/  F2FP.F16.F32.PACK_AB R213, R64, R213 ;  /* 0x000000d540d5723e */ /* 0x000fe200000000ff */
[--C-:B------:R-:W-:Y:S01]  /*3e10*/  IMAD.WIDE.U32 R134, R135, 0x4, R138.reuse ;  /* 0x0000000487867825 */ /* 0x100fe200078e008a */
[----:B------:R-:W-:Y:S01]  /*3e20*/  F2FP.F16.F32.PACK_AB R235, R132, R235 ;  /* 0x000000eb84eb723e */ /* 0x000fe200000000ff */
[----:B------:R-:W-:Y:S01]  /*3e30*/  STG.E desc[UR10][R136.64], R211 ;  /* 0x000000d388007986 */ /* 0x000fe2000c10190a */
[----:B------:R-:W-:Y:S01]  /*3e40*/  F2FP.F16.F32.PACK_AB R215, R66, R215 ;  /* 0x000000d742d7723e */ /* 0x000fe200000000ff */
[--C-:B------:R-:W-:Y:S01]  /*3e50*/  IMAD.WIDE.U32 R132, R133, 0x4, R138.reuse ;  /* 0x0000000485847825 */ /* 0x100fe200078e008a */
[----:B------:R-:W-:Y:S01]  /*3e60*/  F2FP.F16.F32.PACK_AB R227, R130, R227 ;  /* 0x000000e382e3723e */ /* 0x000fe200000000ff */
[----:B------:R0:W-:Y:S01]  /*3e70*/  STG.E desc[UR10][R134.64], R213 ;  /* 0x000000d586007986 */ /* 0x0001e2000c10190a */
        /* <DEDUP_REMOVED lines=14> */
[----:B------:R-:W-:Y:S01]  /*3f60*/  ISETP.GE.AND P0, PT, R7, UR4, PT ;  /* 0x0000000407007c0c */ /* 0x000fe2000bf06270 */
[----:B------:R1:W-:Y:S01]  /*3f70*/  STG.E desc[UR10][R74.64], R189 ;  /* 0x000000bd4a007986 */ /* 0x0003e2000c10190a */
[----:B0-----:R-:W-:Y:S01]  /*3f80*/  SEL R134, RZ, 0x1, P1 ;  /* 0x00000001ff867807 */ /* 0x001fe20000800000 */
        /* <DEDUP_REMOVED lines=12> */
[----:B------:R1:W-:Y:S04]  /*4050*/  STG.E desc[UR10][R60.64], R205 ;  /* 0x000000cd3c007986 */ /* 0x0003e8000c10190a */
[----:B------:R1:W-:Y:S01]  /*4060*/  STG.E desc[UR10][R138.64], R235 ;  /* 0x000000eb8a007986 */ /* 0x0003e2000c10190a */
        /* <DEDUP_REMOVED lines=56> */
.L_x_1005:
[----:B------:R-:W0:Y:S01]  /*43f0*/  LDC.64 R86, c[0x0][0x270] ;  /* 0x00009c00ff567b82 */ /* 0x000e220000000a00 */
[----:B------:R-:W-:-:S05]  /*4400*/  IMAD R179, R179, 0x3c00, R4 ;  /* 0x00003c00b3b37824 */ /* 0x000fca00078e0204 */
[C---:B------:R-:W-:Y:S02]  /*4410*/  IADD3 R7, R179.reuse, 0x400, RZ ;  /* 0x00000400b3077810 */ /* 0x040fe40007ffe0ff */
[----:B------:R-:W2:Y:S01]  /*4420*/  LDC.64 R88, c[0x0][0x278] ;  /* 0x00009e00ff587b82 */ /* 0x000ea20000000a00 */
[C---:B-----5:R-:W-:Y:S02]  /*4430*/  IADD3 R35, R179.reuse, 0x800, RZ ;  /* 0x00000800b3237810 */ /* 0x060fe40007ffe0ff */
[C---:B------:R-:W-:Y:S02]  /*4440*/  IADD3 R39, R179.reuse, 0xc00, RZ ;  /* 0x00000c00b3277810 */ /* 0x040fe40007ffe0ff */
[C---:B------:R-:W-:Y:S02]  /*4450*/  IADD3 R43, R179.reuse, 0x1000, RZ ;  /* 0x00001000b32b7810 */ /* 0x040fe40007ffe0ff */
[C---:B------:R-:W-:Y:S02]  /*4460*/  IADD3 R47, R179.reuse, 0x1400, RZ ;  /* 0x00001400b32f7810 */ /* 0x040fe40007ffe0ff */
[----:B------:R-:W-:-:S02]  /*4470*/  IADD3 R51, R179, 0x1800, RZ ;  /* 0x00001800b3337810 */ /* 0x000fc40007ffe0ff */
[C---:B-1----:R-:W-:Y:S02]  /*4480*/  IADD3 R61, R179.reuse, 0x1c00, RZ ;  /* 0x00001c00b33d7810 */ /* 0x042fe40007ffe0ff */
        /* <DEDUP_REMOVED lines=8> */
[----:B--2---:R-:W-:Y:S01]  /*4510*/  IMAD.WIDE.U32 R6, R7, 0x8, R88 ;  /* 0x0000000807067825 */ /* 0x004fe200078e0058 */
        /* <DEDUP_REMOVED lines=59> */
.L_x_1006:
[----:B------:R-:W-:Y:S01]  /*48d0*/  HFMA2.MMA R72, -RZ, RZ, 0, 9.5367431640625e-07 ;  /* 0x00000010ff487435 */ /* 0x000fe200000001ff */
[----:B------:R-:W-:Y:S02]  /*48e0*/  MOV R73, R60 ;  /* 0x0000003c00497202 */ /* 0x000fe40000000f00 */
[----:B------:R-:W-:Y:S02]  /*48f0*/  MOV R75, 0x1f ;  /* 0x0000001f004b7802 */ /* 0x000fe40000000f00 */
[----:B------:R-:W-:-:S07]  /*4900*/  MOV R68, 0xffffffff ;  /* 0xffffffff00447802 */ /* 0x000fce0000000f00 */
[----:B------:R-:W-:Y:S05]  /*4910*/  WARPSYNC.COLLECTIVE R68, `(.L_x_1012) ;  /* 0x0000000044087348 */ /* 0x000fea0003c00000 */
[----:B------:R0:W1:Y:S02]  /*4920*/  SHFL.DOWN P0, R70, R73, R72, R75 ;  /* 0x0800004849467389 */ /* 0x000064000000004b */
[----:B01----:R-:W-:Y:S01]  /*4930*/  ENDCOLLECTIVE ;  /* 0x000000000000791b */ /* 0x003fe20003800000 */
.L_x_1012:
[----:B------:R-:W-:Y:S02]  /*4940*/  MOV R73, R62 ;  /* 0x0000003e00497202 */ /* 0x000fe40000000f00 */
[----:B------:R-:W-:-:S07]  /*4950*/  MOV R65, R70 ;  /* 0x0000004600417202 */ /* 0x000fce0000000f00 */
[----:B------:R-:W-:Y:S05]  /*4960*/  WARPSYNC.COLLECTIVE R68, `(.L_x_1013) ;  /* 0x0000000044087348 */ /* 0x000fea0003c00000 */
[----:B------:R0:W1:Y:S02]  /*4970*/  SHFL.DOWN P0, R70, R73, R72, R75 ;  /* 0x0800004849467389 */ /* 0x000064000000004b */
[----:B01----:R-:W-:Y:S01]  /*4980*/  ENDCOLLECTIVE ;  /* 0x000000000000791b */ /* 0x003fe20003800000 */
.L_x_1013:
[----:B------:R-:W-:Y:S01]  /*4990*/  FADD.FTZ R65, R60, R65 ;  /* 0x000000413c417221 */ /* 0x000fe20000010000 */
[----:B------:R-:W-:-:S04]  /*49a0*/  HFMA2.MMA R72, -RZ, RZ, 0, 4.76837158203125e-07 ;  /* 0x00000008ff487435 */ /* 0x000fc800000001ff */
[----:B------:R-:W-:Y:S02]  /*49b0*/  MOV R73, R65 ;  /* 0x0000004100497202 */ /* 0x000fe40000000f00 */
[----:B------:R-:W-:-:S07]  /*49c0*/  MOV R67, R70 ;  /* 0x0000004600437202 */ /* 0x000fce0000000f00 */
[----:B------:R-:W-:Y:S05]  /*49d0*/  WARPSYNC.COLLECTIVE R68, `(.L_x_1014) ;  /* 0x0000000044087348 */ /* 0x000fea0003c00000 */
[----:B------:R0:W1:Y:S02]  /*49e0*/  SHFL.DOWN P0, R70, R73, R72, R75 ;  /* 0x0800004849467389 */ /* 0x000064000000004b */
[----:B01----:R-:W-:Y:S01]  /*49f0*/  ENDCOLLECTIVE ;  /* 0x000000000000791b */ /* 0x003fe20003800000 */
.L_x_1014:
[----:B------:R-:W-:-:S05]  /*4a00*/  FADD.FTZ R67, R62, R67 ;  /* 0x000000433e437221 */ /* 0x000fca0000010000 */
[----:B------:R-:W-:Y:S02]  /*4a10*/  MOV R73, R67 ;  /* 0x0000004300497202 */ /* 0x000fe40000000f00 */
[----:B------:R-:W-:-:S07]  /*4a20*/  MOV R64, R70 ;  /* 0x0000004600407202 */ /* 0x000fce0000000f00 */
[----:B------:R-:W-:Y:S05]  /*4a30*/  WARPSYNC.COLLECTIVE R68, `(.L_x_1015) ;  /* 0x0000000044087348 */ /* 0x000fea0003c00000 */
[----:B------:R0:W1:Y:S02]  /*4a40*/  SHFL.DOWN P0, R70, R73, R72, R75 ;  /* 0x0800004849467389 */ /* 0x000064000000004b */
[----:B01----:R-:W-:Y:S01]  /*4a50*/  ENDCOLLECTIVE ;  /* 0x000000000000791b */ /* 0x003fe20003800000 */
.L_x_1015:
[----:B------:R-:W-:Y:S01]  /*4a60*/  FADD.FTZ R64, R65, R64 ;  /* 0x0000004041407221 */ /* 0x000fe20000010000 */
[----:B------:R-:W-:-:S04]  /*4a70*/  HFMA2.MMA R72, -RZ, RZ, 0, 2.384185791015625e-07 ;  /* 0x00000004ff487435 */ /* 0x000fc800000001ff */
[----:B------:R-:W-:Y:S02]  /*4a80*/  MOV R73, R64 ;  /* 0x0000004000497202 */ /* 0x000fe40000000f00 */
[----:B------:R-:W-:-:S07]  /*4a90*/  MOV R66, R70 ;  /* 0x0000004600427202 */ /* 0x000fce0000000f00 */
[----:B------:R-:W-:Y:S05]  /*4aa0*/  WARPSYNC.COLLECTIVE R68, `(.L_x_1016) ;  /* 0x0000000044087348 */ /* 0x000fea0003c00000 */
[----:B------:R0:W1:Y:S02]  /*4ab0*/  SHFL.DOWN P0, R70, R73, R72, R75 ;  /* 0x0800004849467389 */ /* 0x000064000000004b */
[----:B01----:R-:W-:Y:S01]  /*4ac0*/  ENDCOLLECTIVE ;  /* 0x000000000000791b */ /* 0x003fe20003800000 */
.L_x_1016:
[----:B------:R-:W-:-:S05]  /*4ad0*/  FADD.FTZ R66, R67, R66 ;  /* 0x0000004243427221 */ /* 0x000fca0000010000 */
[----:B------:R-:W-:Y:S02]  /*4ae0*/  MOV R73, R66 ;  /* 0x0000004200497202 */ /* 0x000fe40000000f00 */
[----:B------:R-:W-:-:S07]  /*4af0*/  MOV R69, R70 ;  /* 0x0000004600457202 */ /* 0x000fce0000000f00 */
[----:B------:R-:W-:Y:S05]  /*4b00*/  WARPSYNC.COLLECTIVE R68, `(.L_x_1017) ;  /* 0x0000000044087348 */ /* 0x000fea0003c00000 */
[----:B------:R0:W1:Y:S02]  /*4b10*/  SHFL.DOWN P0, R70, R73, R72, R75 ;  /* 0x0800004849467389 */ /* 0x000064000000004b */
[----:B01----:R-:W-:Y:S01]  /*4b20*/  ENDCOLLECTIVE ;  /* 0x000000000000791b */ /* 0x003fe20003800000 */
.L_x_1017:
[----:B------:R-:W-:Y:S01]  /*4b30*/  FADD.FTZ R69, R64, R69 ;  /* 0x0000004540457221 */ /* 0x000fe20000010000 */
[----:B------:R-:W-:-:S04]  /*4b40*/  HFMA2.MMA R72, -RZ, RZ, 0, 1.1920928955078125e-07 ;  /* 0x00000002ff487435 */ /* 0x000fc800000001ff */
[----:B------:R-:W-:Y:S02]  /*4b50*/  MOV R73, R69 ;  /* 0x0000004500497202 */ /* 0x000fe40000000f00 */
[----:B------:R-:W-:-:S07]  /*4b60*/  MOV R71, R70 ;  /* 0x0000004600477202 */ /* 0x000fce0000000f00 */
[----:B------:R-:W-:Y:S05]  /*4b70*/  WARPSYNC.COLLECTIVE R68, `(.L_x_1018) ;  /* 0x0000000044087348 */ /* 0x000fea0003c00000 */
[----:B------:R0:W1:Y:S02]  /*4b80*/  SHFL.DOWN P0, R70, R73, R72, R75 ;  /* 0x0800004849467389 */ /* 0x000064000000004b */
[----:B01----:R-:W-:Y:S01]  /*4b90*/  ENDCOLLECTIVE ;  /* 0x000000000000791b */ /* 0x003fe20003800000 */
.L_x_1018:
[----:B------:R-:W-:-:S05]  /*4ba0*/  FADD.FTZ R71, R66, R71 ;  /* 0x0000004742477221 */ /* 0x000fca0000010000 */
[----:B------:R-:W-:Y:S02]  /*4bb0*/  MOV R73, R71 ;  /* 0x0000004700497202 */ /* 0x000fe40000000f00 */
[----:B------:R-:W-:-:S07]  /*4bc0*/  MOV R60, R70 ;  /* 0x00000046003c7202 */ /* 0x000fce0000000f00 */
[----:B------:R-:W-:Y:S05]  /*4bd0*/  WARPSYNC.COLLECTIVE R68, `(.L_x_1019) ;  /* 0x0000000044087348 */ /* 0x000fea0003c00000 */
[----:B------:R0:W1:Y:S02]  /*4be0*/  SHFL.DOWN P0, R70, R73, R72, R75 ;  /* 0x0800004849467389 */ /* 0x000064000000004b */
[----:B01----:R-:W-:Y:S01]  /*4bf0*/  ENDCOLLECTIVE ;  /* 0x000000000000791b */ /* 0x003fe20003800000 */
.L_x_1019:
[----:B------:R-:W-:Y:S01]  /*4c00*/  FADD.FTZ R60, R69, R60 ;  /* 0x0000003c453c7221 */ /* 0x000fe20000010000 */
[----:B------:R-:W-:-:S04]  /*4c10*/  HFMA2.MMA R72, -RZ, RZ, 0, 5.9604644775390625e-08 ;  /* 0x00000001ff487435 */ /* 0x000fc800000001ff */
[----:B------:R-:W-:Y:S02]  /*4c20*/  MOV R73, R60 ;  /* 0x0000003c00497202 */ /* 0x000fe40000000f00 */
[----:B------:R-:W-:-:S07]  /*4c30*/  MOV R62, R70 ;  /* 0x00000046003e7202 */ /* 0x000fce0000000f00 */
[----:B------:R-:W-:Y:S05]  /*4c40*/  WARPSYNC.COLLECTIVE R68, `(.L_x_1020) ;  /* 0x0000000044087348 */ /* 0x000fea0003c00000 */
[----:B------:R0:W1:Y:S02]  /*4c50*/  SHFL.DOWN P0, R70, R73, R72, R75 ;  /* 0x0800004849467389 */ /* 0x000064000000004b */
[----:B01----:R-:W-:Y:S01]  /*4c60*/  ENDCOLLECTIVE ;  /* 0x000000000000791b */ /* 0x003fe20003800000 */
.L_x_1020:
[----:B------:R-:W-:-:S05]  /*4c70*/  FADD.FTZ R62, R71, R62 ;  /* 0x0000003e473e7221 */ /* 0x000fca0000010000 */
[----:B------:R-:W-:Y:S02]  /*4c80*/  MOV R73, R62 ;  /* 0x0000003e00497202 */ /* 0x000fe40000000f00 */
[----:B------:R-:W-:-:S07]  /*4c90*/  MOV R65, R70 ;  /* 0x0000004600417202 */ /* 0x000fce0000000f00 */
[----:B------:R-:W-:Y:S05]  /*4ca0*/  WARPSYNC.COLLECTIVE R68, `(.L_x_1021) ;  /* 0x0000000044087348 */ /* 0x000fea0003c00000 */
[----:B------:R0:W1:Y:S02]  /*4cb0*/  SHFL.DOWN P0, R70, R73, R72, R75 ;  /* 0x0800004849467389 */ /* 0x000064000000004b */
[----:B01----:R-:W-:Y:S01]  /*4cc0*/  ENDCOLLECTIVE ;  /* 0x000000000000791b */ /* 0x003fe20003800000 */
.L_x_1021:
[----:B------:R-:W-:Y:S01]  /*4cd0*/  MOV R67, R70 ;  /* 0x0000004600437202 */ /* 0x000fe20000000f00 */
[----:B------:R-:W-:Y:S06]  /*4ce0*/  BRA `(.L_x_1022) ;  /* 0xffffffe000e87947 */ /* 0x000fec000383ffff */
.L_x_1023:
        /* <DEDUP_REMOVED lines=9> */
.L_x_5421:


//--------------------- .text._ZN10layer_norm22ln_bwd_finalize_kernelINS_22Kernel_traits_finalizeILj30720EffffjLj1024ELj4ENS_18Kernel_traits_baseILj30720EffffjLj1024EEEEEEEvNS_9BwdParamsE --------------------------
	.section	.text._ZN10layer_norm22ln_bwd_finalize_kernelINS_22Kernel_traits_finalizeILj30720EffffjLj1024ELj4ENS_18Kernel_traits_baseILj30720EffffjLj1024EEEEEEEvNS_9BwdParamsE,"ax",@progbits
	.align	128
        .global         _ZN10layer_norm22ln_bwd_finalize_kernelINS_22Kernel_traits_finalizeILj30720EffffjLj1024ELj4ENS_18Kernel_traits_baseILj30720EffffjLj1024EEEEEEEvNS_9BwdParamsE
        .type           _ZN10layer_norm22ln_bwd_finalize_kernelINS_22Kernel_traits_finalizeILj30720EffffjLj1024ELj4ENS_18Kernel_traits_baseILj30720EffffjLj1024EEEEEEEvNS_9BwdParamsE,@function
        .size           _ZN10layer_norm22ln_bwd_finalize_kernelINS_22Kernel_traits_finalizeILj30720EffffjLj1024ELj4ENS_18Kernel_traits_baseILj30720EffffjLj1024EEEEEEEvNS_9BwdParamsE,(.L_x_5422 - _ZN10layer_norm22ln_bwd_finalize_kernelINS_22Kernel_traits_finalizeILj30720EffffjLj1024ELj4ENS_18Kernel_traits_baseILj30720EffffjLj1024EEEEEEEvNS_9BwdParamsE)
        .other          _ZN10layer_norm22ln_bwd_finalize_kernelINS_22Kernel_traits_finalizeILj30720EffffjLj1024ELj4ENS_18Kernel_traits_baseILj30720EffffjLj1024EEEEEEEvNS_9BwdParamsE,@"STO_CUDA_ENTRY STV_DEFAULT"
_ZN10layer_norm22ln_bwd_finalize_kernelINS_22Kernel_traits_finalizeILj30720EffffjLj1024ELj4ENS_18Kernel_traits_baseILj30720EffffjLj1024EEEEEEEvNS_9BwdParamsE:
.text._ZN10layer_norm22ln_bwd_finalize_kernelINS_22Kernel_traits_finalizeILj30720EffffjLj1024ELj4ENS_18Kernel_traits_baseILj30720EffffjLj1024EEEEEEEvNS_9BwdParamsE:
        /* <DEDUP_REMOVED lines=25> */
.L_x_1033:
        /* <DEDUP_REMOVED lines=28> */
.L_x_1028:
        /* <DEDUP_REMOVED lines=33> */
.L_x_1027:
[----:B------:R-:W-:Y:S05]  /*0560*/  BSYNC B1 ;  /* 0x0000000000017941 */ /* 0x000fea0003800000 */
.L_x_1026:
        /* <DEDUP_REMOVED lines=23> */
.L_x_1030:
[----:B------:R-:W-:Y:S05]  /*06e0*/  BSYNC B1 ;  /* 0x0000000000017941 */ /* 0x000fea0003800000 */
.L_x_1029:
        /* <DEDUP_REMOVED lines=11> */
.L_x_1025:
[----:B------:R-:W-:Y:S05]  /*07a0*/  BSYNC B0 ;  /* 0x0000000000007941 */ /* 0x000fea0003800000 */
.L_x_1024:
        /* <DEDUP_REMOVED lines=29> */
.L_x_1044:
[----:B------:R-:W-:Y:S01]  /*0980*/  @!P1 SHF.R.U32.HI R12, RZ, 0x3, R0 ;  /* 0x00000003ff0c9819 */ /* 0x000fe20000011600 */
[----:B---3--:R-:W-:Y:S01]  /*0990*/  FADD.FTZ R14, R9, R14 ;  /* 0x0000000e090e7221 */ /* 0x008fe20000010000 */
[----:B--2---:R-:W-:Y:S02]  /*09a0*/  FADD.FTZ R11, R10, R11 ;  /* 0x0000000b0a0b7221 */ /* 0x004fe40000010000 */
[----:B------:R-:W-:-:S05]  /*09b0*/  @!P1 LOP3.LUT R12, R12, 0x1ffffffc, RZ, 0xc0, !PT ;  /* 0x1ffffffc0c0c9812 */ /* 0x000fca00078ec0ff */
[----:B------:R2:W-:Y:S04]  /*09c0*/  @!P1 STS [R12+UR4+0x2000], R14 ;  /* 0x0020000e0c009988 */ /* 0x0005e80008000804 */
[----:B------:R2:W-:Y:S02]  /*09d0*/  @!P1 STS [R12+UR4+0x2080], R11 ;  /* 0x0020800b0c009988 */ /* 0x0005e40008000804 */
.L_x_1031:
        /* <DEDUP_REMOVED lines=15> */
.L_x_1032:
[----:B------:R-:W-:Y:S01]  /*0ad0*/  HFMA2.MMA R19, -RZ, RZ, 0, 5.9604644775390625e-08 ;  /* 0x00000001ff137435 */ /* 0x000fe200000001ff */
[----:B---3--:R-:W-:Y:S01]  /*0ae0*/  IMAD.MOV.U32 R20, RZ, RZ, R10 ;  /* 0x000000ffff147224 */ /* 0x008fe200078e000a */
[----:B------:R-:W-:Y:S02]  /*0af0*/  MOV R22, 0x1f ;  /* 0x0000001f00167802 */ /* 0x000fe40000000f00 */
[----:B------:R-:W-:-:S07]  /*0b00*/  MOV R17, 0xffffffff ;  /* 0xffffffff00117802 */ /* 0x000fce0000000f00 */
[----:B012---:R-:W-:Y:S05]  /*0b10*/  WARPSYNC.COLLECTIVE R17, `(.L_x_1034) ;  /* 0x0000000011087348 */ /* 0x007fea0003c00000 */
[----:B------:R3:W4:Y:S02]  /*0b20*/  SHFL.BFLY P2, R18, R20, R19, R22 ;  /* 0x0c00001314127389 */ /* 0x0007240000040016 */
[----:B01234-:R-:W-:Y:S01]  /*0b30*/  ENDCOLLECTIVE ;  /* 0x000000000000791b */ /* 0x01ffe20003800000 */
.L_x_1034:
[----:B------:R-:W-:Y:S01]  /*0b40*/  HFMA2.MMA R19, -RZ, RZ, 0, 1.1920928955078125e-07 ;  /* 0x00000002ff137435 */ /* 0x000fe200000001ff */
[----:B------:R-:W-:-:S04]  /*0b50*/  IMAD.MOV.U32 R11, RZ, RZ, R18 ;  /* 0x000000ffff0b7224 */ /* 0x000fc800078e0012 */
[----:B------:R-:W-:-:S05]  /*0b60*/  FADD.FTZ R11, R10, R11 ;  /* 0x0000000b0a0b7221 */ /* 0x000fca0000010000 */
[----:B------:R-:W-:-:S07]  /*0b70*/  MOV R20, R11 ;  /* 0x0000000b00147202 */ /* 0x000fce0000000f00 */
[----:B------:R-:W-:Y:S05]  /*0b80*/  WARPSYNC.COLLECTIVE R17, `(.L_x_1035) ;  /* 0x0000000011087348 */ /* 0x000fea0003c00000 */
[----:B------:R0:W1:Y:S02]  /*0b90*/  SHFL.BFLY P2, R18, R20, R19, R22 ;  /* 0x0c00001314127389 */ /* 0x0000640000040016 */
[----:B01----:R-:W-:Y:S01]  /*0ba0*/  ENDCOLLECTIVE ;  /* 0x000000000000791b */ /* 0x003fe20003800000 */
.L_x_1035:
[----:B------:R-:W-:Y:S01]  /*0bb0*/  HFMA2.MMA R19, -RZ, RZ, 0, 2.384185791015625e-07 ;  /* 0x00000004ff137435 */ /* 0x000fe200000001ff */
[----:B------:R-:W-:-:S05]  /*0bc0*/  MOV R12, R18 ;  /* 0x00000012000c7202 */ /* 0x000fca0000000f00 */
[----:B------:R-:W-:-:S04]  /*0bd0*/  FADD.FTZ R12, R11, R12 ;  /* 0x0000000c0b0c7221 */ /* 0x000fc80000010000 */
[----:B------:R-:W-:-:S07]  /*0be0*/  IMAD.MOV.U32 R20, RZ, RZ, R12 ;  /* 0x000000ffff147224 */ /* 0x000fce00078e000c */
[----:B------:R-:W-:Y:S05]  /*0bf0*/  WARPSYNC.COLLECTIVE R17, `(.L_x_1036) ;  /* 0x0000000011087348 */ /* 0x000fea0003c00000 */
[----:B------:R0:W1:Y:S02]  /*0c00*/  SHFL.BFLY P2, R18, R20, R19, R22 ;  /* 0x0c00001314127389 */ /* 0x0000640000040016 */
[----:B01----:R-:W-:Y:S01]  /*0c10*/  ENDCOLLECTIVE ;  /* 0x000000000000791b */ /* 0x003fe20003800000 */
.L_x_1036:
[----:B------:R-:W-:Y:S01]  /*0c20*/  IMAD.MOV.U32 R19, RZ, RZ, 0x8 ;  /* 0x00000008ff137424 */ /* 0x000fe200078e00ff */
[----:B------:R-:W-:-:S05]  /*0c30*/  MOV R13, R18 ;  /* 0x00000012000d7202 */ /* 0x000fca0000000f00 */
[----:B------:R-:W-:-:S05]  /*0c40*/  FADD.FTZ R13, R12, R13 ;  /* 0x0000000d0c0d7221 */ /* 0x000fca0000010000 */
[----:B------:R-:W-:-:S07]  /*0c50*/  MOV R20, R13 ;  /* 0x0000000d00147202 */ /* 0x000fce0000000f00 */
[----:B------:R-:W-:Y:S05]  /*0c60*/  WARPSYNC.COLLECTIVE R17, `(.L_x_1037) ;  /* 0x0000000011087348 */ /* 0x000fea0003c00000 */
[----:B------:R0:W1:Y:S02]  /*0c70*/  SHFL.BFLY P2, R18, R20, R19, R22 ;  /* 0x0c00001314127389 */ /* 0x0000640000040016 */
[----:B01----:R-:W-:Y:S01]  /*0c80*/  ENDCOLLECTIVE ;  /* 0x000000000000791b */ /* 0x003fe20003800000 */
.L_x_1037:
[----:B------:R-:W-:Y:S01]  /*0c90*/  HFMA2.MMA R19, -RZ, RZ, 0, 9.5367431640625e-07 ;  /* 0x00000010ff137435 */ /* 0x000fe200000001ff */
[----:B------:R-:W-:-:S05]  /*0ca0*/  MOV R10, R18 ;  /* 0x00000012000a7202 */ /* 0x000fca0000000f00 */
[----:B------:R-:W-:-:S05]  /*0cb0*/  FADD.FTZ R10, R13, R10 ;  /* 0x0000000a0d0a7221 */ /* 0x000fca0000010000 */
[----:B------:R-:W-:-:S07]  /*0cc0*/  MOV R20, R10 ;  /* 0x0000000a00147202 */ /* 0x000fce0000000f00 */
[----:B------:R-:W-:Y:S05]  /*0cd0*/  WARPSYNC.COLLECTIVE R17, `(.L_x_1038) ;  /* 0x0000000011087348 */ /* 0x000fea0003c00000 */
[----:B------:R0:W1:Y:S02]  /*0ce0*/  SHFL.BFLY P2, R18, R20, R19, R22 ;  /* 0x0c00001314127389 */ /* 0x0000640000040016 */
[----:B01----:R-:W-:Y:S01]  /*0cf0*/  ENDCOLLECTIVE ;  /* 0x000000000000791b */ /* 0x003fe20003800000 */
.L_x_1038:
[----:B------:R-:W-:Y:S01]  /*0d00*/  HFMA2.MMA R19, -RZ, RZ, 0, 5.9604644775390625e-08 ;  /* 0x00000001ff137435 */ /* 0x000fe200000001ff */
[----:B------:R-:W-:Y:S01]  /*0d10*/  MOV R20, R9 ;  /* 0x0000000900147202 */ /* 0x000fe20000000f00 */
[----:B------:R-:W-:-:S09]  /*0d20*/  IMAD.MOV.U32 R11, RZ, RZ, R18 ;  /* 0x000000ffff0b7224 */ /* 0x000fd200078e0012 */
[----:B------:R-:W-:Y:S05]  /*0d30*/  WARPSYNC.COLLECTIVE R17, `(.L_x_1039) ;  /* 0x0000000011087348 */ /* 0x000fea0003c00000 */
[----:B------:R0:W1:Y:S02]  /*0d40*/  SHFL.BFLY P2, R18, R20, R19, R22 ;  /* 0x0c00001314127389 */ /* 0x0000640000040016 */
[----:B01----:R-:W-:Y:S01]  /*0d50*/  ENDCOLLECTIVE ;  /* 0x000000000000791b */ /* 0x003fe20003800000 */
.L_x_1039:
[----:B------:R-:W-:Y:S01]  /*0d60*/  HFMA2.MMA R19, -RZ, RZ, 0, 1.1920928955078125e-07 ;  /* 0x00000002ff137435 */ /* 0x000fe200000001ff */
[----:B------:R-:W-:-:S05]  /*0d70*/  MOV R12, R18 ;  /* 0x00000012000c7202 */ /* 0x000fca0000000f00 */
[----:B------:R-:W-:-:S04]  /*0d80*/  FADD.FTZ R14, R9, R12 ;  /* 0x0000000c090e7221 */ /* 0x000fc80000010000 */
[----:B------:R-:W-:-:S07]  /*0d90*/  IMAD.MOV.U32 R20, RZ, RZ, R14 ;  /* 0x000000ffff147224 */ /* 0x000fce00078e000e */
[----:B------:R-:W-:Y:S05]  /*0da0*/  WARPSYNC.COLLECTIVE R17, `(.L_x_1040) ;  /* 0x0000000011087348 */ /* 0x000fea0003c00000 */
[----:B------:R0:W1:Y:S02]  /*0db0*/  SHFL.BFLY P2, R18, R20, R19, R22 ;  /* 0x0c00001314127389 */ /* 0x0000640000040016 */
[----:B01----:R-:W-:Y:S01]  /*0dc0*/  ENDCOLLECTIVE ;  /* 0x000000000000791b */ /* 0x003fe20003800000 */
.L_x_1040:
[----:B------:R-:W-:Y:S01]  /*0dd0*/  IMAD.MOV.U32 R19, RZ, RZ, 0x4 ;  /* 0x00000004ff137424 */ /* 0x000fe200078e00ff */
[----:B------:R-:W-:-:S05]  /*0de0*/  MOV R13, R18 ;  /* 0x00000012000d7202 */ /* 0x000fca0000000f00 */
[----:B------:R-:W-:-:S05]  /*0df0*/  FADD.FTZ R15, R14, R13 ;  /* 0x0000000d0e0f7221 */ /* 0x000fca0000010000 */
[----:B------:R-:W-:-:S07]  /*0e00*/  MOV R20, R15 ;  /* 0x0000000f00147202 */ /* 0x000fce0000000f00 */
[----:B------:R-:W-:Y:S05]  /*0e10*/  WARPSYNC.COLLECTIVE R17, `(.L_x_1041) ;  /* 0x0000000011087348 */ /* 0x000fea0003c00000 */
[----:B------:R0:W1:Y:S02]  /*0e20*/  SHFL.BFLY P2, R18, R20, R19, R22 ;  /* 0x0c00001314127389 */ /* 0x0000640000040016 */
[----:B01----:R-:W-:Y:S01]  /*0e30*/  ENDCOLLECTIVE ;  /* 0x000000000000791b */ /* 0x003fe20003800000 */
.L_x_1041:
[----:B------:R-:W-:Y:S01]  /*0e40*/  HFMA2.MMA R19, -RZ, RZ, 0, 4.76837158203125e-07 ;  /* 0x00000008ff137435 */ /* 0x000fe200000001ff */
[----:B------:R-:W-:-:S05]  /*0e50*/  MOV R16, R18 ;  /* 0x0000001200107202 */ /* 0x000fca0000000f00 */
[----:B------:R-:W-:-:S05]  /*0e60*/  FADD.FTZ R16, R15, R16 ;  /* 0x000000100f107221 */ /* 0x000fca0000010000 */
[----:B------:R-:W-:-:S07]  /*0e70*/  MOV R20, R16 ;  /* 0x0000001000147202 */ /* 0x000fce0000000f00 */
[----:B------:R-:W-:Y:S05]  /*0e80*/  WARPSYNC.COLLECTIVE R17, `(.L_x_1042) ;  /* 0x0000000011087348 */ /* 0x000fea0003c00000 */
[----:B------:R0:W1:Y:S02]  /*0e90*/  SHFL.BFLY P2, R18, R20, R19, R22 ;  /* 0x0c00001314127389 */ /* 0x0000640000040016 */
[----:B01----:R-:W-:Y:S01]  /*0ea0*/  ENDCOLLECTIVE ;  /* 0x000000000000791b */ /* 0x003fe20003800000 */
.L_x_1042:
[----:B------:R-:W-:Y:S01]  /*0eb0*/  HFMA2.MMA R19, -RZ, RZ, 0, 9.5367431640625e-07 ;  /* 0x00000010ff137435 */ /* 0x000fe200000001ff */
[----:B------:R-:W-:-:S04]  /*0ec0*/  IMAD.MOV.U32 R9, RZ, RZ, R18 ;  /* 0x000000ffff097224 */ /* 0x000fc800078e0012 */
[----:B------:R-:W-:-:S05]  /*0ed0*/  FADD.FTZ R9, R16, R9 ;  /* 0x0000000910097221 */ /* 0x000fca0000010000 */
[----:B------:R-:W-:-:S07]  /*0ee0*/  MOV R20, R9 ;  /* 0x0000000900147202 */ /* 0x000fce0000000f00 */
[----:B------:R-:W-:Y:S05]  /*0ef0*/  WARPSYNC.COLLECTIVE R17, `(.L_x_1043) ;  /* 0x0000000011087348 */ /* 0x000fea0003c00000 */
[----:B------:R0:W1:Y:S02]  /*0f00*/  SHFL.BFLY P2, R18, R20, R19, R22 ;  /* 0x0c00001314127389 */ /* 0x0000640000040016 */
[----:B01----:R-:W-:Y:S01]  /*0f10*/  ENDCOLLECTIVE ;  /* 0x000000000000791b */ /* 0x003fe20003800000 */
.L_x_1043:
[----:B------:R-:W-:Y:S01]  /*0f20*/  MOV R14, R18 ;  /* 0x00000012000e7202 */ /* 0x000fe20000000f00 */
[----:B------:R-:W-:Y:S06]  /*0f30*/  BRA `(.L_x_1044) ;  /* 0xfffffff800907947 */ /* 0x000fec000383ffff */
.L_x_1045:
        /* <DEDUP_REMOVED lines=12> */
.L_x_5422:


//--------------------- .text._ZN10layer_norm13ln_bwd_kernelINS_13Kernel_traitsIffffjLj30720ELj4ELj1ELj8ELj8ENS_18Kernel_traits_baseILj30720EffffjLj256EEEEEEEvNS_9BwdParamsE --------------------------
	.section	.text._ZN10layer_norm13ln_bwd_kernelINS_13Kernel_traitsIffffjLj30720ELj4ELj1ELj8ELj8ENS_18Kernel_traits_baseILj30720EffffjLj256EEEEEEEvNS_9BwdParamsE,"ax",@progbits
	.align	128
        .global         _ZN10layer_norm13ln_bwd_kernelINS_13Kernel_traitsIffffjLj30720ELj4ELj1ELj8ELj8ENS_18Kernel_traits_baseILj30720EffffjLj256EEEEEEEvNS_9BwdParamsE
        .type           _ZN10layer_norm13ln_bwd_kernelINS_13Kernel_traitsIffffjLj30720ELj4ELj1ELj8ELj8ENS_18Kernel_traits_baseILj30720EffffjLj256EEEEEEEvNS_9BwdParamsE,@function
        .size           _ZN10layer_norm13ln_bwd_kernelINS_13Kernel_traitsIffffjLj30720ELj4ELj1ELj8ELj8ENS_18Kernel_traits_baseILj30720EffffjLj256EEEEEEEvNS_9BwdParamsE,(.L_x_5423 - _ZN10layer_norm13ln_bwd_kernelINS_13Kernel_traitsIffffjLj30720ELj4ELj1ELj8ELj8ENS_18Kernel_traits_baseILj30720EffffjLj256EEEEEEEvNS_9BwdParamsE)
        .other          _ZN10layer_norm13ln_bwd_kernelINS_13Kernel_traitsIffffjLj30720ELj4ELj1ELj8ELj8ENS_18Kernel_traits_baseILj30720EffffjLj256EEEEEEEvNS_9BwdParamsE,@"STO_CUDA_ENTRY STV_DEFAULT"
_ZN10layer_norm13ln_bwd_kernelINS_13Kernel_traitsIffffjLj30720ELj4ELj1ELj8ELj8ENS_18Kernel_traits_baseILj30720EffffjLj256EEEEEEEvNS_9BwdParamsE:
.text._ZN10layer_norm13ln_bwd_kernelINS_13Kernel_traitsIffffjLj30720ELj4ELj1ELj8ELj8ENS_18Kernel_traits_baseILj30720EffffjLj256EEEEEEEvNS_9BwdParamsE:
        /* <DEDUP_REMOVED lines=23> */
[----:B------:R-:W-:Y:S01]  /*0170*/  @P0 IADD3 R41, R7, 0x2400, RZ ;  /* 0x0000240007290810 */ /* 0x000fe20007ffe0ff */
[----:B---3--:R-:W-:Y:S01]  /*0180*/  @P0 IMAD.WIDE.U32 R8, R35, 0x8, R8 ;  /* 0x0000000823080825 */ /* 0x008fe200078e0008 */
[----:B------:R-:W-:Y:S01]  /*0190*/  @P0 IADD3 R35, R7, 0x1400, RZ ;  /* 0x0000140007230810 */ /* 0x000fe20007ffe0ff */
[----:B------:R-:W2:Y:S01]  /*01a0*/  @P0 LDC.64 R16, c[0x0][0x248] ;  /* 0x00009200ff100b82 */ /* 0x000ea20000000a00 */
[----:B------:R-:W5:Y:S01]  /*01b0*/  @P0 LDG.E.64 R98, desc[UR6][R2.64] ;  /* 0x0000000602620981 */ /* 0x000f62000c1e1b00 */
[----:B0-----:R-:W-:Y:S01]  /*01c0*/  @P0 IMAD.WIDE.U32 R10, R37, 0x8, R10 ;  /* 0x00000008250a0825 */ /* 0x001fe200078e000a */
[----:B------:R-:W-:-:S02]  /*01d0*/  @P0 IADD3 R37, R7, 0x1800, RZ ;  /* 0x0000180007250810 */ /* 0x000fc40007ffe0ff */
[----:B------:R0:W5:Y:S03]  /*01e0*/  @P0 LDG.E.64 R100, desc[UR6][R8.64] ;  /* 0x0000000608640981 */ /* 0x000166000c1e1b00 */
[----:B------:R-:W3:Y:S01]  /*01f0*/  @P0 LDC.64 R20, c[0x0][0x248] ;  /* 0x00009200ff140b82 */ /* 0x000ee20000000a00 */
[----:B-1----:R-:W-:Y:S01]  /*0200*/  @P0 IMAD.WIDE.U32 R14, R35, 0x8, R14 ;  /* 0x00000008230e0825 */ /* 0x002fe200078e000e */
[----:B------:R-:W-:Y:S01]  /*0210*/  @P0 IADD3 R35, R7, 0x2000, RZ ;  /* 0x0000200007230810 */ /* 0x000fe20007ffe0ff */
[----:B------:R1:W5:Y:S05]  /*0220*/  @P0 LDG.E.64 R102, desc[UR6][R10.64] ;  /* 0x000000060a660981 */ /* 0x00036a000c1e1b00 */
[----:B------:R-:W0:Y:S01]  /*0230*/  @P0 LDC.64 R18, c[0x0][0x248] ;  /* 0x00009200ff120b82 */ /* 0x000e220000000a00 */
[----:B----4-:R-:W-:Y:S01]  /*0240*/  @P0 IMAD.WIDE.U32 R12, R39, 0x8, R12 ;  /* 0x00000008270c0825 */ /* 0x010fe200078e000c */
[----:B------:R-:W-:Y:S01]  /*0250*/  @P0 IADD3 R39, R7, 0x1c00, RZ ;  /* 0x00001c0007270810 */ /* 0x000fe20007ffe0ff */
[----:B------:R1:W5:Y:S05]  /*0260*/  @P0 LDG.E.64 R106, desc[UR6][R14.64] ;  /* 0x000000060e6a0981 */ /* 0x00036a000c1e1b00 */
[----:B------:R-:W4:Y:S01]  /*0270*/  @P0 LDC.64 R22, c[0x0][0x248] ;  /* 0x00009200ff160b82 */ /* 0x000f220000000a00 */
[----:B--2---:R-:W-:Y:S01]  /*0280*/  @P0 IMAD.WIDE.U32 R16, R37, 0x8, R16 ;  /* 0x0000000825100825 */ /* 0x004fe200078e0010 */
[----:B------:R-:W-:Y:S01]  /*0290*/  @P0 IADD3 R37, R7, 0x2800, RZ ;  /* 0x0000280007250810 */ /* 0x000fe20007ffe0ff */
[----:B------:R1:W5:Y:S05]  /*02a0*/  @P0 LDG.E.64 R104, desc[UR6][R12.64] ;  /* 0x000000060c680981 */ /* 0x00036a000c1e1b00 */
[----:B------:R-:W2:Y:S01]  /*02b0*/  @P0 LDC.64 R24, c[0x0][0x248] ;  /* 0x00009200ff180b82 */ /* 0x000ea20000000a00 */
[----:B---3--:R-:W-:Y:S01]  /*02c0*/  @P0 IMAD.WIDE.U32 R20, R35, 0x8, R20 ;  /* 0x0000000823140825 */ /* 0x008fe200078e0014 */
[----:B------:R-:W-:Y:S01]  /*02d0*/  @P0 IADD3 R35, R7, 0x2c00, RZ ;  /* 0x00002c0007230810 */ /* 0x000fe20007ffe0ff */
[----:B------:R1:W5:Y:S05]  /*02e0*/  @P0 LDG.E.64 R108, desc[UR6][R16.64] ;  /* 0x00000006106c0981 */ /* 0x00036a000c1e1b00 */
[----:B------:R-:W3:Y:S01]  /*02f0*/  @P0 LDC.64 R42, c[0x0][0x248] ;  /* 0x00009200ff2a0b82 */ /* 0x000ee20000000a00 */
[----:B0-----:R-:W-:-:S07]  /*0300*/  @P0 IMAD.WIDE.U32 R18, R39, 0x8, R18 ;  /* 0x0000000827120825 */ /* 0x001fce00078e0012 */
[----:B------:R-:W0:Y:S01]  /*0310*/  @P0 LDC.64 R26, c[0x0][0x248] ;  /* 0x00009200ff1a0b82 */ /* 0x000e220000000a00 */
[----:B----4-:R-:W-:-:S07]  /*0320*/  @P0 IMAD.WIDE.U32 R22, R41, 0x8, R22 ;  /* 0x0000000829160825 */ /* 0x010fce00078e0016 */
[----:B------:R-:W4:Y:S01]  /*0330*/  @P0 LDC.64 R28, c[0x0][0x248] ;  /* 0x00009200ff1c0b82 */ /* 0x000f220000000a00 */
[----:B--2---:R-:W-:-:S07]  /*0340*/  @P0 IMAD.WIDE.U32 R24, R37, 0x8, R24 ;  /* 0x0000000825180825 */ /* 0x004fce00078e0018 */
[----:B------:R-:W2:Y:S08]  /*0350*/  @P0 LDC.64 R30, c[0x0][0x248] ;  /* 0x00009200ff1e0b82 */ /* 0x000eb00000000a00 */
[----:B------:R-:W1:Y:S01]  /*0360*/  @P0 LDC.64 R32, c[0x0][0x248] ;  /* 0x00009200ff200b82 */ /* 0x000e620000000a00 */
[----:B------:R-:W-:Y:S01]  /*0370*/  SHF.R.U32.HI R9, RZ, 0x2, R0 ;  /* 0x00000002ff097819 */ /* 0x000fe20000011600 */
[----:B0-----:R-:W-:Y:S01]  /*0380*/  @P0 IMAD.WIDE.U32 R26, R35, 0x8, R26 ;  /* 0x00000008231a0825 */ /* 0x001fe200078e001a */
[C---:B------:R-:W-:Y:S01]  /*0390*/  @P0 IADD3 R39, R7.reuse, 0x3000, RZ ;  /* 0x0000300007270810 */ /* 0x040fe20007ffe0ff */
[----:B------:R0:W5:Y:S01]  /*03a0*/  @P0 LDG.E.64 R110, desc[UR6][R18.64] ;  /* 0x00000006126e0981 */ /* 0x000162000c1e1b00 */
[----:B------:R-:W-:-:S02]  /*03b0*/  @P0 IADD3 R37, R7, 0x3400, RZ ;  /* 0x0000340007250810 */ /* 0x000fc40007ffe0ff */
[----:B------:R-:W-:Y:S01]  /*03c0*/  @P0 IADD3 R41, R7, 0x3800, RZ ;  /* 0x0000380007290810 */ /* 0x000fe20007ffe0ff */
[----:B----4-:R-:W-:Y:S01]  /*03d0*/  @P0 IMAD.WIDE.U32 R28, R39, 0x8, R28 ;  /* 0x00000008271c0825 */ /* 0x010fe200078e001c */
[C---:B---3--:R-:W-:Y:S01]  /*03e0*/  @P0 LEA R34, P1, R7.reuse, R42, 0x3 ;  /* 0x0000002a07220211 */ /* 0x048fe200078218ff */
[----:B------:R0:W5:Y:S01]  /*03f0*/  @P0 LDG.E.64 R112, desc[UR6][R20.64] ;  /* 0x0000000614700981 */ /* 0x000162000c1e1b00 */
[----:B------:R-:W-:Y:S02]  /*0400*/  LEA.HI R66, R4, R9, RZ, 0x18 ;  /* 0x0000000904427211 */ /* 0x000fe400078fc0ff */
[----:B------:R-:W-:Y:S01]  /*0410*/  @P0 LEA.HI.X R35, R7, R43, RZ, 0x3, P1 ;  /* 0x0000002b07230211 */ /* 0x000fe200008f1cff */
[----:B------:R0:W5:Y:S01]  /*0420*/  @P0 LDG.E.64 R114, desc[UR6][R22.64] ;  /* 0x0000000616720981 */ /* 0x000162000c1e1b00 */
[----:B--2---:R-:W-:Y:S01]  /*0430*/  @P0 IMAD.WIDE.U32 R30, R37, 0x8, R30 ;  /* 0x00000008251e0825 */ /* 0x004fe200078e001e */
[----:B------:R-:W-:Y:S02]  /*0440*/  MOV R8, R66 ;  /* 0x0000004200087202 */ /* 0x000fe40000000f00 */
[----:B------:R0:W5:Y:S04]  /*0450*/  @P0 LDG.E.64 R116, desc[UR6][R24.64] ;  /* 0x0000000618740981 */ /* 0x000168000c1e1b00 */
[----:B------:R0:W5:Y:S01]  /*0460*/  @P0 LDG.E.64 R118, desc[UR6][R26.64] ;  /* 0x000000061a760981 */ /* 0x000162000c1e1b00 */
[----:B-1----:R-:W-:-:S03]  /*0470*/  @P0 IMAD.WIDE.U32 R32, R41, 0x8, R32 ;  /* 0x0000000829200825 */ /* 0x002fc600078e0020 */
[----:B------:R0:W5:Y:S04]  /*0480*/  @P0 LDG.E.64 R120, desc[UR6][R28.64] ;  /* 0x000000061c780981 */ /* 0x000168000c1e1b00 */
[----:B------:R0:W5:Y:S04]  /*0490*/  @P0 LDG.E.64 R122, desc[UR6][R30.64] ;  /* 0x000000061e7a0981 */ /* 0x000168000c1e1b00 */
        /* <DEDUP_REMOVED lines=32> */
[----:B------:R-:W-:Y:S01]  /*06a0*/  CS2R R2, SRZ ;  /* 0x0000000000027805 */ /* 0x000fe2000001ff00 */
[----:B0-----:R-:W-:Y:S06]  /*06b0*/  @P0 BRA `(.L_x_1046) ;  /* 0x0000003000d80947 */ /* 0x001fec0003800000 */
[----:B------:R-:W0:Y:S02]  /*06c0*/  LDC.64 R2, c[0x0][0x240] ;  /* 0x00009000ff027b82 */ /* 0x000e240000000a00 */
[----:B0-----:R-:W-:-:S05]  /*06d0*/  IMAD.WIDE.U32 R2, R7, 0x8, R2 ;  /* 0x0000000807027825 */ /* 0x001fca00078e0002 */
[----:B------:R0:W5:Y:S04]  /*06e0*/  LDG.E.64 R128, desc[UR6][R2.64] ;  /* 0x0000000602807981 */ /* 0x000168000c1e1b00 */
        /* <DEDUP_REMOVED lines=13> */
[----:B------:R0:W5:Y:S01]  /*07c0*/  LDG.E.64 R156, desc[UR6][R2.64+0x1c000] ;  /* 0x01c00006029c7981 */ /* 0x000162000c1e1b00 */
[----:B------:R-:W-:Y:S01]  /*07d0*/  HFMA2.MMA R184, -RZ, RZ, 0, 5.9604644775390625e-08 ;  /* 0x00000001ffb87435 */ /* 0x000fe200000001ff */
        /* <DEDUP_REMOVED lines=30> */
[----:B0-----:R-:W-:-:S07]  /*09c0*/  CS2R R42, SRZ ;  /* 0x00000000002a7805 */ /* 0x001fce000001ff00 */
.L_x_1052:
[----:B------:R-:W-:Y:S01]  /*09d0*/  ULDC.64 UR4, c[0x0][0x228] ;  /* 0x00008a0000047ab9 */ /* 0x000fe20000000a00 */
[----:B-1----:R-:W-:Y:S01]  /*09e0*/  IMAD R82, R8, 0x3c00, R7 ;  /* 0x00003c0008527824 */ /* 0x002fe200078e0207 */
[----:B------:R-:W-:Y:S01]  /*09f0*/  ISETP.NE.U32.AND P0, PT, RZ, UR4, PT ;  /* 0x00000004ff007c0c */ /* 0x000fe2000bf05070 */
[----:B------:R-:W0:Y:S03]  /*0a00*/  LDC.64 R66, c[0x0][0x238] ;  /* 0x00008e00ff427b82 */ /* 0x000e260000000a00 */
[----:B------:R-:W-:Y:S02]  /*0a10*/  ISETP.NE.AND.EX P0, PT, RZ, UR5, PT, P0 ;  /* 0x00000005ff007c0c */ /* 0x000fe4000bf05300 */
[----:B------:R-:W-:-:S03]  /*0a20*/  IADD3 R83, R82, 0x400, RZ ;  /* 0x0000040052537810 */ /* 0x000fc60007ffe0ff */
[----:B------:R-:W1:Y:S08]  /*0a30*/  LDC.64 R168, c[0x0][0x268] ;  /* 0x00009a00ffa87b82 */ /* 0x000e700000000a00 */
[----:B------:R-:W2:Y:S01]  /*0a40*/  @!P0 LDC.64 R60, c[0x0][0x220] ;  /* 0x00008800ff3c8b82 */ /* 0x000ea20000000a00 */
[C---:B------:R-:W-:Y:S02]  /*0a50*/  @P0 LEA R88, P1, R82.reuse, UR4, 0x3 ;  /* 0x0000000452580c11 */ /* 0x040fe4000f8218ff */
[----:B------:R-:W-:-:S02]  /*0a60*/  IADD3 R84, R82, 0x800, RZ ;  /* 0x0000080052547810 */ /* 0x000fc40007ffe0ff */
[C---:B------:R-:W-:Y:S02]  /*0a70*/  @P0 LEA.HI.X R89, R82.reuse, UR5, RZ, 0x3, P1 ;  /* 0x0000000552590c11 */ /* 0x040fe400088f1cff */
[----:B------:R-:W-:Y:S01]  /*0a80*/  IADD3 R86, R82, 0xc00, RZ ;  /* 0x00000c0052567810 */ /* 0x000fe20007ffe0ff */
[----:B------:R-:W3:Y:S01]  /*0a90*/  @P0 LDC.64 R90, c[0x0][0x228] ;  /* 0x00008a00ff5a0b82 */ /* 0x000ee20000000a00 */
[----:B0-----:R-:W-:Y:S01]  /*0aa0*/  IMAD.WIDE R66, R8, 0x4, R66 ;  /* 0x0000000408427825 */ /* 0x001fe200078e0242 */
[----:B------:R-:W-:-:S04]  /*0ab0*/  @P0 MOV R172, RZ ;  /* 0x000000ff00ac0202 */ /* 0x000fc80000000f00 */
[----:B------:R0:W4:Y:S02]  /*0ac0*/  LDG.E R85, desc[UR6][R66.64] ;  /* 0x0000000642557981 */ /* 0x000124000c1e1900 */
[----:B------:R-:W1:Y:S08]  /*0ad0*/  @!P0 LDC.64 R2, c[0x0][0x220] ;  /* 0x00008800ff028b82 */ /* 0x000e700000000a00 */
[----:B------:R-:W0:Y:S01]  /*0ae0*/  @P0 LDC.64 R158, c[0x0][0x228] ;  /* 0x00008a00ff9e0b82 */ /* 0x000e220000000a00 */
[----:B--2---:R-:W-:-:S04]  /*0af0*/  @!P0 LEA R88, P2, R82, R60, 0x3 ;  /* 0x0000003c52588211 */ /* 0x004fc800078418ff */
[----:B------:R-:W-:-:S03]  /*0b00*/  @!P0 LEA.HI.X R89, R82, R61, RZ, 0x3, P2 ;  /* 0x0000003d52598211 */ /* 0x000fc600010f1cff */
[----:B------:R-:W2:Y:S01]  /*0b10*/  @!P0 LDC.64 R62, c[0x0][0x220] ;  /* 0x00008800ff3e8b82 */ /* 0x000ea20000000a00 */
[----:B---3--:R-:W-:Y:S01]  /*0b20*/  @P0 IMAD.WIDE.U32 R90, R83, 0x8, R90 ;  /* 0x00000008535a0825 */ /* 0x008fe200078e005a */
[----:B------:R-:W3:Y:S01]  /*0b30*/  LDG.E R186, desc[UR6][R88.64+0x4] ;  /* 0x0000040658ba7981 */ /* 0x000ee2000c1e1900 */
[----:B------:R-:W-:-:S03]  /*0b40*/  IADD3 R87, R82, 0x1000, RZ ;  /* 0x0000100052577810 */ /* 0x000fc60007ffe0ff */
[----:B------:R2:W4:Y:S02]  /*0b50*/  LDG.E R189, desc[UR6][R88.64] ;  /* 0x0000000658bd7981 */ /* 0x000524000c1e1900 */
[----:B------:R-:W2:Y:S08]  /*0b60*/  @P0 LDC.64 R74, c[0x0][0x228] ;  /* 0x00008a00ff4a0b82 */ /* 0x000eb00000000a00 */
[----:B------:R-:W2:Y:S01]  /*0b70*/  @!P0 LDC.64 R60, c[0x0][0x220] ;  /* 0x00008800ff3c8b82 */ /* 0x000ea20000000a00 */
[----:B-1----:R-:W-:-:S07]  /*0b80*/  @!P0 IMAD.WIDE.U32 R90, R83, 0x8, R2 ;  /* 0x00000008535a8825 */ /* 0x002fce00078e0002 */
[----:B------:R-:W1:Y:S01]  /*0b90*/  @!P0 LDC.64 R64, c[0x0][0x230] ;  /* 0x00008c00ff408b82 */ /* 0x000e620000000a00 */
[----:B0-----:R-:W-:-:S07]  /*0ba0*/  @P0 IMAD.WIDE.U32 R158, R84, 0x8, R158 ;  /* 0x00000008549e0825 */ /* 0x001fce00078e009e */
[----:B------:R-:W0:Y:S01]  /*0bb0*/  @P0 LDC.64 R68, c[0x0][0x228] ;  /* 0x00008a00ff440b82 */ /* 0x000e220000000a00 */
[----:B--2---:R-:W-:-:S07]  /*0bc0*/  @!P0 IMAD.WIDE.U32 R158, R84, 0x8, R62 ;  /* 0x00000008549e8825 */ /* 0x004fce00078e003e */
[----:B------:R-:W2:Y:S01]  /*0bd0*/  @P0 LDC.64 R72, c[0x0][0x228] ;  /* 0x00008a00ff480b82 */ /* 0x000ea20000000a00 */
[----:B------:R-:W-:-:S07]  /*0be0*/  @P0 IMAD.WIDE.U32 R74, R86, 0x8, R74 ;  /* 0x00000008564a0825 */ /* 0x000fce00078e004a */
[----:B------:R-:W2:Y:S08]  /*0bf0*/  @P0 LDC.64 R160, c[0x0][0x228] ;  /* 0x00008a00ffa00b82 */ /* 0x000eb00000000a00 */
[----:B------:R-:W2:Y:S01]  /*0c00*/  @!P0 LDC.64 R2, c[0x0][0x220] ;  /* 0x00008800ff028b82 */ /* 0x000ea20000000a00 */
[----:B------:R-:W-:-:S07]  /*0c10*/  @!P0 IMAD.WIDE.U32 R74, R86, 0x8, R60 ;  /* 0x00000008564a8825 */ /* 0x000fce00078e003c */
[----:B------:R-:W2:Y:S01]  /*0c20*/  @!P0 LDC.64 R66, c[0x0][0x220] ;  /* 0x00008800ff428b82 */ /* 0x000ea20000000a00 */
[----:B-1----:R-:W-:-:S07]  /*0c30*/  @!P0 IMAD.WIDE R64, R8, 0x4, R64 ;  /* 0x0000000408408825 */ /* 0x002fce00078e0240 */
[----:B------:R-:W1:Y:S01]  /*0c40*/  @P0 LDC.64 R70, c[0x0][0x228] ;  /* 0x00008a00ff460b82 */ /* 0x000e620000000a00 */
[----:B------:R-:W4:Y:S01]  /*0c50*/  @!P0 LDG.E R172, desc[UR6][R64.64] ;  /* 0x0000000640ac8981 */ /* 0x000f22000c1e1900 */
[----:B0-----:R-:W-:Y:S01]  /*0c60*/  @P0 IMAD.WIDE.U32 R68, R87, 0x8, R68 ;  /* 0x0000000857440825 */ /* 0x001fe200078e0044 */
[C---:B------:R-:W-:Y:S02]  /*0c70*/  IADD3 R88, R82.reuse, 0x1400, RZ ;  /* 0x0000140052587810 */ /* 0x040fe40007ffe0ff */
[----:B------:R-:W4:Y:S03]  /*0c80*/  LDG.E R185, desc[UR6][R90.64+0x4] ;  /* 0x000004065ab97981 */ /* 0x000f26000c1e1900 */
[----:B------:R-:W0:Y:S01]  /*0c90*/  @!P0 LDC.64 R62, c[0x0][0x220] ;  /* 0x00008800ff3e8b82 */ /* 0x000e220000000a00 */
[----:B------:R2:W4:Y:S01]  /*0ca0*/  LDG.E R187, desc[UR6][R90.64] ;  /* 0x000000065abb7981 */ /* 0x000522000c1e1900 */
[----:B------:R-:W-:-:S03]  /*0cb0*/  IADD3 R89, R82, 0x1800, RZ ;  /* 0x0000180052597810 */ /* 0x000fc60007ffe0ff */
[----:B------:R-:W4:Y:S03]  /*0cc0*/  LDG.E R182, desc[UR6][R158.64+0x4] ;  /* 0x000004069eb67981 */ /* 0x000f26000c1e1900 */
[----:B------:R-:W1:Y:S01]  /*0cd0*/  @!P0 LDC.64 R60, c[0x0][0x220] ;  /* 0x00008800ff3c8b82 */ /* 0x000e620000000a00 */
[----:B--2---:R-:W-:Y:S01]  /*0ce0*/  @!P0 IMAD.WIDE.U32 R68, R87, 0x8, R2 ;  /* 0x0000000857448825 */ /* 0x004fe200078e0002 */
[----:B------:R2:W4:Y:S01]  /*0cf0*/  LDG.E R193, desc[UR6][R158.64] ;  /* 0x000000069ec17981 */ /* 0x000522000c1e1900 */
[----:B------:R-:W-:-:S03]  /*0d00*/  IADD3 R91, R82, 0x2000, RZ ;  /* 0x00002000525b7810 */ /* 0x000fc60007ffe0ff */
[----:B------:R-:W4:Y:S02]  /*0d10*/  LDG.E R183, desc[UR6][R74.64+0x4] ;  /* 0x000004064ab77981 */ /* 0x000f24000c1e1900 */
[----:B------:R-:W1:Y:S01]  /*0d20*/  @P0 LDC.64 R64, c[0x0][0x228] ;  /* 0x00008a00ff400b82 */ /* 0x000e620000000a00 */
[C---:B------:R-:W-:Y:S01]  /*0d30*/  @P0 IMAD.WIDE.U32 R72, R88.reuse, 0x8, R72 ;  /* 0x0000000858480825 */ /* 0x040fe200078e0048 */
[----:B------:R-:W4:Y:S04]  /*0d40*/  LDG.E R180, desc[UR6][R68.64+0x4] ;  /* 0x0000040644b47981 */ /* 0x000f28000c1e1900 */
[----:B------:R-:W4:Y:S02]  /*0d50*/  LDG.E R191, desc[UR6][R74.64] ;  /* 0x000000064abf7981 */ /* 0x000f24000c1e1900 */
[----:B------:R-:W1:Y:S01]  /*0d60*/  @!P0 LDC.64 R2, c[0x0][0x220] ;  /* 0x00008800ff028b82 */ /* 0x000e620000000a00 */
[----:B0-----:R-:W-:Y:S01]  /*0d70*/  @!P0 IMAD.WIDE.U32 R72, R88, 0x8, R62 ;  /* 0x0000000858488825 */ /* 0x001fe200078e003e */
[----:B------:R0:W4:Y:S03]  /*0d80*/  LDG.E R197, desc[UR6][R68.64] ;  /* 0x0000000644c57981 */ /* 0x000126000c1e1900 */
[C---:B------:R-:W-:Y:S01]  /*0d90*/  @P0 IMAD.WIDE.U32 R160, R91.reuse, 0x8, R160 ;  /* 0x000000085ba00825 */ /* 0x040fe200078e00a0 */
[----:B------:R-:W-:Y:S01]  /*0da0*/  IADD3 R90, R82, 0x1c00, RZ ;  /* 0x00001c00525a7810 */ /* 0x000fe20007ffe0ff */
[----:B------:R-:W4:Y:S01]  /*0db0*/  LDG.E R181, desc[UR6][R72.64+0x4] ;  /* 0x0000040648b57981 */ /* 0x000f22000c1e1900 */
[----:B--2---:R-:W2:Y:S01]  /*0dc0*/  @P0 LDC.64 R158, c[0x0][0x228] ;  /* 0x00008a00ff9e0b82 */ /* 0x004ea20000000a00 */
[----:B------:R-:W-:-:S02]  /*0dd0*/  @!P0 IMAD.WIDE.U32 R160, R91, 0x8, R66 ;  /* 0x000000085ba08825 */ /* 0x000fc400078e0042 */
[----:B------:R0:W4:Y:S02]  /*0de0*/  LDG.E R195, desc[UR6][R72.64] ;  /* 0x0000000648c37981 */ /* 0x000124000c1e1900 */
[C---:B-1----:R-:W-:Y:S01]  /*0df0*/  @P0 IMAD.WIDE.U32 R70, R89.reuse, 0x8, R70 ;  /* 0x0000000859460825 */ /* 0x042fe200078e0046 */
[----:B------:R-:W-:Y:S01]  /*0e00*/  IADD3 R0, R82, 0x2c00, RZ ;  /* 0x00002c0052007810 */ /* 0x000fe20007ffe0ff */
[----:B------:R-:W4:Y:S01]  /*0e10*/  LDG.E R174, desc[UR6][R160.64+0x4] ;  /* 0x00000406a0ae7981 */ /* 0x000f22000c1e1900 */
[----:B------:R-:W1:Y:S01]  /*0e20*/  @!P0 LDC.64 R62, c[0x0][0x220] ;  /* 0x00008800ff3e8b82 */ /* 0x000e620000000a00 */
[----:B------:R-:W-:Y:S02]  /*0e30*/  @!P0 IMAD.WIDE.U32 R70, R89, 0x8, R60 ;  /* 0x0000000859468825 */ /* 0x000fe400078e003c */
[----:B------:R-:W4:Y:S05]  /*0e40*/  LDG.E R201, desc[UR6][R160.64] ;  /* 0x00000006a0c97981 */ /* 0x000f2a000c1e1900 */
[----:B0-----:R-:W0:Y:S08]  /*0e50*/  @P0 LDC.64 R68, c[0x0][0x228] ;  /* 0x00008a00ff440b82 */ /* 0x001e300000000a00 */
[----:B------:R-:W1:Y:S01]  /*0e60*/  @P0 LDC.64 R74, c[0x0][0x228] ;  /* 0x00008a00ff4a0b82 */ /* 0x000e620000000a00 */
[C---:B------:R-:W-:Y:S01]  /*0e70*/  @P0 IMAD.WIDE.U32 R64, R90.reuse, 0x8, R64 ;  /* 0x000000085a400825 */ /* 0x040fe200078e0040 */
[----:B------:R-:W4:Y:S06]  /*0e80*/  LDG.E R178, desc[UR6][R70.64+0x4] ;  /* 0x0000040646b27981 */ /* 0x000f2c000c1e1900 */
[----:B------:R-:W1:Y:S08]  /*0e90*/  @!P0 LDC.64 R66, c[0x0][0x220] ;  /* 0x00008800ff428b82 */ /* 0x000e700000000a00 */
[----:B------:R-:W1:Y:S01]  /*0ea0*/  @!P0 LDC.64 R60, c[0x0][0x220] ;  /* 0x00008800ff3c8b82 */ /* 0x000e620000000a00 */
[----:B------:R-:W-:Y:S01]  /*0eb0*/  @!P0 IMAD.WIDE.U32 R64, R90, 0x8, R2 ;  /* 0x000000085a408825 */ /* 0x000fe200078e0002 */
[C---:B------:R-:W-:Y:S01]  /*0ec0*/  IADD3 R3, R82.reuse, 0x2400, RZ ;  /* 0x0000240052037810 */ /* 0x040fe20007ffe0ff */
[----:B------:R0:W4:Y:S01]  /*0ed0*/  LDG.E R177, desc[UR6][R70.64] ;  /* 0x0000000646b17981 */ /* 0x000122000c1e1900 */
[----:B------:R-:W-:-:S04]  /*0ee0*/  IADD3 R2, R82, 0x2800, RZ ;  /* 0x0000280052027810 */ /* 0x000fc80007ffe0ff */
[----:B------:R-:W1:Y:S01]  /*0ef0*/  @P0 LDC.64 R72, c[0x0][0x228] ;  /* 0x00008a00ff480b82 */ /* 0x000e620000000a00 */
[C---:B--2---:R-:W-:Y:S01]  /*0f00*/  @P0 IMAD.WIDE.U32 R158, R3.reuse, 0x8, R158 ;  /* 0x00000008039e0825 */ /* 0x044fe200078e009e */
[----:B------:R-:W2:Y:S03]  /*0f10*/  LDG.E R179, desc[UR6][R64.64+0x4] ;  /* 0x0000040640b37981 */ /* 0x000ea6000c1e1900 */
[----:B0-----:R-:W-:Y:S01]  /*0f20*/  @P0 IMAD.WIDE.U32 R68, R0, 0x8, R68 ;  /* 0x0000000800440825 */ /* 0x001fe200078e0044 */
[----:B------:R0:W2:Y:S02]  /*0f30*/  LDG.E R199, desc[UR6][R64.64] ;  /* 0x0000000640c77981 */ /* 0x0000a4000c1e1900 */
[----:B------:R-:W0:Y:S01]  /*0f40*/  @!P0 LDC.64 R70, c[0x0][0x220] ;  /* 0x00008800ff468b82 */ /* 0x000e220000000a00 */
[----:B-1----:R-:W-:-:S04]  /*0f50*/  @!P0 IMAD.WIDE.U32 R158, R3, 0x8, R62 ;  /* 0x00000008039e8825 */ /* 0x002fc800078e003e */
[----:B------:R-:W-:Y:S01]  /*0f60*/  @!P0 IMAD.WIDE.U32 R68, R0, 0x8, R66 ;  /* 0x0000000800448825 */ /* 0x000fe200078e0042 */
[----:B------:R-:W2:Y:S02]  /*0f70*/  LDG.E R176, desc[UR6][R158.64+0x4] ;  /* 0x000004069eb07981 */ /* 0x000ea4000c1e1900 */
[----:B------:R-:W1:Y:S01]  /*0f80*/  @P0 LDC.64 R62, c[0x0][0x228] ;  /* 0x00008a00ff3e0b82 */ /* 0x000e620000000a00 */
[----:B------:R-:W-:Y:S01]  /*0f90*/  @P0 IMAD.WIDE.U32 R74, R2, 0x8, R74 ;  /* 0x00000008024a0825 */ /* 0x000fe200078e004a */
[----:B------:R-:W-:Y:S01]  /*0fa0*/  IADD3 R97, R82, 0x3000, RZ ;  /* 0x0000300052617810 */ /* 0x000fe20007ffe0ff */
[----:B------:R1:W2:Y:S02]  /*0fb0*/  LDG.E R203, desc[UR6][R158.64] ;  /* 0x000000069ecb7981 */ /* 0x0002a4000c1e1900 */
[----:B------:R-:W-:Y:S01]  /*0fc0*/  @!P0 IMAD.WIDE.U32 R74, R2, 0x8, R60 ;  /* 0x00000008024a8825 */ /* 0x000fe200078e003c */
[C---:B------:R-:W-:Y:S01]  /*0fd0*/  IADD3 R175, R82.reuse, 0x3800, RZ ;  /* 0x0000380052af7810 */ /* 0x040fe20007ffe0ff */
[----:B------:R-:W2:Y:S01]  /*0fe0*/  LDG.E R190, desc[UR6][R68.64+0x4] ;  /* 0x0000040644be7981 */ /* 0x000ea2000c1e1900 */
[----:B------:R-:W3:Y:S03]  /*0ff0*/  @!P0 LDC.64 R66, c[0x0][0x220] ;  /* 0x00008800ff428b82 */ /* 0x000ee60000000a00 */
[----:B------:R-:W2:Y:S05]  /*1000*/  LDG.E R188, desc[UR6][R74.64+0x4] ;  /* 0x000004064abc7981 */ /* 0x000eaa000c1e1900 */
[----:B0-----:R-:W0:Y:S01]  /*1010*/  @!P0 LDC.64 R64, c[0x0][0x220] ;  /* 0x00008800ff408b82 */ /* 0x001e220000000a00 */
[----:B------:R-:W-:Y:S01]  /*1020*/  @P0 IMAD.WIDE.U32 R72, R97, 0x8, R72 ;  /* 0x0000000861480825 */ /* 0x000fe200078e0048 */
[----:B------:R-:W2:Y:S01]  /*1030*/  LDG.E R205, desc[UR6][R74.64] ;  /* 0x000000064acd7981 */ /* 0x000ea2000c1e1900 */
[----:B------:R-:W-:-:S03]  /*1040*/  IADD3 R173, R82, 0x3400, RZ ;  /* 0x0000340052ad7810 */ /* 0x000fc60007ffe0ff */
[----:B------:R0:W2:Y:S02]  /*1050*/  LDG.E R207, desc[UR6][R68.64] ;  /* 0x0000000644cf7981 */ /* 0x0000a4000c1e1900 */
[----:B------:R-:W0:Y:S01]  /*1060*/  @P0 LDC.64 R60, c[0x0][0x228] ;  /* 0x00008a00ff3c0b82 */ /* 0x000e220000000a00 */
[----:B------:R-:W-:-:S04]  /*1070*/  @!P0 IMAD.WIDE.U32 R72, R97, 0x8, R70 ;  /* 0x0000000861488825 */ /* 0x000fc800078e0046 */
[C---:B-1----:R-:W-:Y:S01]  /*1080*/  @P0 IMAD.WIDE.U32 R158, R175.reuse, 0x8, R62 ;  /* 0x00000008af9e0825 */ /* 0x042fe200078e003e */
[----:B------:R-:W2:Y:S03]  /*1090*/  LDG.E R192, desc[UR6][R72.64+0x4] ;  /* 0x0000040648c07981 */ /* 0x000ea6000c1e1900 */
[----:B---3--:R-:W-:Y:S01]  /*10a0*/  @!P0 IMAD.WIDE.U32 R158, R175, 0x8, R66 ;  /* 0x00000008af9e8825 */ /* 0x008fe200078e0042 */
[----:B------:R-:W3:Y:S04]  /*10b0*/  LDG.E R209, desc[UR6][R72.64] ;  /* 0x0000000648d17981 */ /* 0x000ee8000c1e1900 */
[----:B------:R-:W3:Y:S01]  /*10c0*/  LDG.E R196, desc[UR6][R158.64+0x4] ;  /* 0x000004069ec47981 */ /* 0x000ee2000c1e1900 */
[----:B------:R-:W-:-:S03]  /*10d0*/  IMAD.WIDE.U32 R70, R82, 0x8, R168 ;  /* 0x0000000852467825 */ /* 0x000fc600078e00a8 */
[----:B------:R-:W3:Y:S01]  /*10e0*/  LDG.E R213, desc[UR6][R158.64] ;  /* 0x000000069ed57981 */ /* 0x000ee2000c1e1900 */
[----:B0-----:R-:W-:-:S03]  /*10f0*/  @P0 IMAD.WIDE.U32 R60, R173, 0x8, R60 ;  /* 0x00000008ad3c0825 */ /* 0x001fc600078e003c */
[----:B------:R-:W3:Y:S01]  /*1100*/  LDG.E.64 R70, desc[UR6][R70.64] ;  /* 0x0000000646467981 */ /* 0x000ee2000c1e1b00 */
[----:B------:R-:W-:-:S05]  /*1110*/  @!P0 IMAD.WIDE.U32 R60, R173, 0x8, R64 ;  /* 0x00000008ad3c8825 */ /* 0x000fca00078e0040 */
[----:B------:R-:W3:Y:S01]  /*1120*/  LDG.E R194, desc[UR6][R60.64+0x4] ;  /* 0x000004063cc27981 */ /* 0x000ee2000c1e1900 */
[----:B------:R-:W-:-:S03]  /*1130*/  IMAD.WIDE.U32 R62, R87, 0x8, R168 ;  /* 0x00000008573e7825 */ /* 0x000fc600078e00a8 */
[----:B------:R0:W3:Y:S01]  /*1140*/  LDG.E R211, desc[UR6][R60.64] ;  /* 0x000000063cd37981 */ /* 0x0000e2000c1e1900 */
[----:B------:R-:W-:-:S03]  /*1150*/  IMAD.WIDE.U32 R64, R86, 0x8, R168 ;  /* 0x0000000856407825 */ /* 0x000fc600078e00a8 */
[----:B------:R-:W3:Y:S01]  /*1160*/  LDG.E.64 R62, desc[UR6][R62.64] ;  /* 0x000000063e3e7981 */ /* 0x000ee2000c1e1b00 */
[----:B------:R-:W-:-:S03]  /*1170*/  IMAD.WIDE.U32 R68, R83, 0x8, R168 ;  /* 0x0000000853447825 */ /* 0x000fc600078e00a8 */
[----:B------:R-:W3:Y:S01]  /*1180*/  LDG.E.64 R64, desc[UR6][R64.64] ;  /* 0x0000000640407981 */ /* 0x000ee2000c1e1b00 */
[----:B------:R-:W-:-:S03]  /*1190*/  IMAD.WIDE.U32 R66, R84, 0x8, R168 ;  /* 0x0000000854427825 */ /* 0x000fc600078e00a8 */
[----:B------:R-:W3:Y:S01]  /*11a0*/  LDG.E.64 R68, desc[UR6][R68.64] ;  /* 0x0000000644447981 */ /* 0x000ee2000c1e1b00 */
[----:B0-----:R-:W-:-:S03]  /*11b0*/  IMAD.WIDE.U32 R60, R89, 0x8, R168 ;  /* 0x00000008593c7825 */ /* 0x001fc600078e00a8 */
[----:B------:R-:W3:Y:S04]  /*11c0*/  LDG.E.64 R66, desc[UR6][R66.64] ;  /* 0x0000000642427981 */ /* 0x000ee8000c1e1b00 */
[----:B------:R-:W3:Y:S01]  /*11d0*/  LDG.E.64 R60, desc[UR6][R60.64] ;  /* 0x000000063c3c7981 */ /* 0x000ee2000c1e1b00 */
[----:B------:R-:W-:-:S06]  /*11e0*/  IMAD.WIDE.U32 R72, R88, 0x8, R168 ;  /* 0x0000000858487825 */ /* 0x000fcc00078e00a8 */
[----:B------:R-:W3:Y:S01]  /*11f0*/  LDG.E.64 R72, desc[UR6][R72.64] ;  /* 0x0000000648487981 */ /* 0x000ee2000c1e1b00 */
[----:B------:R-:W-:-:S04]  /*1200*/  IMAD.WIDE.U32 R74, R90, 0x8, R168 ;  /* 0x000000085a4a7825 */ /* 0x000fc800078e00a8 */
[--C-:B------:R-:W-:Y:S02]  /*1210*/  IMAD.WIDE.U32 R158, R91, 0x8, R168.reuse ;  /* 0x000000085b9e7825 */ /* 0x100fe400078e00a8 */
[----:B------:R-:W3:Y:S02]  /*1220*/  LDG.E.64 R74, desc[UR6][R74.64] ;  /* 0x000000064a4a7981 */ /* 0x000ee4000c1e1b00 */
[--C-:B------:R-:W-:Y:S02]  /*1230*/  IMAD.WIDE.U32 R160, R3, 0x8, R168.reuse ;  /* 0x0000000803a07825 */ /* 0x100fe400078e00a8 */
[----:B------:R-:W3:Y:S04]  /*1240*/  LDG.E.64 R158, desc[UR6][R158.64] ;  /* 0x000000069e9e7981 */ /* 0x000ee8000c1e1b00 */
[----:B------:R-:W3:Y:S01]  /*1250*/  LDG.E.64 R160, desc[UR6][R160.64] ;  /* 0x00000006a0a07981 */ /* 0x000ee2000c1e1b00 */
[----:B------:R-:W-:-:S04]  /*1260*/  IMAD.WIDE.U32 R162, R2, 0x8, R168 ;  /* 0x0000000802a27825 */ /* 0x000fc800078e00a8 */
[--C-:B------:R-:W-:Y:S02]  /*1270*/  IMAD.WIDE.U32 R164, R0, 0x8, R168.reuse ;  /* 0x0000000800a47825 */ /* 0x100fe400078e00a8 */
[----:B------:R-:W3:Y:S04]  /*1280*/  LDG.E.64 R162, desc[UR6][R162.64] ;  /* 0x00000006a2a27981 */ /* 0x000ee8000c1e1b00 */
[----:B------:R-:W3:Y:S01]  /*1290*/  LDG.E.64 R164, desc[UR6][R164.64] ;  /* 0x00000006a4a47981 */ /* 0x000ee2000c1e1b00 */
[----:B------:R-:W-:-:S04]  /*12a0*/  IMAD.WIDE.U32 R166, R97, 0x8, R168 ;  /* 0x0000000861a67825 */ /* 0x000fc800078e00a8 */
[--C-:B------:R-:W-:Y:S02]  /*12b0*/  IMAD.WIDE.U32 R170, R173, 0x8, R168.reuse ;  /* 0x00000008adaa7825 */ /* 0x100fe400078e00a8 */
[----:B------:R-:W3:Y:S04]  /*12c0*/  LDG.E.64 R166, desc[UR6][R166.64] ;  /* 0x00000006a6a67981 */ /* 0x000ee8000c1e1b00 */
[----:B------:R-:W3:Y:S01]  /*12d0*/  LDG.E.64 R170, desc[UR6][R170.64] ;  /* 0x00000006aaaa7981 */ /* 0x000ee2000c1e1b00 */
[----:B------:R-:W-:-:S06]  /*12e0*/  IMAD.WIDE.U32 R168, R175, 0x8, R168 ;  /* 0x00000008afa87825 */ /* 0x000fcc00078e00a8 */
[----:B------:R-:W3:Y:S01]  /*12f0*/  LDG.E.64 R168, desc[UR6][R168.64] ;  /* 0x00000006a8a87981 */ /* 0x000ee2000c1e1b00 */
[----:B-----5:R-:W0:Y:S08]  /*1300*/  @P0 MUFU.RCP R215, R129 ;  /* 0x0000008100d70308 */ /* 0x020e300000001000 */
[----:B------:R-:W1:Y:S01]  /*1310*/  @P0 MUFU.RCP R216, R128 ;  /* 0x0000008000d80308 */ /* 0x000e620000001000 */
[----:B------:R-:W-:-:S07]  /*1320*/  @P0 FADD.FTZ R198, -R125, R186 ;  /* 0x000000ba7dc60221 */ /* 0x000fce0000010100 */
[----:B------:R-:W1:Y:S01]  /*1330*/  @P0 MUFU.RCP R218, R130 ;  /* 0x0000008200da0308 */ /* 0x000e620000001000 */
[----:B0-----:R-:W-:Y:S01]  /*1340*/  @P0 FMUL.FTZ R198, R198, R215 ;  /* 0x000000d7c6c60220 */ /* 0x001fe20000410000 */
[----:B----4-:R-:W-:-:S06]  /*1350*/  @P0 FADD.FTZ R215, -R124, R189 ;  /* 0x000000bd7cd70221 */ /* 0x010fcc0000010100 */
[----:B------:R-:W0:Y:S01]  /*1360*/  @P0 MUFU.RCP R224, R133 ;  /* 0x0000008500e00308 */ /* 0x000e220000001000 */
[----:B-1----:R-:W-:-:S07]  /*1370*/  @P0 FMUL.FTZ R215, R215, R216 ;  /* 0x000000d8d7d70220 */ /* 0x002fce0000410000 */
[----:B------:R-:W1:Y:S08]  /*1380*/  @P0 MUFU.RCP R222, R132 ;  /* 0x0000008400de0308 */ /* 0x000e700000001000 */
[----:B------:R-:W4:Y:S08]  /*1390*/  @P0 MUFU.RCP R228, R135 ;  /* 0x0000008700e40308 */ /* 0x000f300000001000 */
[----:B------:R-:W4:Y:S01]  /*13a0*/  @P0 MUFU.RCP R226, R134 ;  /* 0x0000008600e20308 */ /* 0x000f220000001000 */
[----:B------:R-:W-:-:S04]  /*13b0*/  @!P0 FADD.FTZ R186, R186, -R172 ;  /* 0x800000acbaba8221 */ /* 0x000fc80000010000 */
[----:B------:R-:W-:Y:S01]  /*13c0*/  @!P0 FMUL.FTZ R198, R85, R186 ;  /* 0x000000ba55c68220 */ /* 0x000fe20000410000 */
[----:B------:R-:W-:Y:S01]  /*13d0*/  @P0 FADD.FTZ R208, -R99, R185 ;  /* 0x000000b963d00221 */ /* 0x000fe20000010100 */
[--C-:B------:R-:W-:Y:S01]  /*13e0*/  @!P0 FADD.FTZ R186, R189, -R172.reuse ;  /* 0x800000acbdba8221 */ /* 0x100fe20000010000 */
[----:B------:R-:W-:Y:S01]  /*13f0*/  @!P0 FADD.FTZ R216, R185, -R172 ;  /* 0x800000acb9d88221 */ /* 0x000fe20000010000 */
[----:B------:R-:W-:Y:S02]  /*1400*/  @P0 FADD.FTZ R185, -R98, R187 ;  /* 0x000000bb62b90221 */ /* 0x000fe40000010100 */
[----:B------:R-:W-:Y:S02]  /*1410*/  @!P0 FMUL.FTZ R215, R85, R186 ;  /* 0x000000ba55d78220 */ /* 0x000fe40000410000 */
[----:B------:R-:W-:Y:S01]  /*1420*/  @P0 FMUL.FTZ R186, R185, R218 ;  /* 0x000000dab9ba0220 */ /* 0x000fe20000410000 */
[----:B------:R-:W-:Y:S01]  /*1430*/  @P0 FADD.FTZ R189, -R101, R182 ;  /* 0x000000b665bd0221 */ /* 0x000fe20000010100 */
[--C-:B------:R-:W-:Y:S01]  /*1440*/  @!P0 FADD.FTZ R218, R187, -R172.reuse ;  /* 0x800000acbbda8221 */ /* 0x100fe20000010000 */
[----:B------:R-:W4:Y:S01]  /*1450*/  @P0 MUFU.RCP R217, R131 ;  /* 0x0000008300d90308 */ /* 0x000f220000001000 */
[----:B------:R-:W-:Y:S01]  /*1460*/  @P0 FADD.FTZ R187, -R100, R193 ;  /* 0x000000c164bb0221 */ /* 0x000fe20000010100 */
[----:B0-----:R-:W-:Y:S01]  /*1470*/  @P0 FMUL.FTZ R185, R189, R224 ;  /* 0x000000e0bdb90220 */ /* 0x001fe20000410000 */
[----:B------:R-:W-:Y:S01]  /*1480*/  @!P0 FADD.FTZ R182, R182, -R172 ;  /* 0x800000acb6b68221 */ /* 0x000fe20000010000 */
[----:B------:R-:W-:Y:S01]  /*1490*/  @P0 FADD.FTZ R189, -R103, R183 ;  /* 0x000000b767bd0221 */ /* 0x000fe20000010100 */
[----:B-1----:R-:W-:-:S03]  /*14a0*/  @P0 FMUL.FTZ R187, R187, R222 ;  /* 0x000000debbbb0220 */ /* 0x002fc60000410000 */
[----:B------:R-:W0:Y:S01]  /*14b0*/  @P0 MUFU.RCP R212, R141 ;  /* 0x0000008d00d40308 */ /* 0x000e220000001000 */
[--C-:B------:R-:W-:Y:S01]  /*14c0*/  @!P0 FADD.FTZ R222, R183, -R172.reuse ;  /* 0x800000acb7de8221 */ /* 0x100fe20000010000 */
[----:B------:R-:W-:Y:S01]  /*14d0*/  @!P0 FMUL.FTZ R185, R85, R182 ;  /* 0x000000b655b98220 */ /* 0x000fe20000410000 */
[----:B----4-:R-:W-:Y:S02]  /*14e0*/  @P0 FMUL.FTZ R182, R189, R228 ;  /* 0x000000e4bdb60220 */ /* 0x010fe40000410000 */
[----:B------:R-:W-:Y:S01]  /*14f0*/  @!P0 FMUL.FTZ R182, R85, R222 ;  /* 0x000000de55b68220 */ /* 0x000fe20000410000 */
[----:B------:R-:W-:Y:S02]  /*1500*/  @P0 FADD.FTZ R189, -R102, R191 ;  /* 0x000000bf66bd0221 */ /* 0x000fe40000010100 */
[----:B------:R-:W1:Y:S01]  /*1510*/  @P0 MUFU.RCP R220, R136 ;  /* 0x0000008800dc0308 */ /* 0x000e620000001000 */
[----:B------:R-:W-:Y:S01]  /*1520*/  @!P0 FADD.FTZ R222, R191, -R172 ;  /* 0x800000acbfde8221 */ /* 0x000fe20000010000 */
[----:B------:R-:W-:-:S06]  /*1530*/  @P0 FMUL.FTZ R189, R189, R226 ;  /* 0x000000e2bdbd0220 */ /* 0x000fcc0000410000 */
[----:B------:R-:W4:Y:S01]  /*1540*/  @P0 MUFU.RCP R214, R138 ;  /* 0x0000008a00d60308 */ /* 0x000f220000001000 */
[----:B------:R-:W-:Y:S01]  /*1550*/  @!P0 FMUL.FTZ R189, R85, R222 ;  /* 0x000000de55bd8220 */ /* 0x000fe20000410000 */
[----:B------:R-:W-:Y:S01]  /*1560*/  @P0 FADD.FTZ R224, -R107, R181 ;  /* 0x000000b56be00221 */ /* 0x000fe20000010100 */
[----:B------:R-:W-:-:S05]  /*1570*/  @!P0 FADD.FTZ R222, R181, -R172 ;  /* 0x800000acb5de8221 */ /* 0x000fca0000010000 */
[----:B------:R-:W2:Y:S01]  /*1580*/  @P0 MUFU.RCP R210, R140 ;  /* 0x0000008c00d20308 */ /* 0x000ea20000001000 */
[----:B------:R-:W-:Y:S01]  /*1590*/  LOP3.LUT P1, RZ, R184, 0xff, RZ, 0xc0, !PT ;  /* 0x000000ffb8ff7812 */ /* 0x000fe2000782c0ff */
[----:B------:R-:W-:Y:S01]  /*15a0*/  @!P0 FMUL.FTZ R186, R85, R218 ;  /* 0x000000da55ba8220 */ /* 0x000fe20000410000 */
[----:B------:R-:W-:-:S05]  /*15b0*/  @P0 FMUL.FTZ R184, R208, R217 ;  /* 0x000000d9d0b80220 */ /* 0x000fca0000410000 */
[----:B------:R-:W2:Y:S01]  /*15c0*/  @P0 MUFU.RCP R206, R143 ;  /* 0x0000008f00ce0308 */ /* 0x000ea20000001000 */
[----:B------:R-:W-:Y:S01]  /*15d0*/  @!P0 FADD.FTZ R218, R193, -R172 ;  /* 0x800000acc1da8221 */ /* 0x000fe20000010000 */
[----:B------:R-:W-:-:S06]  /*15e0*/  @!P0 FMUL.FTZ R184, R85, R216 ;  /* 0x000000d855b88220 */ /* 0x000fcc0000410000 */
[----:B------:R-:W2:Y:S01]  /*15f0*/  @P0 MUFU.RCP R202, R142 ;  /* 0x0000008e00ca0308 */ /* 0x000ea20000001000 */
[----:B------:R-:W-:Y:S01]  /*1600*/  @P0 FADD.FTZ R181, -R109, R178 ;  /* 0x000000b26db50221 */ /* 0x000fe20000010100 */
[----:B------:R-:W-:-:S06]  /*1610*/  @P0 FADD.FTZ R191, -R104, R197 ;  /* 0x000000c568bf0221 */ /* 0x000fcc0000010100 */
[----:B------:R-:W2:Y:S01]  /*1620*/  @P0 MUFU.RCP R230, R137 ;  /* 0x0000008900e60308 */ /* 0x000ea20000001000 */
[----:B------:R-:W-:Y:S01]  /*1630*/  @P0 FADD.FTZ R193, -R106, R195 ;  /* 0x000000c36ac10221 */ /* 0x000fe20000010100 */
[----:B0-----:R-:W-:Y:S01]  /*1640*/  @P0 FMUL.FTZ R181, R181, R212 ;  /* 0x000000d4b5b50220 */ /* 0x001fe20000410000 */
[----:B------:R-:W-:-:S05]  /*1650*/  @!P0 FADD.FTZ R212, R195, -R172 ;  /* 0x800000acc3d48221 */ /* 0x000fca0000010000 */
[----:B------:R-:W0:Y:S01]  /*1660*/  @P0 MUFU.RCP R219, R139 ;  /* 0x0000008b00db0308 */ /* 0x000e220000001000 */
[----:B------:R-:W-:Y:S01]  /*1670*/  @!P0 FMUL.FTZ R187, R85, R218 ;  /* 0x000000da55bb8220 */ /* 0x000fe20000410000 */
[----:B-1----:R-:W-:-:S06]  /*1680*/  @P0 FMUL.FTZ R191, R191, R220 ;  /* 0x000000dcbfbf0220 */ /* 0x002fcc0000410000 */
[----:B------:R-:W-:Y:S01]  /*1690*/  @P0 MUFU.RCP R200, R144 ;  /* 0x0000009000c80308 */ /* 0x000fe20000001000 */
[----:B----4-:R-:W-:-:S07]  /*16a0*/  @P0 FMUL.FTZ R193, R193, R214 ;  /* 0x000000d6c1c10220 */ /* 0x010fce0000410000 */
[----:B------:R-:W1:Y:S01]  /*16b0*/  @P0 MUFU.RCP R204, R145 ;  /* 0x0000009100cc0308 */ /* 0x000e620000001000 */
[--C-:B------:R-:W-:Y:S01]  /*16c0*/  @!P0 FADD.FTZ R220, R197, -R172.reuse ;  /* 0x800000acc5dc8221 */ /* 0x100fe20000010000 */
[----:B------:R-:W-:Y:S01]  /*16d0*/  @!P0 FADD.FTZ R178, R178, -R172 ;  /* 0x800000acb2b28221 */ /* 0x000fe20000010000 */
[----:B------:R-:W-:-:S05]  /*16e0*/  @P0 FADD.FTZ R195, -R108, R177 ;  /* 0x000000b16cc30221 */ /* 0x000fca0000010100 */
[----:B------:R-:W4:Y:S01]  /*16f0*/  @P0 MUFU.RCP R216, R147 ;  /* 0x0000009300d80308 */ /* 0x000f220000001000 */
[----:B------:R-:W-:Y:S01]  /*1700*/  @!P0 FMUL.FTZ R193, R85, R212 ;  /* 0x000000d455c18220 */ /* 0x000fe20000410000 */
[----:B--2---:R-:W-:Y:S01]  /*1710*/  @P0 FADD.FTZ R197, -R111, R179 ;  /* 0x000000b36fc50221 */ /* 0x004fe20000010100 */
[----:B------:R-:W-:Y:S01]  /*1720*/  @!P0 FADD.FTZ R212, R179, -R172 ;  /* 0x800000acb3d48221 */ /* 0x000fe20000010000 */
[----:B------:R-:W-:-:S04]  /*1730*/  @P0 FADD.FTZ R179, -R110, R199 ;  /* 0x000000c76eb30221 */ /* 0x000fc80000010100 */
[----:B------:R-:W2:Y:S01]  /*1740*/  @P0 MUFU.RCP R218, R149 ;  /* 0x0000009500da0308 */ /* 0x000ea20000001000 */
[----:B------:R-:W-:Y:S01]  /*1750*/  @P0 FADD.FTZ R183, -R105, R180 ;  /* 0x000000b469b70221 */ /* 0x000fe20000010100 */
[----:B------:R-:W-:Y:S01]  /*1760*/  @!P0 FADD.FTZ R180, R180, -R172 ;  /* 0x800000acb4b48221 */ /* 0x000fe20000010000 */
[----:B------:R-:W-:Y:S01]  /*1770*/  @!P0 FMUL.FTZ R181, R85, R178 ;  /* 0x000000b255b58220 */ /* 0x000fe20000410000 */
[----:B------:R-:W-:-:S04]  /*1780*/  @P0 FMUL.FTZ R195, R195, R210 ;  /* 0x000000d2c3c30220 */ /* 0x000fc80000410000 */
[----:B------:R-:W2:Y:S01]  /*1790*/  @P0 MUFU.RCP R208, R146 ;  /* 0x0000009200d00308 */ /* 0x000ea20000001000 */
[----:B------:R-:W-:Y:S01]  /*17a0*/  @P0 FMUL.FTZ R178, R197, R206 ;  /* 0x000000cec5b20220 */ /* 0x000fe20000410000 */
[----:B------:R-:W-:Y:S01]  /*17b0*/  @!P0 FADD.FTZ R210, R177, -R172 ;  /* 0x800000acb1d28221 */ /* 0x000fe20000010000 */
[----:B------:R-:W-:Y:S01]  /*17c0*/  @P0 FADD.FTZ R177, -R113, R174 ;  /* 0x000000ae71b10221 */ /* 0x000fe20000010100 */
[----:B------:R-:W-:Y:S01]  /*17d0*/  @P0 FMUL.FTZ R179, R179, R202 ;  /* 0x000000cab3b30220 */ /* 0x000fe20000410000 */
[----:B------:R-:W-:-:S03]  /*17e0*/  @P0 FADD.FTZ R197, -R112, R201 ;  /* 0x000000c970c50221 */ /* 0x000fc60000010100 */
[----:B------:R-:W2:Y:S01]  /*17f0*/  @P0 MUFU.RCP R217, R148 ;  /* 0x0000009400d90308 */ /* 0x000ea20000001000 */
[----:B------:R-:W-:Y:S01]  /*1800*/  @P0 FMUL.FTZ R183, R183, R230 ;  /* 0x000000e6b7b70220 */ /* 0x000fe20000410000 */
[--C-:B------:R-:W-:Y:S01]  /*1810*/  @!P0 FADD.FTZ R202, R199, -R172.reuse ;  /* 0x800000acc7ca8221 */ /* 0x100fe20000010000 */
[----:B------:R-:W-:Y:S01]  /*1820*/  @!P0 FADD.FTZ R174, R174, -R172 ;  /* 0x800000acaeae8221 */ /* 0x000fe20000010000 */
[----:B------:R-:W-:Y:S01]  /*1830*/  @!P0 FMUL.FTZ R183, R85, R180 ;  /* 0x000000b455b78220 */ /* 0x000fe20000410000 */
[----:B------:R-:W-:Y:S01]  /*1840*/  @P0 FADD.FTZ R199, -R115, R176 ;  /* 0x000000b073c70221 */ /* 0x000fe20000010100 */
[----:B0-----:R-:W-:Y:S01]  /*1850*/  @P0 FMUL.FTZ R180, R224, R219 ;  /* 0x000000dbe0b40220 */ /* 0x001fe20000410000 */
[----:B------:R-:W-:Y:S01]  /*1860*/  @!P0 FMUL.FTZ R195, R85, R210 ;  /* 0x000000d255c38220 */ /* 0x000fe20000410000 */
[----:B------:R-:W0:Y:S01]  /*1870*/  @P0 MUFU.RCP R214, R151 ;  /* 0x0000009700d60308 */ /* 0x000e220000001000 */
[----:B-1----:R-:W-:Y:S01]  /*1880*/  @P0 FMUL.FTZ R177, R177, R204 ;  /* 0x000000ccb1b10220 */ /* 0x002fe20000410000 */
[----:B------:R-:W-:Y:S01]  /*1890*/  @P0 FMUL.FTZ R197, R197, R200 ;  /* 0x000000c8c5c50220 */ /* 0x000fe20000410000 */
[----:B------:R-:W-:Y:S01]  /*18a0*/  @!P0 FMUL.FTZ R177, R85, R174 ;  /* 0x000000ae55b18220 */ /* 0x000fe20000410000 */
[--C-:B------:R-:W-:Y:S01]  /*18b0*/  @!P0 FADD.FTZ R200, R201, -R172.reuse ;  /* 0x800000acc9c88221 */ /* 0x100fe20000010000 */
[----:B------:R-:W-:Y:S01]  /*18c0*/  @!P0 FADD.FTZ R176, R176, -R172 ;  /* 0x800000acb0b08221 */ /* 0x000fe20000010000 */
[----:B------:R-:W-:-:S02]  /*18d0*/  @!P0 FMUL.FTZ R179, R85, R202 ;  /* 0x000000ca55b38220 */ /* 0x000fc40000410000 */
[----:B------:R-:W1:Y:S01]  /*18e0*/  @P0 MUFU.RCP R219, R150 ;  /* 0x0000009600db0308 */ /* 0x000e620000001000 */
[----:B----4-:R-:W-:Y:S01]  /*18f0*/  @P0 FMUL.FTZ R174, R199, R216 ;  /* 0x000000d8c7ae0220 */ /* 0x010fe20000410000 */
[----:B------:R-:W-:Y:S01]  /*1900*/  @P0 FADD.FTZ R201, -R117, R188 ;  /* 0x000000bc75c90221 */ /* 0x000fe20000010100 */
[----:B------:R-:W-:Y:S01]  /*1910*/  @P0 FADD.FTZ R199, -R114, R203 ;  /* 0x000000cb72c70221 */ /* 0x000fe20000010100 */
[----:B------:R-:W-:-:S04]  /*1920*/  @!P0 FADD.FTZ R202, R188, -R172 ;  /* 0x800000acbcca8221 */ /* 0x000fc80000010000 */
[----:B------:R-:W4:Y:S01]  /*1930*/  @P0 MUFU.RCP R210, R153 ;  /* 0x0000009900d20308 */ /* 0x000f220000001000 */
[C---:B------:R-:W-:Y:S01]  /*1940*/  @!P0 FMUL.FTZ R197, R85.reuse, R200 ;  /* 0x000000c855c58220 */ /* 0x040fe20000410000 */
[----:B------:R-:W-:Y:S01]  /*1950*/  @!P0 FMUL.FTZ R174, R85, R176 ;  /* 0x000000b055ae8220 */ /* 0x000fe20000410000 */
[----:B--2---:R-:W-:Y:S01]  /*1960*/  @P0 FMUL.FTZ R176, R201, R218 ;  /* 0x000000dac9b00220 */ /* 0x004fe20000410000 */
[--C-:B------:R-:W-:Y:S01]  /*1970*/  @!P0 FADD.FTZ R200, R203, -R172.reuse ;  /* 0x800000accbc88221 */ /* 0x100fe20000010000 */
[----:B------:R-:W-:Y:S01]  /*1980*/  @P0 FMUL.FTZ R199, R199, R208 ;  /* 0x000000d0c7c70220 */ /* 0x000fe20000410000 */
[----:B------:R-:W-:Y:S01]  /*1990*/  @P0 FADD.FTZ R188, -R116, R205 ;  /* 0x000000cd74bc0221 */ /* 0x000fe20000010100 */
[----:B------:R-:W-:Y:S01]  /*19a0*/  @!P0 FMUL.FTZ R176, R85, R202 ;  /* 0x000000ca55b08220 */ /* 0x000fe20000410000 */
[----:B------:R-:W2:Y:S01]  /*19b0*/  @P0 MUFU.RCP R206, R152 ;  /* 0x0000009800ce0308 */ /* 0x000ea20000001000 */
[----:B------:R-:W-:Y:S01]  /*19c0*/  @!P0 FADD.FTZ R202, R205, -R172 ;  /* 0x800000accdca8221 */ /* 0x000fe20000010000 */
[----:B------:R-:W-:Y:S01]  /*19d0*/  @!P0 FMUL.FTZ R199, R85, R200 ;  /* 0x000000c855c78220 */ /* 0x000fe20000410000 */
[----:B------:R-:W-:Y:S01]  /*19e0*/  @P0 FMUL.FTZ R200, R188, R217 ;  /* 0x000000d9bcc80220 */ /* 0x000fe20000410000 */
[----:B------:R-:W-:-:S04]  /*19f0*/  @P0 FADD.FTZ R201, -R119, R190 ;  /* 0x000000be77c90221 */ /* 0x000fc80000010100 */
[----:B------:R-:W2:Y:S01]  /*1a00*/  @P0 MUFU.RCP R208, R157 ;  /* 0x0000009d00d00308 */ /* 0x000ea20000001000 */
[--C-:B------:R-:W-:Y:S01]  /*1a10*/  @!P0 FADD.FTZ R204, R190, -R172.reuse ;  /* 0x800000acbecc8221 */ /* 0x100fe20000010000 */
[----:B------:R-:W-:Y:S01]  /*1a20*/  @!P0 FMUL.FTZ R200, R85, R202 ;  /* 0x000000ca55c88220 */ /* 0x000fe20000410000 */
[----:B------:R-:W-:Y:S01]  /*1a30*/  @P0 FADD.FTZ R190, -R118, R207 ;  /* 0x000000cf76be0221 */ /* 0x000fe20000010100 */
[----:B------:R-:W-:Y:S01]  /*1a40*/  @!P0 FADD.FTZ R202, R207, -R172 ;  /* 0x800000accfca8221 */ /* 0x000fe20000010000 */
[----:B------:R-:W-:Y:S01]  /*1a50*/  @P0 FADD.FTZ R203, -R121, R192 ;  /* 0x000000c079cb0221 */ /* 0x000fe20000010100 */
[----:B0-----:R-:W-:Y:S02]  /*1a60*/  @P0 FMUL.FTZ R188, R201, R214 ;  /* 0x000000d6c9bc0220 */ /* 0x001fe40000410000 */
[----:B------:R-:W0:Y:S01]  /*1a70*/  @P0 MUFU.RCP R207, R156 ;  /* 0x0000009c00cf0308 */ /* 0x000e220000001000 */
[----:B-1----:R-:W-:Y:S01]  /*1a80*/  @P0 FMUL.FTZ R201, R190, R219 ;  /* 0x000000dbbec90220 */ /* 0x002fe20000410000 */
[----:B----4-:R-:W-:Y:S01]  /*1a90*/  @P0 FMUL.FTZ R190, R203, R210 ;  /* 0x000000d2cbbe0220 */ /* 0x010fe20000410000 */
[--C-:B------:R-:W-:Y:S01]  /*1aa0*/  @!P0 FADD.FTZ R192, R192, -R172.reuse ;  /* 0x800000acc0c08221 */ /* 0x100fe20000010000 */
[----:B---3--:R-:W-:Y:S01]  /*1ab0*/  @P0 FADD.FTZ R203, -R120, R209 ;  /* 0x000000d178cb0221 */ /* 0x008fe20000010100 */
[----:B------:R-:W-:Y:S01]  /*1ac0*/  @!P0 FMUL.FTZ R201, R85, R202 ;  /* 0x000000ca55c98220 */ /* 0x000fe20000410000 */
[----:B------:R-:W-:Y:S01]  /*1ad0*/  @!P0 FADD.FTZ R202, R209, -R172 ;  /* 0x800000acd1ca8221 */ /* 0x000fe20000010000 */
[----:B------:R-:W-:Y:S01]  /*1ae0*/  @P0 FADD.FTZ R205, -R127, R196 ;  /* 0x000000c47fcd0221 */ /* 0x000fe20000010100 */
[----:B------:R-:W1:Y:S01]  /*1af0*/  @P0 MUFU.RCP R221, R155 ;  /* 0x0000009b00dd0308 */ /* 0x000e620000001000 */
[----:B------:R-:W-:Y:S01]  /*1b00*/  @!P0 FMUL.FTZ R190, R85, R192 ;  /* 0x000000c055be8220 */ /* 0x000fe20000410000 */
[----:B--2---:R-:W-:Y:S01]  /*1b10*/  @P0 FMUL.FTZ R192, R203, R206 ;  /* 0x000000cecbc00220 */ /* 0x004fe20000410000 */
[C---:B------:R-:W-:Y:S01]  /*1b20*/  @!P0 FMUL.FTZ R192, R85.reuse, R202 ;  /* 0x000000ca55c08220 */ /* 0x040fe20000410000 */
[----:B------:R-:W-:Y:S01]  /*1b30*/  @!P0 FMUL.FTZ R188, R85, R204 ;  /* 0x000000cc55bc8220 */ /* 0x000fe20000410000 */
[----:B------:R-:W-:Y:S01]  /*1b40*/  @P0 FMUL.FTZ R202, R205, R208 ;  /* 0x000000d0cdca0220 */ /* 0x000fe20000410000 */
[----:B------:R-:W-:Y:S01]  /*1b50*/  @P0 FADD.FTZ R204, -R123, R194 ;  /* 0x000000c27bcc0221 */ /* 0x000fe20000010100 */
[--C-:B------:R-:W-:Y:S01]  /*1b60*/  @!P0 FADD.FTZ R208, R194, -R172.reuse ;  /* 0x800000acc2d08221 */ /* 0x100fe20000010000 */
[----:B------:R-:W-:Y:S01]  /*1b70*/  @P0 FADD.FTZ R194, -R126, R213 ;  /* 0x000000d57ec20221 */ /* 0x000fe20000010100 */
[--C-:B------:R-:W-:Y:S01]  /*1b80*/  @!P0 FADD.FTZ R206, R211, -R172.reuse ;  /* 0x800000acd3ce8221 */ /* 0x100fe20000010000 */
[--C-:B------:R-:W-:Y:S01]  /*1b90*/  @!P0 FADD.FTZ R196, R196, -R172.reuse ;  /* 0x800000acc4c48221 */ /* 0x100fe20000010000 */
[----:B------:R-:W-:Y:S01]  /*1ba0*/  @!P0 FADD.FTZ R172, R213, -R172 ;  /* 0x800000acd5ac8221 */ /* 0x000fe20000010000 */
[----:B0-----:R-:W-:Y:S01]  /*1bb0*/  @P0 FMUL.FTZ R194, R194, R207 ;  /* 0x000000cfc2c20220 */ /* 0x001fe20000410000 */
[----:B------:R-:W-:-:S02]  /*1bc0*/  @!P0 FMUL.FTZ R191, R85, R220 ;  /* 0x000000dc55bf8220 */ /* 0x000fc40000410000 */
[C---:B------:R-:W-:Y:S01]  /*1bd0*/  @!P0 FMUL.FTZ R194, R85.reuse, R172 ;  /* 0x000000ac55c28220 */ /* 0x040fe20000410000 */
[----:B------:R-:W-:Y:S01]  /*1be0*/  FMUL.FTZ R172, R128, R70 ;  /* 0x0000004680ac7220 */ /* 0x000fe20000410000 */
[----:B------:R-:W-:Y:S01]  /*1bf0*/  @!P0 FMUL.FTZ R178, R85, R212 ;  /* 0x000000d455b28220 */ /* 0x000fe20000410000 */
[C---:B------:R-:W-:Y:S01]  /*1c00*/  FADD.FTZ R79, R62.reuse, R79 ;  /* 0x0000004f3e4f7221 */ /* 0x040fe20000010000 */
[----:B------:R-:W0:Y:S01]  /*1c10*/  @P0 MUFU.RCP R212, R154 ;  /* 0x0000009a00d40308 */ /* 0x000e220000001000 */
[----:B------:R-:W-:Y:S01]  /*1c20*/  FFMA.FTZ R43, R62, R191, R43 ;  /* 0x000000bf3e2b7223 */ /* 0x000fe2000001002b */
[----:B------:R-:W-:Y:S01]  /*1c30*/  FMUL.FTZ R210, R136, R62 ;  /* 0x0000003e88d27220 */ /* 0x000fe20000410000 */
[----:B------:R-:W-:Y:S01]  /*1c40*/  FMUL.FTZ R205, R129, R71 ;  /* 0x0000004781cd7220 */ /* 0x000fe20000410000 */
[----:B------:R-:W-:Y:S01]  /*1c50*/  FADD.FTZ R62, RZ, R172 ;  /* 0x000000acff3e7221 */ /* 0x000fe20000010000 */
[----:B-1----:R-:W-:Y:S01]  /*1c60*/  @P0 FMUL.FTZ R204, R204, R221 ;  /* 0x000000ddcccc0220 */ /* 0x002fe20000410000 */
[----:B------:R-:W-:Y:S01]  /*1c70*/  @!P0 FMUL.FTZ R204, R85, R208 ;  /* 0x000000d055cc8220 */ /* 0x000fe20000410000 */
[C---:B------:R-:W-:Y:S01]  /*1c80*/  FADD.FTZ R81, R64.reuse, R81 ;  /* 0x0000005140517221 */ /* 0x040fe20000010000 */
[----:B------:R-:W-:Y:S01]  /*1c90*/  FFMA.FTZ R45, R64, R189, R45 ;  /* 0x000000bd402d7223 */ /* 0x000fe2000001002d */
[----:B------:R-:W-:Y:S01]  /*1ca0*/  FMUL.FTZ R208, R134, R64 ;  /* 0x0000004086d07220 */ /* 0x000fe20000410000 */
[----:B------:R-:W-:Y:S01]  /*1cb0*/  FADD.FTZ R64, R62, R205 ;  /* 0x000000cd3e407221 */ /* 0x000fe20000010000 */
[----:B------:R-:W-:Y:S01]  /*1cc0*/  FFMA.FTZ R62, R172, R215, RZ ;  /* 0x000000d7ac3e7223 */ /* 0x000fe200000100ff */
[----:B------:R-:W-:Y:S01]  /*1cd0*/  FMUL.FTZ R207, R130, R68 ;  /* 0x0000004482cf7220 */ /* 0x000fe20000410000 */
[----:B------:R-:W-:-:S02]  /*1ce0*/  @P0 FADD.FTZ R203, -R122, R211 ;  /* 0x000000d37acb0221 */ /* 0x000fc40000010100 */
[----:B------:R-:W-:Y:S01]  /*1cf0*/  FFMA.FTZ R62, R205, R198, R62 ;  /* 0x000000c6cd3e7223 */ /* 0x000fe2000001003e */
[----:B------:R-:W-:Y:S01]  /*1d00*/  FMUL.FTZ R209, R131, R69 ;  /* 0x0000004583d17220 */ /* 0x000fe20000410000 */
[----:B------:R-:W-:Y:S02]  /*1d10*/  FADD.FTZ R64, R64, R207 ;  /* 0x000000cf40407221 */ /* 0x000fe40000010000 */
[----:B------:R-:W-:Y:S01]  /*1d20*/  FFMA.FTZ R62, R207, R186, R62 ;  /* 0x000000bacf3e7223 */ /* 0x000fe2000001003e */
[----:B0-----:R-:W-:Y:S01]  /*1d30*/  @P0 FMUL.FTZ R203, R203, R212 ;  /* 0x000000d4cbcb0220 */ /* 0x001fe20000410000 */
[----:B------:R-:W-:Y:S01]  /*1d40*/  @!P0 FMUL.FTZ R202, R85, R196 ;  /* 0x000000c455ca8220 */ /* 0x000fe20000410000 */
        /* <DEDUP_REMOVED lines=9> */
[----:B------:R-:W-:Y:S01]  /*1de0*/  @!P0 FMUL.FTZ R203, R85, R206 ;  /* 0x000000ce55cb8220 */ /* 0x000fe20000410000 */
        /* <DEDUP_REMOVED lines=12> */
[----:B------:R-:W-:-:S03]  /*1eb0*/  FFMA.FTZ R63, R211, R182, R62 ;  /* 0x000000b6d33f7223 */ /* 0x000fc6000001003e */
[----:B------:R-:W-:Y:S01]  /*1ec0*/  FADD.FTZ R61, R61, R210 ;  /* 0x000000d23d3d7221 */ /* 0x000fe20000010000 */
[----:B------:R-:W-:Y:S01]  /*1ed0*/  FFMA.FTZ R63, R210, R191, R63 ;  /* 0x000000bfd23f7223 */ /* 0x000fe2000001003f */
[----:B------:R-:W-:Y:S02]  /*1ee0*/  FMUL.FTZ R214, R138, R72 ;  /* 0x000000488ad67220 */ /* 0x000fe40000410000 */
[----:B------:R-:W-:Y:S01]  /*1ef0*/  FADD.FTZ R61, R61, R212 ;  /* 0x000000d43d3d7221 */ /* 0x000fe20000010000 */
[----:B------:R-:W-:Y:S01]  /*1f00*/  FFMA.FTZ R63, R212, R183, R63 ;  /* 0x000000b7d43f7223 */ /* 0x000fe2000001003f */
[----:B------:R-:W-:Y:S01]  /*1f10*/  @!P0 FMUL.FTZ R180, R85, R222 ;  /* 0x000000de55b48220 */ /* 0x000fe20000410000 */
        /* <DEDUP_REMOVED lines=133> */
.L_x_1063:
[----:B------:R-:W3:Y:S01]  /*2770*/  @!P2 S2R R67, SR_CgaCtaId ;  /* 0x000000000043a919 */ /* 0x000ee20000008800 */
[----:B------:R-:W-:Y:S01]  /*2780*/  LOP3.LUT R61, R61, 0x7, RZ, 0xc0, !PT ;  /* 0x000000073d3d7812 */ /* 0x000fe200078ec0ff */
[----:B------:R-:W-:Y:S05]  /*2790*/  WARPSYNC.ALL ;  /* 0x0000000000007948 */ /* 0x000fea0003800000 */
[----:B------:R-:W-:Y:S01]  /*27a0*/  LOP3.LUT P0, RZ, R61, 0x1f, R4, 0xf8, !PT ;  /* 0x0000001f3dff7812 */ /* 0x000fe2000780f804 */
[----:B------:R-:W-:Y:S01]  /*27b0*/  BSSY B0, `(.L_x_1048) ;  /* 0x0000025000007945 */ /* 0x000fe20003800000 */
[----:B------:R-:W-:Y:S02]  /*27c0*/  @!P2 MOV R60, 0x400 ;  /* 0x00000400003ca802 */ /* 0x000fe40000000f00 */
[----:B------:R-:W-:-:S02]  /*27d0*/  CS2R R74, SRZ ;  /* 0x00000000004a7805 */ /* 0x000fc4000001ff00 */
[----:B------:R-:W-:Y:S02]  /*27e0*/  @!P2 IADD3 R61, R62, R61, RZ ;  /* 0x0000003d3e3da210 */ /* 0x000fe40007ffe0ff */
[----:B------:R-:W-:-:S05]  /*27f0*/  LOP3.LUT R166, R10, 0x1, RZ, 0xc0, !PT ;  /* 0x000000010aa67812 */ /* 0x000fca00078ec0ff */
[----:B------:R-:W4:Y:S01]  /*2800*/  @!P0 LDC.64 R158, c[0x0][0x250] ;  /* 0x00009400ff9e8b82 */ /* 0x000f220000000a00 */
[----:B---3--:R-:W-:Y:S01]  /*2810*/  @!P2 LEA R64, R67, R60, 0x18 ;  /* 0x0000003c4340a211 */ /* 0x008fe200078ec0ff */
        /* <DEDUP_REMOVED lines=30> */
.L_x_1049:
[----:B------:R-:W-:Y:S05]  /*2a00*/  BSYNC B0 ;  /* 0x0000000000007941 */ /* 0x000fea0003800000 */
.L_x_1048:
        /* <DEDUP_REMOVED lines=30> */
.L_x_1051:
[----:B------:R-:W2:Y:S04]  /*2bf0*/  LDG.E.STRONG.GPU R62, desc[UR6][R60.64] ;  /* 0x000000063c3e7981 */ /* 0x000ea8000c1ef900 */
[----:B--2---:R-:W-:Y:S01]  /*2c00*/  CCTL.IVALL ;  /* 0x00000000ff00798f */ /* 0x004fe20002000000 */
[----:B------:R-:W-:Y:S05]  /*2c10*/  YIELD ;  /* 0x0000000000007946 */ /* 0x000fea0003800000 */
[----:B------:R-:W-:-:S13]  /*2c20*/  ISETP.NE.AND P0, PT, R62, R67, PT ;  /* 0x000000433e00720c */ /* 0x000fda0003f05270 */
[----:B------:R-:W-:Y:S05]  /*2c30*/  @P0 BRA `(.L_x_1051) ;  /* 0xfffffffc00ec0947 */ /* 0x000fea000383ffff */
.L_x_1050:
        /* <DEDUP_REMOVED lines=11> */
[----:B------:R-:W-:Y:S01]  /*2cf0*/  LEA R158, P0, R82, UR4, 0x3 ;  /* 0x00000004529e7c11 */ /* 0x000fe2000f8018ff */
[----:B------:R-:W-:Y:S01]  /*2d00*/  ULDC UR4, c[0x0][0x214] ;  /* 0x0000850000047ab9 */ /* 0x000fe20000000800 */
[----:B------:R-:W-:Y:S02]  /*2d10*/  IADD3 R8, R8, UR8, RZ ;  /* 0x0000000808087c10 */ /* 0x000fe4000fffe0ff */
[----:B------:R-:W-:Y:S02]  /*2d20*/  LEA.HI.X R159, R82, UR5, RZ, 0x3, P0 ;  /* 0x00000005529f7c11 */ /* 0x000fe400080f1cff */
[----:B------:R-:W-:Y:S02]  /*2d30*/  ISETP.GE.AND P0, PT, R8, UR4, PT ;  /* 0x0000000408007c0c */ /* 0x000fe4000bf06270 */
        /* <DEDUP_REMOVED lines=22> */
[----:B------:R-:W-:Y:S01]  /*2ea0*/  FMUL.FTZ R63, R63, 3.2552085031056776643e-05 ;  /* 0x380888893f3f7820 */ /* 0x000fe20000410000 */
[----:B------:R-:W0:Y:S01]  /*2eb0*/  LDC.64 R60, c[0x0][0x280] ;  /* 0x0000a000ff3c7b82 */ /* 0x000e220000000a00 */
        /* <DEDUP_REMOVED lines=50> */
[----:B0-----:R-:W-:-:S04]  /*31e0*/  IMAD.WIDE.U32 R62, R83, 0x8, R60 ;  /* 0x00000008533e7825 */ /* 0x001fc800078e003c */
[C---:B------:R-:W-:Y:S01]  /*31f0*/  FMUL.FTZ R163, R85.reuse, R166 ;  /* 0x000000a655a37220 */ /* 0x040fe20000410000 */
[----:B------:R-:W-:Y:S01]  /*3200*/  FMUL.FTZ R162, R85, R162 ;  /* 0x000000a255a27220 */ /* 0x000fe20000410000 */
[----:B------:R-:W-:Y:S01]  /*3210*/  FADD.FTZ R218, R218, -R195 ;  /* 0x800000c3dada7221 */ /* 0x000fe20000010000 */
[----:B------:R-:W-:Y:S01]  /*3220*/  FADD.FTZ R220, R220, -R181 ;  /* 0x800000b5dcdc7221 */ /* 0x000fe20000010000 */
[----:B------:R-:W-:Y:S01]  /*3230*/  FADD.FTZ R190, R221, -R70 ;  /* 0x80000046ddbe7221 */ /* 0x000fe20000010000 */
[----:B------:R-:W-:Y:S01]  /*3240*/  FADD.FTZ R194, R167, -R72 ;  /* 0x80000048a7c27221 */ /* 0x000fe20000010000 */
[----:B------:R-:W-:Y:S01]  /*3250*/  FADD.FTZ R198, R223, -R74 ;  /* 0x8000004adfc67221 */ /* 0x000fe20000010000 */
[----:B------:R-:W-:-:S04]  /*3260*/  IMAD.WIDE.U32 R64, R84, 0x8, R60 ;  /* 0x0000000854407825 */ /* 0x000fc800078e003c */
[C---:B------:R-:W-:Y:S01]  /*3270*/  FMUL.FTZ R165, R85.reuse, R206 ;  /* 0x000000ce55a57220 */ /* 0x040fe20000410000 */
[----:B------:R-:W-:Y:S01]  /*3280*/  FMUL.FTZ R164, R85, R196 ;  /* 0x000000c455a47220 */ /* 0x000fe20000410000 */
[----:B------:R-:W-:Y:S01]  /*3290*/  FADD.FTZ R174, R216, -R179 ;  /* 0x800000b3d8ae7221 */ /* 0x000fe20000010000 */
[----:B------:R-:W-:Y:S01]  /*32a0*/  FADD.FTZ R178, R217, -R178 ;  /* 0x800000b2d9b27221 */ /* 0x000fe20000010000 */
[----:B------:R-:W-:-:S04]  /*32b0*/  IMAD.WIDE.U32 R68, R86, 0x8, R60 ;  /* 0x0000000856447825 */ /* 0x000fc800078e003c */
[C---:B------:R-:W-:Y:S01]  /*32c0*/  FMUL.FTZ R167, R85.reuse, R172 ;  /* 0x000000ac55a77220 */ /* 0x040fe20000410000 */
[----:B------:R-:W-:Y:S01]  /*32d0*/  FMUL.FTZ R166, R85, R208 ;  /* 0x000000d055a67220 */ /* 0x000fe20000410000 */
[----:B------:R-:W-:Y:S01]  /*32e0*/  FADD.FTZ R176, R222, -R197 ;  /* 0x800000c5deb07221 */ /* 0x000fe20000010000 */
[----:B------:R-:W-:-:S04]  /*32f0*/  IMAD.WIDE.U32 R70, R87, 0x8, R60 ;  /* 0x0000000857467825 */ /* 0x000fc800078e003c */
[----:B------:R-:W-:Y:S01]  /*3300*/  FADD.FTZ R224, R224, -R177 ;  /* 0x800000b1e0e07221 */ /* 0x000fe20000010000 */
[----:B------:R-:W-:Y:S01]  /*3310*/  FADD.FTZ R202, R170, -R203 ;  /* 0x800000cbaaca7221 */ /* 0x000fe20000010000 */
[----:B------:R-:W-:Y:S01]  /*3320*/  FADD.FTZ R204, R171, -R204 ;  /* 0x800000ccabcc7221 */ /* 0x000fe20000010000 */
[--C-:B------:R-:W-:Y:S01]  /*3330*/  IMAD.WIDE.U32 R72, R88, 0x8, R60.reuse ;  /* 0x0000000858487825 */ /* 0x100fe200078e003c */
[----:B------:R0:W-:Y:S03]  /*3340*/  STG.E.64 desc[UR6][R158.64], R160 ;  /* 0x000000a09e007986 */ /* 0x0001e6000c101b06 */
[C---:B------:R-:W-:Y:S01]  /*3350*/  FMUL.FTZ R169, R85.reuse, R212 ;  /* 0x000000d455a97220 */ /* 0x040fe20000410000 */
[----:B------:R-:W-:Y:S01]  /*3360*/  FMUL.FTZ R168, R85, R168 ;  /* 0x000000a855a87220 */ /* 0x000fe20000410000 */
[----:B------:R-:W-:-:S04]  /*3370*/  IMAD.WIDE.U32 R74, R89, 0x8, R60 ;  /* 0x00000008594a7825 */ /* 0x000fc800078e003c */
[C---:B------:R-:W-:Y:S01]  /*3380*/  FMUL.FTZ R171, R85.reuse, R180 ;  /* 0x000000b455ab7220 */ /* 0x040fe20000410000 */
[----:B------:R-:W-:Y:S01]  /*3390*/  FMUL.FTZ R170, R85, R214 ;  /* 0x000000d655aa7220 */ /* 0x000fe20000410000 */
[----:B------:R-:W-:Y:S01]  /*33a0*/  FADD.FTZ R200, R219, -R200 ;  /* 0x800000c8dbc87221 */ /* 0x000fe20000010000 */
[--C-:B------:R-:W-:Y:S01]  /*33b0*/  IMAD.WIDE.U32 R82, R90, 0x8, R60.reuse ;  /* 0x000000085a527825 */ /* 0x100fe200078e003c */
[----:B------:R1:W-:Y:S03]  /*33c0*/  STG.E.64 desc[UR6][R62.64], R162 ;  /* 0x000000a23e007986 */ /* 0x0003e6000c101b06 */
[C---:B------:R-:W-:Y:S01]  /*33d0*/  FMUL.FTZ R172, R85.reuse, R218 ;  /* 0x000000da55ac7220 */ /* 0x040fe20000410000 */
[----:B------:R-:W-:Y:S01]  /*33e0*/  FMUL.FTZ R174, R85, R174 ;  /* 0x000000ae55ae7220 */ /* 0x000fe20000410000 */
        /* <DEDUP_REMOVED lines=8> */
[----:B------:R-:W-:Y:S01]  /*3470*/  IMAD.WIDE.U32 R2, R2, 0x8, R60 ;  /* 0x0000000802027825 */ /* 0x000fe200078e003c */
[----:B------:R1:W-:Y:S03]  /*3480*/  STG.E.64 desc[UR6][R70.64], R168 ;  /* 0x000000a846007986 */ /* 0x0003e6000c101b06 */
[----:B------:R-:W-:Y:S01]  /*3490*/  FADD.FTZ R226, R225, -R226 ;  /* 0x800000e2e1e27221 */ /* 0x000fe20000010000 */
[C---:B------:R-:W-:Y:S01]  /*34a0*/  FMUL.FTZ R201, R85.reuse, R186 ;  /* 0x000000ba55c97220 */ /* 0x040fe20000410000 */
[--C-:B------:R-:W-:Y:S01]  /*34b0*/  IMAD.WIDE.U32 R90, R0, 0x8, R60.reuse ;  /* 0x00000008005a7825 */ /* 0x100fe200078e003c */
[----:B------:R1:W-:Y:S03]  /*34c0*/  STG.E.64 desc[UR6][R72.64], R170 ;  /* 0x000000aa48007986 */ /* 0x0003e6000c101b06 */
[C---:B------:R-:W-:Y:S01]  /*34d0*/  FMUL.FTZ R200, R85.reuse, R200 ;  /* 0x000000c855c87220 */ /* 0x040fe20000410000 */
[----:B------:R-:W-:Y:S01]  /*34e0*/  FMUL.FTZ R189, R85, R190 ;  /* 0x000000be55bd7220 */ /* 0x000fe20000410000 */
[----:B0-----:R-:W-:-:S04]  /*34f0*/  IMAD.WIDE.U32 R158, R97, 0x8, R60 ;  /* 0x00000008619e7825 */ /* 0x001fc800078e003c */
[C---:B------:R-:W-:Y:S01]  /*3500*/  FMUL.FTZ R188, R85.reuse, R188 ;  /* 0x000000bc55bc7220 */ /* 0x040fe20000410000 */
[C---:B------:R-:W-:Y:S01]  /*3510*/  FMUL.FTZ R193, R85.reuse, R194 ;  /* 0x000000c255c17220 */ /* 0x040fe20000410000 */
[----:B------:R-:W-:Y:S01]  /*3520*/  FMUL.FTZ R192, R85, R192 ;  /* 0x000000c055c07220 */ /* 0x000fe20000410000 */
[----:B------:R-:W-:-:S04]  /*3530*/  IMAD.WIDE.U32 R160, R173, 0x8, R60 ;  /* 0x00000008ada07825 */ /* 0x000fc800078e003c */
[C---:B------:R-:W-:Y:S01]  /*3540*/  FMUL.FTZ R173, R85.reuse, R220 ;  /* 0x000000dc55ad7220 */ /* 0x040fe20000410000 */
[C---:B------:R-:W-:Y:S01]  /*3550*/  FMUL.FTZ R203, R85.reuse, R204 ;  /* 0x000000cc55cb7220 */ /* 0x040fe20000410000 */
[----:B------:R-:W-:Y:S01]  /*3560*/  FMUL.FTZ R202, R85, R202 ;  /* 0x000000ca55ca7220 */ /* 0x000fe20000410000 */
[----:B------:R-:W-:-:S04]  /*3570*/  IMAD.WIDE.U32 R60, R175, 0x8, R60 ;  /* 0x00000008af3c7825 */ /* 0x000fc800078e003c */
[C---:B------:R-:W-:Y:S01]  /*3580*/  FMUL.FTZ R175, R85.reuse, R178 ;  /* 0x000000b255af7220 */ /* 0x040fe20000410000 */
[----:B------:R1:W-:Y:S01]  /*3590*/  STG.E.64 desc[UR6][R74.64], R172 ;  /* 0x000000ac4a007986 */ /* 0x0003e2000c101b06 */
[C---:B------:R-:W-:Y:S01]  /*35a0*/  FMUL.FTZ R199, R85.reuse, R226 ;  /* 0x000000e255c77220 */ /* 0x040fe20000410000 */
[----:B------:R-:W-:Y:S01]  /*35b0*/  FMUL.FTZ R198, R85, R198 ;  /* 0x000000c655c67220 */ /* 0x000fe20000410000 */
[----:B------:R-:W-:Y:S01]  /*35c0*/  SEL R184, RZ, 0x1, P1 ;  /* 0x00000001ffb87807 */ /* 0x000fe20000800000 */
[----:B------:R1:W-:Y:S04]  /*35d0*/  STG.E.64 desc[UR6][R82.64], R174 ;  /* 0x000000ae52007986 */ /* 0x0003e8000c101b06 */
[----:B------:R1:W-:Y:S04]  /*35e0*/  STG.E.64 desc[UR6][R86.64], R176 ;  /* 0x000000b056007986 */ /* 0x0003e8000c101b06 */
[----:B------:R1:W-:Y:S04]  /*35f0*/  STG.E.64 desc[UR6][R88.64], R182 ;  /* 0x000000b658007986 */ /* 0x0003e8000c101b06 */
[----:B------:R1:W-:Y:S04]  /*3600*/  STG.E.64 desc[UR6][R2.64], R200 ;  /* 0x000000c802007986 */ /* 0x0003e8000c101b06 */
[----:B------:R1:W-:Y:S04]  /*3610*/  STG.E.64 desc[UR6][R90.64], R188 ;  /* 0x000000bc5a007986 */ /* 0x0003e8000c101b06 */
[----:B------:R1:W-:Y:S04]  /*3620*/  STG.E.64 desc[UR6][R158.64], R192 ;  /* 0x000000c09e007986 */ /* 0x0003e8000c101b06 */
[----:B------:R1:W-:Y:S04]  /*3630*/  STG.E.64 desc[UR6][R160.64], R202 ;  /* 0x000000caa0007986 */ /* 0x0003e8000c101b06 */
[----:B------:R1:W-:Y:S01]  /*3640*/  STG.E.64 desc[UR6][R60.64], R198 ;  /* 0x000000c63c007986 */ /* 0x0003e2000c101b06 */
        /* <DEDUP_REMOVED lines=61> */
.L_x_1046:
        /* <DEDUP_REMOVED lines=15> */
[--C-:B------:R-:W-:Y:S01]  /*3b10*/  IMAD.WIDE.U32 R10, R17, 0x8, R8.reuse ;  /* 0x00000008110a7825 */ /* 0x100fe200078e0008 */
[C---:B------:R-:W-:Y:S01]  /*3b20*/  IADD3 R59, R7.reuse, 0x3000, RZ ;  /* 0x00003000073b7810 */ /* 0x040fe20007ffe0ff */
[----:B------:R1:W-:Y:S01]  /*3b30*/  STG.E.64 desc[UR6][R4.64], R136 ;  /* 0x0000008804007986 */ /* 0x0003e2000c101b06 */
[----:B-----5:R-:W-:Y:S01]  /*3b40*/  IADD3 R99, R7, 0x3400, RZ ;  /* 0x0000340007637810 */ /* 0x020fe20007ffe0ff */
[----:B------:R-:W-:Y:S01]  /*3b50*/  IMAD.WIDE.U32 R14, R21, 0x8, R8 ;  /* 0x00000008150e7825 */ /* 0x000fe200078e0008 */
[----:B------:R-:W-:-:S03]  /*3b60*/  IADD3 R101, R7, 0x3800, RZ ;  /* 0x0000380007657810 */ /* 0x000fc60007ffe0ff */
[----:B------:R-:W-:-:S04]  /*3b70*/  IMAD.WIDE.U32 R18, R25, 0x8, R8 ;  /* 0x0000000819127825 */ /* 0x000fc800078e0008 */
[----:B------:R-:W-:-:S04]  /*3b80*/  IMAD.WIDE.U32 R22, R29, 0x8, R8 ;  /* 0x000000081d167825 */ /* 0x000fc800078e0008 */
[----:B-1----:R-:W-:-:S04]  /*3b90*/  IMAD.WIDE.U32 R4, R7, 0x8, R92 ;  /* 0x0000000807047825 */ /* 0x002fc800078e005c */
[--C-:B------:R-:W-:Y:S01]  /*3ba0*/  IMAD.WIDE.U32 R6, R13, 0x8, R8.reuse ;  /* 0x000000080d067825 */ /* 0x100fe200078e0008 */
[----:B------:R-:W-:Y:S03]  /*3bb0*/  STG.E.64 desc[UR6][R4.64], R2 ;  /* 0x0000000204007986 */ /* 0x000fe6000c101b06 */
[--C-:B------:R-:W-:Y:S01]  /*3bc0*/  IMAD.WIDE.U32 R26, R33, 0x8, R8.reuse ;  /* 0x00000008211a7825 */ /* 0x100fe200078e0008 */
[----:B------:R-:W-:Y:S03]  /*3bd0*/  STG.E.64 desc[UR6][R6.64], R62 ;  /* 0x0000003e06007986 */ /* 0x000fe6000c101b06 */
[----:B------:R-:W-:-:S04]  /*3be0*/  IMAD.WIDE.U32 R30, R37, 0x8, R8 ;  /* 0x00000008251e7825 */ /* 0x000fc800078e0008 */
        /* <DEDUP_REMOVED lines=8> */
[--C-:B------:R-:W-:Y:S01]  /*3c70*/  IMAD.WIDE.U32 R12, R17, 0x8, R92.reuse ;  /* 0x00000008110c7825 */ /* 0x100fe200078e005c */
[----:B------:R-:W-:Y:S03]  /*3c80*/  STG.E.64 desc[UR6][R8.64], R60 ;  /* 0x0000003c08007986 */ /* 0x000fe6000c101b06 */
        /* <DEDUP_REMOVED lines=22> */
[----:B------:R-:W-:Y:S01]  /*3df0*/  IMAD.WIDE.U32 R92, R101, 0x8, R92 ;  /* 0x00000008655c7825 */ /* 0x000fe200078e005c */
[----:B------:R-:W-:Y:S04]  /*3e00*/  STG.E.64 desc[UR6][R32.64], R86 ;  /* 0x0000005620007986 */ /* 0x000fe8000c101b06 */
        /* <DEDUP_REMOVED lines=13> */
[----:B------:R-:W-:Y:S01]  /*3ee0*/  STG.E.64 desc[UR6][R92.64], R138 ;  /* 0x0000008a5c007986 */ /* 0x000fe2000c101b06 */
[----:B------:R-:W-:Y:S05]  /*3ef0*/  EXIT ;  /* 0x000000000000794d */ /* 0x000fea0003800000 */
.L_x_1047:
[----:B------:R-:W-:Y:S01]  /*3f00*/  HFMA2.MMA R73, -RZ, RZ, 0, 9.5367431640625e-07 ;  /* 0x00000010ff497435 */ /* 0x000fe200000001ff */
[----:B------:R-:W-:Y:S02]  /*3f10*/  MOV R72, R12 ;  /* 0x0000000c00487202 */ /* 0x000fe40000000f00 */
[----:B------:R-:W-:Y:S02]  /*3f20*/  MOV R74, 0x1f ;  /* 0x0000001f004a7802 */ /* 0x000fe40000000f00 */
[----:B------:R-:W-:-:S07]  /*3f30*/  MOV R71, 0xffffffff ;  /* 0xffffffff00477802 */ /* 0x000fce0000000f00 */
[----:B------:R-:W-:Y:S05]  /*3f40*/  WARPSYNC.COLLECTIVE R71, `(.L_x_1053) ;  /* 0x0000000047087348 */ /* 0x000fea0003c00000 */
[----:B------:R0:W1:Y:S02]  /*3f50*/  SHFL.DOWN P0, R70, R72, R73, R74 ;  /* 0x0800004948467389 */ /* 0x000064000000004a */
[----:B01----:R-:W-:Y:S01]  /*3f60*/  ENDCOLLECTIVE ;  /* 0x000000000000791b */ /* 0x003fe20003800000 */
.L_x_1053:
[----:B------:R-:W-:Y:S02]  /*3f70*/  MOV R72, R36 ;  /* 0x0000002400487202 */ /* 0x000fe40000000f00 */
[----:B------:R-:W-:-:S07]  /*3f80*/  MOV R63, R70 ;  /* 0x00000046003f7202 */ /* 0x000fce0000000f00 */
[----:B------:R-:W-:Y:S05]  /*3f90*/  WARPSYNC.COLLECTIVE R71, `(.L_x_1054) ;  /* 0x0000000047087348 */ /* 0x000fea0003c00000 */
[----:B------:R0:W1:Y:S02]  /*3fa0*/  SHFL.DOWN P0, R70, R72, R73, R74 ;  /* 0x0800004948467389 */ /* 0x000064000000004a */
[----:B01----:R-:W-:Y:S01]  /*3fb0*/  ENDCOLLECTIVE ;  /* 0x000000000000791b */ /* 0x003fe20003800000 */
.L_x_1054:
[----:B------:R-:W-:Y:S01]  /*3fc0*/  FADD.FTZ R63, R12, R63 ;  /* 0x0000003f0c3f7221 */ /* 0x000fe20000010000 */
[----:B------:R-:W-:-:S04]  /*3fd0*/  HFMA2.MMA R73, -RZ, RZ, 0, 4.76837158203125e-07 ;  /* 0x00000008ff497435 */ /* 0x000fc800000001ff */
[----:B------:R-:W-:Y:S02]  /*3fe0*/  MOV R72, R63 ;  /* 0x0000003f00487202 */ /* 0x000fe40000000f00 */
[----:B------:R-:W-:-:S07]  /*3ff0*/  MOV R65, R70 ;  /* 0x0000004600417202 */ /* 0x000fce0000000f00 */
[----:B------:R-:W-:Y:S05]  /*4000*/  WARPSYNC.COLLECTIVE R71, `(.L_x_1055) ;  /* 0x0000000047087348 */ /* 0x000fea0003c00000 */
[----:B------:R0:W1:Y:S02]  /*4010*/  SHFL.DOWN P0, R70, R72, R73, R74 ;  /* 0x0800004948467389 */ /* 0x000064000000004a */
[----:B01----:R-:W-:Y:S01]  /*4020*/  ENDCOLLECTIVE ;  /* 0x000000000000791b */ /* 0x003fe20003800000 */
.L_x_1055:
[----:B------:R-:W-:-:S05]  /*4030*/  FADD.FTZ R65, R36, R65 ;  /* 0x0000004124417221 */ /* 0x000fca0000010000 */
[----:B------:R-:W-:Y:S02]  /*4040*/  MOV R72, R65 ;  /* 0x0000004100487202 */ /* 0x000fe40000000f00 */
[----:B------:R-:W-:-:S07]  /*4050*/  MOV R64, R70 ;  /* 0x0000004600407202 */ /* 0x000fce0000000f00 */
[----:B------:R-:W-:Y:S05]  /*4060*/  WARPSYNC.COLLECTIVE R71, `(.L_x_1056) ;  /* 0x0000000047087348 */ /* 0x000fea0003c00000 */
[----:B------:R0:W1:Y:S02]  /*4070*/  SHFL.DOWN P0, R70, R72, R73, R74 ;  /* 0x0800004948467389 */ /* 0x000064000000004a */
[----:B01----:R-:W-:Y:S01]  /*4080*/  ENDCOLLECTIVE ;  /* 0x000000000000791b */ /* 0x003fe20003800000 */
.L_x_1056:
[----:B------:R-:W-:Y:S01]  /*4090*/  FADD.FTZ R64, R63, R64 ;  /* 0x000000403f407221 */ /* 0x000fe20000010000 */
[----:B------:R-:W-:-:S04]  /*40a0*/  HFMA2.MMA R73, -RZ, RZ, 0, 2.384185791015625e-07 ;  /* 0x00000004ff497435 */ /* 0x000fc800000001ff */
[----:B------:R-:W-:Y:S02]  /*40b0*/  MOV R72, R64 ;  /* 0x0000004000487202 */ /* 0x000fe40000000f00 */
[----:B------:R-:W-:-:S07]  /*40c0*/  MOV R66, R70 ;  /* 0x0000004600427202 */ /* 0x000fce0000000f00 */
[----:B------:R-:W-:Y:S05]  /*40d0*/  WARPSYNC.COLLECTIVE R71, `(.L_x_1057) ;  /* 0x0000000047087348 */ /* 0x000fea0003c00000 */
[----:B------:R0:W1:Y:S02]  /*40e0*/  SHFL.DOWN P0, R70, R72, R73, R74 ;  /* 0x0800004948467389 */ /* 0x000064000000004a */
[----:B01----:R-:W-:Y:S01]  /*40f0*/  ENDCOLLECTIVE ;  /* 0x000000000000791b */ /* 0x003fe20003800000 */
.L_x_1057:
[----:B------:R-:W-:-:S05]  /*4100*/  FADD.FTZ R66, R65, R66 ;  /* 0x0000004241427221 */ /* 0x000fca0000010000 */
[----:B------:R-:W-:Y:S02]  /*4110*/  MOV R72, R66 ;  /* 0x0000004200487202 */ /* 0x000fe40000000f00 */
[----:B------:R-:W-:-:S07]  /*4120*/  MOV R67, R70 ;  /* 0x0000004600437202 */ /* 0x000fce0000000f00 */
[----:B------:R-:W-:Y:S05]  /*4130*/  WARPSYNC.COLLECTIVE R71, `(.L_x_1058) ;  /* 0x0000000047087348 */ /* 0x000fea0003c00000 */
[----:B------:R0:W1:Y:S02]  /*4140*/  SHFL.DOWN P0, R70, R72, R73, R74 ;  /* 0x0800004948467389 */ /* 0x000064000000004a */
[----:B01----:R-:W-:Y:S01]  /*4150*/  ENDCOLLECTIVE ;  /* 0x000000000000791b */ /* 0x003fe20003800000 */
.L_x_1058:
[----:B------:R-:W-:Y:S01]  /*4160*/  FADD.FTZ R67, R64, R67 ;  /* 0x0000004340437221 */ /* 0x000fe20000010000 */
[----:B------:R-:W-:-:S04]  /*4170*/  HFMA2.MMA R73, -RZ, RZ, 0, 1.1920928955078125e-07 ;  /* 0x00000002ff497435 */ /* 0x000fc800000001ff */
[----:B------:R-:W-:Y:S02]  /*4180*/  MOV R72, R67 ;  /* 0x0000004300487202 */ /* 0x000fe40000000f00 */
[----:B------:R-:W-:-:S07]  /*4190*/  MOV R69, R70 ;  /* 0x0000004600457202 */ /* 0x000fce0000000f00 */
[----:B------:R-:W-:Y:S05]  /*41a0*/  WARPSYNC.COLLECTIVE R71, `(.L_x_1059) ;  /* 0x0000000047087348 */ /* 0x000fea0003c00000 */
[----:B------:R0:W1:Y:S02]  /*41b0*/  SHFL.DOWN P0, R70, R72, R73, R74 ;  /* 0x0800004948467389 */ /* 0x000064000000004a */
[----:B01----:R-:W-:Y:S01]  /*41c0*/  ENDCOLLECTIVE ;  /* 0x000000000000791b */ /* 0x003fe20003800000 */
.L_x_1059:
[----:B------:R-:W-:-:S05]  /*41d0*/  FADD.FTZ R69, R66, R69 ;  /* 0x0000004542457221 */ /* 0x000fca0000010000 */
[----:B------:R-:W-:Y:S02]  /*41e0*/  MOV R72, R69 ;  /* 0x0000004500487202 */ /* 0x000fe40000000f00 */
[----:B------:R-:W-:-:S07]  /*41f0*/  MOV R12, R70 ;  /* 0x00000046000c7202 */ /* 0x000fce0000000f00 */
[----:B------:R-:W-:Y:S05]  /*4200*/  WARPSYNC.COLLECTIVE R71, `(.L_x_1060) ;  /* 0x0000000047087348 */ /* 0x000fea0003c00000 */
[----:B------:R0:W1:Y:S02]  /*4210*/  SHFL.DOWN P0, R70, R72, R73, R74 ;  /* 0x0800004948467389 */ /* 0x000064000000004a */
[----:B01----:R-:W-:Y:S01]  /*4220*/  ENDCOLLECTIVE ;  /* 0x000000000000791b */ /* 0x003fe20003800000 */
.L_x_1060:
        /* <DEDUP_REMOVED lines=8> */
.L_x_1061:
[----:B------:R-:W-:Y:S01]  /*42b0*/  FADD.FTZ R63, R69, R36 ;  /* 0x00000024453f7221 */ /* 0x000fe20000010000 */
[----:B------:R-:W-:-:S04]  /*42c0*/  MOV R36, R169 ;  /* 0x000000a900247202 */ /* 0x000fc80000000f00 */
[----:B------:R-:W-:Y:S02]  /*42d0*/  MOV R72, R63 ;  /* 0x0000003f00487202 */ /* 0x000fe40000000f00 */
[----:B------:R-:W-:-:S07]  /*42e0*/  MOV R65, R70 ;  /* 0x0000004600417202 */ /* 0x000fce0000000f00 */
[----:B------:R-:W-:Y:S05]  /*42f0*/  WARPSYNC.COLLECTIVE R71, `(.L_x_1062) ;  /* 0x0000000047087348 */ /* 0x000fea0003c00000 */
[----:B------:R0:W1:Y:S02]  /*4300*/  SHFL.DOWN P0, R70, R72, R73, R74 ;  /* 0x0800004948467389 */ /* 0x000064000000004a */
[----:B01----:R-:W-:Y:S01]  /*4310*/  ENDCOLLECTIVE ;  /* 0x000000000000791b */ /* 0x003fe20003800000 */
.L_x_1062:
[----:B------:R-:W-:Y:S05]  /*4320*/  BRA `(.L_x_1063) ;  /* 0xffffffe400107947 */ /* 0x000fea000383ffff */
.L_x_1064:
        /* <DEDUP_REMOVED lines=13> */
.L_x_5423:


//--------------------- .text._ZN10layer_norm22ln_bwd_finalize_kernelINS_22Kernel_traits_finalizeILj25600E13__nv_bfloat16fS2_fjLj1024ELj4ENS_18Kernel_traits_baseILj25600ES2_fS2_fjLj1024EEEEEEEvNS_9BwdParamsE --------------------------
	.section	.text._ZN10layer_norm22ln_bwd_finalize_kernelINS_22Kernel_traits_finalizeILj25600E13__nv_bfloat16fS2_fjLj1024ELj4ENS_18Kernel_traits_baseILj25600ES2_fS2_fjLj1024EEEEEEEvNS_9BwdParamsE,"ax",@progbits
	.align	128
        .global         _ZN10layer_norm22ln_bwd_finalize_kernelINS_22Kernel_traits_finalizeILj25600E13__nv_bfloat16fS2_fjLj1024ELj4ENS_18Kernel_traits_baseILj25600ES2_fS2_fjLj1024EEEEEEEvNS_9BwdParamsE
        .type           _ZN10layer_norm22ln_bwd_finalize_kernelINS_22Kernel_traits_finalizeILj25600E13__nv_bfloat16fS2_fjLj1024ELj4ENS_18Kernel_traits_baseILj25600ES2_fS2_fjLj1024EEEEEEEvNS_9BwdParamsE,@function
        .size           _ZN10layer_norm22ln_bwd_finalize_kernelINS_22Kernel_traits_finalizeILj25600E13__nv_bfloat16fS2_fjLj1024ELj4ENS_18Kernel_traits_baseILj25600ES2_fS2_fjLj1024EEEEEEEvNS_9BwdParamsE,(.L_x_5424 - _ZN10layer_norm22ln_bwd_finalize_kernelINS_22Kernel_traits_finalizeILj25600E13__nv_bfloat16fS2_fjLj1024ELj4ENS_18Kernel_traits_baseILj25600ES2_fS2_fjLj1024EEEEEEEvNS_9BwdParamsE)
        .other          _ZN10layer_norm22ln_bwd_finalize_kernelINS_22Kernel_traits_finalizeILj25600E13__nv_bfloat16fS2_fjLj1024ELj4ENS_18Kernel_traits_baseILj25600ES2_fS2_fjLj1024EEEEEEEvNS_9BwdParamsE,@"STO_CUDA_ENTRY STV_DEFAULT"
_ZN10layer_norm22ln_bwd_finalize_kernelINS_22Kernel_traits_finalizeILj25600E13__nv_bfloat16fS2_fjLj1024ELj4ENS_18Kernel_traits_baseILj25600ES2_fS2_fjLj1024EEEEEEEvNS_9BwdParamsE:
.text._ZN10layer_norm22ln_bwd_finalize_kernelINS_22Kernel_traits_finalizeILj25600E13__nv_bfloat16fS2_fjLj1024ELj4ENS_18Kernel_traits_baseILj25600ES2_fS2_fjLj1024EEEEEEEvNS_9BwdParamsE:
        /* <DEDUP_REMOVED lines=25> */
.L_x_1076:
        /* <DEDUP_REMOVED lines=28> */
.L_x_1069:
        /* <DEDUP_REMOVED lines=33> */
.L_x_1068:
[----:B------:R-:W-:Y:S05]  /*0560*/  BSYNC B1 ;  /* 0x0000000000017941 */ /* 0x000fea0003800000 */
.L_x_1067:
        /* <DEDUP_REMOVED lines=23> */
.L_x_1071:
[----:B------:R-:W-:Y:S05]  /*06e0*/  BSYNC B1 ;  /* 0x0000000000017941 */ /* 0x000fea0003800000 */
.L_x_1070:
        /* <DEDUP_REMOVED lines=11> */
.L_x_1066:
[----:B------:R-:W-:Y:S05]  /*07a0*/  BSYNC B0 ;  /* 0x0000000000007941 */ /* 0x000fea0003800000 */
.L_x_1065:
        /* <DEDUP_REMOVED lines=29> */
.L_x_1087:
[----:B------:R-:W-:Y:S01]  /*0980*/  @!P1 SHF.R.U32.HI R12, RZ, 0x3, R0 ;  /* 0x00000003ff0c9819 */ /* 0x000fe20000011600 */
[----:B---3--:R-:W-:Y:S01]  /*0990*/  FADD.FTZ R14, R9, R14 ;  /* 0x0000000e090e7221 */ /* 0x008fe20000010000 */
[----:B--2---:R-:W-:Y:S02]  /*09a0*/  FADD.FTZ R11, R10, R11 ;  /* 0x0000000b0a0b7221 */ /* 0x004fe40000010000 */
[----:B------:R-:W-:-:S05]  /*09b0*/  @!P1 LOP3.LUT R12, R12, 0x1ffffffc, RZ, 0xc0, !PT ;  /* 0x1ffffffc0c0c9812 */ /* 0x000fca00078ec0ff */
[----:B------:R2:W-:Y:S04]  /*09c0*/  @!P1 STS [R12+UR4+0x2000], R14 ;  /* 0x0020000e0c009988 */ /* 0x0005e80008000804 */
[----:B------:R2:W-:Y:S02]  /*09d0*/  @!P1 STS [R12+UR4+0x2080], R11 ;  /* 0x0020800b0c009988 */ /* 0x0005e40008000804 */
.L_x_1072:
        /* <DEDUP_REMOVED lines=14> */
.L_x_1075:
[----:B------:R-:W-:Y:S05]  /*0ac0*/  BSYNC B0 ;  /* 0x0000000000007941 */ /* 0x000fea0003800000 */
.L_x_1074:
[C---:B------:R-:W-:Y:S02]  /*0ad0*/  ISETP.GT.U32.AND P1, PT, R3.reuse, -0x6401, PT ;  /* 0xffff9bff0300780c */ /* 0x040fe40003f24070 */
[----:B------:R-:W-:Y:S02]  /*0ae0*/  IADD3 R3, R3, 0x6400, RZ ;  /* 0x0000640003037810 */ /* 0x000fe40007ffe0ff */
[----:B------:R-:W-:-:S09]  /*0af0*/  IADD3 R5, R5, 0x3200, RZ ;  /* 0x0000320005057810 */ /* 0x000fd20007ffe0ff */
[----:B------:R-:W-:Y:S05]  /*0b00*/  @P1 BRA `(.L_x_1076) ;  /* 0xfffffff400a01947 */ /* 0x000fea000383ffff */
[----:B------:R-:W-:Y:S05]  /*0b10*/  EXIT ;  /* 0x000000000000794d */ /* 0x000fea0003800000 */
.L_x_1073:
[----:B------:R-:W-:Y:S01]  /*0b20*/  HFMA2.MMA R19, -RZ, RZ, 0, 5.9604644775390625e-08 ;  /* 0x00000001ff137435 */ /* 0x000fe200000001ff */
[----:B---3--:R-:W-:Y:S01]  /*0b30*/  IMAD.MOV.U32 R20, RZ, RZ, R10 ;  /* 0x000000ffff147224 */ /* 0x008fe200078e000a */
[----:B------:R-:W-:Y:S02]  /*0b40*/  MOV R22, 0x1f ;  /* 0x0000001f00167802 */ /* 0x000fe40000000f00 */
[----:B------:R-:W-:-:S07]  /*0b50*/  MOV R17, 0xffffffff ;  /* 0xffffffff00117802 */ /* 0x000fce0000000f00 */
[----:B012---:R-:W-:Y:S05]  /*0b60*/  WARPSYNC.COLLECTIVE R17, `(.L_x_1077) ;  /* 0x0000000011087348 */ /* 0x007fea0003c00000 */
[----:B------:R3:W4:Y:S02]  /*0b70*/  SHFL.BFLY P2, R18, R20, R19, R22 ;  /* 0x0c00001314127389 */ /* 0x0007240000040016 */
[----:B01234-:R-:W-:Y:S01]  /*0b80*/  ENDCOLLECTIVE ;  /* 0x000000000000791b */ /* 0x01ffe20003800000 */
.L_x_1077:
[----:B------:R-:W-:Y:S01]  /*0b90*/  HFMA2.MMA R19, -RZ, RZ, 0, 1.1920928955078125e-07 ;  /* 0x00000002ff137435 */ /* 0x000fe200000001ff */
[----:B------:R-:W-:-:S04]  /*0ba0*/  IMAD.MOV.U32 R11, RZ, RZ, R18 ;  /* 0x000000ffff0b7224 */ /* 0x000fc800078e0012 */
[----:B------:R-:W-:-:S05]  /*0bb0*/  FADD.FTZ R11, R10, R11 ;  /* 0x0000000b0a0b7221 */ /* 0x000fca0000010000 */
[----:B------:R-:W-:-:S07]  /*0bc0*/  MOV R20, R11 ;  /* 0x0000000b00147202 */ /* 0x000fce0000000f00 */
[----:B------:R-:W-:Y:S05]  /*0bd0*/  WARPSYNC.COLLECTIVE R17, `(.L_x_1078) ;  /* 0x0000000011087348 */ /* 0x000fea0003c00000 */
[----:B------:R0:W1:Y:S02]  /*0be0*/  SHFL.BFLY P2, R18, R20, R19, R22 ;  /* 0x0c00001314127389 */ /* 0x0000640000040016 */
[----:B01----:R-:W-:Y:S01]  /*0bf0*/  ENDCOLLECTIVE ;  /* 0x000000000000791b */ /* 0x003fe20003800000 */
.L_x_1078:
[----:B------:R-:W-:Y:S01]  /*0c00*/  HFMA2.MMA R19, -RZ, RZ, 0, 2.384185791015625e-07 ;  /* 0x00000004ff137435 */ /* 0x000fe200000001ff */
[----:B------:R-:W-:-:S05]  /*0c10*/  MOV R12, R18 ;  /* 0x00000012000c7202 */ /* 0x000fca0000000f00 */
[----:B------:R-:W-:-:S04]  /*0c20*/  FADD.FTZ R12, R11, R12 ;  /* 0x0000000c0b0c7221 */ /* 0x000fc80000010000 */
[----:B------:R-:W-:-:S07]  /*0c30*/  IMAD.MOV.U32 R20, RZ, RZ, R12 ;  /* 0x000000ffff147224 */ /* 0x000fce00078e000c */
[----:B------:R-:W-:Y:S05]  /*0c40*/  WARPSYNC.COLLECTIVE R17, `(.L_x_1079) ;  /* 0x0000000011087348 */ /* 0x000fea0003c00000 */
[----:B------:R0:W1:Y:S02]  /*0c50*/  SHFL.BFLY P2, R18, R20, R19, R22 ;  /* 0x0c00001314127389 */ /* 0x0000640000040016 */
[----:B01----:R-:W-:Y:S01]  /*0c60*/  ENDCOLLECTIVE ;  /* 0x000000000000791b */ /* 0x003fe20003800000 */
.L_x_1079:
[----:B------:R-:W-:Y:S01]  /*0c70*/  IMAD.MOV.U32 R19, RZ, RZ, 0x8 ;  /* 0x00000008ff137424 */ /* 0x000fe200078e00ff */
[----:B------:R-:W-:-:S05]  /*0c80*/  MOV R13, R18 ;  /* 0x00000012000d7202 */ /* 0x000fca0000000f00 */
[----:B------:R-:W-:-:S05]  /*0c90*/  FADD.FTZ R13, R12, R13 ;  /* 0x0000000d0c0d7221 */ /* 0x000fca0000010000 */
[----:B------:R-:W-:-:S07]  /*0ca0*/  MOV R20, R13 ;  /* 0x0000000d00147202 */ /* 0x000fce0000000f00 */
[----:B------:R-:W-:Y:S05]  /*0cb0*/  WARPSYNC.COLLECTIVE R17, `(.L_x_1080) ;  /* 0x0000000011087348 */ /* 0x000fea0003c00000 */
[----:B------:R0:W1:Y:S02]  /*0cc0*/  SHFL.BFLY P2, R18, R20, R19, R22 ;  /* 0x0c00001314127389 */ /* 0x0000640000040016 */
[----:B01----:R-:W-:Y:S01]  /*0cd0*/  ENDCOLLECTIVE ;  /* 0x000000000000791b */ /* 0x003fe20003800000 */
.L_x_1080:
[----:B------:R-:W-:Y:S01]  /*0ce0*/  HFMA2.MMA R19, -RZ, RZ, 0, 9.5367431640625e-07 ;  /* 0x00000010ff137435 */ /* 0x000fe200000001ff */
[----:B------:R-:W-:-:S05]  /*0cf0*/  MOV R10, R18 ;  /* 0x00000012000a7202 */ /* 0x000fca0000000f00 */
[----:B------:R-:W-:-:S05]  /*0d00*/  FADD.FTZ R10, R13, R10 ;  /* 0x0000000a0d0a7221 */ /* 0x000fca0000010000 */
[----:B------:R-:W-:-:S07]  /*0d10*/  MOV R20, R10 ;  /* 0x0000000a00147202 */ /* 0x000fce0000000f00 */
[----:B------:R-:W-:Y:S05]  /*0d20*/  WARPSYNC.COLLECTIVE R17, `(.L_x_1081) ;  /* 0x0000000011087348 */ /* 0x000fea0003c00000 */
[----:B------:R0:W1:Y:S02]  /*0d30*/  SHFL.BFLY P2, R18, R20, R19, R22 ;  /* 0x0c00001314127389 */ /* 0x0000640000040016 */
[----:B01----:R-:W-:Y:S01]  /*0d40*/  ENDCOLLECTIVE ;  /* 0x000000000000791b */ /* 0x003fe20003800000 */
.L_x_1081:
[----:B------:R-:W-:Y:S01]  /*0d50*/  HFMA2.MMA R19, -RZ, RZ, 0, 5.9604644775390625e-08 ;  /* 0x00000001ff137435 */ /* 0x000fe200000001ff */
[----:B------:R-:W-:Y:S01]  /*0d60*/  MOV R20, R9 ;  /* 0x0000000900147202 */ /* 0x000fe20000000f00 */
[----:B------:R-:W-:-:S09]  /*0d70*/  IMAD.MOV.U32 R11, RZ, RZ, R18 ;  /* 0x000000ffff0b7224 */ /* 0x000fd200078e0012 */
[----:B------:R-:W-:Y:S05]  /*0d80*/  WARPSYNC.COLLECTIVE R17, `(.L_x_1082) ;  /* 0x0000000011087348 */ /* 0x000fea0003c00000 */
[----:B------:R0:W1:Y:S02]  /*0d90*/  SHFL.BFLY P2, R18, R20, R19, R22 ;  /* 0x0c00001314127389 */ /* 0x0000640000040016 */
[----:B01----:R-:W-:Y:S01]  /*0da0*/  ENDCOLLECTIVE ;  /* 0x000000000000791b */ /* 0x003fe20003800000 */
.L_x_1082:
[----:B------:R-:W-:Y:S01]  /*0db0*/  HFMA2.MMA R19, -RZ, RZ, 0, 1.1920928955078125e-07 ;  /* 0x00000002ff137435 */ /* 0x000fe200000001ff */
[----:B------:R-:W-:-:S05]  /*0dc0*/  MOV R12, R18 ;  /* 0x00000012000c7202 */ /* 0x000fca0000000f00 */
[----:B------:R-:W-:-:S04]  /*0dd0*/  FADD.FTZ R14, R9, R12 ;  /* 0x0000000c090e7221 */ /* 0x000fc80000010000 */
[----:B------:R-:W-:-:S07]  /*0de0*/  IMAD.MOV.U32 R20, RZ, RZ, R14 ;  /* 0x000000ffff147224 */ /* 0x000fce00078e000e */
[----:B------:R-:W-:Y:S05]  /*0df0*/  WARPSYNC.COLLECTIVE R17, `(.L_x_1083) ;  /* 0x0000000011087348 */ /* 0x000fea0003c00000 */
[----:B------:R0:W1:Y:S02]  /*0e00*/  SHFL.BFLY P2, R18, R20, R19, R22 ;  /* 0x0c00001314127389 */ /* 0x0000640000040016 */
[----:B01----:R-:W-:Y:S01]  /*0e10*/  ENDCOLLECTIVE ;  /* 0x000000000000791b */ /* 0x003fe20003800000 */
.L_x_1083:
[----:B------:R-:W-:Y:S01]  /*0e20*/  IMAD.MOV.U32 R19, RZ, RZ, 0x4 ;  /* 0x00000004ff137424 */ /* 0x000fe200078e00ff */
[----:B------:R-:W-:-:S05]  /*0e30*/  MOV R13, R18 ;  /* 0x00000012000d7202 */ /* 0x000fca0000000f00 */
[----:B------:R-:W-:-:S05]  /*0e40*/  FADD.FTZ R15, R14, R13 ;  /* 0x0000000d0e0f7221 */ /* 0x000fca0000010000 */
[----:B------:R-:W-:-:S07]  /*0e50*/  MOV R20, R15 ;  /* 0x0000000f00147202 */ /* 0x000fce0000000f00 */
[----:B------:R-:W-:Y:S05]  /*0e60*/  WARPSYNC.COLLECTIVE R17, `(.L_x_1084) ;  /* 0x0000000011087348 */ /* 0x000fea0003c00000 */
[----:B------:R0:W1:Y:S02]  /*0e70*/  SHFL.BFLY P2, R18, R20, R19, R22 ;  /* 0x0c00001314127389 */ /* 0x0000640000040016 */
[----:B01----:R-:W-:Y:S01]  /*0e80*/  ENDCOLLECTIVE ;  /* 0x000000000000791b */ /* 0x003fe20003800000 */
.L_x_1084:
[----:B------:R-:W-:Y:S01]  /*0e90*/  HFMA2.MMA R19, -RZ, RZ, 0, 4.76837158203125e-07 ;  /* 0x00000008ff137435 */ /* 0x000fe200000001ff */
[----:B------:R-:W-:-:S05]  /*0ea0*/  MOV R16, R18 ;  /* 0x0000001200107202 */ /* 0x000fca0000000f00 */
[----:B------:R-:W-:-:S05]  /*0eb0*/  FADD.FTZ R16, R15, R16 ;  /* 0x000000100f107221 */ /* 0x000fca0000010000 */
[----:B------:R-:W-:-:S07]  /*0ec0*/  MOV R20, R16 ;  /* 0x0000001000147202 */ /* 0x000fce0000000f00 */
[----:B------:R-:W-:Y:S05]  /*0ed0*/  WARPSYNC.COLLECTIVE R17, `(.L_x_1085) ;  /* 0x0000000011087348 */ /* 0x000fea0003c00000 */
[----:B------:R0:W1:Y:S02]  /*0ee0*/  SHFL.BFLY P2, R18, R20, R19, R22 ;  /* 0x0c00001314127389 */ /* 0x0000640000040016 */
[----:B01----:R-:W-:Y:S01]  /*0ef0*/  ENDCOLLECTIVE ;  /* 0x000000000000791b */ /* 0x003fe20003800000 */
.L_x_1085:
[----:B------:R-:W-:Y:S01]  /*0f00*/  HFMA2.MMA R19, -RZ, RZ, 0, 9.5367431640625e-07 ;  /* 0x00000010ff137435 */ /* 0x000fe200000001ff */
[----:B------:R-:W-:-:S04]  /*0f10*/  IMAD.MOV.U32 R9, RZ, RZ, R18 ;  /* 0x000000ffff097224 */ /* 0x000fc800078e0012 */
[----:B------:R-:W-:-:S05]  /*0f20*/  FADD.FTZ R9, R16, R9 ;  /* 0x0000000910097221 */ /* 0x000fca0000010000 */
[----:B------:R-:W-:-:S07]  /*0f30*/  MOV R20, R9 ;  /* 0x0000000900147202 */ /* 0x000fce0000000f00 */
[----:B------:R-:W-:Y:S05]  /*0f40*/  WARPSYNC.COLLECTIVE R17, `(.L_x_1086) ;  /* 0x0000000011087348 */ /* 0x000fea0003c00000 */
[----:B------:R0:W1:Y:S02]  /*0f50*/  SHFL.BFLY P2, R18, R20, R19, R22 ;  /* 0x0c00001314127389 */ /* 0x0000640000040016 */
[----:B01----:R-:W-:Y:S01]  /*0f60*/  ENDCOLLECTIVE ;  /* 0x000000000000791b */ /* 0x003fe20003800000 */
.L_x_1086:
[----:B------:R-:W-:Y:S01]  /*0f70*/  MOV R14, R18 ;  /* 0x00000012000e7202 */ /* 0x000fe20000000f00 */
[----:B------:R-:W-:Y:S06]  /*0f80*/  BRA `(.L_x_1087) ;  /* 0xfffffff8007c7947 */ /* 0x000fec000383ffff */
.L_x_1088:
        /* <DEDUP_REMOVED lines=15> */
.L_x_5424:


//--------------------- .text._ZN10layer_norm13ln_bwd_kernelINS_13Kernel_traitsI13__nv_bfloat16fS2_fjLj25600ELj5ELj1ELj4ELj16ENS_18Kernel_traits_baseILj25600ES2_fS2_fjLj128EEEEEEEvNS_9BwdParamsE --------------------------
	.section	.text._ZN10layer_norm13ln_bwd_kernelINS_13Kernel_traitsI13__nv_bfloat16fS2_fjLj25600ELj5ELj1ELj4ELj16ENS_18Kernel_traits_baseILj25600ES2_fS2_fjLj128EEEEEEEvNS_9BwdParamsE,"ax",@progbits
	.align	128
        .global         _ZN10layer_norm13ln_bwd_kernelINS_13Kernel_traitsI13__nv_bfloat16fS2_fjLj25600ELj5ELj1ELj4ELj16ENS_18Kernel_traits_baseILj25600ES2_fS2_fjLj128EEEEEEEvNS_9BwdParamsE
        .type           _ZN10layer_norm13ln_bwd_kernelINS_13Kernel_traitsI13__nv_bfloat16fS2_fjLj25600ELj5ELj1ELj4ELj16ENS_18Kernel_traits_baseILj25600ES2_fS2_fjLj128EEEEEEEvNS_9BwdParamsE,@function
        .size           _ZN10layer_norm13ln_bwd_kernelINS_13Kernel_traitsI13__nv_bfloat16fS2_fjLj25600ELj5ELj1ELj4ELj16ENS_18Kernel_traits_baseILj25600ES2_fS2_fjLj128EEEEEEEvNS_9BwdParamsE,(.L_x_5425 - _ZN10layer_norm13ln_bwd_kernelINS_13Kernel_traitsI13__nv_bfloat16fS2_fjLj25600ELj5ELj1ELj4ELj16ENS_18Kernel_traits_baseILj25600ES2_fS2_fjLj128EEEEEEEvNS_9BwdParamsE)
        .other          _ZN10layer_norm13ln_bwd_kernelINS_13Kernel_traitsI13__nv_bfloat16fS2_fjLj25600ELj5ELj1ELj4ELj16ENS_18Kernel_traits_baseILj25600ES2_fS2_fjLj128EEEEEEEvNS_9BwdParamsE,@"STO_CUDA_ENTRY STV_DEFAULT"
_ZN10layer_norm13ln_bwd_kernelINS_13Kernel_traitsI13__nv_bfloat16fS2_fjLj25600ELj5ELj1ELj4ELj16ENS_18Kernel_traits_baseILj25600ES2_fS2_fjLj128EEEEEEEvNS_9BwdParamsE:
.text._ZN10layer_norm13ln_bwd_kernelINS_13Kernel_traitsI13__nv_bfloat16fS2_fjLj25600ELj5ELj1ELj4ELj16ENS_18Kernel_traits_baseILj25600ES2_fS2_fjLj128EEEEEEEvNS_9BwdParamsE:
[----:B------:R-:W0:Y:S01]  /*0000*/  LDC R1, c[0x0][0x28] ;  /* 0x00000a00ff017b82 */ /* 0x000e220000000800 */
[----:B------:R-:W1:Y:S01]  /*0010*/  S2R R0, SR_CTAID.X ;  /* 0x0000000000007919 */ /* 0x000e620000002500 */
[----:B------:R-:W-:Y:S01]  /*0020*/  ULDC.64 UR4, c[0x0][0x228] ;  /* 0x00008a0000047ab9 */ /* 0x000fe20000000a00 */
[----:B0-----:R-:W-:Y:S01]  /*0030*/  IADD3 R1, R1, -0x10, RZ ;  /* 0xfffffff001017810 */ /* 0x001fe20007ffe0ff */
[----:B------:R-:W-:Y:S01]  /*0040*/  ULDC.64 UR6, c[0x0][0x208] ;  /* 0x0000820000067ab9 */ /* 0x000fe20000000a00 */
[----:B------:R-:W0:Y:S01]  /*0050*/  S2R R44, SR_TID.X ;  /* 0x00000000002c7919 */ /* 0x000e220000002100 */
[----:B------:R-:W-:Y:S01]  /*0060*/  ISETP.NE.U32.AND P0, PT, RZ, UR4, PT ;  /* 0x00000004ff007c0c */ /* 0x000fe2000bf05070 */
[----:B------:R-:W-:-:S03]  /*0070*/  ULDC UR4, c[0x0][0x214] ;  /* 0x0000850000047ab9 */ /* 0x000fc60000000800 */
[----:B------:R-:W-:-:S13]  /*0080*/  ISETP.NE.AND.EX P0, PT, RZ, UR5, PT, P0 ;  /* 0x00000005ff007c0c */ /* 0x000fda000bf05300 */
[----:B------:R-:W2:Y:S08]  /*0090*/  @P0 LDC.64 R8, c[0x0][0x248] ;  /* 0x00009200ff080b82 */ /* 0x000eb00000000a00 */
[----:B------:R-:W3:Y:S01]  /*00a0*/  @P0 LDC.64 R6, c[0x0][0x248] ;  /* 0x00009200ff060b82 */ /* 0x000ee20000000a00 */
[----:B-1----:R-:W-:Y:S01]  /*00b0*/  IMAD.WIDE.U32 R4, R0, -0x33333333, RZ ;  /* 0xcccccccd00047825 */ /* 0x002fe200078e00ff */
[----:B0-----:R-:W-:-:S04]  /*00c0*/  LOP3.LUT R18, R44, 0x1f, RZ, 0xc0, !PT ;  /* 0x0000001f2c127812 */ /* 0x001fc800078ec0ff */
[----:B------:R-:W-:Y:S02]  /*00d0*/  SHF.R.U32.HI R45, RZ, 0x2, R5 ;  /* 0x00000002ff2d7819 */ /* 0x000fe40000011605 */
[----:B------:R-:W0:Y:S03]  /*00e0*/  @P0 LDC.64 R10, c[0x0][0x248] ;  /* 0x00009200ff0a0b82 */ /* 0x000e260000000a00 */
[----:B------:R-:W-:Y:S01]  /*00f0*/  IMAD R14, R45, -0x5, R0 ;  /* 0xfffffffb2d0e7824 */ /* 0x000fe200078e0200 */
[----:B------:R-:W-:Y:S04]  /*0100*/  STL [R1+0x4], R45 ;  /* 0x0000042d01007387 */ /* 0x000fe80000100800 */
[----:B------:R-:W1:Y:S01]  /*0110*/  @P0 LDC.64 R4, c[0x0][0x248] ;  /* 0x00009200ff040b82 */ /* 0x000e620000000a00 */
[----:B------:R-:W-:Y:S01]  /*0120*/  SHF.L.U32 R0, R14, 0x7, RZ ;  /* 0x000000070e007819 */ /* 0x000fe200000006ff */
[----:B------:R4:W-:Y:S03]  /*0130*/  STL [R1+0xc], R14 ;  /* 0x00000c0e01007387 */ /* 0x0009e60000100800 */
[----:B------:R-:W-:-:S03]  /*0140*/  LOP3.LUT R0, R0, 0xffffff80, R18, 0xe2, !PT ;  /* 0xffffff8000007812 */ /* 0x000fc600078ee212 */
[----:B------:R-:W0:Y:S01]  /*0150*/  @P0 LDC.64 R12, c[0x0][0x248] ;  /* 0x00009200ff0c0b82 */ /* 0x000e220000000a00 */
[----:B------:R-:W-:-:S04]  /*0160*/  LOP3.LUT R0, R0, 0x60, R44, 0xf8, !PT ;  /* 0x0000006000007812 */ /* 0x000fc800078ef82c */
[C---:B------:R-:W-:Y:S02]  /*0170*/  @P0 IADD3 R21, R0.reuse, 0x280, RZ ;  /* 0x0000028000150810 */ /* 0x040fe40007ffe0ff */
[C---:B------:R-:W-:Y:S01]  /*0180*/  @P0 IADD3 R27, R0.reuse, 0x780, RZ ;  /* 0x00000780001b0810 */ /* 0x040fe20007ffe0ff */
[----:B------:R-:W0:Y:S01]  /*0190*/  @P0 LDC.64 R30, c[0x0][0x248] ;  /* 0x00009200ff1e0b82 */ /* 0x000e220000000a00 */
[C---:B------:R-:W-:Y:S02]  /*01a0*/  @P0 IADD3 R23, R0.reuse, 0x500, RZ ;  /* 0x0000050000170810 */ /* 0x040fe40007ffe0ff */
[C---:B------:R-:W-:Y:S01]  /*01b0*/  @P0 IADD3 R29, R0.reuse, 0xa00, RZ ;  /* 0x00000a00001d0810 */ /* 0x040fe20007ffe0ff */
[----:B--2---:R-:W-:Y:S01]  /*01c0*/  @P0 IMAD.WIDE.U32 R8, R27, 0x8, R8 ;  /* 0x000000081b080825 */ /* 0x004fe200078e0008 */
[----:B------:R-:W-:-:S03]  /*01d0*/  @P0 IADD3 R27, R0, 0x1180, RZ ;  /* 0x00001180001b0810 */ /* 0x000fc60007ffe0ff */
[----:B------:R-:W2:Y:S01]  /*01e0*/  @P0 LDC.64 R16, c[0x0][0x248] ;  /* 0x00009200ff100b82 */ /* 0x000ea20000000a00 */
[----:B-1----:R-:W-:Y:S01]  /*01f0*/  @P0 IMAD.WIDE.U32 R4, R21, 0x8, R4 ;  /* 0x0000000815040825 */ /* 0x002fe200078e0004 */
[C---:B------:R-:W-:Y:S01]  /*0200*/  @P0 IADD3 R21, R0.reuse, 0xc80, RZ ;  /* 0x00000c8000150810 */ /* 0x040fe20007ffe0ff */
[----:B------:R-:W5:Y:S02]  /*0210*/  @P0 LDG.E.64 R234, desc[UR6][R8.64] ;  /* 0x0000000608ea0981 */ /* 0x000f64000c1e1b00 */
[----:B---3--:R-:W-:Y:S01]  /*0220*/  @P0 IMAD.WIDE.U32 R6, R23, 0x8, R6 ;  /* 0x0000000817060825 */ /* 0x008fe200078e0006 */
[C---:B------:R-:W-:Y:S01]  /*0230*/  @P0 IADD3 R23, R0.reuse, 0xf00, RZ ;  /* 0x00000f0000170810 */ /* 0x040fe20007ffe0ff */
[----:B------:R-:W5:Y:S01]  /*0240*/  @P0 LDG.E.64 R246, desc[UR6][R4.64] ;  /* 0x0000000604f60981 */ /* 0x000f62000c1e1b00 */
[----:B----4-:R-:W1:Y:S01]  /*0250*/  @P0 LDC.64 R14, c[0x0][0x248] ;  /* 0x00009200ff0e0b82 */ /* 0x010e620000000a00 */
[----:B0-----:R-:W-:Y:S01]  /*0260*/  @P0 IMAD.WIDE.U32 R10, R29, 0x8, R10 ;  /* 0x000000081d0a0825 */ /* 0x001fe200078e000a */
[C---:B------:R-:W-:Y:S01]  /*0270*/  @P0 IADD3 R29, R0.reuse, 0x1680, RZ ;  /* 0x00001680001d0810 */ /* 0x040fe20007ffe0ff */
[----:B------:R-:W5:Y:S02]  /*0280*/  @P0 LDG.E.64 R240, desc[UR6][R6.64] ;  /* 0x0000000606f00981 */ /* 0x000f64000c1e1b00 */
[----:B------:R-:W-:Y:S01]  /*0290*/  @P0 IMAD.WIDE.U32 R12, R21, 0x8, R12 ;  /* 0x00000008150c0825 */ /* 0x000fe200078e000c */
[C---:B------:R-:W-:Y:S01]  /*02a0*/  @P0 IADD3 R21, R0.reuse, 0x1400, RZ ;  /* 0x0000140000150810 */ /* 0x040fe20007ffe0ff */
[----:B------:R0:W5:Y:S01]  /*02b0*/  @P0 LDG.E.64 R218, desc[UR6][R10.64] ;  /* 0x000000060ada0981 */ /* 0x000162000c1e1b00 */
[----:B------:R-:W3:Y:S01]  /*02c0*/  @P0 LDC.64 R18, c[0x0][0x248] ;  /* 0x00009200ff120b82 */ /* 0x000ee20000000a00 */
[----:B------:R-:W-:-:S07]  /*02d0*/  @P0 LEA R26, P1, R0, R30, 0x3 ;  /* 0x0000001e001a0211 */ /* 0x000fce00078218ff */
[----:B------:R-:W4:Y:S01]  /*02e0*/  @P0 LDC.64 R24, c[0x0][0x248] ;  /* 0x00009200ff180b82 */ /* 0x000f220000000a00 */
[----:B------:R-:W-:Y:S01]  /*02f0*/  LEA.HI R58, R44, R45, RZ, 0x19 ;  /* 0x0000002d2c3a7211 */ /* 0x000fe200078fc8ff */
[----:B--2---:R-:W-:Y:S01]  /*0300*/  @P0 IMAD.WIDE.U32 R16, R27, 0x8, R16 ;  /* 0x000000081b100825 */ /* 0x004fe200078e0010 */
[----:B------:R-:W-:Y:S01]  /*0310*/  @P0 LEA.HI.X R27, R0, R31, RZ, 0x3, P1 ;  /* 0x0000001f001b0211 */ /* 0x000fe200008f1cff */
[----:B------:R-:W5:Y:S02]  /*0320*/  @P0 LDG.E.64 R214, desc[UR6][R12.64] ;  /* 0x000000060cd60981 */ /* 0x000f64000c1e1b00 */
[----:B-1----:R-:W-:Y:S02]  /*0330*/  @P0 IMAD.WIDE.U32 R14, R23, 0x8, R14 ;  /* 0x00000008170e0825 */ /* 0x002fe400078e000e */
[----:B------:R1:W-:Y:S04]  /*0340*/  STL [R1+0x8], R58 ;  /* 0x0000083a01007387 */ /* 0x0003e80000100800 */
[----:B------:R-:W5:Y:S01]  /*0350*/  @P0 LDG.E.64 R210, desc[UR6][R14.64] ;  /* 0x000000060ed20981 */ /* 0x000f62000c1e1b00 */
[----:B---3--:R-:W-:-:S03]  /*0360*/  @P0 IMAD.WIDE.U32 R18, R21, 0x8, R18 ;  /* 0x0000000815120825 */ /* 0x008fc600078e0012 */
[----:B------:R-:W5:Y:S04]  /*0370*/  @P0 LDG.E.64 R2, desc[UR6][R16.64] ;  /* 0x0000000610020981 */ /* 0x000f68000c1e1b00 */
[----:B------:R-:W5:Y:S01]  /*0380*/  @P0 LDG.E.64 R204, desc[UR6][R18.64] ;  /* 0x0000000612cc0981 */ /* 0x000f62000c1e1b00 */
[----:B----4-:R-:W-:-:S03]  /*0390*/  @P0 IMAD.WIDE.U32 R24, R29, 0x8, R24 ;  /* 0x000000081d180825 */ /* 0x010fc600078e0018 */
        /* <DEDUP_REMOVED lines=13> */
[----:B--2---:R-:W-:Y:S02]  /*0470*/  CS2R R26, SRZ ;  /* 0x00000000001a7805 */ /* 0x004fe4000001ff00 */
[----:B---3--:R-:W-:Y:S02]  /*0480*/  CS2R R24, SRZ ;  /* 0x0000000000187805 */ /* 0x008fe4000001ff00 */
        /* <DEDUP_REMOVED lines=28> */
[----:B-1----:R-:W-:Y:S06]  /*0650*/  @P0 BRA `(.L_x_1089) ;  /* 0x0000004400640947 */ /* 0x002fec0003800000 */
        /* <DEDUP_REMOVED lines=12> */
[----:B-----5:R-:W-:-:S02]  /*0720*/  SHF.R.U64 R207, R2, 0x10, R3 ;  /* 0x0000001002cf7819 */ /* 0x020fc40000001203 */
[----:B------:R-:W-:Y:S02]  /*0730*/  SHF.L.U32 R209, R2, 0x10, RZ ;  /* 0x0000001002d17819 */ /* 0x000fe400000006ff */
[----:B------:R-:W-:Y:S02]  /*0740*/  SHF.R.U32.HI R57, RZ, 0x10, R3 ;  /* 0x00000010ff397819 */ /* 0x000fe40000011603 */
[C---:B0-----:R-:W-:Y:S02]  /*0750*/  SHF.L.U32 R4, R250.reuse, 0x10, RZ ;  /* 0x00000010fa047819 */ /* 0x041fe400000006ff */
[----:B------:R-:W-:Y:S02]  /*0760*/  SHF.L.U32 R206, R3, 0x10, RZ ;  /* 0x0000001003ce7819 */ /* 0x000fe400000006ff */
[----:B------:R-:W-:Y:S01]  /*0770*/  SHF.R.U64 R252, R250, 0x10, R251 ;  /* 0x00000010fafc7819 */ /* 0x000fe200000012fb */
[----:B------:R0:W-:Y:S01]  /*0780*/  STL [R1], R4 ;  /* 0x0000000401007387 */ /* 0x0001e20000100800 */
[----:B------:R-:W-:-:S02]  /*0790*/  SHF.R.U64 R248, R246, 0x10, R247 ;  /* 0x00000010f6f87819 */ /* 0x000fc400000012f7 */
[----:B------:R-:W-:Y:S02]  /*07a0*/  SHF.L.U32 R249, R246, 0x10, RZ ;  /* 0x00000010f6f97819 */ /* 0x000fe400000006ff */
[C---:B------:R-:W-:Y:S02]  /*07b0*/  SHF.R.U64 R236, R234.reuse, 0x10, R235 ;  /* 0x00000010eaec7819 */ /* 0x040fe400000012eb */
[----:B------:R-:W-:Y:S02]  /*07c0*/  SHF.L.U32 R237, R234, 0x10, RZ ;  /* 0x00000010eaed7819 */ /* 0x000fe400000006ff */
[C---:B------:R-:W-:Y:S02]  /*07d0*/  SHF.R.U64 R232, R218.reuse, 0x10, R219 ;  /* 0x00000010dae87819 */ /* 0x040fe400000012db */
[----:B------:R-:W-:Y:S02]  /*07e0*/  SHF.L.U32 R233, R218, 0x10, RZ ;  /* 0x00000010dae97819 */ /* 0x000fe400000006ff */
[----:B------:R-:W-:-:S02]  /*07f0*/  SHF.R.U64 R216, R214, 0x10, R215 ;  /* 0x00000010d6d87819 */ /* 0x000fc400000012d7 */
[----:B------:R-:W-:Y:S02]  /*0800*/  SHF.L.U32 R217, R214, 0x10, RZ ;  /* 0x00000010d6d97819 */ /* 0x000fe400000006ff */
[C---:B------:R-:W-:Y:S02]  /*0810*/  SHF.R.U64 R212, R210.reuse, 0x10, R211 ;  /* 0x00000010d2d47819 */ /* 0x040fe400000012d3 */
[----:B------:R-:W-:Y:S02]  /*0820*/  SHF.L.U32 R213, R210, 0x10, RZ ;  /* 0x00000010d2d57819 */ /* 0x000fe400000006ff */
[----:B------:R-:W-:Y:S02]  /*0830*/  SHF.R.U32.HI R250, RZ, 0x10, R251 ;  /* 0x00000010fffa7819 */ /* 0x000fe400000116fb */
[----:B------:R-:W-:Y:S02]  /*0840*/  SHF.R.U32.HI R246, RZ, 0x10, R247 ;  /* 0x00000010fff67819 */ /* 0x000fe400000116f7 */
[----:B------:R-:W-:-:S02]  /*0850*/  SHF.R.U64 R244, R240, 0x10, R241 ;  /* 0x00000010f0f47819 */ /* 0x000fc400000012f1 */
[----:B------:R-:W-:Y:S02]  /*0860*/  SHF.R.U32.HI R238, RZ, 0x10, R241 ;  /* 0x00000010ffee7819 */ /* 0x000fe400000116f1 */
[----:B------:R-:W-:Y:S02]  /*0870*/  SHF.R.U32.HI R234, RZ, 0x10, R235 ;  /* 0x00000010ffea7819 */ /* 0x000fe400000116eb */
[----:B------:R-:W-:Y:S02]  /*0880*/  SHF.R.U32.HI R218, RZ, 0x10, R219 ;  /* 0x00000010ffda7819 */ /* 0x000fe400000116db */
[----:B------:R-:W-:Y:S02]  /*0890*/  SHF.R.U32.HI R214, RZ, 0x10, R215 ;  /* 0x00000010ffd67819 */ /* 0x000fe400000116d7 */
[----:B------:R-:W-:Y:S02]  /*08a0*/  SHF.R.U32.HI R210, RZ, 0x10, R211 ;  /* 0x00000010ffd27819 */ /* 0x000fe400000116d3 */
[----:B------:R-:W-:-:S02]  /*08b0*/  SHF.R.U64 R203, R204, 0x10, R205 ;  /* 0x00000010cccb7819 */ /* 0x000fc400000012cd */
[----:B------:R-:W-:Y:S02]  /*08c0*/  SHF.R.U32.HI R56, RZ, 0x10, R205 ;  /* 0x00000010ff387819 */ /* 0x000fe400000116cd */
[--C-:B------:R-:W-:Y:S02]  /*08d0*/  SHF.R.U64 R199, R200, 0x10, R201.reuse ;  /* 0x00000010c8c77819 */ /* 0x100fe400000012c9 */
[----:B------:R-:W-:Y:S01]  /*08e0*/  SHF.R.U32.HI R197, RZ, 0x10, R201 ;  /* 0x00000010ffc57819 */ /* 0x000fe200000116c9 */
[----:B------:R-:W-:Y:S01]  /*08f0*/  HFMA2.MMA R157, -RZ, RZ, 0, 5.9604644775390625e-08 ;  /* 0x00000001ff9d7435 */ /* 0x000fe200000001ff */
[----:B------:R-:W-:Y:S01]  /*0900*/  SHF.L.U32 R202, R205, 0x10, RZ ;  /* 0x00000010cdca7819 */ /* 0x000fe200000006ff */
[----:B------:R-:W-:Y:S01]  /*0910*/  HFMA2.MMA R196, -RZ, RZ, 0, 0 ;  /* 0x00000000ffc47435 */ /* 0x000fe200000001ff */
[----:B------:R-:W-:Y:S01]  /*0920*/  SHF.L.U32 R198, R201, 0x10, RZ ;  /* 0x00000010c9c67819 */ /* 0x000fe200000006ff */
[----:B------:R-:W-:Y:S02]  /*0930*/  HFMA2.MMA R193, -RZ, RZ, 0, 0 ;  /* 0x00000000ffc17435 */ /* 0x000fe400000001ff */
        /* <DEDUP_REMOVED lines=22> */
[----:B------:R-:W-:Y:S02]  /*0aa0*/  CS2R R30, SRZ ;  /* 0x00000000001e7805 */ /* 0x000fe4000001ff00 */
[----:B------:R-:W-:Y:S02]  /*0ab0*/  MOV R175, RZ ;  /* 0x000000ff00af7202 */ /* 0x000fe40000000f00 */
[----:B------:R-:W-:Y:S02]  /*0ac0*/  CS2R R32, SRZ ;  /* 0x0000000000207805 */ /* 0x000fe4000001ff00 */
[----:B------:R-:W-:-:S02]  /*0ad0*/  MOV R167, RZ ;  /* 0x000000ff00a77202 */ /* 0x000fc40000000f00 */
        /* <DEDUP_REMOVED lines=24> */
[----:B------:R-:W-:Y:S02]  /*0c60*/  MOV R166, R58 ;  /* 0x0000003a00a67202 */ /* 0x000fe40000000f00 */
        /* <DEDUP_REMOVED lines=20> */
[C---:B--2---:R-:W-:Y:S02]  /*0db0*/  SHF.R.U64 R124, R6.reuse, 0x10, R7 ;  /* 0x00000010067c7819 */ /* 0x044fe40000001207 */
[----:B------:R-:W-:Y:S02]  /*0dc0*/  SHF.L.U32 R2, R6, 0x10, RZ ;  /* 0x0000001006027819 */ /* 0x000fe400000006ff */
[----:B---3--:R-:W-:-:S02]  /*0dd0*/  SHF.R.U64 R128, R10, 0x10, R11 ;  /* 0x000000100a807819 */ /* 0x008fc4000000120b */
[----:B------:R-:W-:Y:S02]  /*0de0*/  SHF.L.U32 R6, R10, 0x10, RZ ;  /* 0x000000100a067819 */ /* 0x000fe400000006ff */
[C---:B----4-:R-:W-:Y:S02]  /*0df0*/  SHF.R.U64 R132, R14.reuse, 0x10, R15 ;  /* 0x000000100e847819 */ /* 0x050fe4000000120f */
[----:B------:R-:W-:Y:S02]  /*0e00*/  SHF.L.U32 R10, R14, 0x10, RZ ;  /* 0x000000100e0a7819 */ /* 0x000fe400000006ff */
[C---:B------:R-:W-:Y:S02]  /*0e10*/  SHF.R.U64 R160, R18.reuse, 0x10, R19 ;  /* 0x0000001012a07819 */ /* 0x040fe40000001213 */
[----:B------:R-:W-:Y:S02]  /*0e20*/  SHF.L.U32 R14, R18, 0x10, RZ ;  /* 0x00000010120e7819 */ /* 0x000fe400000006ff */
[----:B------:R-:W-:-:S02]  /*0e30*/  SHF.R.U32.HI R125, RZ, 0x10, R7 ;  /* 0x00000010ff7d7819 */ /* 0x000fc40000011607 */
[----:B------:R-:W-:Y:S02]  /*0e40*/  SHF.L.U32 R3, R7, 0x10, RZ ;  /* 0x0000001007037819 */ /* 0x000fe400000006ff */
[C-C-:B------:R-:W-:Y:S02]  /*0e50*/  SHF.R.U64 R126, R8.reuse, 0x10, R9.reuse ;  /* 0x00000010087e7819 */ /* 0x140fe40000001209 */
[----:B0-----:R-:W-:Y:S02]  /*0e60*/  SHF.L.U32 R4, R8, 0x10, RZ ;  /* 0x0000001008047819 */ /* 0x001fe400000006ff */
[----:B------:R-:W-:Y:S02]  /*0e70*/  SHF.R.U32.HI R127, RZ, 0x10, R9 ;  /* 0x00000010ff7f7819 */ /* 0x000fe40000011609 */
[----:B------:R-:W-:Y:S02]  /*0e80*/  SHF.L.U32 R5, R9, 0x10, RZ ;  /* 0x0000001009057819 */ /* 0x000fe400000006ff */
[----:B------:R-:W-:-:S02]  /*0e90*/  SHF.R.U64 R164, R22, 0x10, R23 ;  /* 0x0000001016a47819 */ /* 0x000fc40000001217 */
[----:B------:R-:W-:Y:S02]  /*0ea0*/  SHF.L.U32 R18, R22, 0x10, RZ ;  /* 0x0000001016127819 */ /* 0x000fe400000006ff */
[----:B------:R-:W-:Y:S02]  /*0eb0*/  SHF.R.U32.HI R129, RZ, 0x10, R11 ;  /* 0x00000010ff817819 */ /* 0x000fe4000001160b */
[----:B------:R-:W-:Y:S02]  /*0ec0*/  SHF.L.U32 R7, R11, 0x10, RZ ;  /* 0x000000100b077819 */ /* 0x000fe400000006ff */
[C-C-:B------:R-:W-:Y:S02]  /*0ed0*/  SHF.R.U64 R130, R12.reuse, 0x10, R13.reuse ;  /* 0x000000100c827819 */ /* 0x140fe4000000120d */
[----:B------:R-:W-:Y:S02]  /*0ee0*/  SHF.L.U32 R8, R12, 0x10, RZ ;  /* 0x000000100c087819 */ /* 0x000fe400000006ff */
[----:B------:R-:W-:-:S02]  /*0ef0*/  SHF.R.U32.HI R131, RZ, 0x10, R13 ;  /* 0x00000010ff837819 */ /* 0x000fc4000001160d */
[----:B------:R-:W-:Y:S02]  /*0f00*/  SHF.L.U32 R9, R13, 0x10, RZ ;  /* 0x000000100d097819 */ /* 0x000fe400000006ff */
[----:B------:R-:W-:Y:S02]  /*0f10*/  SHF.R.U32.HI R133, RZ, 0x10, R15 ;  /* 0x00000010ff857819 */ /* 0x000fe4000001160f */
[--C-:B------:R-:W-:Y:S02]  /*0f20*/  SHF.R.U64 R158, R16, 0x10, R17.reuse ;  /* 0x00000010109e7819 */ /* 0x100fe40000001211 */
[----:B------:R-:W-:Y:S02]  /*0f30*/  SHF.R.U32.HI R159, RZ, 0x10, R17 ;  /* 0x00000010ff9f7819 */ /* 0x000fe40000011611 */
[----:B------:R-:W-:Y:S02]  /*0f40*/  SHF.R.U32.HI R161, RZ, 0x10, R19 ;  /* 0x00000010ffa17819 */ /* 0x000fe40000011613 */
[----:B------:R-:W-:-:S02]  /*0f50*/  SHF.R.U64 R162, R20, 0x10, R21 ;  /* 0x0000001014a27819 */ /* 0x000fc40000001215 */
[----:B------:R-:W-:Y:S02]  /*0f60*/  SHF.R.U32.HI R163, RZ, 0x10, R21 ;  /* 0x00000010ffa37819 */ /* 0x000fe40000011615 */
[----:B------:R-:W-:Y:S02]  /*0f70*/  SHF.R.U32.HI R165, RZ, 0x10, R23 ;  /* 0x00000010ffa57819 */ /* 0x000fe40000011617 */
[--C-:B------:R-:W-:Y:S02]  /*0f80*/  SHF.R.U64 R22, R24, 0x10, R25.reuse ;  /* 0x0000001018167819 */ /* 0x100fe40000001219 */
[----:B------:R-:W-:Y:S02]  /*0f90*/  SHF.R.U32.HI R123, RZ, 0x10, R25 ;  /* 0x00000010ff7b7819 */ /* 0x000fe40000011619 */
        /* <DEDUP_REMOVED lines=9> */
[----:B------:R-:W-:Y:S02]  /*1030*/  CS2R R24, SRZ ;  /* 0x0000000000187805 */ /* 0x000fe4000001ff00 */
[----:B------:R-:W-:Y:S02]  /*1040*/  MOV R23, RZ ;  /* 0x000000ff00177202 */ /* 0x000fe40000000f00 */
        /* <DEDUP_REMOVED lines=20> */
.L_x_1095:
[----:B------:R-:W-:Y:S01]  /*1190*/  ULDC.64 UR4, c[0x0][0x228] ;  /* 0x00008a0000047ab9 */ /* 0x000fe20000000a00 */
[----:B------:R-:W-:Y:S01]  /*11a0*/  IMAD R174, R166, 0x1900, R0 ;  /* 0x00001900a6ae7824 */ /* 0x000fe200078e0200 */
[----:B------:R-:W-:Y:S01]  /*11b0*/  ISETP.NE.U32.AND P0, PT, RZ, UR4, PT ;  /* 0x00000004ff007c0c */ /* 0x000fe2000bf05070 */
[----:B0-----:R-:W0:Y:S01]  /*11c0*/  LDC.64 R220, c[0x0][0x268] ;  /* 0x00009a00ffdc7b82 */ /* 0x001e220000000a00 */
[----:B------:R-:W2:Y:S02]  /*11d0*/  LDL R240, [R1] ;  /* 0x0000000001f07983 */ /* 0x000ea40000100800 */
[----:B------:R-:W-:Y:S02]  /*11e0*/  ISETP.NE.AND.EX P0, PT, RZ, UR5, PT, P0 ;  /* 0x00000005ff007c0c */ /* 0x000fe4000bf05300 */
[----:B------:R-:W-:-:S03]  /*11f0*/  IADD3 R154, R174, 0x280, RZ ;  /* 0x00000280ae9a7810 */ /* 0x000fc60007ffe0ff */
[----:B------:R-:W1:Y:S08]  /*1200*/  LDC.64 R222, c[0x0][0x238] ;  /* 0x00008e00ffde7b82 */ /* 0x000e700000000a00 */
[----:B------:R-:W3:Y:S08]  /*1210*/  @P0 LDC.64 R56, c[0x0][0x228] ;  /* 0x00008a00ff380b82 */ /* 0x000ef00000000a00 */
[----:B------:R-:W4:Y:S01]  /*1220*/  @P0 LDC.64 R60, c[0x0][0x228] ;  /* 0x00008a00ff3c0b82 */ /* 0x000f220000000a00 */
[----:B------:R-:W-:-:S07]  /*1230*/  IADD3 R192, R174, 0x500, RZ ;  /* 0x00000500aec07810 */ /* 0x000fce0007ffe0ff */
[----:B------:R-:W5:Y:S01]  /*1240*/  @P0 LDC.64 R64, c[0x0][0x228] ;  /* 0x00008a00ff400b82 */ /* 0x000f620000000a00 */
[----:B---3--:R-:W-:Y:S01]  /*1250*/  @P0 IMAD.WIDE.U32 R56, R154, 0x10, R56 ;  /* 0x000000109a380825 */ /* 0x008fe200078e0038 */
[----:B------:R-:W-:-:S06]  /*1260*/  IADD3 R170, R174, 0x780, RZ ;  /* 0x00000780aeaa7810 */ /* 0x000fcc0007ffe0ff */
[----:B------:R-:W3:Y:S01]  /*1270*/  @P0 LDC.64 R68, c[0x0][0x228] ;  /* 0x00008a00ff440b82 */ /* 0x000ee20000000a00 */
[----:B------:R-:W2:Y:S01]  /*1280*/  @P0 LDG.E.128 R56, desc[UR6][R56.64] ;  /* 0x0000000638380981 */ /* 0x000ea2000c1e1d00 */
[----:B----4-:R-:W-:Y:S01]  /*1290*/  @P0 IMAD.WIDE.U32 R60, R192, 0x10, R60 ;  /* 0x00000010c03c0825 */ /* 0x010fe200078e003c */
[----:B------:R-:W-:-:S05]  /*12a0*/  IADD3 R171, R174, 0xa00, RZ ;  /* 0x00000a00aeab7810 */ /* 0x000fca0007ffe0ff */
[----:B------:R-:W4:Y:S01]  /*12b0*/  @P0 LDC.64 R72, c[0x0][0x228] ;  /* 0x00008a00ff480b82 */ /* 0x000f220000000a00 */
[----:B------:R-:W2:Y:S01]  /*12c0*/  @P0 LDG.E.128 R60, desc[UR6][R60.64] ;  /* 0x000000063c3c0981 */ /* 0x000ea2000c1e1d00 */
[----:B-----5:R-:W-:Y:S01]  /*12d0*/  @P0 IMAD.WIDE.U32 R64, R170, 0x10, R64 ;  /* 0x00000010aa400825 */ /* 0x020fe200078e0040 */
[----:B------:R-:W-:-:S05]  /*12e0*/  IADD3 R156, R174, 0xc80, RZ ;  /* 0x00000c80ae9c7810 */ /* 0x000fca0007ffe0ff */
[----:B------:R-:W5:Y:S01]  /*12f0*/  @P0 LDC.64 R76, c[0x0][0x228] ;  /* 0x00008a00ff4c0b82 */ /* 0x000f620000000a00 */
[----:B------:R-:W2:Y:S01]  /*1300*/  @P0 LDG.E.128 R64, desc[UR6][R64.64] ;  /* 0x0000000640400981 */ /* 0x000ea2000c1e1d00 */
[----:B---3--:R-:W-:Y:S01]  /*1310*/  @P0 IMAD.WIDE.U32 R68, R171, 0x10, R68 ;  /* 0x00000010ab440825 */ /* 0x008fe200078e0044 */
[----:B------:R-:W-:-:S05]  /*1320*/  IADD3 R189, R174, 0xf00, RZ ;  /* 0x00000f00aebd7810 */ /* 0x000fca0007ffe0ff */
        /* <DEDUP_REMOVED lines=10> */
[----:B---3--:R-:W-:-:S06]  /*13d0*/  @P0 IMAD.WIDE.U32 R80, R190, 0x10, R80 ;  /* 0x00000010be500825 */ /* 0x008fcc00078e0050 */
[----:B------:R-:W3:Y:S01]  /*13e0*/  @!P0 LDC.64 R150, c[0x0][0x220] ;  /* 0x00008800ff968b82 */ /* 0x000ee20000000a00 */
[----:B------:R-:W2:Y:S01]  /*13f0*/  @P0 LDG.E.128 R80, desc[UR6][R80.64] ;  /* 0x0000000650500981 */ /* 0x000ea2000c1e1d00 */
[----:B0-----:R-:W-:Y:S01]  /*1400*/  IMAD.WIDE.U32 R134, R154, 0x8, R220 ;  /* 0x000000089a867825 */ /* 0x001fe200078e00dc */
[----:B------:R-:W-:-:S05]  /*1410*/  IADD3 R191, R174, 0x1680, RZ ;  /* 0x00001680aebf7810 */ /* 0x000fca0007ffe0ff */
[----:B------:R-:W0:Y:S01]  /*1420*/  @!P0 LDC.64 R152, c[0x0][0x230] ;  /* 0x00008c00ff988b82 */ /* 0x000e220000000a00 */
[----:B----4-:R-:W-:Y:S01]  /*1430*/  @P0 IMAD.WIDE.U32 R84, R188, 0x10, R84 ;  /* 0x00000010bc540825 */ /* 0x010fe200078e0054 */
[----:B------:R-:W4:Y:S01]  /*1440*/  LDG.E.64 R134, desc[UR6][R134.64] ;  /* 0x0000000686867981 */ /* 0x000f22000c1e1b00 */
[----:B------:R-:W-:Y:S02]  /*1450*/  @P0 MOV R208, RZ ;  /* 0x000000ff00d00202 */ /* 0x000fe40000000f00 */
[----:B------:R-:W-:Y:S02]  /*1460*/  IMAD.WIDE.U32 R136, R192, 0x8, R220 ;  /* 0x00000008c0887825 */ /* 0x000fe400078e00dc */
[----:B------:R-:W2:Y:S02]  /*1470*/  @P0 LDG.E.128 R84, desc[UR6][R84.64] ;  /* 0x0000000654540981 */ /* 0x000ea4000c1e1d00 */
[----:B-----5:R-:W-:Y:S01]  /*1480*/  @P0 IMAD.WIDE.U32 R92, R191, 0x10, R92 ;  /* 0x00000010bf5c0825 */ /* 0x020fe200078e005c */
[----:B------:R-:W-:Y:S01]  /*1490*/  @P0 LEA R88, P1, R174, UR4, 0x4 ;  /* 0x00000004ae580c11 */ /* 0x000fe2000f8220ff */
[----:B------:R-:W5:Y:S04]  /*14a0*/  LDG.E.64 R136, desc[UR6][R136.64] ;  /* 0x0000000688887981 */ /* 0x000f68000c1e1b00 */
[----:B------:R-:W5:Y:S01]  /*14b0*/  @P0 LDG.E.128 R92, desc[UR6][R92.64] ;  /* 0x000000065c5c0981 */ /* 0x000f62000c1e1d00 */
[----:B------:R-:W-:-:S04]  /*14c0*/  IMAD.WIDE.U32 R138, R170, 0x8, R220 ;  /* 0x00000008aa8a7825 */ /* 0x000fc800078e00dc */
[----:B---3--:R-:W-:Y:S02]  /*14d0*/  @!P0 IMAD.WIDE.U32 R150, R154, 0x10, R150 ;  /* 0x000000109a968825 */ /* 0x008fe400078e0096 */
[----:B------:R-:W3:Y:S01]  /*14e0*/  LDG.E.64 R138, desc[UR6][R138.64] ;  /* 0x000000068a8a7981 */ /* 0x000ee2000c1e1b00 */
[----:B------:R-:W1:Y:S01]  /*14f0*/  @!P0 LDC.64 R154, c[0x0][0x220] ;  /* 0x00008800ff9a8b82 */ /* 0x000e620000000a00 */
[----:B0-----:R-:W-:-:S05]  /*1500*/  @!P0 IMAD.WIDE R152, R166, 0x4, R152 ;  /* 0x00000004a6988825 */ /* 0x001fca00078e0298 */
[----:B------:R1:W5:Y:S01]  /*1510*/  @!P0 LDG.E R208, desc[UR6][R152.64] ;  /* 0x0000000698d08981 */ /* 0x000362000c1e1900 */
[----:B------:R-:W-:-:S06]  /*1520*/  IMAD.WIDE.U32 R140, R171, 0x8, R220 ;  /* 0x00000008ab8c7825 */ /* 0x000fcc00078e00dc */
[----:B------:R-:W2:Y:S01]  /*1530*/  LDG.E.64 R140, desc[UR6][R140.64] ;  /* 0x000000068c8c7981 */ /* 0x000ea2000c1e1b00 */
[----:B-1----:R-:W-:-:S05]  /*1540*/  IMAD.WIDE R152, R166, 0x4, R222 ;  /* 0x00000004a6987825 */ /* 0x002fca00078e02de */
[----:B------:R0:W5:Y:S01]  /*1550*/  LDG.E R168, desc[UR6][R152.64] ;  /* 0x0000000698a87981 */ /* 0x000162000c1e1900 */
[----:B------:R-:W-:-:S06]  /*1560*/  @P0 LEA.HI.X R89, R174, UR5, RZ, 0x4, P1 ;  /* 0x00000005ae590c11 */ /* 0x000fcc00088f24ff */
[----:B------:R-:W5:Y:S01]  /*1570*/  @P0 LDG.E.128 R88, desc[UR6][R88.64] ;  /* 0x0000000658580981 */ /* 0x000f62000c1e1d00 */
[----:B0-----:R-:W-:Y:S02]  /*1580*/  @!P0 IMAD.WIDE.U32 R152, R192, 0x10, R154 ;  /* 0x00000010c0988825 */ /* 0x001fe400078e009a */
[----:B------:R-:W0:Y:S01]  /*1590*/  @!P0 LDC.64 R154, c[0x0][0x220] ;  /* 0x00008800ff9a8b82 */ /* 0x000e220000000a00 */
[----:B------:R-:W5:Y:S04]  /*15a0*/  @!P0 LDG.E.128 R56, desc[UR6][R150.64] ;  /* 0x0000000696388981 */ /* 0x000f68000c1e1d00 */
[----:B------:R1:W5:Y:S03]  /*15b0*/  @!P0 LDG.E.128 R60, desc[UR6][R152.64] ;  /* 0x00000006983c8981 */ /* 0x000366000c1e1d00 */
[----:B-1----:R-:W1:Y:S02]  /*15c0*/  @!P0 LDC.64 R152, c[0x0][0x220] ;  /* 0x00008800ff988b82 */ /* 0x002e640000000a00 */
[----:B-1----:R-:W-:-:S05]  /*15d0*/  @!P0 IMAD.WIDE.U32 R152, R170, 0x10, R152 ;  /* 0x00000010aa988825 */ /* 0x002fca00078e0098 */
[----:B------:R1:W5:Y:S02]  /*15e0*/  @!P0 LDG.E.128 R64, desc[UR6][R152.64] ;  /* 0x0000000698408981 */ /* 0x000364000c1e1d00 */
[----:B-1----:R-:W1:Y:S02]  /*15f0*/  @!P0 LDC.64 R152, c[0x0][0x220] ;  /* 0x00008800ff988b82 */ /* 0x002e640000000a00 */
[----:B-1----:R-:W-:-:S06]  /*1600*/  @!P0 IMAD.WIDE.U32 R152, R171, 0x10, R152 ;  /* 0x00000010ab988825 */ /* 0x002fcc00078e0098 */
[----:B------:R-:W1:Y:S01]  /*1610*/  @!P0 LDC.64 R170, c[0x0][0x220] ;  /* 0x00008800ffaa8b82 */ /* 0x000e620000000a00 */
[----:B------:R0:W5:Y:S07]  /*1620*/  @!P0 LDG.E.128 R68, desc[UR6][R152.64] ;  /* 0x0000000698448981 */ /* 0x00016e000c1e1d00 */
[----:B0-----:R-:W0:Y:S02]  /*1630*/  @!P0 LDC.64 R152, c[0x0][0x220] ;  /* 0x00008800ff988b82 */ /* 0x001e240000000a00 */
[----:B0-----:R-:W-:-:S05]  /*1640*/  @!P0 IMAD.WIDE.U32 R152, R156, 0x10, R152 ;  /* 0x000000109c988825 */ /* 0x001fca00078e0098 */
[----:B------:R0:W5:Y:S02]  /*1650*/  @!P0 LDG.E.128 R72, desc[UR6][R152.64] ;  /* 0x0000000698488981 */ /* 0x000164000c1e1d00 */
[----:B0-----:R-:W0:Y:S02]  /*1660*/  @!P0 LDC.64 R152, c[0x0][0x220] ;  /* 0x00008800ff988b82 */ /* 0x001e240000000a00 */
[----:B0-----:R-:W-:-:S05]  /*1670*/  @!P0 IMAD.WIDE.U32 R152, R189, 0x10, R152 ;  /* 0x00000010bd988825 */ /* 0x001fca00078e0098 */
[----:B------:R0:W5:Y:S02]  /*1680*/  @!P0 LDG.E.128 R76, desc[UR6][R152.64] ;  /* 0x00000006984c8981 */ /* 0x000164000c1e1d00 */
[----:B0-----:R-:W0:Y:S02]  /*1690*/  @!P0 LDC.64 R152, c[0x0][0x220] ;  /* 0x00008800ff988b82 */ /* 0x001e240000000a00 */
[----:B0-----:R-:W-:-:S05]  /*16a0*/  @!P0 IMAD.WIDE.U32 R152, R190, 0x10, R152 ;  /* 0x00000010be988825 */ /* 0x001fca00078e0098 */
[----:B------:R0:W5:Y:S01]  /*16b0*/  @!P0 LDG.E.128 R80, desc[UR6][R152.64] ;  /* 0x0000000698508981 */ /* 0x000162000c1e1d00 */
[----:B------:R-:W-:-:S05]  /*16c0*/  @!P0 IMAD.WIDE.U32 R154, R188, 0x10, R154 ;  /* 0x00000010bc9a8825 */ /* 0x000fca00078e009a */
[----:B------:R3:W5:Y:S01]  /*16d0*/  @!P0 LDG.E.128 R84, desc[UR6][R154.64] ;  /* 0x000000069a548981 */ /* 0x000762000c1e1d00 */
[----:B------:R-:W-:Y:S01]  /*16e0*/  LOP3.LUT P1, RZ, R157, 0xff, RZ, 0xc0, !PT ;  /* 0x000000ff9dff7812 */ /* 0x000fe2000782c0ff */
[----:B------:R-:W-:Y:S01]  /*16f0*/  IMAD.WIDE.U32 R142, R189, 0x8, R220 ;  /* 0x00000008bd8e7825 */ /* 0x000fe200078e00dc */
[----:B----4-:R-:W-:Y:S01]  /*1700*/  SHF.R.U64 R189, R134, 0x10, R135 ;  /* 0x0000001086bd7819 */ /* 0x010fe20000001287 */
[----:B0-----:R-:W0:Y:S02]  /*1710*/  @!P0 LDC.64 R152, c[0x0][0x220] ;  /* 0x00008800ff988b82 */ /* 0x001e240000000a00 */
[--C-:B------:R-:W-:Y:S01]  /*1720*/  IMAD.WIDE.U32 R144, R190, 0x8, R220.reuse ;  /* 0x00000008be907825 */ /* 0x100fe200078e00dc */
[----:B------:R-:W-:Y:S01]  /*1730*/  MOV R190, R135 ;  /* 0x0000008700be7202 */ /* 0x000fe20000000f00 */
[----:B------:R-:W4:Y:S02]  /*1740*/  LDG.E.64 R142, desc[UR6][R142.64] ;  /* 0x000000068e8e7981 */ /* 0x000f24000c1e1b00 */
[--C-:B------:R-:W-:Y:S01]  /*1750*/  IMAD.WIDE.U32 R146, R188, 0x8, R220.reuse ;  /* 0x00000008bc927825 */ /* 0x100fe200078e00dc */
[----:B------:R-:W-:Y:S01]  /*1760*/  MOV R188, R134 ;  /* 0x0000008600bc7202 */ /* 0x000fe20000000f00 */
[----:B------:R-:W4:Y:S02]  /*1770*/  LDG.E.64 R144, desc[UR6][R144.64] ;  /* 0x0000000690907981 */ /* 0x000f24000c1e1b00 */
[----:B------:R-:W-:-:S04]  /*1780*/  IMAD.WIDE.U32 R148, R174, 0x8, R220 ;  /* 0x00000008ae947825 */ /* 0x000fc800078e00dc */
[C-C-:B------:R-:W-:Y:S01]  /*1790*/  IMAD.WIDE.U32 R150, R191.reuse, 0x8, R220.reuse ;  /* 0x00000008bf967825 */ /* 0x140fe200078e00dc */
[----:B---3--:R-:W-:Y:S01]  /*17a0*/  MOV R155, R138 ;  /* 0x0000008a009b7202 */ /* 0x008fe20000000f00 */
[----:B------:R-:W3:Y:S02]  /*17b0*/  LDG.E.64 R146, desc[UR6][R146.64] ;  /* 0x0000000692927981 */ /* 0x000ee4000c1e1b00 */
[----:B------:R-:W-:Y:S01]  /*17c0*/  IMAD.WIDE.U32 R156, R156, 0x8, R220 ;  /* 0x000000089c9c7825 */ /* 0x000fe200078e00dc */
[----:B------:R-:W-:Y:S01]  /*17d0*/  SHF.R.U32.HI R220, RZ, 0x10, R135 ;  /* 0x00000010ffdc7819 */ /* 0x000fe20000011687 */
[----:B------:R-:W3:Y:S02]  /*17e0*/  LDG.E.64 R148, desc[UR6][R148.64] ;  /* 0x0000000694947981 */ /* 0x000ee4000c1e1b00 */
[----:B-1----:R-:W-:Y:S01]  /*17f0*/  @!P0 IMAD.WIDE.U32 R134, R191, 0x10, R170 ;  /* 0x00000010bf868825 */ /* 0x002fe200078e00aa */
[----:B------:R-:W-:Y:S01]  /*1800*/  SHF.R.U64 R154, R138, 0x10, R139 ;  /* 0x000000108a9a7819 */ /* 0x000fe2000000128b */
[----:B------:R-:W3:Y:S04]  /*1810*/  LDG.E.64 R156, desc[UR6][R156.64] ;  /* 0x000000069c9c7981 */ /* 0x000ee8000c1e1b00 */
[----:B------:R1:W4:Y:S01]  /*1820*/  @!P0 LDG.E.128 R92, desc[UR6][R134.64] ;  /* 0x00000006865c8981 */ /* 0x000322000c1e1d00 */
[----:B------:R-:W-:-:S02]  /*1830*/  MOV R222, R139 ;  /* 0x0000008b00de7202 */ /* 0x000fc40000000f00 */
[----:B------:R-:W-:Y:S01]  /*1840*/  SHF.R.U32.HI R223, RZ, 0x10, R139 ;  /* 0x00000010ffdf7819 */ /* 0x000fe2000001168b */
[----:B------:R-:W3:Y:S01]  /*1850*/  LDG.E.64 R150, desc[UR6][R150.64] ;  /* 0x0000000696967981 */ /* 0x000ee2000c1e1b00 */
[----:B------:R-:W1:Y:S08]  /*1860*/  @P0 MUFU.RCP R134, R4 ;  /* 0x0000000400860308 */ /* 0x000e700000001000 */
[----:B------:R-:W1:Y:S01]  /*1870*/  @P0 MUFU.RCP R138, R126 ;  /* 0x0000007e008a0308 */ /* 0x000e620000001000 */
[----:B--2---:R-:W-:-:S02]  /*1880*/  MOV R225, R140 ;  /* 0x0000008c00e17202 */ /* 0x004fc40000000f00 */
[----:B------:R-:W-:-:S05]  /*1890*/  SHF.R.U64 R224, R140, 0x10, R141 ;  /* 0x000000108ce07819 */ /* 0x000fca000000128d */
[----:B------:R-:W-:Y:S01]  /*18a0*/  @P0 MUFU.RCP R140, R127 ;  /* 0x0000007f008c0308 */ /* 0x000fe20000001000 */
[----:B0-----:R-:W-:Y:S01]  /*18b0*/  @!P0 LEA R152, P2, R174, R152, 0x4 ;  /* 0x00000098ae988211 */ /* 0x001fe200078420ff */
[----:B------:R-:W-:Y:S01]  /*18c0*/  @P0 FADD.FTZ R135, -R249, R56 ;  /* 0x00000038f9870221 */ /* 0x000fe20000010100 */
[----:B-----5:R-:W-:-:S03]  /*18d0*/  @!P0 FADD.FTZ R139, R56, -R208 ;  /* 0x800000d0388b8221 */ /* 0x020fc60000010000 */
[----:B-1----:R-:W-:Y:S02]  /*18e0*/  @P0 FMUL.FTZ R134, R135, R134 ;  /* 0x0000008687860220 */ /* 0x002fe40000410000 */
[----:B------:R-:W0:Y:S01]  /*18f0*/  @P0 MUFU.RCP R135, R5 ;  /* 0x0000000500870308 */ /* 0x000e220000001000 */
[----:B------:R-:W-:Y:S01]  /*1900*/  @!P0 FMUL.FTZ R134, R168, R139 ;  /* 0x0000008ba8868220 */ /* 0x000fe20000410000 */
[----:B------:R-:W-:-:S04]  /*1910*/  @P0 FADD.FTZ R139, -R248, R57 ;  /* 0x00000039f88b0221 */ /* 0x000fc80000010100 */
[----:B------:R-:W-:Y:S01]  /*1920*/  @P0 FMUL.FTZ R138, R139, R138 ;  /* 0x0000008a8b8a0220 */ /* 0x000fe20000410000 */
[----:B------:R-:W-:Y:S01]  /*1930*/  @P0 FADD.FTZ R139, -R247, R58 ;  /* 0x0000003af78b0221 */ /* 0x000fe20000010100 */
[----:B------:R-:W-:-:S03]  /*1940*/  @!P0 FADD.FTZ R57, R57, -R208 ;  /* 0x800000d039398221 */ /* 0x000fc60000010000 */
[----:B0-----:R-:W-:Y:S02]  /*1950*/  @P0 FMUL.FTZ R135, R139, R135 ;  /* 0x000000878b870220 */ /* 0x001fe40000410000 */
[----:B------:R-:W0:Y:S01]  /*1960*/  @P0 MUFU.RCP R139, R6 ;  /* 0x00000006008b0308 */ /* 0x000e220000001000 */
[----:B------:R-:W-:Y:S01]  /*1970*/  @!P0 FMUL.FTZ R138, R168, R57 ;  /* 0x00000039a88a8220 */ /* 0x000fe20000410000 */
[----:B------:R-:W-:Y:S01]  /*1980*/  @P0 FADD.FTZ R57, -R246, R59 ;  /* 0x0000003bf6390221 */ /* 0x000fe20000010100 */
[----:B------:R-:W-:Y:S02]  /*1990*/  @!P0 LEA.HI.X R153, R174, R153, RZ, 0x4, P2 ;  /* 0x00000099ae998211 */ /* 0x000fe400010f24ff */
[----:B------:R-:W-:Y:S01]  /*19a0*/  MOV R226, R141 ;  /* 0x0000008d00e27202 */ /* 0x000fe20000000f00 */
[----:B------:R-:W-:Y:S01]  /*19b0*/  @P0 FMUL.FTZ R140, R57, R140 ;  /* 0x0000008c398c0220 */ /* 0x000fe20000410000 */
[----:B------:R-:W-:Y:S01]  /*19c0*/  SHF.R.U32.HI R227, RZ, 0x10, R141 ;  /* 0x00000010ffe37819 */ /* 0x000fe2000001168d */
[----:B------:R-:W-:Y:S01]  /*19d0*/  @P0 FADD.FTZ R57, -R245, R60 ;  /* 0x0000003cf5390221 */ /* 0x000fe20000010100 */
[----:B------:R-:W1:Y:S01]  /*19e0*/  @P0 MUFU.RCP R141, R128 ;  /* 0x00000080008d0308 */ /* 0x000e620000001000 */
[----:B------:R-:W2:Y:S01]  /*19f0*/  @!P0 LDG.E.128 R88, desc[UR6][R152.64] ;  /* 0x0000000698588981 */ /* 0x000ea2000c1e1d00 */
[----:B------:R-:W-:Y:S01]  /*1a00*/  @!P0 FADD.FTZ R58, R58, -R208 ;  /* 0x800000d03a3a8221 */ /* 0x000fe20000010000 */
[----:B0-----:R-:W-:-:S05]  /*1a10*/  @P0 FMUL.FTZ R139, R57, R139 ;  /* 0x0000008b398b0220 */ /* 0x001fca0000410000 */
[----:B------:R-:W0:Y:S01]  /*1a20*/  @P0 MUFU.RCP R57, R7 ;  /* 0x0000000700390308 */ /* 0x000e220000001000 */
[----:B------:R-:W-:Y:S01]  /*1a30*/  @!P0 FMUL.FTZ R135, R168, R58 ;  /* 0x0000003aa8878220 */ /* 0x000fe20000410000 */
[----:B------:R-:W-:Y:S01]  /*1a40*/  @P0 FADD.FTZ R58, -R244, R61 ;  /* 0x0000003df43a0221 */ /* 0x000fe20000010100 */
[----:B------:R-:W-:-:S04]  /*1a50*/  @!P0 FADD.FTZ R60, R60, -R208 ;  /* 0x800000d03c3c8221 */ /* 0x000fc80000010000 */
[----:B------:R-:W-:Y:S01]  /*1a60*/  @!P0 FMUL.FTZ R139, R168, R60 ;  /* 0x0000003ca88b8220 */ /* 0x000fe20000410000 */
[----:B-1----:R-:W-:Y:S01]  /*1a70*/  @P0 FMUL.FTZ R141, R58, R141 ;  /* 0x0000008d3a8d0220 */ /* 0x002fe20000410000 */
[----:B------:R-:W-:Y:S01]  /*1a80*/  @P0 FADD.FTZ R60, -R241, R62 ;  /* 0x0000003ef13c0221 */ /* 0x000fe20000010100 */
[----:B------:R-:W1:Y:S01]  /*1a90*/  @P0 MUFU.RCP R58, R129 ;  /* 0x00000081003a0308 */ /* 0x000e620000001000 */
[--C-:B------:R-:W-:Y:S02]  /*1aa0*/  @!P0 FADD.FTZ R61, R61, -R208.reuse ;  /* 0x800000d03d3d8221 */ /* 0x100fe40000010000 */
[----:B0-----:R-:W-:Y:S01]  /*1ab0*/  @P0 FMUL.FTZ R60, R60, R57 ;  /* 0x000000393c3c0220 */ /* 0x001fe20000410000 */
[----:B------:R-:W-:-:S04]  /*1ac0*/  @!P0 FADD.FTZ R57, R62, -R208 ;  /* 0x800000d03e398221 */ /* 0x000fc80000010000 */
[----:B------:R-:W0:Y:S01]  /*1ad0*/  @P0 MUFU.RCP R62, R8 ;  /* 0x00000008003e0308 */ /* 0x000e220000001000 */
[C---:B------:R-:W-:Y:S01]  /*1ae0*/  @!P0 FMUL.FTZ R141, R168.reuse, R61 ;  /* 0x0000003da88d8220 */ /* 0x040fe20000410000 */
[----:B------:R-:W-:Y:S01]  /*1af0*/  @!P0 FMUL.FTZ R60, R168, R57 ;  /* 0x00000039a83c8220 */ /* 0x000fe20000410000 */
[----:B------:R-:W-:Y:S01]  /*1b00*/  @P0 FADD.FTZ R61, -R238, R63 ;  /* 0x0000003fee3d0221 */ /* 0x000fe20000010100 */
[----:B------:R-:W-:-:S04]  /*1b10*/  @!P0 FADD.FTZ R57, R63, -R208 ;  /* 0x800000d03f398221 */ /* 0x000fc80000010000 */
[----:B------:R-:W5:Y:S01]  /*1b20*/  @P0 MUFU.RCP R63, R130 ;  /* 0x00000082003f0308 */ /* 0x000f620000001000 */
[----:B-1----:R-:W-:Y:S01]  /*1b30*/  @P0 FMUL.FTZ R61, R61, R58 ;  /* 0x0000003a3d3d0220 */ /* 0x002fe20000410000 */
[----:B------:R-:W-:Y:S01]  /*1b40*/  @!P0 FMUL.FTZ R61, R168, R57 ;  /* 0x00000039a83d8220 */ /* 0x000fe20000410000 */
[----:B------:R-:W-:Y:S01]  /*1b50*/  @P0 FADD.FTZ R57, -R237, R64 ;  /* 0x00000040ed390221 */ /* 0x000fe20000010100 */
[----:B------:R-:W-:-:S03]  /*1b60*/  @P0 FADD.FTZ R58, -R236, R65 ;  /* 0x00000041ec3a0221 */ /* 0x000fc60000010100 */
[----:B0-----:R-:W-:Y:S02]  /*1b70*/  @P0 FMUL.FTZ R62, R57, R62 ;  /* 0x0000003e393e0220 */ /* 0x001fe40000410000 */
[----:B------:R-:W0:Y:S01]  /*1b80*/  @P0 MUFU.RCP R57, R9 ;  /* 0x0000000900390308 */ /* 0x000e220000001000 */
[----:B-----5:R-:W-:Y:S01]  /*1b90*/  @P0 FMUL.FTZ R63, R58, R63 ;  /* 0x0000003f3a3f0220 */ /* 0x020fe20000410000 */
[----:B------:R-:W-:-:S06]  /*1ba0*/  @!P0 FADD.FTZ R58, R64, -R208 ;  /* 0x800000d0403a8221 */ /* 0x000fcc0000010000 */
[----:B------:R-:W1:Y:S01]  /*1bb0*/  @P0 MUFU.RCP R64, R131 ;  /* 0x0000008300400308 */ /* 0x000e620000001000 */
[----:B------:R-:W-:Y:S01]  /*1bc0*/  @!P0 FADD.FTZ R65, R65, -R208 ;  /* 0x800000d041418221 */ /* 0x000fe20000010000 */
[----:B------:R-:W-:Y:S01]  /*1bd0*/  @!P0 FMUL.FTZ R62, R168, R58 ;  /* 0x0000003aa83e8220 */ /* 0x000fe20000410000 */
[----:B------:R-:W-:Y:S02]  /*1be0*/  @P0 FADD.FTZ R58, -R235, R66 ;  /* 0x00000042eb3a0221 */ /* 0x000fe40000010100 */
[----:B------:R-:W-:Y:S02]  /*1bf0*/  @!P0 FMUL.FTZ R63, R168, R65 ;  /* 0x00000041a83f8220 */ /* 0x000fe40000410000 */
[----:B0-----:R-:W-:Y:S01]  /*1c00*/  @P0 FMUL.FTZ R65, R58, R57 ;  /* 0x000000393a410220 */ /* 0x001fe20000410000 */
[----:B------:R-:W-:Y:S01]  /*1c10*/  @P0 FADD.FTZ R58, -R234, R67 ;  /* 0x00000043ea3a0221 */ /* 0x000fe20000010100 */
[----:B------:R-:W0:Y:S03]  /*1c20*/  @P0 MUFU.RCP R57, R10 ;  /* 0x0000000a00390308 */ /* 0x000e260000001000 */
[----:B-1----:R-:W-:Y:S01]  /*1c30*/  @P0 FMUL.FTZ R64, R58, R64 ;  /* 0x000000403a400220 */ /* 0x002fe20000410000 */
[----:B------:R-:W-:-:S04]  /*1c40*/  @!P0 FADD.FTZ R58, R66, -R208 ;  /* 0x800000d0423a8221 */ /* 0x000fc80000010000 */
        /* <DEDUP_REMOVED lines=107> */
[----:B------:R-:W-:Y:S03]  /*2300*/  @P0 MUFU.RCP R58, R21 ;  /* 0x00000015003a0308 */ /* 0x000fe60000001000 */
[----:B-1----:R-:W-:-:S05]  /*2310*/  @P0 FMUL.FTZ R86, R57, R86 ;  /* 0x0000005639560220 */ /* 0x002fca0000410000 */
[----:B------:R-:W0:Y:S01]  /*2320*/  @P0 MUFU.RCP R57, R123 ;  /* 0x0000007b00390308 */ /* 0x000e220000001000 */
[--C-:B----4-:R-:W-:Y:S01]  /*2330*/  @!P0 FADD.FTZ R93, R93, -R208.reuse ;  /* 0x800000d05d5d8221 */ /* 0x110fe20000010000 */
[--C-:B------:R-:W-:Y:S01]  /*2340*/  @!P0 FADD.FTZ R59, R59, -R208.reuse ;  /* 0x800000d03b3b8221 */ /* 0x100fe20000010000 */
[----:B------:R-:W-:Y:S02]  /*2350*/  @!P0 FADD.FTZ R92, R92, -R208 ;  /* 0x800000d05c5c8221 */ /* 0x000fe40000010000 */
[----:B------:R-:W-:Y:S01]  /*2360*/  @!P0 FMUL.FTZ R86, R168, R93 ;  /* 0x0000005da8568220 */ /* 0x000fe20000410000 */
[----:B------:R-:W-:Y:S02]  /*2370*/  @P0 FADD.FTZ R93, -R197, R95 ;  /* 0x0000005fc55d0221 */ /* 0x000fe40000010100 */
[----:B------:R-:W1:Y:S01]  /*2380*/  @P0 MUFU.RCP R239, R2 ;  /* 0x0000000200ef0308 */ /* 0x000e620000001000 */
[C---:B------:R-:W-:Y:S01]  /*2390*/  @!P0 FMUL.FTZ R87, R168.reuse, R92 ;  /* 0x0000005ca8578220 */ /* 0x040fe20000410000 */
[----:B------:R-:W-:Y:S01]  /*23a0*/  @!P0 FMUL.FTZ R140, R168, R59 ;  /* 0x0000003ba88c8220 */ /* 0x000fe20000410000 */
[----:B------:R-:W-:Y:S01]  /*23b0*/  @P0 FADD.FTZ R92, -R198, R94 ;  /* 0x0000005ec65c0221 */ /* 0x000fe20000010100 */
[----:B------:R-:W-:Y:S01]  /*23c0*/  @!P0 FADD.FTZ R94, R94, -R208 ;  /* 0x800000d05e5e8221 */ /* 0x000fe20000010000 */
[----:B0-----:R-:W-:-:S03]  /*23d0*/  @P0 FMUL.FTZ R93, R93, R57 ;  /* 0x000000395d5d0220 */ /* 0x001fc60000410000 */
[----:B------:R-:W-:Y:S01]  /*23e0*/  @P0 MUFU.RCP R59, R124 ;  /* 0x0000007c003b0308 */ /* 0x000fe20000001000 */
[----:B------:R-:W-:-:S07]  /*23f0*/  @P0 FMUL.FTZ R92, R92, R58 ;  /* 0x0000003a5c5c0220 */ /* 0x000fce0000410000 */
[----:B------:R-:W0:Y:S01]  /*2400*/  @P0 MUFU.RCP R57, R3 ;  /* 0x0000000300390308 */ /* 0x000e220000001000 */
[----:B------:R-:W-:Y:S01]  /*2410*/  @!P0 FADD.FTZ R95, R95, -R208 ;  /* 0x800000d05f5f8221 */ /* 0x000fe20000010000 */
[----:B------:R-:W-:Y:S01]  /*2420*/  @!P0 FMUL.FTZ R92, R168, R94 ;  /* 0x0000005ea85c8220 */ /* 0x000fe20000410000 */
[----:B------:R-:W-:Y:S01]  /*2430*/  MOV R170, R144 ;  /* 0x0000009000aa7202 */ /* 0x000fe20000000f00 */
[----:B------:R-:W-:-:S04]  /*2440*/  @P0 FADD.FTZ R94, -R240, R88 ;  /* 0x00000058f05e0221 */ /* 0x000fc80000010100 */
[----:B------:R-:W4:Y:S01]  /*2450*/  @P0 MUFU.RCP R58, R125 ;  /* 0x0000007d003a0308 */ /* 0x000f220000001000 */
[--C-:B------:R-:W-:Y:S01]  /*2460*/  SHF.R.U64 R144, R144, 0x10, R145.reuse ;  /* 0x0000001090907819 */ /* 0x100fe20000001291 */
[----:B------:R-:W-:Y:S01]  /*2470*/  @!P0 FMUL.FTZ R93, R168, R95 ;  /* 0x0000005fa85d8220 */ /* 0x000fe20000410000 */
[----:B------:R-:W-:Y:S02]  /*2480*/  MOV R171, R145 ;  /* 0x0000009100ab7202 */ /* 0x000fe40000000f00 */
[----:B------:R-:W-:Y:S02]  /*2490*/  SHF.R.U32.HI R228, RZ, 0x10, R145 ;  /* 0x00000010ffe47819 */ /* 0x000fe40000011691 */
[----:B---3--:R-:W-:Y:S02]  /*24a0*/  MOV R191, R146 ;  /* 0x0000009200bf7202 */ /* 0x008fe40000000f00 */
[----:B------:R-:W-:Y:S01]  /*24b0*/  MOV R230, R148 ;  /* 0x0000009400e67202 */ /* 0x000fe20000000f00 */
[----:B------:R-:W-:Y:S01]  /*24c0*/  @P0 FADD.FTZ R240, -R252, R89 ;  /* 0x00000059fcf00221 */ /* 0x000fe20000010100 */
[----:B------:R-:W-:Y:S01]  /*24d0*/  SHF.R.U64 R146, R146, 0x10, R147 ;  /* 0x0000001092927819 */ /* 0x000fe20000001293 */
[----:B--2---:R-:W-:Y:S01]  /*24e0*/  @!P0 FADD.FTZ R95, R89, -R208 ;  /* 0x800000d0595f8221 */ /* 0x004fe20000010000 */
[----:B------:R-:W-:-:S02]  /*24f0*/  MOV R145, R147 ;  /* 0x0000009300917202 */ /* 0x000fc40000000f00 */
[----:B------:R-:W-:Y:S01]  /*2500*/  SHF.R.U32.HI R229, RZ, 0x10, R147 ;  /* 0x00000010ffe57819 */ /* 0x000fe20000011693 */
[----:B-1----:R-:W-:Y:S01]  /*2510*/  @P0 FMUL.FTZ R94, R94, R239 ;  /* 0x000000ef5e5e0220 */ /* 0x002fe20000410000 */
[----:B------:R-:W-:Y:S01]  /*2520*/  SHF.R.U64 R147, R148, 0x10, R149 ;  /* 0x0000001094937819 */ /* 0x000fe20000001295 */
[----:B------:R-:W-:Y:S01]  /*2530*/  @P0 FADD.FTZ R89, -R251, R90 ;  /* 0x0000005afb590221 */ /* 0x000fe20000010100 */
[----:B------:R-:W-:Y:S01]  /*2540*/  MOV R148, R149 ;  /* 0x0000009500947202 */ /* 0x000fe20000000f00 */
[--C-:B------:R-:W-:Y:S01]  /*2550*/  @!P0 FADD.FTZ R88, R88, -R208.reuse ;  /* 0x800000d058588221 */ /* 0x100fe20000010000 */
[--C-:B------:R-:W-:Y:S01]  /*2560*/  @!P0 FADD.FTZ R239, R90, -R208.reuse ;  /* 0x800000d05aef8221 */ /* 0x100fe20000010000 */
[----:B------:R-:W-:Y:S01]  /*2570*/  SHF.L.U32 R230, R230, 0x10, RZ ;  /* 0x00000010e6e67819 */ /* 0x000fe200000006ff */
[----:B------:R-:W-:Y:S01]  /*2580*/  @!P0 FADD.FTZ R208, R91, -R208 ;  /* 0x800000d05bd08221 */ /* 0x000fe20000010000 */
[----:B------:R-:W-:Y:S01]  /*2590*/  @P0 FADD.FTZ R242, -R250, R91 ;  /* 0x0000005bfaf20221 */ /* 0x000fe20000010100 */
[----:B0-----:R-:W-:Y:S01]  /*25a0*/  @P0 FMUL.FTZ R90, R89, R57 ;  /* 0x00000039595a0220 */ /* 0x001fe20000410000 */
[----:B------:R-:W-:Y:S01]  /*25b0*/  SHF.L.U32 R148, R148, 0x10, RZ ;  /* 0x0000001094947819 */ /* 0x000fe200000006ff */
[----:B------:R-:W-:Y:S01]  /*25c0*/  @P0 FMUL.FTZ R91, R240, R59 ;  /* 0x0000003bf05b0220 */ /* 0x000fe20000410000 */
[C---:B------:R-:W-:Y:S01]  /*25d0*/  @!P0 FMUL.FTZ R94, R168.reuse, R88 ;  /* 0x00000058a85e8220 */ /* 0x040fe20000410000 */
[C---:B------:R-:W-:Y:S01]  /*25e0*/  @!P0 FMUL.FTZ R90, R168.reuse, R239 ;  /* 0x000000efa85a8220 */ /* 0x040fe20000410000 */
[----:B------:R-:W-:Y:S01]  /*25f0*/  SHF.L.U32 R147, R147, 0x10, RZ ;  /* 0x0000001093937819 */ /* 0x000fe200000006ff */
[----:B------:R-:W-:Y:S01]  /*2600*/  @!P0 FMUL.FTZ R91, R168, R95 ;  /* 0x0000005fa85b8220 */ /* 0x000fe20000410000 */
[----:B------:R-:W-:Y:S01]  /*2610*/  FMUL.FTZ R88, R2, R230 ;  /* 0x000000e602587220 */ /* 0x000fe20000410000 */
[----:B------:R-:W-:Y:S01]  /*2620*/  MOV R192, R136 ;  /* 0x0000008800c07202 */ /* 0x000fe20000000f00 */
[----:B----4-:R-:W-:Y:S01]  /*2630*/  @P0 FMUL.FTZ R89, R242, R58 ;  /* 0x0000003af2590220 */ /* 0x010fe20000410000 */
[----:B------:R-:W-:Y:S01]  /*2640*/  SHF.L.U32 R240, R224, 0x10, RZ ;  /* 0x00000010e0f07819 */ /* 0x000fe200000006ff */
[C---:B------:R-:W-:Y:S01]  /*2650*/  FADD.FTZ R38, R148.reuse, R38 ;  /* 0x0000002694267221 */ /* 0x040fe20000010000 */
[----:B------:R-:W-:Y:S01]  /*2660*/  SHF.R.U32.HI R149, RZ, 0x10, R149 ;  /* 0x00000010ff957819 */ /* 0x000fe20000011695 */
[----:B------:R-:W-:Y:S01]  /*2670*/  FFMA.FTZ R118, R148, R90, R118 ;  /* 0x0000005a94767223 */ /* 0x000fe20000010076 */
[----:B------:R-:W-:Y:S01]  /*2680*/  SHF.L.U32 R239, R225, 0x10, RZ ;  /* 0x00000010e1ef7819 */ /* 0x000fe200000006ff */
[----:B------:R-:W-:Y:S01]  /*2690*/  FMUL.FTZ R224, R3, R148 ;  /* 0x0000009403e07220 */ /* 0x000fe20000410000 */
[----:B------:R-:W-:Y:S01]  /*26a0*/  @!P0 FMUL.FTZ R89, R168, R208 ;  /* 0x000000d0a8598220 */ /* 0x000fe20000410000 */
[C---:B------:R-:W-:Y:S01]  /*26b0*/  FADD.FTZ R41, R147.reuse, R41 ;  /* 0x0000002993297221 */ /* 0x040fe20000010000 */
[----:B------:R-:W-:Y:S01]  /*26c0*/  FFMA.FTZ R121, R147, R91, R121 ;  /* 0x0000005b93797223 */ /* 0x000fe20000010079 */
[----:B------:R-:W-:Y:S01]  /*26d0*/  FMUL.FTZ R225, R124, R147 ;  /* 0x000000937ce17220 */ /* 0x000fe20000410000 */
[----:B------:R-:W-:Y:S01]  /*26e0*/  FADD.FTZ R148, RZ, R88 ;  /* 0x00000058ff947221 */ /* 0x000fe20000010000 */
[----:B------:R-:W-:Y:S01]  /*26f0*/  SHF.L.U32 R208, R189, 0x10, RZ ;  /* 0x00000010bdd07819 */ /* 0x000fe200000006ff */
[----:B------:R-:W-:Y:S01]  /*2700*/  FFMA.FTZ R147, R88, R94, RZ ;  /* 0x0000005e58937223 */ /* 0x000fe200000100ff */
[----:B------:R-:W-:-:S02]  /*2710*/  SHF.R.U64 R136, R136, 0x10, R137 ;  /* 0x0000001088887819 */ /* 0x000fc40000001289 */
[----:B------:R-:W-:Y:S01]  /*2720*/  SHF.L.U32 R192, R192, 0x10, RZ ;  /* 0x00000010c0c07819 */ /* 0x000fe200000006ff */
[----:B------:R-:W-:Y:S01]  /*2730*/  FADD.FTZ R148, R148, R225 ;  /* 0x000000e194947221 */ /* 0x000fe20000010000 */
[----:B------:R-:W-:Y:S01]  /*2740*/  SHF.L.U32 R57, R149, 0x10, RZ ;  /* 0x0000001095397819 */ /* 0x000fe200000006ff */
[----:B------:R-:W-:Y:S01]  /*2750*/  FFMA.FTZ R147, R225, R91, R147 ;  /* 0x0000005be1937223 */ /* 0x000fe20000010093 */
[----:B------:R-:W-:Y:S01]  /*2760*/  MOV R221, R137 ;  /* 0x0000008900dd7202 */ /* 0x000fe20000000f00 */
[----:B------:R-:W-:Y:S01]  /*2770*/  FADD.FTZ R37, R208, R37 ;  /* 0x00000025d0257221 */ /* 0x000fe20000010000 */
[----:B------:R-:W-:Y:S01]  /*2780*/  SHF.L.U32 R190, R190, 0x10, RZ ;  /* 0x00000010bebe7819 */ /* 0x000fe200000006ff */
[----:B------:R-:W-:Y:S01]  /*2790*/  FFMA.FTZ R117, R208, R138, R117 ;  /* 0x0000008ad0757223 */ /* 0x000fe20000010075 */
[----:B------:R-:W-:Y:S01]  /*27a0*/  SHF.L.U32 R149, R222, 0x10, RZ ;  /* 0x00000010de957819 */ /* 0x000fe200000006ff */
[----:B------:R-:W-:Y:S01]  /*27b0*/  FMUL.FTZ R222, R126, R208 ;  /* 0x000000d07ede7220 */ /* 0x000fe20000410000 */
[----:B------:R-:W-:Y:S01]  /*27c0*/  SHF.L.U32 R136, R136, 0x10, RZ ;  /* 0x0000001088887819 */ /* 0x000fe200000006ff */
[----:B------:R-:W-:Y:S01]  /*27d0*/  FADD.FTZ R32, R192, R32 ;  /* 0x00000020c0207221 */ /* 0x000fe20000010000 */
[----:B------:R-:W-:Y:S01]  /*27e0*/  SHF.L.U32 R188, R188, 0x10, RZ ;  /* 0x00000010bcbc7819 */ /* 0x000fe200000006ff */
[----:B------:R-:W-:Y:S01]  /*27f0*/  FFMA.FTZ R112, R192, R139, R112 ;  /* 0x0000008bc0707223 */ /* 0x000fe20000010070 */
[----:B------:R-:W-:Y:S01]  /*2800*/  FMUL.FTZ R208, R6, R192 ;  /* 0x000000c006d07220 */ /* 0x000fe20000410000 */
[----:B------:R-:W-:Y:S01]  /*2810*/  FADD.FTZ R148, R148, R224 ;  /* 0x000000e094947221 */ /* 0x000fe20000010000 */
[----:B------:R-:W-:Y:S01]  /*2820*/  FMUL.FTZ R192, R125, R57 ;  /* 0x000000397dc07220 */ /* 0x000fe20000410000 */
[----:B------:R-:W-:Y:S01]  /*2830*/  SHF.L.U32 R189, R221, 0x10, RZ ;  /* 0x00000010ddbd7819 */ /* 0x000fe200000006ff */
        /* <DEDUP_REMOVED lines=11> */
[----:B------:R-:W-:-:S02]  /*28f0*/  SHF.R.U32.HI R137, RZ, 0x10, R137 ;  /* 0x00000010ff897819 */ /* 0x000fc40000011689 */
[----:B------:R-:W-:Y:S01]  /*2900*/  FADD.FTZ R136, R136, R223 ;  /* 0x000000df88887221 */ /* 0x000fe20000010000 */
[----:B------:R-:W-:Y:S01]  /*2910*/  FFMA.FTZ R148, R223, R134, R147 ;  /* 0x00000086df947223 */ /* 0x000fe20000010093 */
[----:B------:R-:W-:Y:S02]  /*2920*/  SHF.L.U32 R220, R220, 0x10, RZ ;  /* 0x00000010dcdc7819 */ /* 0x000fe400000006ff */
[----:B------:R-:W-:Y:S01]  /*2930*/  SHF.L.U32 R137, R137, 0x10, RZ ;  /* 0x0000001089897819 */ /* 0x000fe200000006ff */
        /* <DEDUP_REMOVED lines=16> */
[C---:B------:R-:W-:Y:S01]  /*2a40*/  FADD.FTZ R30, R189.reuse, R30 ;  /* 0x0000001ebd1e7221 */ /* 0x040fe20000010000 */
[-C--:B------:R-:W-:Y:S01]  /*2a50*/  FFMA.FTZ R110, R189, R60.reuse, R110 ;  /* 0x0000003cbd6e7223 */ /* 0x080fe2000001006e */
        /* <DEDUP_REMOVED lines=27> */
[----:B------:R-:W-:Y:S01]  /*2c10*/  FADD.FTZ R230, R95, R149 ;  /* 0x000000955fe67221 */ /* 0x000fe20000010000 */
[----:B------:R-:W-:Y:S01]  /*2c20*/  FFMA.FTZ R95, R149, R65, R136 ;  /* 0x00000041955f7223 */ /* 0x000fe20000010088 */
[----:B------:R-:W-:Y:S01]  /*2c30*/  SHF.L.U32 R226, R226, 0x10, RZ ;  /* 0x00000010e2e27819 */ /* 0x000fe200000006ff */
[----:B------:R-:W-:Y:S01]  /*2c40*/  FMUL.FTZ R147, R10, R239 ;  /* 0x000000ef0a937220 */ /* 0x000fe20000410000 */
[----:B------:R-:W-:Y:S01]  /*2c50*/  FADD.FTZ R230, R230, R148 ;  /* 0x00000094e6e67221 */ /* 0x000fe20000010000 */
[----:B------:R-:W-:Y:S01]  /*2c60*/  FFMA.FTZ R95, R148, R64, R95 ;  /* 0x00000040945f7223 */ /* 0x000fe2000001005f */
[----:B------:R-:W-:Y:S01]  /*2c70*/  FMUL.FTZ R137, R132, R240 ;  /* 0x000000f084897220 */ /* 0x000fe20000410000 */
[C---:B------:R-:W-:Y:S01]  /*2c80*/  FADD.FTZ R169, R226.reuse, R169 ;  /* 0x000000a9e2a97221 */ /* 0x040fe20000010000 */
[----:B------:R-:W-:Y:S01]  /*2c90*/  FFMA.FTZ R102, R226, R69, R102 ;  /* 0x00000045e2667223 */ /* 0x000fe20000010066 */
[----:B------:R-:W-:Y:S01]  /*2ca0*/  FMUL.FTZ R136, R11, R226 ;  /* 0x000000e20b887220 */ /* 0x000fe20000410000 */
[----:B------:R-:W-:Y:S01]  /*2cb0*/  FADD.FTZ R226, R230, R147 ;  /* 0x00000093e6e27221 */ /* 0x000fe20000010000 */
[----:B------:R-:W-:Y:S01]  /*2cc0*/  FFMA.FTZ R95, R147, R67, R95 ;  /* 0x00000043935f7223 */ /* 0x000fe2000001005f */
[----:B------:R-:W-:-:S02]  /*2cd0*/  MOV R58, R156 ;  /* 0x0000009c003a7202 */ /* 0x000fc40000000f00 */
[----:B------:R-:W-:Y:S01]  /*2ce0*/  SHF.L.U32 R227, R227, 0x10, RZ ;  /* 0x00000010e3e37819 */ /* 0x000fe200000006ff */
[----:B------:R-:W-:Y:S01]  /*2cf0*/  FADD.FTZ R226, R226, R137 ;  /* 0x00000089e2e27221 */ /* 0x000fe20000010000 */
[----:B------:R-:W-:Y:S01]  /*2d00*/  FFMA.FTZ R230, R137, R66, R95 ;  /* 0x0000004289e67223 */ /* 0x000fe2000001005f */
[----:B------:R-:W-:Y:S01]  /*2d10*/  SHF.L.U32 R58, R58, 0x10, RZ ;  /* 0x000000103a3a7819 */ /* 0x000fe200000006ff */
[----:B------:R-:W0:Y:S01]  /*2d20*/  S2R R243, SR_TID.X ;  /* 0x0000000000f37919 */ /* 0x000e220000002100 */
        /* <DEDUP_REMOVED lines=19> */
[----:B------:R-:W-:Y:S01]  /*2e60*/  FMUL.FTZ R59, R13, R58 ;  /* 0x0000003a0d3b7220 */ /* 0x000fe20000410000 */
[C---:B------:R-:W-:Y:S01]  /*2e70*/  FADD.FTZ R176, R58.reuse, R176 ;  /* 0x000000b03ab07221 */ /* 0x040fe20000010000 */
[----:B------:R-:W-:Y:S01]  /*2e80*/  FFMA.FTZ R98, R58, R73, R98 ;  /* 0x000000493a627223 */ /* 0x000fe20000010062 */
[C---:B------:R-:W-:Y:S01]  /*2e90*/  FADD.FTZ R39, R57.reuse, R39 ;  /* 0x0000002739277221 */ /* 0x040fe20000010000 */
[----:B------:R-:W-:Y:S01]  /*2ea0*/  FFMA.FTZ R119, R57, R89, R119 ;  /* 0x0000005939777223 */ /* 0x000fe20000010077 */
[----:B------:R-:W-:Y:S01]  /*2eb0*/  FADD.FTZ R58, R226, R59 ;  /* 0x0000003be23a7221 */ /* 0x000fe20000010000 */
[----:B------:R-:W-:Y:S01]  /*2ec0*/  FFMA.FTZ R57, R59, R73, R230 ;  /* 0x000000493b397223 */ /* 0x000fe200000100e6 */
[----:B------:R-:W-:Y:S02]  /*2ed0*/  SHF.R.U32.HI R59, RZ, 0x10, R157 ;  /* 0x00000010ff3b7819 */ /* 0x000fe4000001169d */
[----:B------:R-:W-:-:S02]  /*2ee0*/  MOV R153, R142 ;  /* 0x0000008e00997202 */ /* 0x000fc40000000f00 */
[----:B------:R-:W-:Y:S02]  /*2ef0*/  MOV R231, R150 ;  /* 0x0000009600e77202 */ /* 0x000fe40000000f00 */
[----:B------:R-:W-:Y:S02]  /*2f00*/  SHF.R.U64 R142, R142, 0x10, R143 ;  /* 0x000000108e8e7819 */ /* 0x000fe4000000128f */
[----:B------:R-:W-:Y:S02]  /*2f10*/  SHF.R.U64 R150, R150, 0x10, R151 ;  /* 0x0000001096967819 */ /* 0x000fe40000001297 */
[----:B------:R-:W-:Y:S02]  /*2f20*/  SHF.L.U32 R59, R59, 0x10, RZ ;  /* 0x000000103b3b7819 */ /* 0x000fe400000006ff */
[----:B------:R-:W-:Y:S02]  /*2f30*/  MOV R56, R151 ;  /* 0x0000009700387202 */ /* 0x000fe40000000f00 */
[----:B0-----:R-:W-:-:S02]  /*2f40*/  LOP3.LUT R243, R243, 0x1f, RZ, 0xc0, !PT ;  /* 0x0000001ff3f37812 */ /* 0x001fc400078ec0ff */
[----:B------:R-:W-:Y:S02]  /*2f50*/  MOV R152, R143 ;  /* 0x0000008f00987202 */ /* 0x000fe40000000f00 */
[----:B------:R-:W-:Y:S02]  /*2f60*/  SHF.R.U32.HI R151, RZ, 0x10, R151 ;  /* 0x00000010ff977819 */ /* 0x000fe40000011697 */
[----:B------:R-:W-:Y:S02]  /*2f70*/  SHF.L.U32 R153, R153, 0x10, RZ ;  /* 0x0000001099997819 */ /* 0x000fe400000006ff */
        /* <DEDUP_REMOVED lines=9> */
[----:B------:R-:W-:Y:S01]  /*3010*/  FMUL.FTZ R152, R160, R142 ;  /* 0x0000008ea0987220 */ /* 0x000fe20000410000 */
[----:B------:R-:W-:Y:S01]  /*3020*/  FADD.FTZ R58, R58, R150 ;  /* 0x000000963a3a7221 */ /* 0x000fe20000010000 */
[-C--:B------:R-:W-:Y:S01]  /*3030*/  FFMA.FTZ R142, R150, R72.reuse, R57 ;  /* 0x00000048968e7223 */ /* 0x080fe20000010039 */
[----:B------:R-:W-:Y:S01]  /*3040*/  SHF.R.U32.HI R143, RZ, 0x10, R143 ;  /* 0x00000010ff8f7819 */ /* 0x000fe2000001168f */
[C---:B------:R-:W-:Y:S01]  /*3050*/  FADD.FTZ R175, R59.reuse, R175 ;  /* 0x000000af3baf7221 */ /* 0x040fe20000010000 */
[----:B------:R-:W-:Y:S01]  /*3060*/  FFMA.FTZ R99, R59, R72, R99 ;  /* 0x000000483b637223 */ /* 0x000fe20000010063 */
[----:B------:R-:W-:Y:S01]  /*3070*/  FADD.FTZ R57, R58, R151 ;  /* 0x000000973a397221 */ /* 0x000fe20000010000 */
[-C--:B------:R-:W-:Y:S01]  /*3080*/  FFMA.FTZ R59, R151, R75.reuse, R142 ;  /* 0x0000004b973b7223 */ /* 0x080fe2000001008e */
        /* <DEDUP_REMOVED lines=16> */
[C---:B------:R-:W-:Y:S01]  /*3190*/  FADD.FTZ R24, R239.reuse, R24 ;  /* 0x00000018ef187221 */ /* 0x040fe20000010000 */
[----:B------:R-:W-:Y:S01]  /*31a0*/  FFMA.FTZ R104, R239, R67, R104 ;  /* 0x00000043ef687223 */ /* 0x000fe20000010068 */
[----:B------:R-:W-:Y:S01]  /*31b0*/  FFMA.FTZ R142, R170, R76, R59 ;  /* 0x0000004caa8e7223 */ /* 0x000fe2000001003b */
[----:B------:R-:W-:Y:S01]  /*31c0*/  SHF.L.U32 R228, R228, 0x10, RZ ;  /* 0x00000010e4e47819 */ /* 0x000fe200000006ff */
[C---:B------:R-:W-:Y:S01]  /*31d0*/  FADD.FTZ R181, R144.reuse, R181 ;  /* 0x000000b590b57221 */ /* 0x040fe20000010000 */
[----:B------:R-:W-:Y:S01]  /*31e0*/  SHF.L.U32 R239, R191, 0x10, RZ ;  /* 0x00000010bfef7819 */ /* 0x000fe200000006ff */
[----:B------:R-:W-:Y:S01]  /*31f0*/  FFMA.FTZ R53, R144, R78, R53 ;  /* 0x0000004e90357223 */ /* 0x000fe20000010035 */
[----:B------:R-:W-:Y:S01]  /*3200*/  FMUL.FTZ R191, R162, R144 ;  /* 0x00000090a2bf7220 */ /* 0x000fe20000410000 */
[----:B------:R-:W-:Y:S01]  /*3210*/  FADD.FTZ R144, R58, R171 ;  /* 0x000000ab3a907221 */ /* 0x000fe20000010000 */
[-C--:B------:R-:W-:Y:S01]  /*3220*/  FFMA.FTZ R58, R171, R79.reuse, R142 ;  /* 0x0000004fab3a7223 */ /* 0x080fe2000001008e */
        /* <DEDUP_REMOVED lines=8> */
[C---:B------:R-:W-:Y:S01]  /*32b0*/  FADD.FTZ R186, R239.reuse, R186 ;  /* 0x000000baefba7221 */ /* 0x040fe20000010000 */
[----:B------:R-:W-:Y:S01]  /*32c0*/  FFMA.FTZ R48, R239, R83, R48 ;  /* 0x00000053ef307223 */ /* 0x000fe20000010030 */
[----:B------:R-:W-:Y:S01]  /*32d0*/  FMUL.FTZ R228, R18, R239 ;  /* 0x000000ef12e47220 */ /* 0x000fe20000410000 */
[----:B------:R-:W-:Y:S01]  /*32e0*/  FADD.FTZ R57, R144, R191 ;  /* 0x000000bf90397221 */ /* 0x000fe20000010000 */
[----:B------:R-:W-:Y:S01]  /*32f0*/  FFMA.FTZ R59, R191, R78, R58 ;  /* 0x0000004ebf3b7223 */ /* 0x000fe2000001003a */
[----:B------:R-:W0:Y:S02]  /*3300*/  S2R R239, SR_TID.X ;  /* 0x0000000000ef7919 */ /* 0x000e240000002100 */
[----:B------:R-:W-:Y:S01]  /*3310*/  FADD.FTZ R58, R57, R226 ;  /* 0x000000e2393a7221 */ /* 0x000fe20000010000 */
[----:B------:R-:W-:Y:S01]  /*3320*/  FFMA.FTZ R142, R226, R81, R59 ;  /* 0x00000051e28e7223 */ /* 0x000fe2000001003b */
[----:B------:R-:W-:-:S02]  /*3330*/  SHF.L.U32 R146, R146, 0x10, RZ ;  /* 0x0000001092927819 */ /* 0x000fc400000006ff */
[----:B------:R-:W-:Y:S01]  /*3340*/  FADD.FTZ R59, R58, R227 ;  /* 0x000000e33a3b7221 */ /* 0x000fe20000010000 */
[----:B------:R-:W-:Y:S01]  /*3350*/  FFMA.FTZ R57, R227, R80, R142 ;  /* 0x00000050e3397223 */ /* 0x000fe2000001008e */
[C---:B------:R-:W-:Y:S01]  /*3360*/  FADD.FTZ R25, R240.reuse, R25 ;  /* 0x00000019f0197221 */ /* 0x040fe20000010000 */
[----:B------:R-:W-:Y:S01]  /*3370*/  FFMA.FTZ R105, R240, R66, R105 ;  /* 0x00000042f0697223 */ /* 0x000fe20000010069 */
[----:B------:R-:W-:Y:S01]  /*3380*/  SHF.L.U32 R145, R145, 0x10, RZ ;  /* 0x0000001091917819 */ /* 0x000fe200000006ff */
[----:B------:R-:W-:Y:S01]  /*3390*/  FADD.FTZ R58, R59, R228 ;  /* 0x000000e43b3a7221 */ /* 0x000fe20000010000 */
[----:B------:R-:W-:Y:S01]  /*33a0*/  SHF.L.U32 R240, R229, 0x10, RZ ;  /* 0x00000010e5f07819 */ /* 0x000fe200000006ff */
[----:B------:R-:W-:Y:S01]  /*33b0*/  FMUL.FTZ R229, R164, R146 ;  /* 0x00000092a4e57220 */ /* 0x000fe20000410000 */
        /* <DEDUP_REMOVED lines=21> */
[----:B------:R-:W-:Y:S01]  /*3510*/  FMUL.FTZ R146, R22, R242 ;  /* 0x000000f216927220 */ /* 0x000fe20000410000 */
[----:B------:R-:W-:Y:S01]  /*3520*/  FADD.FTZ R57, R57, R145 ;  /* 0x0000009139397221 */ /* 0x000fe20000010000 */
[----:B------:R-:W-:Y:S01]  /*3530*/  FFMA.FTZ R56, R145, R87, R56 ;  /* 0x0000005791387223 */ /* 0x000fe20000010038 */
[----:B0-----:R-:W-:-:S02]  /*3540*/  SHF.R.U32.HI R239, RZ, 0x5, R239 ;  /* 0x00000005ffef7819 */ /* 0x001fc400000116ef */
[----:B------:R-:W-:Y:S01]  /*3550*/  FADD.FTZ R58, R57, R146 ;  /* 0x00000092393a7221 */ /* 0x000fe20000010000 */
[----:B------:R-:W-:Y:S01]  /*3560*/  FFMA.FTZ R57, R146, R86, R56 ;  /* 0x0000005692397223 */ /* 0x000fe20000010038 */
[C---:B------:R-:W-:Y:S01]  /*3570*/  FADD.FTZ R179, R143.reuse, R179 ;  /* 0x000000b38fb37221 */ /* 0x040fe20000010000 */
[----:B------:R-:W-:Y:S01]  /*3580*/  FFMA.FTZ R55, R143, R76, R55 ;  /* 0x0000004c8f377223 */ /* 0x000fe20000010037 */
[C---:B------:R-:W-:Y:S01]  /*3590*/  FADD.FTZ R195, R231.reuse, R195 ;  /* 0x000000c3e7c37221 */ /* 0x040fe20000010000 */
[----:B------:R-:W-:Y:S01]  /*35a0*/  FFMA.FTZ R44, R231, R87, R44 ;  /* 0x00000057e72c7223 */ /* 0x000fe2000001002c */
[----:B------:R-:W-:Y:S01]  /*35b0*/  UMOV UR4, 0xffffffff ;  /* 0xffffffff00047882 */ /* 0x000fe20000000000 */
[----:B------:R-:W-:Y:S01]  /*35c0*/  FMUL.FTZ R143, R123, R243 ;  /* 0x000000f37b8f7220 */ /* 0x000fe20000410000 */
[----:B------:R-:W-:Y:S01]  /*35d0*/  FADD.FTZ R56, R58, R142 ;  /* 0x0000008e3a387221 */ /* 0x000fe20000010000 */
[----:B------:R-:W-:Y:S01]  /*35e0*/  LOP3.LUT R231, R239, 0x7fffffc, RZ, 0xc0, !PT ;  /* 0x07fffffcefe77812 */ /* 0x000fe200078ec0ff */
        /* <DEDUP_REMOVED lines=29> */
.L_x_1106:
[----:B------:R-:W2:Y:S01]  /*37c0*/  S2R R239, SR_TID.X ;  /* 0x0000000000ef7919 */ /* 0x000ea20000002100 */
[----:B-1----:R-:W-:Y:S01]  /*37d0*/  FADD.FTZ R56, R56, R58 ;  /* 0x0000003a38387221 */ /* 0x002fe20000010000 */
[----:B0-----:R-:W-:Y:S01]  /*37e0*/  FADD.FTZ R57, R57, R59 ;  /* 0x0000003b39397221 */ /* 0x001fe20000010000 */
[----:B------:R-:W-:Y:S05]  /*37f0*/  WARPSYNC.ALL ;  /* 0x0000000000007948 */ /* 0x000fea0003800000 */
[----:B------:R-:W0:Y:S01]  /*3800*/  S2R R240, SR_TID.X ;  /* 0x0000000000f07919 */ /* 0x000e220000002100 */
[----:B------:R-:W-:Y:S01]  /*3810*/  BSSY B0, `(.L_x_1091) ;  /* 0x000001b000007945 */ /* 0x000fe20003800000 */
[----:B------:R-:W1:Y:S01]  /*3820*/  @!P0 S2R R58, SR_CgaCtaId ;  /* 0x00000000003a8919 */ /* 0x000e620000008800 */
[----:B--2---:R-:W-:-:S04]  /*3830*/  SHF.R.U32.HI R239, RZ, 0x5, R239 ;  /* 0x00000005ffef7819 */ /* 0x004fc800000116ef */
[----:B------:R-:W-:Y:S02]  /*3840*/  LOP3.LUT R59, R239, 0x3, RZ, 0xc0, !PT ;  /* 0x00000003ef3b7812 */ /* 0x000fe400078ec0ff */
[----:B------:R-:W-:Y:S02]  /*3850*/  @!P0 MOV R239, 0x400 ;  /* 0x0000040000ef8802 */ /* 0x000fe40000000f00 */
[----:B0-----:R-:W-:Y:S02]  /*3860*/  LOP3.LUT P2, RZ, R59, 0x1f, R240, 0xf8, !PT ;  /* 0x0000001f3bff7812 */ /* 0x001fe4000784f8f0 */
[----:B-1----:R-:W-:Y:S02]  /*3870*/  @!P0 LEA R58, R58, R239, 0x18 ;  /* 0x000000ef3a3a8211 */ /* 0x002fe400078ec0ff */
[----:B------:R-:W-:-:S04]  /*3880*/  @!P0 IADD3 R239, R231, R59, RZ ;  /* 0x0000003be7ef8210 */ /* 0x000fc80007ffe0ff */
        /* <DEDUP_REMOVED lines=18> */
[----:B------:R-:W-:-:S07]  /*39b0*/  FADD.FTZ R59, R59, R57 ;  /* 0x000000393b3b7221 */ /* 0x000fce0000010000 */
.L_x_1092:
[----:B------:R-:W-:Y:S05]  /*39c0*/  BSYNC B0 ;  /* 0x0000000000007941 */ /* 0x000fea0003800000 */
.L_x_1091:
[----:B------:R-:W2:Y:S01]  /*39d0*/  LDL R231, [R1+0x8] ;  /* 0x0000080001e77983 */ /* 0x000ea20000100800 */
[----:B------:R-:W0:Y:S03]  /*39e0*/  LDC R243, c[0x0][0x210] ;  /* 0x00008400fff37b82 */ /* 0x000e260000000800 */
[----:B------:R-:W3:Y:S01]  /*39f0*/  LDL R242, [R1+0xc] ;  /* 0x00000c0001f27983 */ /* 0x000ee20000100800 */
[----:B------:R-:W-:-:S04]  /*3a00*/  LOP3.LUT R56, R122, 0x1, RZ, 0xc0, !PT ;  /* 0x000000017a387812 */ /* 0x000fc800078ec0ff */
[C---:B------:R-:W-:Y:S02]  /*3a10*/  ISETP.NE.AND P0, PT, R56.reuse, RZ, PT ;  /* 0x000000ff3800720c */ /* 0x040fe40003f05270 */
[----:B------:R-:W-:Y:S02]  /*3a20*/  IADD3 R56, -R56, RZ, RZ ;  /* 0x000000ff38387210 */ /* 0x000fe40007ffe1ff */
[----:B0-----:R-:W-:-:S04]  /*3a30*/  LEA R57, R243, R243, 0x2 ;  /* 0x000000f3f3397211 */ /* 0x001fc800078e10ff */
[----:B------:R-:W-:Y:S02]  /*3a40*/  LOP3.LUT R56, R56, R57, RZ, 0xc0, !PT ;  /* 0x0000003938387212 */ /* 0x000fe400078ec0ff */
[----:B--2---:R-:W-:-:S04]  /*3a50*/  LEA R231, R231, R231, 0x2 ;  /* 0x000000e7e7e77211 */ /* 0x004fc800078e10ff */
[----:B------:R-:W-:Y:S02]  /*3a60*/  IADD3 R231, P4, R231, R56, RZ ;  /* 0x00000038e7e77210 */ /* 0x000fe40007f9e0ff */
[----:B------:R-:W0:Y:S02]  /*3a70*/  @!P2 LDC.64 R56, c[0x0][0x250] ;  /* 0x00009400ff38ab82 */ /* 0x000e240000000a00 */
[----:B---3--:R-:W-:Y:S02]  /*3a80*/  @!P2 IADD3 R240, P3, R242, R231, RZ ;  /* 0x000000e7f2f0a210 */ /* 0x008fe40007f7e0ff */
[----:B------:R-:W-:-:S04]  /*3a90*/  IADD3.X R239, RZ, RZ, RZ, P4, !PT ;  /* 0x000000ffffef7210 */ /* 0x000fc800027fe4ff */
[----:B------:R-:W-:Y:S02]  /*3aa0*/  @!P2 LEA.HI.X.SX32 R242, R242, R239, 0x1, P3 ;  /* 0x000000eff2f2a211 */ /* 0x000fe400018f0eff */
[----:B0-----:R-:W-:-:S04]  /*3ab0*/  @!P2 LEA R56, P4, R240, R56, 0x3 ;  /* 0x00000038f038a211 */ /* 0x001fc800078818ff */
[----:B------:R-:W-:Y:S02]  /*3ac0*/  @!P2 LEA.HI.X R57, R240, R57, R242, 0x3, P4 ;  /* 0x00000039f039a211 */ /* 0x000fe400020f1cf2 */
[----:B------:R-:W0:Y:S03]  /*3ad0*/  S2R R242, SR_TID.X ;  /* 0x0000000000f27919 */ /* 0x000e260000002100 */
[----:B------:R1:W-:Y:S01]  /*3ae0*/  @!P2 STG.E.64 desc[UR6][R56.64], R58 ;  /* 0x0000003a3800a986 */ /* 0x0003e2000c101b06 */
[----:B0-----:R-:W-:-:S13]  /*3af0*/  ISETP.NE.AND P2, PT, R242, RZ, PT ;  /* 0x000000fff200720c */ /* 0x001fda0003f45270 */
[----:B-1----:R-:W-:Y:S05]  /*3b00*/  @P2 BRA `(.L_x_1093) ;  /* 0x0000000000582947 */ /* 0x002fea0003800000 */
[----:B------:R-:W2:Y:S01]  /*3b10*/  LDL R242, [R1+0x4] ;  /* 0x0000040001f27983 */ /* 0x000ea20000100800 */
[----:B------:R-:W-:Y:S01]  /*3b20*/  SEL R58, R243, RZ, P0 ;  /* 0x000000fff33a7207 */ /* 0x000fe20000000000 */
[----:B------:R-:W-:-:S03]  /*3b30*/  ULDC.64 UR4, c[0x0][0x258] ;  /* 0x0000960000047ab9 */ /* 0x000fc60000000a00 */
[----:B--2---:R-:W-:-:S04]  /*3b40*/  IADD3 R57, P0, R58, R242, RZ ;  /* 0x000000f23a397210 */ /* 0x004fc80007f1e0ff */
[----:B------:R-:W-:Y:S02]  /*3b50*/  LEA.HI.X.SX32 R58, R58, RZ, 0x1, P0 ;  /* 0x000000ff3a3a7211 */ /* 0x000fe400000f0eff */
[----:B------:R-:W-:-:S04]  /*3b60*/  LEA R56, P0, R57, UR4, 0x2 ;  /* 0x0000000439387c11 */ /* 0x000fc8000f8010ff */
[----:B------:R-:W-:Y:S02]  /*3b70*/  LEA.HI.X R57, R57, UR5, R58, 0x2, P0 ;  /* 0x0000000539397c11 */ /* 0x000fe400080f143a */
[----:B------:R-:W-:-:S04]  /*3b80*/  SHF.R.U32.HI R58, RZ, 0x1, R122 ;  /* 0x00000001ff3a7819 */ /* 0x000fc8000001167a */
[----:B------:R-:W-:-:S04]  /*3b90*/  LOP3.LUT R58, R58, 0x1, RZ, 0xc0, !PT ;  /* 0x000000013a3a7812 */ /* 0x000fc800078ec0ff */
[----:B------:R-:W-:Y:S01]  /*3ba0*/  ISETP.NE.U32.AND P0, PT, R58, 0x1, PT ;  /* 0x000000013a00780c */ /* 0x000fe20003f05070 */
[----:B------:R-:W-:-:S10]  /*3bb0*/  HFMA2.MMA R58, -RZ, RZ, 0, 5.9604644775390625e-08 ;  /* 0x00000001ff3a7435 */ /* 0x000fd400000001ff */
[----:B------:R-:W-:Y:S01]  /*3bc0*/  SEL R58, R58, 0xffffffff, P0 ;  /* 0xffffffff3a3a7807 */ /* 0x000fe20000000000 */
[----:B------:R-:W-:Y:S06]  /*3bd0*/  MEMBAR.ALL.GPU ;  /* 0x0000000000007992 */ /* 0x000fec000000a000 */
[----:B------:R-:W-:-:S00]  /*3be0*/  ERRBAR ;  /* 0x00000000000079ab */ /* 0x000fc00000000000 */
[----:B------:R-:W-:Y:S06]  /*3bf0*/  CGAERRBAR ;  /* 0x00000000000075ab */ /* 0x000fec0000000000 */
[----:B------:R0:W-:Y:S02]  /*3c00*/  REDG.E.ADD.S32.STRONG.GPU desc[UR6][R56.64], R58 ;  /* 0x0000003a3800798e */ /* 0x0001e4000c10e386 */
[----:B0-----:R-:W-:-:S07]  /*3c10*/  SEL R58, RZ, 0x5, !P0 ;  /* 0x00000005ff3a7807 */ /* 0x001fce0004000000 */
.L_x_1094:
[----:B------:R-:W2:Y:S04]  /*3c20*/  LDG.E.STRONG.GPU R59, desc[UR6][R56.64] ;  /* 0x00000006383b7981 */ /* 0x000ea8000c1ef900 */
[----:B--2---:R-:W-:Y:S01]  /*3c30*/  CCTL.IVALL ;  /* 0x00000000ff00798f */ /* 0x004fe20002000000 */
[----:B------:R-:W-:Y:S05]  /*3c40*/  YIELD ;  /* 0x0000000000007946 */ /* 0x000fea0003800000 */
[----:B------:R-:W-:-:S13]  /*3c50*/  ISETP.NE.AND P0, PT, R59, R58, PT ;  /* 0x0000003a3b00720c */ /* 0x000fda0003f05270 */
[----:B------:R-:W-:Y:S05]  /*3c60*/  @P0 BRA `(.L_x_1094) ;  /* 0xfffffffc00ec0947 */ /* 0x000fea000383ffff */
.L_x_1093:
        /* <DEDUP_REMOVED lines=34> */
[----:B------:R-:W-:Y:S01]  /*3e90*/  FMUL.FTZ R56, R56, 3.9062499126885086298e-05 ;  /* 0x3823d70a38387820 */ /* 0x000fe20000410000 */
[----:B0-----:R-:W-:-:S04]  /*3ea0*/  FADD.FTZ R57, R57, R58 ;  /* 0x0000003a39397221 */ /* 0x001fc80000010000 */
[----:B------:R-:W-:-:S04]  /*3eb0*/  FMUL.FTZ R57, R57, 3.9062499126885086298e-05 ;  /* 0x3823d70a39397820 */ /* 0x000fc80000410000 */
        /* <DEDUP_REMOVED lines=44> */
[----:B------:R-:W-:Y:S01]  /*4180*/  MOV R94, R157 ;  /* 0x0000009d005e7202 */ /* 0x000fe20000000f00 */
[----:B------:R-:W-:Y:S01]  /*4190*/  FADD.FTZ R57, R225, -R91 ;  /* 0x8000005be1397221 */ /* 0x000fe20000010000 */
[----:B------:R-:W-:Y:S01]  /*41a0*/  MOV R88, R156 ;  /* 0x0000009c00587202 */ /* 0x000fe20000000f00 */
[----:B------:R-:W-:Y:S01]  /*41b0*/  FADD.FTZ R188, R188, -R61 ;  /* 0x8000003dbcbc7221 */ /* 0x000fe20000010000 */
[----:B------:R-:W-:Y:S01]  /*41c0*/  SHF.L.U32 R94, R94, 0x10, RZ ;  /* 0x000000105e5e7819 */ /* 0x000fe200000006ff */
[----:B------:R-:W-:Y:S01]  /*41d0*/  FADD.FTZ R189, R189, -R60 ;  /* 0x8000003cbdbd7221 */ /* 0x000fe20000010000 */
[----:B------:R-:W-:Y:S01]  /*41e0*/  SHF.R.U64 R91, R156, 0x10, R157 ;  /* 0x000000109c5b7819 */ /* 0x000fe2000000129d */
[----:B------:R-:W-:Y:S01]  /*41f0*/  FADD.FTZ R155, R155, -R62 ;  /* 0x8000003e9b9b7221 */ /* 0x000fe20000010000 */
[----:B------:R-:W-:Y:S01]  /*4200*/  SHF.L.U32 R61, R88, 0x10, RZ ;  /* 0x00000010583d7819 */ /* 0x000fe200000006ff */
[----:B------:R-:W-:Y:S01]  /*4210*/  FADD.FTZ R58, R224, -R90 ;  /* 0x8000005ae03a7221 */ /* 0x000fe20000010000 */
[----:B------:R-:W-:Y:S01]  /*4220*/  FADD.FTZ R59, R192, -R89 ;  /* 0x80000059c03b7221 */ /* 0x000fe20000010000 */
[----:B------:R-:W-:Y:S01]  /*4230*/  FMUL.FTZ R94, R13, R94 ;  /* 0x0000005e0d5e7220 */ /* 0x000fe20000410000 */
[----:B------:R-:W-:Y:S01]  /*4240*/  LEA R60, P0, R174, UR4, 0x4 ;  /* 0x00000004ae3c7c11 */ /* 0x000fe2000f8020ff */
[----:B------:R-:W-:Y:S01]  /*4250*/  IMAD R62, R166, 0x1900, R0 ;  /* 0x00001900a63e7824 */ /* 0x000fe200078e0200 */
[----:B------:R-:W-:Y:S01]  /*4260*/  SHF.L.U32 R91, R91, 0x10, RZ ;  /* 0x000000105b5b7819 */ /* 0x000fe200000006ff */
[----:B------:R-:W-:Y:S01]  /*4270*/  FMUL.FTZ R90, R12, R61 ;  /* 0x0000003d0c5a7220 */ /* 0x000fe20000410000 */
        /* <DEDUP_REMOVED lines=16> */
[----:B------:R-:W-:Y:S01]  /*4380*/  FMUL.FTZ R91, R158, R91 ;  /* 0x0000005b9e5b7220 */ /* 0x000fe20000410000 */
[----:B------:R-:W-:Y:S01]  /*4390*/  IADD3 R87, R62, 0x780, RZ ;  /* 0x000007803e577810 */ /* 0x000fe20007ffe0ff */
[----:B------:R-:W-:Y:S01]  /*43a0*/  FADD.FTZ R154, R154, -R63 ;  /* 0x8000003f9a9a7221 */ /* 0x000fe20000010000 */
        /* <DEDUP_REMOVED lines=21> */
[----:B------:R-:W-:Y:S01]  /*4500*/  IADD3 R85, R62, 0x1680, RZ ;  /* 0x000016803e557810 */ /* 0x000fe20007ffe0ff */
[----:B------:R-:W-:-:S04]  /*4510*/  IMAD.WIDE.U32 R74, R75, 0x10, R148 ;  /* 0x000000104b4a7825 */ /* 0x000fc800078e0094 */
[C---:B------:R-:W-:Y:S01]  /*4520*/  FMUL.FTZ R63, R168.reuse, R188 ;  /* 0x000000bca83f7220 */ /* 0x040fe20000410000 */
        /* <DEDUP_REMOVED lines=108> */
.L_x_1089:
[----:B-----5:R-:W2:Y:S01]  /*4bf0*/  LDL.LU R2, [R1+0x8] ;  /* 0x0000080001027983 */ /* 0x020ea20000300800 */
[----:B0-----:R-:W0:Y:S08]  /*4c00*/  LDC.64 R72, c[0x0][0x270] ;  /* 0x00009c00ff487b82 */ /* 0x001e300000000a00 */
[----:B------:R-:W1:Y:S01]  /*4c10*/  LDC.64 R74, c[0x0][0x278] ;  /* 0x00009e00ff4a7b82 */ /* 0x000e620000000a00 */
[----:B--2---:R-:W-:-:S04]  /*4c20*/  IMAD R13, R2, 0x1900, R0 ;  /* 0x00001900020d7824 */ /* 0x004fc800078e0200 */
[C-C-:B0-----:R-:W-:Y:S01]  /*4c30*/  IMAD.WIDE.U32 R2, R13.reuse, 0x10, R72.reuse ;  /* 0x000000100d027825 */ /* 0x141fe200078e0048 */
[C---:B------:R-:W-:Y:S02]  /*4c40*/  IADD3 R19, R13.reuse, 0x280, RZ ;  /* 0x000002800d137810 */ /* 0x040fe40007ffe0ff */
[C---:B------:R-:W-:Y:S02]  /*4c50*/  IADD3 R47, R13.reuse, 0x500, RZ ;  /* 0x000005000d2f7810 */ /* 0x040fe40007ffe0ff */
[C---:B------:R-:W-:Y:S01]  /*4c60*/  IADD3 R59, R13.reuse, 0x780, RZ ;  /* 0x000007800d3b7810 */ /* 0x040fe20007ffe0ff */
[----:B------:R0:W-:Y:S01]  /*4c70*/  STG.E.128 desc[UR6][R2.64], R4 ;  /* 0x0000000402007986 */ /* 0x0001e2000c101d06 */
[----:B------:R-:W-:Y:S01]  /*4c80*/  IADD3 R63, R13, 0xa00, RZ ;  /* 0x00000a000d3f7810 */ /* 0x000fe20007ffe0ff */
[--C-:B------:R-:W-:Y:S01]  /*4c90*/  IMAD.WIDE.U32 R14, R19, 0x10, R72.reuse ;  /* 0x00000010130e7825 */ /* 0x100fe200078e0048 */
[C---:B------:R-:W-:Y:S02]  /*4ca0*/  IADD3 R67, R13.reuse, 0xc80, RZ ;  /* 0x00000c800d437810 */ /* 0x040fe40007ffe0ff */
[----:B------:R-:W-:Y:S01]  /*4cb0*/  IADD3 R71, R13, 0xf00, RZ ;  /* 0x00000f000d477810 */ /* 0x000fe20007ffe0ff */
[----:B------:R-:W-:Y:S01]  /*4cc0*/  IMAD.WIDE.U32 R16, R59, 0x10, R72 ;  /* 0x000000103b107825 */ /* 0x000fe200078e0048 */
[----:B------:R-:W-:-:S02]  /*4cd0*/  IADD3 R77, R13, 0x1180, RZ ;  /* 0x000011800d4d7810 */ /* 0x000fc40007ffe0ff */
[----:B------:R-:W-:Y:S01]  /*4ce0*/  IADD3 R79, R13, 0x1400, RZ ;  /* 0x000014000d4f7810 */ /* 0x000fe20007ffe0ff */
[----:B------:R-:W-:Y:S01]  /*4cf0*/  IMAD.WIDE.U32 R44, R63, 0x10, R72 ;  /* 0x000000103f2c7825 */ /* 0x000fe200078e0048 */
[----:B------:R-:W-:-:S03]  /*4d00*/  IADD3 R81, R13, 0x1680, RZ ;  /* 0x000016800d517810 */ /* 0x000fc60007ffe0ff */
[----:B-1----:R-:W-:-:S04]  /*4d10*/  IMAD.WIDE.U32 R12, R13, 0x10, R74 ;  /* 0x000000100d0c7825 */ /* 0x002fc800078e004a */
[----:B0-----:R-:W-:Y:S01]  /*4d20*/  IMAD.WIDE.U32 R2, R19, 0x10, R74 ;  /* 0x0000001013027825 */ /* 0x001fe200078e004a */
[----:B------:R-:W-:Y:S03]  /*4d30*/  STG.E.128 desc[UR6][R12.64], R120 ;  /* 0x000000780c007986 */ /* 0x000fe6000c101d06 */
[C---:B------:R-:W-:Y:S01]  /*4d40*/  IMAD.WIDE.U32 R4, R47.reuse, 0x10, R72 ;  /* 0x000000102f047825 */ /* 0x040fe200078e0048 */
        /* <DEDUP_REMOVED lines=32> */
.L_x_1090:
[----:B------:R-:W-:Y:S01]  /*4f50*/  HFMA2.MMA R240, -RZ, RZ, 0, 9.5367431640625e-07 ;  /* 0x00000010fff07435 */ /* 0x000fe200000001ff */
[----:B------:R-:W-:Y:S02]  /*4f60*/  MOV R242, R56 ;  /* 0x0000003800f27202 */ /* 0x000fe40000000f00 */
[----:B------:R-:W-:Y:S02]  /*4f70*/  MOV R239, 0x1f ;  /* 0x0000001f00ef7802 */ /* 0x000fe40000000f00 */
[----:B------:R-:W-:-:S07]  /*4f80*/  MOV R59, 0xffffffff ;  /* 0xffffffff003b7802 */ /* 0x000fce0000000f00 */
[----:B------:R-:W-:Y:S05]  /*4f90*/  WARPSYNC.COLLECTIVE R59, `(.L_x_1096) ;  /* 0x000000003b087348 */ /* 0x000fea0003c00000 */
[----:B------:R0:W1:Y:S02]  /*4fa0*/  SHFL.DOWN P2, R243, R242, R240, R239 ;  /* 0x080000f0f2f37389 */ /* 0x00006400000400ef */
[----:B01----:R-:W-:Y:S01]  /*4fb0*/  ENDCOLLECTIVE ;  /* 0x000000000000791b */ /* 0x003fe20003800000 */
.L_x_1096:
[----:B------:R-:W-:Y:S01]  /*4fc0*/  MOV R242, R57 ;  /* 0x0000003900f27202 */ /* 0x000fe20000000f00 */
[----:B------:R-:W-:-:S07]  /*4fd0*/  FADD.FTZ R56, R56, R243 ;  /* 0x000000f338387221 */ /* 0x000fce0000010000 */
[----:B------:R-:W-:Y:S05]  /*4fe0*/  WARPSYNC.COLLECTIVE R59, `(.L_x_1097) ;  /* 0x000000003b087348 */ /* 0x000fea0003c00000 */
[----:B------:R0:W1:Y:S02]  /*4ff0*/  SHFL.DOWN P2, R243, R242, R240, R239 ;  /* 0x080000f0f2f37389 */ /* 0x00006400000400ef */
[----:B01----:R-:W-:Y:S01]  /*5000*/  ENDCOLLECTIVE ;  /* 0x000000000000791b */ /* 0x003fe20003800000 */
.L_x_1097:
[----:B------:R-:W-:Y:S01]  /*5010*/  HFMA2.MMA R240, -RZ, RZ, 0, 4.76837158203125e-07 ;  /* 0x00000008fff07435 */ /* 0x000fe200000001ff */
[----:B------:R-:W-:Y:S01]  /*5020*/  MOV R242, R56 ;  /* 0x0000003800f27202 */ /* 0x000fe20000000f00 */
[----:B------:R-:W-:-:S09]  /*5030*/  FADD.FTZ R57, R57, R243 ;  /* 0x000000f339397221 */ /* 0x000fd20000010000 */
[----:B------:R-:W-:Y:S05]  /*5040*/  WARPSYNC.COLLECTIVE R59, `(.L_x_1098) ;  /* 0x000000003b087348 */ /* 0x000fea0003c00000 */
[----:B------:R0:W1:Y:S02]  /*5050*/  SHFL.DOWN P2, R243, R242, R240, R239 ;  /* 0x080000f0f2f37389 */ /* 0x00006400000400ef */
[----:B01----:R-:W-:Y:S01]  /*5060*/  ENDCOLLECTIVE ;  /* 0x000000000000791b */ /* 0x003fe20003800000 */
.L_x_1098:
[----:B------:R-:W-:Y:S01]  /*5070*/  MOV R242, R57 ;  /* 0x0000003900f27202 */ /* 0x000fe20000000f00 */
[----:B------:R-:W-:-:S07]  /*5080*/  FADD.FTZ R56, R56, R243 ;  /* 0x000000f338387221 */ /* 0x000fce0000010000 */
[----:B------:R-:W-:Y:S05]  /*5090*/  WARPSYNC.COLLECTIVE R59, `(.L_x_1099) ;  /* 0x000000003b087348 */ /* 0x000fea0003c00000 */
[----:B------:R0:W1:Y:S02]  /*50a0*/  SHFL.DOWN P2, R243, R242, R240, R239 ;  /* 0x080000f0f2f37389 */ /* 0x00006400000400ef */
[----:B01----:R-:W-:Y:S01]  /*50b0*/  ENDCOLLECTIVE ;  /* 0x000000000000791b */ /* 0x003fe20003800000 */
.L_x_1099:
[----:B------:R-:W-:Y:S01]  /*50c0*/  HFMA2.MMA R240, -RZ, RZ, 0, 2.384185791015625e-07 ;  /* 0x00000004fff07435 */ /* 0x000fe200000001ff */
[----:B------:R-:W-:Y:S01]  /*50d0*/  MOV R242, R56 ;  /* 0x0000003800f27202 */ /* 0x000fe20000000f00 */
[----:B------:R-:W-:-:S09]  /*50e0*/  FADD.FTZ R57, R57, R243 ;  /* 0x000000f339397221 */ /* 0x000fd20000010000 */
[----:B------:R-:W-:Y:S05]  /*50f0*/  WARPSYNC.COLLECTIVE R59, `(.L_x_1100) ;  /* 0x000000003b087348 */ /* 0x000fea0003c00000 */
[----:B------:R0:W1:Y:S02]  /*5100*/  SHFL.DOWN P2, R243, R242, R240, R239 ;  /* 0x080000f0f2f37389 */ /* 0x00006400000400ef */
[----:B01----:R-:W-:Y:S01]  /*5110*/  ENDCOLLECTIVE ;  /* 0x000000000000791b */ /* 0x003fe20003800000 */
.L_x_1100:
[----:B------:R-:W-:Y:S01]  /*5120*/  MOV R242, R57 ;  /* 0x0000003900f27202 */ /* 0x000fe20000000f00 */
[----:B------:R-:W-:-:S07]  /*5130*/  FADD.FTZ R56, R56, R243 ;  /* 0x000000f338387221 */ /* 0x000fce0000010000 */
[----:B------:R-:W-:Y:S05]  /*5140*/  WARPSYNC.COLLECTIVE R59, `(.L_x_1101) ;  /* 0x000000003b087348 */ /* 0x000fea0003c00000 */
[----:B------:R0:W1:Y:S02]  /*5150*/  SHFL.DOWN P2, R243, R242, R240, R239 ;  /* 0x080000f0f2f37389 */ /* 0x00006400000400ef */
[----:B01----:R-:W-:Y:S01]  /*5160*/  ENDCOLLECTIVE ;  /* 0x000000000000791b */ /* 0x003fe20003800000 */
.L_x_1101:
[----:B------:R-:W-:Y:S01]  /*5170*/  HFMA2.MMA R240, -RZ, RZ, 0, 1.1920928955078125e-07 ;  /* 0x00000002fff07435 */ /* 0x000fe200000001ff */
[----:B------:R-:W-:Y:S01]  /*5180*/  MOV R242, R56 ;  /* 0x0000003800f27202 */ /* 0x000fe20000000f00 */
[----:B------:R-:W-:-:S09]  /*5190*/  FADD.FTZ R57, R57, R243 ;  /* 0x000000f339397221 */ /* 0x000fd20000010000 */
[----:B------:R-:W-:Y:S05]  /*51a0*/  WARPSYNC.COLLECTIVE R59, `(.L_x_1102) ;  /* 0x000000003b087348 */ /* 0x000fea0003c00000 */
[----:B------:R0:W1:Y:S02]  /*51b0*/  SHFL.DOWN P2, R243, R242, R240, R239 ;  /* 0x080000f0f2f37389 */ /* 0x00006400000400ef */
[----:B01----:R-:W-:Y:S01]  /*51c0*/  ENDCOLLECTIVE ;  /* 0x000000000000791b */ /* 0x003fe20003800000 */
.L_x_1102:
[----:B------:R-:W-:Y:S01]  /*51d0*/  MOV R242, R57 ;  /* 0x0000003900f27202 */ /* 0x000fe20000000f00 */
[----:B------:R-:W-:-:S07]  /*51e0*/  FADD.FTZ R56, R56, R243 ;  /* 0x000000f338387221 */ /* 0x000fce0000010000 */
[----:B------:R-:W-:Y:S05]  /*51f0*/  WARPSYNC.COLLECTIVE R59, `(.L_x_1103) ;  /* 0x000000003b087348 */ /* 0x000fea0003c00000 */
[----:B------:R0:W1:Y:S02]  /*5200*/  SHFL.DOWN P2, R243, R242, R240, R239 ;  /* 0x080000f0f2f37389 */ /* 0x00006400000400ef */
[----:B01----:R-:W-:Y:S01]  /*5210*/  ENDCOLLECTIVE ;  /* 0x000000000000791b */ /* 0x003fe20003800000 */
.L_x_1103:
[----:B------:R-:W-:Y:S01]  /*5220*/  HFMA2.MMA R240, -RZ, RZ, 0, 5.9604644775390625e-08 ;  /* 0x00000001fff07435 */ /* 0x000fe200000001ff */
[----:B------:R-:W-:Y:S01]  /*5230*/  MOV R242, R56 ;  /* 0x0000003800f27202 */ /* 0x000fe20000000f00 */
[----:B------:R-:W-:-:S09]  /*5240*/  FADD.FTZ R57, R57, R243 ;  /* 0x000000f339397221 */ /* 0x000fd20000010000 */
[----:B------:R-:W-:Y:S05]  /*5250*/  WARPSYNC.COLLECTIVE R59, `(.L_x_1104) ;  /* 0x000000003b087348 */ /* 0x000fea0003c00000 */
[----:B------:R0:W1:Y:S02]  /*5260*/  SHFL.DOWN P2, R243, R242, R240, R239 ;  /* 0x080000f0f2f37389 */ /* 0x00006400000400ef */
[----:B01----:R-:W-:Y:S01]  /*5270*/  ENDCOLLECTIVE ;  /* 0x000000000000791b */ /* 0x003fe20003800000 */
.L_x_1104:
[----:B------:R-:W-:Y:S02]  /*5280*/  MOV R242, R57 ;  /* 0x0000003900f27202 */ /* 0x000fe40000000f00 */
[----:B------:R-:W-:-:S07]  /*5290*/  MOV R58, R243 ;  /* 0x000000f3003a7202 */ /* 0x000fce0000000f00 */
[----:B------:R-:W-:Y:S05]  /*52a0*/  WARPSYNC.COLLECTIVE R59, `(.L_x_1105) ;  /* 0x000000003b087348 */ /* 0x000fea0003c00000 */
[----:B------:R0:W1:Y:S02]  /*52b0*/  SHFL.DOWN P2, R243, R242, R240, R239 ;  /* 0x080000f0f2f37389 */ /* 0x00006400000400ef */
[----:B01----:R-:W-:Y:S01]  /*52c0*/  ENDCOLLECTIVE ;  /* 0x000000000000791b */ /* 0x003fe20003800000 */
.L_x_1105:
[----:B------:R-:W-:Y:S01]  /*52d0*/  MOV R59, R243 ;  /* 0x000000f3003b7202 */ /* 0x000fe20000000f00 */
[----:B------:R-:W-:Y:S06]  /*52e0*/  BRA `(.L_x_1106) ;  /* 0xffffffe400347947 */ /* 0x000fec000383ffff */
.L_x_1107:
        /* <DEDUP_REMOVED lines=9> */
.L_x_5425:


//--------------------- .text._ZN10layer_norm22ln_bwd_finalize_kernelINS_22Kernel_traits_finalizeILj25600E13__nv_bfloat16S2_S2_fjLj1024ELj4ENS_18Kernel_traits_baseILj25600ES2_S2_S2_fjLj1024EEEEEEEvNS_9BwdParamsE --------------------------
	.section	.text._ZN10layer_norm22ln_bwd_finalize_kernelINS_22Kernel_traits_finalizeILj25600E13__nv_bfloat16S2_S2_fjLj1024ELj4ENS_18Kernel_traits_baseILj25600ES2_S2_S2_fjLj1024EEEEEEEvNS_9BwdParamsE,"ax",@progbits
	.align	128
        .global         _ZN10layer_norm22ln_bwd_finalize_kernelINS_22Kernel_traits_finalizeILj25600E13__nv_bfloat16S2_S2_fjLj1024ELj4ENS_18Kernel_traits_baseILj25600ES2_S2_S2_fjLj1024EEEEEEEvNS_9BwdParamsE
        .type           _ZN10layer_norm22ln_bwd_finalize_kernelINS_22Kernel_traits_finalizeILj25600E13__nv_bfloat16S2_S2_fjLj1024ELj4ENS_18Kernel_traits_baseILj25600ES2_S2_S2_fjLj1024EEEEEEEvNS_9BwdParamsE,@function
        .size           _ZN10layer_norm22ln_bwd_finalize_kernelINS_22Kernel_traits_finalizeILj25600E13__nv_bfloat16S2_S2_fjLj1024ELj4ENS_18Kernel_traits_baseILj25600ES2_S2_S2_fjLj1024EEEEEEEvNS_9BwdParamsE,(.L_x_5426 - _ZN10layer_norm22ln_bwd_finalize_kernelINS_22Kernel_traits_finalizeILj25600E13__nv_bfloat16S2_S2_fjLj1024ELj4ENS_18Kernel_traits_baseILj25600ES2_S2_S2_fjLj1024EEEEEEEvNS_9BwdParamsE)
        .other          _ZN10layer_norm22ln_bwd_finalize_kernelINS_22Kernel_traits_finalizeILj25600E13__nv_bfloat16S2_S2_fjLj1024ELj4ENS_18Kernel_traits_baseILj25600ES2_S2_S2_fjLj1024EEEEEEEvNS_9BwdParamsE,@"STO_CUDA_ENTRY STV_DEFAULT"
_ZN10layer_norm22ln_bwd_finalize_kernelINS_22Kernel_traits_finalizeILj25600E13__nv_bfloat16S2_S2_fjLj1024ELj4ENS_18Kernel_traits_baseILj25600ES2_S2_S2_fjLj1024EEEEEEEvNS_9BwdParamsE:
.text._ZN10layer_norm22ln_bwd_finalize_kernelINS_22Kernel_traits_finalizeILj25600E13__nv_bfloat16S2_S2_fjLj1024ELj4ENS_18Kernel_traits_baseILj25600ES2_S2_S2_fjLj1024EEEEEEEvNS_9BwdParamsE:
        /* <DEDUP_REMOVED lines=25> */
.L_x_1119:
        /* <DEDUP_REMOVED lines=28> */
.L_x_1112:
        /* <DEDUP_REMOVED lines=33> */
.L_x_1111:
[----:B------:R-:W-:Y:S05]  /*0560*/  BSYNC B1 ;  /* 0x0000000000017941 */ /* 0x000fea0003800000 */
.L_x_1110:
        /* <DEDUP_REMOVED lines=23> */
.L_x_1114:
[----:B------:R-:W-:Y:S05]  /*06e0*/  BSYNC B1 ;  /* 0x0000000000017941 */ /* 0x000fea0003800000 */
.L_x_1113:
        /* <DEDUP_REMOVED lines=11> */
.L_x_1109:
[----:B------:R-:W-:Y:S05]  /*07a0*/  BSYNC B0 ;  /* 0x0000000000007941 */ /* 0x000fea0003800000 */
.L_x_1108:
        /* <DEDUP_REMOVED lines=29> */
.L_x_1130:
[----:B------:R-:W-:Y:S01]  /*0980*/  @!P1 SHF.R.U32.HI R12, RZ, 0x3, R0 ;  /* 0x00000003ff0c9819 */ /* 0x000fe20000011600 */
[----:B---3--:R-:W-:Y:S01]  /*0990*/  FADD.FTZ R14, R9, R14 ;  /* 0x0000000e090e7221 */ /* 0x008fe20000010000 */
[----:B--2---:R-:W-:Y:S02]  /*09a0*/  FADD.FTZ R11, R10, R11 ;  /* 0x0000000b0a0b7221 */ /* 0x004fe40000010000 */
[----:B------:R-:W-:-:S05]  /*09b0*/  @!P1 LOP3.LUT R12, R12, 0x1ffffffc, RZ, 0xc0, !PT ;  /* 0x1ffffffc0c0c9812 */ /* 0x000fca00078ec0ff */
[----:B------:R2:W-:Y:S04]  /*09c0*/  @!P1 STS [R12+UR4+0x2000], R14 ;  /* 0x0020000e0c009988 */ /* 0x0005e80008000804 */
[----:B------:R2:W-:Y:S02]  /*09d0*/  @!P1 STS [R12+UR4+0x2080], R11 ;  /* 0x0020800b0c009988 */ /* 0x0005e40008000804 */
.L_x_1115:
        /* <DEDUP_REMOVED lines=14> */
.L_x_1118:
[----:B------:R-:W-:Y:S05]  /*0ac0*/  BSYNC B0 ;  /* 0x0000000000007941 */ /* 0x000fea0003800000 */
.L_x_1117:
[C---:B------:R-:W-:Y:S02]  /*0ad0*/  ISETP.GT.U32.AND P1, PT, R3.reuse, -0x6401, PT ;  /* 0xffff9bff0300780c */ /* 0x040fe40003f24070 */
[----:B------:R-:W-:Y:S02]  /*0ae0*/  IADD3 R3, R3, 0x6400, RZ ;  /* 0x0000640003037810 */ /* 0x000fe40007ffe0ff */
[----:B------:R-:W-:-:S09]  /*0af0*/  IADD3 R5, R5, 0x3200, RZ ;  /* 0x0000320005057810 */ /* 0x000fd20007ffe0ff */
[----:B------:R-:W-:Y:S05]  /*0b00*/  @P1 BRA `(.L_x_1119) ;  /* 0xfffffff400a01947 */ /* 0x000fea000383ffff */
[----:B------:R-:W-:Y:S05]  /*0b10*/  EXIT ;  /* 0x000000000000794d */ /* 0x000fea0003800000 */
.L_x_1116:
[----:B------:R-:W-:Y:S01]  /*0b20*/  HFMA2.MMA R19, -RZ, RZ, 0, 5.9604644775390625e-08 ;  /* 0x00000001ff137435 */ /* 0x000fe200000001ff */
[----:B---3--:R-:W-:Y:S01]  /*0b30*/  IMAD.MOV.U32 R20, RZ, RZ, R10 ;  /* 0x000000ffff147224 */ /* 0x008fe200078e000a */
[----:B------:R-:W-:Y:S02]  /*0b40*/  MOV R22, 0x1f ;  /* 0x0000001f00167802 */ /* 0x000fe40000000f00 */
[----:B------:R-:W-:-:S07]  /*0b50*/  MOV R17, 0xffffffff ;  /* 0xffffffff00117802 */ /* 0x000fce0000000f00 */
[----:B012---:R-:W-:Y:S05]  /*0b60*/  WARPSYNC.COLLECTIVE R17, `(.L_x_1120) ;  /* 0x0000000011087348 */ /* 0x007fea0003c00000 */
[----:B------:R3:W4:Y:S02]  /*0b70*/  SHFL.BFLY P2, R18, R20, R19, R22 ;  /* 0x0c00001314127389 */ /* 0x0007240000040016 */
[----:B01234-:R-:W-:Y:S01]  /*0b80*/  ENDCOLLECTIVE ;  /* 0x000000000000791b */ /* 0x01ffe20003800000 */
.L_x_1120:
[----:B------:R-:W-:Y:S01]  /*0b90*/  HFMA2.MMA R19, -RZ, RZ, 0, 1.1920928955078125e-07 ;  /* 0x00000002ff137435 */ /* 0x000fe200000001ff */
[----:B------:R-:W-:-:S04]  /*0ba0*/  IMAD.MOV.U32 R11, RZ, RZ, R18 ;  /* 0x000000ffff0b7224 */ /* 0x000fc800078e0012 */
[----:B------:R-:W-:-:S05]  /*0bb0*/  FADD.FTZ R11, R10, R11 ;  /* 0x0000000b0a0b7221 */ /* 0x000fca0000010000 */
[----:B------:R-:W-:-:S07]  /*0bc0*/  MOV R20, R11 ;  /* 0x0000000b00147202 */ /* 0x000fce0000000f00 */
[----:B------:R-:W-:Y:S05]  /*0bd0*/  WARPSYNC.COLLECTIVE R17, `(.L_x_1121) ;  /* 0x0000000011087348 */ /* 0x000fea0003c00000 */
[----:B------:R0:W1:Y:S02]  /*0be0*/  SHFL.BFLY P2, R18, R20, R19, R22 ;  /* 0x0c00001314127389 */ /* 0x0000640000040016 */
[----:B01----:R-:W-:Y:S01]  /*0bf0*/  ENDCOLLECTIVE ;  /* 0x000000000000791b */ /* 0x003fe20003800000 */
.L_x_1121:
[----:B------:R-:W-:Y:S01]  /*0c00*/  HFMA2.MMA R19, -RZ, RZ, 0, 2.384185791015625e-07 ;  /* 0x00000004ff137435 */ /* 0x000fe200000001ff */
[----:B------:R-:W-:-:S05]  /*0c10*/  MOV R12, R18 ;  /* 0x00000012000c7202 */ /* 0x000fca0000000f00 */
[----:B------:R-:W-:-:S04]  /*0c20*/  FADD.FTZ R12, R11, R12 ;  /* 0x0000000c0b0c7221 */ /* 0x000fc80000010000 */
[----:B------:R-:W-:-:S07]  /*0c30*/  IMAD.MOV.U32 R20, RZ, RZ, R12 ;  /* 0x000000ffff147224 */ /* 0x000fce00078e000c */
[----:B------:R-:W-:Y:S05]  /*0c40*/  WARPSYNC.COLLECTIVE R17, `(.L_x_1122) ;  /* 0x0000000011087348 */ /* 0x000fea0003c00000 */
[----:B------:R0:W1:Y:S02]  /*0c50*/  SHFL.BFLY P2, R18, R20, R19, R22 ;  /* 0x0c00001314127389 */ /* 0x0000640000040016 */
[----:B01----:R-:W-:Y:S01]  /*0c60*/  ENDCOLLECTIVE ;  /* 0x000000000000791b */ /* 0x003fe20003800000 */
.L_x_1122:
[----:B------:R-:W-:Y:S01]  /*0c70*/  IMAD.MOV.U32 R19, RZ, RZ, 0x8 ;  /* 0x00000008ff137424 */ /* 0x000fe200078e00ff */
[----:B------:R-:W-:-:S05]  /*0c80*/  MOV R13, R18 ;  /* 0x00000012000d7202 */ /* 0x000fca0000000f00 */
[----:B------:R-:W-:-:S05]  /*0c90*/  FADD.FTZ R13, R12, R13 ;  /* 0x0000000d0c0d7221 */ /* 0x000fca0000010000 */
[----:B------:R-:W-:-:S07]  /*0ca0*/  MOV R20, R13 ;  /* 0x0000000d00147202 */ /* 0x000fce0000000f00 */
[----:B------:R-:W-:Y:S05]  /*0cb0*/  WARPSYNC.COLLECTIVE R17, `(.L_x_1123) ;  /* 0x0000000011087348 */ /* 0x000fea0003c00000 */
[----:B------:R0:W1:Y:S02]  /*0cc0*/  SHFL.BFLY P2, R18, R20, R19, R22 ;  /* 0x0c00001314127389 */ /* 0x0000640000040016 */
[----:B01----:R-:W-:Y:S01]  /*0cd0*/  ENDCOLLECTIVE ;  /* 0x000000000000791b */ /* 0x003fe20003800000 */
.L_x_1123:
[----:B------:R-:W-:Y:S01]  /*0ce0*/  HFMA2.MMA R19, -RZ, RZ, 0, 9.5367431640625e-07 ;  /* 0x00000010ff137435 */ /* 0x000fe200000001ff */
[----:B------:R-:W-:-:S05]  /*0cf0*/  MOV R10, R18 ;  /* 0x00000012000a7202 */ /* 0x000fca0000000f00 */
[----:B------:R-:W-:-:S05]  /*0d00*/  FADD.FTZ R10, R13, R10 ;  /* 0x0000000a0d0a7221 */ /* 0x000fca0000010000 */
[----:B------:R-:W-:-:S07]  /*0d10*/  MOV R20, R10 ;  /* 0x0000000a00147202 */ /* 0x000fce0000000f00 */
[----:B------:R-:W-:Y:S05]  /*0d20*/  WARPSYNC.COLLECTIVE R17, `(.L_x_1124) ;  /* 0x0000000011087348 */ /* 0x000fea0003c00000 */
[----:B------:R0:W1:Y:S02]  /*0d30*/  SHFL.BFLY P2, R18, R20, R19, R22 ;  /* 0x0c00001314127389 */ /* 0x0000640000040016 */
[----:B01----:R-:W-:Y:S01]  /*0d40*/  ENDCOLLECTIVE ;  /* 0x000000000000791b */ /* 0x003fe20003800000 */
.L_x_1124:
[----:B------:R-:W-:Y:S01]  /*0d50*/  HFMA2.MMA R19, -RZ, RZ, 0, 5.9604644775390625e-08 ;  /* 0x00000001ff137435 */ /* 0x000fe200000001ff */
[----:B------:R-:W-:Y:S01]  /*0d60*/  MOV R20, R9 ;  /* 0x0000000900147202 */ /* 0x000fe20000000f00 */
[----:B------:R-:W-:-:S09]  /*0d70*/  IMAD.MOV.U32 R11, RZ, RZ, R18 ;  /* 0x000000ffff0b7224 */ /* 0x000fd200078e0012 */
[----:B------:R-:W-:Y:S05]  /*0d80*/  WARPSYNC.COLLECTIVE R17, `(.L_x_1125) ;  /* 0x0000000011087348 */ /* 0x000fea0003c00000 */
[----:B------:R0:W1:Y:S02]  /*0d90*/  SHFL.BFLY P2, R18, R20, R19, R22 ;  /* 0x0c00001314127389 */ /* 0x0000640000040016 */
[----:B01----:R-:W-:Y:S01]  /*0da0*/  ENDCOLLECTIVE ;  /* 0x000000000000791b */ /* 0x003fe20003800000 */
.L_x_1125:
[----:B------:R-:W-:Y:S01]  /*0db0*/  HFMA2.MMA R19, -RZ, RZ, 0, 1.1920928955078125e-07 ;  /* 0x00000002ff137435 */ /* 0x000fe200000001ff */
[----:B------:R-:W-:-:S05]  /*0dc0*/  MOV R12, R18 ;  /* 0x00000012000c7202 */ /* 0x000fca0000000f00 */
[----:B------:R-:W-:-:S04]  /*0dd0*/  FADD.FTZ R14, R9, R12 ;  /* 0x0000000c090e7221 */ /* 0x000fc80000010000 */
[----:B------:R-:W-:-:S07]  /*0de0*/  IMAD.MOV.U32 R20, RZ, RZ, R14 ;  /* 0x000000ffff147224 */ /* 0x000fce00078e000e */
[----:B------:R-:W-:Y:S05]  /*0df0*/  WARPSYNC.COLLECTIVE R17, `(.L_x_1126) ;  /* 0x0000000011087348 */ /* 0x000fea0003c00000 */
[----:B------:R0:W1:Y:S02]  /*0e00*/  SHFL.BFLY P2, R18, R20, R19, R22 ;  /* 0x0c00001314127389 */ /* 0x0000640000040016 */
[----:B01----:R-:W-:Y:S01]  /*0e10*/  ENDCOLLECTIVE ;  /* 0x000000000000791b */ /* 0x003fe20003800000 */
.L_x_1126:
[----:B------:R-:W-:Y:S01]  /*0e20*/  IMAD.MOV.U32 R19, RZ, RZ, 0x4 ;  /* 0x00000004ff137424 */ /* 0x000fe200078e00ff */
[----:B------:R-:W-:-:S05]  /*0e30*/  MOV R13, R18 ;  /* 0x00000012000d7202 */ /* 0x000fca0000000f00 */
[----:B------:R-:W-:-:S05]  /*0e40*/  FADD.FTZ R15, R14, R13 ;  /* 0x0000000d0e0f7221 */ /* 0x000fca0000010000 */
[----:B------:R-:W-:-:S07]  /*0e50*/  MOV R20, R15 ;  /* 0x0000000f00147202 */ /* 0x000fce0000000f00 */
[----:B------:R-:W-:Y:S05]  /*0e60*/  WARPSYNC.COLLECTIVE R17, `(.L_x_1127) ;  /* 0x0000000011087348 */ /* 0x000fea0003c00000 */
[----:B------:R0:W1:Y:S02]  /*0e70*/  SHFL.BFLY P2, R18, R20, R19, R22 ;  /* 0x0c00001314127389 */ /* 0x0000640000040016 */
[----:B01----:R-:W-:Y:S01]  /*0e80*/  ENDCOLLECTIVE ;  /* 0x000000000000791b */ /* 0x003fe20003800000 */
.L_x_1127:
[----:B------:R-:W-:Y:S01]  /*0e90*/  HFMA2.MMA R19, -RZ, RZ, 0, 4.76837158203125e-07 ;  /* 0x00000008ff137435 */ /* 0x000fe200000001ff */
[----:B------:R-:W-:-:S05]  /*0ea0*/  MOV R16, R18 ;  /* 0x0000001200107202 */ /* 0x000fca0000000f00 */
[----:B------:R-:W-:-:S05]  /*0eb0*/  FADD.FTZ R16, R15, R16 ;  /* 0x000000100f107221 */ /* 0x000fca0000010000 */
[----:B------:R-:W-:-:S07]  /*0ec0*/  MOV R20, R16 ;  /* 0x0000001000147202 */ /* 0x000fce0000000f00 */
[----:B------:R-:W-:Y:S05]  /*0ed0*/  WARPSYNC.COLLECTIVE R17, `(.L_x_1128) ;  /* 0x0000000011087348 */ /* 0x000fea0003c00000 */
[----:B------:R0:W1:Y:S02]  /*0ee0*/  SHFL.BFLY P2, R18, R20, R19, R22 ;  /* 0x0c00001314127389 */ /* 0x0000640000040016 */
[----:B01----:R-:W-:Y:S01]  /*0ef0*/  ENDCOLLECTIVE ;  /* 0x000000000000791b */ /* 0x003fe20003800000 */
.L_x_1128:
[----:B------:R-:W-:Y:S01]  /*0f00*/  HFMA2.MMA R19, -RZ, RZ, 0, 9.5367431640625e-07 ;  /* 0x00000010ff137435 */ /* 0x000fe200000001ff */
[----:B------:R-:W-:-:S04]  /*0f10*/  IMAD.MOV.U32 R9, RZ, RZ, R18 ;  /* 0x000000ffff097224 */ /* 0x000fc800078e0012 */
[----:B------:R-:W-:-:S05]  /*0f20*/  FADD.FTZ R9, R16, R9 ;  /* 0x0000000910097221 */ /* 0x000fca0000010000 */
[----:B------:R-:W-:-:S07]  /*0f30*/  MOV R20, R9 ;  /* 0x0000000900147202 */ /* 0x000fce0000000f00 */
[----:B------:R-:W-:Y:S05]  /*0f40*/  WARPSYNC.COLLECTIVE R17, `(.L_x_1129) ;  /* 0x0000000011087348 */ /* 0x000fea0003c00000 */
[----:B------:R0:W1:Y:S02]  /*0f50*/  SHFL.BFLY P2, R18, R20, R19, R22 ;  /* 0x0c00001314127389 */ /* 0x0000640000040016 */
[----:B01----:R-:W-:Y:S01]  /*0f60*/  ENDCOLLECTIVE ;  /* 0x000000000000791b */ /* 0x003fe20003800000 */
.L_x_1129:
[----:B------:R-:W-:Y:S01]  /*0f70*/  MOV R14, R18 ;  /* 0x00000012000e7202 */ /* 0x000fe20000000f00 */
[----:B------:R-:W-:Y:S06]  /*0f80*/  BRA `(.L_x_1130) ;  /* 0xfffffff8007c7947 */ /* 0x000fec000383ffff */
.L_x_1131:
        /* <DEDUP_REMOVED lines=15> */
.L_x_5426:


//--------------------- .text._ZN10layer_norm13ln_bwd_kernelINS_13Kernel_traitsI13__nv_bfloat16S2_S2_fjLj25600ELj5ELj1ELj4ELj16ENS_18Kernel_traits_baseILj25600ES2_S2_S2_fjLj128EEEEEEEvNS_9BwdParamsE --------------------------
	.section	.text._ZN10layer_norm13ln_bwd_kernelINS_13Kernel_traitsI13__nv_bfloat16S2_S2_fjLj25600ELj5ELj1ELj4ELj16ENS_18Kernel_traits_baseILj25600ES2_S2_S2_fjLj128EEEEEEEvNS_9BwdParamsE,"ax",@progbits
	.align	128
        .global         _ZN10layer_norm13ln_bwd_kernelINS_13Kernel_traitsI13__nv_bfloat16S2_S2_fjLj25600ELj5ELj1ELj4ELj16ENS_18Kernel_traits_baseILj25600ES2_S2_S2_fjLj128EEEEEEEvNS_9BwdParamsE
        .type           _ZN10layer_norm13ln_bwd_kernelINS_13Kernel_traitsI13__nv_bfloat16S2_S2_fjLj25600ELj5ELj1ELj4ELj16ENS_18Kernel_traits_baseILj25600ES2_S2_S2_fjLj128EEEEEEEvNS_9BwdParamsE,@function
        .size           _ZN10layer_norm13ln_bwd_kernelINS_13Kernel_traitsI13__nv_bfloat16S2_S2_fjLj25600ELj5ELj1ELj4ELj16ENS_18Kernel_traits_baseILj25600ES2_S2_S2_fjLj128EEEEEEEvNS_9BwdParamsE,(.L_x_5427 - _ZN10layer_norm13ln_bwd_kernelINS_13Kernel_traitsI13__nv_bfloat16S2_S2_fjLj25600ELj5ELj1ELj4ELj16ENS_18Kernel_traits_baseILj25600ES2_S2_S2_fjLj128EEEEEEEvNS_9BwdParamsE)
        .other          _ZN10layer_norm13ln_bwd_kernelINS_13Kernel_traitsI13__nv_bfloat16S2_S2_fjLj25600ELj5ELj1ELj4ELj16ENS_18Kernel_traits_baseILj25600ES2_S2_S2_fjLj128EEEEEEEvNS_9BwdParamsE,@"STO_CUDA_ENTRY STV_DEFAULT"
_ZN10layer_norm13ln_bwd_kernelINS_13Kernel_traitsI13__nv_bfloat16S2_S2_fjLj25600ELj5ELj1ELj4ELj16ENS_18Kernel_traits_baseILj25600ES2_S2_S2_fjLj128EEEEEEEvNS_9BwdParamsE:
.text._ZN10layer_norm13ln_bwd_kernelINS_13Kernel_traitsI13__nv_bfloat16S2_S2_fjLj25600ELj5ELj1ELj4ELj16ENS_18Kernel_traits_baseILj25600ES2_S2_S2_fjLj128EEEEEEEvNS_9BwdParamsE:
        /* <DEDUP_REMOVED lines=10> */
[----:B0-----:R-:W-:-:S07]  /*00a0*/  IMAD.WIDE.U32 R2, R5, -0x33333333, RZ ;  /* 0xcccccccd05027825 */ /* 0x001fce00078e00ff */
[----:B------:R-:W0:Y:S01]  /*00b0*/  @P0 LDC.64 R40, c[0x0][0x248] ;  /* 0x00009200ff280b82 */ /* 0x000e220000000a00 */
[----:B------:R-:W-:Y:S02]  /*00c0*/  SHF.R.U32.HI R6, RZ, 0x2, R3 ;  /* 0x00000002ff067819 */ /* 0x000fe40000011603 */
[----:B-1----:R-:W-:-:S03]  /*00d0*/  LOP3.LUT R4, R7, 0x1f, RZ, 0xc0, !PT ;  /* 0x0000001f07047812 */ /* 0x002fc600078ec0ff */
[----:B------:R-:W-:Y:S02]  /*00e0*/  IMAD R5, R6, -0x5, R5 ;  /* 0xfffffffb06057824 */ /* 0x000fe400078e0205 */
[----:B------:R-:W1:Y:S03]  /*00f0*/  @P0 LDC.64 R24, c[0x0][0x248] ;  /* 0x00009200ff180b82 */ /* 0x000e660000000a00 */
[----:B------:R-:W-:-:S04]  /*0100*/  SHF.L.U32 R3, R5, 0x7, RZ ;  /* 0x0000000705037819 */ /* 0x000fc800000006ff */
[----:B------:R-:W-:Y:S01]  /*0110*/  LOP3.LUT R0, R3, 0xffffff80, R4, 0xe2, !PT ;  /* 0xffffff8003007812 */ /* 0x000fe200078ee204 */
[----:B------:R-:W4:Y:S03]  /*0120*/  @P0 LDC.64 R26, c[0x0][0x248] ;  /* 0x00009200ff1a0b82 */ /* 0x000f260000000a00 */
[----:B------:R-:W-:-:S04]  /*0130*/  LOP3.LUT R3, R0, 0x60, R7, 0xf8, !PT ;  /* 0x0000006000037812 */ /* 0x000fc800078ef807 */
[C---:B------:R-:W-:Y:S02]  /*0140*/  @P0 IADD3 R29, R3.reuse, 0x280, RZ ;  /* 0x00000280031d0810 */ /* 0x040fe40007ffe0ff */
[----:B------:R-:W-:-:S03]  /*0150*/  @P0 IADD3 R31, R3, 0x500, RZ ;  /* 0x00000500031f0810 */ /* 0x000fc60007ffe0ff */
[----:B--2---:R-:W-:Y:S01]  /*0160*/  @P0 IMAD.WIDE.U32 R20, R29, 0x10, R20 ;  /* 0x000000101d140825 */ /* 0x004fe200078e0014 */
[----:B------:R-:W-:-:S03]  /*0170*/  @P0 IADD3 R29, R3, 0x780, RZ ;  /* 0x00000780031d0810 */ /* 0x000fc60007ffe0ff */
[----:B---3--:R-:W-:Y:S01]  /*0180*/  @P0 IMAD.WIDE.U32 R22, R31, 0x10, R22 ;  /* 0x000000101f160825 */ /* 0x008fe200078e0016 */
[C---:B------:R-:W-:Y:S01]  /*0190*/  @P0 IADD3 R31, R3.reuse, 0xa00, RZ ;  /* 0x00000a00031f0810 */ /* 0x040fe20007ffe0ff */
[----:B------:R-:W2:Y:S01]  /*01a0*/  @P0 LDG.E.128 R32, desc[UR6][R20.64] ;  /* 0x0000000614200981 */ /* 0x000ea2000c1e1d00 */
[----:B0-----:R-:W-:Y:S01]  /*01b0*/  @P0 LEA R28, P1, R3, R40, 0x4 ;  /* 0x00000028031c0211 */ /* 0x001fe200078220ff */
[----:B-1----:R-:W-:Y:S02]  /*01c0*/  @P0 IMAD.WIDE.U32 R24, R29, 0x10, R24 ;  /* 0x000000101d180825 */ /* 0x002fe400078e0018 */
[----:B------:R0:W3:Y:S01]  /*01d0*/  @P0 LDG.E.128 R16, desc[UR6][R22.64] ;  /* 0x0000000616100981 */ /* 0x0000e2000c1e1d00 */
[----:B------:R-:W-:Y:S01]  /*01e0*/  @P0 LEA.HI.X R29, R3, R41, RZ, 0x4, P1 ;  /* 0x00000029031d0211 */ /* 0x000fe200008f24ff */
[----:B----4-:R-:W-:Y:S02]  /*01f0*/  @P0 IMAD.WIDE.U32 R26, R31, 0x10, R26 ;  /* 0x000000101f1a0825 */ /* 0x010fe400078e001a */
[----:B------:R-:W4:Y:S04]  /*0200*/  @P0 LDG.E.128 R12, desc[UR6][R24.64] ;  /* 0x00000006180c0981 */ /* 0x000f28000c1e1d00 */
[----:B------:R1:W5:Y:S04]  /*0210*/  @P0 LDG.E.128 R8, desc[UR6][R26.64] ;  /* 0x000000061a080981 */ /* 0x000368000c1e1d00 */
[----:B------:R1:W5:Y:S01]  /*0220*/  @P0 LDG.E.128 R36, desc[UR6][R28.64] ;  /* 0x000000061c240981 */ /* 0x000362000c1e1d00 */
[----:B------:R-:W-:-:S02]  /*0230*/  LEA.HI R2, R7, R6, RZ, 0x19 ;  /* 0x0000000607027211 */ /* 0x000fc400078fc8ff */
        /* <DEDUP_REMOVED lines=27> */
[----:B-1----:R-:W-:Y:S02]  /*03f0*/  CS2R R26, SRZ ;  /* 0x00000000001a7805 */ /* 0x002fe4000001ff00 */
        /* <DEDUP_REMOVED lines=13> */
[----:B--2---:R-:W-:-:S02]  /*04d0*/  @P0 PRMT R145, R32, 0x7632, R145 ;  /* 0x0000763220910816 */ /* 0x004fc40000000091 */
[----:B------:R-:W-:Y:S02]  /*04e0*/  @P0 PRMT R144, R33, 0x7632, R144 ;  /* 0x0000763221900816 */ /* 0x000fe40000000090 */
[----:B------:R-:W-:Y:S02]  /*04f0*/  @P0 PRMT R143, R34, 0x7632, R143 ;  /* 0x00007632228f0816 */ /* 0x000fe4000000008f */
[----:B------:R-:W-:Y:S02]  /*0500*/  @P0 PRMT R142, R35, 0x7632, R142 ;  /* 0x00007632238e0816 */ /* 0x000fe4000000008e */
[----:B---3--:R-:W-:Y:S02]  /*0510*/  @P0 PRMT R141, R16, 0x7632, R141 ;  /* 0x00007632108d0816 */ /* 0x008fe4000000008d */
[----:B------:R-:W-:Y:S02]  /*0520*/  @P0 PRMT R140, R17, 0x7632, R140 ;  /* 0x00007632118c0816 */ /* 0x000fe4000000008c */
[----:B------:R-:W-:-:S02]  /*0530*/  @P0 PRMT R139, R18, 0x7632, R139 ;  /* 0x00007632128b0816 */ /* 0x000fc4000000008b */
[----:B------:R-:W-:Y:S02]  /*0540*/  @P0 PRMT R138, R19, 0x7632, R138 ;  /* 0x00007632138a0816 */ /* 0x000fe4000000008a */
[----:B----4-:R-:W-:Y:S02]  /*0550*/  @P0 PRMT R137, R12, 0x7632, R137 ;  /* 0x000076320c890816 */ /* 0x010fe40000000089 */
[----:B------:R-:W-:Y:S02]  /*0560*/  @P0 PRMT R136, R13, 0x7632, R136 ;  /* 0x000076320d880816 */ /* 0x000fe40000000088 */
[----:B------:R-:W-:Y:S02]  /*0570*/  @P0 PRMT R135, R14, 0x7632, R135 ;  /* 0x000076320e870816 */ /* 0x000fe40000000087 */
[----:B------:R-:W-:Y:S02]  /*0580*/  @P0 PRMT R134, R15, 0x7632, R134 ;  /* 0x000076320f860816 */ /* 0x000fe40000000086 */
[----:B-----5:R-:W-:-:S02]  /*0590*/  @P0 PRMT R133, R8, 0x7632, R133 ;  /* 0x0000763208850816 */ /* 0x020fc40000000085 */
        /* <DEDUP_REMOVED lines=93> */
[----:B------:R-:W-:Y:S02]  /*0b70*/  CS2R R48, SRZ ;  /* 0x0000000000307805 */ /* 0x000fe4000001ff00 */
[----:B------:R-:W-:-:S02]  /*0b80*/  CS2R R50, SRZ ;  /* 0x0000000000327805 */ /* 0x000fc4000001ff00 */
[----:B------:R-:W-:Y:S02]  /*0b90*/  CS2R R52, SRZ ;  /* 0x0000000000347805 */ /* 0x000fe4000001ff00 */
[----:B------:R-:W-:Y:S02]  /*0ba0*/  CS2R R54, SRZ ;  /* 0x0000000000367805 */ /* 0x000fe4000001ff00 */
[----:B------:R-:W-:-:S07]  /*0bb0*/  MOV R128, R2 ;  /* 0x0000000200807202 */ /* 0x000fce0000000f00 */
.L_x_1138:
[----:B------:R-:W-:Y:S01]  /*0bc0*/  ULDC.64 UR4, c[0x0][0x228] ;  /* 0x00008a0000047ab9 */ /* 0x000fe20000000a00 */
[----:B0-----:R-:W-:Y:S01]  /*0bd0*/  IMAD R170, R128, 0xc80, R3 ;  /* 0x00000c8080aa7824 */ /* 0x001fe200078e0203 */
[----:B------:R-:W-:-:S04]  /*0be0*/  ISETP.NE.U32.AND P0, PT, RZ, UR4, PT ;  /* 0x00000004ff007c0c */ /* 0x000fc8000bf05070 */
[----:B------:R-:W-:-:S13]  /*0bf0*/  ISETP.NE.AND.EX P0, PT, RZ, UR5, PT, P0 ;  /* 0x00000005ff007c0c */ /* 0x000fda000bf05300 */
[----:B------:R-:W0:Y:S08]  /*0c00*/  @P0 LDC.64 R76, c[0x0][0x228] ;  /* 0x00008a00ff4c0b82 */ /* 0x000e300000000a00 */
[----:B------:R-:W1:Y:S01]  /*0c10*/  @P0 LDC.64 R82, c[0x0][0x228] ;  /* 0x00008a00ff520b82 */ /* 0x000e620000000a00 */
[----:B------:R-:W-:-:S07]  /*0c20*/  IADD3 R172, R170, 0x500, RZ ;  /* 0x00000500aaac7810 */ /* 0x000fce0007ffe0ff */
[----:B------:R-:W2:Y:S01]  /*0c30*/  @P0 LDC.64 R80, c[0x0][0x228] ;  /* 0x00008a00ff500b82 */ /* 0x000ea20000000a00 */
[C---:B0-----:R-:W-:Y:S01]  /*0c40*/  @P0 IMAD.WIDE.U32 R76, R170.reuse, 0x10, R76 ;  /* 0x00000010aa4c0825 */ /* 0x041fe200078e004c */
[----:B------:R-:W-:-:S06]  /*0c50*/  IADD3 R171, R170, 0x280, RZ ;  /* 0x00000280aaab7810 */ /* 0x000fcc0007ffe0ff */
[----:B------:R-:W0:Y:S01]  /*0c60*/  @!P0 LDC.64 R176, c[0x0][0x220] ;  /* 0x00008800ffb08b82 */ /* 0x000e220000000a00 */
[----:B------:R-:W3:Y:S01]  /*0c70*/  @P0 LDG.E.128 R76, desc[UR6][R76.64] ;  /* 0x000000064c4c0981 */ /* 0x000ee2000c1e1d00 */
[----:B-1----:R-:W-:Y:S01]  /*0c80*/  @P0 IMAD.WIDE.U32 R88, R172, 0x10, R82 ;  /* 0x00000010ac580825 */ /* 0x002fe200078e0052 */
[----:B------:R-:W-:-:S05]  /*0c90*/  IADD3 R173, R170, 0x780, RZ ;  /* 0x00000780aaad7810 */ /* 0x000fca0007ffe0ff */
[----:B------:R-:W1:Y:S01]  /*0ca0*/  @!P0 LDC.64 R178, c[0x0][0x220] ;  /* 0x00008800ffb28b82 */ /* 0x000e620000000a00 */
[----:B------:R-:W4:Y:S01]  /*0cb0*/  @P0 LDG.E.128 R88, desc[UR6][R88.64] ;  /* 0x0000000658580981 */ /* 0x000f22000c1e1d00 */
[----:B--2---:R-:W-:-:S06]  /*0cc0*/  @P0 IMAD.WIDE.U32 R84, R171, 0x10, R80 ;  /* 0x00000010ab540825 */ /* 0x004fcc00078e0050 */
[----:B------:R-:W2:Y:S01]  /*0cd0*/  @P0 LDC.64 R80, c[0x0][0x228] ;  /* 0x00008a00ff500b82 */ /* 0x000ea20000000a00 */
[----:B------:R-:W4:Y:S01]  /*0ce0*/  @P0 LDG.E.128 R84, desc[UR6][R84.64] ;  /* 0x0000000654540981 */ /* 0x000f22000c1e1d00 */
[----:B------:R-:W-:Y:S02]  /*0cf0*/  IADD3 R174, R170, 0xa00, RZ ;  /* 0x00000a00aaae7810 */ /* 0x000fe40007ffe0ff */
[----:B------:R-:W-:-:S04]  /*0d00*/  @P0 MOV R226, RZ ;  /* 0x000000ff00e20202 */ /* 0x000fc80000000f00 */
[----:B------:R-:W1:Y:S01]  /*0d10*/  @!P0 LDC.64 R180, c[0x0][0x220] ;  /* 0x00008800ffb48b82 */ /* 0x000e620000000a00 */
[----:B--2---:R-:W-:-:S07]  /*0d20*/  @P0 IMAD.WIDE.U32 R92, R173, 0x10, R80 ;  /* 0x00000010ad5c0825 */ /* 0x004fce00078e0050 */
[----:B------:R-:W2:Y:S01]  /*0d30*/  @P0 LDC.64 R80, c[0x0][0x228] ;  /* 0x00008a00ff500b82 */ /* 0x000ea20000000a00 */
[----:B------:R-:W4:Y:S01]  /*0d40*/  @P0 LDG.E.128 R92, desc[UR6][R92.64] ;  /* 0x000000065c5c0981 */ /* 0x000f22000c1e1d00 */
[----:B--2---:R-:W-:-:S06]  /*0d50*/  @P0 IMAD.WIDE.U32 R80, R174, 0x10, R80 ;  /* 0x00000010ae500825 */ /* 0x004fcc00078e0050 */
[----:B------:R-:W2:Y:S01]  /*0d60*/  @P0 LDG.E.128 R80, desc[UR6][R80.64] ;  /* 0x0000000650500981 */ /* 0x000ea2000c1e1d00 */
[----:B0-----:R-:W-:Y:S02]  /*0d70*/  @!P0 IMAD.WIDE.U32 R182, R170, 0x10, R176 ;  /* 0x00000010aab68825 */ /* 0x001fe400078e00b0 */
[----:B------:R-:W0:Y:S02]  /*0d80*/  @!P0 LDC.64 R176, c[0x0][0x220] ;  /* 0x00008800ffb08b82 */ /* 0x000e240000000a00 */
[----:B-1----:R-:W-:-:S06]  /*0d90*/  @!P0 IMAD.WIDE.U32 R186, R171, 0x10, R178 ;  /* 0x00000010abba8825 */ /* 0x002fcc00078e00b2 */
[----:B------:R-:W1:Y:S01]  /*0da0*/  @!P0 LDC.64 R178, c[0x0][0x230] ;  /* 0x00008c00ffb28b82 */ /* 0x000e620000000a00 */
[----:B0-----:R-:W-:-:S07]  /*0db0*/  @!P0 IMAD.WIDE.U32 R184, R172, 0x10, R176 ;  /* 0x00000010acb88825 */ /* 0x001fce00078e00b0 */
[----:B------:R-:W0:Y:S01]  /*0dc0*/  LDC.64 R176, c[0x0][0x238] ;  /* 0x00008e00ffb07b82 */ /* 0x000e220000000a00 */
[----:B-1----:R-:W-:-:S05]  /*0dd0*/  @!P0 IMAD.WIDE R178, R128, 0x4, R178 ;  /* 0x0000000480b28825 */ /* 0x002fca00078e02b2 */
[----:B------:R-:W2:Y:S01]  /*0de0*/  @!P0 LDG.E R226, desc[UR6][R178.64] ;  /* 0x00000006b2e28981 */ /* 0x000ea2000c1e1900 */
[----:B------:R-:W-:-:S03]  /*0df0*/  @!P0 IMAD.WIDE.U32 R180, R173, 0x10, R180 ;  /* 0x00000010adb48825 */ /* 0x000fc600078e00b4 */
[----:B------:R0:W3:Y:S04]  /*0e00*/  @!P0 LDG.E.128 R76, desc[UR6][R182.64] ;  /* 0x00000006b64c8981 */ /* 0x0000e8000c1e1d00 */
[----:B------:R-:W4:Y:S01]  /*0e10*/  @!P0 LDG.E.128 R88, desc[UR6][R184.64] ;  /* 0x00000006b8588981 */ /* 0x000f22000c1e1d00 */
[----:B0-----:R-:W-:Y:S02]  /*0e20*/  IMAD.WIDE R182, R128, 0x4, R176 ;  /* 0x0000000480b67825 */ /* 0x001fe400078e02b0 */
[----:B------:R-:W0:Y:S03]  /*0e30*/  @!P0 LDC.64 R176, c[0x0][0x220] ;  /* 0x00008800ffb08b82 */ /* 0x000e260000000a00 */
[----:B------:R-:W2:Y:S04]  /*0e40*/  LDG.E R175, desc[UR6][R182.64] ;  /* 0x00000006b6af7981 */ /* 0x000ea8000c1e1900 */
[----:B------:R-:W2:Y:S04]  /*0e50*/  @!P0 LDG.E.128 R84, desc[UR6][R186.64] ;  /* 0x00000006ba548981 */ /* 0x000ea8000c1e1d00 */
[----:B------:R-:W2:Y:S01]  /*0e60*/  @!P0 LDG.E.128 R92, desc[UR6][R180.64] ;  /* 0x00000006b45c8981 */ /* 0x000ea2000c1e1d00 */
[----:B0-----:R-:W-:-:S05]  /*0e70*/  @!P0 IMAD.WIDE.U32 R176, R174, 0x10, R176 ;  /* 0x00000010aeb08825 */ /* 0x001fca00078e00b0 */
[----:B------:R0:W2:Y:S01]  /*0e80*/  @!P0 LDG.E.128 R80, desc[UR6][R176.64] ;  /* 0x00000006b0508981 */ /* 0x0000a2000c1e1d00 */
[----:B-----5:R-:W-:-:S04]  /*0e90*/  PRMT R233, R59, 0x7632, R233 ;  /* 0x000076323be97816 */ /* 0x020fc800000000e9 */
[----:B------:R-:W-:Y:S02]  /*0ea0*/  SHF.L.U32 R233, R233, 0x10, RZ ;  /* 0x00000010e9e97819 */ /* 0x000fe400000006ff */
[----:B------:R-:W-:Y:S02]  /*0eb0*/  SHF.L.U32 R217, R66, 0x10, RZ ;  /* 0x0000001042d97819 */ /* 0x000fe400000006ff */
[----:B------:R-:W1:Y:S01]  /*0ec0*/  @P0 MUFU.RCP R195, R233 ;  /* 0x000000e900c30308 */ /* 0x000e620000001000 */
[----:B------:R-:W-:Y:S02]  /*0ed0*/  SHF.L.U32 R0, R56, 0x10, RZ ;  /* 0x0000001038007819 */ /* 0x000fe400000006ff */
[----:B------:R-:W-:-:S05]  /*0ee0*/  SHF.L.U32 R245, R58, 0x10, RZ ;  /* 0x000000103af57819 */ /* 0x000fca00000006ff */
[----:B------:R-:W0:Y:S08]  /*0ef0*/  @P0 MUFU.RCP R212, R217 ;  /* 0x000000d900d40308 */ /* 0x000e300000001000 */
[----:B------:R-:W2:Y:S08]  /*0f00*/  @P0 MUFU.RCP R181, R0 ;  /* 0x0000000000b50308 */ /* 0x000eb00000001000 */
[----:B------:R-:W2:Y:S01]  /*0f10*/  @P0 MUFU.RCP R189, R245 ;  /* 0x000000f500bd0308 */ /* 0x000ea20000001000 */
[----:B------:R-:W-:-:S02]  /*0f20*/  SHF.L.U32 R201, R60, 0x10, RZ ;  /* 0x000000103cc97819 */ /* 0x000fc400000006ff */
[----:B------:R-:W-:-:S05]  /*0f30*/  SHF.L.U32 R207, R62, 0x10, RZ ;  /* 0x000000103ecf7819 */ /* 0x000fca00000006ff */
[----:B------:R-:W2:Y:S08]  /*0f40*/  @P0 MUFU.RCP R199, R201 ;  /* 0x000000c900c70308 */ /* 0x000eb00000001000 */
[----:B------:R-:W2:Y:S01]  /*0f50*/  @P0 MUFU.RCP R225, R207 ;  /* 0x000000cf00e10308 */ /* 0x000ea20000001000 */
[----:B------:R-:W-:Y:S02]  /*0f60*/  SHF.L.U32 R213, R59, 0x10, RZ ;  /* 0x000000103bd57819 */ /* 0x000fe400000006ff */
[----:B------:R-:W-:-:S02]  /*0f70*/  SHF.L.U32 R205, R63, 0x10, RZ ;  /* 0x000000103fcd7819 */ /* 0x000fc400000006ff */
[----:B------:R-:W-:-:S03]  /*0f80*/  SHF.L.U32 R219, R67, 0x10, RZ ;  /* 0x0000001043db7819 */ /* 0x000fc600000006ff */
[----:B------:R-:W2:Y:S08]  /*0f90*/  @P0 MUFU.RCP R193, R213 ;  /* 0x000000d500c10308 */ /* 0x000eb00000001000 */
[----:B------:R-:W2:Y:S01]  /*0fa0*/  @P0 MUFU.RCP R227, R205 ;  /* 0x000000cd00e30308 */ /* 0x000ea20000001000 */
[----:B------:R-:W-:-:S07]  /*0fb0*/  PRMT R211, R56, 0x7632, R211 ;  /* 0x0000763238d37816 */ /* 0x000fce00000000d3 */
[----:B------:R-:W2:Y:S01]  /*0fc0*/  @P0 MUFU.RCP R214, R219 ;  /* 0x000000db00d60308 */ /* 0x000ea20000001000 */
[----:B------:R-:W-:Y:S02]  /*0fd0*/  SHF.L.U32 R211, R211, 0x10, RZ ;  /* 0x00000010d3d37819 */ /* 0x000fe400000006ff */
[----:B------:R-:W-:-:S05]  /*0fe0*/  SHF.L.U32 R209, R61, 0x10, RZ ;  /* 0x000000103dd17819 */ /* 0x000fca00000006ff */
[----:B------:R-:W2:Y:S01]  /*0ff0*/  @P0 MUFU.RCP R185, R211 ;  /* 0x000000d300b90308 */ /* 0x000ea20000001000 */
[----:B------:R-:W-:Y:S02]  /*1000*/  SHF.L.U32 R203, R64, 0x10, RZ ;  /* 0x0000001040cb7819 */ /* 0x000fe400000006ff */
[----:B---3--:R-:W-:-:S04]  /*1010*/  PRMT R239, R79, 0x7632, R239 ;  /* 0x000076324fef7816 */ /* 0x008fc800000000ef */
[----:B------:R-:W-:Y:S02]  /*1020*/  SHF.L.U32 R239, R239, 0x10, RZ ;  /* 0x00000010efef7819 */ /* 0x000fe400000006ff */
[----:B----4-:R-:W-:-:S03]  /*1030*/  SHF.L.U32 R208, R90, 0x10, RZ ;  /* 0x000000105ad07819 */ /* 0x010fc600000006ff */
[----:B------:R-:W-:Y:S01]  /*1040*/  @P0 FADD.FTZ R184, -R146, R239 ;  /* 0x000000ef92b80221 */ /* 0x000fe20000010100 */
[C---:B------:R-:W-:Y:S02]  /*1050*/  SHF.L.U32 R179, R76.reuse, 0x10, RZ ;  /* 0x000000104cb37819 */ /* 0x040fe400000006ff */
[----:B------:R-:W-:Y:S01]  /*1060*/  PRMT R202, R76, 0x7632, R202 ;  /* 0x000076324cca7816 */ /* 0x000fe200000000ca */
[----:B-1----:R-:W-:Y:S01]  /*1070*/  @P0 FMUL.FTZ R184, R184, R195 ;  /* 0x000000c3b8b80220 */ /* 0x002fe20000410000 */
[----:B------:R-:W-:Y:S01]  /*1080*/  SHF.L.U32 R76, R78, 0x10, RZ ;  /* 0x000000104e4c7819 */ /* 0x000fe200000006ff */
[----:B------:R-:W-:Y:S01]  /*1090*/  @P0 FADD.FTZ R195, -R159, R208 ;  /* 0x000000d09fc30221 */ /* 0x000fe20000010100 */
[----:B0-----:R-:W-:Y:S01]  /*10a0*/  SHF.L.U32 R177, R77, 0x10, RZ ;  /* 0x000000104db17819 */ /* 0x001fe200000006ff */
[----:B------:R-:W-:Y:S01]  /*10b0*/  @P0 FADD.FTZ R198, -R169, R179 ;  /* 0x000000b3a9c60221 */ /* 0x000fe20000010100 */
[----:B------:R-:W-:Y:S01]  /*10c0*/  PRMT R241, R77, 0x7632, R241 ;  /* 0x000076324df17816 */ /* 0x000fe200000000f1 */
[----:B------:R-:W-:Y:S01]  /*10d0*/  @P0 FADD.FTZ R194, -R167, R76 ;  /* 0x0000004ca7c20221 */ /* 0x000fe20000010100 */
[----:B------:R-:W-:Y:S01]  /*10e0*/  @P0 FMUL.FTZ R195, R195, R212 ;  /* 0x000000d4c3c30220 */ /* 0x000fe20000410000 */
[----:B------:R-:W-:Y:S01]  /*10f0*/  SHF.L.U32 R77, R79, 0x10, RZ ;  /* 0x000000104f4d7819 */ /* 0x000fe200000006ff */
[--C-:B--2---:R-:W-:Y:S01]  /*1100*/  @!P0 FADD.FTZ R212, R179, -R226.reuse ;  /* 0x800000e2b3d48221 */ /* 0x104fe20000010000 */
[--C-:B------:R-:W-:Y:S01]  /*1110*/  @!P0 FADD.FTZ R76, R76, -R226.reuse ;  /* 0x800000e24c4c8221 */ /* 0x100fe20000010000 */
[----:B------:R-:W-:Y:S01]  /*1120*/  @P0 FMUL.FTZ R198, R198, R181 ;  /* 0x000000b5c6c60220 */ /* 0x000fe20000410000 */
[----:B------:R-:W-:Y:S01]  /*1130*/  @P0 FMUL.FTZ R194, R194, R189 ;  /* 0x000000bdc2c20220 */ /* 0x000fe20000410000 */
[----:B------:R-:W-:Y:S01]  /*1140*/  @!P0 FMUL.FTZ R198, R175, R212 ;  /* 0x000000d4afc68220 */ /* 0x000fe20000410000 */
[----:B------:R-:W-:Y:S01]  /*1150*/  @P0 FADD.FTZ R192, -R166, R77 ;  /* 0x0000004da6c00221 */ /* 0x000fe20000010100 */
[----:B------:R-:W-:Y:S01]  /*1160*/  @!P0 FADD.FTZ R212, R77, -R226 ;  /* 0x800000e24dd48221 */ /* 0x000fe20000010000 */
[----:B------:R-:W-:-:S02]  /*1170*/  @!P0 FMUL.FTZ R194, R175, R76 ;  /* 0x0000004cafc28220 */ /* 0x000fc40000410000 */
[----:B------:R-:W0:Y:S01]  /*1180*/  LDC.64 R76, c[0x0][0x268] ;  /* 0x00009a00ff4c7b82 */ /* 0x000e220000000a00 */
[----:B------:R-:W-:Y:S02]  /*1190*/  PRMT R200, R78, 0x7632, R200 ;  /* 0x000076324ec87816 */ /* 0x000fe400000000c8 */
[----:B------:R-:W-:Y:S02]  /*11a0*/  SHF.L.U32 R210, R84, 0x10, RZ ;  /* 0x0000001054d27819 */ /* 0x000fe400000006ff */
[----:B------:R-:W-:Y:S02]  /*11b0*/  SHF.L.U32 R78, R86, 0x10, RZ ;  /* 0x00000010564e7819 */ /* 0x000fe400000006ff */
[----:B------:R-:W-:Y:S01]  /*11c0*/  SHF.L.U32 R79, R87, 0x10, RZ ;  /* 0x00000010574f7819 */ /* 0x000fe200000006ff */
[----:B------:R-:W-:Y:S01]  /*11d0*/  @P0 FADD.FTZ R182, -R165, R210 ;  /* 0x000000d2a5b60221 */ /* 0x000fe20000010100 */
[----:B------:R-:W-:Y:S01]  /*11e0*/  @!P0 FADD.FTZ R210, R210, -R226 ;  /* 0x800000e2d2d28221 */ /* 0x000fe20000010000 */
[----:B------:R-:W-:Y:S01]  /*11f0*/  @P0 FADD.FTZ R178, -R163, R78 ;  /* 0x0000004ea3b20221 */ /* 0x000fe20000010100 */
[--C-:B------:R-:W-:Y:S01]  /*1200*/  @!P0 FADD.FTZ R78, R78, -R226.reuse ;  /* 0x800000e24e4e8221 */ /* 0x100fe20000010000 */
[----:B------:R-:W-:Y:S01]  /*1210*/  @P0 FMUL.FTZ R182, R182, R199 ;  /* 0x000000c7b6b60220 */ /* 0x000fe20000410000 */
[----:B------:R-:W-:Y:S01]  /*1220*/  @!P0 FMUL.FTZ R182, R175, R210 ;  /* 0x000000d2afb68220 */ /* 0x000fe20000410000 */
[----:B------:R-:W-:Y:S01]  /*1230*/  @P0 FMUL.FTZ R178, R178, R225 ;  /* 0x000000e1b2b20220 */ /* 0x000fe20000410000 */
[----:B------:R-:W-:Y:S01]  /*1240*/  @P0 FADD.FTZ R176, -R162, R79 ;  /* 0x0000004fa2b00221 */ /* 0x000fe20000010100 */
[----:B------:R-:W-:Y:S01]  /*1250*/  @!P0 FADD.FTZ R210, R79, -R226 ;  /* 0x800000e24fd28221 */ /* 0x000fe20000010000 */
[----:B------:R-:W-:Y:S01]  /*1260*/  @!P0 FMUL.FTZ R178, R175, R78 ;  /* 0x0000004eafb28220 */ /* 0x000fe20000410000 */
[----:B0-----:R-:W-:-:S06]  /*1270*/  IMAD.WIDE.U32 R76, R170, 0x10, R76 ;  /* 0x00000010aa4c7825 */ /* 0x001fcc00078e004c */
[----:B------:R-:W2:Y:S01]  /*1280*/  LDG.E.128 R76, desc[UR6][R76.64] ;  /* 0x000000064c4c7981 */ /* 0x000ea2000c1e1d00 */
[----:B------:R-:W-:Y:S01]  /*1290*/  SHF.L.U32 R231, R91, 0x10, RZ ;  /* 0x000000105be77819 */ /* 0x000fe200000006ff */
[----:B------:R-:W-:Y:S01]  /*12a0*/  @P0 FMUL.FTZ R192, R192, R193 ;  /* 0x000000c1c0c00220 */ /* 0x000fe20000410000 */
[----:B------:R-:W-:Y:S01]  /*12b0*/  @P0 FMUL.FTZ R176, R176, R227 ;  /* 0x000000e3b0b00220 */ /* 0x000fe20000410000 */
[----:B------:R-:W-:Y:S02]  /*12c0*/  SHF.L.U32 R227, R71, 0x10, RZ ;  /* 0x0000001047e37819 */ /* 0x000fe400000006ff */
[----:B------:R-:W-:Y:S01]  /*12d0*/  @P0 FADD.FTZ R193, -R158, R231 ;  /* 0x000000e79ec10221 */ /* 0x000fe20000010100 */
[----:B------:R-:W-:-:S03]  /*12e0*/  SHF.L.U32 R252, R57, 0x10, RZ ;  /* 0x0000001039fc7819 */ /* 0x000fc600000006ff */
[----:B------:R-:W-:Y:S02]  /*12f0*/  @P0 FMUL.FTZ R193, R193, R214 ;  /* 0x000000d6c1c10220 */ /* 0x000fe40000410000 */
[----:B------:R-:W0:Y:S01]  /*1300*/  @P0 MUFU.RCP R214, R227 ;  /* 0x000000e300d60308 */ /* 0x000e220000001000 */
[----:B------:R-:W-:Y:S02]  /*1310*/  SHF.L.U32 R202, R202, 0x10, RZ ;  /* 0x00000010caca7819 */ /* 0x000fe400000006ff */
[----:B------:R-:W-:Y:S02]  /*1320*/  SHF.L.U32 R215, R65, 0x10, RZ ;  /* 0x0000001041d77819 */ /* 0x000fe400000006ff */
[----:B------:R-:W-:-:S03]  /*1330*/  PRMT R237, R57, 0x7632, R237 ;  /* 0x0000763239ed7816 */ /* 0x000fc600000000ed */
[----:B------:R-:W1:Y:S01]  /*1340*/  @P0 MUFU.RCP R223, R209 ;  /* 0x000000d100df0308 */ /* 0x000e620000001000 */
[----:B------:R-:W-:Y:S01]  /*1350*/  PRMT R235, R58, 0x7632, R235 ;  /* 0x000076323aeb7816 */ /* 0x000fe200000000eb */
[----:B------:R-:W-:Y:S01]  /*1360*/  @P0 FADD.FTZ R190, -R149, R202 ;  /* 0x000000ca95be0221 */ /* 0x000fe20000010100 */
[----:B------:R-:W-:-:S05]  /*1370*/  SHF.L.U32 R243, R95, 0x10, RZ ;  /* 0x000000105ff37819 */ /* 0x000fca00000006ff */
[----:B------:R-:W3:Y:S01]  /*1380*/  @P0 MUFU.RCP R204, R203 ;  /* 0x000000cb00cc0308 */ /* 0x000ee20000001000 */
[----:B------:R-:W-:-:S07]  /*1390*/  SHF.L.U32 R237, R237, 0x10, RZ ;  /* 0x00000010eded7819 */ /* 0x000fce00000006ff */
[----:B------:R-:W4:Y:S01]  /*13a0*/  @P0 MUFU.RCP R183, R252 ;  /* 0x000000fc00b70308 */ /* 0x000f220000001000 */
[----:B------:R-:W-:Y:S01]  /*13b0*/  SHF.L.U32 R235, R235, 0x10, RZ ;  /* 0x00000010ebeb7819 */ /* 0x000fe200000006ff */
[----:B------:R-:W-:Y:S01]  /*13c0*/  @P0 FMUL.FTZ R190, R190, R185 ;  /* 0x000000b9bebe0220 */ /* 0x000fe20000410000 */
[----:B------:R-:W-:Y:S01]  /*13d0*/  SHF.L.U32 R247, R85, 0x10, RZ ;  /* 0x0000001055f77819 */ /* 0x000fe200000006ff */
[----:B------:R-:W-:Y:S01]  /*13e0*/  @P0 FADD.FTZ R185, -R154, R243 ;  /* 0x000000f39ab90221 */ /* 0x000fe20000010100 */
[----:B------:R-:W-:-:S03]  /*13f0*/  SHF.L.U32 R181, R88, 0x10, RZ ;  /* 0x0000001058b57819 */ /* 0x000fc600000006ff */
[----:B------:R-:W4:Y:S01]  /*1400*/  @P0 MUFU.RCP R197, R215 ;  /* 0x000000d700c50308 */ /* 0x000f220000001000 */
[----:B------:R-:W-:Y:S01]  /*1410*/  SHF.L.U32 R225, R70, 0x10, RZ ;  /* 0x0000001046e17819 */ /* 0x000fe200000006ff */
[----:B------:R-:W-:Y:S01]  /*1420*/  @P0 FADD.FTZ R180, -R164, R247 ;  /* 0x000000f7a4b40221 */ /* 0x000fe20000010100 */
[----:B------:R-:W-:Y:S01]  /*1430*/  SHF.L.U32 R221, R68, 0x10, RZ ;  /* 0x0000001044dd7819 */ /* 0x000fe200000006ff */
[----:B------:R-:W-:Y:S01]  /*1440*/  @P0 FADD.FTZ R199, -R161, R181 ;  /* 0x000000b5a1c70221 */ /* 0x000fe20000010100 */
[----:B------:R-:W-:-:S03]  /*1450*/  SHF.L.U32 R229, R89, 0x10, RZ ;  /* 0x0000001059e57819 */ /* 0x000fc600000006ff */
[----:B------:R-:W4:Y:S01]  /*1460*/  @P0 MUFU.RCP R187, R237 ;  /* 0x000000ed00bb0308 */ /* 0x000f220000001000 */
[----:B0-----:R-:W-:Y:S01]  /*1470*/  @P0 FMUL.FTZ R185, R185, R214 ;  /* 0x000000d6b9b90220 */ /* 0x001fe20000410000 */
[----:B------:R-:W-:Y:S01]  /*1480*/  @P0 FADD.FTZ R196, -R168, R177 ;  /* 0x000000b1a8c40221 */ /* 0x000fe20000010100 */
[--C-:B------:R-:W-:Y:S01]  /*1490*/  @!P0 FADD.FTZ R214, R177, -R226.reuse ;  /* 0x800000e2b1d68221 */ /* 0x100fe20000010000 */
[----:B------:R-:W-:Y:S01]  /*14a0*/  @!P0 FMUL.FTZ R192, R175, R212 ;  /* 0x000000d4afc08220 */ /* 0x000fe20000410000 */
[----:B------:R-:W-:-:S03]  /*14b0*/  @!P0 FADD.FTZ R212, R247, -R226 ;  /* 0x800000e2f7d48221 */ /* 0x000fc60000010000 */
[----:B------:R-:W0:Y:S01]  /*14c0*/  @P0 MUFU.RCP R191, R235 ;  /* 0x000000eb00bf0308 */ /* 0x000e220000001000 */
[----:B------:R-:W-:Y:S01]  /*14d0*/  SHF.L.U32 R228, R72, 0x10, RZ ;  /* 0x0000001048e47819 */ /* 0x000fe200000006ff */
[----:B-1----:R-:W-:Y:S01]  /*14e0*/  @P0 FMUL.FTZ R180, R180, R223 ;  /* 0x000000dfb4b40220 */ /* 0x002fe20000410000 */
[----:B---3--:R-:W-:Y:S01]  /*14f0*/  @P0 FMUL.FTZ R199, R199, R204 ;  /* 0x000000ccc7c70220 */ /* 0x008fe20000410000 */
[----:B----4-:R-:W-:Y:S01]  /*1500*/  @P0 FMUL.FTZ R196, R196, R183 ;  /* 0x000000b7c4c40220 */ /* 0x010fe20000410000 */
[----:B------:R-:W-:-:S03]  /*1510*/  SHF.L.U32 R241, R241, 0x10, RZ ;  /* 0x00000010f1f17819 */ /* 0x000fc600000006ff */
[----:B------:R-:W1:Y:S01]  /*1520*/  @P0 MUFU.RCP R220, R225 ;  /* 0x000000e100dc0308 */ /* 0x000e620000001000 */
[----:B------:R-:W-:Y:S01]  /*1530*/  SHF.L.U32 R223, R69, 0x10, RZ ;  /* 0x0000001045df7819 */ /* 0x000fe200000006ff */
[----:B------:R-:W-:Y:S01]  /*1540*/  @P0 FADD.FTZ R204, -R160, R229 ;  /* 0x000000e5a0cc0221 */ /* 0x000fe20000010100 */
[C---:B------:R-:W-:Y:S01]  /*1550*/  @!P0 FMUL.FTZ R176, R175.reuse, R210 ;  /* 0x000000d2afb08220 */ /* 0x040fe20000410000 */
[C---:B------:R-:W-:Y:S01]  /*1560*/  @!P0 FMUL.FTZ R196, R175.reuse, R214 ;  /* 0x000000d6afc48220 */ /* 0x040fe20000410000 */
[----:B------:R-:W-:Y:S01]  /*1570*/  @!P0 FMUL.FTZ R180, R175, R212 ;  /* 0x000000d4afb48220 */ /* 0x000fe20000410000 */
[--C-:B------:R-:W-:Y:S02]  /*1580*/  @!P0 FADD.FTZ R210, R181, -R226.reuse ;  /* 0x800000e2b5d28221 */ /* 0x100fe40000010000 */
[----:B------:R-:W3:Y:S01]  /*1590*/  @P0 MUFU.RCP R216, R221 ;  /* 0x000000dd00d80308 */ /* 0x000ee20000001000 */
[--C-:B------:R-:W-:Y:S01]  /*15a0*/  @!P0 FADD.FTZ R208, R208, -R226.reuse ;  /* 0x800000e2d0d08221 */ /* 0x100fe20000010000 */
[----:B------:R-:W-:Y:S01]  /*15b0*/  SHF.L.U32 R200, R200, 0x10, RZ ;  /* 0x00000010c8c87819 */ /* 0x000fe200000006ff */
[----:B------:R-:W-:Y:S01]  /*15c0*/  @!P0 FADD.FTZ R212, R229, -R226 ;  /* 0x800000e2e5d48221 */ /* 0x000fe20000010000 */
[----:B------:R-:W-:Y:S01]  /*15d0*/  SHF.L.U32 R229, R73, 0x10, RZ ;  /* 0x0000001049e57819 */ /* 0x000fe200000006ff */
[----:B------:R-:W-:Y:S01]  /*15e0*/  @P0 FMUL.FTZ R197, R204, R197 ;  /* 0x000000c5ccc50220 */ /* 0x000fe20000410000 */
[----:B------:R-:W-:-:S02]  /*15f0*/  LOP3.LUT P1, RZ, R188, 0xff, RZ, 0xc0, !PT ;  /* 0x000000ffbcff7812 */ /* 0x000fc4000782c0ff */
[----:B------:R-:W4:Y:S01]  /*1600*/  @P0 MUFU.RCP R214, R228 ;  /* 0x000000e400d60308 */ /* 0x000f220000001000 */
[----:B------:R-:W-:Y:S01]  /*1610*/  @P0 FADD.FTZ R188, -R148, R241 ;  /* 0x000000f194bc0221 */ /* 0x000fe20000010100 */
[----:B------:R-:W-:Y:S01]  /*1620*/  SHF.L.U32 R204, R94, 0x10, RZ ;  /* 0x000000105ecc7819 */ /* 0x000fe200000006ff */
[C---:B------:R-:W-:Y:S01]  /*1630*/  @!P0 FMUL.FTZ R195, R175.reuse, R208 ;  /* 0x000000d0afc38220 */ /* 0x040fe20000410000 */
[----:B------:R-:W-:Y:S01]  /*1640*/  @!P0 FMUL.FTZ R199, R175, R210 ;  /* 0x000000d2afc78220 */ /* 0x000fe20000410000 */
[----:B------:R-:W-:-:S03]  /*1650*/  @!P0 FADD.FTZ R208, R231, -R226 ;  /* 0x800000e2e7d08221 */ /* 0x000fc60000010000 */
[----:B------:R-:W4:Y:S01]  /*1660*/  @P0 MUFU.RCP R218, R223 ;  /* 0x000000df00da0308 */ /* 0x000f220000001000 */
[----:B------:R-:W-:Y:S01]  /*1670*/  @P0 FADD.FTZ R186, -R147, R200 ;  /* 0x000000c893ba0221 */ /* 0x000fe20000010100 */
[----:B------:R-:W-:Y:S01]  /*1680*/  SHF.L.U32 R206, R92, 0x10, RZ ;  /* 0x000000105cce7819 */ /* 0x000fe200000006ff */
[----:B------:R-:W-:Y:S01]  /*1690*/  @P0 FMUL.FTZ R188, R188, R187 ;  /* 0x000000bbbcbc0220 */ /* 0x000fe20000410000 */
[----:B------:R-:W-:Y:S01]  /*16a0*/  SHF.L.U32 R230, R74, 0x10, RZ ;  /* 0x000000104ae67819 */ /* 0x000fe200000006ff */
[----:B------:R-:W-:-:S03]  /*16b0*/  @P0 FADD.FTZ R187, -R155, R204 ;  /* 0x000000cc9bbb0221 */ /* 0x000fc60000010100 */
[----:B------:R-:W4:Y:S01]  /*16c0*/  @P0 MUFU.RCP R210, R229 ;  /* 0x000000e500d20308 */ /* 0x000f220000001000 */
[----:B------:R-:W-:Y:S01]  /*16d0*/  SHF.L.U32 R179, R80, 0x10, RZ ;  /* 0x0000001050b37819 */ /* 0x000fe200000006ff */
[----:B0-----:R-:W-:Y:S01]  /*16e0*/  @P0 FMUL.FTZ R186, R186, R191 ;  /* 0x000000bfbaba0220 */ /* 0x001fe20000410000 */
[----:B------:R-:W-:Y:S01]  /*16f0*/  @!P0 FMUL.FTZ R193, R175, R208 ;  /* 0x000000d0afc18220 */ /* 0x000fe20000410000 */
[----:B------:R-:W-:Y:S01]  /*1700*/  @!P0 FADD.FTZ R204, R204, -R226 ;  /* 0x800000e2cccc8221 */ /* 0x000fe20000010000 */
[----:B------:R-:W-:Y:S01]  /*1710*/  @P0 FADD.FTZ R191, -R157, R206 ;  /* 0x000000ce9dbf0221 */ /* 0x000fe20000010100 */
[----:B------:R-:W-:Y:S01]  /*1720*/  SHF.L.U32 R183, R93, 0x10, RZ ;  /* 0x000000105db77819 */ /* 0x000fe200000006ff */
[----:B------:R-:W-:Y:S01]  /*1730*/  @!P0 FADD.FTZ R206, R206, -R226 ;  /* 0x800000e2cece8221 */ /* 0x000fe20000010000 */
[----:B------:R-:W0:Y:S01]  /*1740*/  @P0 MUFU.RCP R208, R230 ;  /* 0x000000e600d00308 */ /* 0x000e220000001000 */
[----:B------:R-:W-:Y:S01]  /*1750*/  SHF.L.U32 R231, R75, 0x10, RZ ;  /* 0x000000104be77819 */ /* 0x000fe200000006ff */
[----:B-1----:R-:W-:Y:S01]  /*1760*/  @P0 FMUL.FTZ R187, R187, R220 ;  /* 0x000000dcbbbb0220 */ /* 0x002fe20000410000 */
[----:B------:R-:W-:Y:S01]  /*1770*/  @P0 FADD.FTZ R177, -R153, R179 ;  /* 0x000000b399b10221 */ /* 0x000fe20000010100 */
[----:B------:R-:W-:Y:S01]  /*1780*/  SHF.L.U32 R247, R81, 0x10, RZ ;  /* 0x0000001051f77819 */ /* 0x000fe200000006ff */
[----:B------:R-:W-:Y:S01]  /*1790*/  @!P0 FMUL.FTZ R187, R175, R204 ;  /* 0x000000ccafbb8220 */ /* 0x000fe20000410000 */
[----:B------:R-:W-:Y:S01]  /*17a0*/  PRMT R232, R60, 0x7632, R232 ;  /* 0x000076323ce87816 */ /* 0x000fe200000000e8 */
[----:B---3--:R-:W-:Y:S01]  /*17b0*/  @P0 FMUL.FTZ R191, R191, R216 ;  /* 0x000000d8bfbf0220 */ /* 0x008fe20000410000 */
[----:B------:R-:W-:Y:S01]  /*17c0*/  @!P0 FMUL.FTZ R197, R175, R212 ;  /* 0x000000d4afc58220 */ /* 0x000fe20000410000 */
[--C-:B------:R-:W-:Y:S01]  /*17d0*/  @!P0 FADD.FTZ R204, R243, -R226.reuse ;  /* 0x800000e2f3cc8221 */ /* 0x100fe20000010000 */
[----:B------:R-:W-:Y:S01]  /*17e0*/  @P0 FADD.FTZ R189, -R156, R183 ;  /* 0x000000b79cbd0221 */ /* 0x000fe20000010100 */
[----:B------:R-:W-:Y:S01]  /*17f0*/  @!P0 FMUL.FTZ R191, R175, R206 ;  /* 0x000000ceafbf8220 */ /* 0x000fe20000410000 */
[----:B------:R-:W1:Y:S01]  /*1800*/  @P0 MUFU.RCP R212, R231 ;  /* 0x000000e700d40308 */ /* 0x000e620000001000 */
[--C-:B------:R-:W-:Y:S01]  /*1810*/  @!P0 FADD.FTZ R206, R183, -R226.reuse ;  /* 0x800000e2b7ce8221 */ /* 0x100fe20000010000 */
[----:B----4-:R-:W-:Y:S01]  /*1820*/  @P0 FMUL.FTZ R183, R177, R214 ;  /* 0x000000d6b1b70220 */ /* 0x010fe20000410000 */
[----:B------:R-:W-:Y:S01]  /*1830*/  SHF.L.U32 R232, R232, 0x10, RZ ;  /* 0x00000010e8e87819 */ /* 0x000fe200000006ff */
[----:B------:R-:W-:Y:S01]  /*1840*/  @P0 FADD.FTZ R181, -R152, R247 ;  /* 0x000000f798b50221 */ /* 0x000fe20000010100 */
[----:B------:R-:W-:Y:S01]  /*1850*/  SHF.L.U32 R214, R82, 0x10, RZ ;  /* 0x0000001052d67819 */ /* 0x000fe200000006ff */
[----:B------:R-:W-:Y:S01]  /*1860*/  @!P0 FMUL.FTZ R185, R175, R204 ;  /* 0x000000ccafb98220 */ /* 0x000fe20000410000 */
[----:B------:R-:W-:Y:S01]  /*1870*/  @P0 FMUL.FTZ R189, R189, R218 ;  /* 0x000000dabdbd0220 */ /* 0x000fe20000410000 */
[--C-:B------:R-:W-:Y:S01]  /*1880*/  @!P0 FADD.FTZ R204, R247, -R226.reuse ;  /* 0x800000e2f7cc8221 */ /* 0x100fe20000010000 */
[----:B------:R-:W-:Y:S01]  /*1890*/  @!P0 FMUL.FTZ R189, R175, R206 ;  /* 0x000000ceafbd8220 */ /* 0x000fe20000410000 */
[----:B------:R-:W-:Y:S01]  /*18a0*/  @!P0 FADD.FTZ R206, R179, -R226 ;  /* 0x800000e2b3ce8221 */ /* 0x000fe20000010000 */
[----:B------:R-:W3:Y:S01]  /*18b0*/  @P0 MUFU.RCP R243, R232 ;  /* 0x000000e800f30308 */ /* 0x000ee20000001000 */
[----:B------:R-:W-:Y:S01]  /*18c0*/  @P0 FMUL.FTZ R181, R181, R210 ;  /* 0x000000d2b5b50220 */ /* 0x000fe20000410000 */
[----:B------:R-:W-:Y:S01]  /*18d0*/  PRMT R84, R84, 0x7632, R84 ;  /* 0x0000763254547816 */ /* 0x000fe20000000054 */
[----:B------:R-:W-:Y:S01]  /*18e0*/  @P0 FADD.FTZ R179, -R151, R214 ;  /* 0x000000d697b30221 */ /* 0x000fe20000010100 */
[----:B------:R-:W-:Y:S01]  /*18f0*/  SHF.L.U32 R247, R83, 0x10, RZ ;  /* 0x0000001053f77819 */ /* 0x000fe200000006ff */
[----:B------:R-:W-:Y:S01]  /*1900*/  @!P0 FMUL.FTZ R181, R175, R204 ;  /* 0x000000ccafb58220 */ /* 0x000fe20000410000 */
[----:B------:R-:W-:Y:S01]  /*1910*/  PRMT R236, R61, 0x7632, R236 ;  /* 0x000076323dec7816 */ /* 0x000fe200000000ec */
[----:B------:R-:W-:Y:S01]  /*1920*/  @!P0 FADD.FTZ R204, R214, -R226 ;  /* 0x800000e2d6cc8221 */ /* 0x000fe20000010000 */
[----:B------:R-:W-:Y:S01]  /*1930*/  @!P0 FMUL.FTZ R183, R175, R206 ;  /* 0x000000ceafb78220 */ /* 0x000fe20000410000 */
[----:B------:R-:W-:Y:S01]  /*1940*/  PRMT R234, R62, 0x7632, R234 ;  /* 0x000076323eea7816 */ /* 0x000fe200000000ea */
[----:B0-----:R-:W-:Y:S01]  /*1950*/  @P0 FMUL.FTZ R179, R179, R208 ;  /* 0x000000d0b3b30220 */ /* 0x001fe20000410000 */
[----:B------:R-:W-:Y:S01]  /*1960*/  SHF.L.U32 R206, R84, 0x10, RZ ;  /* 0x0000001054ce7819 */ /* 0x000fe200000006ff */
[--C-:B------:R-:W-:Y:S01]  /*1970*/  @!P0 FADD.FTZ R84, R241, -R226.reuse ;  /* 0x800000e2f1548221 */ /* 0x100fe20000010000 */
[----:B------:R-:W-:Y:S01]  /*1980*/  SHF.L.U32 R236, R236, 0x10, RZ ;  /* 0x00000010ecec7819 */ /* 0x000fe200000006ff */
[----:B------:R-:W-:Y:S01]  /*1990*/  @P0 FADD.FTZ R177, -R150, R247 ;  /* 0x000000f796b10221 */ /* 0x000fe20000010100 */
[----:B------:R-:W-:Y:S01]  /*19a0*/  @!P0 FMUL.FTZ R179, R175, R204 ;  /* 0x000000ccafb38220 */ /* 0x000fe20000410000 */
[--C-:B------:R-:W-:Y:S01]  /*19b0*/  @!P0 FADD.FTZ R204, R247, -R226.reuse ;  /* 0x800000e2f7cc8221 */ /* 0x100fe20000010000 */
[----:B------:R-:W-:Y:S01]  /*19c0*/  SHF.L.U32 R234, R234, 0x10, RZ ;  /* 0x00000010eaea7819 */ /* 0x000fe200000006ff */
[----:B------:R-:W0:Y:S01]  /*19d0*/  @P0 MUFU.RCP R241, R236 ;  /* 0x000000ec00f10308 */ /* 0x000e220000001000 */
[----:B------:R-:W-:Y:S01]  /*19e0*/  @!P0 FMUL.FTZ R188, R175, R84 ;  /* 0x00000054afbc8220 */ /* 0x000fe20000410000 */
[----:B-1----:R-:W-:Y:S01]  /*19f0*/  @P0 FMUL.FTZ R177, R177, R212 ;  /* 0x000000d4b1b10220 */ /* 0x002fe20000410000 */
[--C-:B------:R-:W-:Y:S01]  /*1a00*/  @!P0 FADD.FTZ R202, R202, -R226.reuse ;  /* 0x800000e2caca8221 */ /* 0x100fe20000010000 */
[----:B------:R-:W-:Y:S01]  /*1a10*/  @!P0 FADD.FTZ R84, R239, -R226 ;  /* 0x800000e2ef548221 */ /* 0x000fe20000010000 */
[----:B------:R-:W-:Y:S01]  /*1a20*/  @!P0 FMUL.FTZ R177, R175, R204 ;  /* 0x000000ccafb18220 */ /* 0x000fe20000410000 */
[----:B------:R-:W-:Y:S01]  /*1a30*/  PRMT R238, R63, 0x7632, R238 ;  /* 0x000076323fee7816 */ /* 0x000fe200000000ee */
[----:B------:R-:W-:Y:S01]  /*1a40*/  @P0 FADD.FTZ R204, -R145, R206 ;  /* 0x000000ce91cc0221 */ /* 0x000fe20000010100 */
[----:B------:R-:W1:Y:S01]  /*1a50*/  @P0 MUFU.RCP R239, R234 ;  /* 0x000000ea00ef0308 */ /* 0x000e620000001000 */
[----:B------:R-:W-:Y:S01]  /*1a60*/  PRMT R85, R85, 0x7632, R85 ;  /* 0x0000763255557816 */ /* 0x000fe20000000055 */
[----:B------:R-:W-:Y:S01]  /*1a70*/  @!P0 FMUL.FTZ R190, R175, R202 ;  /* 0x000000caafbe8220 */ /* 0x000fe20000410000 */
[----:B------:R-:W-:Y:S01]  /*1a80*/  @!P0 FADD.FTZ R202, R200, -R226 ;  /* 0x800000e2c8ca8221 */ /* 0x000fe20000010000 */
[----:B------:R-:W-:Y:S01]  /*1a90*/  PRMT R86, R86, 0x7632, R86 ;  /* 0x0000763256567816 */ /* 0x000fe20000000056 */
[----:B---3--:R-:W-:Y:S01]  /*1aa0*/  @P0 FMUL.FTZ R200, R204, R243 ;  /* 0x000000f3ccc80220 */ /* 0x008fe20000410000 */
[----:B------:R-:W-:-:S02]  /*1ab0*/  SHF.L.U32 R238, R238, 0x10, RZ ;  /* 0x00000010eeee7819 */ /* 0x000fc400000006ff */
[----:B------:R-:W-:Y:S01]  /*1ac0*/  SHF.L.U32 R243, R85, 0x10, RZ ;  /* 0x0000001055f37819 */ /* 0x000fe200000006ff */
[----:B------:R-:W-:Y:S01]  /*1ad0*/  @!P0 FMUL.FTZ R184, R175, R84 ;  /* 0x00000054afb88220 */ /* 0x000fe20000410000 */
[----:B------:R-:W-:Y:S01]  /*1ae0*/  SHF.L.U32 R86, R86, 0x10, RZ ;  /* 0x0000001056567819 */ /* 0x000fe200000006ff */
[----:B------:R-:W3:Y:S01]  /*1af0*/  @P0 MUFU.RCP R85, R238 ;  /* 0x000000ee00550308 */ /* 0x000ee20000001000 */
[----:B------:R-:W-:Y:S01]  /*1b00*/  @!P0 FADD.FTZ R84, R206, -R226 ;  /* 0x800000e2ce548221 */ /* 0x000fe20000010000 */
[----:B------:R-:W-:Y:S01]  /*1b10*/  @P0 FADD.FTZ R206, -R144, R243 ;  /* 0x000000f390ce0221 */ /* 0x000fe20000010100 */
[----:B------:R-:W-:Y:S01]  /*1b20*/  PRMT R87, R87, 0x7632, R87 ;  /* 0x0000763257577816 */ /* 0x000fe20000000057 */
[----:B------:R-:W-:Y:S02]  /*1b30*/  @P0 FADD.FTZ R204, -R143, R86 ;  /* 0x000000568fcc0221 */ /* 0x000fe40000010100 */
[----:B0-----:R-:W-:Y:S01]  /*1b40*/  @P0 FMUL.FTZ R206, R206, R241 ;  /* 0x000000f1cece0220 */ /* 0x001fe20000410000 */
[----:B------:R-:W-:Y:S01]  /*1b50*/  SHF.L.U32 R241, R87, 0x10, RZ ;  /* 0x0000001057f17819 */ /* 0x000fe200000006ff */
[----:B-1----:R-:W-:Y:S01]  /*1b60*/  @P0 FMUL.FTZ R204, R204, R239 ;  /* 0x000000efcccc0220 */ /* 0x002fe20000410000 */
[----:B------:R-:W-:Y:S01]  /*1b70*/  PRMT R239, R65, 0x7632, R239 ;  /* 0x0000763241ef7816 */ /* 0x000fe200000000ef */
[----:B------:R-:W-:-:S02]  /*1b80*/  @!P0 FMUL.FTZ R186, R175, R202 ;  /* 0x000000caafba8220 */ /* 0x000fc40000410000 */
[----:B------:R-:W-:Y:S01]  /*1b90*/  @P0 FADD.FTZ R202, -R142, R241 ;  /* 0x000000f18eca0221 */ /* 0x000fe20000010100 */
[----:B------:R-:W-:Y:S02]  /*1ba0*/  SHF.L.U32 R239, R239, 0x10, RZ ;  /* 0x00000010efef7819 */ /* 0x000fe400000006ff */
[----:B------:R-:W-:Y:S01]  /*1bb0*/  PRMT R240, R64, 0x7632, R240 ;  /* 0x0000763240f07816 */ /* 0x000fe200000000f0 */
[----:B---3--:R-:W-:Y:S02]  /*1bc0*/  @P0 FMUL.FTZ R202, R202, R85 ;  /* 0x00000055caca0220 */ /* 0x008fe40000410000 */
[----:B------:R-:W0:Y:S01]  /*1bd0*/  @P0 MUFU.RCP R85, R239 ;  /* 0x000000ef00550308 */ /* 0x000e220000001000 */
[----:B------:R-:W-:Y:S02]  /*1be0*/  SHF.L.U32 R240, R240, 0x10, RZ ;  /* 0x00000010f0f07819 */ /* 0x000fe400000006ff */
[----:B------:R-:W-:Y:S01]  /*1bf0*/  PRMT R89, R89, 0x7632, R89 ;  /* 0x0000763259597816 */ /* 0x000fe20000000059 */
[----:B------:R-:W-:Y:S01]  /*1c00*/  @!P0 FMUL.FTZ R200, R175, R84 ;  /* 0x00000054afc88220 */ /* 0x000fe20000410000 */
[----:B------:R-:W-:-:S02]  /*1c10*/  PRMT R242, R67, 0x7632, R242 ;  /* 0x0000763243f27816 */ /* 0x000fc400000000f2 */
[----:B------:R-:W-:Y:S01]  /*1c20*/  SHF.L.U32 R89, R89, 0x10, RZ ;  /* 0x0000001059597819 */ /* 0x000fe200000006ff */
[----:B------:R-:W1:Y:S01]  /*1c30*/  @P0 MUFU.RCP R87, R240 ;  /* 0x000000f000570308 */ /* 0x000e620000001000 */
[----:B------:R-:W-:Y:S01]  /*1c40*/  @!P0 FADD.FTZ R84, R243, -R226 ;  /* 0x800000e2f3548221 */ /* 0x000fe20000010000 */
[----:B------:R-:W-:Y:S02]  /*1c50*/  PRMT R88, R88, 0x7632, R88 ;  /* 0x0000763258587816 */ /* 0x000fe40000000058 */
[----:B------:R-:W-:Y:S01]  /*1c60*/  @P0 FADD.FTZ R212, -R140, R89 ;  /* 0x000000598cd40221 */ /* 0x000fe20000010100 */
[----:B------:R-:W-:Y:S01]  /*1c70*/  SHF.L.U32 R242, R242, 0x10, RZ ;  /* 0x00000010f2f27819 */ /* 0x000fe200000006ff */
[----:B------:R-:W-:Y:S01]  /*1c80*/  @!P0 FMUL.FTZ R206, R175, R84 ;  /* 0x00000054afce8220 */ /* 0x000fe20000410000 */
[----:B------:R-:W-:Y:S01]  /*1c90*/  SHF.L.U32 R88, R88, 0x10, RZ ;  /* 0x0000001058587819 */ /* 0x000fe200000006ff */
[----:B------:R-:W-:Y:S01]  /*1ca0*/  @!P0 FADD.FTZ R84, R241, -R226 ;  /* 0x800000e2f1548221 */ /* 0x000fe20000010000 */
[----:B------:R-:W-:Y:S01]  /*1cb0*/  PRMT R241, R66, 0x7632, R241 ;  /* 0x0000763242f17816 */ /* 0x000fe200000000f1 */
[----:B0-----:R-:W-:-:S02]  /*1cc0*/  @P0 FMUL.FTZ R212, R212, R85 ;  /* 0x00000055d4d40220 */ /* 0x001fc40000410000 */
[----:B------:R-:W0:Y:S01]  /*1cd0*/  @P0 MUFU.RCP R85, R242 ;  /* 0x000000f200550308 */ /* 0x000e220000001000 */
[----:B------:R-:W-:Y:S01]  /*1ce0*/  @P0 FADD.FTZ R208, -R141, R88 ;  /* 0x000000588dd00221 */ /* 0x000fe20000010100 */
[----:B------:R-:W-:Y:S02]  /*1cf0*/  SHF.L.U32 R241, R241, 0x10, RZ ;  /* 0x00000010f1f17819 */ /* 0x000fe400000006ff */
[----:B------:R-:W-:Y:S01]  /*1d00*/  PRMT R91, R91, 0x7632, R91 ;  /* 0x000076325b5b7816 */ /* 0x000fe2000000005b */
[----:B-1----:R-:W-:-:S03]  /*1d10*/  @P0 FMUL.FTZ R208, R208, R87 ;  /* 0x00000057d0d00220 */ /* 0x002fc60000410000 */
[----:B------:R-:W1:Y:S01]  /*1d20*/  @P0 MUFU.RCP R87, R241 ;  /* 0x000000f100570308 */ /* 0x000e620000001000 */
[----:B------:R-:W-:Y:S02]  /*1d30*/  SHF.L.U32 R91, R91, 0x10, RZ ;  /* 0x000000105b5b7819 */ /* 0x000fe400000006ff */
[----:B------:R-:W-:Y:S02]  /*1d40*/  PRMT R244, R69, 0x7632, R244 ;  /* 0x0000763245f47816 */ /* 0x000fe400000000f4 */
[----:B------:R-:W-:Y:S02]  /*1d50*/  PRMT R90, R90, 0x7632, R90 ;  /* 0x000076325a5a7816 */ /* 0x000fe4000000005a */
[----:B------:R-:W-:Y:S01]  /*1d60*/  PRMT R80, R92, 0x7632, R80 ;  /* 0x000076325c507816 */ /* 0x000fe20000000050 */
[----:B------:R-:W-:Y:S01]  /*1d70*/  @P0 FADD.FTZ R92, -R138, R91 ;  /* 0x0000005b8a5c0221 */ /* 0x000fe20000010100 */
[----:B------:R-:W-:Y:S02]  /*1d80*/  SHF.L.U32 R244, R244, 0x10, RZ ;  /* 0x00000010f4f47819 */ /* 0x000fe400000006ff */
[----:B------:R-:W-:Y:S01]  /*1d90*/  SHF.L.U32 R90, R90, 0x10, RZ ;  /* 0x000000105a5a7819 */ /* 0x000fe200000006ff */
[----:B0-----:R-:W-:Y:S01]  /*1da0*/  @P0 FMUL.FTZ R92, R92, R85 ;  /* 0x000000555c5c0220 */ /* 0x001fe20000410000 */
[----:B------:R-:W-:Y:S01]  /*1db0*/  PRMT R243, R68, 0x7632, R243 ;  /* 0x0000763244f37816 */ /* 0x000fe200000000f3 */
[----:B------:R-:W0:Y:S02]  /*1dc0*/  @P0 MUFU.RCP R85, R244 ;  /* 0x000000f400550308 */ /* 0x000e240000001000 */
[----:B------:R-:W-:Y:S01]  /*1dd0*/  @P0 FADD.FTZ R210, -R139, R90 ;  /* 0x0000005a8bd20221 */ /* 0x000fe20000010100 */
[----:B------:R-:W-:Y:S01]  /*1de0*/  SHF.L.U32 R243, R243, 0x10, RZ ;  /* 0x00000010f3f37819 */ /* 0x000fe200000006ff */
[----:B------:R-:W-:Y:S01]  /*1df0*/  @!P0 FADD.FTZ R86, R86, -R226 ;  /* 0x800000e256568221 */ /* 0x000fe20000010000 */
[----:B------:R-:W-:Y:S01]  /*1e00*/  PRMT R93, R93, 0x7632, R93 ;  /* 0x000076325d5d7816 */ /* 0x000fe2000000005d */
[----:B-1----:R-:W-:-:S02]  /*1e10*/  @P0 FMUL.FTZ R210, R210, R87 ;  /* 0x00000057d2d20220 */ /* 0x002fc40000410000 */
[----:B------:R-:W1:Y:S01]  /*1e20*/  @P0 MUFU.RCP R87, R243 ;  /* 0x000000f300570308 */ /* 0x000e620000001000 */
[----:B------:R-:W-:Y:S01]  /*1e30*/  SHF.L.U32 R93, R93, 0x10, RZ ;  /* 0x000000105d5d7819 */ /* 0x000fe200000006ff */
[----:B------:R-:W-:Y:S01]  /*1e40*/  @!P0 FMUL.FTZ R204, R175, R86 ;  /* 0x00000056afcc8220 */ /* 0x000fe20000410000 */
[--C-:B------:R-:W-:Y:S01]  /*1e50*/  @!P0 FADD.FTZ R86, R89, -R226.reuse ;  /* 0x800000e259568221 */ /* 0x100fe20000010000 */
[----:B------:R-:W-:Y:S01]  /*1e60*/  PRMT R247, R70, 0x7632, R247 ;  /* 0x0000763246f77816 */ /* 0x000fe200000000f7 */
[C---:B------:R-:W-:Y:S01]  /*1e70*/  @!P0 FMUL.FTZ R202, R175.reuse, R84 ;  /* 0x00000054afca8220 */ /* 0x040fe20000410000 */
[--C-:B------:R-:W-:Y:S01]  /*1e80*/  @!P0 FADD.FTZ R84, R88, -R226.reuse ;  /* 0x800000e258548221 */ /* 0x100fe20000010000 */
[----:B------:R-:W-:Y:S01]  /*1e90*/  @P0 FADD.FTZ R214, -R136, R93 ;  /* 0x0000005d88d60221 */ /* 0x000fe20000010100 */
[----:B------:R-:W3:Y:S01]  /*1ea0*/  LDC.64 R88, c[0x0][0x268] ;  /* 0x00009a00ff587b82 */ /* 0x000ee20000000a00 */
[----:B------:R-:W-:Y:S01]  /*1eb0*/  @!P0 FMUL.FTZ R212, R175, R86 ;  /* 0x00000056afd48220 */ /* 0x000fe20000410000 */
[----:B------:R-:W-:Y:S01]  /*1ec0*/  SHF.L.U32 R247, R247, 0x10, RZ ;  /* 0x00000010f7f77819 */ /* 0x000fe200000006ff */
[----:B------:R-:W-:Y:S01]  /*1ed0*/  @!P0 FMUL.FTZ R208, R175, R84 ;  /* 0x00000054afd08220 */ /* 0x000fe20000410000 */
[----:B------:R-:W-:Y:S01]  /*1ee0*/  SHF.L.U32 R86, R80, 0x10, RZ ;  /* 0x0000001050567819 */ /* 0x000fe200000006ff */
[----:B------:R-:W-:Y:S01]  /*1ef0*/  @!P0 FADD.FTZ R84, R90, -R226 ;  /* 0x800000e25a548221 */ /* 0x000fe20000010000 */
[----:B0-----:R-:W-:-:S02]  /*1f00*/  @P0 FMUL.FTZ R214, R214, R85 ;  /* 0x00000055d6d60220 */ /* 0x001fc40000410000 */
[----:B------:R-:W0:Y:S01]  /*1f10*/  @P0 MUFU.RCP R85, R247 ;  /* 0x000000f700550308 */ /* 0x000e220000001000 */
[----:B------:R-:W-:Y:S01]  /*1f20*/  @P0 FADD.FTZ R216, -R137, R86 ;  /* 0x0000005689d80221 */ /* 0x000fe20000010100 */
[----:B------:R-:W-:Y:S01]  /*1f30*/  @!P0 FMUL.FTZ R210, R175, R84 ;  /* 0x00000054afd28220 */ /* 0x000fe20000410000 */
[--C-:B------:R-:W-:Y:S01]  /*1f40*/  @!P0 FADD.FTZ R86, R86, -R226.reuse ;  /* 0x800000e256568221 */ /* 0x100fe20000010000 */
[----:B------:R-:W-:Y:S01]  /*1f50*/  @!P0 FADD.FTZ R84, R91, -R226 ;  /* 0x800000e25b548221 */ /* 0x000fe20000010000 */
[----:B------:R-:W-:Y:S01]  /*1f60*/  PRMT R94, R94, 0x7632, R94 ;  /* 0x000076325e5e7816 */ /* 0x000fe2000000005e */
[----:B-1----:R-:W-:Y:S01]  /*1f70*/  @P0 FMUL.FTZ R216, R216, R87 ;  /* 0x00000057d8d80220 */ /* 0x002fe20000410000 */
[C---:B------:R-:W-:Y:S01]  /*1f80*/  @!P0 FMUL.FTZ R216, R175.reuse, R86 ;  /* 0x00000056afd88220 */ /* 0x040fe20000410000 */
[----:B------:R-:W-:Y:S01]  /*1f90*/  @!P0 FMUL.FTZ R92, R175, R84 ;  /* 0x00000054af5c8220 */ /* 0x000fe20000410000 */
[----:B------:R-:W-:Y:S01]  /*1fa0*/  SHF.L.U32 R86, R94, 0x10, RZ ;  /* 0x000000105e567819 */ /* 0x000fe200000006ff */
[----:B------:R-:W-:Y:S01]  /*1fb0*/  @!P0 FADD.FTZ R84, R93, -R226 ;  /* 0x800000e25d548221 */ /* 0x000fe20000010000 */
[----:B------:R-:W-:-:S03]  /*1fc0*/  PRMT R248, R72, 0x7632, R248 ;  /* 0x0000763248f87816 */ /* 0x000fc600000000f8 */
[----:B------:R-:W-:Y:S01]  /*1fd0*/  @!P0 FMUL.FTZ R214, R175, R84 ;  /* 0x00000054afd68220 */ /* 0x000fe20000410000 */
[----:B------:R-:W-:Y:S01]  /*1fe0*/  @P0 FADD.FTZ R218, -R135, R86 ;  /* 0x0000005687da0221 */ /* 0x000fe20000010100 */
[----:B------:R-:W-:Y:S01]  /*1ff0*/  @!P0 FADD.FTZ R84, R86, -R226 ;  /* 0x800000e256548221 */ /* 0x000fe20000010000 */
[----:B------:R-:W-:Y:S02]  /*2000*/  SHF.L.U32 R248, R248, 0x10, RZ ;  /* 0x00000010f8f87819 */ /* 0x000fe400000006ff */
[----:B0-----:R-:W-:Y:S01]  /*2010*/  @P0 FMUL.FTZ R218, R218, R85 ;  /* 0x00000055dada0220 */ /* 0x001fe20000410000 */
[----:B------:R-:W-:Y:S01]  /*2020*/  @!P0 FMUL.FTZ R218, R175, R84 ;  /* 0x00000054afda8220 */ /* 0x000fe20000410000 */
[----:B---3--:R-:W-:Y:S02]  /*2030*/  IMAD.WIDE.U32 R84, R171, 0x10, R88 ;  /* 0x00000010ab547825 */ /* 0x008fe400078e0058 */
[----:B------:R-:W0:Y:S01]  /*2040*/  @P0 MUFU.RCP R89, R248 ;  /* 0x000000f800590308 */ /* 0x000e220000001000 */
[----:B------:R-:W-:-:S02]  /*2050*/  PRMT R80, R80, 0x7632, R80 ;  /* 0x0000763250507816 */ /* 0x000fc40000000050 */
[----:B------:R-:W-:Y:S02]  /*2060*/  PRMT R249, R73, 0x7632, R249 ;  /* 0x0000763249f97816 */ /* 0x000fe400000000f9 */
[----:B------:R-:W-:Y:S02]  /*2070*/  SHF.L.U32 R80, R80, 0x10, RZ ;  /* 0x0000001050507819 */ /* 0x000fe400000006ff */
[----:B------:R-:W-:-:S03]  /*2080*/  SHF.L.U32 R249, R249, 0x10, RZ ;  /* 0x00000010f9f97819 */ /* 0x000fc600000006ff */
[----:B------:R-:W-:Y:S01]  /*2090*/  @P0 FADD.FTZ R220, -R133, R80 ;  /* 0x0000005085dc0221 */ /* 0x000fe20000010100 */
[----:B------:R-:W-:Y:S02]  /*20a0*/  PRMT R250, R74, 0x7632, R250 ;  /* 0x000076324afa7816 */ /* 0x000fe400000000fa */
[----:B------:R-:W-:Y:S01]  /*20b0*/  PRMT R251, R75, 0x7632, R251 ;  /* 0x000076324bfb7816 */ /* 0x000fe200000000fb */
[----:B0-----:R-:W-:Y:S02]  /*20c0*/  @P0 FMUL.FTZ R220, R220, R89 ;  /* 0x00000059dcdc0220 */ /* 0x001fe40000410000 */
[----:B------:R-:W0:Y:S01]  /*20d0*/  @P0 MUFU.RCP R89, R249 ;  /* 0x000000f900590308 */ /* 0x000e220000001000 */
[----:B------:R-:W-:Y:S02]  /*20e0*/  PRMT R246, R71, 0x7632, R246 ;  /* 0x0000763247f67816 */ /* 0x000fe400000000f6 */
[----:B------:R-:W-:Y:S02]  /*20f0*/  SHF.L.U32 R250, R250, 0x10, RZ ;  /* 0x00000010fafa7819 */ /* 0x000fe400000006ff */
[----:B------:R-:W-:-:S02]  /*2100*/  SHF.L.U32 R251, R251, 0x10, RZ ;  /* 0x00000010fbfb7819 */ /* 0x000fc400000006ff */
[----:B------:R-:W-:Y:S01]  /*2110*/  PRMT R81, R81, 0x7632, R81 ;  /* 0x0000763251517816 */ /* 0x000fe20000000051 */
[----:B------:R-:W1:Y:S01]  /*2120*/  @P0 MUFU.RCP R222, R250 ;  /* 0x000000fa00de0308 */ /* 0x000e620000001000 */
[----:B------:R-:W-:Y:S02]  /*2130*/  SHF.L.U32 R246, R246, 0x10, RZ ;  /* 0x00000010f6f67819 */ /* 0x000fe400000006ff */
[----:B------:R-:W-:Y:S02]  /*2140*/  SHF.L.U32 R81, R81, 0x10, RZ ;  /* 0x0000001051517819 */ /* 0x000fe400000006ff */
[----:B------:R-:W-:-:S03]  /*2150*/  PRMT R82, R82, 0x7632, R82 ;  /* 0x0000763252527816 */ /* 0x000fc60000000052 */
[----:B------:R-:W3:Y:S01]  /*2160*/  @P0 MUFU.RCP R88, R251 ;  /* 0x000000fb00580308 */ /* 0x000ee20000001000 */
[----:B------:R-:W-:Y:S01]  /*2170*/  PRMT R83, R83, 0x7632, R83 ;  /* 0x0000763253537816 */ /* 0x000fe20000000053 */
[----:B------:R-:W-:Y:S01]  /*2180*/  @P0 FADD.FTZ R224, -R132, R81 ;  /* 0x0000005184e00221 */ /* 0x000fe20000010100 */
[----:B------:R-:W-:Y:S02]  /*2190*/  PRMT R95, R95, 0x7632, R95 ;  /* 0x000076325f5f7816 */ /* 0x000fe4000000005f */
[----:B------:R-:W-:-:S03]  /*21a0*/  SHF.L.U32 R82, R82, 0x10, RZ ;  /* 0x0000001052527819 */ /* 0x000fc600000006ff */
[----:B------:R-:W4:Y:S01]  /*21b0*/  @P0 MUFU.RCP R87, R246 ;  /* 0x000000f600570308 */ /* 0x000f220000001000 */
[----:B------:R-:W-:Y:S01]  /*21c0*/  SHF.L.U32 R83, R83, 0x10, RZ ;  /* 0x0000001053537819 */ /* 0x000fe200000006ff */
[----:B0-----:R-:W-:Y:S01]  /*21d0*/  @P0 FMUL.FTZ R224, R224, R89 ;  /* 0x00000059e0e00220 */ /* 0x001fe20000410000 */
[----:B------:R-:W-:Y:S01]  /*21e0*/  SHF.L.U32 R95, R95, 0x10, RZ ;  /* 0x000000105f5f7819 */ /* 0x000fe200000006ff */
[----:B------:R-:W-:Y:S01]  /*21f0*/  @!P0 FADD.FTZ R90, R81, -R226 ;  /* 0x800000e2515a8221 */ /* 0x000fe20000010000 */
[----:B------:R-:W-:Y:S01]  /*2200*/  @P0 FADD.FTZ R89, -R131, R82 ;  /* 0x0000005283590221 */ /* 0x000fe20000010100 */
[--C-:B------:R-:W-:Y:S01]  /*2210*/  @!P0 FADD.FTZ R81, R83, -R226.reuse ;  /* 0x800000e253518221 */ /* 0x100fe20000010000 */
[----:B------:R-:W-:Y:S01]  /*2220*/  @P0 FADD.FTZ R83, -R130, R83 ;  /* 0x0000005382530221 */ /* 0x000fe20000010100 */
[--C-:B------:R-:W-:Y:S01]  /*2230*/  @!P0 FADD.FTZ R86, R95, -R226.reuse ;  /* 0x800000e25f568221 */ /* 0x100fe20000010000 */
[--C-:B------:R-:W-:Y:S01]  /*2240*/  @!P0 FADD.FTZ R80, R80, -R226.reuse ;  /* 0x800000e250508221 */ /* 0x100fe20000010000 */
[----:B------:R-:W-:Y:S01]  /*2250*/  @!P0 FADD.FTZ R82, R82, -R226 ;  /* 0x800000e252528221 */ /* 0x000fe20000010000 */
[----:B------:R-:W-:Y:S01]  /*2260*/  @P0 FADD.FTZ R94, -R134, R95 ;  /* 0x0000005f865e0221 */ /* 0x000fe20000010100 */
[----:B-1----:R-:W-:Y:S01]  /*2270*/  @P0 FMUL.FTZ R222, R89, R222 ;  /* 0x000000de59de0220 */ /* 0x002fe20000410000 */
[----:B---3--:R-:W-:-:S02]  /*2280*/  @P0 FMUL.FTZ R226, R83, R88 ;  /* 0x0000005853e20220 */ /* 0x008fc40000410000 */
[----:B------:R-:W0:Y:S01]  /*2290*/  LDC.64 R88, c[0x0][0x268] ;  /* 0x00009a00ff587b82 */ /* 0x000e220000000a00 */
[----:B----4-:R-:W-:Y:S01]  /*22a0*/  @P0 FMUL.FTZ R94, R94, R87 ;  /* 0x000000575e5e0220 */ /* 0x010fe20000410000 */
[C---:B------:R-:W-:Y:S01]  /*22b0*/  @!P0 FMUL.FTZ R94, R175.reuse, R86 ;  /* 0x00000056af5e8220 */ /* 0x040fe20000410000 */
[----:B------:R-:W-:Y:S01]  /*22c0*/  @!P0 FMUL.FTZ R220, R175, R80 ;  /* 0x00000050afdc8220 */ /* 0x000fe20000410000 */
[----:B------:R-:W3:Y:S01]  /*22d0*/  LDG.E.128 R84, desc[UR6][R84.64] ;  /* 0x0000000654547981 */ /* 0x000ee2000c1e1d00 */
[C---:B--2---:R-:W-:Y:S02]  /*22e0*/  SHF.L.U32 R80, R76.reuse, 0x10, RZ ;  /* 0x000000104c507819 */ /* 0x044fe400000006ff */
[----:B------:R-:W-:-:S03]  /*22f0*/  PRMT R76, R76, 0x7632, R76 ;  /* 0x000076324c4c7816 */ /* 0x000fc6000000004c */
[----:B------:R-:W-:Y:S01]  /*2300*/  FMUL.FTZ R0, R0, R80 ;  /* 0x0000005000007220 */ /* 0x000fe20000410000 */
[C---:B------:R-:W-:Y:S01]  /*2310*/  FADD.FTZ R126, R80.reuse, R126 ;  /* 0x0000007e507e7221 */ /* 0x040fe20000010000 */
[----:B------:R-:W-:Y:S01]  /*2320*/  FFMA.FTZ R127, R80, R198, R127 ;  /* 0x000000c6507f7223 */ /* 0x000fe2000001007f */
[----:B------:R-:W-:Y:S02]  /*2330*/  SHF.L.U32 R76, R76, 0x10, RZ ;  /* 0x000000104c4c7819 */ /* 0x000fe400000006ff */
[C---:B------:R-:W-:Y:S02]  /*2340*/  SHF.L.U32 R80, R77.reuse, 0x10, RZ ;  /* 0x000000104d507819 */ /* 0x040fe400000006ff */
[----:B------:R-:W-:Y:S01]  /*2350*/  PRMT R77, R77, 0x7632, R77 ;  /* 0x000076324d4d7816 */ /* 0x000fe2000000004d */
[----:B------:R-:W-:Y:S01]  /*2360*/  FMUL.FTZ R211, R211, R76 ;  /* 0x0000004cd3d37220 */ /* 0x000fe20000410000 */
[C---:B------:R-:W-:Y:S01]  /*2370*/  FADD.FTZ R124, R76.reuse, R124 ;  /* 0x0000007c4c7c7221 */ /* 0x040fe20000010000 */
[----:B------:R-:W-:Y:S01]  /*2380*/  FFMA.FTZ R125, R76, R190, R125 ;  /* 0x000000be4c7d7223 */ /* 0x000fe2000001007d */
[----:B------:R-:W-:Y:S01]  /*2390*/  SHF.L.U32 R76, R77, 0x10, RZ ;  /* 0x000000104d4c7819 */ /* 0x000fe200000006ff */
[----:B0-----:R-:W-:-:S04]  /*23a0*/  IMAD.WIDE.U32 R88, R172, 0x10, R88 ;  /* 0x00000010ac587825 */ /* 0x001fc800078e0058 */
[----:B------:R-:W-:Y:S01]  /*23b0*/  FMUL.FTZ R237, R237, R76 ;  /* 0x0000004ceded7220 */ /* 0x000fe20000410000 */
[C---:B------:R-:W-:Y:S01]  /*23c0*/  FADD.FTZ R120, R76.reuse, R120 ;  /* 0x000000784c787221 */ /* 0x040fe20000010000 */
[----:B------:R-:W-:Y:S02]  /*23d0*/  FFMA.FTZ R121, R76, R188, R121 ;  /* 0x000000bc4c797223 */ /* 0x000fe40000010079 */
[----:B------:R-:W0:Y:S01]  /*23e0*/  LDC.64 R76, c[0x0][0x268] ;  /* 0x00009a00ff4c7b82 */ /* 0x000e220000000a00 */
[----:B------:R-:W-:Y:S02]  /*23f0*/  @!P0 FMUL.FTZ R224, R175, R90 ;  /* 0x0000005aafe08220 */ /* 0x000fe40000410000 */
[----:B------:R-:W2:Y:S01]  /*2400*/  LDG.E.128 R88, desc[UR6][R88.64] ;  /* 0x0000000658587981 */ /* 0x000ea2000c1e1d00 */
[----:B------:R-:W-:Y:S01]  /*2410*/  FMUL.FTZ R95, R252, R80 ;  /* 0x00000050fc5f7220 */ /* 0x000fe20000410000 */
[C---:B------:R-:W-:Y:S01]  /*2420*/  FADD.FTZ R122, R80.reuse, R122 ;  /* 0x0000007a507a7221 */ /* 0x040fe20000010000 */
[----:B------:R-:W-:Y:S01]  /*2430*/  FFMA.FTZ R123, R80, R196, R123 ;  /* 0x000000c4507b7223 */ /* 0x000fe2000001007b */
[----:B------:R-:W-:-:S05]  /*2440*/  SHF.L.U32 R80, R78, 0x10, RZ ;  /* 0x000000104e507819 */ /* 0x000fca00000006ff */
[----:B------:R-:W-:Y:S01]  /*2450*/  FMUL.FTZ R93, R245, R80 ;  /* 0x00000050f55d7220 */ /* 0x000fe20000410000 */
[C---:B------:R-:W-:Y:S01]  /*2460*/  FADD.FTZ R118, R80.reuse, R118 ;  /* 0x0000007650767221 */ /* 0x040fe20000010000 */
[----:B------:R-:W-:Y:S01]  /*2470*/  FFMA.FTZ R119, R80, R194, R119 ;  /* 0x000000c250777223 */ /* 0x000fe20000010077 */
[----:B------:R-:W-:Y:S01]  /*2480*/  SHF.L.U32 R80, R79, 0x10, RZ ;  /* 0x000000104f507819 */ /* 0x000fe200000006ff */
[----:B------:R-:W-:Y:S01]  /*2490*/  @!P0 FMUL.FTZ R226, R175, R81 ;  /* 0x00000051afe28220 */ /* 0x000fe20000410000 */
[----:B------:R-:W-:-:S03]  /*24a0*/  PRMT R78, R78, 0x7632, R78 ;  /* 0x000076324e4e7816 */ /* 0x000fc6000000004e */
[----:B------:R-:W-:Y:S01]  /*24b0*/  FMUL.FTZ R213, R213, R80 ;  /* 0x00000050d5d57220 */ /* 0x000fe20000410000 */
[C---:B------:R-:W-:Y:S01]  /*24c0*/  FADD.FTZ R114, R80.reuse, R114 ;  /* 0x0000007250727221 */ /* 0x040fe20000010000 */
[----:B------:R-:W-:Y:S01]  /*24d0*/  FFMA.FTZ R115, R80, R192, R115 ;  /* 0x000000c050737223 */ /* 0x000fe20000010073 */
[----:B0-----:R-:W-:-:S04]  /*24e0*/  IMAD.WIDE.U32 R80, R173, 0x10, R76 ;  /* 0x00000010ad507825 */ /* 0x001fc800078e004c */
[----:B------:R-:W-:Y:S01]  /*24f0*/  @!P0 FMUL.FTZ R222, R175, R82 ;  /* 0x00000052afde8220 */ /* 0x000fe20000410000 */
[----:B------:R-:W-:Y:S02]  /*2500*/  SHF.L.U32 R78, R78, 0x10, RZ ;  /* 0x000000104e4e7819 */ /* 0x000fe400000006ff */
[----:B------:R-:W-:Y:S01]  /*2510*/  PRMT R79, R79, 0x7632, R79 ;  /* 0x000076324f4f7816 */ /* 0x000fe2000000004f */
[----:B------:R-:W4:Y:S02]  /*2520*/  LDG.E.128 R80, desc[UR6][R80.64] ;  /* 0x0000000650507981 */ /* 0x000f24000c1e1d00 */
[----:B------:R-:W-:Y:S01]  /*2530*/  FMUL.FTZ R235, R235, R78 ;  /* 0x0000004eebeb7220 */ /* 0x000fe20000410000 */
[C---:B------:R-:W-:Y:S01]  /*2540*/  FADD.FTZ R116, R78.reuse, R116 ;  /* 0x000000744e747221 */ /* 0x040fe20000010000 */
[----:B------:R-:W-:Y:S01]  /*2550*/  FFMA.FTZ R117, R78, R186, R117 ;  /* 0x000000ba4e757223 */ /* 0x000fe20000010075 */
[----:B------:R-:W-:Y:S01]  /*2560*/  SHF.L.U32 R78, R79, 0x10, RZ ;  /* 0x000000104f4e7819 */ /* 0x000fe200000006ff */
[----:B------:R-:W-:-:S04]  /*2570*/  IMAD.WIDE.U32 R76, R174, 0x10, R76 ;  /* 0x00000010ae4c7825 */ /* 0x000fc800078e004c */
[----:B------:R-:W-:Y:S01]  /*2580*/  FMUL.FTZ R233, R233, R78 ;  /* 0x0000004ee9e97220 */ /* 0x000fe20000410000 */
[C---:B------:R-:W-:Y:S01]  /*2590*/  FADD.FTZ R112, R78.reuse, R112 ;  /* 0x000000704e707221 */ /* 0x040fe20000010000 */
[----:B------:R-:W-:Y:S02]  /*25a0*/  FFMA.FTZ R113, R78, R184, R113 ;  /* 0x000000b84e717223 */ /* 0x000fe40000010071 */
[----:B------:R-:W4:Y:S01]  /*25b0*/  LDG.E.128 R76, desc[UR6][R76.64] ;  /* 0x000000064c4c7981 */ /* 0x000f22000c1e1d00 */
[C---:B---3--:R-:W-:Y:S02]  /*25c0*/  SHF.L.U32 R252, R84.reuse, 0x10, RZ ;  /* 0x0000001054fc7819 */ /* 0x048fe400000006ff */
[----:B------:R-:W-:-:S03]  /*25d0*/  PRMT R84, R84, 0x7632, R84 ;  /* 0x0000763254547816 */ /* 0x000fc60000000054 */
[----:B------:R-:W-:Y:S01]  /*25e0*/  FMUL.FTZ R201, R201, R252 ;  /* 0x000000fcc9c97220 */ /* 0x000fe20000410000 */
[C---:B------:R-:W-:Y:S01]  /*25f0*/  FADD.FTZ R110, R252.reuse, R110 ;  /* 0x0000006efc6e7221 */ /* 0x040fe20000010000 */
[----:B------:R-:W-:Y:S01]  /*2600*/  FFMA.FTZ R111, R252, R182, R111 ;  /* 0x000000b6fc6f7223 */ /* 0x000fe2000001006f */
[----:B------:R-:W-:Y:S02]  /*2610*/  SHF.L.U32 R252, R85, 0x10, RZ ;  /* 0x0000001055fc7819 */ /* 0x000fe400000006ff */
[----:B------:R-:W-:-:S03]  /*2620*/  SHF.L.U32 R84, R84, 0x10, RZ ;  /* 0x0000001054547819 */ /* 0x000fc600000006ff */
[----:B------:R-:W-:Y:S01]  /*2630*/  FMUL.FTZ R209, R209, R252 ;  /* 0x000000fcd1d17220 */ /* 0x000fe20000410000 */
[C---:B------:R-:W-:Y:S01]  /*2640*/  FADD.FTZ R106, R252.reuse, R106 ;  /* 0x0000006afc6a7221 */ /* 0x040fe20000010000 */
[----:B------:R-:W-:Y:S01]  /*2650*/  FFMA.FTZ R107, R252, R180, R107 ;  /* 0x000000b4fc6b7223 */ /* 0x000fe2000001006b */
[----:B------:R-:W-:Y:S02]  /*2660*/  SHF.L.U32 R252, R86, 0x10, RZ ;  /* 0x0000001056fc7819 */ /* 0x000fe400000006ff */
[----:B------:R-:W-:Y:S01]  /*2670*/  PRMT R85, R85, 0x7632, R85 ;  /* 0x0000763255557816 */ /* 0x000fe20000000055 */
[----:B------:R-:W-:Y:S01]  /*2680*/  FMUL.FTZ R245, R232, R84 ;  /* 0x00000054e8f57220 */ /* 0x000fe20000410000 */
[----:B------:R-:W-:Y:S01]  /*2690*/  PRMT R86, R86, 0x7632, R86 ;  /* 0x0000763256567816 */ /* 0x000fe20000000056 */
[C---:B------:R-:W-:Y:S01]  /*26a0*/  FADD.FTZ R108, R84.reuse, R108 ;  /* 0x0000006c546c7221 */ /* 0x040fe20000010000 */
[----:B------:R-:W-:Y:S01]  /*26b0*/  FFMA.FTZ R109, R84, R200, R109 ;  /* 0x000000c8546d7223 */ /* 0x000fe2000001006d */
[----:B------:R-:W-:Y:S01]  /*26c0*/  FMUL.FTZ R207, R207, R252 ;  /* 0x000000fccfcf7220 */ /* 0x000fe20000410000 */
[C---:B------:R-:W-:Y:S01]  /*26d0*/  FADD.FTZ R102, R252.reuse, R102 ;  /* 0x00000066fc667221 */ /* 0x040fe20000010000 */
[----:B------:R-:W-:Y:S01]  /*26e0*/  FFMA.FTZ R103, R252, R178, R103 ;  /* 0x000000b2fc677223 */ /* 0x000fe20000010067 */
[----:B------:R-:W-:-:S02]  /*26f0*/  SHF.L.U32 R84, R85, 0x10, RZ ;  /* 0x0000001055547819 */ /* 0x000fc400000006ff */
[C---:B------:R-:W-:Y:S02]  /*2700*/  SHF.L.U32 R252, R87.reuse, 0x10, RZ ;  /* 0x0000001057fc7819 */ /* 0x040fe400000006ff */
[----:B------:R-:W-:Y:S02]  /*2710*/  PRMT R87, R87, 0x7632, R87 ;  /* 0x0000763257577816 */ /* 0x000fe40000000057 */
        /* <DEDUP_REMOVED lines=8> */
[----:B--2---:R-:W-:Y:S01]  /*27a0*/  SHF.L.U32 R86, R88, 0x10, RZ ;  /* 0x0000001058567819 */ /* 0x004fe200000006ff */
[----:B------:R-:W-:Y:S01]  /*27b0*/  FMUL.FTZ R238, R238, R84 ;  /* 0x00000054eeee7220 */ /* 0x000fe20000410000 */
[C---:B------:R-:W-:Y:S01]  /*27c0*/  FADD.FTZ R96, R84.reuse, R96 ;  /* 0x0000006054607221 */ /* 0x040fe20000010000 */
[----:B------:R-:W-:-:S02]  /*27d0*/  FFMA.FTZ R97, R84, R202, R97 ;  /* 0x000000ca54617223 */ /* 0x000fc40000010061 */
[----:B------:R-:W-:Y:S01]  /*27e0*/  FMUL.FTZ R84, R203, R86 ;  /* 0x00000056cb547220 */ /* 0x000fe20000410000 */
[----:B------:R-:W-:Y:S01]  /*27f0*/  SHF.L.U32 R203, R89, 0x10, RZ ;  /* 0x0000001059cb7819 */ /* 0x000fe200000006ff */
[C---:B------:R-:W-:Y:S01]  /*2800*/  FADD.FTZ R30, R86.reuse, R30 ;  /* 0x0000001e561e7221 */ /* 0x040fe20000010000 */
[----:B------:R-:W-:Y:S01]  /*2810*/  FFMA.FTZ R54, R86, R199, R54 ;  /* 0x000000c756367223 */ /* 0x000fe20000010036 */
[----:B------:R-:W-:Y:S02]  /*2820*/  PRMT R88, R88, 0x7632, R88 ;  /* 0x0000763258587816 */ /* 0x000fe40000000058 */
[----:B------:R-:W-:Y:S01]  /*2830*/  FMUL.FTZ R86, R215, R203 ;  /* 0x000000cbd7567220 */ /* 0x000fe20000410000 */
[C---:B------:R-:W-:Y:S01]  /*2840*/  FADD.FTZ R28, R203.reuse, R28 ;  /* 0x0000001ccb1c7221 */ /* 0x040fe20000010000 */
[----:B------:R-:W-:Y:S01]  /*2850*/  FFMA.FTZ R52, R203, R197, R52 ;  /* 0x000000c5cb347223 */ /* 0x000fe20000010034 */
[----:B------:R-:W-:Y:S02]  /*2860*/  SHF.L.U32 R203, R90, 0x10, RZ ;  /* 0x000000105acb7819 */ /* 0x000fe400000006ff */
[----:B------:R-:W-:-:S02]  /*2870*/  PRMT R89, R89, 0x7632, R89 ;  /* 0x0000763259597816 */ /* 0x000fc40000000059 */
[----:B------:R-:W-:Y:S01]  /*2880*/  SHF.L.U32 R88, R88, 0x10, RZ ;  /* 0x0000001058587819 */ /* 0x000fe200000006ff */
[----:B------:R-:W-:Y:S01]  /*2890*/  FMUL.FTZ R232, R217, R203 ;  /* 0x000000cbd9e87220 */ /* 0x000fe20000410000 */
[C---:B------:R-:W-:Y:S01]  /*28a0*/  FADD.FTZ R26, R203.reuse, R26 ;  /* 0x0000001acb1a7221 */ /* 0x040fe20000010000 */
[----:B------:R-:W-:Y:S01]  /*28b0*/  FFMA.FTZ R50, R203, R195, R50 ;  /* 0x000000c3cb327223 */ /* 0x000fe20000010032 */
[C---:B------:R-:W-:Y:S02]  /*28c0*/  SHF.L.U32 R203, R91.reuse, 0x10, RZ ;  /* 0x000000105bcb7819 */ /* 0x040fe400000006ff */
[----:B------:R-:W-:Y:S01]  /*28d0*/  PRMT R91, R91, 0x7632, R91 ;  /* 0x000076325b5b7816 */ /* 0x000fe2000000005b */
[----:B------:R-:W-:Y:S01]  /*28e0*/  FADD.FTZ R31, R88, R31 ;  /* 0x0000001f581f7221 */ /* 0x000fe20000010000 */
[----:B------:R-:W-:Y:S01]  /*28f0*/  SHF.L.U32 R236, R89, 0x10, RZ ;  /* 0x0000001059ec7819 */ /* 0x000fe200000006ff */
[----:B------:R-:W-:Y:S01]  /*2900*/  FMUL.FTZ R89, R240, R88 ;  /* 0x00000058f0597220 */ /* 0x000fe20000410000 */
[----:B------:R-:W-:Y:S01]  /*2910*/  FFMA.FTZ R55, R88, R208, R55 ;  /* 0x000000d058377223 */ /* 0x000fe20000010037 */
[----:B------:R-:W-:Y:S01]  /*2920*/  FMUL.FTZ R234, R219, R203 ;  /* 0x000000cbdbea7220 */ /* 0x000fe20000410000 */
[C---:B------:R-:W-:Y:S01]  /*2930*/  FADD.FTZ R24, R203.reuse, R24 ;  /* 0x00000018cb187221 */ /* 0x040fe20000010000 */
[----:B------:R-:W-:Y:S01]  /*2940*/  FFMA.FTZ R48, R203, R193, R48 ;  /* 0x000000c1cb307223 */ /* 0x000fe20000010030 */
[----:B------:R-:W-:-:S02]  /*2950*/  SHF.L.U32 R88, R91, 0x10, RZ ;  /* 0x000000105b587819 */ /* 0x000fc400000006ff */
[----:B----4-:R-:W-:-:S03]  /*2960*/  SHF.L.U32 R203, R80, 0x10, RZ ;  /* 0x0000001050cb7819 */ /* 0x010fc600000006ff */
[----:B------:R-:W-:Y:S01]  /*2970*/  FMUL.FTZ R91, R242, R88 ;  /* 0x00000058f25b7220 */ /* 0x000fe20000410000 */
[C---:B------:R-:W-:Y:S01]  /*2980*/  FADD.FTZ R25, R88.reuse, R25 ;  /* 0x0000001958197221 */ /* 0x040fe20000010000 */
[----:B------:R-:W-:Y:S01]  /*2990*/  FFMA.FTZ R49, R88, R92, R49 ;  /* 0x0000005c58317223 */ /* 0x000fe20000010031 */
[----:B------:R-:W-:Y:S01]  /*29a0*/  FMUL.FTZ R88, R221, R203 ;  /* 0x000000cbdd587220 */ /* 0x000fe20000410000 */
[C---:B------:R-:W-:Y:S01]  /*29b0*/  FADD.FTZ R22, R203.reuse, R22 ;  /* 0x00000016cb167221 */ /* 0x040fe20000010000 */
[----:B------:R-:W-:Y:S01]  /*29c0*/  FFMA.FTZ R46, R203, R191, R46 ;  /* 0x000000bfcb2e7223 */ /* 0x000fe2000001002e */
[C---:B------:R-:W-:Y:S02]  /*29d0*/  SHF.L.U32 R203, R81.reuse, 0x10, RZ ;  /* 0x0000001051cb7819 */ /* 0x040fe400000006ff */
[----:B------:R-:W-:-:S04]  /*29e0*/  PRMT R81, R81, 0x7632, R81 ;  /* 0x0000763251517816 */ /* 0x000fc80000000051 */
[----:B------:R-:W-:Y:S02]  /*29f0*/  SHF.L.U32 R242, R81, 0x10, RZ ;  /* 0x0000001051f27819 */ /* 0x000fe400000006ff */
[----:B------:R-:W-:-:S05]  /*2a00*/  SHF.L.U32 R81, R76, 0x10, RZ ;  /* 0x000000104c517819 */ /* 0x000fca00000006ff */
[----:B------:R-:W-:Y:S01]  /*2a10*/  FMUL.FTZ R228, R228, R81 ;  /* 0x00000051e4e47220 */ /* 0x000fe20000410000 */
[C---:B------:R-:W-:Y:S01]  /*2a20*/  FADD.FTZ R14, R81.reuse, R14 ;  /* 0x0000000e510e7221 */ /* 0x040fe20000010000 */
[----:B------:R-:W-:Y:S01]  /*2a30*/  FFMA.FTZ R38, R81, R183, R38 ;  /* 0x000000b751267223 */ /* 0x000fe20000010026 */
[----:B------:R-:W-:Y:S01]  /*2a40*/  SHF.L.U32 R81, R77, 0x10, RZ ;  /* 0x000000104d517819 */ /* 0x000fe200000006ff */
[----:B------:R-:W-:Y:S01]  /*2a50*/  FMUL.FTZ R215, R244, R242 ;  /* 0x000000f2f4d77220 */ /* 0x000fe20000410000 */
[C---:B------:R-:W-:Y:S01]  /*2a60*/  FADD.FTZ R21, R242.reuse, R21 ;  /* 0x00000015f2157221 */ /* 0x040fe20000010000 */
[----:B------:R-:W-:Y:S02]  /*2a70*/  FFMA.FTZ R45, R242, R214, R45 ;  /* 0x000000d6f22d7223 */ /* 0x000fe4000001002d */
[----:B------:R-:W-:Y:S01]  /*2a80*/  FMUL.FTZ R242, R229, R81 ;  /* 0x00000051e5f27220 */ /* 0x000fe20000410000 */
[C---:B------:R-:W-:Y:S01]  /*2a90*/  FADD.FTZ R12, R81.reuse, R12 ;  /* 0x0000000c510c7221 */ /* 0x040fe20000010000 */
[----:B------:R-:W-:Y:S01]  /*2aa0*/  FFMA.FTZ R36, R81, R181, R36 ;  /* 0x000000b551247223 */ /* 0x000fe20000010024 */
[----:B------:R-:W-:-:S02]  /*2ab0*/  SHF.L.U32 R81, R78, 0x10, RZ ;  /* 0x000000104e517819 */ /* 0x000fc400000006ff */
        /* <DEDUP_REMOVED lines=10> */
[----:B------:R-:W-:-:S02]  /*2b60*/  PRMT R78, R78, 0x7632, R78 ;  /* 0x000076324e4e7816 */ /* 0x000fc4000000004e */
[----:B------:R-:W-:Y:S02]  /*2b70*/  SHF.L.U32 R76, R79, 0x10, RZ ;  /* 0x000000104f4c7819 */ /* 0x000fe400000006ff */
[----:B------:R-:W-:-:S03]  /*2b80*/  SHF.L.U32 R78, R78, 0x10, RZ ;  /* 0x000000104e4e7819 */ /* 0x000fc600000006ff */
[----:B------:R-:W-:Y:S01]  /*2b90*/  FMUL.FTZ R251, R251, R76 ;  /* 0x0000004cfbfb7220 */ /* 0x000fe20000410000 */
[C---:B------:R-:W-:Y:S01]  /*2ba0*/  FADD.FTZ R9, R76.reuse, R9 ;  /* 0x000000094c097221 */ /* 0x040fe20000010000 */
[----:B------:R-:W-:Y:S01]  /*2bb0*/  FFMA.FTZ R33, R76, R226, R33 ;  /* 0x000000e24c217223 */ /* 0x000fe20000010021 */
[----:B------:R-:W-:Y:S01]  /*2bc0*/  FADD.FTZ R76, RZ, R0 ;  /* 0x00000000ff4c7221 */ /* 0x000fe20000010000 */
[----:B------:R-:W-:Y:S01]  /*2bd0*/  FMUL.FTZ R221, R250, R78 ;  /* 0x0000004efadd7220 */ /* 0x000fe20000410000 */
[C---:B------:R-:W-:Y:S01]  /*2be0*/  FADD.FTZ R11, R78.reuse, R11 ;  /* 0x0000000b4e0b7221 */ /* 0x040fe20000010000 */
[----:B------:R-:W-:Y:S01]  /*2bf0*/  FFMA.FTZ R35, R78, R222, R35 ;  /* 0x000000de4e237223 */ /* 0x000fe20000010023 */
[----:B------:R-:W-:Y:S01]  /*2c00*/  FADD.FTZ R78, R76, R211 ;  /* 0x000000d34c4e7221 */ /* 0x000fe20000010000 */
[----:B------:R-:W-:-:S04]  /*2c10*/  FFMA.FTZ R76, R0, R198, RZ ;  /* 0x000000c6004c7223 */ /* 0x000fc800000100ff */
[----:B------:R-:W-:Y:S01]  /*2c20*/  FFMA.FTZ R76, R211, R190, R76 ;  /* 0x000000bed34c7223 */ /* 0x000fe2000001004c */
[----:B------:R-:W-:-:S03]  /*2c30*/  FADD.FTZ R78, R78, R95 ;  /* 0x0000005f4e4e7221 */ /* 0x000fc60000010000 */
        /* <DEDUP_REMOVED lines=9> */
[----:B------:R-:W-:Y:S01]  /*2cd0*/  PRMT R90, R90, 0x7632, R90 ;  /* 0x000076325a5a7816 */ /* 0x000fe2000000005a */
[----:B------:R-:W-:Y:S02]  /*2ce0*/  FADD.FTZ R78, R78, R233 ;  /* 0x000000e94e4e7221 */ /* 0x000fe40000010000 */
[----:B------:R-:W-:Y:S01]  /*2cf0*/  FFMA.FTZ R76, R233, R184, R76 ;  /* 0x000000b8e94c7223 */ /* 0x000fe2000001004c */
[----:B------:R-:W-:Y:S01]  /*2d00*/  SHF.L.U32 R90, R90, 0x10, RZ ;  /* 0x000000105a5a7819 */ /* 0x000fe200000006ff */
[----:B------:R-:W-:Y:S02]  /*2d10*/  FADD.FTZ R78, R78, R201 ;  /* 0x000000c94e4e7221 */ /* 0x000fe40000010000 */
[----:B------:R-:W-:Y:S01]  /*2d20*/  FFMA.FTZ R76, R201, R182, R76 ;  /* 0x000000b6c94c7223 */ /* 0x000fe2000001004c */
[----:B------:R-:W-:Y:S01]  /*2d30*/  FADD.FTZ R20, R203, R20 ;  /* 0x00000014cb147221 */ /* 0x000fe20000010000 */
[----:B------:R-:W-:Y:S01]  /*2d40*/  FMUL.FTZ R241, R241, R90 ;  /* 0x0000005af1f17220 */ /* 0x000fe20000410000 */
[C---:B------:R-:W-:Y:S01]  /*2d50*/  FADD.FTZ R27, R90.reuse, R27 ;  /* 0x0000001b5a1b7221 */ /* 0x040fe20000010000 */
[----:B------:R-:W-:Y:S01]  /*2d60*/  FFMA.FTZ R51, R90, R210, R51 ;  /* 0x000000d25a337223 */ /* 0x000fe20000010033 */
[----:B------:R-:W-:Y:S01]  /*2d70*/  FADD.FTZ R78, R78, R245 ;  /* 0x000000f54e4e7221 */ /* 0x000fe20000010000 */
[----:B------:R-:W-:Y:S01]  /*2d80*/  FFMA.FTZ R76, R245, R200, R76 ;  /* 0x000000c8f54c7223 */ /* 0x000fe2000001004c */
[----:B------:R-:W-:Y:S01]  /*2d90*/  FMUL.FTZ R90, R223, R203 ;  /* 0x000000cbdf5a7220 */ /* 0x000fe20000410000 */
[----:B------:R-:W-:Y:S01]  /*2da0*/  FFMA.FTZ R44, R203, R189, R44 ;  /* 0x000000bdcb2c7223 */ /* 0x000fe2000001002c */
[----:B------:R-:W-:Y:S01]  /*2db0*/  SHF.L.U32 R203, R82, 0x10, RZ ;  /* 0x0000001052cb7819 */ /* 0x000fe200000006ff */
[----:B------:R-:W-:Y:S01]  /*2dc0*/  FADD.FTZ R78, R78, R209 ;  /* 0x000000d14e4e7221 */ /* 0x000fe20000010000 */
[----:B------:R-:W-:Y:S01]  /*2dd0*/  PRMT R80, R80, 0x7632, R80 ;  /* 0x0000763250507816 */ /* 0x000fe20000000050 */
[----:B------:R-:W-:Y:S01]  /*2de0*/  FFMA.FTZ R76, R209, R180, R76 ;  /* 0x000000b4d14c7223 */ /* 0x000fe2000001004c */
[----:B------:R-:W-:Y:S01]  /*2df0*/  FMUL.FTZ R239, R239, R236 ;  /* 0x000000ecefef7220 */ /* 0x000fe20000410000 */
[C---:B------:R-:W-:Y:S01]  /*2e00*/  FADD.FTZ R29, R236.reuse, R29 ;  /* 0x0000001dec1d7221 */ /* 0x040fe20000010000 */
[----:B------:R-:W-:Y:S01]  /*2e10*/  FFMA.FTZ R53, R236, R212, R53 ;  /* 0x000000d4ec357223 */ /* 0x000fe20000010035 */
[----:B------:R-:W-:Y:S01]  /*2e20*/  FMUL.FTZ R236, R225, R203 ;  /* 0x000000cbe1ec7220 */ /* 0x000fe20000410000 */
[C---:B------:R-:W-:Y:S01]  /*2e30*/  FADD.FTZ R18, R203.reuse, R18 ;  /* 0x00000012cb127221 */ /* 0x040fe20000010000 */
[----:B------:R-:W-:Y:S01]  /*2e40*/  FFMA.FTZ R42, R203, R187, R42 ;  /* 0x000000bbcb2a7223 */ /* 0x000fe2000001002a */
[----:B------:R-:W-:Y:S01]  /*2e50*/  SHF.L.U32 R80, R80, 0x10, RZ ;  /* 0x0000001050507819 */ /* 0x000fe200000006ff */
[----:B------:R-:W-:Y:S01]  /*2e60*/  FADD.FTZ R78, R78, R85 ;  /* 0x000000554e4e7221 */ /* 0x000fe20000010000 */
[----:B------:R-:W-:Y:S01]  /*2e70*/  SHF.L.U32 R203, R83, 0x10, RZ ;  /* 0x0000001053cb7819 */ /* 0x000fe200000006ff */
[----:B------:R-:W-:Y:S01]  /*2e80*/  FFMA.FTZ R76, R85, R206, R76 ;  /* 0x000000ce554c7223 */ /* 0x000fe2000001004c */
[----:B------:R-:W-:Y:S01]  /*2e90*/  PRMT R83, R83, 0x7632, R83 ;  /* 0x0000763253537816 */ /* 0x000fe20000000053 */
[----:B------:R-:W-:Y:S01]  /*2ea0*/  FMUL.FTZ R243, R243, R80 ;  /* 0x00000050f3f37220 */ /* 0x000fe20000410000 */
[C---:B------:R-:W-:Y:S01]  /*2eb0*/  FADD.FTZ R23, R80.reuse, R23 ;  /* 0x0000001750177221 */ /* 0x040fe20000010000 */
[----:B------:R-:W-:Y:S01]  /*2ec0*/  FFMA.FTZ R47, R80, R216, R47 ;  /* 0x000000d8502f7223 */ /* 0x000fe2000001002f */
[----:B------:R-:W-:Y:S01]  /*2ed0*/  FADD.FTZ R78, R78, R207 ;  /* 0x000000cf4e4e7221 */ /* 0x000fe20000010000 */
[----:B------:R-:W-:Y:S01]  /*2ee0*/  FFMA.FTZ R76, R207, R178, R76 ;  /* 0x000000b2cf4c7223 */ /* 0x000fe2000001004c */
[----:B------:R-:W-:Y:S01]  /*2ef0*/  SHF.L.U32 R80, R83, 0x10, RZ ;  /* 0x0000001053507819 */ /* 0x000fe200000006ff */
[----:B------:R-:W-:Y:S01]  /*2f00*/  FMUL.FTZ R205, R205, R252 ;  /* 0x000000fccdcd7220 */ /* 0x000fe20000410000 */
[----:B------:R-:W-:Y:S01]  /*2f10*/  PRMT R77, R77, 0x7632, R77 ;  /* 0x000076324d4d7816 */ /* 0x000fe2000000004d */
[----:B------:R-:W-:Y:S01]  /*2f20*/  FADD.FTZ R78, R78, R87 ;  /* 0x000000574e4e7221 */ /* 0x000fe20000010000 */
[----:B------:R-:W-:Y:S01]  /*2f30*/  FFMA.FTZ R76, R87, R204, R76 ;  /* 0x000000cc574c7223 */ /* 0x000fe2000001004c */
[----:B------:R-:W-:Y:S01]  /*2f40*/  FMUL.FTZ R217, R246, R80 ;  /* 0x00000050f6d97220 */ /* 0x000fe20000410000 */
[C---:B------:R-:W-:Y:S01]  /*2f50*/  FADD.FTZ R17, R80.reuse, R17 ;  /* 0x0000001150117221 */ /* 0x040fe20000010000 */
[----:B------:R-:W-:Y:S01]  /*2f60*/  FFMA.FTZ R41, R80, R94, R41 ;  /* 0x0000005e50297223 */ /* 0x000fe20000010029 */
[----:B------:R-:W-:Y:S01]  /*2f70*/  SHF.L.U32 R80, R77, 0x10, RZ ;  /* 0x000000104d507819 */ /* 0x000fe200000006ff */
        /* <DEDUP_REMOVED lines=29> */
[----:B------:R-:W-:Y:S02]  /*3150*/  FFMA.FTZ R79, R215, R214, R78 ;  /* 0x000000d6d74f7223 */ /* 0x000fe4000001004e */
[----:B------:R-:W-:Y:S01]  /*3160*/  FMUL.FTZ R247, R247, R82 ;  /* 0x00000052f7f77220 */ /* 0x000fe20000410000 */
[----:B------:R-:W-:Y:S01]  /*3170*/  FADD.FTZ R76, R77, R236 ;  /* 0x000000ec4d4c7221 */ /* 0x000fe20000010000 */
[----:B------:R-:W-:Y:S01]  /*3180*/  FFMA.FTZ R78, R236, R187, R79 ;  /* 0x000000bbec4e7223 */ /* 0x000fe2000001004f */
[----:B------:R-:W-:-:S02]  /*3190*/  FMUL.FTZ R240, R227, R203 ;  /* 0x000000cbe3f07220 */ /* 0x000fc40000410000 */
        /* <DEDUP_REMOVED lines=12> */
[----:B------:R-:W-:-:S03]  /*3260*/  FFMA.FTZ R78, R242, R181, R79 ;  /* 0x000000b5f24e7223 */ /* 0x000fc6000001004f */
[----:B------:R-:W-:Y:S01]  /*3270*/  FADD.FTZ R77, R76, R249 ;  /* 0x000000f94c4d7221 */ /* 0x000fe20000010000 */
[----:B------:R-:W-:-:S03]  /*3280*/  FFMA.FTZ R79, R249, R224, R78 ;  /* 0x000000e0f94f7223 */ /* 0x000fc6000001004e */
[----:B------:R-:W-:Y:S01]  /*3290*/  FADD.FTZ R76, R77, R230 ;  /* 0x000000e64d4c7221 */ /* 0x000fe20000010000 */
[----:B------:R-:W-:Y:S01]  /*32a0*/  FFMA.FTZ R78, R230, R179, R79 ;  /* 0x000000b3e64e7223 */ /* 0x000fe2000001004f */
[----:B------:R-:W-:Y:S01]  /*32b0*/  FMUL.FTZ R244, R231, R81 ;  /* 0x00000051e7f47220 */ /* 0x000fe20000410000 */
[C---:B------:R-:W-:Y:S01]  /*32c0*/  FADD.FTZ R8, R81.reuse, R8 ;  /* 0x0000000851087221 */ /* 0x040fe20000010000 */
[-C--:B------:R-:W-:Y:S01]  /*32d0*/  FFMA.FTZ R32, R81, R177.reuse, R32 ;  /* 0x000000b151207223 */ /* 0x080fe20000010020 */
[----:B------:R-:W-:Y:S01]  /*32e0*/  FADD.FTZ R77, R76, R221 ;  /* 0x000000dd4c4d7221 */ /* 0x000fe20000010000 */
[----:B------:R-:W-:Y:S01]  /*32f0*/  SHF.R.U32.HI R79, RZ, 0x5, R7 ;  /* 0x00000005ff4f7819 */ /* 0x000fe20000011607 */
[----:B------:R-:W-:Y:S01]  /*3300*/  FFMA.FTZ R81, R221, R222, R78 ;  /* 0x000000dedd517223 */ /* 0x000fe2000001004e */
[C---:B------:R-:W-:Y:S01]  /*3310*/  FADD.FTZ R13, R80.reuse, R13 ;  /* 0x0000000d500d7221 */ /* 0x040fe20000010000 */
        /* <DEDUP_REMOVED lines=34> */
.L_x_1149:
[----:B------:R-:W3:Y:S01]  /*3540*/  @!P0 S2R R83, SR_CgaCtaId ;  /* 0x0000000000538919 */ /* 0x000ee20000008800 */
[----:B0-2---:R-:W-:Y:S01]  /*3550*/  FADD.FTZ R77, R77, R80 ;  /* 0x000000504d4d7221 */ /* 0x005fe20000010000 */
[----:B------:R-:W-:Y:S01]  /*3560*/  @!P0 MOV R80, 0x400 ;  /* 0x0000040000508802 */ /* 0x000fe20000000f00 */
[----:B-1----:R-:W-:Y:S01]  /*3570*/  FADD.FTZ R76, R76, R81 ;  /* 0x000000514c4c7221 */ /* 0x002fe20000010000 */
[----:B------:R-:W-:Y:S01]  /*3580*/  LOP3.LUT R79, R79, 0x3, RZ, 0xc0, !PT ;  /* 0x000000034f4f7812 */ /* 0x000fe200078ec0ff */
[----:B------:R-:W0:Y:S01]  /*3590*/  LDC R203, c[0x0][0x210] ;  /* 0x00008400ffcb7b82 */ /* 0x000e220000000800 */
[----:B------:R-:W-:Y:S05]  /*35a0*/  WARPSYNC.ALL ;  /* 0x0000000000007948 */ /* 0x000fea0003800000 */
[----:B------:R-:W-:Y:S01]  /*35b0*/  BSSY B0, `(.L_x_1134) ;  /* 0x0000017000007945 */ /* 0x000fe20003800000 */
[----:B---3--:R-:W-:-:S02]  /*35c0*/  @!P0 LEA R81, R83, R80, 0x18 ;  /* 0x0000005053518211 */ /* 0x008fc400078ec0ff */
[----:B------:R-:W-:Y:S02]  /*35d0*/  CS2R R82, SRZ ;  /* 0x0000000000527805 */ /* 0x000fe4000001ff00 */
[----:B------:R-:W-:-:S04]  /*35e0*/  @!P0 IADD3 R80, R78, R79, RZ ;  /* 0x0000004f4e508210 */ /* 0x000fc80007ffe0ff */
[----:B------:R-:W-:-:S05]  /*35f0*/  @!P0 LEA R80, R80, R81, 0x3 ;  /* 0x0000005150508211 */ /* 0x000fca00078e18ff */
[----:B------:R1:W-:Y:S01]  /*3600*/  @!P0 STS.64 [R80], R76 ;  /* 0x0000004c50008388 */ /* 0x0003e20000000a00 */
[----:B------:R-:W-:Y:S01]  /*3610*/  BAR.SYNC.DEFER_BLOCKING 0x0 ;  /* 0x0000000000007b1d */ /* 0x000fe20000010000 */
[----:B------:R-:W-:-:S13]  /*3620*/  LOP3.LUT P0, RZ, R79, 0x1f, R7, 0xf8, !PT ;  /* 0x0000001f4fff7812 */ /* 0x000fda000780f807 */
[----:B01----:R-:W-:Y:S05]  /*3630*/  @P0 BRA `(.L_x_1135) ;  /* 0x0000000000380947 */ /* 0x003fea0003800000 */
[----:B------:R-:W0:Y:S01]  /*3640*/  S2UR UR5, SR_CgaCtaId ;  /* 0x00000000000579c3 */ /* 0x000e220000008800 */
[----:B------:R-:W-:Y:S02]  /*3650*/  UMOV UR4, 0x400 ;  /* 0x0000040000047882 */ /* 0x000fe40000000000 */
[----:B0-----:R-:W-:-:S06]  /*3660*/  ULEA UR4, UR5, UR4, 0x18 ;  /* 0x0000000405047291 */ /* 0x001fcc000f8ec03f */
[----:B------:R-:W-:-:S05]  /*3670*/  LEA R223, R78, UR4, 0x3 ;  /* 0x000000044edf7c11 */ /* 0x000fca000f8e18ff */
[----:B------:R-:W0:Y:S04]  /*3680*/  LDS.128 R76, [R223] ;  /* 0x00000000df4c7984 */ /* 0x000e280000000c00 */
[----:B------:R-:W1:Y:S01]  /*3690*/  LDS.128 R80, [R223+0x10] ;  /* 0x00001000df507984 */ /* 0x000e620000000c00 */
[----:B0-----:R-:W-:Y:S01]  /*36a0*/  FADD.FTZ R225, RZ, R76 ;  /* 0x0000004cffe17221 */ /* 0x001fe20000010000 */
[----:B------:R-:W-:-:S03]  /*36b0*/  FADD.FTZ R76, RZ, R77 ;  /* 0x0000004dff4c7221 */ /* 0x000fc60000010000 */
[----:B------:R-:W-:Y:S01]  /*36c0*/  FADD.FTZ R225, R78, R225 ;  /* 0x000000e14ee17221 */ /* 0x000fe20000010000 */
[----:B------:R-:W-:-:S03]  /*36d0*/  FADD.FTZ R76, R79, R76 ;  /* 0x0000004c4f4c7221 */ /* 0x000fc60000010000 */
[----:B-1----:R-:W-:Y:S01]  /*36e0*/  FADD.FTZ R225, R225, R80 ;  /* 0x00000050e1e17221 */ /* 0x002fe20000010000 */
[----:B------:R-:W-:-:S03]  /*36f0*/  FADD.FTZ R76, R76, R81 ;  /* 0x000000514c4c7221 */ /* 0x000fc60000010000 */
[----:B------:R-:W-:Y:S01]  /*3700*/  FADD.FTZ R82, R82, R225 ;  /* 0x000000e152527221 */ /* 0x000fe20000010000 */
[----:B------:R-:W-:-:S07]  /*3710*/  FADD.FTZ R83, R83, R76 ;  /* 0x0000004c53537221 */ /* 0x000fce0000010000 */
.L_x_1135:
[----:B------:R-:W-:Y:S05]  /*3720*/  BSYNC B0 ;  /* 0x0000000000007941 */ /* 0x000fea0003800000 */
.L_x_1134:
[----:B------:R-:W0:Y:S01]  /*3730*/  @!P0 LDC.64 R76, c[0x0][0x250] ;  /* 0x00009400ff4c8b82 */ /* 0x000e220000000a00 */
[----:B------:R-:W-:Y:S02]  /*3740*/  LOP3.LUT R223, R129, 0x1, RZ, 0xc0, !PT ;  /* 0x0000000181df7812 */ /* 0x000fe400078ec0ff */
[----:B------:R-:W-:Y:S02]  /*3750*/  LEA R78, R203, R203, 0x2 ;  /* 0x000000cbcb4e7211 */ /* 0x000fe400078e10ff */
[----:B------:R-:W-:-:S04]  /*3760*/  IADD3 R79, -R223, RZ, RZ ;  /* 0x000000ffdf4f7210 */ /* 0x000fc80007ffe1ff */
[----:B------:R-:W-:Y:S02]  /*3770*/  LOP3.LUT R78, R79, R78, RZ, 0xc0, !PT ;  /* 0x0000004e4f4e7212 */ /* 0x000fe400078ec0ff */
[----:B------:R-:W-:-:S04]  /*3780*/  LEA R79, R2, R2, 0x2 ;  /* 0x00000002024f7211 */ /* 0x000fc800078e10ff */
[----:B------:R-:W-:-:S04]  /*3790*/  IADD3 R79, P3, R79, R78, RZ ;  /* 0x0000004e4f4f7210 */ /* 0x000fc80007f7e0ff */
[C---:B------:R-:W-:Y:S02]  /*37a0*/  @!P0 IADD3 R80, P2, R5.reuse, R79, RZ ;  /* 0x0000004f05508210 */ /* 0x040fe40007f5e0ff */
[----:B------:R-:W-:Y:S02]  /*37b0*/  IADD3.X R78, RZ, RZ, RZ, P3, !PT ;  /* 0x000000ffff4e7210 */ /* 0x000fe40001ffe4ff */
[C---:B0-----:R-:W-:Y:S02]  /*37c0*/  @!P0 LEA R76, P3, R80.reuse, R76, 0x3 ;  /* 0x0000004c504c8211 */ /* 0x041fe400078618ff */
[----:B------:R-:W-:Y:S02]  /*37d0*/  @!P0 LEA.HI.X.SX32 R81, R5, R78, 0x1, P2 ;  /* 0x0000004e05518211 */ /* 0x000fe400010f0eff */
[----:B------:R-:W-:Y:S02]  /*37e0*/  ISETP.NE.AND P2, PT, R223, RZ, PT ;  /* 0x000000ffdf00720c */ /* 0x000fe40003f45270 */
[----:B------:R-:W-:-:S05]  /*37f0*/  @!P0 LEA.HI.X R77, R80, R77, R81, 0x3, P3 ;  /* 0x0000004d504d8211 */ /* 0x000fca00018f1c51 */
[----:B------:R0:W-:Y:S01]  /*3800*/  @!P0 STG.E.64 desc[UR6][R76.64], R82 ;  /* 0x000000524c008986 */ /* 0x0001e2000c101b06 */
[----:B------:R-:W-:-:S13]  /*3810*/  ISETP.NE.AND P0, PT, R7, RZ, PT ;  /* 0x000000ff0700720c */ /* 0x000fda0003f05270 */
[----:B0-----:R-:W-:Y:S05]  /*3820*/  @P0 BRA `(.L_x_1136) ;  /* 0x0000000000540947 */ /* 0x001fea0003800000 */
[----:B------:R-:W-:Y:S01]  /*3830*/  SHF.R.U32.HI R76, RZ, 0x1, R129 ;  /* 0x00000001ff4c7819 */ /* 0x000fe20000011681 */
[----:B------:R-:W-:Y:S01]  /*3840*/  HFMA2.MMA R81, -RZ, RZ, 0, 5.9604644775390625e-08 ;  /* 0x00000001ff517435 */ /* 0x000fe200000001ff */
[----:B------:R-:W-:Y:S01]  /*3850*/  SEL R77, R203, RZ, P2 ;  /* 0x000000ffcb4d7207 */ /* 0x000fe20001000000 */
[----:B------:R-:W-:Y:S01]  /*3860*/  ULDC.64 UR4, c[0x0][0x258] ;  /* 0x0000960000047ab9 */ /* 0x000fe20000000a00 */
[----:B------:R-:W-:Y:S02]  /*3870*/  LOP3.LUT R76, R76, 0x1, RZ, 0xc0, !PT ;  /* 0x000000014c4c7812 */ /* 0x000fe400078ec0ff */
[C---:B------:R-:W-:Y:S02]  /*3880*/  IADD3 R80, P2, R77.reuse, R6, RZ ;  /* 0x000000064d507210 */ /* 0x040fe40007f5e0ff */
[----:B------:R-:W-:Y:S02]  /*3890*/  ISETP.NE.U32.AND P0, PT, R76, 0x1, PT ;  /* 0x000000014c00780c */ /* 0x000fe40003f05070 */
[----:B------:R-:W-:-:S02]  /*38a0*/  LEA.HI.X.SX32 R77, R77, RZ, 0x1, P2 ;  /* 0x000000ff4d4d7211 */ /* 0x000fc400010f0eff */
[C---:B------:R-:W-:Y:S02]  /*38b0*/  LEA R76, P2, R80.reuse, UR4, 0x2 ;  /* 0x00000004504c7c11 */ /* 0x040fe4000f8410ff */
[----:B------:R-:W-:Y:S02]  /*38c0*/  SEL R81, R81, 0xffffffff, P0 ;  /* 0xffffffff51517807 */ /* 0x000fe40000000000 */
[----:B------:R-:W-:Y:S01]  /*38d0*/  LEA.HI.X R77, R80, UR5, R77, 0x2, P2 ;  /* 0x00000005504d7c11 */ /* 0x000fe200090f144d */
[----:B------:R-:W-:Y:S06]  /*38e0*/  MEMBAR.ALL.GPU ;  /* 0x0000000000007992 */ /* 0x000fec000000a000 */
[----:B------:R-:W-:-:S00]  /*38f0*/  ERRBAR ;  /* 0x00000000000079ab */ /* 0x000fc00000000000 */
[----:B------:R-:W-:Y:S06]  /*3900*/  CGAERRBAR ;  /* 0x00000000000075ab */ /* 0x000fec0000000000 */
[----:B------:R0:W-:Y:S01]  /*3910*/  REDG.E.ADD.S32.STRONG.GPU desc[UR6][R76.64], R81 ;  /* 0x000000514c00798e */ /* 0x0001e2000c10e386 */
[----:B------:R-:W-:-:S07]  /*3920*/  SEL R83, RZ, 0x5, !P0 ;  /* 0x00000005ff537807 */ /* 0x000fce0004000000 */
.L_x_1137:
[----:B------:R-:W2:Y:S04]  /*3930*/  LDG.E.STRONG.GPU R80, desc[UR6][R76.64] ;  /* 0x000000064c507981 */ /* 0x000ea8000c1ef900 */
[----:B--2---:R-:W-:Y:S01]  /*3940*/  CCTL.IVALL ;  /* 0x00000000ff00798f */ /* 0x004fe20002000000 */
[----:B------:R-:W-:Y:S05]  /*3950*/  YIELD ;  /* 0x0000000000007946 */ /* 0x000fea0003800000 */
[----:B------:R-:W-:-:S13]  /*3960*/  ISETP.NE.AND P0, PT, R80, R83, PT ;  /* 0x000000535000720c */ /* 0x000fda0003f05270 */
[----:B------:R-:W-:Y:S05]  /*3970*/  @P0 BRA `(.L_x_1137) ;  /* 0xfffffffc00ec0947 */ /* 0x000fea000383ffff */
.L_x_1136:
[----:B------:R-:W-:Y:S01]  /*3980*/  ISETP.GT.U32.AND P0, PT, R4, 0x4, PT ;  /* 0x000000040400780c */ /* 0x000fe20003f04070 */
[----:B------:R-:W-:Y:S05]  /*3990*/  WARPSYNC.ALL ;  /* 0x0000000000007948 */ /* 0x000fea0003800000 */
[----:B------:R-:W-:Y:S01]  /*39a0*/  BAR.SYNC.DEFER_BLOCKING 0x0 ;  /* 0x0000000000007b1d */ /* 0x000fe20000010000 */
[----:B------:R-:W-:-:S05]  /*39b0*/  IADD3 R128, R128, R203, RZ ;  /* 0x000000cb80807210 */ /* 0x000fca0007ffe0ff */
[----:B------:R-:W-:Y:S02]  /*39c0*/  ULDC UR4, c[0x0][0x214] ;  /* 0x0000850000047ab9 */ /* 0x000fe40000000800 */
[----:B0-----:R-:W0:Y:S01]  /*39d0*/  @!P0 LDC.64 R76, c[0x0][0x250] ;  /* 0x00009400ff4c8b82 */ /* 0x001e220000000a00 */
[----:B------:R-:W-:-:S04]  /*39e0*/  @!P0 IADD3 R79, P2, R4, R79, RZ ;  /* 0x0000004f044f8210 */ /* 0x000fc80007f5e0ff */
[----:B------:R-:W-:Y:S02]  /*39f0*/  @!P0 IADD3.X R80, RZ, R78, RZ, P2, !PT ;  /* 0x0000004eff508210 */ /* 0x000fe400017fe4ff */
[----:B0-----:R-:W-:-:S04]  /*3a00*/  @!P0 LEA R78, P2, R79, R76, 0x3 ;  /* 0x0000004c4f4e8211 */ /* 0x001fc800078418ff */
[----:B------:R-:W-:Y:S02]  /*3a10*/  @!P0 LEA.HI.X R79, R79, R77, R80, 0x3, P2 ;  /* 0x0000004d4f4f8211 */ /* 0x000fe400010f1c50 */
[----:B------:R-:W-:-:S06]  /*3a20*/  CS2R R76, SRZ ;  /* 0x00000000004c7805 */ /* 0x000fcc000001ff00 */
[----:B------:R-:W2:Y:S01]  /*3a30*/  @!P0 LDG.E.64 R76, desc[UR6][R78.64] ;  /* 0x000000064e4c8981 */ /* 0x000ea2000c1e1b00 */
        /* <DEDUP_REMOVED lines=23> */
[----:B------:R-:W-:Y:S01]  /*3bb0*/  FMUL.FTZ R77, R77, 3.9062499126885086298e-05 ;  /* 0x3823d70a4d4d7820 */ /* 0x000fe20000410000 */
[----:B------:R-:W-:-:S04]  /*3bc0*/  FMUL.FTZ R76, R76, 3.9062499126885086298e-05 ;  /* 0x3823d70a4c4c7820 */ /* 0x000fc80000410000 */
        /* <DEDUP_REMOVED lines=131> */
[----:B------:R-:W-:-:S02]  /*4400*/  F2FP.BF16.F32.PACK_AB R85, R181, R90 ;  /* 0x0000005ab555723e */ /* 0x000fc400000010ff */
[----:B------:R-:W-:Y:S01]  /*4410*/  F2FP.BF16.F32.PACK_AB R84, R95, R84 ;  /* 0x000000545f54723e */ /* 0x000fe200000010ff */
[----:B------:R-:W-:Y:S01]  /*4420*/  IMAD.WIDE.U32 R174, R174, 0x10, R76 ;  /* 0x00000010aeae7825 */ /* 0x000fe200078e004c */
[----:B------:R-:W-:Y:S02]  /*4430*/  F2FP.BF16.F32.PACK_AB R77, R83, R196 ;  /* 0x000000c4534d723e */ /* 0x000fe400000010ff */
[----:B------:R-:W-:Y:S02]  /*4440*/  F2FP.BF16.F32.PACK_AB R76, R81, R0 ;  /* 0x00000000514c723e */ /* 0x000fe400000010ff */
[----:B------:R-:W-:Y:S02]  /*4450*/  F2FP.BF16.F32.PACK_AB R83, R93, R88 ;  /* 0x000000585d53723e */ /* 0x000fe400000010ff */
[----:B------:R-:W-:Y:S01]  /*4460*/  F2FP.BF16.F32.PACK_AB R81, R89, R180 ;  /* 0x000000b45951723e */ /* 0x000fe200000010ff */
[----:B------:R0:W-:Y:S01]  /*4470*/  STG.E.128 desc[UR6][R176.64], R76 ;  /* 0x0000004cb0007986 */ /* 0x0001e2000c101d06 */
[----:B------:R-:W-:-:S02]  /*4480*/  F2FP.BF16.F32.PACK_AB R91, R193, R240 ;  /* 0x000000f0c15b723e */ /* 0x000fc400000010ff */
[----:B------:R-:W-:Y:S01]  /*4490*/  F2FP.BF16.F32.PACK_AB R90, R191, R236 ;  /* 0x000000ecbf5a723e */ /* 0x000fe200000010ff */
[----:B------:R0:W-:Y:S01]  /*44a0*/  STG.E.128 desc[UR6][R170.64], R80 ;  /* 0x00000050aa007986 */ /* 0x0001e2000c101d06 */
[----:B------:R-:W-:Y:S02]  /*44b0*/  F2FP.BF16.F32.PACK_AB R89, R189, R202 ;  /* 0x000000cabd59723e */ /* 0x000fe400000010ff */
[----:B------:R-:W-:Y:S01]  /*44c0*/  F2FP.BF16.F32.PACK_AB R88, R187, R198 ;  /* 0x000000c6bb58723e */ /* 0x000fe200000010ff */
[----:B------:R0:W-:Y:S01]  /*44d0*/  STG.E.128 desc[UR6][R178.64], R84 ;  /* 0x00000054b2007986 */ /* 0x0001e2000c101d06 */
[----:B------:R-:W-:Y:S02]  /*44e0*/  F2FP.BF16.F32.PACK_AB R95, R201, R244 ;  /* 0x000000f4c95f723e */ /* 0x000fe400000010ff */
[----:B------:R-:W-:Y:S01]  /*44f0*/  F2FP.BF16.F32.PACK_AB R94, R199, R94 ;  /* 0x0000005ec75e723e */ /* 0x000fe200000010ff */
[----:B------:R0:W-:Y:S01]  /*4500*/  STG.E.128 desc[UR6][R172.64], R88 ;  /* 0x00000058ac007986 */ /* 0x0001e2000c101d06 */
[----:B------:R-:W-:-:S02]  /*4510*/  F2FP.BF16.F32.PACK_AB R93, R197, R242 ;  /* 0x000000f2c55d723e */ /* 0x000fc400000010ff */
[----:B------:R-:W-:Y:S02]  /*4520*/  F2FP.BF16.F32.PACK_AB R92, R195, R92 ;  /* 0x0000005cc35c723e */ /* 0x000fe400000010ff */
        /* <DEDUP_REMOVED lines=83> */
.L_x_1132:
        /* <DEDUP_REMOVED lines=38> */
.L_x_1133:
[----:B------:R-:W-:Y:S01]  /*4cc0*/  HFMA2.MMA R227, -RZ, RZ, 0, 9.5367431640625e-07 ;  /* 0x00000010ffe37435 */ /* 0x000fe200000001ff */
[----:B------:R-:W-:Y:S02]  /*4cd0*/  MOV R248, R76 ;  /* 0x0000004c00f87202 */ /* 0x000fe40000000f00 */
[----:B------:R-:W-:Y:S02]  /*4ce0*/  MOV R250, 0x1f ;  /* 0x0000001f00fa7802 */ /* 0x000fe40000000f00 */
[----:B------:R-:W-:-:S07]  /*4cf0*/  MOV R223, 0xffffffff ;  /* 0xffffffff00df7802 */ /* 0x000fce0000000f00 */
[----:B------:R-:W-:Y:S05]  /*4d00*/  WARPSYNC.COLLECTIVE R223, `(.L_x_1139) ;  /* 0x00000000df087348 */ /* 0x000fea0003c00000 */
[----:B------:R0:W1:Y:S02]  /*4d10*/  SHFL.DOWN P2, R225, R248, R227, R250 ;  /* 0x080000e3f8e17389 */ /* 0x00006400000400fa */
[----:B01----:R-:W-:Y:S01]  /*4d20*/  ENDCOLLECTIVE ;  /* 0x000000000000791b */ /* 0x003fe20003800000 */
.L_x_1139:
[----:B------:R-:W-:Y:S02]  /*4d30*/  MOV R248, R77 ;  /* 0x0000004d00f87202 */ /* 0x000fe40000000f00 */
[----:B------:R-:W-:-:S07]  /*4d40*/  MOV R81, R225 ;  /* 0x000000e100517202 */ /* 0x000fce0000000f00 */
[----:B------:R-:W-:Y:S05]  /*4d50*/  WARPSYNC.COLLECTIVE R223, `(.L_x_1140) ;  /* 0x00000000df087348 */ /* 0x000fea0003c00000 */
[----:B------:R0:W1:Y:S02]  /*4d60*/  SHFL.DOWN P2, R225, R248, R227, R250 ;  /* 0x080000e3f8e17389 */ /* 0x00006400000400fa */
[----:B01----:R-:W-:Y:S01]  /*4d70*/  ENDCOLLECTIVE ;  /* 0x000000000000791b */ /* 0x003fe20003800000 */
.L_x_1140:
[----:B------:R-:W-:Y:S01]  /*4d80*/  FADD.FTZ R81, R76, R81 ;  /* 0x000000514c517221 */ /* 0x000fe20000010000 */
[----:B------:R-:W-:-:S04]  /*4d90*/  HFMA2.MMA R227, -RZ, RZ, 0, 4.76837158203125e-07 ;  /* 0x00000008ffe37435 */ /* 0x000fc800000001ff */
[----:B------:R-:W-:Y:S02]  /*4da0*/  MOV R248, R81 ;  /* 0x0000005100f87202 */ /* 0x000fe40000000f00 */
[----:B------:R-:W-:-:S07]  /*4db0*/  MOV R80, R225 ;  /* 0x000000e100507202 */ /* 0x000fce0000000f00 */
[----:B------:R-:W-:Y:S05]  /*4dc0*/  WARPSYNC.COLLECTIVE R223, `(.L_x_1141) ;  /* 0x00000000df087348 */ /* 0x000fea0003c00000 */
[----:B------:R0:W1:Y:S02]  /*4dd0*/  SHFL.DOWN P2, R225, R248, R227, R250 ;  /* 0x080000e3f8e17389 */ /* 0x00006400000400fa */
[----:B01----:R-:W-:Y:S01]  /*4de0*/  ENDCOLLECTIVE ;  /* 0x000000000000791b */ /* 0x003fe20003800000 */
.L_x_1141:
[----:B------:R-:W-:-:S05]  /*4df0*/  FADD.FTZ R80, R77, R80 ;  /* 0x000000504d507221 */ /* 0x000fca0000010000 */
[----:B------:R-:W-:Y:S02]  /*4e00*/  MOV R248, R80 ;  /* 0x0000005000f87202 */ /* 0x000fe40000000f00 */
[----:B------:R-:W-:-:S07]  /*4e10*/  MOV R82, R225 ;  /* 0x000000e100527202 */ /* 0x000fce0000000f00 */
[----:B------:R-:W-:Y:S05]  /*4e20*/  WARPSYNC.COLLECTIVE R223, `(.L_x_1142) ;  /* 0x00000000df087348 */ /* 0x000fea0003c00000 */
[----:B------:R0:W1:Y:S02]  /*4e30*/  SHFL.DOWN P2, R225, R248, R227, R250 ;  /* 0x080000e3f8e17389 */ /* 0x00006400000400fa */
[----:B01----:R-:W-:Y:S01]  /*4e40*/  ENDCOLLECTIVE ;  /* 0x000000000000791b */ /* 0x003fe20003800000 */
.L_x_1142:
[----:B------:R-:W-:Y:S01]  /*4e50*/  FADD.FTZ R82, R81, R82 ;  /* 0x0000005251527221 */ /* 0x000fe20000010000 */
[----:B------:R-:W-:-:S04]  /*4e60*/  HFMA2.MMA R227, -RZ, RZ, 0, 2.384185791015625e-07 ;  /* 0x00000004ffe37435 */ /* 0x000fc800000001ff */
[----:B------:R-:W-:Y:S02]  /*4e70*/  MOV R248, R82 ;  /* 0x0000005200f87202 */ /* 0x000fe40000000f00 */
[----:B------:R-:W-:-:S07]  /*4e80*/  MOV R83, R225 ;  /* 0x000000e100537202 */ /* 0x000fce0000000f00 */
[----:B------:R-:W-:Y:S05]  /*4e90*/  WARPSYNC.COLLECTIVE R223, `(.L_x_1143) ;  /* 0x00000000df087348 */ /* 0x000fea0003c00000 */
[----:B------:R0:W1:Y:S02]  /*4ea0*/  SHFL.DOWN P2, R225, R248, R227, R250 ;  /* 0x080000e3f8e17389 */ /* 0x00006400000400fa */
[----:B01----:R-:W-:Y:S01]  /*4eb0*/  ENDCOLLECTIVE ;  /* 0x000000000000791b */ /* 0x003fe20003800000 */
.L_x_1143:
[----:B------:R-:W-:-:S05]  /*4ec0*/  FADD.FTZ R83, R80, R83 ;  /* 0x0000005350537221 */ /* 0x000fca0000010000 */
[----:B------:R-:W-:Y:S02]  /*4ed0*/  MOV R248, R83 ;  /* 0x0000005300f87202 */ /* 0x000fe40000000f00 */
[----:B------:R-:W-:-:S07]  /*4ee0*/  MOV R203, R225 ;  /* 0x000000e100cb7202 */ /* 0x000fce0000000f00 */
[----:B------:R-:W-:Y:S05]  /*4ef0*/  WARPSYNC.COLLECTIVE R223, `(.L_x_1144) ;  /* 0x00000000df087348 */ /* 0x000fea0003c00000 */
[----:B------:R0:W1:Y:S02]  /*4f00*/  SHFL.DOWN P2, R225, R248, R227, R250 ;  /* 0x080000e3f8e17389 */ /* 0x00006400000400fa */
[----:B01----:R-:W-:Y:S01]  /*4f10*/  ENDCOLLECTIVE ;  /* 0x000000000000791b */ /* 0x003fe20003800000 */
.L_x_1144:
[----:B------:R-:W-:Y:S01]  /*4f20*/  FADD.FTZ R203, R82, R203 ;  /* 0x000000cb52cb7221 */ /* 0x000fe20000010000 */
[----:B------:R-:W-:-:S04]  /*4f30*/  HFMA2.MMA R227, -RZ, RZ, 0, 1.1920928955078125e-07 ;  /* 0x00000002ffe37435 */ /* 0x000fc800000001ff */
[----:B------:R-:W-:Y:S02]  /*4f40*/  MOV R248, R203 ;  /* 0x000000cb00f87202 */ /* 0x000fe40000000f00 */
[----:B------:R-:W-:-:S07]  /*4f50*/  MOV R246, R225 ;  /* 0x000000e100f67202 */ /* 0x000fce0000000f00 */
[----:B------:R-:W-:Y:S05]  /*4f60*/  WARPSYNC.COLLECTIVE R223, `(.L_x_1145) ;  /* 0x00000000df087348 */ /* 0x000fea0003c00000 */
[----:B------:R0:W1:Y:S02]  /*4f70*/  SHFL.DOWN P2, R225, R248, R227, R250 ;  /* 0x080000e3f8e17389 */ /* 0x00006400000400fa */
[----:B01----:R-:W-:Y:S01]  /*4f80*/  ENDCOLLECTIVE ;  /* 0x000000000000791b */ /* 0x003fe20003800000 */
.L_x_1145:
[----:B------:R-:W-:-:S05]  /*4f90*/  FADD.FTZ R246, R83, R246 ;  /* 0x000000f653f67221 */ /* 0x000fca0000010000 */
[----:B------:R-:W-:Y:S02]  /*4fa0*/  MOV R248, R246 ;  /* 0x000000f600f87202 */ /* 0x000fe40000000f00 */
[----:B------:R-:W-:-:S07]  /*4fb0*/  MOV R76, R225 ;  /* 0x000000e1004c7202 */ /* 0x000fce0000000f00 */
[----:B------:R-:W-:Y:S05]  /*4fc0*/  WARPSYNC.COLLECTIVE R223, `(.L_x_1146) ;  /* 0x00000000df087348 */ /* 0x000fea0003c00000 */
[----:B------:R0:W1:Y:S02]  /*4fd0*/  SHFL.DOWN P2, R225, R248, R227, R250 ;  /* 0x080000e3f8e17389 */ /* 0x00006400000400fa */
[----:B01----:R-:W-:Y:S01]  /*4fe0*/  ENDCOLLECTIVE ;  /* 0x000000000000791b */ /* 0x003fe20003800000 */
.L_x_1146:
[----:B------:R-:W-:Y:S01]  /*4ff0*/  FADD.FTZ R76, R203, R76 ;  /* 0x0000004ccb4c7221 */ /* 0x000fe20000010000 */
[----:B------:R-:W-:-:S04]  /*5000*/  HFMA2.MMA R227, -RZ, RZ, 0, 5.9604644775390625e-08 ;  /* 0x00000001ffe37435 */ /* 0x000fc800000001ff */
[----:B------:R-:W-:Y:S02]  /*5010*/  MOV R248, R76 ;  /* 0x0000004c00f87202 */ /* 0x000fe40000000f00 */
[----:B------:R-:W-:-:S07]  /*5020*/  MOV R77, R225 ;  /* 0x000000e1004d7202 */ /* 0x000fce0000000f00 */
[----:B------:R-:W-:Y:S05]  /*5030*/  WARPSYNC.COLLECTIVE R223, `(.L_x_1147) ;  /* 0x00000000df087348 */ /* 0x000fea0003c00000 */
[----:B------:R0:W1:Y:S02]  /*5040*/  SHFL.DOWN P2, R225, R248, R227, R250 ;  /* 0x080000e3f8e17389 */ /* 0x00006400000400fa */
[----:B01----:R-:W-:Y:S01]  /*5050*/  ENDCOLLECTIVE ;  /* 0x000000000000791b */ /* 0x003fe20003800000 */
.L_x_1147:
[----:B------:R-:W-:-:S05]  /*5060*/  FADD.FTZ R77, R246, R77 ;  /* 0x0000004df64d7221 */ /* 0x000fca0000010000 */
[----:B------:R-:W-:Y:S02]  /*5070*/  MOV R248, R77 ;  /* 0x0000004d00f87202 */ /* 0x000fe40000000f00 */
[----:B------:R-:W-:-:S07]  /*5080*/  MOV R81, R225 ;  /* 0x000000e100517202 */ /* 0x000fce0000000f00 */
[----:B------:R-:W-:Y:S05]  /*5090*/  WARPSYNC.COLLECTIVE R223, `(.L_x_1148) ;  /* 0x00000000df087348 */ /* 0x000fea0003c00000 */
[----:B------:R0:W1:Y:S02]  /*50a0*/  SHFL.DOWN P2, R225, R248, R227, R250 ;  /* 0x080000e3f8e17389 */ /* 0x00006400000400fa */
[----:B01----:R-:W-:Y:S01]  /*50b0*/  ENDCOLLECTIVE ;  /* 0x000000000000791b */ /* 0x003fe20003800000 */
.L_x_1148:
[----:B------:R-:W-:Y:S01]  /*50c0*/  MOV R80, R225 ;  /* 0x000000e100507202 */ /* 0x000fe20000000f00 */
[----:B------:R-:W-:Y:S06]  /*50d0*/  BRA `(.L_x_1149) ;  /* 0xffffffe400187947 */ /* 0x000fec000383ffff */
.L_x_1150:
        /* <DEDUP_REMOVED lines=10> */
.L_x_5427:


//--------------------- .text._ZN10layer_norm22ln_bwd_finalize_kernelINS_22Kernel_traits_finalizeILj25600E6__halffS2_fjLj1024ELj4ENS_18Kernel_traits_baseILj25600ES2_fS2_fjLj1024EEEEEEEvNS_9BwdParamsE --------------------------
	.section	.text._ZN10layer_norm22ln_bwd_finalize_kernelINS_22Kernel_traits_finalizeILj25600E6__halffS2_fjLj1024ELj4ENS_18Kernel_traits_baseILj25600ES2_fS2_fjLj1024EEEEEEEvNS_9BwdParamsE,"ax",@progbits
	.align	128
        .global         _ZN10layer_norm22ln_bwd_finalize_kernelINS_22Kernel_traits_finalizeILj25600E6__halffS2_fjLj1024ELj4ENS_18Kernel_traits_baseILj25600ES2_fS2_fjLj1024EEEEEEEvNS_9BwdParamsE
        .type           _ZN10layer_norm22ln_bwd_finalize_kernelINS_22Kernel_traits_finalizeILj25600E6__halffS2_fjLj1024ELj4ENS_18Kernel_traits_baseILj25600ES2_fS2_fjLj1024EEEEEEEvNS_9BwdParamsE,@function
        .size           _ZN10layer_norm22ln_bwd_finalize_kernelINS_22Kernel_traits_finalizeILj25600E6__halffS2_fjLj1024ELj4ENS_18Kernel_traits_baseILj25600ES2_fS2_fjLj1024EEEEEEEvNS_9BwdParamsE,(.L_x_5428 - _ZN10layer_norm22ln_bwd_finalize_kernelINS_22Kernel_traits_finalizeILj25600E6__halffS2_fjLj1024ELj4ENS_18Kernel_traits_baseILj25600ES2_fS2_fjLj1024EEEEEEEvNS_9BwdParamsE)
        .other          _ZN10layer_norm22ln_bwd_finalize_kernelINS_22Kernel_traits_finalizeILj25600E6__halffS2_fjLj1024ELj4ENS_18Kernel_traits_baseILj25600ES2_fS2_fjLj1024EEEEEEEvNS_9BwdParamsE,@"STO_CUDA_ENTRY STV_DEFAULT"
_ZN10layer_norm22ln_bwd_finalize_kernelINS_22Kernel_traits_finalizeILj25600E6__halffS2_fjLj1024ELj4ENS_18Kernel_traits_baseILj25600ES2_fS2_fjLj1024EEEEEEEvNS_9BwdParamsE:
.text._ZN10layer_norm22ln_bwd_finalize_kernelINS_22Kernel_traits_finalizeILj25600E6__halffS2_fjLj1024ELj4ENS_18Kernel_traits_baseILj25600ES2_fS2_fjLj1024EEEEEEEvNS_9BwdParamsE:
        /* <DEDUP_REMOVED lines=25> */
.L_x_1162:
        /* <DEDUP_REMOVED lines=28> */
.L_x_1155:
        /* <DEDUP_REMOVED lines=33> */
.L_x_1154:
[----:B------:R-:W-:Y:S05]  /*0560*/  BSYNC B1 ;  /* 0x0000000000017941 */ /* 0x000fea0003800000 */
.L_x_1153:
        /* <DEDUP_REMOVED lines=23> */
.L_x_1157:
[----:B------:R-:W-:Y:S05]  /*06e0*/  BSYNC B1 ;  /* 0x0000000000017941 */ /* 0x000fea0003800000 */
.L_x_1156:
        /* <DEDUP_REMOVED lines=11> */
.L_x_1152:
[----:B------:R-:W-:Y:S05]  /*07a0*/  BSYNC B0 ;  /* 0x0000000000007941 */ /* 0x000fea0003800000 */
.L_x_1151:
        /* <DEDUP_REMOVED lines=29> */
.L_x_1173:
[----:B------:R-:W-:Y:S01]  /*0980*/  @!P1 SHF.R.U32.HI R12, RZ, 0x3, R0 ;  /* 0x00000003ff0c9819 */ /* 0x000fe20000011600 */
[----:B---3--:R-:W-:Y:S01]  /*0990*/  FADD.FTZ R14, R9, R14 ;  /* 0x0000000e090e7221 */ /* 0x008fe20000010000 */
[----:B--2---:R-:W-:Y:S02]  /*09a0*/  FADD.FTZ R11, R10, R11 ;  /* 0x0000000b0a0b7221 */ /* 0x004fe40000010000 */
[----:B------:R-:W-:-:S05]  /*09b0*/  @!P1 LOP3.LUT R12, R12, 0x1ffffffc, RZ, 0xc0, !PT ;  /* 0x1ffffffc0c0c9812 */ /* 0x000fca00078ec0ff */
[----:B------:R2:W-:Y:S04]  /*09c0*/  @!P1 STS [R12+UR4+0x2000], R14 ;  /* 0x0020000e0c009988 */ /* 0x0005e80008000804 */
[----:B------:R2:W-:Y:S02]  /*09d0*/  @!P1 STS [R12+UR4+0x2080], R11 ;  /* 0x0020800b0c009988 */ /* 0x0005e40008000804 */
.L_x_1158:
        /* <DEDUP_REMOVED lines=14> */
.L_x_1161:
[----:B------:R-:W-:Y:S05]  /*0ac0*/  BSYNC B0 ;  /* 0x0000000000007941 */ /* 0x000fea0003800000 */
.L_x_1160:
[C---:B------:R-:W-:Y:S02]  /*0ad0*/  ISETP.GT.U32.AND P1, PT, R3.reuse, -0x6401, PT ;  /* 0xffff9bff0300780c */ /* 0x040fe40003f24070 */
[----:B------:R-:W-:Y:S02]  /*0ae0*/  IADD3 R3, R3, 0x6400, RZ ;  /* 0x0000640003037810 */ /* 0x000fe40007ffe0ff */
[----:B------:R-:W-:-:S09]  /*0af0*/  IADD3 R5, R5, 0x3200, RZ ;  /* 0x0000320005057810 */ /* 0x000fd20007ffe0ff */
[----:B------:R-:W-:Y:S05]  /*0b00*/  @P1 BRA `(.L_x_1162) ;  /* 0xfffffff400a01947 */ /* 0x000fea000383ffff */
[----:B------:R-:W-:Y:S05]  /*0b10*/  EXIT ;  /* 0x000000000000794d */ /* 0x000fea0003800000 */
.L_x_1159:
[----:B------:R-:W-:Y:S01]  /*0b20*/  HFMA2.MMA R19, -RZ, RZ, 0, 5.9604644775390625e-08 ;  /* 0x00000001ff137435 */ /* 0x000fe200000001ff */
[----:B---3--:R-:W-:Y:S01]  /*0b30*/  IMAD.MOV.U32 R20, RZ, RZ, R10 ;  /* 0x000000ffff147224 */ /* 0x008fe200078e000a */
[----:B------:R-:W-:Y:S02]  /*0b40*/  MOV R22, 0x1f ;  /* 0x0000001f00167802 */ /* 0x000fe40000000f00 */
[----:B------:R-:W-:-:S07]  /*0b50*/  MOV R17, 0xffffffff ;  /* 0xffffffff00117802 */ /* 0x000fce0000000f00 */
[----:B012---:R-:W-:Y:S05]  /*0b60*/  WARPSYNC.COLLECTIVE R17, `(.L_x_1163) ;  /* 0x0000000011087348 */ /* 0x007fea0003c00000 */
[----:B------:R3:W4:Y:S02]  /*0b70*/  SHFL.BFLY P2, R18, R20, R19, R22 ;  /* 0x0c00001314127389 */ /* 0x0007240000040016 */
[----:B01234-:R-:W-:Y:S01]  /*0b80*/  ENDCOLLECTIVE ;  /* 0x000000000000791b */ /* 0x01ffe20003800000 */
.L_x_1163:
[----:B------:R-:W-:Y:S01]  /*0b90*/  HFMA2.MMA R19, -RZ, RZ, 0, 1.1920928955078125e-07 ;  /* 0x00000002ff137435 */ /* 0x000fe200000001ff */
[----:B------:R-:W-:-:S04]  /*0ba0*/  IMAD.MOV.U32 R11, RZ, RZ, R18 ;  /* 0x000000ffff0b7224 */ /* 0x000fc800078e0012 */
[----:B------:R-:W-:-:S05]  /*0bb0*/  FADD.FTZ R11, R10, R11 ;  /* 0x0000000b0a0b7221 */ /* 0x000fca0000010000 */
[----:B------:R-:W-:-:S07]  /*0bc0*/  MOV R20, R11 ;  /* 0x0000000b00147202 */ /* 0x000fce0000000f00 */
[----:B------:R-:W-:Y:S05]  /*0bd0*/  WARPSYNC.COLLECTIVE R17, `(.L_x_1164) ;  /* 0x0000000011087348 */ /* 0x000fea0003c00000 */
[----:B------:R0:W1:Y:S02]  /*0be0*/  SHFL.BFLY P2, R18, R20, R19, R22 ;  /* 0x0c00001314127389 */ /* 0x0000640000040016 */
[----:B01----:R-:W-:Y:S01]  /*0bf0*/  ENDCOLLECTIVE ;  /* 0x000000000000791b */ /* 0x003fe20003800000 */
.L_x_1164:
[----:B------:R-:W-:Y:S01]  /*0c00*/  HFMA2.MMA R19, -RZ, RZ, 0, 2.384185791015625e-07 ;  /* 0x00000004ff137435 */ /* 0x000fe200000001ff */
[----:B------:R-:W-:-:S05]  /*0c10*/  MOV R12, R18 ;  /* 0x00000012000c7202 */ /* 0x000fca0000000f00 */
[----:B------:R-:W-:-:S04]  /*0c20*/  FADD.FTZ R12, R11, R12 ;  /* 0x0000000c0b0c7221 */ /* 0x000fc80000010000 */
[----:B------:R-:W-:-:S07]  /*0c30*/  IMAD.MOV.U32 R20, RZ, RZ, R12 ;  /* 0x000000ffff147224 */ /* 0x000fce00078e000c */
[----:B------:R-:W-:Y:S05]  /*0c40*/  WARPSYNC.COLLECTIVE R17, `(.L_x_1165) ;  /* 0x0000000011087348 */ /* 0x000fea0003c00000 */
[----:B------:R0:W1:Y:S02]  /*0c50*/  SHFL.BFLY P2, R18, R20, R19, R22 ;  /* 0x0c00001314127389 */ /* 0x0000640000040016 */
[----:B01----:R-:W-:Y:S01]  /*0c60*/  ENDCOLLECTIVE ;  /* 0x000000000000791b */ /* 0x003fe20003800000 */
.L_x_1165:
[----:B------:R-:W-:Y:S01]  /*0c70*/  IMAD.MOV.U32 R19, RZ, RZ, 0x8 ;  /* 0x00000008ff137424 */ /* 0x000fe200078e00ff */
[----:B------:R-:W-:-:S05]  /*0c80*/  MOV R13, R18 ;  /* 0x00000012000d7202 */ /* 0x000fca0000000f00 */
[----:B------:R-:W-:-:S05]  /*0c90*/  FADD.FTZ R13, R12, R13 ;  /* 0x0000000d0c0d7221 */ /* 0x000fca0000010000 */
[----:B------:R-:W-:-:S07]  /*0ca0*/  MOV R20, R13 ;  /* 0x0000000d00147202 */ /* 0x000fce0000000f00 */
[----:B------:R-:W-:Y:S05]  /*0cb0*/  WARPSYNC.COLLECTIVE R17, `(.L_x_1166) ;  /* 0x0000000011087348 */ /* 0x000fea0003c00000 */
[----:B------:R0:W1:Y:S02]  /*0cc0*/  SHFL.BFLY P2, R18, R20, R19, R22 ;  /* 0x0c00001314127389 */ /* 0x0000640000040016 */
[----:B01----:R-:W-:Y:S01]  /*0cd0*/  ENDCOLLECTIVE ;  /* 0x000000000000791b */ /* 0x003fe20003800000 */
.L_x_1166:
[----:B------:R-:W-:Y:S01]  /*0ce0*/  HFMA2.MMA R19, -RZ, RZ, 0, 9.5367431640625e-07 ;  /* 0x00000010ff137435 */ /* 0x000fe200000001ff */
[----:B------:R-:W-:-:S05]  /*0cf0*/  MOV R10, R18 ;  /* 0x00000012000a7202 */ /* 0x000fca0000000f00 */
[----:B------:R-:W-:-:S05]  /*0d00*/  FADD.FTZ R10, R13, R10 ;  /* 0x0000000a0d0a7221 */ /* 0x000fca0000010000 */
[----:B------:R-:W-:-:S07]  /*0d10*/  MOV R20, R10 ;  /* 0x0000000a00147202 */ /* 0x000fce0000000f00 */
[----:B------:R-:W-:Y:S05]  /*0d20*/  WARPSYNC.COLLECTIVE R17, `(.L_x_1167) ;  /* 0x0000000011087348 */ /* 0x000fea0003c00000 */
[----:B------:R0:W1:Y:S02]  /*0d30*/  SHFL.BFLY P2, R18, R20, R19, R22 ;  /* 0x0c00001314127389 */ /* 0x0000640000040016 */
[----:B01----:R-:W-:Y:S01]  /*0d40*/  ENDCOLLECTIVE ;  /* 0x000000000000791b */ /* 0x003fe20003800000 */
.L_x_1167:
[----:B------:R-:W-:Y:S01]  /*0d50*/  HFMA2.MMA R19, -RZ, RZ, 0, 5.9604644775390625e-08 ;  /* 0x00000001ff137435 */ /* 0x000fe200000001ff */
[----:B------:R-:W-:Y:S01]  /*0d60*/  MOV R20, R9 ;  /* 0x0000000900147202 */ /* 0x000fe20000000f00 */
[----:B------:R-:W-:-:S09]  /*0d70*/  IMAD.MOV.U32 R11, RZ, RZ, R18 ;  /* 0x000000ffff0b7224 */ /* 0x000fd200078e0012 */
[----:B------:R-:W-:Y:S05]  /*0d80*/  WARPSYNC.COLLECTIVE R17, `(.L_x_1168) ;  /* 0x0000000011087348 */ /* 0x000fea0003c00000 */
[----:B------:R0:W1:Y:S02]  /*0d90*/  SHFL.BFLY P2, R18, R20, R19, R22 ;  /* 0x0c00001314127389 */ /* 0x0000640000040016 */
[----:B01----:R-:W-:Y:S01]  /*0da0*/  ENDCOLLECTIVE ;  /* 0x000000000000791b */ /* 0x003fe20003800000 */
.L_x_1168:
[----:B------:R-:W-:Y:S01]  /*0db0*/  HFMA2.MMA R19, -RZ, RZ, 0, 1.1920928955078125e-07 ;  /* 0x00000002ff137435 */ /* 0x000fe200000001ff */
[----:B------:R-:W-:-:S05]  /*0dc0*/  MOV R12, R18 ;  /* 0x00000012000c7202 */ /* 0x000fca0000000f00 */
[----:B------:R-:W-:-:S04]  /*0dd0*/  FADD.FTZ R14, R9, R12 ;  /* 0x0000000c090e7221 */ /* 0x000fc80000010000 */
[----:B------:R-:W-:-:S07]  /*0de0*/  IMAD.MOV.U32 R20, RZ, RZ, R14 ;  /* 0x000000ffff147224 */ /* 0x000fce00078e000e */
[----:B------:R-:W-:Y:S05]  /*0df0*/  WARPSYNC.COLLECTIVE R17, `(.L_x_1169) ;  /* 0x0000000011087348 */ /* 0x000fea0003c00000 */
[----:B------:R0:W1:Y:S02]  /*0e00*/  SHFL.BFLY P2, R18, R20, R19, R22 ;  /* 0x0c00001314127389 */ /* 0x0000640000040016 */
[----:B01----:R-:W-:Y:S01]  /*0e10*/  ENDCOLLECTIVE ;  /* 0x000000000000791b */ /* 0x003fe20003800000 */
.L_x_1169:
[----:B------:R-:W-:Y:S01]  /*0e20*/  IMAD.MOV.U32 R19, RZ, RZ, 0x4 ;  /* 0x00000004ff137424 */ /* 0x000fe200078e00ff */
[----:B------:R-:W-:-:S05]  /*0e30*/  MOV R13, R18 ;  /* 0x00000012000d7202 */ /* 0x000fca0000000f00 */
[----:B------:R-:W-:-:S05]  /*0e40*/  FADD.FTZ R15, R14, R13 ;  /* 0x0000000d0e0f7221 */ /* 0x000fca0000010000 */
[----:B------:R-:W-:-:S07]  /*0e50*/  MOV R20, R15 ;  /* 0x0000000f00147202 */ /* 0x000fce0000000f00 */
[----:B------:R-:W-:Y:S05]  /*0e60*/  WARPSYNC.COLLECTIVE R17, `(.L_x_1170) ;  /* 0x0000000011087348 */ /* 0x000fea0003c00000 */
[----:B------:R0:W1:Y:S02]  /*0e70*/  SHFL.BFLY P2, R18, R20, R19, R22 ;  /* 0x0c00001314127389 */ /* 0x0000640000040016 */
[----:B01----:R-:W-:Y:S01]  /*0e80*/  ENDCOLLECTIVE ;  /* 0x000000000000791b */ /* 0x003fe20003800000 */
.L_x_1170:
[----:B------:R-:W-:Y:S01]  /*0e90*/  HFMA2.MMA R19, -RZ, RZ, 0, 4.76837158203125e-07 ;  /* 0x00000008ff137435 */ /* 0x000fe200000001ff */
[----:B------:R-:W-:-:S05]  /*0ea0*/  MOV R16, R18 ;  /* 0x0000001200107202 */ /* 0x000fca0000000f00 */
[----:B------:R-:W-:-:S05]  /*0eb0*/  FADD.FTZ R16, R15, R16 ;  /* 0x000000100f107221 */ /* 0x000fca0000010000 */
[----:B------:R-:W-:-:S07]  /*0ec0*/  MOV R20, R16 ;  /* 0x0000001000147202 */ /* 0x000fce0000000f00 */
[----:B------:R-:W-:Y:S05]  /*0ed0*/  WARPSYNC.COLLECTIVE R17, `(.L_x_1171) ;  /* 0x0000000011087348 */ /* 0x000fea0003c00000 */
[----:B------:R0:W1:Y:S02]  /*0ee0*/  SHFL.BFLY P2, R18, R20, R19, R22 ;  /* 0x0c00001314127389 */ /* 0x0000640000040016 */
[----:B01----:R-:W-:Y:S01]  /*0ef0*/  ENDCOLLECTIVE ;  /* 0x000000000000791b */ /* 0x003fe20003800000 */
.L_x_1171:
[----:B------:R-:W-:Y:S01]  /*0f00*/  HFMA2.MMA R19, -RZ, RZ, 0, 9.5367431640625e-07 ;  /* 0x00000010ff137435 */ /* 0x000fe200000001ff */
[----:B------:R-:W-:-:S04]  /*0f10*/  IMAD.MOV.U32 R9, RZ, RZ, R18 ;  /* 0x000000ffff097224 */ /* 0x000fc800078e0012 */
[----:B------:R-:W-:-:S05]  /*0f20*/  FADD.FTZ R9, R16, R9 ;  /* 0x0000000910097221 */ /* 0x000fca0000010000 */
[----:B------:R-:W-:-:S07]  /*0f30*/  MOV R20, R9 ;  /* 0x0000000900147202 */ /* 0x000fce0000000f00 */
[----:B------:R-:W-:Y:S05]  /*0f40*/  WARPSYNC.COLLECTIVE R17, `(.L_x_1172) ;  /* 0x0000000011087348 */ /* 0x000fea0003c00000 */
[----:B------:R0:W1:Y:S02]  /*0f50*/  SHFL.BFLY P2, R18, R20, R19, R22 ;  /* 0x0c00001314127389 */ /* 0x0000640000040016 */
[----:B01----:R-:W-:Y:S01]  /*0f60*/  ENDCOLLECTIVE ;  /* 0x000000000000791b */ /* 0x003fe20003800000 */
.L_x_1172:
[----:B------:R-:W-:Y:S01]  /*0f70*/  MOV R14, R18 ;  /* 0x00000012000e7202 */ /* 0x000fe20000000f00 */
[----:B------:R-:W-:Y:S06]  /*0f80*/  BRA `(.L_x_1173) ;  /* 0xfffffff8007c7947 */ /* 0x000fec000383ffff */
.L_x_1174:
        /* <DEDUP_REMOVED lines=15> */
.L_x_5428:


//--------------------- .text._ZN10layer_norm13ln_bwd_kernelINS_13Kernel_traitsI6__halffS2_fjLj25600ELj5ELj1ELj4ELj16ENS_18Kernel_traits_baseILj25600ES2_fS2_fjLj128EEEEEEEvNS_9BwdParamsE --------------------------
	.section	.text._ZN10layer_norm13ln_bwd_kernelINS_13Kernel_traitsI6__halffS2_fjLj25600ELj5ELj1ELj4ELj16ENS_18Kernel_traits_baseILj25600ES2_fS2_fjLj128EEEEEEEvNS_9BwdParamsE,"ax",@progbits
	.align	128
        .global         _ZN10layer_norm13ln_bwd_kernelINS_13Kernel_traitsI6__halffS2_fjLj25600ELj5ELj1ELj4ELj16ENS_18Kernel_traits_baseILj25600ES2_fS2_fjLj128EEEEEEEvNS_9BwdParamsE
        .type           _ZN10layer_norm13ln_bwd_kernelINS_13Kernel_traitsI6__halffS2_fjLj25600ELj5ELj1ELj4ELj16ENS_18Kernel_traits_baseILj25600ES2_fS2_fjLj128EEEEEEEvNS_9BwdParamsE,@function
        .size           _ZN10layer_norm13ln_bwd_kernelINS_13Kernel_traitsI6__halffS2_fjLj25600ELj5ELj1ELj4ELj16ENS_18Kernel_traits_baseILj25600ES2_fS2_fjLj128EEEEEEEvNS_9BwdParamsE,(.L_x_5429 - _ZN10layer_norm13ln_bwd_kernelINS_13Kernel_traitsI6__halffS2_fjLj25600ELj5ELj1ELj4ELj16ENS_18Kernel_traits_baseILj25600ES2_fS2_fjLj128EEEEEEEvNS_9BwdParamsE)
        .other          _ZN10layer_norm13ln_bwd_kernelINS_13Kernel_traitsI6__halffS2_fjLj25600ELj5ELj1ELj4ELj16ENS_18Kernel_traits_baseILj25600ES2_fS2_fjLj128EEEEEEEvNS_9BwdParamsE,@"STO_CUDA_ENTRY STV_DEFAULT"
_ZN10layer_norm13ln_bwd_kernelINS_13Kernel_traitsI6__halffS2_fjLj25600ELj5ELj1ELj4ELj16ENS_18Kernel_traits_baseILj25600ES2_fS2_fjLj128EEEEEEEvNS_9BwdParamsE:
.text._ZN10layer_norm13ln_bwd_kernelINS_13Kernel_traitsI6__halffS2_fjLj25600ELj5ELj1ELj4ELj16ENS_18Kernel_traits_baseILj25600ES2_fS2_fjLj128EEEEEEEvNS_9BwdParamsE:
        /* <DEDUP_REMOVED lines=119> */
[----:B0-----:R-:W-:Y:S01]  /*0770*/  HADD2.F32 R4, -RZ, R250.H0_H0 ;  /* 0x200000faff047230 */ /* 0x001fe20000004100 */
[----:B------:R-:W-:Y:S01]  /*0780*/  SHF.R.U64 R244, R238, 0x10, R239 ;  /* 0x00000010eef47819 */ /* 0x000fe200000012ef */
[----:B------:R-:W-:Y:S01]  /*0790*/  HADD2.F32 R245, -RZ, R238.H0_H0 ;  /* 0x200000eefff57230 */ /* 0x000fe20000004100 */
[----:B------:R-:W-:Y:S01]  /*07a0*/  SHF.R.U64 R236, R234, 0x10, R235 ;  /* 0x00000010eaec7819 */ /* 0x000fe200000012eb */
[----:B------:R-:W-:Y:S01]  /*07b0*/  HADD2.F32 R237, -RZ, R234.H0_H0 ;  /* 0x200000eaffed7230 */ /* 0x000fe20000004100 */
[----:B------:R0:W-:Y:S01]  /*07c0*/  STL [R1], R4 ;  /* 0x0000000401007387 */ /* 0x0001e20000100800 */
        /* <DEDUP_REMOVED lines=8> */
[----:B------:R-:W-:-:S02]  /*0850*/  SHF.R.U32.HI R250, RZ, 0x10, R251 ;  /* 0x00000010fffa7819 */ /* 0x000fc400000116fb */
[----:B------:R-:W-:Y:S02]  /*0860*/  SHF.R.U32.HI R246, RZ, 0x10, R247 ;  /* 0x00000010fff67819 */ /* 0x000fe400000116f7 */
[----:B------:R-:W-:Y:S02]  /*0870*/  SHF.R.U32.HI R238, RZ, 0x10, R239 ;  /* 0x00000010ffee7819 */ /* 0x000fe400000116ef */
[----:B------:R-:W-:Y:S02]  /*0880*/  SHF.R.U32.HI R234, RZ, 0x10, R235 ;  /* 0x00000010ffea7819 */ /* 0x000fe400000116eb */
[----:B------:R-:W-:Y:S02]  /*0890*/  SHF.R.U32.HI R218, RZ, 0x10, R219 ;  /* 0x00000010ffda7819 */ /* 0x000fe400000116db */
[----:B------:R-:W-:Y:S02]  /*08a0*/  SHF.R.U32.HI R214, RZ, 0x10, R215 ;  /* 0x00000010ffd67819 */ /* 0x000fe400000116d7 */
[----:B------:R-:W-:-:S02]  /*08b0*/  SHF.R.U32.HI R210, RZ, 0x10, R211 ;  /* 0x00000010ffd27819 */ /* 0x000fc400000116d3 */
[--C-:B------:R-:W-:Y:S02]  /*08c0*/  SHF.R.U64 R203, R204, 0x10, R205.reuse ;  /* 0x00000010cccb7819 */ /* 0x100fe400000012cd */
[----:B------:R-:W-:Y:S02]  /*08d0*/  SHF.R.U32.HI R56, RZ, 0x10, R205 ;  /* 0x00000010ff387819 */ /* 0x000fe400000116cd */
[--C-:B------:R-:W-:Y:S02]  /*08e0*/  SHF.R.U64 R199, R200, 0x10, R201.reuse ;  /* 0x00000010c8c77819 */ /* 0x100fe400000012c9 */
[----:B------:R-:W-:Y:S01]  /*08f0*/  SHF.R.U32.HI R197, RZ, 0x10, R201 ;  /* 0x00000010ffc57819 */ /* 0x000fe200000116c9 */
[----:B------:R-:W-:Y:S01]  /*0900*/  HFMA2.MMA R157, -RZ, RZ, 0, 5.9604644775390625e-08 ;  /* 0x00000001ff9d7435 */ /* 0x000fe200000001ff */
[----:B------:R-:W-:Y:S01]  /*0910*/  HADD2.F32 R202, -RZ, R205.H0_H0 ;  /* 0x200000cdffca7230 */ /* 0x000fe20000004100 */
[----:B------:R-:W-:Y:S01]  /*0920*/  HFMA2.MMA R196, -RZ, RZ, 0, 0 ;  /* 0x00000000ffc47435 */ /* 0x000fe200000001ff */
[----:B------:R-:W-:Y:S01]  /*0930*/  HADD2.F32 R198, -RZ, R201.H0_H0 ;  /* 0x200000c9ffc67230 */ /* 0x000fe20000004100 */
[----:B------:R-:W-:-:S02]  /*0940*/  HFMA2.MMA R193, -RZ, RZ, 0, 0 ;  /* 0x00000000ffc17435 */ /* 0x000fc400000001ff */
[----:B------:R-:W-:Y:S01]  /*0950*/  HFMA2.MMA R169, -RZ, RZ, 0, 0 ;  /* 0x00000000ffa97435 */ /* 0x000fe200000001ff */
        /* <DEDUP_REMOVED lines=17> */
[----:B------:R-:W-:-:S02]  /*0a70*/  MOV R175, RZ ;  /* 0x000000ff00af7202 */ /* 0x000fc40000000f00 */
[----:B------:R-:W-:Y:S02]  /*0a80*/  CS2R R172, SRZ ;  /* 0x0000000000ac7805 */ /* 0x000fe4000001ff00 */
[----:B------:R-:W-:Y:S02]  /*0a90*/  MOV R167, RZ ;  /* 0x000000ff00a77202 */ /* 0x000fe40000000f00 */
        /* <DEDUP_REMOVED lines=28> */
[----:B------:R-:W-:Y:S01]  /*0c60*/  MOV R166, R58 ;  /* 0x0000003a00a67202 */ /* 0x000fe20000000f00 */
        /* <DEDUP_REMOVED lines=20> */
[----:B--2---:R-:W-:Y:S01]  /*0db0*/  SHF.R.U64 R124, R6, 0x10, R7 ;  /* 0x00000010067c7819 */ /* 0x004fe20000001207 */
[----:B------:R-:W-:Y:S01]  /*0dc0*/  HADD2.F32 R2, -RZ, R6.H0_H0 ;  /* 0x20000006ff027230 */ /* 0x000fe20000004100 */
[----:B---3--:R-:W-:Y:S01]  /*0dd0*/  SHF.R.U64 R128, R10, 0x10, R11 ;  /* 0x000000100a807819 */ /* 0x008fe2000000120b */
[----:B------:R-:W-:Y:S01]  /*0de0*/  HADD2.F32 R6, -RZ, R10.H0_H0 ;  /* 0x2000000aff067230 */ /* 0x000fe20000004100 */
[----:B----4-:R-:W-:Y:S01]  /*0df0*/  SHF.R.U64 R132, R14, 0x10, R15 ;  /* 0x000000100e847819 */ /* 0x010fe2000000120f */
[----:B------:R-:W-:Y:S01]  /*0e00*/  HADD2.F32 R10, -RZ, R14.H0_H0 ;  /* 0x2000000eff0a7230 */ /* 0x000fe20000004100 */
[----:B------:R-:W-:Y:S02]  /*0e10*/  SHF.R.U32.HI R125, RZ, 0x10, R7 ;  /* 0x00000010ff7d7819 */ /* 0x000fe40000011607 */
[----:B------:R-:W-:Y:S01]  /*0e20*/  SHF.R.U64 R160, R18, 0x10, R19 ;  /* 0x0000001012a07819 */ /* 0x000fe20000001213 */
[----:B------:R-:W-:Y:S01]  /*0e30*/  HADD2.F32 R14, -RZ, R18.H0_H0 ;  /* 0x20000012ff0e7230 */ /* 0x000fe20000004100 */
[----:B------:R-:W-:Y:S01]  /*0e40*/  SHF.R.U32.HI R129, RZ, 0x10, R11 ;  /* 0x00000010ff817819 */ /* 0x000fe2000001160b */
[----:B------:R-:W-:Y:S01]  /*0e50*/  HADD2.F32 R3, -RZ, R7.H0_H0 ;  /* 0x20000007ff037230 */ /* 0x000fe20000004100 */
[----:B------:R-:W-:Y:S01]  /*0e60*/  SHF.R.U64 R164, R22, 0x10, R23 ;  /* 0x0000001016a47819 */ /* 0x000fe20000001217 */
[----:B------:R-:W-:Y:S01]  /*0e70*/  HADD2.F32 R18, -RZ, R22.H0_H0 ;  /* 0x20000016ff127230 */ /* 0x000fe20000004100 */
[----:B------:R-:W-:Y:S01]  /*0e80*/  SHF.R.U32.HI R133, RZ, 0x10, R15 ;  /* 0x00000010ff857819 */ /* 0x000fe2000001160f */
[----:B------:R-:W-:Y:S01]  /*0e90*/  HADD2.F32 R7, -RZ, R11.H0_H0 ;  /* 0x2000000bff077230 */ /* 0x000fe20000004100 */
[--C-:B------:R-:W-:Y:S01]  /*0ea0*/  SHF.R.U64 R126, R8, 0x10, R9.reuse ;  /* 0x00000010087e7819 */ /* 0x100fe20000001209 */
[----:B0-----:R-:W-:Y:S01]  /*0eb0*/  HADD2.F32 R4, -RZ, R8.H0_H0 ;  /* 0x20000008ff047230 */ /* 0x001fe20000004100 */
[----:B------:R-:W-:Y:S01]  /*0ec0*/  SHF.R.U32.HI R127, RZ, 0x10, R9 ;  /* 0x00000010ff7f7819 */ /* 0x000fe20000011609 */
[----:B------:R-:W-:Y:S01]  /*0ed0*/  HADD2.F32 R5, -RZ, R9.H0_H0 ;  /* 0x20000009ff057230 */ /* 0x000fe20000004100 */
[--C-:B------:R-:W-:Y:S01]  /*0ee0*/  SHF.R.U64 R130, R12, 0x10, R13.reuse ;  /* 0x000000100c827819 */ /* 0x100fe2000000120d */
[----:B------:R-:W-:Y:S01]  /*0ef0*/  HADD2.F32 R8, -RZ, R12.H0_H0 ;  /* 0x2000000cff087230 */ /* 0x000fe20000004100 */
[----:B------:R-:W-:Y:S01]  /*0f00*/  SHF.R.U32.HI R131, RZ, 0x10, R13 ;  /* 0x00000010ff837819 */ /* 0x000fe2000001160d */
[----:B------:R-:W-:Y:S01]  /*0f10*/  HADD2.F32 R9, -RZ, R13.H0_H0 ;  /* 0x2000000dff097230 */ /* 0x000fe20000004100 */
[----:B------:R-:W-:-:S02]  /*0f20*/  SHF.R.U64 R158, R16, 0x10, R17 ;  /* 0x00000010109e7819 */ /* 0x000fc40000001211 */
[----:B------:R-:W-:Y:S02]  /*0f30*/  SHF.R.U32.HI R159, RZ, 0x10, R17 ;  /* 0x00000010ff9f7819 */ /* 0x000fe40000011611 */
[----:B------:R-:W-:Y:S02]  /*0f40*/  SHF.R.U32.HI R161, RZ, 0x10, R19 ;  /* 0x00000010ffa17819 */ /* 0x000fe40000011613 */
[--C-:B------:R-:W-:Y:S02]  /*0f50*/  SHF.R.U64 R162, R20, 0x10, R21.reuse ;  /* 0x0000001014a27819 */ /* 0x100fe40000001215 */
[----:B------:R-:W-:Y:S02]  /*0f60*/  SHF.R.U32.HI R163, RZ, 0x10, R21 ;  /* 0x00000010ffa37819 */ /* 0x000fe40000011615 */
[----:B------:R-:W-:Y:S02]  /*0f70*/  SHF.R.U32.HI R165, RZ, 0x10, R23 ;  /* 0x00000010ffa57819 */ /* 0x000fe40000011617 */
[----:B------:R-:W-:-:S02]  /*0f80*/  SHF.R.U64 R22, R24, 0x10, R25 ;  /* 0x0000001018167819 */ /* 0x000fc40000001219 */
[----:B------:R-:W-:Y:S01]  /*0f90*/  SHF.R.U32.HI R123, RZ, 0x10, R25 ;  /* 0x00000010ff7b7819 */ /* 0x000fe20000011619 */
[----:B------:R-:W-:Y:S02]  /*0fa0*/  HADD2.F32 R11, -RZ, R15.H0_H0 ;  /* 0x2000000fff0b7230 */ /* 0x000fe40000004100 */
[----:B------:R-:W-:Y:S02]  /*0fb0*/  HADD2.F32 R12, -RZ, R16.H0_H0 ;  /* 0x20000010ff0c7230 */ /* 0x000fe40000004100 */
[----:B------:R-:W-:Y:S02]  /*0fc0*/  HADD2.F32 R13, -RZ, R17.H0_H0 ;  /* 0x20000011ff0d7230 */ /* 0x000fe40000004100 */
[----:B------:R-:W-:Y:S02]  /*0fd0*/  HADD2.F32 R15, -RZ, R19.H0_H0 ;  /* 0x20000013ff0f7230 */ /* 0x000fe40000004100 */
[----:B------:R-:W-:Y:S02]  /*0fe0*/  HADD2.F32 R16, -RZ, R20.H0_H0 ;  /* 0x20000014ff107230 */ /* 0x000fe40000004100 */
[----:B------:R-:W-:-:S02]  /*0ff0*/  HADD2.F32 R17, -RZ, R21.H0_H0 ;  /* 0x20000015ff117230 */ /* 0x000fc40000004100 */
[----:B------:R-:W-:Y:S01]  /*1000*/  HADD2.F32 R19, -RZ, R23.H0_H0 ;  /* 0x20000017ff137230 */ /* 0x000fe20000004100 */
[----:B------:R-:W-:Y:S01]  /*1010*/  MOV R23, RZ ;  /* 0x000000ff00177202 */ /* 0x000fe20000000f00 */
[----:B------:R-:W-:Y:S02]  /*1020*/  HADD2.F32 R20, -RZ, R24.H0_H0 ;  /* 0x20000018ff147230 */ /* 0x000fe40000004100 */
[----:B------:R-:W-:Y:S01]  /*1030*/  HADD2.F32 R21, -RZ, R25.H0_H0 ;  /* 0x20000019ff157230 */ /* 0x000fe20000004100 */
[----:B------:R-:W-:Y:S01]  /*1040*/  CS2R R24, SRZ ;  /* 0x0000000000187805 */ /* 0x000fe2000001ff00 */
        /* <DEDUP_REMOVED lines=19> */
[----:B------:R-:W-:-:S07]  /*1180*/  HADD2.F32 R123, -RZ, R123.H0_H0 ;  /* 0x2000007bff7b7230 */ /* 0x000fce0000004100 */
.L_x_1181:
        /* <DEDUP_REMOVED lines=278> */
[----:B------:R-:W-:-:S04]  /*22f0*/  @P0 FADD.FTZ R57, -R199, R93 ;  /* 0x0000005dc7390221 */ /* 0x000fc80000010100 */
[----:B-1----:R-:W-:Y:S02]  /*2300*/  @P0 FMUL.FTZ R86, R57, R86 ;  /* 0x0000005639560220 */ /* 0x002fe40000410000 */
[----:B------:R-:W0:Y:S01]  /*2310*/  @P0 MUFU.RCP R57, R123 ;  /* 0x0000007b00390308 */ /* 0x000e220000001000 */
[----:B----4-:R-:W-:-:S07]  /*2320*/  @!P0 FADD.FTZ R93, R93, -R208 ;  /* 0x800000d05d5d8221 */ /* 0x010fce0000010000 */
[----:B------:R-:W1:Y:S01]  /*2330*/  @P0 MUFU.RCP R58, R21 ;  /* 0x00000015003a0308 */ /* 0x000e620000001000 */
[----:B------:R-:W-:Y:S01]  /*2340*/  @!P0 FMUL.FTZ R86, R168, R93 ;  /* 0x0000005da8568220 */ /* 0x000fe20000410000 */
[----:B------:R-:W-:Y:S01]  /*2350*/  @P0 FADD.FTZ R93, -R197, R95 ;  /* 0x0000005fc55d0221 */ /* 0x000fe20000010100 */
[--C-:B------:R-:W-:Y:S01]  /*2360*/  @!P0 FADD.FTZ R59, R59, -R208.reuse ;  /* 0x800000d03b3b8221 */ /* 0x100fe20000010000 */
[----:B------:R-:W-:-:S04]  /*2370*/  @!P0 FADD.FTZ R92, R92, -R208 ;  /* 0x800000d05c5c8221 */ /* 0x000fc80000010000 */
[----:B------:R-:W4:Y:S01]  /*2380*/  @P0 MUFU.RCP R240, R2 ;  /* 0x0000000200f00308 */ /* 0x000f220000001000 */
[----:B0-----:R-:W-:Y:S01]  /*2390*/  @P0 FMUL.FTZ R93, R93, R57 ;  /* 0x000000395d5d0220 */ /* 0x001fe20000410000 */
[C---:B------:R-:W-:Y:S01]  /*23a0*/  @!P0 FMUL.FTZ R140, R168.reuse, R59 ;  /* 0x0000003ba88c8220 */ /* 0x040fe20000410000 */
[----:B------:R-:W-:Y:S01]  /*23b0*/  @!P0 FMUL.FTZ R87, R168, R92 ;  /* 0x0000005ca8578220 */ /* 0x000fe20000410000 */
[----:B------:R-:W-:-:S04]  /*23c0*/  @P0 FADD.FTZ R92, -R198, R94 ;  /* 0x0000005ec65c0221 */ /* 0x000fc80000010100 */
[----:B------:R-:W0:Y:S01]  /*23d0*/  @P0 MUFU.RCP R57, R3 ;  /* 0x0000000300390308 */ /* 0x000e220000001000 */
[--C-:B------:R-:W-:Y:S01]  /*23e0*/  @!P0 FADD.FTZ R94, R94, -R208.reuse ;  /* 0x800000d05e5e8221 */ /* 0x100fe20000010000 */
[----:B-1----:R-:W-:Y:S01]  /*23f0*/  @P0 FMUL.FTZ R92, R92, R58 ;  /* 0x0000003a5c5c0220 */ /* 0x002fe20000410000 */
[----:B------:R-:W-:-:S05]  /*2400*/  @!P0 FADD.FTZ R95, R95, -R208 ;  /* 0x800000d05f5f8221 */ /* 0x000fca0000010000 */
[----:B------:R-:W1:Y:S01]  /*2410*/  @P0 MUFU.RCP R59, R124 ;  /* 0x0000007c003b0308 */ /* 0x000e620000001000 */
[----:B------:R-:W-:Y:S01]  /*2420*/  MOV R170, R144 ;  /* 0x0000009000aa7202 */ /* 0x000fe20000000f00 */
[----:B------:R-:W-:Y:S01]  /*2430*/  @!P0 FMUL.FTZ R92, R168, R94 ;  /* 0x0000005ea85c8220 */ /* 0x000fe20000410000 */
[----:B------:R-:W-:Y:S01]  /*2440*/  SHF.R.U64 R144, R144, 0x10, R145 ;  /* 0x0000001090907819 */ /* 0x000fe20000001291 */
[----:B------:R-:W-:Y:S01]  /*2450*/  @P0 FADD.FTZ R94, -R241, R88 ;  /* 0x00000058f15e0221 */ /* 0x000fe20000010100 */
[----:B------:R-:W-:Y:S02]  /*2460*/  MOV R171, R145 ;  /* 0x0000009100ab7202 */ /* 0x000fe40000000f00 */
[----:B------:R-:W-:Y:S01]  /*2470*/  SHF.R.U32.HI R228, RZ, 0x10, R145 ;  /* 0x00000010ffe47819 */ /* 0x000fe20000011691 */
[----:B------:R-:W5:Y:S01]  /*2480*/  @P0 MUFU.RCP R58, R125 ;  /* 0x0000007d003a0308 */ /* 0x000f620000001000 */
[----:B---3--:R-:W-:Y:S02]  /*2490*/  MOV R191, R146 ;  /* 0x0000009200bf7202 */ /* 0x008fe40000000f00 */
[----:B------:R-:W-:Y:S01]  /*24a0*/  MOV R230, R148 ;  /* 0x0000009400e67202 */ /* 0x000fe20000000f00 */
[----:B------:R-:W-:Y:S01]  /*24b0*/  @!P0 FMUL.FTZ R93, R168, R95 ;  /* 0x0000005fa85d8220 */ /* 0x000fe20000410000 */
[----:B------:R-:W-:-:S02]  /*24c0*/  SHF.R.U64 R146, R146, 0x10, R147 ;  /* 0x0000001092927819 */ /* 0x000fc40000001293 */
[----:B------:R-:W-:Y:S02]  /*24d0*/  MOV R145, R147 ;  /* 0x0000009300917202 */ /* 0x000fe40000000f00 */
[----:B------:R-:W-:Y:S01]  /*24e0*/  SHF.R.U32.HI R229, RZ, 0x10, R147 ;  /* 0x00000010ffe57819 */ /* 0x000fe20000011693 */
[----:B------:R-:W-:Y:S01]  /*24f0*/  @P0 FADD.FTZ R241, -R252, R89 ;  /* 0x00000059fcf10221 */ /* 0x000fe20000010100 */
[----:B------:R-:W-:Y:S01]  /*2500*/  SHF.R.U64 R147, R148, 0x10, R149 ;  /* 0x0000001094937819 */ /* 0x000fe20000001295 */
[----:B--2---:R-:W-:Y:S01]  /*2510*/  @!P0 FADD.FTZ R95, R89, -R208 ;  /* 0x800000d0595f8221 */ /* 0x004fe20000010000 */
[----:B------:R-:W-:Y:S01]  /*2520*/  MOV R148, R149 ;  /* 0x0000009500947202 */ /* 0x000fe20000000f00 */
[----:B----4-:R-:W-:Y:S01]  /*2530*/  @P0 FMUL.FTZ R94, R94, R240 ;  /* 0x000000f05e5e0220 */ /* 0x010fe20000410000 */
[----:B------:R-:W-:Y:S01]  /*2540*/  @P0 FADD.FTZ R89, -R251, R90 ;  /* 0x0000005afb590221 */ /* 0x000fe20000010100 */
[--C-:B------:R-:W-:Y:S01]  /*2550*/  @!P0 FADD.FTZ R88, R88, -R208.reuse ;  /* 0x800000d058588221 */ /* 0x100fe20000010000 */
[----:B------:R-:W-:Y:S01]  /*2560*/  @!P0 FADD.FTZ R240, R90, -R208 ;  /* 0x800000d05af08221 */ /* 0x000fe20000010000 */
[----:B------:R-:W-:-:S02]  /*2570*/  HADD2.F32 R230, -RZ, R230.H0_H0 ;  /* 0x200000e6ffe67230 */ /* 0x000fc40000004100 */
[----:B0-----:R-:W-:Y:S01]  /*2580*/  @P0 FMUL.FTZ R90, R89, R57 ;  /* 0x00000039595a0220 */ /* 0x001fe20000410000 */
[----:B------:R-:W-:Y:S02]  /*2590*/  HADD2.F32 R148, -RZ, R148.H0_H0 ;  /* 0x20000094ff947230 */ /* 0x000fe40000004100 */
[C---:B------:R-:W-:Y:S01]  /*25a0*/  @!P0 FMUL.FTZ R94, R168.reuse, R88 ;  /* 0x00000058a85e8220 */ /* 0x040fe20000410000 */
[----:B------:R-:W-:Y:S01]  /*25b0*/  @!P0 FMUL.FTZ R90, R168, R240 ;  /* 0x000000f0a85a8220 */ /* 0x000fe20000410000 */
[----:B------:R-:W-:Y:S02]  /*25c0*/  HADD2.F32 R147, -RZ, R147.H0_H0 ;  /* 0x20000093ff937230 */ /* 0x000fe40000004100 */
[----:B------:R-:W-:Y:S01]  /*25d0*/  @!P0 FADD.FTZ R208, R91, -R208 ;  /* 0x800000d05bd08221 */ /* 0x000fe20000010000 */
[----:B------:R-:W-:Y:S01]  /*25e0*/  @P0 FADD.FTZ R242, -R250, R91 ;  /* 0x0000005bfaf20221 */ /* 0x000fe20000010100 */
[----:B------:R-:W-:Y:S01]  /*25f0*/  FMUL.FTZ R88, R2, R230 ;  /* 0x000000e602587220 */ /* 0x000fe20000410000 */
[----:B-1----:R-:W-:Y:S01]  /*2600*/  @P0 FMUL.FTZ R91, R241, R59 ;  /* 0x0000003bf15b0220 */ /* 0x002fe20000410000 */
[----:B------:R-:W-:Y:S01]  /*2610*/  @!P0 FMUL.FTZ R91, R168, R95 ;  /* 0x0000005fa85b8220 */ /* 0x000fe20000410000 */
[----:B------:R-:W-:-:S02]  /*2620*/  HADD2.F32 R240, -RZ, R224.H0_H0 ;  /* 0x200000e0fff07230 */ /* 0x000fc40000004100 */
[C---:B------:R-:W-:Y:S01]  /*2630*/  FADD.FTZ R38, R148.reuse, R38 ;  /* 0x0000002694267221 */ /* 0x040fe20000010000 */
[----:B------:R-:W-:Y:S02]  /*2640*/  HADD2.F32 R95, -RZ, R225.H0_H0 ;  /* 0x200000e1ff5f7230 */ /* 0x000fe40000004100 */
[----:B------:R-:W-:Y:S01]  /*2650*/  FFMA.FTZ R118, R148, R90, R118 ;  /* 0x0000005a94767223 */ /* 0x000fe20000010076 */
[----:B------:R-:W-:Y:S01]  /*2660*/  FMUL.FTZ R224, R3, R148 ;  /* 0x0000009403e07220 */ /* 0x000fe20000410000 */
[----:B------:R-:W-:Y:S01]  /*2670*/  FMUL.FTZ R225, R124, R147 ;  /* 0x000000937ce17220 */ /* 0x000fe20000410000 */
[----:B------:R-:W-:Y:S01]  /*2680*/  FADD.FTZ R148, RZ, R88 ;  /* 0x00000058ff947221 */ /* 0x000fe20000010000 */
[----:B------:R-:W-:Y:S01]  /*2690*/  MOV R192, R136 ;  /* 0x0000008800c07202 */ /* 0x000fe20000000f00 */
[----:B-----5:R-:W-:Y:S01]  /*26a0*/  @P0 FMUL.FTZ R89, R242, R58 ;  /* 0x0000003af2590220 */ /* 0x020fe20000410000 */
[----:B------:R-:W-:Y:S01]  /*26b0*/  SHF.R.U32.HI R149, RZ, 0x10, R149 ;  /* 0x00000010ff957819 */ /* 0x000fe20000011695 */
[C---:B------:R-:W-:Y:S01]  /*26c0*/  FADD.FTZ R41, R147.reuse, R41 ;  /* 0x0000002993297221 */ /* 0x040fe20000010000 */
[----:B------:R-:W-:Y:S01]  /*26d0*/  FFMA.FTZ R121, R147, R91, R121 ;  /* 0x0000005b93797223 */ /* 0x000fe20000010079 */
[----:B------:R-:W-:Y:S01]  /*26e0*/  @!P0 FMUL.FTZ R89, R168, R208 ;  /* 0x000000d0a8598220 */ /* 0x000fe20000410000 */
[----:B------:R-:W-:Y:S01]  /*26f0*/  FADD.FTZ R147, R148, R225 ;  /* 0x000000e194937221 */ /* 0x000fe20000010000 */
[----:B------:R-:W-:Y:S01]  /*2700*/  SHF.R.U64 R136, R136, 0x10, R137 ;  /* 0x0000001088887819 */ /* 0x000fe20000001289 */
[----:B------:R-:W-:-:S02]  /*2710*/  HADD2.F32 R208, -RZ, R189.H0_H0 ;  /* 0x200000bdffd07230 */ /* 0x000fc40000004100 */
[----:B------:R-:W-:Y:S01]  /*2720*/  FFMA.FTZ R148, R88, R94, RZ ;  /* 0x0000005e58947223 */ /* 0x000fe200000100ff */
[----:B------:R-:W-:Y:S01]  /*2730*/  HADD2.F32 R192, -RZ, R192.H0_H0 ;  /* 0x200000c0ffc07230 */ /* 0x000fe20000004100 */
[----:B------:R-:W-:Y:S01]  /*2740*/  MOV R221, R137 ;  /* 0x0000008900dd7202 */ /* 0x000fe20000000f00 */
[----:B------:R-:W-:Y:S02]  /*2750*/  HADD2.F32 R57, -RZ, R149.H0_H0 ;  /* 0x20000095ff397230 */ /* 0x000fe40000004100 */
[----:B------:R-:W-:Y:S01]  /*2760*/  FFMA.FTZ R241, R225, R91, R148 ;  /* 0x0000005be1f17223 */ /* 0x000fe20000010094 */
[----:B------:R-:W-:Y:S02]  /*2770*/  HADD2.F32 R190, -RZ, R190.H0_H0 ;  /* 0x200000beffbe7230 */ /* 0x000fe40000004100 */
[C---:B------:R-:W-:Y:S01]  /*2780*/  FADD.FTZ R37, R208.reuse, R37 ;  /* 0x00000025d0257221 */ /* 0x040fe20000010000 */
[----:B------:R-:W-:Y:S02]  /*2790*/  HADD2.F32 R149, -RZ, R222.H0_H0 ;  /* 0x200000deff957230 */ /* 0x000fe40000004100 */
[----:B------:R-:W-:Y:S01]  /*27a0*/  FFMA.FTZ R117, R208, R138, R117 ;  /* 0x0000008ad0757223 */ /* 0x000fe20000010075 */
[----:B------:R-:W-:-:S02]  /*27b0*/  HADD2.F32 R136, -RZ, R136.H0_H0 ;  /* 0x20000088ff887230 */ /* 0x000fc40000004100 */
[----:B------:R-:W-:Y:S01]  /*27c0*/  FMUL.FTZ R222, R126, R208 ;  /* 0x000000d07ede7220 */ /* 0x000fe20000410000 */
[----:B------:R-:W-:Y:S02]  /*27d0*/  HADD2.F32 R188, -RZ, R188.H0_H0 ;  /* 0x200000bcffbc7230 */ /* 0x000fe40000004100 */
[C---:B------:R-:W-:Y:S01]  /*27e0*/  FADD.FTZ R32, R192.reuse, R32 ;  /* 0x00000020c0207221 */ /* 0x040fe20000010000 */
[----:B------:R-:W-:Y:S01]  /*27f0*/  FFMA.FTZ R112, R192, R139, R112 ;  /* 0x0000008bc0707223 */ /* 0x000fe20000010070 */
[----:B------:R-:W-:Y:S01]  /*2800*/  FMUL.FTZ R208, R6, R192 ;  /* 0x000000c006d07220 */ /* 0x000fe20000410000 */
[----:B------:R-:W-:Y:S01]  /*2810*/  FADD.FTZ R148, R147, R224 ;  /* 0x000000e093947221 */ /* 0x000fe20000010000 */
[----:B------:R-:W-:Y:S01]  /*2820*/  FMUL.FTZ R192, R125, R57 ;  /* 0x000000397dc07220 */ /* 0x000fe20000410000 */
[----:B------:R-:W-:Y:S02]  /*2830*/  HADD2.F32 R189, -RZ, R221.H0_H0 ;  /* 0x200000ddffbd7230 */ /* 0x000fe40000004100 */
[----:B------:R-:W-:Y:S01]  /*2840*/  FFMA.FTZ R147, R224, R90, R241 ;  /* 0x0000005ae0937223 */ /* 0x000fe200000100f1 */
[C---:B------:R-:W-:Y:S01]  /*2850*/  FADD.FTZ R34, R190.reuse, R34 ;  /* 0x00000022be227221 */ /* 0x040fe20000010000 */
[----:B------:R-:W-:Y:S01]  /*2860*/  FFMA.FTZ R114, R190, R135, R114 ;  /* 0x00000087be727223 */ /* 0x000fe20000010072 */
[----:B------:R-:W-:Y:S01]  /*2870*/  FMUL.FTZ R221, R5, R190 ;  /* 0x000000be05dd7220 */ /* 0x000fe20000410000 */
[----:B------:R-:W-:-:S02]  /*2880*/  HADD2.F32 R59, -RZ, R223.H0_H0 ;  /* 0x200000dfff3b7230 */ /* 0x000fc40000004100 */
[C---:B------:R-:W-:Y:S01]  /*2890*/  FADD.FTZ R33, R136.reuse, R33 ;  /* 0x0000002188217221 */ /* 0x040fe20000010000 */
[----:B------:R-:W-:Y:S01]  /*28a0*/  FFMA.FTZ R113, R136, R141, R113 ;  /* 0x0000008d88717223 */ /* 0x000fe20000010071 */
[----:B------:R-:W-:Y:S01]  /*28b0*/  FMUL.FTZ R190, R128, R136 ;  /* 0x0000008880be7220 */ /* 0x000fe20000410000 */
[----:B------:R-:W-:Y:S01]  /*28c0*/  FMUL.FTZ R223, R4, R188 ;  /* 0x000000bc04df7220 */ /* 0x000fe20000410000 */
[----:B------:R-:W-:Y:S01]  /*28d0*/  FADD.FTZ R136, R148, R192 ;  /* 0x000000c094887221 */ /* 0x000fe20000010000 */
[----:B------:R-:W-:Y:S01]  /*28e0*/  SHF.R.U32.HI R137, RZ, 0x10, R137 ;  /* 0x00000010ff897819 */ /* 0x000fe20000011689 */
[----:B------:R-:W-:Y:S02]  /*28f0*/  FFMA.FTZ R147, R192, R89, R147 ;  /* 0x00000059c0937223 */ /* 0x000fe40000010093 */
[----:B------:R-:W-:Y:S01]  /*2900*/  FADD.FTZ R136, R136, R223 ;  /* 0x000000df88887221 */ /* 0x000fe20000010000 */
[----:B------:R-:W-:Y:S02]  /*2910*/  HADD2.F32 R220, -RZ, R220.H0_H0 ;  /* 0x200000dcffdc7230 */ /* 0x000fe40000004100 */
[----:B------:R-:W-:Y:S01]  /*2920*/  FFMA.FTZ R148, R223, R134, R147 ;  /* 0x00000086df947223 */ /* 0x000fe20000010093 */
[----:B------:R-:W-:-:S02]  /*2930*/  HADD2.F32 R137, -RZ, R137.H0_H0 ;  /* 0x20000089ff897230 */ /* 0x000fc40000004100 */
[----:B------:R-:W-:Y:S01]  /*2940*/  FADD.FTZ R147, R136, R222 ;  /* 0x000000de88937221 */ /* 0x000fe20000010000 */
[----:B------:R-:W-:Y:S01]  /*2950*/  FADD.FTZ R36, R188, R36 ;  /* 0x00000024bc247221 */ /* 0x000fe20000010000 */
[----:B------:R-:W-:Y:S01]  /*2960*/  FFMA.FTZ R136, R222, R138, R148 ;  /* 0x0000008ade887223 */ /* 0x000fe20000010094 */
        /* <DEDUP_REMOVED lines=48> */
[----:B------:R-:W-:Y:S01]  /*2c70*/  FMUL.FTZ R137, R132, R240 ;  /* 0x000000f084897220 */ /* 0x000fe20000410000 */
[----:B------:R-:W-:Y:S01]  /*2c80*/  MOV R58, R156 ;  /* 0x0000009c003a7202 */ /* 0x000fe20000000f00 */
[----:B------:R-:W-:Y:S01]  /*2c90*/  FADD.FTZ R95, R95, R147 ;  /* 0x000000935f5f7221 */ /* 0x000fe20000010000 */
[----:B------:R-:W-:Y:S01]  /*2ca0*/  FFMA.FTZ R59, R147, R67, R59 ;  /* 0x00000043933b7223 */ /* 0x000fe2000001003b */
[----:B------:R-:W-:Y:S02]  /*2cb0*/  HADD2.F32 R227, -RZ, R227.H0_H0 ;  /* 0x200000e3ffe37230 */ /* 0x000fe40000004100 */
        /* <DEDUP_REMOVED lines=9> */
[C---:B------:R-:W-:Y:S01]  /*2d50*/  FADD.FTZ R173, R58.reuse, R173 ;  /* 0x000000ad3aad7221 */ /* 0x040fe20000010000 */
[-C--:B------:R-:W-:Y:S01]  /*2d60*/  FFMA.FTZ R100, R58, R71.reuse, R100 ;  /* 0x000000473a647223 */ /* 0x080fe20000010064 */
[----:B------:R-:W-:Y:S01]  /*2d70*/  FMUL.FTZ R58, R12, R58 ;  /* 0x0000003a0c3a7220 */ /* 0x000fe20000410000 */
[----:B------:R-:W-:Y:S01]  /*2d80*/  FADD.FTZ R226, R226, R95 ;  /* 0x0000005fe2e27221 */ /* 0x000fe20000010000 */
[-C--:B------:R-:W-:Y:S01]  /*2d90*/  FFMA.FTZ R59, R95, R68.reuse, R59 ;  /* 0x000000445f3b7223 */ /* 0x080fe2000001003b */
[C---:B------:R-:W-:Y:S01]  /*2da0*/  FADD.FTZ R167, R227.reuse, R167 ;  /* 0x000000a7e3a77221 */ /* 0x040fe20000010000 */
[----:B------:R-:W-:Y:S01]  /*2db0*/  FFMA.FTZ R103, R227, R68, R103 ;  /* 0x00000044e3677223 */ /* 0x000fe20000010067 */
[----:B------:R-:W0:Y:S01]  /*2dc0*/  S2R R243, SR_TID.X ;  /* 0x0000000000f37919 */ /* 0x000e220000002100 */
[----:B------:R-:W-:Y:S01]  /*2dd0*/  FADD.FTZ R227, R226, R58 ;  /* 0x0000003ae2e37221 */ /* 0x000fe20000010000 */
[----:B------:R-:W-:Y:S01]  /*2de0*/  FFMA.FTZ R226, R58, R71, R59 ;  /* 0x000000473ae27223 */ /* 0x000fe2000001003b */
[----:B------:R-:W-:-:S02]  /*2df0*/  SHF.R.U64 R59, R156, 0x10, R157 ;  /* 0x000000109c3b7819 */ /* 0x000fc4000000129d */
[----:B------:R-:W-:-:S03]  /*2e00*/  MOV R58, R157 ;  /* 0x0000009d003a7202 */ /* 0x000fc60000000f00 */
[----:B------:R-:W-:Y:S02]  /*2e10*/  HADD2.F32 R59, -RZ, R59.H0_H0 ;  /* 0x2000003bff3b7230 */ /* 0x000fe40000004100 */
[----:B------:R-:W-:-:S03]  /*2e20*/  HADD2.F32 R58, -RZ, R58.H0_H0 ;  /* 0x2000003aff3a7230 */ /* 0x000fc60000004100 */
[C---:B------:R-:W-:Y:S01]  /*2e30*/  FADD.FTZ R172, R59.reuse, R172 ;  /* 0x000000ac3bac7221 */ /* 0x040fe20000010000 */
[----:B------:R-:W-:Y:S01]  /*2e40*/  FFMA.FTZ R101, R59, R70, R101 ;  /* 0x000000463b657223 */ /* 0x000fe20000010065 */
[----:B------:R-:W-:-:S04]  /*2e50*/  FMUL.FTZ R59, R158, R59 ;  /* 0x0000003b9e3b7220 */ /* 0x000fc80000410000 */
        /* <DEDUP_REMOVED lines=11> */
[----:B------:R-:W-:Y:S01]  /*2f10*/  MOV R231, R150 ;  /* 0x0000009600e77202 */ /* 0x000fe20000000f00 */
[----:B------:R-:W-:Y:S01]  /*2f20*/  HADD2.F32 R59, -RZ, R59.H0_H0 ;  /* 0x2000003bff3b7230 */ /* 0x000fe20000004100 */
[----:B------:R-:W-:Y:S02]  /*2f30*/  SHF.R.U64 R142, R142, 0x10, R143 ;  /* 0x000000108e8e7819 */ /* 0x000fe4000000128f */
[--C-:B------:R-:W-:Y:S02]  /*2f40*/  SHF.R.U64 R150, R150, 0x10, R151.reuse ;  /* 0x0000001096967819 */ /* 0x100fe40000001297 */
[----:B------:R-:W-:Y:S01]  /*2f50*/  MOV R56, R151 ;  /* 0x0000009700387202 */ /* 0x000fe20000000f00 */
[----:B------:R-:W-:Y:S01]  /*2f60*/  HADD2.F32 R153, -RZ, R153.H0_H0 ;  /* 0x20000099ff997230 */ /* 0x000fe20000004100 */
[----:B------:R-:W-:Y:S01]  /*2f70*/  MOV R152, R143 ;  /* 0x0000008f00987202 */ /* 0x000fe20000000f00 */
[----:B------:R-:W-:Y:S01]  /*2f80*/  HADD2.F32 R142, -RZ, R142.H0_H0 ;  /* 0x2000008eff8e7230 */ /* 0x000fe20000004100 */
[----:B------:R-:W-:Y:S01]  /*2f90*/  SHF.R.U32.HI R151, RZ, 0x10, R151 ;  /* 0x00000010ff977819 */ /* 0x000fe20000011697 */
[----:B------:R-:W-:Y:S01]  /*2fa0*/  HADD2.F32 R242, -RZ, R150.H0_H0 ;  /* 0x20000096fff27230 */ /* 0x000fe20000004100 */
[----:B0-----:R-:W-:Y:S01]  /*2fb0*/  LOP3.LUT R243, R243, 0x1f, RZ, 0xc0, !PT ;  /* 0x0000001ff3f37812 */ /* 0x001fe200078ec0ff */
[----:B------:R-:W-:Y:S01]  /*2fc0*/  FMUL.FTZ R150, R159, R59 ;  /* 0x0000003b9f967220 */ /* 0x000fe20000410000 */
[----:B------:R-:W-:-:S02]  /*2fd0*/  HADD2.F32 R226, -RZ, R152.H0_H0 ;  /* 0x20000098ffe27230 */ /* 0x000fc40000004100 */
[----:B------:R-:W-:Y:S01]  /*2fe0*/  ISETP.NE.AND P0, PT, R243, RZ, PT ;  /* 0x000000fff300720c */ /* 0x000fe20003f05270 */
[----:B------:R-:W-:Y:S02]  /*2ff0*/  HADD2.F32 R243, -RZ, R151.H0_H0 ;  /* 0x20000097fff37230 */ /* 0x000fe40000004100 */
        /* <DEDUP_REMOVED lines=17> */
[----:B------:R-:W-:Y:S02]  /*3110*/  HADD2.F32 R227, -RZ, R170.H0_H0 ;  /* 0x200000aaffe37230 */ /* 0x000fe40000004100 */
        /* <DEDUP_REMOVED lines=9> */
[C---:B------:R-:W-:Y:S01]  /*31b0*/  FADD.FTZ R25, R240.reuse, R25 ;  /* 0x00000019f0197221 */ /* 0x040fe20000010000 */
[----:B------:R-:W-:Y:S01]  /*31c0*/  FFMA.FTZ R105, R240, R66, R105 ;  /* 0x00000042f0697223 */ /* 0x000fe20000010069 */
[----:B------:R-:W-:Y:S01]  /*31d0*/  FFMA.FTZ R142, R170, R76, R59 ;  /* 0x0000004caa8e7223 */ /* 0x000fe2000001003b */
[----:B------:R-:W-:Y:S02]  /*31e0*/  HADD2.F32 R228, -RZ, R228.H0_H0 ;  /* 0x200000e4ffe47230 */ /* 0x000fe40000004100 */
[----:B------:R-:W-:Y:S01]  /*31f0*/  FADD.FTZ R181, R144, R181 ;  /* 0x000000b590b57221 */ /* 0x000fe20000010000 */
[----:B------:R-:W-:-:S02]  /*3200*/  HADD2.F32 R240, -RZ, R191.H0_H0 ;  /* 0x200000bffff07230 */ /* 0x000fc40000004100 */
        /* <DEDUP_REMOVED lines=20> */
[----:B------:R-:W-:-:S02]  /*3350*/  HADD2.F32 R146, -RZ, R146.H0_H0 ;  /* 0x20000092ff927230 */ /* 0x000fc40000004100 */
[----:B------:R-:W-:Y:S01]  /*3360*/  FADD.FTZ R59, R58, R227 ;  /* 0x000000e33a3b7221 */ /* 0x000fe20000010000 */
[----:B------:R-:W-:Y:S01]  /*3370*/  FFMA.FTZ R57, R227, R80, R142 ;  /* 0x00000050e3397223 */ /* 0x000fe2000001008e */
[----:B------:R-:W-:Y:S02]  /*3380*/  HADD2.F32 R145, -RZ, R145.H0_H0 ;  /* 0x20000091ff917230 */ /* 0x000fe40000004100 */
[----:B------:R-:W-:Y:S02]  /*3390*/  HADD2.F32 R241, -RZ, R229.H0_H0 ;  /* 0x200000e5fff17230 */ /* 0x000fe40000004100 */
        /* <DEDUP_REMOVED lines=9> */
[----:B------:R-:W-:Y:S01]  /*3430*/  FMUL.FTZ R144, R165, R241 ;  /* 0x000000f1a5907220 */ /* 0x000fe20000410000 */
[----:B------:R-:W-:Y:S02]  /*3440*/  HADD2.F32 R56, -RZ, R56.H0_H0 ;  /* 0x20000038ff387230 */ /* 0x000fe40000004100 */
        /* <DEDUP_REMOVED lines=55> */
.L_x_1192:
        /* <DEDUP_REMOVED lines=32> */
.L_x_1178:
[----:B------:R-:W-:Y:S05]  /*39c0*/  BSYNC B0 ;  /* 0x0000000000007941 */ /* 0x000fea0003800000 */
.L_x_1177:
        /* <DEDUP_REMOVED lines=37> */
.L_x_1180:
[----:B------:R-:W2:Y:S04]  /*3c20*/  LDG.E.STRONG.GPU R59, desc[UR6][R56.64] ;  /* 0x00000006383b7981 */ /* 0x000ea8000c1ef900 */
[----:B--2---:R-:W-:Y:S01]  /*3c30*/  CCTL.IVALL ;  /* 0x00000000ff00798f */ /* 0x004fe20002000000 */
[----:B------:R-:W-:Y:S05]  /*3c40*/  YIELD ;  /* 0x0000000000007946 */ /* 0x000fea0003800000 */
[----:B------:R-:W-:-:S13]  /*3c50*/  ISETP.NE.AND P0, PT, R59, R58, PT ;  /* 0x0000003a3b00720c */ /* 0x000fda0003f05270 */
[----:B------:R-:W-:Y:S05]  /*3c60*/  @P0 BRA `(.L_x_1180) ;  /* 0xfffffffc00ec0947 */ /* 0x000fea000383ffff */
.L_x_1179:
        /* <DEDUP_REMOVED lines=85> */
[----:B------:R-:W-:Y:S01]  /*41c0*/  SHF.R.U64 R91, R156, 0x10, R157 ;  /* 0x000000109c5b7819 */ /* 0x000fe2000000129d */
[----:B------:R-:W-:-:S02]  /*41d0*/  HADD2.F32 R94, -RZ, R94.H0_H0 ;  /* 0x2000005eff5e7230 */ /* 0x000fc40000004100 */
[----:B------:R-:W-:Y:S01]  /*41e0*/  FADD.FTZ R189, R189, -R60 ;  /* 0x8000003cbdbd7221 */ /* 0x000fe20000010000 */
[----:B------:R-:W-:Y:S02]  /*41f0*/  HADD2.F32 R61, -RZ, R88.H0_H0 ;  /* 0x20000058ff3d7230 */ /* 0x000fe40000004100 */
[----:B------:R-:W-:Y:S01]  /*4200*/  FADD.FTZ R155, R155, -R62 ;  /* 0x8000003e9b9b7221 */ /* 0x000fe20000010000 */
[----:B------:R-:W-:Y:S01]  /*4210*/  FADD.FTZ R58, R224, -R90 ;  /* 0x8000005ae03a7221 */ /* 0x000fe20000010000 */
[----:B------:R-:W-:Y:S01]  /*4220*/  FADD.FTZ R59, R192, -R89 ;  /* 0x80000059c03b7221 */ /* 0x000fe20000010000 */
[----:B------:R-:W-:Y:S01]  /*4230*/  FMUL.FTZ R94, R13, R94 ;  /* 0x0000005e0d5e7220 */ /* 0x000fe20000410000 */
[----:B------:R-:W-:Y:S01]  /*4240*/  LEA R60, P0, R174, UR4, 0x4 ;  /* 0x00000004ae3c7c11 */ /* 0x000fe2000f8020ff */
[----:B------:R-:W-:Y:S02]  /*4250*/  IMAD R62, R166, 0x1900, R0 ;  /* 0x00001900a63e7824 */ /* 0x000fe400078e0200 */
[----:B------:R-:W-:Y:S01]  /*4260*/  FMUL.FTZ R90, R12, R61 ;  /* 0x0000003d0c5a7220 */ /* 0x000fe20000410000 */
[----:B------:R-:W-:-:S02]  /*4270*/  HADD2.F32 R91, -RZ, R91.H0_H0 ;  /* 0x2000005bff5b7230 */ /* 0x000fc40000004100 */
        /* <DEDUP_REMOVED lines=151> */
.L_x_1175:
        /* <DEDUP_REMOVED lines=54> */
.L_x_1176:
[----:B------:R-:W-:Y:S01]  /*4f50*/  HFMA2.MMA R241, -RZ, RZ, 0, 9.5367431640625e-07 ;  /* 0x00000010fff17435 */ /* 0x000fe200000001ff */
[----:B------:R-:W-:Y:S02]  /*4f60*/  MOV R242, R56 ;  /* 0x0000003800f27202 */ /* 0x000fe40000000f00 */
[----:B------:R-:W-:Y:S02]  /*4f70*/  MOV R240, 0x1f ;  /* 0x0000001f00f07802 */ /* 0x000fe40000000f00 */
[----:B------:R-:W-:-:S07]  /*4f80*/  MOV R59, 0xffffffff ;  /* 0xffffffff003b7802 */ /* 0x000fce0000000f00 */
[----:B------:R-:W-:Y:S05]  /*4f90*/  WARPSYNC.COLLECTIVE R59, `(.L_x_1182) ;  /* 0x000000003b087348 */ /* 0x000fea0003c00000 */
[----:B------:R0:W1:Y:S02]  /*4fa0*/  SHFL.DOWN P2, R243, R242, R241, R240 ;  /* 0x080000f1f2f37389 */ /* 0x00006400000400f0 */
[----:B01----:R-:W-:Y:S01]  /*4fb0*/  ENDCOLLECTIVE ;  /* 0x000000000000791b */ /* 0x003fe20003800000 */
.L_x_1182:
[----:B------:R-:W-:Y:S01]  /*4fc0*/  MOV R242, R57 ;  /* 0x0000003900f27202 */ /* 0x000fe20000000f00 */
[----:B------:R-:W-:-:S07]  /*4fd0*/  FADD.FTZ R56, R56, R243 ;  /* 0x000000f338387221 */ /* 0x000fce0000010000 */
[----:B------:R-:W-:Y:S05]  /*4fe0*/  WARPSYNC.COLLECTIVE R59, `(.L_x_1183) ;  /* 0x000000003b087348 */ /* 0x000fea0003c00000 */
[----:B------:R0:W1:Y:S02]  /*4ff0*/  SHFL.DOWN P2, R243, R242, R241, R240 ;  /* 0x080000f1f2f37389 */ /* 0x00006400000400f0 */
[----:B01----:R-:W-:Y:S01]  /*5000*/  ENDCOLLECTIVE ;  /* 0x000000000000791b */ /* 0x003fe20003800000 */
.L_x_1183:
[----:B------:R-:W-:Y:S01]  /*5010*/  HFMA2.MMA R241, -RZ, RZ, 0, 4.76837158203125e-07 ;  /* 0x00000008fff17435 */ /* 0x000fe200000001ff */
[----:B------:R-:W-:Y:S01]  /*5020*/  MOV R242, R56 ;  /* 0x0000003800f27202 */ /* 0x000fe20000000f00 */
[----:B------:R-:W-:-:S09]  /*5030*/  FADD.FTZ R57, R57, R243 ;  /* 0x000000f339397221 */ /* 0x000fd20000010000 */
[----:B------:R-:W-:Y:S05]  /*5040*/  WARPSYNC.COLLECTIVE R59, `(.L_x_1184) ;  /* 0x000000003b087348 */ /* 0x000fea0003c00000 */
[----:B------:R0:W1:Y:S02]  /*5050*/  SHFL.DOWN P2, R243, R242, R241, R240 ;  /* 0x080000f1f2f37389 */ /* 0x00006400000400f0 */
[----:B01----:R-:W-:Y:S01]  /*5060*/  ENDCOLLECTIVE ;  /* 0x000000000000791b */ /* 0x003fe20003800000 */
.L_x_1184:
[----:B------:R-:W-:Y:S01]  /*5070*/  MOV R242, R57 ;  /* 0x0000003900f27202 */ /* 0x000fe20000000f00 */
[----:B------:R-:W-:-:S07]  /*5080*/  FADD.FTZ R56, R56, R243 ;  /* 0x000000f338387221 */ /* 0x000fce0000010000 */
[----:B------:R-:W-:Y:S05]  /*5090*/  WARPSYNC.COLLECTIVE R59, `(.L_x_1185) ;  /* 0x000000003b087348 */ /* 0x000fea0003c00000 */
[----:B------:R0:W1:Y:S02]  /*50a0*/  SHFL.DOWN P2, R243, R242, R241, R240 ;  /* 0x080000f1f2f37389 */ /* 0x00006400000400f0 */
[----:B01----:R-:W-:Y:S01]  /*50b0*/  ENDCOLLECTIVE ;  /* 0x000000000000791b */ /* 0x003fe20003800000 */
.L_x_1185:
[----:B------:R-:W-:Y:S01]  /*50c0*/  HFMA2.MMA R241, -RZ, RZ, 0, 2.384185791015625e-07 ;  /* 0x00000004fff17435 */ /* 0x000fe200000001ff */
[----:B------:R-:W-:Y:S01]  /*50d0*/  MOV R242, R56 ;  /* 0x0000003800f27202 */ /* 0x000fe20000000f00 */
[----:B------:R-:W-:-:S09]  /*50e0*/  FADD.FTZ R57, R57, R243 ;  /* 0x000000f339397221 */ /* 0x000fd20000010000 */
[----:B------:R-:W-:Y:S05]  /*50f0*/  WARPSYNC.COLLECTIVE R59, `(.L_x_1186) ;  /* 0x000000003b087348 */ /* 0x000fea0003c00000 */
[----:B------:R0:W1:Y:S02]  /*5100*/  SHFL.DOWN P2, R243, R242, R241, R240 ;  /* 0x080000f1f2f37389 */ /* 0x00006400000400f0 */
[----:B01----:R-:W-:Y:S01]  /*5110*/  ENDCOLLECTIVE ;  /* 0x000000000000791b */ /* 0x003fe20003800000 */
.L_x_1186:
[----:B------:R-:W-:Y:S01]  /*5120*/  MOV R242, R57 ;  /* 0x0000003900f27202 */ /* 0x000fe20000000f00 */
[----:B------:R-:W-:-:S07]  /*5130*/  FADD.FTZ R56, R56, R243 ;  /* 0x000000f338387221 */ /* 0x000fce0000010000 */
[----:B------:R-:W-:Y:S05]  /*5140*/  WARPSYNC.COLLECTIVE R59, `(.L_x_1187) ;  /* 0x000000003b087348 */ /* 0x000fea0003c00000 */
[----:B------:R0:W1:Y:S02]  /*5150*/  SHFL.DOWN P2, R243, R242, R241, R240 ;  /* 0x080000f1f2f37389 */ /* 0x00006400000400f0 */
[----:B01----:R-:W-:Y:S01]  /*5160*/  ENDCOLLECTIVE ;  /* 0x000000000000791b */ /* 0x003fe20003800000 */
.L_x_1187:
[----:B------:R-:W-:Y:S01]  /*5170*/  HFMA2.MMA R241, -RZ, RZ, 0, 1.1920928955078125e-07 ;  /* 0x00000002fff17435 */ /* 0x000fe200000001ff */
[----:B------:R-:W-:Y:S01]  /*5180*/  MOV R242, R56 ;  /* 0x0000003800f27202 */ /* 0x000fe20000000f00 */
[----:B------:R-:W-:-:S09]  /*5190*/  FADD.FTZ R57, R57, R243 ;  /* 0x000000f339397221 */ /* 0x000fd20000010000 */
[----:B------:R-:W-:Y:S05]  /*51a0*/  WARPSYNC.COLLECTIVE R59, `(.L_x_1188) ;  /* 0x000000003b087348 */ /* 0x000fea0003c00000 */
[----:B------:R0:W1:Y:S02]  /*51b0*/  SHFL.DOWN P2, R243, R242, R241, R240 ;  /* 0x080000f1f2f37389 */ /* 0x00006400000400f0 */
[----:B01----:R-:W-:Y:S01]  /*51c0*/  ENDCOLLECTIVE ;  /* 0x000000000000791b */ /* 0x003fe20003800000 */
.L_x_1188:
[----:B------:R-:W-:Y:S01]  /*51d0*/  MOV R242, R57 ;  /* 0x0000003900f27202 */ /* 0x000fe20000000f00 */
[----:B------:R-:W-:-:S07]  /*51e0*/  FADD.FTZ R56, R56, R243 ;  /* 0x000000f338387221 */ /* 0x000fce0000010000 */
[----:B------:R-:W-:Y:S05]  /*51f0*/  WARPSYNC.COLLECTIVE R59, `(.L_x_1189) ;  /* 0x000000003b087348 */ /* 0x000fea0003c00000 */
[----:B------:R0:W1:Y:S02]  /*5200*/  SHFL.DOWN P2, R243, R242, R241, R240 ;  /* 0x080000f1f2f37389 */ /* 0x00006400000400f0 */
[----:B01----:R-:W-:Y:S01]  /*5210*/  ENDCOLLECTIVE ;  /* 0x000000000000791b */ /* 0x003fe20003800000 */
.L_x_1189:
[----:B------:R-:W-:Y:S01]  /*5220*/  HFMA2.MMA R241, -RZ, RZ, 0, 5.9604644775390625e-08 ;  /* 0x00000001fff17435 */ /* 0x000fe200000001ff */
[----:B------:R-:W-:Y:S01]  /*5230*/  MOV R242, R56 ;  /* 0x0000003800f27202 */ /* 0x000fe20000000f00 */
[----:B------:R-:W-:-:S09]  /*5240*/  FADD.FTZ R57, R57, R243 ;  /* 0x000000f339397221 */ /* 0x000fd20000010000 */
[----:B------:R-:W-:Y:S05]  /*5250*/  WARPSYNC.COLLECTIVE R59, `(.L_x_1190) ;  /* 0x000000003b087348 */ /* 0x000fea0003c00000 */
[----:B------:R0:W1:Y:S02]  /*5260*/  SHFL.DOWN P2, R243, R242, R241, R240 ;  /* 0x080000f1f2f37389 */ /* 0x00006400000400f0 */
[----:B01----:R-:W-:Y:S01]  /*5270*/  ENDCOLLECTIVE ;  /* 0x000000000000791b */ /* 0x003fe20003800000 */
.L_x_1190:
[----:B------:R-:W-:Y:S02]  /*5280*/  MOV R242, R57 ;  /* 0x0000003900f27202 */ /* 0x000fe40000000f00 */
[----:B------:R-:W-:-:S07]  /*5290*/  MOV R58, R243 ;  /* 0x000000f3003a7202 */ /* 0x000fce0000000f00 */
[----:B------:R-:W-:Y:S05]  /*52a0*/  WARPSYNC.COLLECTIVE R59, `(.L_x_1191) ;  /* 0x000000003b087348 */ /* 0x000fea0003c00000 */
[----:B------:R0:W1:Y:S02]  /*52b0*/  SHFL.DOWN P2, R243, R242, R241, R240 ;  /* 0x080000f1f2f37389 */ /* 0x00006400000400f0 */
[----:B01----:R-:W-:Y:S01]  /*52c0*/  ENDCOLLECTIVE ;  /* 0x000000000000791b */ /* 0x003fe20003800000 */
.L_x_1191:
[----:B------:R-:W-:Y:S01]  /*52d0*/  MOV R59, R243 ;  /* 0x000000f3003b7202 */ /* 0x000fe20000000f00 */
[----:B------:R-:W-:Y:S06]  /*52e0*/  BRA `(.L_x_1192) ;  /* 0xffffffe400347947 */ /* 0x000fec000383ffff */
.L_x_1193:
        /* <DEDUP_REMOVED lines=9> */
.L_x_5429:


//--------------------- .text._ZN10layer_norm22ln_bwd_finalize_kernelINS_22Kernel_traits_finalizeILj25600E6__halfS2_S2_fjLj1024ELj4ENS_18Kernel_traits_baseILj25600ES2_S2_S2_fjLj1024EEEEEEEvNS_9BwdParamsE --------------------------
	.section	.text._ZN10layer_norm22ln_bwd_finalize_kernelINS_22Kernel_traits_finalizeILj25600E6__halfS2_S2_fjLj1024ELj4ENS_18Kernel_traits_baseILj25600ES2_S2_S2_fjLj1024EEEEEEEvNS_9BwdParamsE,"ax",@progbits
	.align	128
        .global         _ZN10layer_norm22ln_bwd_finalize_kernelINS_22Kernel_traits_finalizeILj25600E6__halfS2_S2_fjLj1024ELj4ENS_18Kernel_traits_baseILj25600ES2_S2_S2_fjLj1024EEEEEEEvNS_9BwdParamsE
        .type           _ZN10layer_norm22ln_bwd_finalize_kernelINS_22Kernel_traits_finalizeILj25600E6__halfS2_S2_fjLj1024ELj4ENS_18Kernel_traits_baseILj25600ES2_S2_S2_fjLj1024EEEEEEEvNS_9BwdParamsE,@function
        .size           _ZN10layer_norm22ln_bwd_finalize_kernelINS_22Kernel_traits_finalizeILj25600E6__halfS2_S2_fjLj1024ELj4ENS_18Kernel_traits_baseILj25600ES2_S2_S2_fjLj1024EEEEEEEvNS_9BwdParamsE,(.L_x_5430 - _ZN10layer_norm22ln_bwd_finalize_kernelINS_22Kernel_traits_finalizeILj25600E6__halfS2_S2_fjLj1024ELj4ENS_18Kernel_traits_baseILj25600ES2_S2_S2_fjLj1024EEEEEEEvNS_9BwdParamsE)
        .other          _ZN10layer_norm22ln_bwd_finalize_kernelINS_22Kernel_traits_finalizeILj25600E6__halfS2_S2_fjLj1024ELj4ENS_18Kernel_traits_baseILj25600ES2_S2_S2_fjLj1024EEEEEEEvNS_9BwdParamsE,@"STO_CUDA_ENTRY STV_DEFAULT"
_ZN10layer_norm22ln_bwd_finalize_kernelINS_22Kernel_traits_finalizeILj25600E6__halfS2_S2_fjLj1024ELj4ENS_18Kernel_traits_baseILj25600ES2_S2_S2_fjLj1024EEEEEEEvNS_9BwdParamsE:
.text._ZN10layer_norm22ln_bwd_finalize_kernelINS_22Kernel_traits_finalizeILj25600E6__halfS2_S2_fjLj1024ELj4ENS_18Kernel_traits_baseILj25600ES2_S2_S2_fjLj1024EEEEEEEvNS_9BwdParamsE:
        /* <DEDUP_REMOVED lines=25> */
.L_x_1205:
        /* <DEDUP_REMOVED lines=28> */
.L_x_1198:
        /* <DEDUP_REMOVED lines=33> */
.L_x_1197:
[----:B------:R-:W-:Y:S05]  /*0560*/  BSYNC B1 ;  /* 0x0000000000017941 */ /* 0x000fea0003800000 */
.L_x_1196:
        /* <DEDUP_REMOVED lines=23> */
.L_x_1200:
[----:B------:R-:W-:Y:S05]  /*06e0*/  BSYNC B1 ;  /* 0x0000000000017941 */ /* 0x000fea0003800000 */
.L_x_1199:
        /* <DEDUP_REMOVED lines=11> */
.L_x_1195:
[----:B------:R-:W-:Y:S05]  /*07a0*/  BSYNC B0 ;  /* 0x0000000000007941 */ /* 0x000fea0003800000 */
.L_x_1194:
        /* <DEDUP_REMOVED lines=29> */
.L_x_1216:
[----:B------:R-:W-:Y:S01]  /*0980*/  @!P1 SHF.R.U32.HI R12, RZ, 0x3, R0 ;  /* 0x00000003ff0c9819 */ /* 0x000fe20000011600 */
[----:B---3--:R-:W-:Y:S01]  /*0990*/  FADD.FTZ R14, R9, R14 ;  /* 0x0000000e090e7221 */ /* 0x008fe20000010000 */
[----:B--2---:R-:W-:Y:S02]  /*09a0*/  FADD.FTZ R11, R10, R11 ;  /* 0x0000000b0a0b7221 */ /* 0x004fe40000010000 */
[----:B------:R-:W-:-:S05]  /*09b0*/  @!P1 LOP3.LUT R12, R12, 0x1ffffffc, RZ, 0xc0, !PT ;  /* 0x1ffffffc0c0c9812 */ /* 0x000fca00078ec0ff */
[----:B------:R2:W-:Y:S04]  /*09c0*/  @!P1 STS [R12+UR4+0x2000], R14 ;  /* 0x0020000e0c009988 */ /* 0x0005e80008000804 */
[----:B------:R2:W-:Y:S02]  /*09d0*/  @!P1 STS [R12+UR4+0x2080], R11 ;  /* 0x0020800b0c009988 */ /* 0x0005e40008000804 */
.L_x_1201:
        /* <DEDUP_REMOVED lines=14> */
.L_x_1204:
[----:B------:R-:W-:Y:S05]  /*0ac0*/  BSYNC B0 ;  /* 0x0000000000007941 */ /* 0x000fea0003800000 */
.L_x_1203:
[C---:B------:R-:W-:Y:S02]  /*0ad0*/  ISETP.GT.U32.AND P1, PT, R3.reuse, -0x6401, PT ;  /* 0xffff9bff0300780c */ /* 0x040fe40003f24070 */
[----:B------:R-:W-:Y:S02]  /*0ae0*/  IADD3 R3, R3, 0x6400, RZ ;  /* 0x0000640003037810 */ /* 0x000fe40007ffe0ff */
[----:B------:R-:W-:-:S09]  /*0af0*/  IADD3 R5, R5, 0x3200, RZ ;  /* 0x0000320005057810 */ /* 0x000fd20007ffe0ff */
[----:B------:R-:W-:Y:S05]  /*0b00*/  @P1 BRA `(.L_x_1205) ;  /* 0xfffffff400a01947 */ /* 0x000fea000383ffff */
[----:B------:R-:W-:Y:S05]  /*0b10*/  EXIT ;  /* 0x000000000000794d */ /* 0x000fea0003800000 */
.L_x_1202:
[----:B------:R-:W-:Y:S01]  /*0b20*/  HFMA2.MMA R19, -RZ, RZ, 0, 5.9604644775390625e-08 ;  /* 0x00000001ff137435 */ /* 0x000fe200000001ff */
[----:B---3--:R-:W-:Y:S01]  /*0b30*/  IMAD.MOV.U32 R20, RZ, RZ, R10 ;  /* 0x000000ffff147224 */ /* 0x008fe200078e000a */
[----:B------:R-:W-:Y:S02]  /*0b40*/  MOV R22, 0x1f ;  /* 0x0000001f00167802 */ /* 0x000fe40000000f00 */
[----:B------:R-:W-:-:S07]  /*0b50*/  MOV R17, 0xffffffff ;  /* 0xffffffff00117802 */ /* 0x000fce0000000f00 */
[----:B012---:R-:W-:Y:S05]  /*0b60*/  WARPSYNC.COLLECTIVE R17, `(.L_x_1206) ;  /* 0x0000000011087348 */ /* 0x007fea0003c00000 */
[----:B------:R3:W4:Y:S02]  /*0b70*/  SHFL.BFLY P2, R18, R20, R19, R22 ;  /* 0x0c00001314127389 */ /* 0x0007240000040016 */
[----:B01234-:R-:W-:Y:S01]  /*0b80*/  ENDCOLLECTIVE ;  /* 0x000000000000791b */ /* 0x01ffe20003800000 */
.L_x_1206:
[----:B------:R-:W-:Y:S01]  /*0b90*/  HFMA2.MMA R19, -RZ, RZ, 0, 1.1920928955078125e-07 ;  /* 0x00000002ff137435 */ /* 0x000fe200000001ff */
[----:B------:R-:W-:-:S04]  /*0ba0*/  IMAD.MOV.U32 R11, RZ, RZ, R18 ;  /* 0x000000ffff0b7224 */ /* 0x000fc800078e0012 */
[----:B------:R-:W-:-:S05]  /*0bb0*/  FADD.FTZ R11, R10, R11 ;  /* 0x0000000b0a0b7221 */ /* 0x000fca0000010000 */
[----:B------:R-:W-:-:S07]  /*0bc0*/  MOV R20, R11 ;  /* 0x0000000b00147202 */ /* 0x000fce0000000f00 */
[----:B------:R-:W-:Y:S05]  /*0bd0*/  WARPSYNC.COLLECTIVE R17, `(.L_x_1207) ;  /* 0x0000000011087348 */ /* 0x000fea0003c00000 */
[----:B------:R0:W1:Y:S02]  /*0be0*/  SHFL.BFLY P2, R18, R20, R19, R22 ;  /* 0x0c00001314127389 */ /* 0x0000640000040016 */
[----:B01----:R-:W-:Y:S01]  /*0bf0*/  ENDCOLLECTIVE ;  /* 0x000000000000791b */ /* 0x003fe20003800000 */
.L_x_1207:
[----:B------:R-:W-:Y:S01]  /*0c00*/  HFMA2.MMA R19, -RZ, RZ, 0, 2.384185791015625e-07 ;  /* 0x00000004ff137435 */ /* 0x000fe200000001ff */
[----:B------:R-:W-:-:S05]  /*0c10*/  MOV R12, R18 ;  /* 0x00000012000c7202 */ /* 0x000fca0000000f00 */
[----:B------:R-:W-:-:S04]  /*0c20*/  FADD.FTZ R12, R11, R12 ;  /* 0x0000000c0b0c7221 */ /* 0x000fc80000010000 */
[----:B------:R-:W-:-:S07]  /*0c30*/  IMAD.MOV.U32 R20, RZ, RZ, R12 ;  /* 0x000000ffff147224 */ /* 0x000fce00078e000c */
[----:B------:R-:W-:Y:S05]  /*0c40*/  WARPSYNC.COLLECTIVE R17, `(.L_x_1208) ;  /* 0x0000000011087348 */ /* 0x000fea0003c00000 */
[----:B------:R0:W1:Y:S02]  /*0c50*/  SHFL.BFLY P2, R18, R20, R19, R22 ;  /* 0x0c00001314127389 */ /* 0x0000640000040016 */
[----:B01----:R-:W-:Y:S01]  /*0c60*/  ENDCOLLECTIVE ;  /* 0x000000000000791b */ /* 0x003fe20003800000 */
.L_x_1208:
[----:B------:R-:W-:Y:S01]  /*0c70*/  IMAD.MOV.U32 R19, RZ, RZ, 0x8 ;  /* 0x00000008ff137424 */ /* 0x000fe200078e00ff */
[----:B------:R-:W-:-:S05]  /*0c80*/  MOV R13, R18 ;  /* 0x00000012000d7202 */ /* 0x000fca0000000f00 */
[----:B------:R-:W-:-:S05]  /*0c90*/  FADD.FTZ R13, R12, R13 ;  /* 0x0000000d0c0d7221 */ /* 0x000fca0000010000 */
[----:B------:R-:W-:-:S07]  /*0ca0*/  MOV R20, R13 ;  /* 0x0000000d00147202 */ /* 0x000fce0000000f00 */
[----:B------:R-:W-:Y:S05]  /*0cb0*/  WARPSYNC.COLLECTIVE R17, `(.L_x_1209) ;  /* 0x0000000011087348 */ /* 0x000fea0003c00000 */
[----:B------:R0:W1:Y:S02]  /*0cc0*/  SHFL.BFLY P2, R18, R20, R19, R22 ;  /* 0x0c00001314127389 */ /* 0x0000640000040016 */
[----:B01----:R-:W-:Y:S01]  /*0cd0*/  ENDCOLLECTIVE ;  /* 0x000000000000791b */ /* 0x003fe20003800000 */
.L_x_1209:
[----:B------:R-:W-:Y:S01]  /*0ce0*/  HFMA2.MMA R19, -RZ, RZ, 0, 9.5367431640625e-07 ;  /* 0x00000010ff137435 */ /* 0x000fe200000001ff */
[----:B------:R-:W-:-:S05]  /*0cf0*/  MOV R10, R18 ;  /* 0x00000012000a7202 */ /* 0x000fca0000000f00 */
[----:B------:R-:W-:-:S05]  /*0d00*/  FADD.FTZ R10, R13, R10 ;  /* 0x0000000a0d0a7221 */ /* 0x000fca0000010000 */
[----:B------:R-:W-:-:S07]  /*0d10*/  MOV R20, R10 ;  /* 0x0000000a00147202 */ /* 0x000fce0000000f00 */
[----:B------:R-:W-:Y:S05]  /*0d20*/  WARPSYNC.COLLECTIVE R17, `(.L_x_1210) ;  /* 0x0000000011087348 */ /* 0x000fea0003c00000 */
[----:B------:R0:W1:Y:S02]  /*0d30*/  SHFL.BFLY P2, R18, R20, R19, R22 ;  /* 0x0c00001314127389 */ /* 0x0000640000040016 */
[----:B01----:R-:W-:Y:S01]  /*0d40*/  ENDCOLLECTIVE ;  /* 0x000000000000791b */ /* 0x003fe20003800000 */
.L_x_1210:
[----:B------:R-:W-:Y:S01]  /*0d50*/  HFMA2.MMA R19, -RZ, RZ, 0, 5.9604644775390625e-08 ;  /* 0x00000001ff137435 */ /* 0x000fe200000001ff */
[----:B------:R-:W-:Y:S01]  /*0d60*/  MOV R20, R9 ;  /* 0x0000000900147202 */ /* 0x000fe20000000f00 */
[----:B------:R-:W-:-:S09]  /*0d70*/  IMAD.MOV.U32 R11, RZ, RZ, R18 ;  /* 0x000000ffff0b7224 */ /* 0x000fd200078e0012 */
[----:B------:R-:W-:Y:S05]  /*0d80*/  WARPSYNC.COLLECTIVE R17, `(.L_x_1211) ;  /* 0x0000000011087348 */ /* 0x000fea0003c00000 */
[----:B------:R0:W1:Y:S02]  /*0d90*/  SHFL.BFLY P2, R18, R20, R19, R22 ;  /* 0x0c00001314127389 */ /* 0x0000640000040016 */
[----:B01----:R-:W-:Y:S01]  /*0da0*/  ENDCOLLECTIVE ;  /* 0x000000000000791b */ /* 0x003fe20003800000 */
.L_x_1211:
[----:B------:R-:W-:Y:S01]  /*0db0*/  HFMA2.MMA R19, -RZ, RZ, 0, 1.1920928955078125e-07 ;  /* 0x00000002ff137435 */ /* 0x000fe200000001ff */
[----:B------:R-:W-:-:S05]  /*0dc0*/  MOV R12, R18 ;  /* 0x00000012000c7202 */ /* 0x000fca0000000f00 */
[----:B------:R-:W-:-:S04]  /*0dd0*/  FADD.FTZ R14, R9, R12 ;  /* 0x0000000c090e7221 */ /* 0x000fc80000010000 */
[----:B------:R-:W-:-:S07]  /*0de0*/  IMAD.MOV.U32 R20, RZ, RZ, R14 ;  /* 0x000000ffff147224 */ /* 0x000fce00078e000e */
[----:B------:R-:W-:Y:S05]  /*0df0*/  WARPSYNC.COLLECTIVE R17, `(.L_x_1212) ;  /* 0x0000000011087348 */ /* 0x000fea0003c00000 */
[----:B------:R0:W1:Y:S02]  /*0e00*/  SHFL.BFLY P2, R18, R20, R19, R22 ;  /* 0x0c00001314127389 */ /* 0x0000640000040016 */
[----:B01----:R-:W-:Y:S01]  /*0e10*/  ENDCOLLECTIVE ;  /* 0x000000000000791b */ /* 0x003fe20003800000 */
.L_x_1212:
[----:B------:R-:W-:Y:S01]  /*0e20*/  IMAD.MOV.U32 R19, RZ, RZ, 0x4 ;  /* 0x00000004ff137424 */ /* 0x000fe200078e00ff */
[----:B------:R-:W-:-:S05]  /*0e30*/  MOV R13, R18 ;  /* 0x00000012000d7202 */ /* 0x000fca0000000f00 */
[----:B------:R-:W-:-:S05]  /*0e40*/  FADD.FTZ R15, R14, R13 ;  /* 0x0000000d0e0f7221 */ /* 0x000fca0000010000 */
[----:B------:R-:W-:-:S07]  /*0e50*/  MOV R20, R15 ;  /* 0x0000000f00147202 */ /* 0x000fce0000000f00 */
[----:B------:R-:W-:Y:S05]  /*0e60*/  WARPSYNC.COLLECTIVE R17, `(.L_x_1213) ;  /* 0x0000000011087348 */ /* 0x000fea0003c00000 */
[----:B------:R0:W1:Y:S02]  /*0e70*/  SHFL.BFLY P2, R18, R20, R19, R22 ;  /* 0x0c00001314127389 */ /* 0x0000640000040016 */
[----:B01----:R-:W-:Y:S01]  /*0e80*/  ENDCOLLECTIVE ;  /* 0x000000000000791b */ /* 0x003fe20003800000 */
.L_x_1213:
[----:B------:R-:W-:Y:S01]  /*0e90*/  HFMA2.MMA R19, -RZ, RZ, 0, 4.76837158203125e-07 ;  /* 0x00000008ff137435 */ /* 0x000fe200000001ff */
[----:B------:R-:W-:-:S05]  /*0ea0*/  MOV R16, R18 ;  /* 0x0000001200107202 */ /* 0x000fca0000000f00 */
[----:B------:R-:W-:-:S05]  /*0eb0*/  FADD.FTZ R16, R15, R16 ;  /* 0x000000100f107221 */ /* 0x000fca0000010000 */
[----:B------:R-:W-:-:S07]  /*0ec0*/  MOV R20, R16 ;  /* 0x0000001000147202 */ /* 0x000fce0000000f00 */
[----:B------:R-:W-:Y:S05]  /*0ed0*/  WARPSYNC.COLLECTIVE R17, `(.L_x_1214) ;  /* 0x0000000011087348 */ /* 0x000fea0003c00000 */
[----:B------:R0:W1:Y:S02]  /*0ee0*/  SHFL.BFLY P2, R18, R20, R19, R22 ;  /* 0x0c00001314127389 */ /* 0x0000640000040016 */
[----:B01----:R-:W-:Y:S01]  /*0ef0*/  ENDCOLLECTIVE ;  /* 0x000000000000791b */ /* 0x003fe20003800000 */
.L_x_1214:
[----:B------:R-:W-:Y:S01]  /*0f00*/  HFMA2.MMA R19, -RZ, RZ, 0, 9.5367431640625e-07 ;  /* 0x00000010ff137435 */ /* 0x000fe200000001ff */
[----:B------:R-:W-:-:S04]  /*0f10*/  IMAD.MOV.U32 R9, RZ, RZ, R18 ;  /* 0x000000ffff097224 */ /* 0x000fc800078e0012 */
[----:B------:R-:W-:-:S05]  /*0f20*/  FADD.FTZ R9, R16, R9 ;  /* 0x0000000910097221 */ /* 0x000fca0000010000 */
[----:B------:R-:W-:-:S07]  /*0f30*/  MOV R20, R9 ;  /* 0x0000000900147202 */ /* 0x000fce0000000f00 */
[----:B------:R-:W-:Y:S05]  /*0f40*/  WARPSYNC.COLLECTIVE R17, `(.L_x_1215) ;  /* 0x0000000011087348 */ /* 0x000fea0003c00000 */
[----:B------:R0:W1:Y:S02]  /*0f50*/  SHFL.BFLY P2, R18, R20, R19, R22 ;  /* 0x0c00001314127389 */ /* 0x0000640000040016 */
[----:B01----:R-:W-:Y:S01]  /*0f60*/  ENDCOLLECTIVE ;  /* 0x000000000000791b */ /* 0x003fe20003800000 */
.L_x_1215:
[----:B------:R-:W-:Y:S01]  /*0f70*/  MOV R14, R18 ;  /* 0x00000012000e7202 */ /* 0x000fe20000000f00 */
[----:B------:R-:W-:Y:S06]  /*0f80*/  BRA `(.L_x_1216) ;  /* 0xfffffff8007c7947 */ /* 0x000fec000383ffff */
.L_x_1217:
        /* <DEDUP_REMOVED lines=15> */
.L_x_5430:


//--------------------- .text._ZN10layer_norm13ln_bwd_kernelINS_13Kernel_traitsI6__halfS2_S2_fjLj25600ELj5ELj1ELj4ELj16ENS_18Kernel_traits_baseILj25600ES2_S2_S2_fjLj128EEEEEEEvNS_9BwdParamsE --------------------------
	.section	.text._ZN10layer_norm13ln_bwd_kernelINS_13Kernel_traitsI6__halfS2_S2_fjLj25600ELj5ELj1ELj4ELj16ENS_18Kernel_traits_baseILj25600ES2_S2_S2_fjLj128EEEEEEEvNS_9BwdParamsE,"ax",@progbits
	.align	128
        .global         _ZN10layer_norm13ln_bwd_kernelINS_13Kernel_traitsI6__halfS2_S2_fjLj25600ELj5ELj1ELj4ELj16ENS_18Kernel_traits_baseILj25600ES2_S2_S2_fjLj128EEEEEEEvNS_9BwdParamsE
        .type           _ZN10layer_norm13ln_bwd_kernelINS_13Kernel_traitsI6__halfS2_S2_fjLj25600ELj5ELj1ELj4ELj16ENS_18Kernel_traits_baseILj25600ES2_S2_S2_fjLj128EEEEEEEvNS_9BwdParamsE,@function
        .size           _ZN10layer_norm13ln_bwd_kernelINS_13Kernel_traitsI6__halfS2_S2_fjLj25600ELj5ELj1ELj4ELj16ENS_18Kernel_traits_baseILj25600ES2_S2_S2_fjLj128EEEEEEEvNS_9BwdParamsE,(.L_x_5431 - _ZN10layer_norm13ln_bwd_kernelINS_13Kernel_traitsI6__halfS2_S2_fjLj25600ELj5ELj1ELj4ELj16ENS_18Kernel_traits_baseILj25600ES2_S2_S2_fjLj128EEEEEEEvNS_9BwdParamsE)
        .other          _ZN10layer_norm13ln_bwd_kernelINS_13Kernel_traitsI6__halfS2_S2_fjLj25600ELj5ELj1ELj4ELj16ENS_18Kernel_traits_baseILj25600ES2_S2_S2_fjLj128EEEEEEEvNS_9BwdParamsE,@"STO_CUDA_ENTRY STV_DEFAULT"
_ZN10layer_norm13ln_bwd_kernelINS_13Kernel_traitsI6__halfS2_S2_fjLj25600ELj5ELj1ELj4ELj16ENS_18Kernel_traits_baseILj25600ES2_S2_S2_fjLj128EEEEEEEvNS_9BwdParamsE:
.text._ZN10layer_norm13ln_bwd_kernelINS_13Kernel_traitsI6__halfS2_S2_fjLj25600ELj5ELj1ELj4ELj16ENS_18Kernel_traits_baseILj25600ES2_S2_S2_fjLj128EEEEEEEvNS_9BwdParamsE:
        /* <DEDUP_REMOVED lines=21> */
[C---:B------:R-:W-:Y:S02]  /*0150*/  @P0 IADD3 R31, R3.reuse, 0x500, RZ ;  /* 0x00000500031f0810 */ /* 0x040fe40007ffe0ff */
[----:B------:R-:W-:Y:S01]  /*0160*/  @P0 IADD3 R41, R3, 0x780, RZ ;  /* 0x0000078003290810 */ /* 0x000fe20007ffe0ff */
[----:B---3--:R-:W-:Y:S01]  /*0170*/  @P0 IMAD.WIDE.U32 R20, R29, 0x10, R20 ;  /* 0x000000101d140825 */ /* 0x008fe200078e0014 */
[C---:B------:R-:W-:Y:S02]  /*0180*/  @P0 IADD3 R43, R3.reuse, 0xa00, RZ ;  /* 0x00000a00032b0810 */ /* 0x040fe40007ffe0ff */
[----:B--2---:R-:W-:Y:S01]  /*0190*/  @P0 LEA R28, P1, R3, R44, 0x4 ;  /* 0x0000002c031c0211 */ /* 0x004fe200078220ff */
[----:B0-----:R-:W-:Y:S01]  /*01a0*/  @P0 IMAD.WIDE.U32 R22, R31, 0x10, R22 ;  /* 0x000000101f160825 */ /* 0x001fe200078e0016 */
[----:B------:R-:W-:Y:S01]  /*01b0*/  LEA.HI R2, R7, R6, RZ, 0x19 ;  /* 0x0000000607027211 */ /* 0x000fe200078fc8ff */
[----:B------:R-:W5:Y:S01]  /*01c0*/  @P0 LDG.E.128 R32, desc[UR6][R20.64] ;  /* 0x0000000614200981 */ /* 0x000f62000c1e1d00 */
[----:B------:R-:W-:Y:S01]  /*01d0*/  @P0 LEA.HI.X R29, R3, R45, RZ, 0x4, P1 ;  /* 0x0000002d031d0211 */ /* 0x000fe200008f24ff */
[----:B-1----:R-:W-:-:S02]  /*01e0*/  @P0 IMAD.WIDE.U32 R24, R41, 0x10, R24 ;  /* 0x0000001029180825 */ /* 0x002fc400078e0018 */
[----:B------:R0:W5:Y:S02]  /*01f0*/  @P0 LDG.E.128 R16, desc[UR6][R22.64] ;  /* 0x0000000616100981 */ /* 0x000164000c1e1d00 */
[----:B----4-:R-:W-:Y:S02]  /*0200*/  @P0 IMAD.WIDE.U32 R26, R43, 0x10, R26 ;  /* 0x000000102b1a0825 */ /* 0x010fe400078e001a */
[----:B------:R-:W5:Y:S04]  /*0210*/  @P0 LDG.E.128 R12, desc[UR6][R24.64] ;  /* 0x00000006180c0981 */ /* 0x000f68000c1e1d00 */
[----:B------:R-:W5:Y:S04]  /*0220*/  @P0 LDG.E.128 R36, desc[UR6][R28.64] ;  /* 0x000000061c240981 */ /* 0x000f68000c1e1d00 */
[----:B------:R1:W5:Y:S01]  /*0230*/  @P0 LDG.E.128 R8, desc[UR6][R26.64] ;  /* 0x000000061a080981 */ /* 0x000362000c1e1d00 */
        /* <DEDUP_REMOVED lines=131> */
[----:B------:R-:W-:-:S07]  /*0a70*/  MOV R128, R2 ;  /* 0x0000000200807202 */ /* 0x000fce0000000f00 */
.L_x_1224:
[----:B------:R-:W-:Y:S01]  /*0a80*/  ULDC.64 UR4, c[0x0][0x228] ;  /* 0x00008a0000047ab9 */ /* 0x000fe20000000a00 */
[----:B0-----:R-:W-:Y:S01]  /*0a90*/  IMAD R170, R128, 0xc80, R3 ;  /* 0x00000c8080aa7824 */ /* 0x001fe200078e0203 */
[----:B------:R-:W-:Y:S01]  /*0aa0*/  ISETP.NE.U32.AND P0, PT, RZ, UR4, PT ;  /* 0x00000004ff007c0c */ /* 0x000fe2000bf05070 */
[----:B------:R-:W0:Y:S03]  /*0ab0*/  LDC.64 R250, c[0x0][0x268] ;  /* 0x00009a00fffa7b82 */ /* 0x000e260000000a00 */
[----:B------:R-:W-:-:S13]  /*0ac0*/  ISETP.NE.AND.EX P0, PT, RZ, UR5, PT, P0 ;  /* 0x00000005ff007c0c */ /* 0x000fda000bf05300 */
[----:B------:R-:W1:Y:S08]  /*0ad0*/  @P0 LDC.64 R76, c[0x0][0x228] ;  /* 0x00008a00ff4c0b82 */ /* 0x000e700000000a00 */
[----:B------:R-:W2:Y:S01]  /*0ae0*/  @P0 LDC.64 R84, c[0x0][0x228] ;  /* 0x00008a00ff540b82 */ /* 0x000ea20000000a00 */
[----:B------:R-:W-:-:S07]  /*0af0*/  IADD3 R171, R170, 0x280, RZ ;  /* 0x00000280aaab7810 */ /* 0x000fce0007ffe0ff */
[----:B------:R-:W3:Y:S01]  /*0b00*/  @P0 LDC.64 R80, c[0x0][0x228] ;  /* 0x00008a00ff500b82 */ /* 0x000ee20000000a00 */
[C---:B-1----:R-:W-:Y:S01]  /*0b10*/  @P0 IMAD.WIDE.U32 R76, R170.reuse, 0x10, R76 ;  /* 0x00000010aa4c0825 */ /* 0x042fe200078e004c */
[----:B------:R-:W-:-:S06]  /*0b20*/  IADD3 R172, R170, 0x500, RZ ;  /* 0x00000500aaac7810 */ /* 0x000fcc0007ffe0ff */
[----:B------:R-:W1:Y:S01]  /*0b30*/  @!P0 LDC.64 R176, c[0x0][0x220] ;  /* 0x00008800ffb08b82 */ /* 0x000e620000000a00 */
[----:B------:R-:W4:Y:S01]  /*0b40*/  @P0 LDG.E.128 R76, desc[UR6][R76.64] ;  /* 0x000000064c4c0981 */ /* 0x000f22000c1e1d00 */
[----:B--2---:R-:W-:Y:S01]  /*0b50*/  @P0 IMAD.WIDE.U32 R84, R171, 0x10, R84 ;  /* 0x00000010ab540825 */ /* 0x004fe200078e0054 */
[----:B------:R-:W-:-:S05]  /*0b60*/  IADD3 R173, R170, 0x780, RZ ;  /* 0x00000780aaad7810 */ /* 0x000fca0007ffe0ff */
[----:B------:R-:W2:Y:S01]  /*0b70*/  @!P0 LDC.64 R186, c[0x0][0x220] ;  /* 0x00008800ffba8b82 */ /* 0x000ea20000000a00 */
[----:B------:R-:W4:Y:S01]  /*0b80*/  @P0 LDG.E.128 R84, desc[UR6][R84.64] ;  /* 0x0000000654540981 */ /* 0x000f22000c1e1d00 */
[----:B---3--:R-:W-:-:S06]  /*0b90*/  @P0 IMAD.WIDE.U32 R88, R172, 0x10, R80 ;  /* 0x00000010ac580825 */ /* 0x008fcc00078e0050 */
[----:B------:R-:W3:Y:S01]  /*0ba0*/  @P0 LDC.64 R80, c[0x0][0x228] ;  /* 0x00008a00ff500b82 */ /* 0x000ee20000000a00 */
[----:B------:R-:W4:Y:S01]  /*0bb0*/  @P0 LDG.E.128 R88, desc[UR6][R88.64] ;  /* 0x0000000658580981 */ /* 0x000f22000c1e1d00 */
[----:B------:R-:W-:-:S06]  /*0bc0*/  IADD3 R174, R170, 0xa00, RZ ;  /* 0x00000a00aaae7810 */ /* 0x000fcc0007ffe0ff */
[----:B------:R-:W0:Y:S08]  /*0bd0*/  @!P0 LDC.64 R180, c[0x0][0x220] ;  /* 0x00008800ffb48b82 */ /* 0x000e300000000a00 */
[----:B------:R-:W0:Y:S01]  /*0be0*/  @!P0 LDC.64 R178, c[0x0][0x230] ;  /* 0x00008c00ffb28b82 */ /* 0x000e220000000a00 */
[----:B---3--:R-:W-:-:S07]  /*0bf0*/  @P0 IMAD.WIDE.U32 R92, R173, 0x10, R80 ;  /* 0x00000010ad5c0825 */ /* 0x008fce00078e0050 */
[----:B------:R-:W3:Y:S01]  /*0c00*/  @P0 LDC.64 R80, c[0x0][0x228] ;  /* 0x00008a00ff500b82 */ /* 0x000ee20000000a00 */
[----:B------:R-:W4:Y:S01]  /*0c10*/  @P0 LDG.E.128 R92, desc[UR6][R92.64] ;  /* 0x000000065c5c0981 */ /* 0x000f22000c1e1d00 */
[----:B---3--:R-:W-:-:S06]  /*0c20*/  @P0 IMAD.WIDE.U32 R80, R174, 0x10, R80 ;  /* 0x00000010ae500825 */ /* 0x008fcc00078e0050 */
[----:B------:R-:W3:Y:S01]  /*0c30*/  @P0 LDG.E.128 R80, desc[UR6][R80.64] ;  /* 0x0000000650500981 */ /* 0x000ee2000c1e1d00 */
[----:B-1----:R-:W-:Y:S02]  /*0c40*/  @!P0 IMAD.WIDE.U32 R184, R170, 0x10, R176 ;  /* 0x00000010aab88825 */ /* 0x002fe400078e00b0 */
[----:B------:R-:W1:Y:S02]  /*0c50*/  LDC.64 R176, c[0x0][0x238] ;  /* 0x00008e00ffb07b82 */ /* 0x000e640000000a00 */
[----:B--2---:R-:W-:-:S04]  /*0c60*/  @!P0 IMAD.WIDE.U32 R186, R171, 0x10, R186 ;  /* 0x00000010abba8825 */ /* 0x004fc800078e00ba */
[----:B0-----:R-:W-:Y:S01]  /*0c70*/  @!P0 IMAD.WIDE.U32 R180, R172, 0x10, R180 ;  /* 0x00000010acb48825 */ /* 0x001fe200078e00b4 */
[----:B------:R-:W-:-:S03]  /*0c80*/  @P0 MOV R224, RZ ;  /* 0x000000ff00e00202 */ /* 0x000fc60000000f00 */
[----:B------:R-:W-:-:S05]  /*0c90*/  @!P0 IMAD.WIDE R182, R128, 0x4, R178 ;  /* 0x0000000480b68825 */ /* 0x000fca00078e02b2 */
[----:B------:R-:W2:Y:S04]  /*0ca0*/  @!P0 LDG.E R224, desc[UR6][R182.64] ;  /* 0x00000006b6e08981 */ /* 0x000ea8000c1e1900 */
[----:B------:R1:W4:Y:S04]  /*0cb0*/  @!P0 LDG.E.128 R76, desc[UR6][R184.64] ;  /* 0x00000006b84c8981 */ /* 0x000328000c1e1d00 */
[----:B------:R-:W3:Y:S04]  /*0cc0*/  @!P0 LDG.E.128 R84, desc[UR6][R186.64] ;  /* 0x00000006ba548981 */ /* 0x000ee8000c1e1d00 */
[----:B------:R-:W2:Y:S01]  /*0cd0*/  @!P0 LDG.E.128 R88, desc[UR6][R180.64] ;  /* 0x00000006b4588981 */ /* 0x000ea2000c1e1d00 */
[----:B-1----:R-:W-:-:S02]  /*0ce0*/  IMAD.WIDE R184, R128, 0x4, R176 ;  /* 0x0000000480b87825 */ /* 0x002fc400078e02b0 */
[----:B------:R-:W0:Y:S03]  /*0cf0*/  @!P0 LDC.64 R176, c[0x0][0x220] ;  /* 0x00008800ffb08b82 */ /* 0x000e260000000a00 */
[----:B------:R1:W2:Y:S01]  /*0d00*/  LDG.E R175, desc[UR6][R184.64] ;  /* 0x00000006b8af7981 */ /* 0x0002a2000c1e1900 */
[----:B0-----:R-:W-:-:S04]  /*0d10*/  @!P0 IMAD.WIDE.U32 R178, R173, 0x10, R176 ;  /* 0x00000010adb28825 */ /* 0x001fc800078e00b0 */
[----:B------:R-:W0:Y:S01]  /*0d20*/  @!P0 LDC.64 R176, c[0x0][0x220] ;  /* 0x00008800ffb08b82 */ /* 0x000e220000000a00 */
[----:B------:R4:W2:Y:S01]  /*0d30*/  @!P0 LDG.E.128 R92, desc[UR6][R178.64] ;  /* 0x00000006b25c8981 */ /* 0x0008a2000c1e1d00 */
[----:B0-----:R-:W-:-:S05]  /*0d40*/  @!P0 IMAD.WIDE.U32 R176, R174, 0x10, R176 ;  /* 0x00000010aeb08825 */ /* 0x001fca00078e00b0 */
[----:B------:R0:W2:Y:S01]  /*0d50*/  @!P0 LDG.E.128 R80, desc[UR6][R176.64] ;  /* 0x00000006b0508981 */ /* 0x0000a2000c1e1d00 */
[--C-:B-----5:R-:W-:Y:S02]  /*0d60*/  HADD2.F32 R0, -RZ, R56.reuse.H0_H0 ;  /* 0x20000038ff007230 */ /* 0x120fe40000004100 */
[----:B------:R-:W-:Y:S02]  /*0d70*/  HADD2.F32 R215, -RZ, R57.H0_H0 ;  /* 0x20000039ffd77230 */ /* 0x000fe40000004100 */
[--C-:B------:R-:W-:Y:S01]  /*0d80*/  HADD2.F32 R225, -RZ, R59.reuse.H1_H1 ;  /* 0x3000003bffe17230 */ /* 0x100fe20000004100 */
[----:B------:R-:W0:Y:S01]  /*0d90*/  @P0 MUFU.RCP R180, R0 ;  /* 0x0000000000b40308 */ /* 0x000e220000001000 */
[----:B------:R-:W-:Y:S02]  /*0da0*/  HADD2.F32 R211, -RZ, R56.H1_H1 ;  /* 0x30000038ffd37230 */ /* 0x000fe40000004100 */
[----:B------:R-:W-:Y:S02]  /*0db0*/  HADD2.F32 R231, -RZ, R58.H0_H0 ;  /* 0x2000003affe77230 */ /* 0x000fe40000004100 */
[----:B------:R-:W-:-:S02]  /*0dc0*/  HADD2.F32 R227, -RZ, R59.H0_H0 ;  /* 0x2000003bffe37230 */ /* 0x000fc40000004100 */
[----:B------:R-:W-:Y:S01]  /*0dd0*/  HADD2.F32 R213, -RZ, R57.H1_H1 ;  /* 0x30000039ffd57230 */ /* 0x000fe20000004100 */
[----:B-1----:R-:W1:Y:S01]  /*0de0*/  @P0 MUFU.RCP R185, R215 ;  /* 0x000000d700b90308 */ /* 0x002e620000001000 */
[----:B------:R-:W-:Y:S02]  /*0df0*/  HADD2.F32 R229, -RZ, R58.H1_H1 ;  /* 0x3000003affe57230 */ /* 0x000fe40000004100 */
[----:B------:R-:W-:-:S05]  /*0e00*/  HADD2.F32 R199, -RZ, R60.H1_H1 ;  /* 0x3000003cffc77230 */ /* 0x000fca0000004100 */
[----:B------:R-:W3:Y:S01]  /*0e10*/  @P0 MUFU.RCP R209, R225 ;  /* 0x000000e100d10308 */ /* 0x000ee20000001000 */
[----:B------:R-:W-:Y:S02]  /*0e20*/  HADD2.F32 R201, -RZ, R61.H0_H0 ;  /* 0x2000003dffc97230 */ /* 0x000fe40000004100 */
[----:B------:R-:W-:-:S05]  /*0e30*/  HADD2.F32 R197, -RZ, R60.H0_H0 ;  /* 0x2000003cffc57230 */ /* 0x000fca0000004100 */
[----:B------:R-:W3:Y:S01]  /*0e40*/  @P0 MUFU.RCP R181, R211 ;  /* 0x000000d300b50308 */ /* 0x000ee20000001000 */
[----:B------:R-:W-:-:S07]  /*0e50*/  HADD2.F32 R205, -RZ, R62.H0_H0 ;  /* 0x2000003effcd7230 */ /* 0x000fce0000004100 */
[----:B------:R-:W3:Y:S01]  /*0e60*/  @P0 MUFU.RCP R189, R231 ;  /* 0x000000e700bd0308 */ /* 0x000ee20000001000 */
[----:B------:R-:W-:-:S07]  /*0e70*/  HADD2.F32 R207, -RZ, R62.H1_H1 ;  /* 0x3000003effcf7230 */ /* 0x000fce0000004100 */
[----:B------:R-:W3:Y:S01]  /*0e80*/  @P0 MUFU.RCP R193, R227 ;  /* 0x000000e300c10308 */ /* 0x000ee20000001000 */
[----:B------:R-:W-:-:S07]  /*0e90*/  HADD2.F32 R203, -RZ, R61.H1_H1 ;  /* 0x3000003dffcb7230 */ /* 0x000fce0000004100 */
[----:B------:R-:W3:Y:S08]  /*0ea0*/  @P0 MUFU.RCP R187, R213 ;  /* 0x000000d500bb0308 */ /* 0x000ef00000001000 */
[----:B------:R-:W3:Y:S01]  /*0eb0*/  @P0 MUFU.RCP R191, R229 ;  /* 0x000000e500bf0308 */ /* 0x000ee20000001000 */
[----:B------:R-:W-:-:S07]  /*0ec0*/  LOP3.LUT P1, RZ, R188, 0xff, RZ, 0xc0, !PT ;  /* 0x000000ffbcff7812 */ /* 0x000fce000782c0ff */
[----:B------:R-:W3:Y:S01]  /*0ed0*/  @P0 MUFU.RCP R198, R199 ;  /* 0x000000c700c60308 */ /* 0x000ee20000001000 */
[--C-:B----4-:R-:W-:Y:S02]  /*0ee0*/  HADD2.F32 R179, -RZ, R76.reuse.H0_H0 ;  /* 0x2000004cffb37230 */ /* 0x110fe40000004100 */
        /* <DEDUP_REMOVED lines=9> */
[----:B------:R-:W3:Y:S01]  /*0f80*/  @P0 MUFU.RCP R196, R201 ;  /* 0x000000c900c40308 */ /* 0x000ee20000001000 */
[----:B------:R-:W-:Y:S01]  /*0f90*/  @P0 FADD.FTZ R177, -R169, R179 ;  /* 0x000000b3a9b10221 */ /* 0x000fe20000010100 */
[----:B------:R-:W-:Y:S01]  /*0fa0*/  @P0 FADD.FTZ R186, -R167, R212 ;  /* 0x000000d4a7ba0221 */ /* 0x000fe20000010100 */
[----:B------:R-:W-:-:S05]  /*0fb0*/  @P0 FADD.FTZ R176, -R162, R195 ;  /* 0x000000c3a2b00221 */ /* 0x000fca0000010100 */
[----:B------:R-:W2:Y:S01]  /*0fc0*/  @P0 MUFU.RCP R200, R197 ;  /* 0x000000c500c80308 */ /* 0x000ea20000001000 */
[--C-:B------:R-:W-:Y:S02]  /*0fd0*/  HADD2.F32 R219, -RZ, R63.reuse.H1_H1 ;  /* 0x3000003fffdb7230 */ /* 0x100fe40000004100 */
[----:B------:R-:W-:Y:S01]  /*0fe0*/  @P0 FADD.FTZ R188, -R168, R239 ;  /* 0x000000efa8bc0221 */ /* 0x000fe20000010100 */
[----:B0-----:R-:W-:Y:S01]  /*0ff0*/  @P0 FMUL.FTZ R177, R177, R180 ;  /* 0x000000b4b1b10220 */ /* 0x001fe20000410000 */
[----:B------:R-:W-:Y:S02]  /*1000*/  HADD2.F32 R217, -RZ, R63.H0_H0 ;  /* 0x2000003fffd97230 */ /* 0x000fe40000004100 */
[----:B-1----:R-:W-:Y:S01]  /*1010*/  @P0 FMUL.FTZ R186, R186, R185 ;  /* 0x000000b9baba0220 */ /* 0x002fe20000410000 */
[----:B------:R-:W0:Y:S01]  /*1020*/  @P0 MUFU.RCP R192, R205 ;  /* 0x000000cd00c00308 */ /* 0x000e220000001000 */
[----:B------:R-:W-:Y:S01]  /*1030*/  @P0 FADD.FTZ R182, -R165, R210 ;  /* 0x000000d2a5b60221 */ /* 0x000fe20000010100 */
[----:B------:R-:W-:Y:S01]  /*1040*/  @P0 FADD.FTZ R178, -R163, R183 ;  /* 0x000000b7a3b20221 */ /* 0x000fe20000010100 */
[----:B---3--:R-:W-:-:S02]  /*1050*/  HADD2.F32 R235, -RZ, R84.H1_H1 ;  /* 0x30000054ffeb7230 */ /* 0x008fc40000004100 */
[----:B------:R-:W-:Y:S01]  /*1060*/  @P0 FADD.FTZ R184, -R166, R237 ;  /* 0x000000eda6b80221 */ /* 0x000fe20000010100 */
[----:B------:R-:W-:Y:S02]  /*1070*/  @P0 FADD.FTZ R180, -R164, R241 ;  /* 0x000000f1a4b40221 */ /* 0x000fe40000010100 */
[----:B------:R-:W1:Y:S01]  /*1080*/  @P0 MUFU.RCP R190, R207 ;  /* 0x000000cf00be0308 */ /* 0x000e620000001000 */
[----:B------:R-:W-:Y:S02]  /*1090*/  HADD2.F32 R221, -RZ, R64.H0_H0 ;  /* 0x20000040ffdd7230 */ /* 0x000fe40000004100 */
[----:B------:R-:W-:Y:S01]  /*10a0*/  @P0 FMUL.FTZ R176, R176, R209 ;  /* 0x000000d1b0b00220 */ /* 0x000fe20000410000 */
[----:B------:R-:W-:Y:S02]  /*10b0*/  HADD2.F32 R185, -RZ, R85.H0_H0 ;  /* 0x20000055ffb97230 */ /* 0x000fe40000004100 */
[----:B------:R-:W-:Y:S02]  /*10c0*/  HADD2.F32 R209, -RZ, R84.H0_H0 ;  /* 0x20000054ffd17230 */ /* 0x000fe40000004100 */
[----:B------:R-:W3:Y:S01]  /*10d0*/  @P0 MUFU.RCP R194, R203 ;  /* 0x000000cb00c20308 */ /* 0x000ee20000001000 */
[----:B------:R-:W-:-:S02]  /*10e0*/  HADD2.F32 R223, -RZ, R64.H1_H1 ;  /* 0x30000040ffdf7230 */ /* 0x000fc40000004100 */
[----:B------:R-:W-:Y:S01]  /*10f0*/  @P0 FMUL.FTZ R188, R188, R181 ;  /* 0x000000b5bcbc0220 */ /* 0x000fe20000410000 */
[----:B------:R-:W-:Y:S01]  /*1100*/  @P0 FMUL.FTZ R182, R182, R189 ;  /* 0x000000bdb6b60220 */ /* 0x000fe20000410000 */
[----:B------:R-:W-:Y:S01]  /*1110*/  @P0 FMUL.FTZ R178, R178, R193 ;  /* 0x000000c1b2b20220 */ /* 0x000fe20000410000 */
[----:B------:R-:W-:Y:S01]  /*1120*/  @P0 FMUL.FTZ R184, R184, R187 ;  /* 0x000000bbb8b80220 */ /* 0x000fe20000410000 */
[----:B------:R-:W-:Y:S01]  /*1130*/  @P0 FMUL.FTZ R180, R180, R191 ;  /* 0x000000bfb4b40220 */ /* 0x000fe20000410000 */
[----:B------:R-:W3:Y:S01]  /*1140*/  @P0 MUFU.RCP R208, R219 ;  /* 0x000000db00d00308 */ /* 0x000ee20000001000 */
[--C-:B------:R-:W-:Y:S02]  /*1150*/  HADD2.F32 R193, -RZ, R86.reuse.H0_H0 ;  /* 0x20000056ffc17230 */ /* 0x100fe40000004100 */
[----:B------:R-:W-:Y:S01]  /*1160*/  @P0 FADD.FTZ R189, -R160, R235 ;  /* 0x000000eba0bd0221 */ /* 0x000fe20000010100 */
[----:B------:R-:W-:Y:S02]  /*1170*/  HADD2.F32 R191, -RZ, R85.H1_H1 ;  /* 0x30000055ffbf7230 */ /* 0x000fe40000004100 */
[----:B------:R-:W-:Y:S01]  /*1180*/  @P0 FADD.FTZ R233, -R159, R185 ;  /* 0x000000b99fe90221 */ /* 0x000fe20000010100 */
[----:B------:R-:W-:Y:S01]  /*1190*/  HADD2.F32 R187, -RZ, R86.H1_H1 ;  /* 0x30000056ffbb7230 */ /* 0x000fe20000004100 */
[----:B------:R-:W3:Y:S01]  /*11a0*/  @P0 MUFU.RCP R202, R217 ;  /* 0x000000d900ca0308 */ /* 0x000ee20000001000 */
[----:B------:R-:W-:Y:S01]  /*11b0*/  @P0 FADD.FTZ R85, -R161, R209 ;  /* 0x000000d1a1550221 */ /* 0x000fe20000010100 */
[----:B------:R-:W-:Y:S01]  /*11c0*/  @P0 FMUL.FTZ R198, R189, R198 ;  /* 0x000000c6bdc60220 */ /* 0x000fe20000410000 */
[----:B------:R-:W-:-:S05]  /*11d0*/  HADD2.F32 R84, -RZ, R87.H0_H0 ;  /* 0x20000057ff547230 */ /* 0x000fca0000004100 */
[----:B------:R-:W3:Y:S01]  /*11e0*/  @P0 MUFU.RCP R181, R221 ;  /* 0x000000dd00b50308 */ /* 0x000ee20000001000 */
[----:B------:R-:W-:Y:S02]  /*11f0*/  HADD2.F32 R226, -RZ, R65.H0_H0 ;  /* 0x20000041ffe27230 */ /* 0x000fe40000004100 */
[----:B------:R-:W-:Y:S01]  /*1200*/  @P0 FMUL.FTZ R196, R233, R196 ;  /* 0x000000c4e9c40220 */ /* 0x000fe20000410000 */
[----:B------:R-:W-:Y:S01]  /*1210*/  @P0 FADD.FTZ R189, -R157, R193 ;  /* 0x000000c19dbd0221 */ /* 0x000fe20000010100 */
[----:B------:R-:W-:-:S03]  /*1220*/  HADD2.F32 R87, -RZ, R87.H1_H1 ;  /* 0x30000057ff577230 */ /* 0x000fc60000004100 */
[----:B------:R-:W3:Y:S01]  /*1230*/  @P0 MUFU.RCP R243, R223 ;  /* 0x000000df00f30308 */ /* 0x000ee20000001000 */
[----:B--2---:R-:W-:Y:S01]  /*1240*/  @P0 FMUL.FTZ R200, R85, R200 ;  /* 0x000000c855c80220 */ /* 0x004fe20000410000 */
[----:B------:R-:W-:Y:S01]  /*1250*/  @P0 FADD.FTZ R233, -R156, R187 ;  /* 0x000000bb9ce90221 */ /* 0x000fe20000010100 */
[----:B------:R-:W-:Y:S02]  /*1260*/  HADD2.F32 R228, -RZ, R65.H1_H1 ;  /* 0x30000041ffe47230 */ /* 0x000fe40000004100 */
[----:B------:R-:W-:Y:S01]  /*1270*/  @P0 FADD.FTZ R85, -R158, R191 ;  /* 0x000000bf9e550221 */ /* 0x000fe20000010100 */
[--C-:B------:R-:W-:Y:S02]  /*1280*/  HADD2.F32 R86, -RZ, R88.reuse.H0_H0 ;  /* 0x20000058ff567230 */ /* 0x100fe40000004100 */
[----:B0-----:R-:W-:Y:S01]  /*1290*/  @P0 FMUL.FTZ R192, R189, R192 ;  /* 0x000000c0bdc00220 */ /* 0x001fe20000410000 */
[----:B-1----:R-:W-:Y:S01]  /*12a0*/  @P0 FMUL.FTZ R190, R233, R190 ;  /* 0x000000bee9be0220 */ /* 0x002fe20000410000 */
[----:B------:R-:W0:Y:S01]  /*12b0*/  @P0 MUFU.RCP R245, R226 ;  /* 0x000000e200f50308 */ /* 0x000e220000001000 */
[----:B------:R-:W-:-:S02]  /*12c0*/  HADD2.F32 R189, -RZ, R88.H1_H1 ;  /* 0x30000058ffbd7230 */ /* 0x000fc40000004100 */
[----:B---3--:R-:W-:Y:S01]  /*12d0*/  @P0 FMUL.FTZ R194, R85, R194 ;  /* 0x000000c255c20220 */ /* 0x008fe20000410000 */
[----:B------:R-:W-:Y:S01]  /*12e0*/  @P0 FADD.FTZ R233, -R154, R87 ;  /* 0x000000579ae90221 */ /* 0x000fe20000010100 */
[----:B------:R-:W-:Y:S01]  /*12f0*/  @P0 FADD.FTZ R85, -R155, R84 ;  /* 0x000000549b550221 */ /* 0x000fe20000010100 */
[----:B------:R-:W-:Y:S02]  /*1300*/  @P0 FADD.FTZ R88, -R153, R86 ;  /* 0x0000005699580221 */ /* 0x000fe40000010100 */
[----:B------:R-:W1:Y:S01]  /*1310*/  @P0 MUFU.RCP R247, R228 ;  /* 0x000000e400f70308 */ /* 0x000e620000001000 */
[----:B------:R-:W-:Y:S01]  /*1320*/  @P0 FADD.FTZ R206, -R152, R189 ;  /* 0x000000bd98ce0221 */ /* 0x000fe20000010100 */
[----:B------:R-:W-:Y:S01]  /*1330*/  @P0 FMUL.FTZ R208, R233, R208 ;  /* 0x000000d0e9d00220 */ /* 0x000fe20000410000 */
[----:B------:R-:W-:Y:S01]  /*1340*/  @P0 FMUL.FTZ R202, R85, R202 ;  /* 0x000000ca55ca0220 */ /* 0x000fe20000410000 */
[----:B------:R-:W-:Y:S02]  /*1350*/  HADD2.F32 R233, -RZ, R66.H0_H0 ;  /* 0x20000042ffe97230 */ /* 0x000fe40000004100 */
[----:B------:R-:W-:Y:S01]  /*1360*/  @P0 FMUL.FTZ R181, R88, R181 ;  /* 0x000000b558b50220 */ /* 0x000fe20000410000 */
[----:B------:R-:W-:-:S02]  /*1370*/  HADD2.F32 R85, -RZ, R89.H0_H0 ;  /* 0x20000059ff557230 */ /* 0x000fc40000004100 */
[--C-:B------:R-:W-:Y:S01]  /*1380*/  @!P0 FADD.FTZ R88, R179, -R224.reuse ;  /* 0x800000e0b3588221 */ /* 0x100fe20000010000 */
[----:B------:R-:W-:Y:S02]  /*1390*/  HADD2.F32 R89, -RZ, R89.H1_H1 ;  /* 0x30000059ff597230 */ /* 0x000fe40000004100 */
[----:B------:R-:W-:Y:S02]  /*13a0*/  @P0 FMUL.FTZ R206, R206, R243 ;  /* 0x000000f3cece0220 */ /* 0x000fe40000410000 */
[----:B------:R-:W2:Y:S01]  /*13b0*/  @P0 MUFU.RCP R243, R233 ;  /* 0x000000e900f30308 */ /* 0x000ea20000001000 */
[----:B------:R-:W-:Y:S01]  /*13c0*/  @P0 FADD.FTZ R204, -R151, R85 ;  /* 0x0000005597cc0221 */ /* 0x000fe20000010100 */
[----:B------:R-:W-:Y:S01]  /*13d0*/  @!P0 FMUL.FTZ R177, R175, R88 ;  /* 0x00000058afb18220 */ /* 0x000fe20000410000 */
[----:B------:R-:W-:Y:S01]  /*13e0*/  @P0 FADD.FTZ R214, -R150, R89 ;  /* 0x0000005996d60221 */ /* 0x000fe20000010100 */
[--C-:B------:R-:W-:Y:S01]  /*13f0*/  @!P0 FADD.FTZ R88, R239, -R224.reuse ;  /* 0x800000e0ef588221 */ /* 0x100fe20000010000 */
[----:B0-----:R-:W-:Y:S01]  /*1400*/  @P0 FMUL.FTZ R179, R204, R245 ;  /* 0x000000f5ccb30220 */ /* 0x001fe20000410000 */
[--C-:B------:R-:W-:Y:S01]  /*1410*/  @!P0 FADD.FTZ R212, R212, -R224.reuse ;  /* 0x800000e0d4d48221 */ /* 0x100fe20000010000 */
[----:B-1----:R-:W-:Y:S01]  /*1420*/  @P0 FMUL.FTZ R204, R214, R247 ;  /* 0x000000f7d6cc0220 */ /* 0x002fe20000410000 */
[----:B------:R-:W-:Y:S01]  /*1430*/  @!P0 FMUL.FTZ R188, R175, R88 ;  /* 0x00000058afbc8220 */ /* 0x000fe20000410000 */
[----:B------:R-:W-:Y:S01]  /*1440*/  @!P0 FADD.FTZ R214, R237, -R224 ;  /* 0x800000e0edd68221 */ /* 0x000fe20000010000 */
[----:B------:R-:W-:-:S02]  /*1450*/  HADD2.F32 R88, -RZ, R90.H0_H0 ;  /* 0x2000005aff587230 */ /* 0x000fc40000004100 */
[----:B------:R-:W-:Y:S01]  /*1460*/  @!P0 FMUL.FTZ R186, R175, R212 ;  /* 0x000000d4afba8220 */ /* 0x000fe20000410000 */
[----:B------:R-:W-:Y:S01]  /*1470*/  @!P0 FADD.FTZ R212, R241, -R224 ;  /* 0x800000e0f1d48221 */ /* 0x000fe20000010000 */
[----:B------:R-:W-:Y:S01]  /*1480*/  @!P0 FMUL.FTZ R184, R175, R214 ;  /* 0x000000d6afb88220 */ /* 0x000fe20000410000 */
[----:B------:R-:W-:Y:S01]  /*1490*/  @P0 FADD.FTZ R214, -R149, R88 ;  /* 0x0000005895d60221 */ /* 0x000fe20000010100 */
[--C-:B------:R-:W-:Y:S02]  /*14a0*/  HADD2.F32 R232, -RZ, R67.reuse.H0_H0 ;  /* 0x20000043ffe87230 */ /* 0x100fe40000004100 */
[----:B------:R-:W-:Y:S02]  /*14b0*/  HADD2.F32 R241, -RZ, R90.H1_H1 ;  /* 0x3000005afff17230 */ /* 0x000fe40000004100 */
[--C-:B------:R-:W-:Y:S01]  /*14c0*/  @!P0 FADD.FTZ R90, R183, -R224.reuse ;  /* 0x800000e0b75a8221 */ /* 0x100fe20000010000 */
[----:B--2---:R-:W-:Y:S01]  /*14d0*/  @P0 FMUL.FTZ R183, R214, R243 ;  /* 0x000000f3d6b70220 */ /* 0x004fe20000410000 */
[--C-:B------:R-:W-:Y:S01]  /*14e0*/  @!P0 FADD.FTZ R210, R210, -R224.reuse ;  /* 0x800000e0d2d28221 */ /* 0x100fe20000010000 */
[----:B------:R-:W-:Y:S01]  /*14f0*/  @!P0 FMUL.FTZ R180, R175, R212 ;  /* 0x000000d4afb48220 */ /* 0x000fe20000410000 */
[----:B------:R-:W-:Y:S01]  /*1500*/  @!P0 FADD.FTZ R214, R235, -R224 ;  /* 0x800000e0ebd68221 */ /* 0x000fe20000010000 */
[----:B------:R-:W0:Y:S01]  /*1510*/  @P0 MUFU.RCP R212, R232 ;  /* 0x000000e800d40308 */ /* 0x000e220000001000 */
[----:B------:R-:W-:-:S02]  /*1520*/  HADD2.F32 R236, -RZ, R67.H1_H1 ;  /* 0x30000043ffec7230 */ /* 0x000fc40000004100 */
[C---:B------:R-:W-:Y:S01]  /*1530*/  @!P0 FMUL.FTZ R178, R175.reuse, R90 ;  /* 0x0000005aafb28220 */ /* 0x040fe20000410000 */
[----:B------:R-:W-:Y:S01]  /*1540*/  @!P0 FMUL.FTZ R182, R175, R210 ;  /* 0x000000d2afb68220 */ /* 0x000fe20000410000 */
[--C-:B------:R-:W-:Y:S01]  /*1550*/  @!P0 FADD.FTZ R90, R209, -R224.reuse ;  /* 0x800000e0d15a8221 */ /* 0x100fe20000010000 */
[----:B------:R-:W-:Y:S01]  /*1560*/  @!P0 FMUL.FTZ R198, R175, R214 ;  /* 0x000000d6afc68220 */ /* 0x000fe20000410000 */
[--C-:B------:R-:W-:Y:S01]  /*1570*/  @!P0 FADD.FTZ R84, R84, -R224.reuse ;  /* 0x800000e054548221 */ /* 0x100fe20000010000 */
[--C-:B------:R-:W-:Y:S01]  /*1580*/  @!P0 FADD.FTZ R210, R195, -R224.reuse ;  /* 0x800000e0c3d28221 */ /* 0x100fe20000010000 */
[----:B------:R-:W-:Y:S01]  /*1590*/  @!P0 FADD.FTZ R214, R185, -R224 ;  /* 0x800000e0b9d68221 */ /* 0x000fe20000010000 */
[----:B------:R-:W1:Y:S01]  /*15a0*/  @P0 MUFU.RCP R195, R236 ;  /* 0x000000ec00c30308 */ /* 0x000e620000001000 */
[----:B------:R-:W-:Y:S02]  /*15b0*/  HADD2.F32 R234, -RZ, R68.H0_H0 ;  /* 0x20000044ffea7230 */ /* 0x000fe40000004100 */
[C---:B------:R-:W-:Y:S01]  /*15c0*/  @!P0 FMUL.FTZ R200, R175.reuse, R90 ;  /* 0x0000005aafc88220 */ /* 0x040fe20000410000 */
[----:B------:R-:W-:Y:S01]  /*15d0*/  @!P0 FMUL.FTZ R202, R175, R84 ;  /* 0x00000054afca8220 */ /* 0x000fe20000410000 */
[----:B------:R-:W-:-:S02]  /*15e0*/  HADD2.F32 R90, -RZ, R91.H0_H0 ;  /* 0x2000005bff5a7230 */ /* 0x000fc40000004100 */
[----:B------:R-:W-:Y:S01]  /*15f0*/  @!P0 FMUL.FTZ R196, R175, R214 ;  /* 0x000000d6afc48220 */ /* 0x000fe20000410000 */
[--C-:B------:R-:W-:Y:S01]  /*1600*/  @!P0 FADD.FTZ R84, R189, -R224.reuse ;  /* 0x800000e0bd548221 */ /* 0x100fe20000010000 */
[--C-:B------:R-:W-:Y:S01]  /*1610*/  @!P0 FADD.FTZ R214, R87, -R224.reuse ;  /* 0x800000e057d68221 */ /* 0x100fe20000010000 */
[----:B------:R-:W2:Y:S01]  /*1620*/  @P0 MUFU.RCP R220, R234 ;  /* 0x000000ea00dc0308 */ /* 0x000ea20000001000 */
[----:B------:R-:W-:Y:S02]  /*1630*/  HADD2.F32 R238, -RZ, R69.H1_H1 ;  /* 0x30000045ffee7230 */ /* 0x000fe40000004100 */
[----:B------:R-:W-:Y:S01]  /*1640*/  @!P0 FADD.FTZ R218, R193, -R224 ;  /* 0x800000e0c1da8221 */ /* 0x000fe20000010000 */
[----:B------:R-:W-:Y:S01]  /*1650*/  @!P0 FMUL.FTZ R206, R175, R84 ;  /* 0x00000054afce8220 */ /* 0x000fe20000410000 */
[----:B------:R-:W-:Y:S01]  /*1660*/  @P0 FADD.FTZ R185, -R147, R90 ;  /* 0x0000005a93b90221 */ /* 0x000fe20000010100 */
[----:B------:R-:W-:Y:S02]  /*1670*/  HADD2.F32 R193, -RZ, R91.H1_H1 ;  /* 0x3000005bffc17230 */ /* 0x000fe40000004100 */
[----:B------:R-:W-:Y:S01]  /*1680*/  @!P0 FMUL.FTZ R208, R175, R214 ;  /* 0x000000d6afd08220 */ /* 0x000fe20000410000 */
[--C-:B------:R-:W-:Y:S01]  /*1690*/  @!P0 FADD.FTZ R84, R89, -R224.reuse ;  /* 0x800000e059548221 */ /* 0x100fe20000010000 */
[--C-:B------:R-:W-:Y:S01]  /*16a0*/  @!P0 FADD.FTZ R214, R85, -R224.reuse ;  /* 0x800000e055d68221 */ /* 0x100fe20000010000 */
[----:B------:R-:W-:Y:S01]  /*16b0*/  HADD2.F32 R230, -RZ, R66.H1_H1 ;  /* 0x30000042ffe67230 */ /* 0x000fe20000004100 */
[----:B------:R-:W3:Y:S01]  /*16c0*/  @P0 MUFU.RCP R85, R238 ;  /* 0x000000ee00550308 */ /* 0x000ee20000001000 */
[----:B------:R-:W-:Y:S01]  /*16d0*/  @!P0 FMUL.FTZ R176, R175, R210 ;  /* 0x000000d2afb08220 */ /* 0x000fe20000410000 */
[----:B0-----:R-:W-:Y:S01]  /*16e0*/  @P0 FMUL.FTZ R185, R185, R212 ;  /* 0x000000d4b9b90220 */ /* 0x001fe20000410000 */
[----:B------:R-:W-:Y:S01]  /*16f0*/  @!P0 FMUL.FTZ R204, R175, R84 ;  /* 0x00000054afcc8220 */ /* 0x000fe20000410000 */
[----:B------:R-:W-:Y:S01]  /*1700*/  @P0 FADD.FTZ R210, -R148, R241 ;  /* 0x000000f194d20221 */ /* 0x000fe20000010100 */
[----:B------:R-:W-:Y:S01]  /*1710*/  @P0 FADD.FTZ R212, -R146, R193 ;  /* 0x000000c192d40221 */ /* 0x000fe20000010100 */
[----:B------:R-:W-:Y:S01]  /*1720*/  @!P0 FADD.FTZ R84, R241, -R224 ;  /* 0x800000e0f1548221 */ /* 0x000fe20000010000 */
[----:B------:R-:W-:Y:S01]  /*1730*/  HADD2.F32 R91, -RZ, R92.H0_H0 ;  /* 0x2000005cff5b7230 */ /* 0x000fe20000004100 */
[----:B------:R-:W0:Y:S01]  /*1740*/  @P0 MUFU.RCP R237, R230 ;  /* 0x000000e600ed0308 */ /* 0x000e220000001000 */
[----:B------:R-:W-:-:S02]  /*1750*/  HADD2.F32 R241, -RZ, R70.H1_H1 ;  /* 0x30000046fff17230 */ /* 0x000fc40000004100 */
[--C-:B------:R-:W-:Y:S01]  /*1760*/  @!P0 FADD.FTZ R86, R86, -R224.reuse ;  /* 0x800000e056568221 */ /* 0x100fe20000010000 */
[--C-:B------:R-:W-:Y:S01]  /*1770*/  @!P0 FADD.FTZ R216, R191, -R224.reuse ;  /* 0x800000e0bfd88221 */ /* 0x100fe20000010000 */
[----:B------:R-:W-:Y:S02]  /*1780*/  HADD2.F32 R191, -RZ, R92.H1_H1 ;  /* 0x3000005cffbf7230 */ /* 0x000fe40000004100 */
[----:B-1----:R-:W-:Y:S01]  /*1790*/  @P0 FMUL.FTZ R212, R212, R195 ;  /* 0x000000c3d4d40220 */ /* 0x002fe20000410000 */
[----:B------:R-:W-:Y:S01]  /*17a0*/  @!P0 FADD.FTZ R92, R187, -R224 ;  /* 0x800000e0bb5c8221 */ /* 0x000fe20000010000 */
[----:B------:R-:W-:Y:S01]  /*17b0*/  HADD2.F32 R195, -RZ, R93.H1_H1 ;  /* 0x3000005dffc37230 */ /* 0x000fe20000004100 */
[----:B------:R-:W1:Y:S01]  /*17c0*/  @P0 MUFU.RCP R87, R241 ;  /* 0x000000f100570308 */ /* 0x000e620000001000 */
[----:B------:R-:W-:Y:S01]  /*17d0*/  @P0 FADD.FTZ R187, -R145, R91 ;  /* 0x0000005b91bb0221 */ /* 0x000fe20000010100 */
[----:B------:R-:W-:Y:S02]  /*17e0*/  HADD2.F32 R239, -RZ, R69.H0_H0 ;  /* 0x20000045ffef7230 */ /* 0x000fe40000004100 */
[----:B------:R-:W-:Y:S01]  /*17f0*/  @!P0 FMUL.FTZ R181, R175, R86 ;  /* 0x00000056afb58220 */ /* 0x000fe20000410000 */
[----:B------:R-:W-:-:S02]  /*1800*/  HADD2.F32 R235, -RZ, R68.H1_H1 ;  /* 0x30000044ffeb7230 */ /* 0x000fc40000004100 */
[--C-:B------:R-:W-:Y:S01]  /*1810*/  @!P0 FADD.FTZ R86, R91, -R224.reuse ;  /* 0x800000e05b568221 */ /* 0x100fe20000010000 */
[----:B------:R-:W-:Y:S02]  /*1820*/  HADD2.F32 R89, -RZ, R93.H0_H0 ;  /* 0x2000005dff597230 */ /* 0x000fe40000004100 */
[C---:B------:R-:W-:Y:S01]  /*1830*/  @!P0 FMUL.FTZ R194, R175.reuse, R216 ;  /* 0x000000d8afc28220 */ /* 0x040fe20000410000 */
[----:B------:R-:W-:Y:S01]  /*1840*/  @!P0 FMUL.FTZ R179, R175, R214 ;  /* 0x000000d6afb38220 */ /* 0x000fe20000410000 */
[----:B--2---:R-:W-:Y:S01]  /*1850*/  @P0 FMUL.FTZ R187, R187, R220 ;  /* 0x000000dcbbbb0220 */ /* 0x004fe20000410000 */
[----:B------:R-:W2:Y:S01]  /*1860*/  @P0 MUFU.RCP R216, R239 ;  /* 0x000000ef00d80308 */ /* 0x000ea20000001000 */
[----:B------:R-:W-:Y:S01]  /*1870*/  @P0 FADD.FTZ R214, -R142, R195 ;  /* 0x000000c38ed60221 */ /* 0x000fe20000010100 */
[----:B------:R-:W-:Y:S01]  /*1880*/  @!P0 FMUL.FTZ R187, R175, R86 ;  /* 0x00000056afbb8220 */ /* 0x000fe20000410000 */
[----:B------:R-:W-:Y:S02]  /*1890*/  HADD2.F32 R243, -RZ, R71.H1_H1 ;  /* 0x30000047fff37230 */ /* 0x000fe40000004100 */
[----:B------:R-:W-:Y:S01]  /*18a0*/  @P0 FADD.FTZ R189, -R143, R89 ;  /* 0x000000598fbd0221 */ /* 0x000fe20000010100 */
[--C-:B------:R-:W-:Y:S01]  /*18b0*/  @!P0 FADD.FTZ R86, R89, -R224.reuse ;  /* 0x800000e059568221 */ /* 0x100fe20000010000 */
[--C-:B------:R-:W-:Y:S01]  /*18c0*/  HADD2.F32 R89, -RZ, R94.reuse.H1_H1 ;  /* 0x3000005eff597230 */ /* 0x100fe20000004100 */
[----:B------:R-:W2:Y:S01]  /*18d0*/  @P0 MUFU.RCP R209, R235 ;  /* 0x000000eb00d10308 */ /* 0x000ea20000001000 */
[----:B---3--:R-:W-:Y:S01]  /*18e0*/  @P0 FMUL.FTZ R214, R214, R85 ;  /* 0x00000055d6d60220 */ /* 0x008fe20000410000 */
[----:B------:R-:W-:Y:S01]  /*18f0*/  @!P0 FADD.FTZ R88, R88, -R224 ;  /* 0x800000e058588221 */ /* 0x000fe20000010000 */
[----:B------:R-:W-:-:S02]  /*1900*/  HADD2.F32 R91, -RZ, R94.H0_H0 ;  /* 0x2000005eff5b7230 */ /* 0x000fc40000004100 */
[----:B0-----:R-:W-:Y:S01]  /*1910*/  @P0 FMUL.FTZ R210, R210, R237 ;  /* 0x000000edd2d20220 */ /* 0x001fe20000410000 */
[----:B------:R-:W-:Y:S02]  /*1920*/  @P0 FADD.FTZ R94, -R140, R89 ;  /* 0x000000598c5e0221 */ /* 0x000fe40000010100 */
[----:B------:R-:W0:Y:S01]  /*1930*/  @P0 MUFU.RCP R85, R243 ;  /* 0x000000f300550308 */ /* 0x000e220000001000 */
[----:B------:R-:W-:Y:S02]  /*1940*/  HADD2.F32 R237, -RZ, R70.H0_H0 ;  /* 0x20000046ffed7230 */ /* 0x000fe40000004100 */
[----:B------:R-:W-:Y:S01]  /*1950*/  @!P0 FMUL.FTZ R210, R175, R84 ;  /* 0x00000054afd28220 */ /* 0x000fe20000410000 */
[--C-:B------:R-:W-:Y:S01]  /*1960*/  @!P0 FADD.FTZ R84, R193, -R224.reuse ;  /* 0x800000e0c1548221 */ /* 0x100fe20000010000 */
[C---:B------:R-:W-:Y:S01]  /*1970*/  @!P0 FMUL.FTZ R183, R175.reuse, R88 ;  /* 0x00000058afb78220 */ /* 0x040fe20000410000 */
[----:B-1----:R-:W-:Y:S01]  /*1980*/  @P0 FMUL.FTZ R94, R94, R87 ;  /* 0x000000575e5e0220 */ /* 0x002fe20000410000 */
[C---:B------:R-:W-:Y:S01]  /*1990*/  @!P0 FMUL.FTZ R190, R175.reuse, R92 ;  /* 0x0000005cafbe8220 */ /* 0x040fe20000410000 */
[----:B------:R-:W-:Y:S01]  /*19a0*/  HADD2.F32 R87, -RZ, R95.H1_H1 ;  /* 0x3000005fff577230 */ /* 0x000fe20000004100 */
[----:B------:R-:W1:Y:S01]  /*19b0*/  @P0 MUFU.RCP R88, R237 ;  /* 0x000000ed00580308 */ /* 0x000e620000001000 */
[----:B------:R-:W-:Y:S01]  /*19c0*/  @P0 FADD.FTZ R92, -R144, R191 ;  /* 0x000000bf905c0221 */ /* 0x000fe20000010100 */
[----:B------:R-:W-:Y:S01]  /*19d0*/  @!P0 FMUL.FTZ R212, R175, R84 ;  /* 0x00000054afd48220 */ /* 0x000fe20000410000 */
[----:B------:R-:W-:Y:S01]  /*19e0*/  @!P0 FADD.FTZ R84, R191, -R224 ;  /* 0x800000e0bf548221 */ /* 0x000fe20000010000 */
[----:B--2---:R-:W-:Y:S01]  /*19f0*/  @P0 FMUL.FTZ R189, R189, R216 ;  /* 0x000000d8bdbd0220 */ /* 0x004fe20000410000 */
[----:B------:R-:W-:Y:S01]  /*1a00*/  @P0 FMUL.FTZ R92, R92, R209 ;  /* 0x000000d15c5c0220 */ /* 0x000fe20000410000 */
[----:B------:R-:W-:Y:S01]  /*1a10*/  @P0 FADD.FTZ R216, -R138, R87 ;  /* 0x000000578ad80221 */ /* 0x000fe20000010100 */
[----:B------:R-:W-:Y:S01]  /*1a20*/  @!P0 FMUL.FTZ R92, R175, R84 ;  /* 0x00000054af5c8220 */ /* 0x000fe20000410000 */
[----:B------:R-:W-:-:S02]  /*1a30*/  HADD2.F32 R244, -RZ, R72.H1_H1 ;  /* 0x30000048fff47230 */ /* 0x000fc40000004100 */
[--C-:B------:R-:W-:Y:S01]  /*1a40*/  @!P0 FADD.FTZ R84, R195, -R224.reuse ;  /* 0x800000e0c3548221 */ /* 0x100fe20000010000 */
[----:B0-----:R-:W-:Y:S02]  /*1a50*/  @P0 FMUL.FTZ R216, R216, R85 ;  /* 0x00000055d8d80220 */ /* 0x001fe40000410000 */
[----:B------:R-:W0:Y:S01]  /*1a60*/  @P0 MUFU.RCP R85, R244 ;  /* 0x000000f400550308 */ /* 0x000e220000001000 */
[----:B------:R-:W-:Y:S01]  /*1a70*/  @!P0 FMUL.FTZ R214, R175, R84 ;  /* 0x00000054afd68220 */ /* 0x000fe20000410000 */
[----:B------:R-:W-:Y:S01]  /*1a80*/  @!P0 FADD.FTZ R84, R89, -R224 ;  /* 0x800000e059548221 */ /* 0x000fe20000010000 */
[----:B------:R-:W-:Y:S01]  /*1a90*/  @P0 FADD.FTZ R93, -R141, R91 ;  /* 0x0000005b8d5d0221 */ /* 0x000fe20000010100 */
[----:B------:R-:W-:Y:S02]  /*1aa0*/  HADD2.F32 R242, -RZ, R72.H0_H0 ;  /* 0x20000048fff27230 */ /* 0x000fe40000004100 */
[----:B------:R-:W-:Y:S01]  /*1ab0*/  @!P0 FMUL.FTZ R94, R175, R84 ;  /* 0x00000054af5e8220 */ /* 0x000fe20000410000 */
[----:B-1----:R-:W-:Y:S01]  /*1ac0*/  @P0 FMUL.FTZ R93, R93, R88 ;  /* 0x000000585d5d0220 */ /* 0x002fe20000410000 */
[--C-:B------:R-:W-:Y:S01]  /*1ad0*/  HADD2.F32 R84, -RZ, R80.reuse.H0_H0 ;  /* 0x20000050ff547230 */ /* 0x100fe20000004100 */
[----:B------:R-:W1:Y:S01]  /*1ae0*/  @P0 MUFU.RCP R88, R242 ;  /* 0x000000f200580308 */ /* 0x000e620000001000 */
[----:B------:R-:W-:-:S02]  /*1af0*/  HADD2.F32 R89, -RZ, R80.H1_H1 ;  /* 0x30000050ff597230 */ /* 0x000fc40000004100 */
[--C-:B------:R-:W-:Y:S01]  /*1b00*/  @!P0 FADD.FTZ R80, R87, -R224.reuse ;  /* 0x800000e057508221 */ /* 0x100fe20000010000 */
[--C-:B------:R-:W-:Y:S01]  /*1b10*/  @!P0 FADD.FTZ R90, R90, -R224.reuse ;  /* 0x800000e05a5a8221 */ /* 0x100fe20000010000 */
[C---:B------:R-:W-:Y:S01]  /*1b20*/  @!P0 FMUL.FTZ R192, R175.reuse, R218 ;  /* 0x000000daafc08220 */ /* 0x040fe20000410000 */
[----:B------:R-:W-:Y:S02]  /*1b30*/  HADD2.F32 R240, -RZ, R71.H0_H0 ;  /* 0x20000047fff07230 */ /* 0x000fe40000004100 */
[----:B------:R-:W-:Y:S01]  /*1b40*/  @!P0 FMUL.FTZ R216, R175, R80 ;  /* 0x00000050afd88220 */ /* 0x000fe20000410000 */
[----:B------:R-:W-:Y:S01]  /*1b50*/  @P0 FADD.FTZ R218, -R136, R89 ;  /* 0x0000005988da0221 */ /* 0x000fe20000010100 */
[--C-:B------:R-:W-:Y:S01]  /*1b60*/  @!P0 FADD.FTZ R80, R89, -R224.reuse ;  /* 0x800000e059508221 */ /* 0x100fe20000010000 */
[----:B------:R-:W-:Y:S02]  /*1b70*/  HADD2.F32 R246, -RZ, R73.H0_H0 ;  /* 0x20000049fff67230 */ /* 0x000fe40000004100 */
[C---:B------:R-:W-:Y:S01]  /*1b80*/  @!P0 FMUL.FTZ R185, R175.reuse, R90 ;  /* 0x0000005aafb98220 */ /* 0x040fe20000410000 */
[----:B0-----:R-:W-:Y:S01]  /*1b90*/  @P0 FMUL.FTZ R218, R218, R85 ;  /* 0x00000055dada0220 */ /* 0x001fe20000410000 */
[----:B------:R-:W0:Y:S01]  /*1ba0*/  @P0 MUFU.RCP R90, R240 ;  /* 0x000000f0005a0308 */ /* 0x000e220000001000 */
[C---:B------:R-:W-:Y:S01]  /*1bb0*/  @!P0 FMUL.FTZ R189, R175.reuse, R86 ;  /* 0x00000056afbd8220 */ /* 0x040fe20000410000 */
[----:B------:R-:W-:Y:S01]  /*1bc0*/  @!P0 FMUL.FTZ R218, R175, R80 ;  /* 0x00000050afda8220 */ /* 0x000fe20000410000 */
[----:B------:R-:W-:Y:S01]  /*1bd0*/  @!P0 FADD.FTZ R86, R91, -R224 ;  /* 0x800000e05b568221 */ /* 0x000fe20000010000 */
[----:B------:R-:W-:-:S02]  /*1be0*/  HADD2.F32 R91, -RZ, R95.H0_H0 ;  /* 0x2000005fff5b7230 */ /* 0x000fc40000004100 */
[----:B------:R-:W-:Y:S02]  /*1bf0*/  @P0 FADD.FTZ R95, -R137, R84 ;  /* 0x00000054895f0221 */ /* 0x000fe40000010100 */
[----:B------:R-:W2:Y:S01]  /*1c00*/  @P0 MUFU.RCP R80, R246 ;  /* 0x000000f600500308 */ /* 0x000ea20000001000 */
[--C-:B------:R-:W-:Y:S01]  /*1c10*/  @!P0 FADD.FTZ R84, R84, -R224.reuse ;  /* 0x800000e054548221 */ /* 0x100fe20000010000 */
[----:B-1----:R-:W-:Y:S01]  /*1c20*/  @P0 FMUL.FTZ R95, R95, R88 ;  /* 0x000000585f5f0220 */ /* 0x002fe20000410000 */
[----:B------:R-:W-:Y:S02]  /*1c30*/  HADD2.F32 R245, -RZ, R73.H1_H1 ;  /* 0x30000049fff57230 */ /* 0x000fe40000004100 */
[C---:B------:R-:W-:Y:S01]  /*1c40*/  @!P0 FMUL.FTZ R95, R175.reuse, R84 ;  /* 0x00000054af5f8220 */ /* 0x040fe20000410000 */
[----:B------:R-:W-:Y:S02]  /*1c50*/  HADD2.F32 R84, -RZ, R81.H0_H0 ;  /* 0x20000051ff547230 */ /* 0x000fe40000004100 */
[----:B------:R-:W-:Y:S01]  /*1c60*/  @!P0 FMUL.FTZ R93, R175, R86 ;  /* 0x00000056af5d8220 */ /* 0x000fe20000410000 */
[----:B------:R-:W-:Y:S01]  /*1c70*/  @P0 FADD.FTZ R191, -R139, R91 ;  /* 0x0000005b8bbf0221 */ /* 0x000fe20000010100 */
[----:B------:R-:W-:Y:S01]  /*1c80*/  @!P0 FADD.FTZ R86, R91, -R224 ;  /* 0x800000e05b568221 */ /* 0x000fe20000010000 */
[----:B------:R-:W1:Y:S01]  /*1c90*/  @P0 MUFU.RCP R85, R245 ;  /* 0x000000f500550308 */ /* 0x000e620000001000 */
[----:B------:R-:W-:Y:S01]  /*1ca0*/  @P0 FADD.FTZ R195, -R135, R84 ;  /* 0x0000005487c30221 */ /* 0x000fe20000010100 */
[----:B------:R-:W-:-:S02]  /*1cb0*/  HADD2.F32 R249, -RZ, R74.H0_H0 ;  /* 0x2000004afff97230 */ /* 0x000fc40000004100 */
[----:B------:R-:W-:Y:S02]  /*1cc0*/  HADD2.F32 R247, -RZ, R75.H0_H0 ;  /* 0x2000004bfff77230 */ /* 0x000fe40000004100 */
[----:B0-----:R-:W-:Y:S01]  /*1cd0*/  @P0 FMUL.FTZ R191, R191, R90 ;  /* 0x0000005abfbf0220 */ /* 0x001fe20000410000 */
[----:B------:R-:W-:Y:S01]  /*1ce0*/  @!P0 FMUL.FTZ R191, R175, R86 ;  /* 0x00000056afbf8220 */ /* 0x000fe20000410000 */
[----:B------:R-:W-:Y:S02]  /*1cf0*/  HADD2.F32 R81, -RZ, R81.H1_H1 ;  /* 0x30000051ff517230 */ /* 0x000fe40000004100 */
[----:B--2---:R-:W-:Y:S01]  /*1d00*/  @P0 FMUL.FTZ R195, R195, R80 ;  /* 0x00000050c3c30220 */ /* 0x004fe20000410000 */
[----:B------:R-:W0:Y:S01]  /*1d10*/  @P0 MUFU.RCP R86, R249 ;  /* 0x000000f900560308 */ /* 0x000e220000001000 */
[----:B------:R-:W-:Y:S01]  /*1d20*/  @!P0 FADD.FTZ R80, R84, -R224 ;  /* 0x800000e054508221 */ /* 0x000fe20000010000 */
[----:B------:R-:W-:-:S06]  /*1d30*/  @P0 FADD.FTZ R220, -R134, R81 ;  /* 0x0000005186dc0221 */ /* 0x000fcc0000010100 */
[----:B------:R-:W2:Y:S01]  /*1d40*/  @P0 MUFU.RCP R209, R247 ;  /* 0x000000f700d10308 */ /* 0x000ea20000001000 */
[----:B------:R-:W-:Y:S01]  /*1d50*/  @!P0 FADD.FTZ R84, R81, -R224 ;  /* 0x800000e051548221 */ /* 0x000fe20000010000 */
[C---:B------:R-:W-:Y:S01]  /*1d60*/  @!P0 FMUL.FTZ R195, R175.reuse, R80 ;  /* 0x00000050afc38220 */ /* 0x040fe20000410000 */
[--C-:B------:R-:W-:Y:S02]  /*1d70*/  HADD2.F32 R80, -RZ, R82.reuse.H0_H0 ;  /* 0x20000052ff507230 */ /* 0x100fe40000004100 */
[----:B------:R-:W-:Y:S02]  /*1d80*/  HADD2.F32 R81, -RZ, R82.H1_H1 ;  /* 0x30000052ff517230 */ /* 0x000fe40000004100 */
[----:B------:R-:W-:Y:S02]  /*1d90*/  HADD2.F32 R82, -RZ, R83.H0_H0 ;  /* 0x20000053ff527230 */ /* 0x000fe40000004100 */
[----:B-1----:R-:W-:Y:S01]  /*1da0*/  @P0 FMUL.FTZ R220, R220, R85 ;  /* 0x00000055dcdc0220 */ /* 0x002fe20000410000 */
[----:B------:R-:W-:Y:S01]  /*1db0*/  @!P0 FMUL.FTZ R220, R175, R84 ;  /* 0x00000054afdc8220 */ /* 0x000fe20000410000 */
[----:B------:R-:W-:Y:S01]  /*1dc0*/  @P0 FADD.FTZ R193, -R133, R80 ;  /* 0x0000005085c10221 */ /* 0x000fe20000010100 */
[----:B------:R-:W-:-:S04]  /*1dd0*/  IMAD.WIDE.U32 R84, R171, 0x10, R250 ;  /* 0x00000010ab547825 */ /* 0x000fc800078e00fa */
[----:B------:R-:W-:Y:S01]  /*1de0*/  @P0 FADD.FTZ R88, -R131, R82 ;  /* 0x0000005283580221 */ /* 0x000fe20000010100 */
[----:B------:R-:W-:Y:S01]  /*1df0*/  @!P0 FADD.FTZ R80, R80, -R224 ;  /* 0x800000e050508221 */ /* 0x000fe20000010000 */
[----:B------:R-:W-:Y:S02]  /*1e00*/  HADD2.F32 R248, -RZ, R74.H1_H1 ;  /* 0x3000004afff87230 */ /* 0x000fe40000004100 */
[----:B------:R-:W-:Y:S02]  /*1e10*/  HADD2.F32 R250, -RZ, R75.H1_H1 ;  /* 0x3000004bfffa7230 */ /* 0x000fe40000004100 */
[----:B0-----:R-:W-:Y:S01]  /*1e20*/  @P0 FMUL.FTZ R193, R193, R86 ;  /* 0x00000056c1c10220 */ /* 0x001fe20000410000 */
[----:B--2---:R-:W-:Y:S01]  /*1e30*/  @P0 FMUL.FTZ R209, R88, R209 ;  /* 0x000000d158d10220 */ /* 0x004fe20000410000 */
[----:B------:R-:W0:Y:S01]  /*1e40*/  @P0 MUFU.RCP R89, R248 ;  /* 0x000000f800590308 */ /* 0x000e220000001000 */
[----:B------:R-:W-:Y:S01]  /*1e50*/  @!P0 FMUL.FTZ R193, R175, R80 ;  /* 0x00000050afc18220 */ /* 0x000fe20000410000 */
[----:B------:R-:W-:-:S02]  /*1e60*/  HADD2.F32 R83, -RZ, R83.H1_H1 ;  /* 0x30000053ff537230 */ /* 0x000fc40000004100 */
[----:B------:R-:W-:Y:S01]  /*1e70*/  @P0 FADD.FTZ R222, -R132, R81 ;  /* 0x0000005184de0221 */ /* 0x000fe20000010100 */
[--C-:B------:R-:W-:Y:S01]  /*1e80*/  @!P0 FADD.FTZ R90, R81, -R224.reuse ;  /* 0x800000e0515a8221 */ /* 0x100fe20000010000 */
[----:B------:R-:W-:Y:S01]  /*1e90*/  @!P0 FADD.FTZ R82, R82, -R224 ;  /* 0x800000e052528221 */ /* 0x000fe20000010000 */
[----:B------:R-:W2:Y:S01]  /*1ea0*/  LDG.E.128 R84, desc[UR6][R84.64] ;  /* 0x0000000654547981 */ /* 0x000ea2000c1e1d00 */
[----:B------:R-:W1:Y:S01]  /*1eb0*/  @P0 MUFU.RCP R88, R250 ;  /* 0x000000fa00580308 */ /* 0x000e620000001000 */
[--C-:B----4-:R-:W-:Y:S02]  /*1ec0*/  HADD2.F32 R80, -RZ, R76.reuse.H0_H0 ;  /* 0x2000004cff507230 */ /* 0x110fe40000004100 */
[----:B------:R-:W-:-:S05]  /*1ed0*/  HADD2.F32 R76, -RZ, R76.H1_H1 ;  /* 0x3000004cff4c7230 */ /* 0x000fca0000004100 */
[----:B------:R-:W-:Y:S01]  /*1ee0*/  FMUL.FTZ R211, R211, R76 ;  /* 0x0000004cd3d37220 */ /* 0x000fe20000410000 */
[C---:B------:R-:W-:Y:S01]  /*1ef0*/  FADD.FTZ R124, R76.reuse, R124 ;  /* 0x0000007c4c7c7221 */ /* 0x040fe20000010000 */
[----:B------:R-:W-:Y:S01]  /*1f00*/  FFMA.FTZ R125, R76, R188, R125 ;  /* 0x000000bc4c7d7223 */ /* 0x000fe2000001007d */
[----:B------:R-:W-:Y:S02]  /*1f10*/  HADD2.F32 R76, -RZ, R77.H0_H0 ;  /* 0x2000004dff4c7230 */ /* 0x000fe40000004100 */
[----:B------:R-:W-:Y:S01]  /*1f20*/  @!P0 FADD.FTZ R252, R83, -R224 ;  /* 0x800000e053fc8221 */ /* 0x000fe20000010000 */
[----:B------:R-:W-:Y:S02]  /*1f30*/  @P0 FADD.FTZ R83, -R130, R83 ;  /* 0x0000005382530221 */ /* 0x000fe40000010100 */
[----:B------:R-:W-:Y:S01]  /*1f40*/  FMUL.FTZ R215, R215, R76 ;  /* 0x0000004cd7d77220 */ /* 0x000fe20000410000 */
[C---:B------:R-:W-:Y:S01]  /*1f50*/  FADD.FTZ R122, R76.reuse, R122 ;  /* 0x0000007a4c7a7221 */ /* 0x040fe20000010000 */
[----:B------:R-:W-:Y:S01]  /*1f60*/  FFMA.FTZ R123, R76, R186, R123 ;  /* 0x000000ba4c7b7223 */ /* 0x000fe2000001007b */
[----:B------:R-:W-:-:S02]  /*1f70*/  HADD2.F32 R76, -RZ, R78.H0_H0 ;  /* 0x2000004eff4c7230 */ /* 0x000fc40000004100 */
[----:B0-----:R-:W-:Y:S01]  /*1f80*/  @P0 FMUL.FTZ R222, R222, R89 ;  /* 0x00000059dede0220 */ /* 0x001fe20000410000 */
[----:B-1----:R-:W-:Y:S02]  /*1f90*/  @P0 FMUL.FTZ R224, R83, R88 ;  /* 0x0000005853e00220 */ /* 0x002fe40000410000 */
[----:B------:R-:W0:Y:S01]  /*1fa0*/  LDC.64 R88, c[0x0][0x268] ;  /* 0x00009a00ff587b82 */ /* 0x000e220000000a00 */
[----:B------:R-:W-:Y:S01]  /*1fb0*/  FMUL.FTZ R231, R231, R76 ;  /* 0x0000004ce7e77220 */ /* 0x000fe20000410000 */
[C---:B------:R-:W-:Y:S01]  /*1fc0*/  FADD.FTZ R118, R76.reuse, R118 ;  /* 0x000000764c767221 */ /* 0x040fe20000010000 */
[----:B------:R-:W-:Y:S01]  /*1fd0*/  FFMA.FTZ R119, R76, R182, R119 ;  /* 0x000000b64c777223 */ /* 0x000fe20000010077 */
[----:B------:R-:W-:Y:S02]  /*1fe0*/  HADD2.F32 R76, -RZ, R79.H0_H0 ;  /* 0x2000004fff4c7230 */ /* 0x000fe40000004100 */
[----:B------:R-:W-:Y:S01]  /*1ff0*/  FMUL.FTZ R0, R0, R80 ;  /* 0x0000005000007220 */ /* 0x000fe20000410000 */
[C---:B------:R-:W-:Y:S01]  /*2000*/  FADD.FTZ R126, R80.reuse, R126 ;  /* 0x0000007e507e7221 */ /* 0x040fe20000010000 */
[----:B------:R-:W-:Y:S01]  /*2010*/  FFMA.FTZ R127, R80, R177, R127 ;  /* 0x000000b1507f7223 */ /* 0x000fe2000001007f */
[----:B------:R-:W-:-:S02]  /*2020*/  HADD2.F32 R80, -RZ, R77.H1_H1 ;  /* 0x3000004dff507230 */ /* 0x000fc40000004100 */
[----:B------:R-:W-:Y:S01]  /*2030*/  FMUL.FTZ R227, R227, R76 ;  /* 0x0000004ce3e37220 */ /* 0x000fe20000410000 */
[C---:B------:R-:W-:Y:S01]  /*2040*/  FADD.FTZ R114, R76.reuse, R114 ;  /* 0x000000724c727221 */ /* 0x040fe20000010000 */
[----:B------:R-:W-:Y:S02]  /*2050*/  FFMA.FTZ R115, R76, R178, R115 ;  /* 0x000000b24c737223 */ /* 0x000fe40000010073 */
[----:B------:R-:W1:Y:S01]  /*2060*/  LDC.64 R76, c[0x0][0x268] ;  /* 0x00009a00ff4c7b82 */ /* 0x000e620000000a00 */
[----:B------:R-:W-:Y:S01]  /*2070*/  @!P0 FMUL.FTZ R222, R175, R90 ;  /* 0x0000005aafde8220 */ /* 0x000fe20000410000 */
[----:B------:R-:W-:Y:S01]  /*2080*/  FMUL.FTZ R213, R213, R80 ;  /* 0x00000050d5d57220 */ /* 0x000fe20000410000 */
[C---:B------:R-:W-:Y:S01]  /*2090*/  FADD.FTZ R120, R80.reuse, R120 ;  /* 0x0000007850787221 */ /* 0x040fe20000010000 */
[----:B------:R-:W-:Y:S01]  /*20a0*/  FFMA.FTZ R121, R80, R184, R121 ;  /* 0x000000b850797223 */ /* 0x000fe20000010079 */
[----:B0-----:R-:W-:-:S06]  /*20b0*/  IMAD.WIDE.U32 R88, R172, 0x10, R88 ;  /* 0x00000010ac587825 */ /* 0x001fcc00078e0058 */
[----:B------:R-:W3:Y:S01]  /*20c0*/  LDG.E.128 R88, desc[UR6][R88.64] ;  /* 0x0000000658587981 */ /* 0x000ee2000c1e1d00 */
[----:B------:R-:W-:Y:S01]  /*20d0*/  @!P0 FMUL.FTZ R209, R175, R82 ;  /* 0x00000052afd18220 */ /* 0x000fe20000410000 */
[----:B-1----:R-:W-:-:S06]  /*20e0*/  IMAD.WIDE.U32 R80, R173, 0x10, R76 ;  /* 0x00000010ad507825 */ /* 0x002fcc00078e004c */
[----:B------:R-:W4:Y:S01]  /*20f0*/  LDG.E.128 R80, desc[UR6][R80.64] ;  /* 0x0000000650507981 */ /* 0x000f22000c1e1d00 */
[----:B------:R-:W-:Y:S02]  /*2100*/  HADD2.F32 R78, -RZ, R78.H1_H1 ;  /* 0x3000004eff4e7230 */ /* 0x000fe40000004100 */
[----:B------:R-:W-:-:S04]  /*2110*/  IMAD.WIDE.U32 R76, R174, 0x10, R76 ;  /* 0x00000010ae4c7825 */ /* 0x000fc800078e004c */
[----:B------:R-:W-:Y:S01]  /*2120*/  FMUL.FTZ R229, R229, R78 ;  /* 0x0000004ee5e57220 */ /* 0x000fe20000410000 */
[C---:B------:R-:W-:Y:S01]  /*2130*/  FADD.FTZ R116, R78.reuse, R116 ;  /* 0x000000744e747221 */ /* 0x040fe20000010000 */
[----:B------:R-:W-:Y:S01]  /*2140*/  FFMA.FTZ R117, R78, R180, R117 ;  /* 0x000000b44e757223 */ /* 0x000fe20000010075 */
[----:B------:R-:W-:-:S05]  /*2150*/  HADD2.F32 R78, -RZ, R79.H1_H1 ;  /* 0x3000004fff4e7230 */ /* 0x000fca0000004100 */
[----:B------:R-:W-:Y:S01]  /*2160*/  FMUL.FTZ R225, R225, R78 ;  /* 0x0000004ee1e17220 */ /* 0x000fe20000410000 */
[C---:B------:R-:W-:Y:S01]  /*2170*/  FADD.FTZ R112, R78.reuse, R112 ;  /* 0x000000704e707221 */ /* 0x040fe20000010000 */
[----:B------:R-:W-:Y:S02]  /*2180*/  FFMA.FTZ R113, R78, R176, R113 ;  /* 0x000000b04e717223 */ /* 0x000fe40000010071 */
[----:B------:R-:W4:Y:S01]  /*2190*/  LDG.E.128 R76, desc[UR6][R76.64] ;  /* 0x000000064c4c7981 */ /* 0x000f22000c1e1d00 */
[----:B------:R-:W-:Y:S01]  /*21a0*/  @!P0 FMUL.FTZ R224, R175, R252 ;  /* 0x000000fcafe08220 */ /* 0x000fe20000410000 */
[--C-:B--2---:R-:W-:Y:S02]  /*21b0*/  HADD2.F32 R252, -RZ, R84.reuse.H0_H0 ;  /* 0x20000054fffc7230 */ /* 0x104fe40000004100 */
[----:B------:R-:W-:-:S05]  /*21c0*/  HADD2.F32 R84, -RZ, R84.H1_H1 ;  /* 0x30000054ff547230 */ /* 0x000fca0000004100 */
[----:B------:R-:W-:Y:S01]  /*21d0*/  FMUL.FTZ R199, R199, R84 ;  /* 0x00000054c7c77220 */ /* 0x000fe20000410000 */
[C---:B------:R-:W-:Y:S01]  /*21e0*/  FADD.FTZ R108, R84.reuse, R108 ;  /* 0x0000006c546c7221 */ /* 0x040fe20000010000 */
[----:B------:R-:W-:Y:S01]  /*21f0*/  FFMA.FTZ R109, R84, R198, R109 ;  /* 0x000000c6546d7223 */ /* 0x000fe2000001006d */
[----:B------:R-:W-:-:S05]  /*2200*/  HADD2.F32 R84, -RZ, R85.H0_H0 ;  /* 0x20000055ff547230 */ /* 0x000fca0000004100 */
[----:B------:R-:W-:Y:S01]  /*2210*/  FMUL.FTZ R201, R201, R84 ;  /* 0x00000054c9c97220 */ /* 0x000fe20000410000 */
[C---:B------:R-:W-:Y:S01]  /*2220*/  FADD.FTZ R106, R84.reuse, R106 ;  /* 0x0000006a546a7221 */ /* 0x040fe20000010000 */
[----:B------:R-:W-:Y:S01]  /*2230*/  FFMA.FTZ R107, R84, R196, R107 ;  /* 0x000000c4546b7223 */ /* 0x000fe2000001006b */
[----:B------:R-:W-:-:S05]  /*2240*/  HADD2.F32 R84, -RZ, R85.H1_H1 ;  /* 0x30000055ff547230 */ /* 0x000fca0000004100 */
[----:B------:R-:W-:Y:S01]  /*2250*/  FMUL.FTZ R203, R203, R84 ;  /* 0x00000054cbcb7220 */ /* 0x000fe20000410000 */
[C---:B------:R-:W-:Y:S01]  /*2260*/  FADD.FTZ R104, R84.reuse, R104 ;  /* 0x0000006854687221 */ /* 0x040fe20000010000 */
[----:B------:R-:W-:Y:S01]  /*2270*/  FFMA.FTZ R105, R84, R194, R105 ;  /* 0x000000c254697223 */ /* 0x000fe20000010069 */
[--C-:B------:R-:W-:Y:S02]  /*2280*/  HADD2.F32 R84, -RZ, R86.reuse.H0_H0 ;  /* 0x20000056ff547230 */ /* 0x100fe40000004100 */
[----:B------:R-:W-:-:S03]  /*2290*/  HADD2.F32 R86, -RZ, R86.H1_H1 ;  /* 0x30000056ff567230 */ /* 0x000fc60000004100 */
[----:B------:R-:W-:Y:S01]  /*22a0*/  FMUL.FTZ R205, R205, R84 ;  /* 0x00000054cdcd7220 */ /* 0x000fe20000410000 */
[C---:B------:R-:W-:Y:S01]  /*22b0*/  FADD.FTZ R102, R84.reuse, R102 ;  /* 0x0000006654667221 */ /* 0x040fe20000010000 */
[----:B------:R-:W-:Y:S01]  /*22c0*/  FFMA.FTZ R103, R84, R192, R103 ;  /* 0x000000c054677223 */ /* 0x000fe20000010067 */
        /* <DEDUP_REMOVED lines=11> */
[--C-:B---3--:R-:W-:Y:S02]  /*2380*/  HADD2.F32 R85, -RZ, R88.reuse.H0_H0 ;  /* 0x20000058ff557230 */ /* 0x108fe40000004100 */
[----:B------:R-:W-:Y:S02]  /*2390*/  HADD2.F32 R88, -RZ, R88.H1_H1 ;  /* 0x30000058ff587230 */ /* 0x000fe40000004100 */
[----:B------:R-:W-:-:S02]  /*23a0*/  HADD2.F32 R86, -RZ, R89.H1_H1 ;  /* 0x30000059ff567230 */ /* 0x000fc40000004100 */
[----:B------:R-:W-:Y:S01]  /*23b0*/  FMUL.FTZ R84, R221, R85 ;  /* 0x00000055dd547220 */ /* 0x000fe20000410000 */
[C---:B------:R-:W-:Y:S01]  /*23c0*/  FADD.FTZ R30, R85.reuse, R30 ;  /* 0x0000001e551e7221 */ /* 0x040fe20000010000 */
[----:B------:R-:W-:Y:S01]  /*23d0*/  FFMA.FTZ R54, R85, R181, R54 ;  /* 0x000000b555367223 */ /* 0x000fe20000010036 */
[----:B------:R-:W-:Y:S01]  /*23e0*/  FMUL.FTZ R223, R223, R88 ;  /* 0x00000058dfdf7220 */ /* 0x000fe20000410000 */
[C---:B------:R-:W-:Y:S01]  /*23f0*/  FADD.FTZ R31, R88.reuse, R31 ;  /* 0x0000001f581f7221 */ /* 0x040fe20000010000 */
[----:B------:R-:W-:Y:S01]  /*2400*/  FFMA.FTZ R55, R88, R206, R55 ;  /* 0x000000ce58377223 */ /* 0x000fe20000010037 */
[----:B------:R-:W-:Y:S02]  /*2410*/  HADD2.F32 R85, -RZ, R89.H0_H0 ;  /* 0x20000059ff557230 */ /* 0x000fe40000004100 */
[--C-:B------:R-:W-:Y:S02]  /*2420*/  HADD2.F32 R89, -RZ, R91.reuse.H0_H0 ;  /* 0x2000005bff597230 */ /* 0x100fe40000004100 */
[----:B------:R-:W-:-:S02]  /*2430*/  HADD2.F32 R88, -RZ, R91.H1_H1 ;  /* 0x3000005bff587230 */ /* 0x000fc40000004100 */
[--C-:B----4-:R-:W-:Y:S02]  /*2440*/  HADD2.F32 R91, -RZ, R80.reuse.H0_H0 ;  /* 0x20000050ff5b7230 */ /* 0x110fe40000004100 */
[----:B------:R-:W-:Y:S02]  /*2450*/  HADD2.F32 R80, -RZ, R80.H1_H1 ;  /* 0x30000050ff507230 */ /* 0x000fe40000004100 */
[--C-:B------:R-:W-:Y:S02]  /*2460*/  HADD2.F32 R87, -RZ, R90.reuse.H0_H0 ;  /* 0x2000005aff577230 */ /* 0x100fe40000004100 */
[----:B------:R-:W-:Y:S01]  /*2470*/  FMUL.FTZ R234, R234, R91 ;  /* 0x0000005beaea7220 */ /* 0x000fe20000410000 */
[C---:B------:R-:W-:Y:S01]  /*2480*/  FADD.FTZ R22, R91.reuse, R22 ;  /* 0x000000165b167221 */ /* 0x040fe20000010000 */
[----:B------:R-:W-:Y:S01]  /*2490*/  FFMA.FTZ R46, R91, R187, R46 ;  /* 0x000000bb5b2e7223 */ /* 0x000fe2000001002e */
[----:B------:R-:W-:Y:S01]  /*24a0*/  FMUL.FTZ R235, R235, R80 ;  /* 0x00000050ebeb7220 */ /* 0x000fe20000410000 */
[C---:B------:R-:W-:Y:S01]  /*24b0*/  FADD.FTZ R23, R80.reuse, R23 ;  /* 0x0000001750177221 */ /* 0x040fe20000010000 */
[----:B------:R-:W-:Y:S01]  /*24c0*/  FFMA.FTZ R47, R80, R92, R47 ;  /* 0x0000005c502f7223 */ /* 0x000fe2000001002f */
[----:B------:R-:W-:-:S02]  /*24d0*/  HADD2.F32 R90, -RZ, R90.H1_H1 ;  /* 0x3000005aff5a7230 */ /* 0x000fc40000004100 */
[--C-:B------:R-:W-:Y:S02]  /*24e0*/  HADD2.F32 R91, -RZ, R81.reuse.H0_H0 ;  /* 0x20000051ff5b7230 */ /* 0x100fe40000004100 */
[----:B------:R-:W-:Y:S02]  /*24f0*/  HADD2.F32 R80, -RZ, R81.H1_H1 ;  /* 0x30000051ff507230 */ /* 0x000fe40000004100 */
[----:B------:R-:W-:Y:S01]  /*2500*/  FMUL.FTZ R226, R226, R85 ;  /* 0x00000055e2e27220 */ /* 0x000fe20000410000 */
        /* <DEDUP_REMOVED lines=15> */
[----:B------:R-:W-:-:S05]  /*2600*/  HADD2.F32 R81, -RZ, R83.H0_H0 ;  /* 0x20000053ff517230 */ /* 0x000fca0000004100 */
[----:B------:R-:W-:Y:S01]  /*2610*/  FMUL.FTZ R240, R240, R81 ;  /* 0x00000051f0f07220 */ /* 0x000fe20000410000 */
[C---:B------:R-:W-:Y:S01]  /*2620*/  FADD.FTZ R16, R81.reuse, R16 ;  /* 0x0000001051107221 */ /* 0x040fe20000010000 */
[----:B------:R-:W-:Y:S01]  /*2630*/  FFMA.FTZ R40, R81, R191, R40 ;  /* 0x000000bf51287223 */ /* 0x000fe20000010028 */
[--C-:B------:R-:W-:Y:S02]  /*2640*/  HADD2.F32 R81, -RZ, R76.reuse.H0_H0 ;  /* 0x2000004cff517230 */ /* 0x100fe40000004100 */
[----:B------:R-:W-:-:S05]  /*2650*/  HADD2.F32 R76, -RZ, R76.H1_H1 ;  /* 0x3000004cff4c7230 */ /* 0x000fca0000004100 */
[----:B------:R-:W-:Y:S01]  /*2660*/  FMUL.FTZ R233, R244, R76 ;  /* 0x0000004cf4e97220 */ /* 0x000fe20000410000 */
[C---:B------:R-:W-:Y:S01]  /*2670*/  FADD.FTZ R15, R76.reuse, R15 ;  /* 0x0000000f4c0f7221 */ /* 0x040fe20000010000 */
[----:B------:R-:W-:Y:S01]  /*2680*/  FFMA.FTZ R39, R76, R218, R39 ;  /* 0x000000da4c277223 */ /* 0x000fe20000010027 */
[----:B------:R-:W-:Y:S02]  /*2690*/  HADD2.F32 R76, -RZ, R77.H1_H1 ;  /* 0x3000004dff4c7230 */ /* 0x000fe40000004100 */
[----:B------:R-:W-:Y:S01]  /*26a0*/  FMUL.FTZ R242, R242, R81 ;  /* 0x00000051f2f27220 */ /* 0x000fe20000410000 */
[C---:B------:R-:W-:Y:S01]  /*26b0*/  FADD.FTZ R14, R81.reuse, R14 ;  /* 0x0000000e510e7221 */ /* 0x040fe20000010000 */
[----:B------:R-:W-:Y:S01]  /*26c0*/  FFMA.FTZ R38, R81, R95, R38 ;  /* 0x0000005f51267223 */ /* 0x000fe20000010026 */
[----:B------:R-:W-:Y:S01]  /*26d0*/  FMUL.FTZ R245, R245, R76 ;  /* 0x0000004cf5f57220 */ /* 0x000fe20000410000 */
[C---:B------:R-:W-:Y:S01]  /*26e0*/  FADD.FTZ R13, R76.reuse, R13 ;  /* 0x0000000d4c0d7221 */ /* 0x040fe20000010000 */
[----:B------:R-:W-:Y:S01]  /*26f0*/  FFMA.FTZ R37, R76, R220, R37 ;  /* 0x000000dc4c257223 */ /* 0x000fe20000010025 */
[----:B------:R-:W-:-:S02]  /*2700*/  HADD2.F32 R76, -RZ, R79.H1_H1 ;  /* 0x3000004fff4c7230 */ /* 0x000fc40000004100 */
[----:B------:R-:W-:Y:S01]  /*2710*/  FMUL.FTZ R232, R232, R89 ;  /* 0x00000059e8e87220 */ /* 0x000fe20000410000 */
[C---:B------:R-:W-:Y:S01]  /*2720*/  FADD.FTZ R24, R89.reuse, R24 ;  /* 0x0000001859187221 */ /* 0x040fe20000010000 */
[----:B------:R-:W-:Y:S01]  /*2730*/  FFMA.FTZ R48, R89, R185, R48 ;  /* 0x000000b959307223 */ /* 0x000fe20000010030 */
[----:B------:R-:W-:Y:S02]  /*2740*/  HADD2.F32 R81, -RZ, R77.H0_H0 ;  /* 0x2000004dff517230 */ /* 0x000fe40000004100 */
[----:B------:R-:W-:Y:S01]  /*2750*/  FMUL.FTZ R89, R236, R88 ;  /* 0x00000058ec597220 */ /* 0x000fe20000410000 */
[C---:B------:R-:W-:Y:S01]  /*2760*/  FADD.FTZ R25, R88.reuse, R25 ;  /* 0x0000001958197221 */ /* 0x040fe20000010000 */
[----:B------:R-:W-:Y:S01]  /*2770*/  FFMA.FTZ R49, R88, R212, R49 ;  /* 0x000000d458317223 */ /* 0x000fe20000010031 */
[--C-:B------:R-:W-:Y:S02]  /*2780*/  HADD2.F32 R77, -RZ, R78.reuse.H0_H0 ;  /* 0x2000004eff4d7230 */ /* 0x100fe40000004100 */
[----:B------:R-:W-:Y:S01]  /*2790*/  FMUL.FTZ R88, R239, R91 ;  /* 0x0000005bef587220 */ /* 0x000fe20000410000 */
[----:B------:R-:W-:-:S02]  /*27a0*/  HADD2.F32 R78, -RZ, R78.H1_H1 ;  /* 0x3000004eff4e7230 */ /* 0x000fc40000004100 */
        /* <DEDUP_REMOVED lines=32> */
[----:B------:R-:W-:Y:S01]  /*29b0*/  FFMA.FTZ R76, R205, R192, R76 ;  /* 0x000000c0cd4c7223 */ /* 0x000fe2000001004c */
[----:B------:R-:W-:Y:S01]  /*29c0*/  FMUL.FTZ R228, R249, R77 ;  /* 0x0000004df9e47220 */ /* 0x000fe20000410000 */
[----:B------:R-:W-:Y:S01]  /*29d0*/  FADD.FTZ R78, R78, R207 ;  /* 0x000000cf4e4e7221 */ /* 0x000fe20000010000 */
[----:B------:R-:W-:Y:S01]  /*29e0*/  FADD.FTZ R10, R77, R10 ;  /* 0x0000000a4d0a7221 */ /* 0x000fe20000010000 */
[----:B------:R-:W-:Y:S01]  /*29f0*/  FFMA.FTZ R76, R207, R190, R76 ;  /* 0x000000becf4c7223 */ /* 0x000fe2000001004c */
[----:B------:R-:W-:Y:S01]  /*2a00*/  FFMA.FTZ R34, R77, R193, R34 ;  /* 0x000000c14d227223 */ /* 0x000fe20000010022 */
[----:B------:R-:W-:Y:S02]  /*2a10*/  HADD2.F32 R77, -RZ, R79.H0_H0 ;  /* 0x2000004fff4d7230 */ /* 0x000fe40000004100 */
        /* <DEDUP_REMOVED lines=32> */
[----:B------:R-:W-:Y:S02]  /*2c20*/  HADD2.F32 R82, -RZ, R82.H1_H1 ;  /* 0x30000052ff527230 */ /* 0x000fe40000004100 */
[----:B------:R-:W-:Y:S01]  /*2c30*/  FADD.FTZ R77, R76, R91 ;  /* 0x0000005b4c4d7221 */ /* 0x000fe20000010000 */
[----:B------:R-:W-:-:S02]  /*2c40*/  FFMA.FTZ R79, R91, R214, R78 ;  /* 0x000000d65b4f7223 */ /* 0x000fc4000001004e */
[----:B------:R-:W-:Y:S01]  /*2c50*/  FMUL.FTZ R241, R241, R82 ;  /* 0x00000052f1f17220 */ /* 0x000fe20000410000 */
[----:B------:R-:W-:Y:S01]  /*2c60*/  FADD.FTZ R76, R77, R90 ;  /* 0x0000005a4d4c7221 */ /* 0x000fe20000010000 */
[----:B------:R-:W-:Y:S01]  /*2c70*/  FFMA.FTZ R78, R90, R93, R79 ;  /* 0x0000005d5a4e7223 */ /* 0x000fe2000001004f */
[C---:B------:R-:W-:Y:S01]  /*2c80*/  FADD.FTZ R21, R80.reuse, R21 ;  /* 0x0000001550157221 */ /* 0x040fe20000010000 */
[----:B------:R-:W-:Y:S01]  /*2c90*/  FFMA.FTZ R45, R80, R214, R45 ;  /* 0x000000d6502d7223 */ /* 0x000fe2000001002d */
[----:B------:R-:W-:Y:S02]  /*2ca0*/  HADD2.F32 R80, -RZ, R83.H1_H1 ;  /* 0x30000053ff507230 */ /* 0x000fe40000004100 */
[----:B------:R-:W-:Y:S01]  /*2cb0*/  FADD.FTZ R77, R76, R241 ;  /* 0x000000f14c4d7221 */ /* 0x000fe20000010000 */
[----:B------:R-:W-:Y:S02]  /*2cc0*/  FFMA.FTZ R79, R241, R94, R78 ;  /* 0x0000005ef14f7223 */ /* 0x000fe4000001004e */
        /* <DEDUP_REMOVED lines=17> */
[----:B------:R-:W-:Y:S01]  /*2de0*/  FFMA.FTZ R36, R81, R195, R36 ;  /* 0x000000c351247223 */ /* 0x000fe20000010024 */
        /* <DEDUP_REMOVED lines=36> */
.L_x_1235:
        /* <DEDUP_REMOVED lines=30> */
.L_x_1221:
[----:B------:R-:W-:Y:S05]  /*3210*/  BSYNC B0 ;  /* 0x0000000000007941 */ /* 0x000fea0003800000 */
.L_x_1220:
        /* <DEDUP_REMOVED lines=9> */
[----:B0-----:R-:W-:Y:S02]  /*32b0*/  @!P0 LEA R76, P3, R80, R76, 0x3 ;  /* 0x0000004c504c8211 */ /* 0x001fe400078618ff */
        /* <DEDUP_REMOVED lines=22> */
.L_x_1223:
[----:B------:R-:W2:Y:S04]  /*3420*/  LDG.E.STRONG.GPU R80, desc[UR6][R76.64] ;  /* 0x000000064c507981 */ /* 0x000ea8000c1ef900 */
[----:B--2---:R-:W-:Y:S01]  /*3430*/  CCTL.IVALL ;  /* 0x00000000ff00798f */ /* 0x004fe20002000000 */
[----:B------:R-:W-:Y:S05]  /*3440*/  YIELD ;  /* 0x0000000000007946 */ /* 0x000fea0003800000 */
[----:B------:R-:W-:-:S13]  /*3450*/  ISETP.NE.AND P0, PT, R80, R83, PT ;  /* 0x000000535000720c */ /* 0x000fda0003f05270 */
[----:B------:R-:W-:Y:S05]  /*3460*/  @P0 BRA `(.L_x_1223) ;  /* 0xfffffffc00ec0947 */ /* 0x000fea000383ffff */
.L_x_1222:
        /* <DEDUP_REMOVED lines=168> */
[----:B------:R-:W-:-:S02]  /*3ef0*/  F2FP.F16.F32.PACK_AB R85, R181, R226 ;  /* 0x000000e2b555723e */ /* 0x000fc400000000ff */
[----:B------:R-:W-:Y:S01]  /*3f00*/  F2FP.F16.F32.PACK_AB R84, R95, R84 ;  /* 0x000000545f54723e */ /* 0x000fe200000000ff */
[----:B------:R-:W-:Y:S01]  /*3f10*/  IMAD.WIDE.U32 R174, R174, 0x10, R76 ;  /* 0x00000010aeae7825 */ /* 0x000fe200078e004c */
[----:B------:R-:W-:Y:S02]  /*3f20*/  F2FP.F16.F32.PACK_AB R77, R83, R186 ;  /* 0x000000ba534d723e */ /* 0x000fe400000000ff */
[----:B------:R-:W-:Y:S02]  /*3f30*/  F2FP.F16.F32.PACK_AB R76, R81, R0 ;  /* 0x00000000514c723e */ /* 0x000fe400000000ff */
[----:B------:R-:W-:Y:S02]  /*3f40*/  F2FP.F16.F32.PACK_AB R83, R93, R202 ;  /* 0x000000ca5d53723e */ /* 0x000fe400000000ff */
[----:B------:R-:W-:Y:S01]  /*3f50*/  F2FP.F16.F32.PACK_AB R81, R89, R196 ;  /* 0x000000c45951723e */ /* 0x000fe200000000ff */
[----:B------:R0:W-:Y:S01]  /*3f60*/  STG.E.128 desc[UR6][R176.64], R76 ;  /* 0x0000004cb0007986 */ /* 0x0001e2000c101d06 */
[----:B------:R-:W-:-:S02]  /*3f70*/  F2FP.F16.F32.PACK_AB R91, R193, R240 ;  /* 0x000000f0c15b723e */ /* 0x000fc400000000ff */
[----:B------:R-:W-:Y:S01]  /*3f80*/  F2FP.F16.F32.PACK_AB R90, R191, R90 ;  /* 0x0000005abf5a723e */ /* 0x000fe200000000ff */
[----:B------:R0:W-:Y:S01]  /*3f90*/  STG.E.128 desc[UR6][R170.64], R80 ;  /* 0x00000050aa007986 */ /* 0x0001e2000c101d06 */
[----:B------:R-:W-:Y:S02]  /*3fa0*/  F2FP.F16.F32.PACK_AB R89, R189, R224 ;  /* 0x000000e0bd59723e */ /* 0x000fe400000000ff */
[----:B------:R-:W-:Y:S01]  /*3fb0*/  F2FP.F16.F32.PACK_AB R88, R187, R88 ;  /* 0x00000058bb58723e */ /* 0x000fe200000000ff */
[----:B------:R0:W-:Y:S01]  /*3fc0*/  STG.E.128 desc[UR6][R178.64], R84 ;  /* 0x00000054b2007986 */ /* 0x0001e2000c101d06 */
[----:B------:R-:W-:Y:S02]  /*3fd0*/  F2FP.F16.F32.PACK_AB R95, R201, R230 ;  /* 0x000000e6c95f723e */ /* 0x000fe400000000ff */
[----:B------:R-:W-:Y:S01]  /*3fe0*/  F2FP.F16.F32.PACK_AB R94, R199, R94 ;  /* 0x0000005ec75e723e */ /* 0x000fe200000000ff */
[----:B------:R0:W-:Y:S01]  /*3ff0*/  STG.E.128 desc[UR6][R172.64], R88 ;  /* 0x00000058ac007986 */ /* 0x0001e2000c101d06 */
[----:B------:R-:W-:-:S02]  /*4000*/  F2FP.F16.F32.PACK_AB R93, R197, R246 ;  /* 0x000000f6c55d723e */ /* 0x000fc400000000ff */
        /* <DEDUP_REMOVED lines=84> */
.L_x_1218:
        /* <DEDUP_REMOVED lines=38> */
.L_x_1219:
[----:B------:R-:W-:Y:S01]  /*47b0*/  HFMA2.MMA R248, -RZ, RZ, 0, 9.5367431640625e-07 ;  /* 0x00000010fff87435 */ /* 0x000fe200000001ff */
[----:B------:R-:W-:Y:S02]  /*47c0*/  MOV R247, R76 ;  /* 0x0000004c00f77202 */ /* 0x000fe40000000f00 */
[----:B------:R-:W-:Y:S02]  /*47d0*/  MOV R249, 0x1f ;  /* 0x0000001f00f97802 */ /* 0x000fe40000000f00 */
[----:B------:R-:W-:-:S07]  /*47e0*/  MOV R238, 0xffffffff ;  /* 0xffffffff00ee7802 */ /* 0x000fce0000000f00 */
[----:B------:R-:W-:Y:S05]  /*47f0*/  WARPSYNC.COLLECTIVE R238, `(.L_x_1225) ;  /* 0x00000000ee087348 */ /* 0x000fea0003c00000 */
[----:B------:R0:W1:Y:S02]  /*4800*/  SHFL.DOWN P2, R244, R247, R248, R249 ;  /* 0x080000f8f7f47389 */ /* 0x00006400000400f9 */
[----:B01----:R-:W-:Y:S01]  /*4810*/  ENDCOLLECTIVE ;  /* 0x000000000000791b */ /* 0x003fe20003800000 */
.L_x_1225:
[----:B------:R-:W-:Y:S02]  /*4820*/  MOV R247, R77 ;  /* 0x0000004d00f77202 */ /* 0x000fe40000000f00 */
[----:B------:R-:W-:-:S07]  /*4830*/  MOV R81, R244 ;  /* 0x000000f400517202 */ /* 0x000fce0000000f00 */
[----:B------:R-:W-:Y:S05]  /*4840*/  WARPSYNC.COLLECTIVE R238, `(.L_x_1226) ;  /* 0x00000000ee087348 */ /* 0x000fea0003c00000 */
[----:B------:R0:W1:Y:S02]  /*4850*/  SHFL.DOWN P2, R244, R247, R248, R249 ;  /* 0x080000f8f7f47389 */ /* 0x00006400000400f9 */
[----:B01----:R-:W-:Y:S01]  /*4860*/  ENDCOLLECTIVE ;  /* 0x000000000000791b */ /* 0x003fe20003800000 */
.L_x_1226:
[----:B------:R-:W-:Y:S01]  /*4870*/  FADD.FTZ R81, R76, R81 ;  /* 0x000000514c517221 */ /* 0x000fe20000010000 */
[----:B------:R-:W-:-:S04]  /*4880*/  HFMA2.MMA R248, -RZ, RZ, 0, 4.76837158203125e-07 ;  /* 0x00000008fff87435 */ /* 0x000fc800000001ff */
[----:B------:R-:W-:Y:S02]  /*4890*/  MOV R247, R81 ;  /* 0x0000005100f77202 */ /* 0x000fe40000000f00 */
[----:B------:R-:W-:-:S07]  /*48a0*/  MOV R80, R244 ;  /* 0x000000f400507202 */ /* 0x000fce0000000f00 */
[----:B------:R-:W-:Y:S05]  /*48b0*/  WARPSYNC.COLLECTIVE R238, `(.L_x_1227) ;  /* 0x00000000ee087348 */ /* 0x000fea0003c00000 */
[----:B------:R0:W1:Y:S02]  /*48c0*/  SHFL.DOWN P2, R244, R247, R248, R249 ;  /* 0x080000f8f7f47389 */ /* 0x00006400000400f9 */
[----:B01----:R-:W-:Y:S01]  /*48d0*/  ENDCOLLECTIVE ;  /* 0x000000000000791b */ /* 0x003fe20003800000 */
.L_x_1227:
[----:B------:R-:W-:-:S05]  /*48e0*/  FADD.FTZ R80, R77, R80 ;  /* 0x000000504d507221 */ /* 0x000fca0000010000 */
[----:B------:R-:W-:Y:S02]  /*48f0*/  MOV R247, R80 ;  /* 0x0000005000f77202 */ /* 0x000fe40000000f00 */
[----:B------:R-:W-:-:S07]  /*4900*/  MOV R82, R244 ;  /* 0x000000f400527202 */ /* 0x000fce0000000f00 */
[----:B------:R-:W-:Y:S05]  /*4910*/  WARPSYNC.COLLECTIVE R238, `(.L_x_1228) ;  /* 0x00000000ee087348 */ /* 0x000fea0003c00000 */
[----:B------:R0:W1:Y:S02]  /*4920*/  SHFL.DOWN P2, R244, R247, R248, R249 ;  /* 0x080000f8f7f47389 */ /* 0x00006400000400f9 */
[----:B01----:R-:W-:Y:S01]  /*4930*/  ENDCOLLECTIVE ;  /* 0x000000000000791b */ /* 0x003fe20003800000 */
.L_x_1228:
[----:B------:R-:W-:Y:S01]  /*4940*/  FADD.FTZ R82, R81, R82 ;  /* 0x0000005251527221 */ /* 0x000fe20000010000 */
[----:B------:R-:W-:-:S04]  /*4950*/  HFMA2.MMA R248, -RZ, RZ, 0, 2.384185791015625e-07 ;  /* 0x00000004fff87435 */ /* 0x000fc800000001ff */
[----:B------:R-:W-:Y:S02]  /*4960*/  MOV R247, R82 ;  /* 0x0000005200f77202 */ /* 0x000fe40000000f00 */
[----:B------:R-:W-:-:S07]  /*4970*/  MOV R83, R244 ;  /* 0x000000f400537202 */ /* 0x000fce0000000f00 */
[----:B------:R-:W-:Y:S05]  /*4980*/  WARPSYNC.COLLECTIVE R238, `(.L_x_1229) ;  /* 0x00000000ee087348 */ /* 0x000fea0003c00000 */
[----:B------:R0:W1:Y:S02]  /*4990*/  SHFL.DOWN P2, R244, R247, R248, R249 ;  /* 0x080000f8f7f47389 */ /* 0x00006400000400f9 */
[----:B01----:R-:W-:Y:S01]  /*49a0*/  ENDCOLLECTIVE ;  /* 0x000000000000791b */ /* 0x003fe20003800000 */
.L_x_1229:
[----:B------:R-:W-:-:S05]  /*49b0*/  FADD.FTZ R83, R80, R83 ;  /* 0x0000005350537221 */ /* 0x000fca0000010000 */
[----:B------:R-:W-:Y:S02]  /*49c0*/  MOV R247, R83 ;  /* 0x0000005300f77202 */ /* 0x000fe40000000f00 */
[----:B------:R-:W-:-:S07]  /*49d0*/  MOV R221, R244 ;  /* 0x000000f400dd7202 */ /* 0x000fce0000000f00 */
[----:B------:R-:W-:Y:S05]  /*49e0*/  WARPSYNC.COLLECTIVE R238, `(.L_x_1230) ;  /* 0x00000000ee087348 */ /* 0x000fea0003c00000 */
[----:B------:R0:W1:Y:S02]  /*49f0*/  SHFL.DOWN P2, R244, R247, R248, R249 ;  /* 0x080000f8f7f47389 */ /* 0x00006400000400f9 */
[----:B01----:R-:W-:Y:S01]  /*4a00*/  ENDCOLLECTIVE ;  /* 0x000000000000791b */ /* 0x003fe20003800000 */
.L_x_1230:
[----:B------:R-:W-:Y:S01]  /*4a10*/  FADD.FTZ R221, R82, R221 ;  /* 0x000000dd52dd7221 */ /* 0x000fe20000010000 */
[----:B------:R-:W-:-:S04]  /*4a20*/  HFMA2.MMA R248, -RZ, RZ, 0, 1.1920928955078125e-07 ;  /* 0x00000002fff87435 */ /* 0x000fc800000001ff */
[----:B------:R-:W-:Y:S02]  /*4a30*/  MOV R247, R221 ;  /* 0x000000dd00f77202 */ /* 0x000fe40000000f00 */
[----:B------:R-:W-:-:S07]  /*4a40*/  MOV R236, R244 ;  /* 0x000000f400ec7202 */ /* 0x000fce0000000f00 */
[----:B------:R-:W-:Y:S05]  /*4a50*/  WARPSYNC.COLLECTIVE R238, `(.L_x_1231) ;  /* 0x00000000ee087348 */ /* 0x000fea0003c00000 */
[----:B------:R0:W1:Y:S02]  /*4a60*/  SHFL.DOWN P2, R244, R247, R248, R249 ;  /* 0x080000f8f7f47389 */ /* 0x00006400000400f9 */
[----:B01----:R-:W-:Y:S01]  /*4a70*/  ENDCOLLECTIVE ;  /* 0x000000000000791b */ /* 0x003fe20003800000 */
.L_x_1231:
[----:B------:R-:W-:-:S05]  /*4a80*/  FADD.FTZ R236, R83, R236 ;  /* 0x000000ec53ec7221 */ /* 0x000fca0000010000 */
[----:B------:R-:W-:Y:S02]  /*4a90*/  MOV R247, R236 ;  /* 0x000000ec00f77202 */ /* 0x000fe40000000f00 */
[----:B------:R-:W-:-:S07]  /*4aa0*/  MOV R76, R244 ;  /* 0x000000f4004c7202 */ /* 0x000fce0000000f00 */
[----:B------:R-:W-:Y:S05]  /*4ab0*/  WARPSYNC.COLLECTIVE R238, `(.L_x_1232) ;  /* 0x00000000ee087348 */ /* 0x000fea0003c00000 */
[----:B------:R0:W1:Y:S02]  /*4ac0*/  SHFL.DOWN P2, R244, R247, R248, R249 ;  /* 0x080000f8f7f47389 */ /* 0x00006400000400f9 */
[----:B01----:R-:W-:Y:S01]  /*4ad0*/  ENDCOLLECTIVE ;  /* 0x000000000000791b */ /* 0x003fe20003800000 */
.L_x_1232:
[----:B------:R-:W-:Y:S01]  /*4ae0*/  FADD.FTZ R76, R221, R76 ;  /* 0x0000004cdd4c7221 */ /* 0x000fe20000010000 */
[----:B------:R-:W-:-:S04]  /*4af0*/  HFMA2.MMA R248, -RZ, RZ, 0, 5.9604644775390625e-08 ;  /* 0x00000001fff87435 */ /* 0x000fc800000001ff */
[----:B------:R-:W-:Y:S02]  /*4b00*/  MOV R247, R76 ;  /* 0x0000004c00f77202 */ /* 0x000fe40000000f00 */
[----:B------:R-:W-:-:S07]  /*4b10*/  MOV R77, R244 ;  /* 0x000000f4004d7202 */ /* 0x000fce0000000f00 */
[----:B------:R-:W-:Y:S05]  /*4b20*/  WARPSYNC.COLLECTIVE R238, `(.L_x_1233) ;  /* 0x00000000ee087348 */ /* 0x000fea0003c00000 */
[----:B------:R0:W1:Y:S02]  /*4b30*/  SHFL.DOWN P2, R244, R247, R248, R249 ;  /* 0x080000f8f7f47389 */ /* 0x00006400000400f9 */
[----:B01----:R-:W-:Y:S01]  /*4b40*/  ENDCOLLECTIVE ;  /* 0x000000000000791b */ /* 0x003fe20003800000 */
.L_x_1233:
[----:B------:R-:W-:-:S05]  /*4b50*/  FADD.FTZ R77, R236, R77 ;  /* 0x0000004dec4d7221 */ /* 0x000fca0000010000 */
[----:B------:R-:W-:Y:S02]  /*4b60*/  MOV R247, R77 ;  /* 0x0000004d00f77202 */ /* 0x000fe40000000f00 */
[----:B------:R-:W-:-:S07]  /*4b70*/  MOV R81, R244 ;  /* 0x000000f400517202 */ /* 0x000fce0000000f00 */
[----:B------:R-:W-:Y:S05]  /*4b80*/  WARPSYNC.COLLECTIVE R238, `(.L_x_1234) ;  /* 0x00000000ee087348 */ /* 0x000fea0003c00000 */
[----:B------:R0:W1:Y:S02]  /*4b90*/  SHFL.DOWN P2, R244, R247, R248, R249 ;  /* 0x080000f8f7f47389 */ /* 0x00006400000400f9 */
[----:B01----:R-:W-:Y:S01]  /*4ba0*/  ENDCOLLECTIVE ;  /* 0x000000000000791b */ /* 0x003fe20003800000 */
.L_x_1234:
[----:B------:R-:W-:Y:S01]  /*4bb0*/  MOV R80, R244 ;  /* 0x000000f400507202 */ /* 0x000fe20000000f00 */
[----:B------:R-:W-:Y:S06]  /*4bc0*/  BRA `(.L_x_1235) ;  /* 0xffffffe400187947 */ /* 0x000fec000383ffff */
.L_x_1236:
        /* <DEDUP_REMOVED lines=11> */
.L_x_5431:


//--------------------- .text._ZN10layer_norm22ln_bwd_finalize_kernelINS_22Kernel_traits_finalizeILj25600EffffjLj1024ELj4ENS_18Kernel_traits_baseILj25600EffffjLj1024EEEEEEEvNS_9BwdParamsE --------------------------
	.section	.text._ZN10layer_norm22ln_bwd_finalize_kernelINS_22Kernel_traits_finalizeILj25600EffffjLj1024ELj4ENS_18Kernel_traits_baseILj25600EffffjLj1024EEEEEEEvNS_9BwdParamsE,"ax",@progbits
	.align	128
        .global         _ZN10layer_norm22ln_bwd_finalize_kernelINS_22Kernel_traits_finalizeILj25600EffffjLj1024ELj4ENS_18Kernel_traits_baseILj25600EffffjLj1024EEEEEEEvNS_9BwdParamsE
        .type           _ZN10layer_norm22ln_bwd_finalize_kernelINS_22Kernel_traits_finalizeILj25600EffffjLj1024ELj4ENS_18Kernel_traits_baseILj25600EffffjLj1024EEEEEEEvNS_9BwdParamsE,@function
        .size           _ZN10layer_norm22ln_bwd_finalize_kernelINS_22Kernel_traits_finalizeILj25600EffffjLj1024ELj4ENS_18Kernel_traits_baseILj25600EffffjLj1024EEEEEEEvNS_9BwdParamsE,(.L_x_5432 - _ZN10layer_norm22ln_bwd_finalize_kernelINS_22Kernel_traits_finalizeILj25600EffffjLj1024ELj4ENS_18Kernel_traits_baseILj25600EffffjLj1024EEEEEEEvNS_9BwdParamsE)
        .other          _ZN10layer_norm22ln_bwd_finalize_kernelINS_22Kernel_traits_finalizeILj25600EffffjLj1024ELj4ENS_18Kernel_traits_baseILj25600EffffjLj1024EEEEEEEvNS_9BwdParamsE,@"STO_CUDA_ENTRY STV_DEFAULT"
_ZN10layer_norm22ln_bwd_finalize_kernelINS_22Kernel_traits_finalizeILj25600EffffjLj1024ELj4ENS_18Kernel_traits_baseILj25600EffffjLj1024EEEEEEEvNS_9BwdParamsE:
.text._ZN10layer_norm22ln_bwd_finalize_kernelINS_22Kernel_traits_finalizeILj25600EffffjLj1024ELj4ENS_18Kernel_traits_baseILj25600EffffjLj1024EEEEEEEvNS_9BwdParamsE:
        /* <DEDUP_REMOVED lines=25> */
.L_x_1246:
        /* <DEDUP_REMOVED lines=28> */
.L_x_1241:
        /* <DEDUP_REMOVED lines=33> */
.L_x_1240:
[----:B------:R-:W-:Y:S05]  /*0560*/  BSYNC B1 ;  /* 0x0000000000017941 */ /* 0x000fea0003800000 */
.L_x_1239:
        /* <DEDUP_REMOVED lines=23> */
.L_x_1243:
[----:B------:R-:W-:Y:S05]  /*06e0*/  BSYNC B1 ;  /* 0x0000000000017941 */ /* 0x000fea0003800000 */
.L_x_1242:
        /* <DEDUP_REMOVED lines=11> */
.L_x_1238:
[----:B------:R-:W-:Y:S05]  /*07a0*/  BSYNC B0 ;  /* 0x0000000000007941 */ /* 0x000fea0003800000 */
.L_x_1237:
        /* <DEDUP_REMOVED lines=29> */
.L_x_1257:
[----:B------:R-:W-:Y:S01]  /*0980*/  @!P1 SHF.R.U32.HI R12, RZ, 0x3, R0 ;  /* 0x00000003ff0c9819 */ /* 0x000fe20000011600 */
[----:B---3--:R-:W-:Y:S01]  /*0990*/  FADD.FTZ R14, R9, R14 ;  /* 0x0000000e090e7221 */ /* 0x008fe20000010000 */
[----:B--2---:R-:W-:Y:S02]  /*09a0*/  FADD.FTZ R11, R10, R11 ;  /* 0x0000000b0a0b7221 */ /* 0x004fe40000010000 */
[----:B------:R-:W-:-:S05]  /*09b0*/  @!P1 LOP3.LUT R12, R12, 0x1ffffffc, RZ, 0xc0, !PT ;  /* 0x1ffffffc0c0c9812 */ /* 0x000fca00078ec0ff */
[----:B------:R2:W-:Y:S04]  /*09c0*/  @!P1 STS [R12+UR4+0x2000], R14 ;  /* 0x0020000e0c009988 */ /* 0x0005e80008000804 */
[----:B------:R2:W-:Y:S02]  /*09d0*/  @!P1 STS [R12+UR4+0x2080], R11 ;  /* 0x0020800b0c009988 */ /* 0x0005e40008000804 */
.L_x_1244:
        /* <DEDUP_REMOVED lines=15> */
.L_x_1245:
[----:B------:R-:W-:Y:S01]  /*0ad0*/  HFMA2.MMA R19, -RZ, RZ, 0, 5.9604644775390625e-08 ;  /* 0x00000001ff137435 */ /* 0x000fe200000001ff */
[----:B---3--:R-:W-:Y:S01]  /*0ae0*/  IMAD.MOV.U32 R20, RZ, RZ, R10 ;  /* 0x000000ffff147224 */ /* 0x008fe200078e000a */
[----:B------:R-:W-:Y:S02]  /*0af0*/  MOV R22, 0x1f ;  /* 0x0000001f00167802 */ /* 0x000fe40000000f00 */
[----:B------:R-:W-:-:S07]  /*0b00*/  MOV R17, 0xffffffff ;  /* 0xffffffff00117802 */ /* 0x000fce0000000f00 */
[----:B012---:R-:W-:Y:S05]  /*0b10*/  WARPSYNC.COLLECTIVE R17, `(.L_x_1247) ;  /* 0x0000000011087348 */ /* 0x007fea0003c00000 */
[----:B------:R3:W4:Y:S02]  /*0b20*/  SHFL.BFLY P2, R18, R20, R19, R22 ;  /* 0x0c00001314127389 */ /* 0x0007240000040016 */
[----:B01234-:R-:W-:Y:S01]  /*0b30*/  ENDCOLLECTIVE ;  /* 0x000000000000791b */ /* 0x01ffe20003800000 */
.L_x_1247:
[----:B------:R-:W-:Y:S01]  /*0b40*/  HFMA2.MMA R19, -RZ, RZ, 0, 1.1920928955078125e-07 ;  /* 0x00000002ff137435 */ /* 0x000fe200000001ff */
[----:B------:R-:W-:-:S04]  /*0b50*/  IMAD.MOV.U32 R11, RZ, RZ, R18 ;  /* 0x000000ffff0b7224 */ /* 0x000fc800078e0012 */
[----:B------:R-:W-:-:S05]  /*0b60*/  FADD.FTZ R11, R10, R11 ;  /* 0x0000000b0a0b7221 */ /* 0x000fca0000010000 */
[----:B------:R-:W-:-:S07]  /*0b70*/  MOV R20, R11 ;  /* 0x0000000b00147202 */ /* 0x000fce0000000f00 */
[----:B------:R-:W-:Y:S05]  /*0b80*/  WARPSYNC.COLLECTIVE R17, `(.L_x_1248) ;  /* 0x0000000011087348 */ /* 0x000fea0003c00000 */
[----:B------:R0:W1:Y:S02]  /*0b90*/  SHFL.BFLY P2, R18, R20, R19, R22 ;  /* 0x0c00001314127389 */ /* 0x0000640000040016 */
[----:B01----:R-:W-:Y:S01]  /*0ba0*/  ENDCOLLECTIVE ;  /* 0x000000000000791b */ /* 0x003fe20003800000 */
.L_x_1248:
[----:B------:R-:W-:Y:S01]  /*0bb0*/  HFMA2.MMA R19, -RZ, RZ, 0, 2.384185791015625e-07 ;  /* 0x00000004ff137435 */ /* 0x000fe200000001ff */
[----:B------:R-:W-:-:S05]  /*0bc0*/  MOV R12, R18 ;  /* 0x00000012000c7202 */ /* 0x000fca0000000f00 */
[----:B------:R-:W-:-:S04]  /*0bd0*/  FADD.FTZ R12, R11, R12 ;  /* 0x0000000c0b0c7221 */ /* 0x000fc80000010000 */
[----:B------:R-:W-:-:S07]  /*0be0*/  IMAD.MOV.U32 R20, RZ, RZ, R12 ;  /* 0x000000ffff147224 */ /* 0x000fce00078e000c */
[----:B------:R-:W-:Y:S05]  /*0bf0*/  WARPSYNC.COLLECTIVE R17, `(.L_x_1249) ;  /* 0x0000000011087348 */ /* 0x000fea0003c00000 */
[----:B------:R0:W1:Y:S02]  /*0c00*/  SHFL.BFLY P2, R18, R20, R19, R22 ;  /* 0x0c00001314127389 */ /* 0x0000640000040016 */
[----:B01----:R-:W-:Y:S01]  /*0c10*/  ENDCOLLECTIVE ;  /* 0x000000000000791b */ /* 0x003fe20003800000 */
.L_x_1249:
[----:B------:R-:W-:Y:S01]  /*0c20*/  IMAD.MOV.U32 R19, RZ, RZ, 0x8 ;  /* 0x00000008ff137424 */ /* 0x000fe200078e00ff */
[----:B------:R-:W-:-:S05]  /*0c30*/  MOV R13, R18 ;  /* 0x00000012000d7202 */ /* 0x000fca0000000f00 */
[----:B------:R-:W-:-:S05]  /*0c40*/  FADD.FTZ R13, R12, R13 ;  /* 0x0000000d0c0d7221 */ /* 0x000fca0000010000 */
[----:B------:R-:W-:-:S07]  /*0c50*/  MOV R20, R13 ;  /* 0x0000000d00147202 */ /* 0x000fce0000000f00 */
[----:B------:R-:W-:Y:S05]  /*0c60*/  WARPSYNC.COLLECTIVE R17, `(.L_x_1250) ;  /* 0x0000000011087348 */ /* 0x000fea0003c00000 */
[----:B------:R0:W1:Y:S02]  /*0c70*/  SHFL.BFLY P2, R18, R20, R19, R22 ;  /* 0x0c00001314127389 */ /* 0x0000640000040016 */
[----:B01----:R-:W-:Y:S01]  /*0c80*/  ENDCOLLECTIVE ;  /* 0x000000000000791b */ /* 0x003fe20003800000 */
.L_x_1250:
[----:B------:R-:W-:Y:S01]  /*0c90*/  HFMA2.MMA R19, -RZ, RZ, 0, 9.5367431640625e-07 ;  /* 0x00000010ff137435 */ /* 0x000fe200000001ff */
[----:B------:R-:W-:-:S05]  /*0ca0*/  MOV R10, R18 ;  /* 0x00000012000a7202 */ /* 0x000fca0000000f00 */
[----:B------:R-:W-:-:S05]  /*0cb0*/  FADD.FTZ R10, R13, R10 ;  /* 0x0000000a0d0a7221 */ /* 0x000fca0000010000 */
[----:B------:R-:W-:-:S07]  /*0cc0*/  MOV R20, R10 ;  /* 0x0000000a00147202 */ /* 0x000fce0000000f00 */
[----:B------:R-:W-:Y:S05]  /*0cd0*/  WARPSYNC.COLLECTIVE R17, `(.L_x_1251) ;  /* 0x0000000011087348 */ /* 0x000fea0003c00000 */
[----:B------:R0:W1:Y:S02]  /*0ce0*/  SHFL.BFLY P2, R18, R20, R19, R22 ;  /* 0x0c00001314127389 */ /* 0x0000640000040016 */
[----:B01----:R-:W-:Y:S01]  /*0cf0*/  ENDCOLLECTIVE ;  /* 0x000000000000791b */ /* 0x003fe20003800000 */
.L_x_1251:
[----:B------:R-:W-:Y:S01]  /*0d00*/  HFMA2.MMA R19, -RZ, RZ, 0, 5.9604644775390625e-08 ;  /* 0x00000001ff137435 */ /* 0x000fe200000001ff */
[----:B------:R-:W-:Y:S01]  /*0d10*/  MOV R20, R9 ;  /* 0x0000000900147202 */ /* 0x000fe20000000f00 */
[----:B------:R-:W-:-:S09]  /*0d20*/  IMAD.MOV.U32 R11, RZ, RZ, R18 ;  /* 0x000000ffff0b7224 */ /* 0x000fd200078e0012 */
[----:B------:R-:W-:Y:S05]  /*0d30*/  WARPSYNC.COLLECTIVE R17, `(.L_x_1252) ;  /* 0x0000000011087348 */ /* 0x000fea0003c00000 */
[----:B------:R0:W1:Y:S02]  /*0d40*/  SHFL.BFLY P2, R18, R20, R19, R22 ;  /* 0x0c00001314127389 */ /* 0x0000640000040016 */
[----:B01----:R-:W-:Y:S01]  /*0d50*/  ENDCOLLECTIVE ;  /* 0x000000000000791b */ /* 0x003fe20003800000 */
.L_x_1252:
[----:B------:R-:W-:Y:S01]  /*0d60*/  HFMA2.MMA R19, -RZ, RZ, 0, 1.1920928955078125e-07 ;  /* 0x00000002ff137435 */ /* 0x000fe200000001ff */
[----:B------:R-:W-:-:S05]  /*0d70*/  MOV R12, R18 ;  /* 0x00000012000c7202 */ /* 0x000fca0000000f00 */
[----:B------:R-:W-:-:S04]  /*0d80*/  FADD.FTZ R14, R9, R12 ;  /* 0x0000000c090e7221 */ /* 0x000fc80000010000 */
[----:B------:R-:W-:-:S07]  /*0d90*/  IMAD.MOV.U32 R20, RZ, RZ, R14 ;  /* 0x000000ffff147224 */ /* 0x000fce00078e000e */
[----:B------:R-:W-:Y:S05]  /*0da0*/  WARPSYNC.COLLECTIVE R17, `(.L_x_1253) ;  /* 0x0000000011087348 */ /* 0x000fea0003c00000 */
[----:B------:R0:W1:Y:S02]  /*0db0*/  SHFL.BFLY P2, R18, R20, R19, R22 ;  /* 0x0c00001314127389 */ /* 0x0000640000040016 */
[----:B01----:R-:W-:Y:S01]  /*0dc0*/  ENDCOLLECTIVE ;  /* 0x000000000000791b */ /* 0x003fe20003800000 */
.L_x_1253:
[----:B------:R-:W-:Y:S01]  /*0dd0*/  IMAD.MOV.U32 R19, RZ, RZ, 0x4 ;  /* 0x00000004ff137424 */ /* 0x000fe200078e00ff */
[----:B------:R-:W-:-:S05]  /*0de0*/  MOV R13, R18 ;  /* 0x00000012000d7202 */ /* 0x000fca0000000f00 */
[----:B------:R-:W-:-:S05]  /*0df0*/  FADD.FTZ R15, R14, R13 ;  /* 0x0000000d0e0f7221 */ /* 0x000fca0000010000 */
[----:B------:R-:W-:-:S07]  /*0e00*/  MOV R20, R15 ;  /* 0x0000000f00147202 */ /* 0x000fce0000000f00 */
[----:B------:R-:W-:Y:S05]  /*0e10*/  WARPSYNC.COLLECTIVE R17, `(.L_x_1254) ;  /* 0x0000000011087348 */ /* 0x000fea0003c00000 */
[----:B------:R0:W1:Y:S02]  /*0e20*/  SHFL.BFLY P2, R18, R20, R19, R22 ;  /* 0x0c00001314127389 */ /* 0x0000640000040016 */
[----:B01----:R-:W-:Y:S01]  /*0e30*/  ENDCOLLECTIVE ;  /* 0x000000000000791b */ /* 0x003fe20003800000 */
.L_x_1254:
[----:B------:R-:W-:Y:S01]  /*0e40*/  HFMA2.MMA R19, -RZ, RZ, 0, 4.76837158203125e-07 ;  /* 0x00000008ff137435 */ /* 0x000fe200000001ff */
[----:B------:R-:W-:-:S05]  /*0e50*/  MOV R16, R18 ;  /* 0x0000001200107202 */ /* 0x000fca0000000f00 */
[----:B------:R-:W-:-:S05]  /*0e60*/  FADD.FTZ R16, R15, R16 ;  /* 0x000000100f107221 */ /* 0x000fca0000010000 */
[----:B------:R-:W-:-:S07]  /*0e70*/  MOV R20, R16 ;  /* 0x0000001000147202 */ /* 0x000fce0000000f00 */
[----:B------:R-:W-:Y:S05]  /*0e80*/  WARPSYNC.COLLECTIVE R17, `(.L_x_1255) ;  /* 0x0000000011087348 */ /* 0x000fea0003c00000 */
[----:B------:R0:W1:Y:S02]  /*0e90*/  SHFL.BFLY P2, R18, R20, R19, R22 ;  /* 0x0c00001314127389 */ /* 0x0000640000040016 */
[----:B01----:R-:W-:Y:S01]  /*0ea0*/  ENDCOLLECTIVE ;  /* 0x000000000000791b */ /* 0x003fe20003800000 */
.L_x_1255:
[----:B------:R-:W-:Y:S01]  /*0eb0*/  HFMA2.MMA R19, -RZ, RZ, 0, 9.5367431640625e-07 ;  /* 0x00000010ff137435 */ /* 0x000fe200000001ff */
[----:B------:R-:W-:-:S04]  /*0ec0*/  IMAD.MOV.U32 R9, RZ, RZ, R18 ;  /* 0x000000ffff097224 */ /* 0x000fc800078e0012 */
[----:B------:R-:W-:-:S05]  /*0ed0*/  FADD.FTZ R9, R16, R9 ;  /* 0x0000000910097221 */ /* 0x000fca0000010000 */
[----:B------:R-:W-:-:S07]  /*0ee0*/  MOV R20, R9 ;  /* 0x0000000900147202 */ /* 0x000fce0000000f00 */
[----:B------:R-:W-:Y:S05]  /*0ef0*/  WARPSYNC.COLLECTIVE R17, `(.L_x_1256) ;  /* 0x0000000011087348 */ /* 0x000fea0003c00000 */
[----:B------:R0:W1:Y:S02]  /*0f00*/  SHFL.BFLY P2, R18, R20, R19, R22 ;  /* 0x0c00001314127389 */ /* 0x0000640000040016 */
[----:B01----:R-:W-:Y:S01]  /*0f10*/  ENDCOLLECTIVE ;  /* 0x000000000000791b */ /* 0x003fe20003800000 */
.L_x_1256:
[----:B------:R-:W-:Y:S01]  /*0f20*/  MOV R14, R18 ;  /* 0x00000012000e7202 */ /* 0x000fe20000000f00 */
[----:B------:R-:W-:Y:S06]  /*0f30*/  BRA `(.L_x_1257) ;  /* 0xfffffff800907947 */ /* 0x000fec000383ffff */
.L_x_1258:
        /* <DEDUP_REMOVED lines=12> */
.L_x_5432:


//--------------------- .text._ZN10layer_norm13ln_bwd_kernelINS_13Kernel_traitsIffffjLj25600ELj5ELj1ELj4ELj16ENS_18Kernel_traits_baseILj25600EffffjLj128EEEEEEEvNS_9BwdParamsE --------------------------
	.section	.text._ZN10layer_norm13ln_bwd_kernelINS_13Kernel_traitsIffffjLj25600ELj5ELj1ELj4ELj16ENS_18Kernel_traits_baseILj25600EffffjLj128EEEEEEEvNS_9BwdParamsE,"ax",@progbits
	.align	128
        .global         _ZN10layer_norm13ln_bwd_kernelINS_13Kernel_traitsIffffjLj25600ELj5ELj1ELj4ELj16ENS_18Kernel_traits_baseILj25600EffffjLj128EEEEEEEvNS_9BwdParamsE
        .type           _ZN10layer_norm13ln_bwd_kernelINS_13Kernel_traitsIffffjLj25600ELj5ELj1ELj4ELj16ENS_18Kernel_traits_baseILj25600EffffjLj128EEEEEEEvNS_9BwdParamsE,@function
        .size           _ZN10layer_norm13ln_bwd_kernelINS_13Kernel_traitsIffffjLj25600ELj5ELj1ELj4ELj16ENS_18Kernel_traits_baseILj25600EffffjLj128EEEEEEEvNS_9BwdParamsE,(.L_x_5433 - _ZN10layer_norm13ln_bwd_kernelINS_13Kernel_traitsIffffjLj25600ELj5ELj1ELj4ELj16ENS_18Kernel_traits_baseILj25600EffffjLj128EEEEEEEvNS_9BwdParamsE)
        .other          _ZN10layer_norm13ln_bwd_kernelINS_13Kernel_traitsIffffjLj25600ELj5ELj1ELj4ELj16ENS_18Kernel_traits_baseILj25600EffffjLj128EEEEEEEvNS_9BwdParamsE,@"STO_CUDA_ENTRY STV_DEFAULT"
_ZN10layer_norm13ln_bwd_kernelINS_13Kernel_traitsIffffjLj25600ELj5ELj1ELj4ELj16ENS_18Kernel_traits_baseILj25600EffffjLj128EEEEEEEvNS_9BwdParamsE:
.text._ZN10layer_norm13ln_bwd_kernelINS_13Kernel_traitsIffffjLj25600ELj5ELj1ELj4ELj16ENS_18Kernel_traits_baseILj25600EffffjLj128EEEEEEEvNS_9BwdParamsE:
        /* <DEDUP_REMOVED lines=21> */
[----:B------:R-:W2:Y:S01]  /*0150*/  @P0 LDC.64 R8, c[0x0][0x248] ;  /* 0x00009200ff080b82 */ /* 0x000ea20000000a00 */
[----:B------:R-:W-:-:S04]  /*0160*/  LOP3.LUT R180, R180, 0x60, R76, 0xf8, !PT ;  /* 0x00000060b4b47812 */ /* 0x000fc800078ef84c */
[C---:B------:R-:W-:Y:S02]  /*0170*/  @P0 IADD3 R21, R180.reuse, 0x280, RZ ;  /* 0x00000280b4150810 */ /* 0x040fe40007ffe0ff */
[C---:B------:R-:W-:Y:S01]  /*0180*/  @P0 IADD3 R23, R180.reuse, 0x500, RZ ;  /* 0x00000500b4170810 */ /* 0x040fe20007ffe0ff */
[----:B------:R-:W2:Y:S01]  /*0190*/  @P0 LDC.64 R28, c[0x0][0x248] ;  /* 0x00009200ff1c0b82 */ /* 0x000ea20000000a00 */
[C---:B------:R-:W-:Y:S02]  /*01a0*/  @P0 IADD3 R25, R180.reuse, 0x780, RZ ;  /* 0x00000780b4190810 */ /* 0x040fe40007ffe0ff */
[C---:B------:R-:W-:Y:S01]  /*01b0*/  @P0 IADD3 R27, R180.reuse, 0xa00, RZ ;  /* 0x00000a00b41b0810 */ /* 0x040fe20007ffe0ff */
[----:B---3--:R-:W-:Y:S01]  /*01c0*/  @P0 IMAD.WIDE.U32 R4, R23, 0x10, R4 ;  /* 0x0000001017040825 */ /* 0x008fe200078e0004 */
[----:B------:R-:W-:-:S03]  /*01d0*/  @P0 IADD3 R23, R180, 0xf00, RZ ;  /* 0x00000f00b4170810 */ /* 0x000fc60007ffe0ff */
[----:B------:R-:W3:Y:S01]  /*01e0*/  @P0 LDC.64 R16, c[0x0][0x248] ;  /* 0x00009200ff100b82 */ /* 0x000ee20000000a00 */
[----:B-1----:R-:W-:Y:S01]  /*01f0*/  @P0 IMAD.WIDE.U32 R2, R21, 0x10, R2 ;  /* 0x0000001015020825 */ /* 0x002fe200078e0002 */
[C---:B------:R-:W-:Y:S01]  /*0200*/  @P0 IADD3 R21, R180.reuse, 0xc80, RZ ;  /* 0x00000c80b4150810 */ /* 0x040fe20007ffe0ff */
[----:B------:R-:W5:Y:S02]  /*0210*/  @P0 LDG.E.128 R36, desc[UR6][R4.64] ;  /* 0x0000000604240981 */ /* 0x000f64000c1e1d00 */
[----:B0-----:R-:W-:Y:S01]  /*0220*/  @P0 IMAD.WIDE.U32 R6, R25, 0x10, R6 ;  /* 0x0000001019060825 */ /* 0x001fe200078e0006 */
[C---:B------:R-:W-:Y:S01]  /*0230*/  @P0 IADD3 R25, R180.reuse, 0x1180, RZ ;  /* 0x00001180b4190810 */ /* 0x040fe20007ffe0ff */
[----:B------:R-:W5:Y:S01]  /*0240*/  @P0 LDG.E.128 R32, desc[UR6][R2.64] ;  /* 0x0000000602200981 */ /* 0x000f62000c1e1d00 */
[----:B----4-:R-:W0:Y:S01]  /*0250*/  @P0 LDC.64 R12, c[0x0][0x248] ;  /* 0x00009200ff0c0b82 */ /* 0x010e220000000a00 */
[----:B--2---:R-:W-:Y:S01]  /*0260*/  @P0 IMAD.WIDE.U32 R10, R21, 0x10, R10 ;  /* 0x00000010150a0825 */ /* 0x004fe200078e000a */
[C---:B------:R-:W-:Y:S01]  /*0270*/  @P0 IADD3 R21, R180.reuse, 0x1400, RZ ;  /* 0x00001400b4150810 */ /* 0x040fe20007ffe0ff */
[----:B------:R-:W5:Y:S02]  /*0280*/  @P0 LDG.E.128 R40, desc[UR6][R6.64] ;  /* 0x0000000606280981 */ /* 0x000f64000c1e1d00 */
[----:B------:R-:W-:Y:S01]  /*0290*/  @P0 IMAD.WIDE.U32 R8, R27, 0x10, R8 ;  /* 0x000000101b080825 */ /* 0x000fe200078e0008 */
[C---:B------:R-:W-:Y:S01]  /*02a0*/  @P0 IADD3 R27, R180.reuse, 0x1680, RZ ;  /* 0x00001680b41b0810 */ /* 0x040fe20007ffe0ff */
[----:B------:R-:W5:Y:S01]  /*02b0*/  @P0 LDG.E.128 R48, desc[UR6][R10.64] ;  /* 0x000000060a300981 */ /* 0x000f62000c1e1d00 */
[----:B------:R-:W1:Y:S01]  /*02c0*/  @P0 LDC.64 R14, c[0x0][0x248] ;  /* 0x00009200ff0e0b82 */ /* 0x000e620000000a00 */
[----:B------:R-:W-:-:S07]  /*02d0*/  @P0 LEA R20, P1, R180, R28, 0x4 ;  /* 0x0000001cb4140211 */ /* 0x000fce00078220ff */
[----:B------:R-:W2:Y:S01]  /*02e0*/  @P0 LDC.64 R18, c[0x0][0x248] ;  /* 0x00009200ff120b82 */ /* 0x000ea20000000a00 */
[----:B------:R-:W-:Y:S01]  /*02f0*/  LEA.HI R0, R76, R77, RZ, 0x19 ;  /* 0x0000004d4c007211 */ /* 0x000fe200078fc8ff */
[----:B---3--:R-:W-:Y:S01]  /*0300*/  @P0 IMAD.WIDE.U32 R16, R21, 0x10, R16 ;  /* 0x0000001015100825 */ /* 0x008fe200078e0010 */
[----:B------:R-:W-:Y:S01]  /*0310*/  @P0 LEA.HI.X R21, R180, R29, RZ, 0x4, P1 ;  /* 0x0000001db4150211 */ /* 0x000fe200008f24ff */
[----:B------:R-:W5:Y:S02]  /*0320*/  @P0 LDG.E.128 R44, desc[UR6][R8.64] ;  /* 0x00000006082c0981 */ /* 0x000f64000c1e1d00 */
[----:B0-----:R-:W-:Y:S02]  /*0330*/  @P0 IMAD.WIDE.U32 R12, R23, 0x10, R12 ;  /* 0x00000010170c0825 */ /* 0x001fe400078e000c */
[----:B------:R0:W-:Y:S04]  /*0340*/  STL [R1+0x14], R0 ;  /* 0x0000140001007387 */ /* 0x0001e80000100800 */
[----:B------:R-:W5:Y:S01]  /*0350*/  @P0 LDG.E.128 R52, desc[UR6][R12.64] ;  /* 0x000000060c340981 */ /* 0x000f62000c1e1d00 */
[----:B-1----:R-:W-:-:S03]  /*0360*/  @P0 IMAD.WIDE.U32 R14, R25, 0x10, R14 ;  /* 0x00000010190e0825 */ /* 0x002fc600078e000e */
[----:B------:R-:W5:Y:S04]  /*0370*/  @P0 LDG.E.128 R60, desc[UR6][R16.64] ;  /* 0x00000006103c0981 */ /* 0x000f68000c1e1d00 */
[----:B------:R-:W5:Y:S01]  /*0380*/  @P0 LDG.E.128 R56, desc[UR6][R14.64] ;  /* 0x000000060e380981 */ /* 0x000f62000c1e1d00 */
[----:B--2---:R-:W-:-:S03]  /*0390*/  @P0 IMAD.WIDE.U32 R18, R27, 0x10, R18 ;  /* 0x000000101b120825 */ /* 0x004fc600078e0012 */
        /* <DEDUP_REMOVED lines=33> */
[----:B--2---:R-:W-:Y:S02]  /*05b0*/  CS2R R18, SRZ ;  /* 0x0000000000127805 */ /* 0x004fe4000001ff00 */
        /* <DEDUP_REMOVED lines=9> */
[----:B0-----:R-:W-:Y:S06]  /*0650*/  @P0 BRA `(.L_x_1259) ;  /* 0x0000003800a40947 */ /* 0x001fec0003800000 */
        /* <DEDUP_REMOVED lines=10> */
[----:B------:R-:W-:Y:S01]  /*0700*/  HFMA2.MMA R223, -RZ, RZ, 0, 0 ;  /* 0x00000000ffdf7435 */ /* 0x000fe200000001ff */
[----:B------:R-:W-:Y:S02]  /*0710*/  CS2R R178, SRZ ;  /* 0x0000000000b27805 */ /* 0x000fe4000001ff00 */
[----:B------:R-:W-:Y:S02]  /*0720*/  MOV R252, RZ ;  /* 0x000000ff00fc7202 */ /* 0x000fe40000000f00 */
[----:B------:R-:W-:Y:S01]  /*0730*/  CS2R R242, SRZ ;  /* 0x0000000000f27805 */ /* 0x000fe2000001ff00 */
[----:B------:R-:W5:Y:S01]  /*0740*/  LDG.E.128 R72, desc[UR6][R2.64] ;  /* 0x0000000602487981 */ /* 0x000f62000c1e1d00 */
[----:B------:R-:W-:-:S02]  /*0750*/  MOV R247, RZ ;  /* 0x000000ff00f77202 */ /* 0x000fc40000000f00 */
[----:B------:R-:W-:Y:S02]  /*0760*/  CS2R R240, SRZ ;  /* 0x0000000000f07805 */ /* 0x000fe4000001ff00 */
[----:B------:R-:W-:Y:S01]  /*0770*/  CS2R R238, SRZ ;  /* 0x0000000000ee7805 */ /* 0x000fe2000001ff00 */
[----:B------:R-:W5:Y:S01]  /*0780*/  LDG.E.128 R76, desc[UR6][R2.64+0x2800] ;  /* 0x00280006024c7981 */ /* 0x000f62000c1e1d00 */
[----:B------:R-:W-:Y:S02]  /*0790*/  CS2R R236, SRZ ;  /* 0x0000000000ec7805 */ /* 0x000fe4000001ff00 */
[----:B------:R-:W-:Y:S02]  /*07a0*/  CS2R R234, SRZ ;  /* 0x0000000000ea7805 */ /* 0x000fe4000001ff00 */
[----:B------:R-:W-:Y:S01]  /*07b0*/  CS2R R232, SRZ ;  /* 0x0000000000e87805 */ /* 0x000fe2000001ff00 */
[----:B------:R-:W5:Y:S01]  /*07c0*/  LDG.E.128 R80, desc[UR6][R2.64+0x5000] ;  /* 0x0050000602507981 */ /* 0x000f62000c1e1d00 */
[----:B------:R-:W-:-:S02]  /*07d0*/  MOV R231, RZ ;  /* 0x000000ff00e77202 */ /* 0x000fc40000000f00 */
[----:B------:R-:W-:Y:S02]  /*07e0*/  CS2R R228, SRZ ;  /* 0x0000000000e47805 */ /* 0x000fe4000001ff00 */
[----:B------:R-:W-:Y:S01]  /*07f0*/  MOV R224, RZ ;  /* 0x000000ff00e07202 */ /* 0x000fe20000000f00 */
[----:B------:R-:W5:Y:S01]  /*0800*/  LDG.E.128 R84, desc[UR6][R2.64+0x7800] ;  /* 0x0078000602547981 */ /* 0x000f62000c1e1d00 */
[----:B------:R-:W-:Y:S02]  /*0810*/  CS2R R212, SRZ ;  /* 0x0000000000d47805 */ /* 0x000fe4000001ff00 */
[----:B------:R-:W-:Y:S02]  /*0820*/  MOV R192, RZ ;  /* 0x000000ff00c07202 */ /* 0x000fe40000000f00 */
[----:B------:R-:W-:Y:S01]  /*0830*/  CS2R R190, SRZ ;  /* 0x0000000000be7805 */ /* 0x000fe2000001ff00 */
[----:B------:R-:W5:Y:S01]  /*0840*/  LDG.E.128 R88, desc[UR6][R2.64+0xa000] ;  /* 0x00a0000602587981 */ /* 0x000f62000c1e1d00 */
[----:B------:R-:W-:-:S02]  /*0850*/  CS2R R188, SRZ ;  /* 0x0000000000bc7805 */ /* 0x000fc4000001ff00 */
        /* <DEDUP_REMOVED lines=18> */
[----:B------:R0:W5:Y:S01]  /*0980*/  LDG.E.128 R108, desc[UR6][R2.64+0x16800] ;  /* 0x01680006026c7981 */ /* 0x000162000c1e1d00 */
        /* <DEDUP_REMOVED lines=8> */
[----:B01----:R-:W-:-:S07]  /*0a10*/  CS2R R2, SRZ ;  /* 0x0000000000027805 */ /* 0x003fce000001ff00 */
.L_x_1265:
        /* <DEDUP_REMOVED lines=8> */
[----:B-1----:R-:W1:Y:S08]  /*0aa0*/  @P0 LDC.64 R140, c[0x0][0x228] ;  /* 0x00008a00ff8c0b82 */ /* 0x002e700000000a00 */
[----:B------:R-:W2:Y:S08]  /*0ab0*/  @P0 LDC.64 R112, c[0x0][0x228] ;  /* 0x00008a00ff700b82 */ /* 0x000eb00000000a00 */
[----:B------:R-:W3:Y:S01]  /*0ac0*/  @P0 LDC.64 R124, c[0x0][0x228] ;  /* 0x00008a00ff7c0b82 */ /* 0x000ee20000000a00 */
[----:B-1----:R-:W-:-:S07]  /*0ad0*/  @P0 IMAD.WIDE.U32 R140, R136, 0x10, R140 ;  /* 0x00000010888c0825 */ /* 0x002fce00078e008c */
[----:B------:R-:W1:Y:S01]  /*0ae0*/  @P0 LDC.64 R114, c[0x0][0x228] ;  /* 0x00008a00ff720b82 */ /* 0x000e620000000a00 */
[----:B------:R-:W4:Y:S01]  /*0af0*/  @P0 LDG.E.128 R140, desc[UR6][R140.64] ;  /* 0x000000068c8c0981 */ /* 0x000f22000c1e1d00 */
[----:B--2---:R-:W-:Y:S01]  /*0b00*/  @P0 IMAD.WIDE.U32 R112, R157, 0x10, R112 ;  /* 0x000000109d700825 */ /* 0x004fe200078e0070 */
[----:B------:R-:W-:-:S05]  /*0b10*/  IADD3 R156, R201, 0xa00, RZ ;  /* 0x00000a00c99c7810 */ /* 0x000fca0007ffe0ff */
[----:B------:R-:W2:Y:S01]  /*0b20*/  @P0 LDC.64 R128, c[0x0][0x228] ;  /* 0x00008a00ff800b82 */ /* 0x000ea20000000a00 */
[----:B------:R0:W4:Y:S01]  /*0b30*/  @P0 LDG.E.128 R120, desc[UR6][R112.64] ;  /* 0x0000000670780981 */ /* 0x000122000c1e1d00 */
[----:B---3--:R-:W-:Y:S01]  /*0b40*/  @P0 IMAD.WIDE.U32 R124, R158, 0x10, R124 ;  /* 0x000000109e7c0825 */ /* 0x008fe200078e007c */
[----:B------:R-:W-:-:S05]  /*0b50*/  IADD3 R211, R201, 0xc80, RZ ;  /* 0x00000c80c9d37810 */ /* 0x000fca0007ffe0ff */
[----:B------:R-:W3:Y:S01]  /*0b60*/  @!P0 LDC.64 R134, c[0x0][0x220] ;  /* 0x00008800ff868b82 */ /* 0x000ee20000000a00 */
[----:B------:R-:W4:Y:S07]  /*0b70*/  @P0 LDG.E.128 R124, desc[UR6][R124.64] ;  /* 0x000000067c7c0981 */ /* 0x000f2e000c1e1d00 */
[----:B0-----:R-:W0:Y:S01]  /*0b80*/  @P0 LDC.64 R112, c[0x0][0x228] ;  /* 0x00008a00ff700b82 */ /* 0x001e220000000a00 */
[----:B-1----:R-:W-:-:S05]  /*0b90*/  @P0 IMAD.WIDE.U32 R114, R156, 0x10, R114 ;  /* 0x000000109c720825 */ /* 0x002fca00078e0072 */
[----:B------:R-:W4:Y:S01]  /*0ba0*/  @P0 LDG.E.128 R116, desc[UR6][R114.64] ;  /* 0x0000000672740981 */ /* 0x000f22000c1e1d00 */
[C---:B------:R-:W-:Y:S01]  /*0bb0*/  IADD3 R210, R201.reuse, 0xf00, RZ ;  /* 0x00000f00c9d27810 */ /* 0x040fe20007ffe0ff */
[----:B------:R-:W1:Y:S01]  /*0bc0*/  @!P0 LDC.64 R130, c[0x0][0x220] ;  /* 0x00008800ff828b82 */ /* 0x000e620000000a00 */
[C---:B------:R-:W-:Y:S02]  /*0bd0*/  IADD3 R209, R201.reuse, 0x1180, RZ ;  /* 0x00001180c9d17810 */ /* 0x040fe40007ffe0ff */
[C---:B------:R-:W-:Y:S02]  /*0be0*/  IADD3 R194, R201.reuse, 0x1400, RZ ;  /* 0x00001400c9c27810 */ /* 0x040fe40007ffe0ff */
[----:B------:R-:W-:Y:S02]  /*0bf0*/  IADD3 R193, R201, 0x1680, RZ ;  /* 0x00001680c9c17810 */ /* 0x000fe40007ffe0ff */
[----:B------:R-:W-:Y:S01]  /*0c00*/  @P0 MOV R205, RZ ;  /* 0x000000ff00cd0202 */ /* 0x000fe20000000f00 */
[----:B------:R-:W1:Y:S01]  /*0c10*/  @!P0 LDC.64 R132, c[0x0][0x220] ;  /* 0x00008800ff848b82 */ /* 0x000e620000000a00 */
[----:B0-----:R-:W-:-:S06]  /*0c20*/  @P0 IMAD.WIDE.U32 R112, R211, 0x10, R112 ;  /* 0x00000010d3700825 */ /* 0x001fcc00078e0070 */
[----:B------:R-:W4:Y:S01]  /*0c30*/  @P0 LDG.E.128 R112, desc[UR6][R112.64] ;  /* 0x0000000670700981 */ /* 0x000f22000c1e1d00 */
[----:B--2---:R-:W-:-:S05]  /*0c40*/  @P0 IMAD.WIDE.U32 R128, R210, 0x10, R128 ;  /* 0x00000010d2800825 */ /* 0x004fca00078e0080 */
[----:B------:R0:W2:Y:S02]  /*0c50*/  @P0 LDG.E.128 R164, desc[UR6][R128.64] ;  /* 0x0000000680a40981 */ /* 0x0000a4000c1e1d00 */
[----:B0-----:R-:W0:Y:S02]  /*0c60*/  @P0 LDC.64 R128, c[0x0][0x228] ;  /* 0x00008a00ff800b82 */ /* 0x001e240000000a00 */
[----:B0-----:R-:W-:-:S05]  /*0c70*/  @P0 IMAD.WIDE.U32 R128, R209, 0x10, R128 ;  /* 0x00000010d1800825 */ /* 0x001fca00078e0080 */
[----:B------:R0:W2:Y:S02]  /*0c80*/  @P0 LDG.E.128 R160, desc[UR6][R128.64] ;  /* 0x0000000680a00981 */ /* 0x0000a4000c1e1d00 */
[----:B0-----:R-:W0:Y:S02]  /*0c90*/  @P0 LDC.64 R128, c[0x0][0x228] ;  /* 0x00008a00ff800b82 */ /* 0x001e240000000a00 */
[----:B0-----:R-:W-:-:S05]  /*0ca0*/  @P0 IMAD.WIDE.U32 R128, R194, 0x10, R128 ;  /* 0x00000010c2800825 */ /* 0x001fca00078e0080 */
[----:B------:R0:W2:Y:S02]  /*0cb0*/  @P0 LDG.E.128 R144, desc[UR6][R128.64] ;  /* 0x0000000680900981 */ /* 0x0000a4000c1e1d00 */
[----:B0-----:R-:W0:Y:S02]  /*0cc0*/  @P0 LDC.64 R128, c[0x0][0x228] ;  /* 0x00008a00ff800b82 */ /* 0x001e240000000a00 */
[----:B0-----:R-:W-:-:S05]  /*0cd0*/  @P0 IMAD.WIDE.U32 R128, R193, 0x10, R128 ;  /* 0x00000010c1800825 */ /* 0x001fca00078e0080 */
[----:B------:R-:W2:Y:S01]  /*0ce0*/  @P0 LDG.E.128 R148, desc[UR6][R128.64] ;  /* 0x0000000680940981 */ /* 0x000ea2000c1e1d00 */
[----:B------:R-:W-:-:S04]  /*0cf0*/  @P0 LEA R152, P1, R201, UR4, 0x4 ;  /* 0x00000004c9980c11 */ /* 0x000fc8000f8220ff */
[----:B------:R-:W-:Y:S01]  /*0d00*/  @P0 LEA.HI.X R153, R201, UR5, RZ, 0x4, P1 ;  /* 0x00000005c9990c11 */ /* 0x000fe200088f24ff */
[----:B---3--:R-:W-:Y:S01]  /*0d10*/  @!P0 IMAD.WIDE.U32 R134, R136, 0x10, R134 ;  /* 0x0000001088868825 */ /* 0x008fe200078e0086 */
[----:B------:R-:W0:Y:S04]  /*0d20*/  @!P0 LDC.64 R128, c[0x0][0x230] ;  /* 0x00008c00ff808b82 */ /* 0x000e280000000a00 */
[----:B------:R-:W3:Y:S01]  /*0d30*/  @P0 LDG.E.128 R152, desc[UR6][R152.64] ;  /* 0x0000000698980981 */ /* 0x000ee2000c1e1d00 */
[----:B-1----:R-:W-:-:S04]  /*0d40*/  @!P0 IMAD.WIDE.U32 R130, R158, 0x10, R130 ;  /* 0x000000109e828825 */ /* 0x002fc800078e0082 */
[----:B0-----:R-:W-:-:S05]  /*0d50*/  @!P0 IMAD.WIDE R128, R0, 0x4, R128 ;  /* 0x0000000400808825 */ /* 0x001fca00078e0280 */
[----:B------:R-:W2:Y:S01]  /*0d60*/  @!P0 LDG.E R205, desc[UR6][R128.64] ;  /* 0x0000000680cd8981 */ /* 0x000ea2000c1e1900 */
[----:B------:R-:W-:-:S03]  /*0d70*/  @!P0 IMAD.WIDE.U32 R132, R157, 0x10, R132 ;  /* 0x000000109d848825 */ /* 0x000fc600078e0084 */
[----:B------:R0:W2:Y:S04]  /*0d80*/  @!P0 LDG.E.128 R140, desc[UR6][R134.64] ;  /* 0x00000006868c8981 */ /* 0x0000a8000c1e1d00 */
[----:B------:R-:W3:Y:S01]  /*0d90*/  @!P0 LDG.E.128 R120, desc[UR6][R132.64] ;  /* 0x0000000684788981 */ /* 0x000ee2000c1e1d00 */
[----:B0-----:R-:W0:Y:S03]  /*0da0*/  LDC.64 R134, c[0x0][0x238] ;  /* 0x00008e00ff867b82 */ /* 0x001e260000000a00 */
[----:B------:R1:W3:Y:S05]  /*0db0*/  @!P0 LDG.E.128 R124, desc[UR6][R130.64] ;  /* 0x00000006827c8981 */ /* 0x0002ea000c1e1d00 */
[----:B-1----:R-:W1:Y:S01]  /*0dc0*/  @!P0 LDC.64 R130, c[0x0][0x220] ;  /* 0x00008800ff828b82 */ /* 0x002e620000000a00 */
[----:B0-----:R-:W-:-:S05]  /*0dd0*/  IMAD.WIDE R128, R0, 0x4, R134 ;  /* 0x0000000400807825 */ /* 0x001fca00078e0286 */
[----:B------:R0:W3:Y:S02]  /*0de0*/  LDG.E R181, desc[UR6][R128.64] ;  /* 0x0000000680b57981 */ /* 0x0000e4000c1e1900 */
[----:B0-----:R-:W0:Y:S01]  /*0df0*/  @!P0 LDC.64 R128, c[0x0][0x220] ;  /* 0x00008800ff808b82 */ /* 0x001e220000000a00 */
[----:B-1----:R-:W-:-:S05]  /*0e00*/  @!P0 IMAD.WIDE.U32 R130, R156, 0x10, R130 ;  /* 0x000000109c828825 */ /* 0x002fca00078e0082 */
[----:B------:R-:W3:Y:S01]  /*0e10*/  @!P0 LDG.E.128 R116, desc[UR6][R130.64] ;  /* 0x0000000682748981 */ /* 0x000ee2000c1e1d00 */
        /* <DEDUP_REMOVED lines=19> */
[----:B------:R-:W0:Y:S08]  /*0f50*/  @P0 MUFU.RCP R197, R79 ;  /* 0x0000004f00c50308 */ /* 0x000e300000001000 */
[----:B------:R-:W3:Y:S08]  /*0f60*/  @P0 MUFU.RCP R195, R81 ;  /* 0x0000005100c30308 */ /* 0x000ef00000001000 */
[----:B------:R-:W3:Y:S01]  /*0f70*/  @P0 MUFU.RCP R133, R78 ;  /* 0x0000004e00850308 */ /* 0x000ee20000001000 */
[----:B----4-:R-:W-:-:S07]  /*0f80*/  @P0 FADD.FTZ R199, -R33, R141 ;  /* 0x0000008d21c70221 */ /* 0x010fce0000010100 */
[----:B------:R-:W4:Y:S01]  /*0f90*/  @P0 MUFU.RCP R202, R84 ;  /* 0x0000005400ca0308 */ /* 0x000f220000001000 */
[----:B-1----:R-:W-:-:S07]  /*0fa0*/  @P0 FMUL.FTZ R199, R199, R130 ;  /* 0x00000082c7c70220 */ /* 0x002fce0000410000 */
[----:B------:R-:W1:Y:S01]  /*0fb0*/  @P0 MUFU.RCP R203, R83 ;  /* 0x0000005300cb0308 */ /* 0x000e620000001000 */
[----:B------:R-:W-:Y:S01]  /*0fc0*/  @P0 FADD.FTZ R128, -R35, R143 ;  /* 0x0000008f23800221 */ /* 0x000fe20000010100 */
[----:B------:R-:W-:Y:S01]  /*0fd0*/  @P0 FADD.FTZ R130, -R37, R125 ;  /* 0x0000007d25820221 */ /* 0x000fe20000010100 */
[----:B--2---:R-:W-:-:S05]  /*0fe0*/  @!P0 FADD.FTZ R218, R143, -R205 ;  /* 0x800000cd8fda8221 */ /* 0x004fca0000010000 */
[----:B------:R-:W2:Y:S01]  /*0ff0*/  @P0 MUFU.RCP R208, R85 ;  /* 0x0000005500d00308 */ /* 0x000ea20000001000 */
[----:B------:R-:W-:Y:S01]  /*1000*/  @P0 FADD.FTZ R198, -R34, R142 ;  /* 0x0000008e22c60221 */ /* 0x000fe20000010100 */
[----:B------:R-:W-:-:S06]  /*1010*/  @P0 FADD.FTZ R159, -R40, R120 ;  /* 0x00000078289f0221 */ /* 0x000fcc0000010100 */
[----:B------:R-:W2:Y:S01]  /*1020*/  @P0 MUFU.RCP R196, R80 ;  /* 0x0000005000c40308 */ /* 0x000ea20000001000 */
[----:B0-----:R-:W-:Y:S01]  /*1030*/  @P0 FMUL.FTZ R197, R128, R197 ;  /* 0x000000c580c50220 */ /* 0x001fe20000410000 */
[----:B---3--:R-:W-:Y:S01]  /*1040*/  @!P0 FADD.FTZ R120, R120, -R205 ;  /* 0x800000cd78788221 */ /* 0x008fe20000010000 */
[----:B------:R-:W-:Y:S01]  /*1050*/  @P0 FMUL.FTZ R195, R130, R195 ;  /* 0x000000c382c30220 */ /* 0x000fe20000410000 */
[----:B------:R-:W-:Y:S01]  /*1060*/  @P0 FMUL.FTZ R198, R198, R133 ;  /* 0x00000085c6c60220 */ /* 0x000fe20000410000 */
[----:B------:R-:W-:-:S03]  /*1070*/  @!P0 FMUL.FTZ R197, R181, R218 ;  /* 0x000000dab5c58220 */ /* 0x000fc60000410000 */
[----:B------:R-:W0:Y:S01]  /*1080*/  @P0 MUFU.RCP R214, R88 ;  /* 0x0000005800d60308 */ /* 0x000e220000001000 */
[----:B------:R-:W-:Y:S01]  /*1090*/  @P0 FADD.FTZ R130, -R39, R127 ;  /* 0x0000007f27820221 */ /* 0x000fe20000010100 */
[----:B------:R-:W-:Y:S01]  /*10a0*/  @!P0 FADD.FTZ R218, R127, -R205 ;  /* 0x800000cd7fda8221 */ /* 0x000fe20000010000 */
[----:B------:R-:W-:-:S04]  /*10b0*/  IMAD.WIDE.U32 R132, R158, 0x10, R250 ;  /* 0x000000109e847825 */ /* 0x000fc800078e00fa */
[----:B----4-:R-:W-:Y:S01]  /*10c0*/  @P0 FMUL.FTZ R202, R159, R202 ;  /* 0x000000ca9fca0220 */ /* 0x010fe20000410000 */
[----:B------:R-:W3:Y:S01]  /*10d0*/  @P0 MUFU.RCP R215, R90 ;  /* 0x0000005a00d70308 */ /* 0x000ee20000001000 */
[----:B------:R-:W-:Y:S01]  /*10e0*/  @!P0 FADD.FTZ R158, R141, -R205 ;  /* 0x800000cd8d9e8221 */ /* 0x000fe20000010000 */
[----:B------:R-:W-:Y:S01]  /*10f0*/  @!P0 FMUL.FTZ R202, R181, R120 ;  /* 0x00000078b5ca8220 */ /* 0x000fe20000410000 */
[----:B------:R-:W-:Y:S01]  /*1100*/  @P0 FADD.FTZ R141, -R41, R121 ;  /* 0x00000079298d0221 */ /* 0x000fe20000010100 */
[----:B------:R-:W-:-:S04]  /*1110*/  @!P0 FADD.FTZ R120, R121, -R205 ;  /* 0x800000cd79788221 */ /* 0x000fc80000010000 */
[----:B------:R-:W4:Y:S01]  /*1120*/  @P0 MUFU.RCP R207, R86 ;  /* 0x0000005600cf0308 */ /* 0x000f220000001000 */
[----:B-1----:R-:W-:Y:S01]  /*1130*/  @P0 FMUL.FTZ R203, R130, R203 ;  /* 0x000000cb82cb0220 */ /* 0x002fe20000410000 */
[----:B------:R-:W-:Y:S01]  /*1140*/  @P0 FADD.FTZ R129, -R36, R124 ;  /* 0x0000007c24810221 */ /* 0x000fe20000010100 */
[----:B------:R-:W-:Y:S01]  /*1150*/  @!P0 FMUL.FTZ R203, R181, R218 ;  /* 0x000000dab5cb8220 */ /* 0x000fe20000410000 */
[----:B------:R-:W-:-:S04]  /*1160*/  @!P0 FADD.FTZ R124, R124, -R205 ;  /* 0x800000cd7c7c8221 */ /* 0x000fc80000010000 */
[----:B------:R-:W1:Y:S01]  /*1170*/  @P0 MUFU.RCP R206, R87 ;  /* 0x0000005700ce0308 */ /* 0x000e620000001000 */
[----:B--2---:R-:W-:Y:S01]  /*1180*/  @P0 FMUL.FTZ R208, R141, R208 ;  /* 0x000000d08dd00220 */ /* 0x004fe20000410000 */
[----:B------:R-:W-:Y:S01]  /*1190*/  @!P0 FMUL.FTZ R199, R181, R158 ;  /* 0x0000009eb5c78220 */ /* 0x000fe20000410000 */
[----:B------:R-:W-:Y:S01]  /*11a0*/  @!P0 FADD.FTZ R158, R125, -R205 ;  /* 0x800000cd7d9e8221 */ /* 0x000fe20000010000 */
[----:B------:R-:W-:Y:S01]  /*11b0*/  @!P0 FMUL.FTZ R208, R181, R120 ;  /* 0x00000078b5d08220 */ /* 0x000fe20000410000 */
[----:B------:R-:W-:Y:S01]  /*11c0*/  @P0 FMUL.FTZ R196, R129, R196 ;  /* 0x000000c481c40220 */ /* 0x000fe20000410000 */
[----:B------:R-:W-:Y:S01]  /*11d0*/  @P0 FADD.FTZ R216, -R42, R122 ;  /* 0x0000007a2ad80221 */ /* 0x000fe20000010100 */
[----:B------:R-:W-:Y:S01]  /*11e0*/  @P0 FADD.FTZ R143, -R43, R123 ;  /* 0x0000007b2b8f0221 */ /* 0x000fe20000010100 */
[----:B------:R-:W2:Y:S01]  /*11f0*/  @P0 MUFU.RCP R218, R92 ;  /* 0x0000005c00da0308 */ /* 0x000ea20000001000 */
[----:B------:R-:W-:Y:S01]  /*1200*/  @P0 FADD.FTZ R125, -R44, R116 ;  /* 0x000000742c7d0221 */ /* 0x000fe20000010100 */
[----:B------:R-:W-:Y:S01]  /*1210*/  @!P0 FMUL.FTZ R196, R181, R124 ;  /* 0x0000007cb5c48220 */ /* 0x000fe20000410000 */
[----:B------:R-:W-:Y:S01]  /*1220*/  @!P0 FADD.FTZ R116, R116, -R205 ;  /* 0x800000cd74748221 */ /* 0x000fe20000010000 */
[----:B------:R-:W-:-:S04]  /*1230*/  @P0 FADD.FTZ R124, -R46, R118 ;  /* 0x000000762e7c0221 */ /* 0x000fc80000010100 */
[----:B------:R-:W-:Y:S01]  /*1240*/  @P0 MUFU.RCP R219, R94 ;  /* 0x0000005e00db0308 */ /* 0x000fe20000001000 */
[----:B------:R-:W-:Y:S01]  /*1250*/  @!P0 FADD.FTZ R122, R122, -R205 ;  /* 0x800000cd7a7a8221 */ /* 0x000fe20000010000 */
[----:B0-----:R-:W-:Y:S01]  /*1260*/  @P0 FMUL.FTZ R214, R125, R214 ;  /* 0x000000d67dd60220 */ /* 0x001fe20000410000 */
[----:B------:R-:W-:-:S05]  /*1270*/  @P0 FADD.FTZ R127, -R45, R117 ;  /* 0x000000752d7f0221 */ /* 0x000fca0000010100 */
[----:B------:R-:W-:Y:S01]  /*1280*/  @P0 MUFU.RCP R221, R96 ;  /* 0x0000006000dd0308 */ /* 0x000fe20000001000 */
[----:B---3--:R-:W-:Y:S01]  /*1290*/  @P0 FMUL.FTZ R215, R124, R215 ;  /* 0x000000d77cd70220 */ /* 0x008fe20000410000 */
[----:B------:R-:W-:-:S06]  /*12a0*/  @!P0 FMUL.FTZ R214, R181, R116 ;  /* 0x00000074b5d68220 */ /* 0x000fcc0000410000 */
[----:B------:R-:W-:Y:S01]  /*12b0*/  @P0 MUFU.RCP R131, R76 ;  /* 0x0000004c00830308 */ /* 0x000fe20000001000 */
[----:B----4-:R-:W-:Y:S01]  /*12c0*/  @P0 FMUL.FTZ R207, R216, R207 ;  /* 0x000000cfd8cf0220 */ /* 0x010fe20000410000 */
[----:B------:R-:W-:Y:S01]  /*12d0*/  @P0 FADD.FTZ R200, -R32, R140 ;  /* 0x0000008c20c80221 */ /* 0x000fe20000010100 */
[----:B------:R-:W-:-:S05]  /*12e0*/  @!P0 FADD.FTZ R142, R142, -R205 ;  /* 0x800000cd8e8e8221 */ /* 0x000fca0000010000 */
[----:B------:R-:W-:Y:S01]  /*12f0*/  @P0 MUFU.RCP R226, R101 ;  /* 0x0000006500e20308 */ /* 0x000fe20000001000 */
[----:B------:R-:W-:-:S07]  /*1300*/  @!P0 FADD.FTZ R124, R123, -R205 ;  /* 0x800000cd7b7c8221 */ /* 0x000fce0000010000 */
[----:B------:R-:W-:Y:S01]  /*1310*/  @P0 MUFU.RCP R225, R100 ;  /* 0x0000006400e10308 */ /* 0x000fe20000001000 */
[----:B------:R-:W-:-:S07]  /*1320*/  IMAD.WIDE.U32 R136, R136, 0x10, R250 ;  /* 0x0000001088887825 */ /* 0x000fce00078e00fa */
[----:B------:R-:W-:Y:S01]  /*1330*/  @P0 MUFU.RCP R230, R102 ;  /* 0x0000006600e60308 */ /* 0x000fe20000001000 */
[----:B------:R-:W-:Y:S01]  /*1340*/  LOP3.LUT P1, RZ, R138, 0xff, RZ, 0xc0, !PT ;  /* 0x000000ff8aff7812 */ /* 0x000fe2000782c0ff */
[----:B------:R-:W3:Y:S06]  /*1350*/  LDG.E.128 R132, desc[UR6][R132.64] ;  /* 0x0000000684847981 */ /* 0x000eec000c1e1d00 */
[----:B------:R-:W0:Y:S01]  /*1360*/  @P0 MUFU.RCP R120, R93 ;  /* 0x0000005d00780308 */ /* 0x000e220000001000 */
[----:B------:R-:W-:Y:S01]  /*1370*/  @!P0 FMUL.FTZ R207, R181, R122 ;  /* 0x0000007ab5cf8220 */ /* 0x000fe20000410000 */
[----:B------:R-:W-:Y:S01]  /*1380*/  @!P0 FADD.FTZ R122, R117, -R205 ;  /* 0x800000cd757a8221 */ /* 0x000fe20000010000 */
[----:B-1----:R-:W-:Y:S01]  /*1390*/  @P0 FMUL.FTZ R206, R143, R206 ;  /* 0x000000ce8fce0220 */ /* 0x002fe20000410000 */
[----:B------:R-:W-:-:S04]  /*13a0*/  @P0 FADD.FTZ R117, -R48, R112 ;  /* 0x0000007030750221 */ /* 0x000fc80000010100 */
[----:B------:R-:W1:Y:S01]  /*13b0*/  @P0 MUFU.RCP R116, R95 ;  /* 0x0000005f00740308 */ /* 0x000e620000001000 */
[----:B------:R-:W-:Y:S01]  /*13c0*/  @!P0 FMUL.FTZ R206, R181, R124 ;  /* 0x0000007cb5ce8220 */ /* 0x000fe20000410000 */
[----:B------:R-:W-:Y:S01]  /*13d0*/  @!P0 FADD.FTZ R112, R112, -R205 ;  /* 0x800000cd70708221 */ /* 0x000fe20000010000 */
[----:B------:R-:W-:-:S04]  /*13e0*/  IMAD.WIDE.U32 R124, R211, 0x10, R250 ;  /* 0x00000010d37c7825 */ /* 0x000fc800078e00fa */
[----:B------:R-:W-:Y:S01]  /*13f0*/  @P0 FADD.FTZ R211, -R49, R113 ;  /* 0x0000007131d30221 */ /* 0x000fe20000010100 */
[----:B--2---:R-:W-:Y:S01]  /*1400*/  @P0 FMUL.FTZ R218, R117, R218 ;  /* 0x000000da75da0220 */ /* 0x004fe20000410000 */
[----:B------:R-:W-:Y:S01]  /*1410*/  @!P0 FMUL.FTZ R218, R181, R112 ;  /* 0x00000070b5da8220 */ /* 0x000fe20000410000 */
[--C-:B------:R-:W-:Y:S01]  /*1420*/  @!P0 FADD.FTZ R112, R113, -R205.reuse ;  /* 0x800000cd71708221 */ /* 0x100fe20000010000 */
[----:B------:R-:W-:Y:S01]  /*1430*/  @!P0 FADD.FTZ R140, R140, -R205 ;  /* 0x800000cd8c8c8221 */ /* 0x000fe20000010000 */
[----:B0-----:R-:W-:Y:S01]  /*1440*/  @P0 FMUL.FTZ R211, R211, R120 ;  /* 0x00000078d3d30220 */ /* 0x001fe20000410000 */
[----:B------:R-:W-:Y:S01]  /*1450*/  @P0 FADD.FTZ R120, -R50, R114 ;  /* 0x0000007232780221 */ /* 0x000fe20000010100 */
[----:B------:R-:W-:Y:S01]  /*1460*/  @P0 FADD.FTZ R113, -R51, R115 ;  /* 0x0000007333710221 */ /* 0x000fe20000010100 */
[----:B------:R-:W-:Y:S01]  /*1470*/  @!P0 FMUL.FTZ R211, R181, R112 ;  /* 0x00000070b5d38220 */ /* 0x000fe20000410000 */
[----:B------:R-:W-:Y:S01]  /*1480*/  @!P0 FADD.FTZ R112, R115, -R205 ;  /* 0x800000cd73708221 */ /* 0x000fe20000010000 */
[----:B------:R-:W-:Y:S01]  /*1490*/  @P0 FMUL.FTZ R219, R120, R219 ;  /* 0x000000db78db0220 */ /* 0x000fe20000410000 */
[----:B------:R-:W-:-:S04]  /*14a0*/  IMAD.WIDE.U32 R120, R210, 0x10, R250 ;  /* 0x00000010d2787825 */ /* 0x000fc800078e00fa */
[----:B------:R-:W-:Y:S01]  /*14b0*/  @P0 FMUL.FTZ R200, R200, R131 ;  /* 0x00000083c8c80220 */ /* 0x000fe20000410000 */
[----:B-1----:R-:W-:Y:S01]  /*14c0*/  @P0 FMUL.FTZ R210, R113, R116 ;  /* 0x0000007471d20220 */ /* 0x002fe20000410000 */
[----:B------:R-:W-:Y:S01]  /*14d0*/  @!P0 FMUL.FTZ R210, R181, R112 ;  /* 0x00000070b5d28220 */ /* 0x000fe20000410000 */
[----:B------:R-:W-:Y:S01]  /*14e0*/  @P0 FADD.FTZ R112, -R52, R164 ;  /* 0x000000a434700221 */ /* 0x000fe20000010100 */
[C---:B------:R-:W-:Y:S01]  /*14f0*/  @!P0 FMUL.FTZ R200, R181.reuse, R140 ;  /* 0x0000008cb5c88220 */ /* 0x040fe20000410000 */
[----:B------:R-:W-:Y:S01]  /*1500*/  @!P0 FMUL.FTZ R198, R181, R142 ;  /* 0x0000008eb5c68220 */ /* 0x000fe20000410000 */
[----:B------:R-:W-:Y:S01]  /*1510*/  @!P0 FADD.FTZ R245, R160, -R205 ;  /* 0x800000cda0f58221 */ /* 0x000fe20000010000 */
[----:B------:R-:W-:Y:S01]  /*1520*/  @P0 FMUL.FTZ R221, R112, R221 ;  /* 0x000000dd70dd0220 */ /* 0x000fe20000410000 */
[----:B------:R-:W2:Y:S01]  /*1530*/  LDG.E.128 R136, desc[UR6][R136.64] ;  /* 0x0000000688887981 */ /* 0x000ea2000c1e1d00 */
[----:B------:R-:W0:Y:S01]  /*1540*/  @P0 MUFU.RCP R112, R98 ;  /* 0x0000006200700308 */ /* 0x000e220000001000 */
[----:B------:R-:W-:-:S04]  /*1550*/  IMAD.WIDE.U32 R140, R201, 0x10, R250 ;  /* 0x00000010c98c7825 */ /* 0x000fc800078e00fa */
[----:B------:R-:W-:Y:S02]  /*1560*/  @!P0 FADD.FTZ R164, R164, -R205 ;  /* 0x800000cda4a48221 */ /* 0x000fe40000010000 */
[----:B------:R-:W4:Y:S01]  /*1570*/  LDG.E.128 R140, desc[UR6][R140.64] ;  /* 0x000000068c8c7981 */ /* 0x000f22000c1e1d00 */
[----:B------:R-:W-:-:S04]  /*1580*/  IMAD.WIDE.U32 R116, R209, 0x10, R250 ;  /* 0x00000010d1747825 */ /* 0x000fc800078e00fa */
[----:B------:R-:W-:Y:S01]  /*1590*/  @!P0 FMUL.FTZ R221, R181, R164 ;  /* 0x000000a4b5dd8220 */ /* 0x000fe20000410000 */
[----:B------:R-:W-:Y:S01]  /*15a0*/  @P0 FADD.FTZ R209, -R54, R166 ;  /* 0x000000a636d10221 */ /* 0x000fe20000010100 */
[----:B------:R-:W-:Y:S01]  /*15b0*/  @!P0 FADD.FTZ R166, R166, -R205 ;  /* 0x800000cda6a68221 */ /* 0x000fe20000010000 */
[----:B------:R-:W-:Y:S02]  /*15c0*/  @P0 FADD.FTZ R164, -R56, R160 ;  /* 0x000000a038a40221 */ /* 0x000fe40000010100 */
[----:B------:R-:W1:Y:S01]  /*15d0*/  @P0 MUFU.RCP R160, R103 ;  /* 0x0000006700a00308 */ /* 0x000e620000001000 */
[----:B0-----:R-:W-:Y:S01]  /*15e0*/  @P0 FMUL.FTZ R209, R209, R112 ;  /* 0x00000070d1d10220 */ /* 0x001fe20000410000 */
[----:B------:R-:W-:Y:S01]  /*15f0*/  @!P0 FMUL.FTZ R209, R181, R166 ;  /* 0x000000a6b5d18220 */ /* 0x000fe20000410000 */
[----:B------:R-:W-:Y:S01]  /*1600*/  @P0 FADD.FTZ R166, -R57, R161 ;  /* 0x000000a139a60221 */ /* 0x000fe20000010100 */
[----:B------:R-:W-:-:S03]  /*1610*/  @!P0 FADD.FTZ R161, R161, -R205 ;  /* 0x800000cda1a18221 */ /* 0x000fc60000010000 */
[----:B------:R-:W-:Y:S01]  /*1620*/  @P0 FMUL.FTZ R226, R166, R226 ;  /* 0x000000e2a6e20220 */ /* 0x000fe20000410000 */
[----:B------:R-:W-:Y:S01]  /*1630*/  @!P0 FMUL.FTZ R226, R181, R161 ;  /* 0x000000a1b5e28220 */ /* 0x000fe20000410000 */
[----:B------:R-:W-:Y:S01]  /*1640*/  @P0 FADD.FTZ R161, -R58, R162 ;  /* 0x000000a23aa10221 */ /* 0x000fe20000010100 */
[----:B------:R-:W-:Y:S01]  /*1650*/  @P0 FMUL.FTZ R225, R164, R225 ;  /* 0x000000e1a4e10220 */ /* 0x000fe20000410000 */
[----:B------:R-:W-:Y:S01]  /*1660*/  @!P0 FMUL.FTZ R225, R181, R245 ;  /* 0x000000f5b5e18220 */ /* 0x000fe20000410000 */
[----:B------:R-:W-:Y:S01]  /*1670*/  @P0 FADD.FTZ R245, -R59, R163 ;  /* 0x000000a33bf50221 */ /* 0x000fe20000010100 */
[----:B------:R-:W-:Y:S02]  /*1680*/  @P0 FMUL.FTZ R161, R161, R230 ;  /* 0x000000e6a1a10220 */ /* 0x000fe40000410000 */
[----:B------:R-:W0:Y:S01]  /*1690*/  @P0 MUFU.RCP R230, R104 ;  /* 0x0000006800e60308 */ /* 0x000e220000001000 */
[----:B-1----:R-:W-:Y:S01]  /*16a0*/  @P0 FMUL.FTZ R160, R245, R160 ;  /* 0x000000a0f5a00220 */ /* 0x002fe20000410000 */
[--C-:B------:R-:W-:Y:S01]  /*16b0*/  @!P0 FADD.FTZ R245, R162, -R205.reuse ;  /* 0x800000cda2f58221 */ /* 0x100fe20000010000 */
[----:B------:R-:W-:-:S05]  /*16c0*/  @!P0 FADD.FTZ R163, R163, -R205 ;  /* 0x800000cda3a38221 */ /* 0x000fca0000010000 */
[----:B------:R-:W1:Y:S01]  /*16d0*/  @P0 MUFU.RCP R162, R105 ;  /* 0x0000006900a20308 */ /* 0x000e620000001000 */
[----:B------:R-:W-:Y:S01]  /*16e0*/  @!P0 FMUL.FTZ R160, R181, R163 ;  /* 0x000000a3b5a08220 */ /* 0x000fe20000410000 */
[----:B------:R-:W-:-:S06]  /*16f0*/  @P0 FADD.FTZ R163, -R60, R144 ;  /* 0x000000903ca30221 */ /* 0x000fcc0000010100 */
[----:B------:R-:W1:Y:S01]  /*1700*/  @P0 MUFU.RCP R204, R82 ;  /* 0x0000005200cc0308 */ /* 0x000e620000001000 */
[----:B------:R-:W-:Y:S01]  /*1710*/  @!P0 FMUL.FTZ R161, R181, R245 ;  /* 0x000000f5b5a18220 */ /* 0x000fe20000410000 */
[----:B0-----:R-:W-:Y:S01]  /*1720*/  @P0 FMUL.FTZ R163, R163, R230 ;  /* 0x000000e6a3a30220 */ /* 0x001fe20000410000 */
[----:B------:R-:W-:Y:S01]  /*1730*/  @P0 FADD.FTZ R245, -R61, R145 ;  /* 0x000000913df50221 */ /* 0x000fe20000010100 */
[----:B------:R-:W-:Y:S01]  /*1740*/  @P0 FADD.FTZ R131, -R38, R126 ;  /* 0x0000007e26830221 */ /* 0x000fe20000010100 */
[----:B------:R-:W-:-:S03]  /*1750*/  IMAD.WIDE.U32 R128, R157, 0x10, R250 ;  /* 0x000000109d807825 */ /* 0x000fc600078e00fa */
[----:B------:R-:W0:Y:S01]  /*1760*/  @P0 MUFU.RCP R230, R106 ;  /* 0x0000006a00e60308 */ /* 0x000e220000001000 */
[----:B-1----:R-:W-:Y:S01]  /*1770*/  @P0 FMUL.FTZ R162, R245, R162 ;  /* 0x000000a2f5a20220 */ /* 0x002fe20000410000 */
[--C-:B------:R-:W-:Y:S01]  /*1780*/  @!P0 FADD.FTZ R245, R144, -R205.reuse ;  /* 0x800000cd90f58221 */ /* 0x100fe20000010000 */
[----:B------:R-:W-:-:S05]  /*1790*/  @!P0 FADD.FTZ R145, R145, -R205 ;  /* 0x800000cd91918221 */ /* 0x000fca0000010000 */
[----:B------:R-:W1:Y:S01]  /*17a0*/  @P0 MUFU.RCP R144, R107 ;  /* 0x0000006b00900308 */ /* 0x000e620000001000 */
[----:B------:R-:W-:Y:S02]  /*17b0*/  @P0 FMUL.FTZ R204, R131, R204 ;  /* 0x000000cc83cc0220 */ /* 0x000fe40000410000 */
[----:B------:R-:W2:Y:S01]  /*17c0*/  LDG.E.128 R128, desc[UR6][R128.64] ;  /* 0x0000000680807981 */ /* 0x000ea2000c1e1d00 */
[----:B------:R-:W-:Y:S01]  /*17d0*/  @!P0 FMUL.FTZ R162, R181, R145 ;  /* 0x00000091b5a28220 */ /* 0x000fe20000410000 */
[----:B------:R-:W-:Y:S01]  /*17e0*/  @P0 FADD.FTZ R145, -R62, R146 ;  /* 0x000000923e910221 */ /* 0x000fe20000010100 */
[----:B------:R-:W-:Y:S01]  /*17f0*/  @!P0 FMUL.FTZ R163, R181, R245 ;  /* 0x000000f5b5a38220 */ /* 0x000fe20000410000 */
[----:B------:R-:W-:Y:S02]  /*1800*/  @P0 FADD.FTZ R245, -R63, R147 ;  /* 0x000000933ff50221 */ /* 0x000fe40000010100 */
[----:B0-----:R-:W-:Y:S01]  /*1810*/  @P0 FMUL.FTZ R145, R145, R230 ;  /* 0x000000e691910220 */ /* 0x001fe20000410000 */
[----:B------:R-:W-:Y:S01]  /*1820*/  IMAD.WIDE.U32 R156, R156, 0x10, R250 ;  /* 0x000000109c9c7825 */ /* 0x000fe200078e00fa */
[----:B------:R-:W0:Y:S03]  /*1830*/  @P0 MUFU.RCP R230, R108 ;  /* 0x0000006c00e60308 */ /* 0x000e260000001000 */
[----:B------:R-:W-:Y:S01]  /*1840*/  @!P0 FMUL.FTZ R195, R181, R158 ;  /* 0x0000009eb5c38220 */ /* 0x000fe20000410000 */
[--C-:B------:R-:W-:Y:S01]  /*1850*/  @!P0 FADD.FTZ R147, R147, -R205.reuse ;  /* 0x800000cd93938221 */ /* 0x100fe20000010000 */
[----:B------:R-:W2:Y:S01]  /*1860*/  LDG.E.128 R156, desc[UR6][R156.64] ;  /* 0x000000069c9c7981 */ /* 0x000ea2000c1e1d00 */
[----:B-1----:R-:W-:Y:S01]  /*1870*/  @P0 FMUL.FTZ R144, R245, R144 ;  /* 0x00000090f5900220 */ /* 0x002fe20000410000 */
[--C-:B------:R-:W-:Y:S01]  /*1880*/  @!P0 FADD.FTZ R245, R146, -R205.reuse ;  /* 0x800000cd92f58221 */ /* 0x100fe20000010000 */
[----:B------:R-:W1:Y:S01]  /*1890*/  @P0 MUFU.RCP R216, R89 ;  /* 0x0000005900d80308 */ /* 0x000e620000001000 */
[----:B------:R-:W-:-:S07]  /*18a0*/  @!P0 FADD.FTZ R126, R126, -R205 ;  /* 0x800000cd7e7e8221 */ /* 0x000fce0000010000 */
[----:B------:R-:W1:Y:S01]  /*18b0*/  @P0 MUFU.RCP R217, R91 ;  /* 0x0000005b00d90308 */ /* 0x000e620000001000 */
[----:B------:R-:W-:-:S07]  /*18c0*/  @!P0 FMUL.FTZ R144, R181, R147 ;  /* 0x00000093b5908220 */ /* 0x000fce0000410000 */
[----:B------:R-:W1:Y:S01]  /*18d0*/  @P0 MUFU.RCP R146, R109 ;  /* 0x0000006d00920308 */ /* 0x000e620000001000 */
[----:B------:R-:W-:Y:S01]  /*18e0*/  @P0 FADD.FTZ R147, -R68, R148 ;  /* 0x0000009444930221 */ /* 0x000fe20000010100 */
[----:B------:R-:W-:Y:S01]  /*18f0*/  @!P0 FMUL.FTZ R204, R181, R126 ;  /* 0x0000007eb5cc8220 */ /* 0x000fe20000410000 */
[----:B------:R-:W-:Y:S02]  /*1900*/  @P0 FADD.FTZ R126, -R47, R119 ;  /* 0x000000772f7e0221 */ /* 0x000fe40000010100 */
[----:B0-----:R-:W-:Y:S01]  /*1910*/  @P0 FMUL.FTZ R147, R147, R230 ;  /* 0x000000e693930220 */ /* 0x001fe20000410000 */
[----:B------:R-:W-:Y:S01]  /*1920*/  @P0 FADD.FTZ R230, -R69, R149 ;  /* 0x0000009545e60221 */ /* 0x000fe20000010100 */
[----:B-1----:R-:W-:Y:S01]  /*1930*/  @P0 FMUL.FTZ R216, R127, R216 ;  /* 0x000000d87fd80220 */ /* 0x002fe20000410000 */
[----:B------:R-:W0:Y:S01]  /*1940*/  @P0 MUFU.RCP R220, R97 ;  /* 0x0000006100dc0308 */ /* 0x000e220000001000 */
[----:B------:R-:W-:Y:S02]  /*1950*/  @P0 FMUL.FTZ R217, R126, R217 ;  /* 0x000000d97ed90220 */ /* 0x000fe40000410000 */
[----:B------:R-:W2:Y:S05]  /*1960*/  LDG.E.128 R124, desc[UR6][R124.64] ;  /* 0x000000067c7c7981 */ /* 0x000eaa000c1e1d00 */
[----:B------:R-:W1:Y:S01]  /*1970*/  @P0 MUFU.RCP R246, R110 ;  /* 0x0000006e00f60308 */ /* 0x000e620000001000 */
[----:B------:R-:W-:-:S07]  /*1980*/  @P0 FMUL.FTZ R146, R230, R146 ;  /* 0x00000092e6920220 */ /* 0x000fce0000410000 */
[----:B------:R-:W1:Y:S01]  /*1990*/  @P0 MUFU.RCP R230, R111 ;  /* 0x0000006f00e60308 */ /* 0x000e620000001000 */
[--C-:B------:R-:W-:Y:S01]  /*19a0*/  @!P0 FADD.FTZ R148, R148, -R205.reuse ;  /* 0x800000cd94948221 */ /* 0x100fe20000010000 */
[----:B------:R-:W-:-:S06]  /*19b0*/  @!P0 FADD.FTZ R149, R149, -R205 ;  /* 0x800000cd95958221 */ /* 0x000fcc0000010000 */
[----:B------:R-:W1:Y:S01]  /*19c0*/  @P0 MUFU.RCP R222, R99 ;  /* 0x0000006300de0308 */ /* 0x000e620000001000 */
[----:B------:R-:W-:Y:S01]  /*19d0*/  @!P0 FMUL.FTZ R145, R181, R245 ;  /* 0x000000f5b5918220 */ /* 0x000fe20000410000 */
[----:B------:R-:W-:Y:S01]  /*19e0*/  @P0 FADD.FTZ R113, -R53, R165 ;  /* 0x000000a535710221 */ /* 0x000fe20000010100 */
[C---:B------:R-:W-:Y:S01]  /*19f0*/  @!P0 FMUL.FTZ R147, R181.reuse, R148 ;  /* 0x00000094b5938220 */ /* 0x040fe20000410000 */
[----:B------:R-:W-:Y:S01]  /*1a00*/  @!P0 FMUL.FTZ R146, R181, R149 ;  /* 0x00000095b5928220 */ /* 0x000fe20000410000 */
[----:B------:R-:W-:Y:S01]  /*1a10*/  @P0 FADD.FTZ R148, -R70, R150 ;  /* 0x0000009646940221 */ /* 0x000fe20000010100 */
[----:B------:R-:W-:Y:S02]  /*1a20*/  @P0 FADD.FTZ R149, -R71, R151 ;  /* 0x0000009747950221 */ /* 0x000fe40000010100 */
[----:B------:R-:W1:Y:S01]  /*1a30*/  @P0 MUFU.RCP R245, R72 ;  /* 0x0000004800f50308 */ /* 0x000e620000001000 */
[----:B------:R-:W-:Y:S01]  /*1a40*/  @!P0 FMUL.FTZ R216, R181, R122 ;  /* 0x0000007ab5d88220 */ /* 0x000fe20000410000 */
[----:B0-----:R-:W-:Y:S01]  /*1a50*/  @P0 FMUL.FTZ R220, R113, R220 ;  /* 0x000000dc71dc0220 */ /* 0x001fe20000410000 */
[----:B------:R-:W2:Y:S01]  /*1a60*/  LDG.E.128 R120, desc[UR6][R120.64] ;  /* 0x0000000678787981 */ /* 0x000ea2000c1e1d00 */
[----:B------:R-:W-:Y:S01]  /*1a70*/  @!P0 FADD.FTZ R114, R114, -R205 ;  /* 0x800000cd72728221 */ /* 0x000fe20000010000 */
[----:B------:R-:W-:Y:S01]  /*1a80*/  @P0 FADD.FTZ R113, -R55, R167 ;  /* 0x000000a737710221 */ /* 0x000fe20000010100 */
[----:B-1----:R-:W-:Y:S01]  /*1a90*/  @P0 FMUL.FTZ R148, R148, R246 ;  /* 0x000000f694940220 */ /* 0x002fe20000410000 */
[----:B------:R-:W-:Y:S01]  /*1aa0*/  @P0 FMUL.FTZ R149, R149, R230 ;  /* 0x000000e695950220 */ /* 0x000fe20000410000 */
[----:B------:R-:W0:Y:S01]  /*1ab0*/  @P0 MUFU.RCP R246, R73 ;  /* 0x0000004900f60308 */ /* 0x000e220000001000 */
[--C-:B------:R-:W-:Y:S01]  /*1ac0*/  @!P0 FADD.FTZ R150, R150, -R205.reuse ;  /* 0x800000cd96968221 */ /* 0x100fe20000010000 */
[--C-:B------:R-:W-:Y:S01]  /*1ad0*/  @!P0 FADD.FTZ R118, R118, -R205.reuse ;  /* 0x800000cd76768221 */ /* 0x100fe20000010000 */
[----:B------:R-:W-:Y:S01]  /*1ae0*/  @!P0 FMUL.FTZ R219, R181, R114 ;  /* 0x00000072b5db8220 */ /* 0x000fe20000410000 */
[----:B------:R-:W-:Y:S01]  /*1af0*/  @P0 FMUL.FTZ R222, R113, R222 ;  /* 0x000000de71de0220 */ /* 0x000fe20000410000 */
[----:B------:R-:W-:-:S03]  /*1b00*/  @!P0 FADD.FTZ R114, R165, -R205 ;  /* 0x800000cda5728221 */ /* 0x000fc60000010000 */
[----:B------:R-:W1:Y:S01]  /*1b10*/  @P0 MUFU.RCP R230, R74 ;  /* 0x0000004a00e60308 */ /* 0x000e620000001000 */
[----:B------:R-:W-:-:S04]  /*1b20*/  IMAD.WIDE.U32 R112, R194, 0x10, R250 ;  /* 0x00000010c2707825 */ /* 0x000fc800078e00fa */
[C---:B------:R-:W-:Y:S01]  /*1b30*/  @!P0 FMUL.FTZ R148, R181.reuse, R150 ;  /* 0x00000096b5948220 */ /* 0x040fe20000410000 */
[----:B------:R-:W-:Y:S01]  /*1b40*/  @!P0 FMUL.FTZ R215, R181, R118 ;  /* 0x00000076b5d78220 */ /* 0x000fe20000410000 */
[----:B------:R-:W-:Y:S01]  /*1b50*/  @P0 FADD.FTZ R150, -R64, R152 ;  /* 0x0000009840960221 */ /* 0x000fe20000010100 */
[--C-:B------:R-:W-:Y:S01]  /*1b60*/  @!P0 FADD.FTZ R118, R119, -R205.reuse ;  /* 0x800000cd77768221 */ /* 0x100fe20000010000 */
[C---:B------:R-:W-:Y:S02]  /*1b70*/  @!P0 FMUL.FTZ R220, R181.reuse, R114 ;  /* 0x00000072b5dc8220 */ /* 0x040fe40000410000 */
[----:B------:R-:W2:Y:S01]  /*1b80*/  LDG.E.128 R112, desc[UR6][R112.64] ;  /* 0x0000000670707981 */ /* 0x000ea2000c1e1d00 */
[----:B------:R-:W-:Y:S01]  /*1b90*/  @P0 FMUL.FTZ R150, R150, R245 ;  /* 0x000000f596960220 */ /* 0x000fe20000410000 */
[----:B------:R-:W-:Y:S01]  /*1ba0*/  @!P0 FADD.FTZ R245, R152, -R205 ;  /* 0x800000cd98f58221 */ /* 0x000fe20000010000 */
[----:B------:R-:W-:Y:S01]  /*1bb0*/  @!P0 FMUL.FTZ R217, R181, R118 ;  /* 0x00000076b5d98220 */ /* 0x000fe20000410000 */
[----:B------:R-:W-:-:S04]  /*1bc0*/  IMAD.WIDE.U32 R164, R193, 0x10, R250 ;  /* 0x00000010c1a47825 */ /* 0x000fc800078e00fa */
[----:B------:R-:W-:Y:S01]  /*1bd0*/  @P0 FADD.FTZ R152, -R65, R153 ;  /* 0x0000009941980221 */ /* 0x000fe20000010100 */
[----:B------:R-:W2:Y:S01]  /*1be0*/  LDG.E.128 R116, desc[UR6][R116.64] ;  /* 0x0000000674747981 */ /* 0x000ea2000c1e1d00 */
[----:B------:R-:W-:Y:S01]  /*1bf0*/  @!P0 FADD.FTZ R167, R167, -R205 ;  /* 0x800000cda7a78221 */ /* 0x000fe20000010000 */
[----:B------:R-:W-:Y:S01]  /*1c00*/  @P0 FADD.FTZ R250, -R66, R154 ;  /* 0x0000009a42fa0221 */ /* 0x000fe20000010100 */
[--C-:B------:R-:W-:Y:S01]  /*1c10*/  @!P0 FADD.FTZ R249, R153, -R205.reuse ;  /* 0x800000cd99f98221 */ /* 0x100fe20000010000 */
[----:B------:R-:W2:Y:S01]  /*1c20*/  LDL.LU R251, [R1+0xc] ;  /* 0x00000c0001fb7983 */ /* 0x000ea20000300800 */
[----:B0-----:R-:W-:Y:S01]  /*1c30*/  @P0 FMUL.FTZ R153, R152, R246 ;  /* 0x000000f698990220 */ /* 0x001fe20000410000 */
[----:B-1----:R-:W-:Y:S01]  /*1c40*/  @P0 FMUL.FTZ R152, R250, R230 ;  /* 0x000000e6fa980220 */ /* 0x002fe20000410000 */
[----:B------:R-:W-:Y:S01]  /*1c50*/  @!P0 FMUL.FTZ R222, R181, R167 ;  /* 0x000000a7b5de8220 */ /* 0x000fe20000410000 */
[----:B------:R-:W2:Y:S04]  /*1c60*/  LDL.LU R246, [R1+0x4] ;  /* 0x0000040001f67983 */ /* 0x000ea80000300800 */
[----:B------:R-:W2:Y:S04]  /*1c70*/  LDL.LU R230, [R1] ;  /* 0x0000000001e67983 */ /* 0x000ea80000300800 */
[----:B------:R-:W2:Y:S04]  /*1c80*/  LDG.E.128 R164, desc[UR6][R164.64] ;  /* 0x00000006a4a47981 */ /* 0x000ea8000c1e1d00 */
[----:B------:R-:W2:Y:S01]  /*1c90*/  LDL.LU R250, [R1+0x8] ;  /* 0x0000080001fa7983 */ /* 0x000ea20000300800 */
[----:B------:R-:W-:-:S04]  /*1ca0*/  @!P0 FADD.FTZ R151, R151, -R205 ;  /* 0x800000cd97978221 */ /* 0x000fc80000010000 */
[C---:B------:R-:W-:Y:S02]  /*1cb0*/  @!P0 FMUL.FTZ R149, R181.reuse, R151 ;  /* 0x00000097b5958220 */ /* 0x040fe40000410000 */
[----:B------:R-:W0:Y:S01]  /*1cc0*/  @P0 MUFU.RCP R151, R75 ;  /* 0x0000004b00970308 */ /* 0x000e220000001000 */
[----:B------:R-:W-:Y:S01]  /*1cd0*/  @!P0 FMUL.FTZ R150, R181, R245 ;  /* 0x000000f5b5968220 */ /* 0x000fe20000410000 */
[--C-:B------:R-:W-:Y:S01]  /*1ce0*/  @!P0 FADD.FTZ R154, R154, -R205.reuse ;  /* 0x800000cd9a9a8221 */ /* 0x100fe20000010000 */
[----:B------:R-:W-:Y:S01]  /*1cf0*/  @!P0 FADD.FTZ R205, R155, -R205 ;  /* 0x800000cd9bcd8221 */ /* 0x000fe20000010000 */
[----:B------:R-:W-:Y:S01]  /*1d00*/  @!P0 FMUL.FTZ R153, R181, R249 ;  /* 0x000000f9b5998220 */ /* 0x000fe20000410000 */
[----:B------:R-:W-:Y:S01]  /*1d10*/  @P0 FADD.FTZ R155, -R67, R155 ;  /* 0x0000009b439b0221 */ /* 0x000fe20000010100 */
[----:B------:R-:W-:-:S03]  /*1d20*/  @!P0 FMUL.FTZ R152, R181, R154 ;  /* 0x0000009ab5988220 */ /* 0x000fc60000410000 */
[----:B0-----:R-:W-:Y:S01]  /*1d30*/  @P0 FMUL.FTZ R151, R155, R151 ;  /* 0x000000979b970220 */ /* 0x001fe20000410000 */
[----:B------:R-:W-:Y:S01]  /*1d40*/  @!P0 FMUL.FTZ R151, R181, R205 ;  /* 0x000000cdb5978220 */ /* 0x000fe20000410000 */
[C---:B---3--:R-:W-:Y:S01]  /*1d50*/  FADD.FTZ R191, R132.reuse, R191 ;  /* 0x000000bf84bf7221 */ /* 0x048fe20000010000 */
[----:B------:R-:W-:Y:S01]  /*1d60*/  FFMA.FTZ R11, R132, R196, R11 ;  /* 0x000000c4840b7223 */ /* 0x000fe2000001000b */
[----:B------:R-:W-:Y:S01]  /*1d70*/  FMUL.FTZ R132, R80, R132 ;  /* 0x0000008450847220 */ /* 0x000fe20000410000 */
[C---:B------:R-:W-:Y:S01]  /*1d80*/  FADD.FTZ R190, R133.reuse, R190 ;  /* 0x000000be85be7221 */ /* 0x040fe20000010000 */
[----:B------:R-:W-:Y:S01]  /*1d90*/  FFMA.FTZ R10, R133, R195, R10 ;  /* 0x000000c3850a7223 */ /* 0x000fe2000001000a */
[----:B------:R-:W-:Y:S01]  /*1da0*/  FMUL.FTZ R133, R81, R133 ;  /* 0x0000008551857220 */ /* 0x000fe20000410000 */
[----:B------:R-:W-:Y:S01]  /*1db0*/  FADD.FTZ R212, R134, R212 ;  /* 0x000000d486d47221 */ /* 0x000fe20000010000 */
[C---:B----4-:R-:W-:Y:S01]  /*1dc0*/  FADD.FTZ R183, R140.reuse, R183 ;  /* 0x000000b78cb77221 */ /* 0x050fe20000010000 */
        /* <DEDUP_REMOVED lines=17> */
[C---:B--2---:R-:W-:Y:S01]  /*1ee0*/  FADD.FTZ R187, R136.reuse, R187 ;  /* 0x000000bb88bb7221 */ /* 0x044fe20000010000 */
        /* <DEDUP_REMOVED lines=20> */
[----:B------:R-:W-:-:S03]  /*2030*/  FFMA.FTZ R155, R139, R197, R155 ;  /* 0x000000c58b9b7223 */ /* 0x000fc6000001009b */
[----:B------:R-:W-:Y:S01]  /*2040*/  FADD.FTZ R154, R154, R132 ;  /* 0x000000849a9a7221 */ /* 0x000fe20000010000 */
[----:B------:R-:W-:Y:S01]  /*2050*/  FFMA.FTZ R155, R132, R196, R155 ;  /* 0x000000c4849b7223 */ /* 0x000fe2000001009b */
        /* <DEDUP_REMOVED lines=10> */
[C---:B------:R-:W-:Y:S01]  /*2100*/  FADD.FTZ R223, R128.reuse, R223 ;  /* 0x000000df80df7221 */ /* 0x040fe20000010000 */
[----:B------:R-:W-:Y:S01]  /*2110*/  FFMA.FTZ R15, R128, R202, R15 ;  /* 0x000000ca800f7223 */ /* 0x000fe2000001000f */
[----:B------:R-:W-:Y:S01]  /*2120*/  FMUL.FTZ R128, R84, R128 ;  /* 0x0000008054807220 */ /* 0x000fe20000410000 */
        /* <DEDUP_REMOVED lines=80> */
[C---:B------:R-:W-:Y:S01]  /*2630*/  FADD.FTZ R242, R116.reuse, R242 ;  /* 0x000000f274f27221 */ /* 0x040fe20000010000 */
[----:B------:R-:W-:Y:S01]  /*2640*/  FFMA.FTZ R31, R116, R225, R31 ;  /* 0x000000e1741f7223 */ /* 0x000fe2000001001f */
[----:B------:R-:W-:Y:S01]  /*2650*/  FMUL.FTZ R116, R100, R116 ;  /* 0x0000007464747220 */ /* 0x000fe20000410000 */
        /* <DEDUP_REMOVED lines=9> */
[----:B------:R-:W-:Y:S01]  /*26f0*/  FADD.FTZ R230, R114, R230 ;  /* 0x000000e672e67221 */ /* 0x000fe20000010000 */
[C---:B------:R-:W-:Y:S01]  /*2700*/  FADD.FTZ R244, R118.reuse, R244 ;  /* 0x000000f476f47221 */ /* 0x040fe20000010000 */
[----:B------:R-:W-:Y:S01]  /*2710*/  FFMA.FTZ R169, R118, R161, R169 ;  /* 0x000000a176a97223 */ /* 0x000fe200000100a9 */
[----:B------:R-:W-:Y:S01]  /*2720*/  FADD.FTZ R246, R165, R246 ;  /* 0x000000f6a5f67221 */ /* 0x000fe20000010000 */
[----:B------:R-:W-:Y:S01]  /*2730*/  FADD.FTZ R251, R166, R251 ;  /* 0x000000fba6fb7221 */ /* 0x000fe20000010000 */
[----:B------:R-:W-:Y:S01]  /*2740*/  FADD.FTZ R250, R164, R250 ;  /* 0x000000faa4fa7221 */ /* 0x000fe20000010000 */
[----:B------:R-:W-:Y:S01]  /*2750*/  FMUL.FTZ R118, R102, R118 ;  /* 0x0000007666767220 */ /* 0x000fe20000410000 */
[----:B------:R-:W-:Y:S01]  /*2760*/  FADD.FTZ R112, R112, R117 ;  /* 0x0000007570707221 */ /* 0x000fe20000010000 */
[----:B------:R-:W-:Y:S01]  /*2770*/  STL [R1], R230 ;  /* 0x000000e601007387 */ /* 0x000fe20000100800 */
[----:B------:R-:W-:Y:S01]  /*2780*/  FFMA.FTZ R113, R117, R226, R113 ;  /* 0x000000e275717223 */ /* 0x000fe20000010071 */
[C---:B------:R-:W-:Y:S01]  /*2790*/  FADD.FTZ R243, R119.reuse, R243 ;  /* 0x000000f377f37221 */ /* 0x040fe20000010000 */
[----:B------:R-:W0:Y:S01]  /*27a0*/  S2R R245, SR_TID.X ;  /* 0x0000000000f57919 */ /* 0x000e220000002100 */
[----:B------:R-:W-:Y:S01]  /*27b0*/  FFMA.FTZ R168, R119, R160, R168 ;  /* 0x000000a077a87223 */ /* 0x000fe200000100a8 */
[----:B------:R-:W-:Y:S01]  /*27c0*/  FMUL.FTZ R119, R103, R119 ;  /* 0x0000007767777220 */ /* 0x000fe20000410000 */
[----:B------:R-:W-:Y:S01]  /*27d0*/  STL [R1+0x8], R250 ;  /* 0x000008fa01007387 */ /* 0x000fe20000100800 */
[----:B------:R-:W-:Y:S01]  /*27e0*/  FADD.FTZ R112, R112, R118 ;  /* 0x0000007670707221 */ /* 0x000fe20000010000 */
[----:B------:R-:W-:-:S02]  /*27f0*/  FFMA.FTZ R113, R118, R161, R113 ;  /* 0x000000a176717223 */ /* 0x000fc40000010071 */
[----:B------:R-:W-:Y:S04]  /*2800*/  STL [R1+0x4], R246 ;  /* 0x000004f601007387 */ /* 0x000fe80000100800 */
[----:B------:R1:W-:Y:S01]  /*2810*/  STL [R1+0xc], R251 ;  /* 0x00000cfb01007387 */ /* 0x0003e20000100800 */
[----:B------:R-:W-:Y:S01]  /*2820*/  FADD.FTZ R112, R112, R119 ;  /* 0x0000007770707221 */ /* 0x000fe20000010000 */
[----:B------:R-:W-:Y:S01]  /*2830*/  FFMA.FTZ R113, R119, R160, R113 ;  /* 0x000000a077717223 */ /* 0x000fe20000010071 */
[----:B------:R-:W-:Y:S01]  /*2840*/  FFMA.FTZ R173, R114, R145, R173 ;  /* 0x0000009172ad7223 */ /* 0x000fe200000100ad */
[----:B------:R-:W-:Y:S01]  /*2850*/  FMUL.FTZ R205, R106, R114 ;  /* 0x000000726acd7220 */ /* 0x000fe20000410000 */
[----:B-1----:R-:W1:Y:S01]  /*2860*/  S2R R251, SR_TID.X ;  /* 0x0000000000fb7919 */ /* 0x002e620000002100 */
[----:B------:R-:W-:Y:S01]  /*2870*/  FADD.FTZ R114, R112, R154 ;  /* 0x0000009a70727221 */ /* 0x000fe20000010000 */
[----:B------:R-:W-:-:S03]  /*2880*/  FFMA.FTZ R112, R154, R163, R113 ;  /* 0x000000a39a707223 */ /* 0x000fc60000010071 */
        /* <DEDUP_REMOVED lines=15> */
[----:B------:R-:W-:Y:S01]  /*2980*/  FFMA.FTZ R177, R166, R148, R177 ;  /* 0x00000094a6b17223 */ /* 0x000fe200000100b1 */
[----:B------:R-:W-:Y:S01]  /*2990*/  FADD.FTZ R114, R113, R165 ;  /* 0x000000a571727221 */ /* 0x000fe20000010000 */
[----:B------:R-:W-:Y:S01]  /*29a0*/  FMUL.FTZ R166, R110, R166 ;  /* 0x000000a66ea67220 */ /* 0x000fe20000410000 */
[----:B0-----:R-:W-:Y:S01]  /*29b0*/  SHF.R.U32.HI R115, RZ, 0x5, R245 ;  /* 0x00000005ff737819 */ /* 0x001fe200000116f5 */
        /* <DEDUP_REMOVED lines=8> */
[----:B-1----:R-:W-:Y:S01]  /*2a40*/  LOP3.LUT R246, R251, 0x1f, RZ, 0xc0, !PT ;  /* 0x0000001ffbf67812 */ /* 0x002fe200078ec0ff */
[----:B------:R-:W-:Y:S01]  /*2a50*/  FADD.FTZ R112, R112, R167 ;  /* 0x000000a770707221 */ /* 0x000fe20000010000 */
[----:B------:R-:W-:Y:S01]  /*2a60*/  @!P1 IADD3 R245, R245, 0x4, RZ ;  /* 0x00000004f5f59810 */ /* 0x000fe20007ffe0ff */
[----:B------:R-:W-:Y:S01]  /*2a70*/  FFMA.FTZ R113, R167, R149, R113 ;  /* 0x00000095a7717223 */ /* 0x000fe20000010071 */
[----:B------:R-:W-:Y:S01]  /*2a80*/  ISETP.NE.AND P0, PT, R246, RZ, PT ;  /* 0x000000fff600720c */ /* 0x000fe20003f05270 */
[----:B------:R-:W-:-:S12]  /*2a90*/  BRA.DIV UR4, `(.L_x_1260) ;  /* 0x0000001a046c7947 */ /* 0x000fd8000b800000 */
        /* <DEDUP_REMOVED lines=18> */
.L_x_1276:
[----:B------:R-:W2:Y:S01]  /*2bc0*/  S2R R246, SR_TID.X ;  /* 0x0000000000f67919 */ /* 0x000ea20000002100 */
[----:B-1----:R-:W-:Y:S01]  /*2bd0*/  FADD.FTZ R112, R112, R114 ;  /* 0x0000007270707221 */ /* 0x002fe20000010000 */
[----:B0-----:R-:W-:Y:S01]  /*2be0*/  FADD.FTZ R113, R113, R115 ;  /* 0x0000007371717221 */ /* 0x001fe20000010000 */
[----:B------:R-:W-:Y:S01]  /*2bf0*/  @!P0 MOV R115, 0x400 ;  /* 0x0000040000738802 */ /* 0x000fe20000000f00 */
[----:B------:R-:W0:Y:S01]  /*2c00*/  @!P0 S2R R114, SR_CgaCtaId ;  /* 0x0000000000728919 */ /* 0x000e220000008800 */
[----:B------:R-:W-:Y:S05]  /*2c10*/  WARPSYNC.ALL ;  /* 0x0000000000007948 */ /* 0x000fea0003800000 */
[----:B------:R-:W1:Y:S01]  /*2c20*/  S2R R249, SR_TID.X ;  /* 0x0000000000f97919 */ /* 0x000e620000002100 */
[----:B------:R-:W-:Y:S01]  /*2c30*/  BSSY B0, `(.L_x_1261) ;  /* 0x0000019000007945 */ /* 0x000fe20003800000 */
[----:B--2---:R-:W-:-:S04]  /*2c40*/  SHF.R.U32.HI R246, RZ, 0x5, R246 ;  /* 0x00000005fff67819 */ /* 0x004fc800000116f6 */
[----:B------:R-:W-:Y:S02]  /*2c50*/  LOP3.LUT R246, R246, 0x3, RZ, 0xc0, !PT ;  /* 0x00000003f6f67812 */ /* 0x000fe400078ec0ff */
[----:B0-----:R-:W-:Y:S02]  /*2c60*/  @!P0 LEA R114, R114, R115, 0x18 ;  /* 0x0000007372728211 */ /* 0x001fe400078ec0ff */
[----:B------:R-:W-:-:S04]  /*2c70*/  @!P0 IADD3 R115, R245, R246, RZ ;  /* 0x000000f6f5738210 */ /* 0x000fc80007ffe0ff */
[----:B------:R-:W-:-:S05]  /*2c80*/  @!P0 LEA R114, R115, R114, 0x3 ;  /* 0x0000007273728211 */ /* 0x000fca00078e18ff */
[----:B------:R0:W-:Y:S01]  /*2c90*/  @!P0 STS.64 [R114], R112 ;  /* 0x0000007072008388 */ /* 0x0001e20000000a00 */
[----:B------:R-:W-:Y:S01]  /*2ca0*/  BAR.SYNC.DEFER_BLOCKING 0x0 ;  /* 0x0000000000007b1d */ /* 0x000fe20000010000 */
[----:B-1----:R-:W-:Y:S02]  /*2cb0*/  LOP3.LUT P0, RZ, R246, 0x1f, R249, 0xf8, !PT ;  /* 0x0000001ff6ff7812 */ /* 0x002fe4000780f8f9 */
[----:B0-----:R-:W-:-:S11]  /*2cc0*/  CS2R R114, SRZ ;  /* 0x0000000000727805 */ /* 0x001fd6000001ff00 */
        /* <DEDUP_REMOVED lines=15> */
.L_x_1262:
[----:B------:R-:W-:Y:S05]  /*2dc0*/  BSYNC B0 ;  /* 0x0000000000007941 */ /* 0x000fea0003800000 */
.L_x_1261:
[----:B------:R-:W2:Y:S01]  /*2dd0*/  LDL R112, [R1+0x14] ;  /* 0x0000140001707983 */ /* 0x000ea20000100800 */
[----:B------:R-:W-:-:S03]  /*2de0*/  ULDC UR8, c[0x0][0x210] ;  /* 0x0000840000087ab9 */ /* 0x000fc60000000800 */
[----:B------:R-:W3:Y:S01]  /*2df0*/  LDL R251, [R1+0x18] ;  /* 0x0000180001fb7983 */ /* 0x000ee20000100800 */
[----:B------:R-:W-:Y:S01]  /*2e00*/  LOP3.LUT R249, R179, 0x1, RZ, 0xc0, !PT ;  /* 0x00000001b3f97812 */ /* 0x000fe200078ec0ff */
[----:B------:R-:W-:-:S03]  /*2e10*/  UIMAD UR4, UR8, 0x5, URZ ;  /* 0x00000005080478a4 */ /* 0x000fc6000f8e023f */
[----:B------:R-:W-:Y:S02]  /*2e20*/  IADD3 R249, -R249, RZ, RZ ;  /* 0x000000fff9f97210 */ /* 0x000fe40007ffe1ff */
[----:B--2---:R-:W-:Y:S02]  /*2e30*/  LEA R245, R112, R112, 0x2 ;  /* 0x0000007070f57211 */ /* 0x004fe400078e10ff */
[----:B------:R-:W-:-:S04]  /*2e40*/  LOP3.LUT R112, R249, UR4, RZ, 0xc0, !PT ;  /* 0x00000004f9707c12 */ /* 0x000fc8000f8ec0ff */
        /* <DEDUP_REMOVED lines=12> */
[----:B------:R-:W-:Y:S01]  /*2f10*/  LOP3.LUT R114, R249, UR8, RZ, 0xc0, !PT ;  /* 0x00000008f9727c12 */ /* 0x000fe2000f8ec0ff */
        /* <DEDUP_REMOVED lines=15> */
.L_x_1264:
[----:B------:R-:W2:Y:S04]  /*3010*/  LDG.E.STRONG.GPU R115, desc[UR6][R112.64] ;  /* 0x0000000670737981 */ /* 0x000ea8000c1ef900 */
[----:B--2---:R-:W-:Y:S01]  /*3020*/  CCTL.IVALL ;  /* 0x00000000ff00798f */ /* 0x004fe20002000000 */
[----:B------:R-:W-:Y:S05]  /*3030*/  YIELD ;  /* 0x0000000000007946 */ /* 0x000fea0003800000 */
[----:B------:R-:W-:-:S13]  /*3040*/  ISETP.NE.AND P0, PT, R115, R114, PT ;  /* 0x000000727300720c */ /* 0x000fda0003f05270 */
[----:B------:R-:W-:Y:S05]  /*3050*/  @P0 BRA `(.L_x_1264) ;  /* 0xfffffffc00ec0947 */ /* 0x000fea000383ffff */
.L_x_1263:
        /* <DEDUP_REMOVED lines=35> */
[----:B------:R-:W-:-:S03]  /*3290*/  FMUL.FTZ R113, R114, 3.9062499126885086298e-05 ;  /* 0x3823d70a72717820 */ /* 0x000fc60000410000 */
        /* <DEDUP_REMOVED lines=44> */
[----:B------:R-:W0:Y:S01]  /*3560*/  LDC.64 R150, c[0x0][0x280] ;  /* 0x0000a000ff967b82 */ /* 0x000e220000000a00 */
        /* <DEDUP_REMOVED lines=37> */
[----:B------:R-:W-:Y:S01]  /*37c0*/  IADD3 R139, R118, 0x1180, RZ ;  /* 0x00001180768b7810 */ /* 0x000fe20007ffe0ff */
        /* <DEDUP_REMOVED lines=10> */
[----:B------:R-:W-:-:S04]  /*3870*/  IMAD.WIDE.U32 R140, R141, 0x10, R150 ;  /* 0x000000108d8c7825 */ /* 0x000fc800078e0096 */
        /* <DEDUP_REMOVED lines=32> */
[----:B------:R3:W-:Y:S03]  /*3a80*/  STG.E.128 desc[UR6][R142.64], R124 ;  /* 0x0000007c8e007986 */ /* 0x0007e6000c101d06 */
        /* <DEDUP_REMOVED lines=22> */
[----:B------:R-:W-:Y:S01]  /*3bf0*/  STG.E.128 desc[UR6][R134.64], R112 ;  /* 0x0000007086007986 */ /* 0x000fe2000c101d06 */
[----:B------:R-:W-:-:S03]  /*3c00*/  SEL R140, RZ, 0x1, P1 ;  /* 0x00000001ff8c7807 */ /* 0x000fc60000800000 */
[----:B------:R-:W-:Y:S04]  /*3c10*/  STG.E.128 desc[UR6][R136.64], R116 ;  /* 0x0000007488007986 */ /* 0x000fe8000c101d06 */
        /* <DEDUP_REMOVED lines=76> */
[----:B0-----:R-:W-:-:S07]  /*40e0*/  MOV R103, R178 ;  /* 0x000000b200677202 */ /* 0x001fce0000000f00 */
.L_x_1259:
[----:B------:R-:W2:Y:S01]  /*40f0*/  LDL.LU R0, [R1+0x14] ;  /* 0x0000140001007983 */ /* 0x000ea20000300800 */
[----:B-----5:R-:W0:Y:S08]  /*4100*/  LDC.64 R64, c[0x0][0x270] ;  /* 0x00009c00ff407b82 */ /* 0x020e300000000a00 */
[----:B------:R-:W3:Y:S01]  /*4110*/  LDC.64 R66, c[0x0][0x278] ;  /* 0x00009e00ff427b82 */ /* 0x000ee20000000a00 */
        /* <DEDUP_REMOVED lines=15> */
[----:B---3--:R-:W-:-:S04]  /*4210*/  IMAD.WIDE.U32 R32, R33, 0x10, R66 ;  /* 0x0000001021207825 */ /* 0x008fc800078e0042 */
[--C-:B0-----:R-:W-:Y:S01]  /*4220*/  IMAD.WIDE.U32 R2, R39, 0x10, R66.reuse ;  /* 0x0000001027027825 */ /* 0x101fe200078e0042 */
        /* <DEDUP_REMOVED lines=34> */
.L_x_1260:
[----:B------:R-:W-:Y:S01]  /*4450*/  HFMA2.MMA R249, -RZ, RZ, 0, 9.5367431640625e-07 ;  /* 0x00000010fff97435 */ /* 0x000fe200000001ff */
[----:B------:R-:W-:Y:S02]  /*4460*/  MOV R250, R112 ;  /* 0x0000007000fa7202 */ /* 0x000fe40000000f00 */
[----:B------:R-:W-:Y:S02]  /*4470*/  MOV R246, 0x1f ;  /* 0x0000001f00f67802 */ /* 0x000fe40000000f00 */
[----:B------:R-:W-:-:S07]  /*4480*/  MOV R115, 0xffffffff ;  /* 0xffffffff00737802 */ /* 0x000fce0000000f00 */
[----:B------:R-:W-:Y:S05]  /*4490*/  WARPSYNC.COLLECTIVE R115, `(.L_x_1266) ;  /* 0x0000000073087348 */ /* 0x000fea0003c00000 */
[----:B------:R0:W1:Y:S02]  /*44a0*/  SHFL.DOWN P2, R251, R250, R249, R246 ;  /* 0x080000f9fafb7389 */ /* 0x00006400000400f6 */
[----:B01----:R-:W-:Y:S01]  /*44b0*/  ENDCOLLECTIVE ;  /* 0x000000000000791b */ /* 0x003fe20003800000 */
.L_x_1266:
[----:B------:R-:W-:Y:S01]  /*44c0*/  MOV R250, R113 ;  /* 0x0000007100fa7202 */ /* 0x000fe20000000f00 */
[----:B------:R-:W-:-:S07]  /*44d0*/  FADD.FTZ R112, R112, R251 ;  /* 0x000000fb70707221 */ /* 0x000fce0000010000 */
[----:B------:R-:W-:Y:S05]  /*44e0*/  WARPSYNC.COLLECTIVE R115, `(.L_x_1267) ;  /* 0x0000000073087348 */ /* 0x000fea0003c00000 */
[----:B------:R0:W1:Y:S02]  /*44f0*/  SHFL.DOWN P2, R251, R250, R249, R246 ;  /* 0x080000f9fafb7389 */ /* 0x00006400000400f6 */
[----:B01----:R-:W-:Y:S01]  /*4500*/  ENDCOLLECTIVE ;  /* 0x000000000000791b */ /* 0x003fe20003800000 */
.L_x_1267:
[----:B------:R-:W-:Y:S01]  /*4510*/  HFMA2.MMA R249, -RZ, RZ, 0, 4.76837158203125e-07 ;  /* 0x00000008fff97435 */ /* 0x000fe200000001ff */
[----:B------:R-:W-:Y:S01]  /*4520*/  MOV R250, R112 ;  /* 0x0000007000fa7202 */ /* 0x000fe20000000f00 */
[----:B------:R-:W-:-:S09]  /*4530*/  FADD.FTZ R113, R113, R251 ;  /* 0x000000fb71717221 */ /* 0x000fd20000010000 */
[----:B------:R-:W-:Y:S05]  /*4540*/  WARPSYNC.COLLECTIVE R115, `(.L_x_1268) ;  /* 0x0000000073087348 */ /* 0x000fea0003c00000 */
[----:B------:R0:W1:Y:S02]  /*4550*/  SHFL.DOWN P2, R251, R250, R249, R246 ;  /* 0x080000f9fafb7389 */ /* 0x00006400000400f6 */
[----:B01----:R-:W-:Y:S01]  /*4560*/  ENDCOLLECTIVE ;  /* 0x000000000000791b */ /* 0x003fe20003800000 */
.L_x_1268:
[----:B------:R-:W-:Y:S01]  /*4570*/  MOV R250, R113 ;  /* 0x0000007100fa7202 */ /* 0x000fe20000000f00 */
[----:B------:R-:W-:-:S07]  /*4580*/  FADD.FTZ R112, R112, R251 ;  /* 0x000000fb70707221 */ /* 0x000fce0000010000 */
[----:B------:R-:W-:Y:S05]  /*4590*/  WARPSYNC.COLLECTIVE R115, `(.L_x_1269) ;  /* 0x0000000073087348 */ /* 0x000fea0003c00000 */
[----:B------:R0:W1:Y:S02]  /*45a0*/  SHFL.DOWN P2, R251, R250, R249, R246 ;  /* 0x080000f9fafb7389 */ /* 0x00006400000400f6 */
[----:B01----:R-:W-:Y:S01]  /*45b0*/  ENDCOLLECTIVE ;  /* 0x000000000000791b */ /* 0x003fe20003800000 */
.L_x_1269:
[----:B------:R-:W-:Y:S01]  /*45c0*/  HFMA2.MMA R249, -RZ, RZ, 0, 2.384185791015625e-07 ;  /* 0x00000004fff97435 */ /* 0x000fe200000001ff */
[----:B------:R-:W-:Y:S01]  /*45d0*/  MOV R250, R112 ;  /* 0x0000007000fa7202 */ /* 0x000fe20000000f00 */
[----:B------:R-:W-:-:S09]  /*45e0*/  FADD.FTZ R113, R113, R251 ;  /* 0x000000fb71717221 */ /* 0x000fd20000010000 */
[----:B------:R-:W-:Y:S05]  /*45f0*/  WARPSYNC.COLLECTIVE R115, `(.L_x_1270) ;  /* 0x0000000073087348 */ /* 0x000fea0003c00000 */
[----:B------:R0:W1:Y:S02]  /*4600*/  SHFL.DOWN P2, R251, R250, R249, R246 ;  /* 0x080000f9fafb7389 */ /* 0x00006400000400f6 */
[----:B01----:R-:W-:Y:S01]  /*4610*/  ENDCOLLECTIVE ;  /* 0x000000000000791b */ /* 0x003fe20003800000 */
.L_x_1270:
[----:B------:R-:W-:Y:S01]  /*4620*/  MOV R250, R113 ;  /* 0x0000007100fa7202 */ /* 0x000fe20000000f00 */
[----:B------:R-:W-:-:S07]  /*4630*/  FADD.FTZ R112, R112, R251 ;  /* 0x000000fb70707221 */ /* 0x000fce0000010000 */
[----:B------:R-:W-:Y:S05]  /*4640*/  WARPSYNC.COLLECTIVE R115, `(.L_x_1271) ;  /* 0x0000000073087348 */ /* 0x000fea0003c00000 */
[----:B------:R0:W1:Y:S02]  /*4650*/  SHFL.DOWN P2, R251, R250, R249, R246 ;  /* 0x080000f9fafb7389 */ /* 0x00006400000400f6 */
[----:B01----:R-:W-:Y:S01]  /*4660*/  ENDCOLLECTIVE ;  /* 0x000000000000791b */ /* 0x003fe20003800000 */
.L_x_1271:
[----:B------:R-:W-:Y:S01]  /*4670*/  HFMA2.MMA R249, -RZ, RZ, 0, 1.1920928955078125e-07 ;  /* 0x00000002fff97435 */ /* 0x000fe200000001ff */
[----:B------:R-:W-:Y:S01]  /*4680*/  MOV R250, R112 ;  /* 0x0000007000fa7202 */ /* 0x000fe20000000f00 */
[----:B------:R-:W-:-:S09]  /*4690*/  FADD.FTZ R113, R113, R251 ;  /* 0x000000fb71717221 */ /* 0x000fd20000010000 */
[----:B------:R-:W-:Y:S05]  /*46a0*/  WARPSYNC.COLLECTIVE R115, `(.L_x_1272) ;  /* 0x0000000073087348 */ /* 0x000fea0003c00000 */
[----:B------:R0:W1:Y:S02]  /*46b0*/  SHFL.DOWN P2, R251, R250, R249, R246 ;  /* 0x080000f9fafb7389 */ /* 0x00006400000400f6 */
[----:B01----:R-:W-:Y:S01]  /*46c0*/  ENDCOLLECTIVE ;  /* 0x000000000000791b */ /* 0x003fe20003800000 */
.L_x_1272:
[----:B------:R-:W-:Y:S01]  /*46d0*/  MOV R250, R113 ;  /* 0x0000007100fa7202 */ /* 0x000fe20000000f00 */
[----:B------:R-:W-:-:S07]  /*46e0*/  FADD.FTZ R112, R112, R251 ;  /* 0x000000fb70707221 */ /* 0x000fce0000010000 */
[----:B------:R-:W-:Y:S05]  /*46f0*/  WARPSYNC.COLLECTIVE R115, `(.L_x_1273) ;  /* 0x0000000073087348 */ /* 0x000fea0003c00000 */
[----:B------:R0:W1:Y:S02]  /*4700*/  SHFL.DOWN P2, R251, R250, R249, R246 ;  /* 0x080000f9fafb7389 */ /* 0x00006400000400f6 */
[----:B01----:R-:W-:Y:S01]  /*4710*/  ENDCOLLECTIVE ;  /* 0x000000000000791b */ /* 0x003fe20003800000 */
.L_x_1273:
[----:B------:R-:W-:Y:S01]  /*4720*/  HFMA2.MMA R249, -RZ, RZ, 0, 5.9604644775390625e-08 ;  /* 0x00000001fff97435 */ /* 0x000fe200000001ff */
[----:B------:R-:W-:Y:S01]  /*4730*/  MOV R250, R112 ;  /* 0x0000007000fa7202 */ /* 0x000fe20000000f00 */
[----:B------:R-:W-:-:S09]  /*4740*/  FADD.FTZ R113, R113, R251 ;  /* 0x000000fb71717221 */ /* 0x000fd20000010000 */
[----:B------:R-:W-:Y:S05]  /*4750*/  WARPSYNC.COLLECTIVE R115, `(.L_x_1274) ;  /* 0x0000000073087348 */ /* 0x000fea0003c00000 */
[----:B------:R0:W1:Y:S02]  /*4760*/  SHFL.DOWN P2, R251, R250, R249, R246 ;  /* 0x080000f9fafb7389 */ /* 0x00006400000400f6 */
[----:B01----:R-:W-:Y:S01]  /*4770*/  ENDCOLLECTIVE ;  /* 0x000000000000791b */ /* 0x003fe20003800000 */
.L_x_1274:
[----:B------:R-:W-:Y:S02]  /*4780*/  MOV R250, R113 ;  /* 0x0000007100fa7202 */ /* 0x000fe40000000f00 */
[----:B------:R-:W-:-:S07]  /*4790*/  MOV R114, R251 ;  /* 0x000000fb00727202 */ /* 0x000fce0000000f00 */
[----:B------:R-:W-:Y:S05]  /*47a0*/  WARPSYNC.COLLECTIVE R115, `(.L_x_1275) ;  /* 0x0000000073087348 */ /* 0x000fea0003c00000 */
[----:B------:R0:W1:Y:S02]  /*47b0*/  SHFL.DOWN P2, R251, R250, R249, R246 ;  /* 0x080000f9fafb7389 */ /* 0x00006400000400f6 */
[----:B01----:R-:W-:Y:S01]  /*47c0*/  ENDCOLLECTIVE ;  /* 0x000000000000791b */ /* 0x003fe20003800000 */
.L_x_1275:
[----:B------:R-:W-:Y:S01]  /*47d0*/  MOV R115, R251 ;  /* 0x000000fb00737202 */ /* 0x000fe20000000f00 */
[----:B------:R-:W-:Y:S06]  /*47e0*/  BRA `(.L_x_1276) ;  /* 0xffffffe000f47947 */ /* 0x000fec000383ffff */
.L_x_1277:
        /* <DEDUP_REMOVED lines=9> */
.L_x_5433:


//--------------------- .text._ZN10layer_norm22ln_bwd_finalize_kernelINS_22Kernel_traits_finalizeILj24576E13__nv_bfloat16fS2_fjLj1024ELj4ENS_18Kernel_traits_baseILj24576ES2_fS2_fjLj1024EEEEEEEvNS_9BwdParamsE --------------------------
	.section	.text._ZN10layer_norm22ln_bwd_finalize_kernelINS_22Kernel_traits_finalizeILj24576E13__nv_bfloat16fS2_fjLj1024ELj4ENS_18Kernel_traits_baseILj24576ES2_fS2_fjLj1024EEEEEEEvNS_9BwdParamsE,"ax",@progbits
	.align	128
        .global         _ZN10layer_norm22ln_bwd_finalize_kernelINS_22Kernel_traits_finalizeILj24576E13__nv_bfloat16fS2_fjLj1024ELj4ENS_18Kernel_traits_baseILj24576ES2_fS2_fjLj1024EEEEEEEvNS_9BwdParamsE
        .type           _ZN10layer_norm22ln_bwd_finalize_kernelINS_22Kernel_traits_finalizeILj24576E13__nv_bfloat16fS2_fjLj1024ELj4ENS_18Kernel_traits_baseILj24576ES2_fS2_fjLj1024EEEEEEEvNS_9BwdParamsE,@function
        .size           _ZN10layer_norm22ln_bwd_finalize_kernelINS_22Kernel_traits_finalizeILj24576E13__nv_bfloat16fS2_fjLj1024ELj4ENS_18Kernel_traits_baseILj24576ES2_fS2_fjLj1024EEEEEEEvNS_9BwdParamsE,(.L_x_5434 - _ZN10layer_norm22ln_bwd_finalize_kernelINS_22Kernel_traits_finalizeILj24576E13__nv_bfloat16fS2_fjLj1024ELj4ENS_18Kernel_traits_baseILj24576ES2_fS2_fjLj1024EEEEEEEvNS_9BwdParamsE)
        .other          _ZN10layer_norm22ln_bwd_finalize_kernelINS_22Kernel_traits_finalizeILj24576E13__nv_bfloat16fS2_fjLj1024ELj4ENS_18Kernel_traits_baseILj24576ES2_fS2_fjLj1024EEEEEEEvNS_9BwdParamsE,@"STO_CUDA_ENTRY STV_DEFAULT"
_ZN10layer_norm22ln_bwd_finalize_kernelINS_22Kernel_traits_finalizeILj24576E13__nv_bfloat16fS2_fjLj1024ELj4ENS_18Kernel_traits_baseILj24576ES2_fS2_fjLj1024EEEEEEEvNS_9BwdParamsE:
.text._ZN10layer_norm22ln_bwd_finalize_kernelINS_22Kernel_traits_finalizeILj24576E13__nv_bfloat16fS2_fjLj1024ELj4ENS_18Kernel_traits_baseILj24576ES2_fS2_fjLj1024EEEEEEEvNS_9BwdParamsE:
        /* <DEDUP_REMOVED lines=25> */
.L_x_1289:
        /* <DEDUP_REMOVED lines=28> */
.L_x_1282:
        /* <DEDUP_REMOVED lines=33> */
.L_x_1281:
[----:B------:R-:W-:Y:S05]  /*0560*/  BSYNC B1 ;  /* 0x0000000000017941 */ /* 0x000fea0003800000 */
.L_x_1280:
        /* <DEDUP_REMOVED lines=23> */
.L_x_1284:
[----:B------:R-:W-:Y:S05]  /*06e0*/  BSYNC B1 ;  /* 0x0000000000017941 */ /* 0x000fea0003800000 */
.L_x_1283:
        /* <DEDUP_REMOVED lines=11> */
.L_x_1279:
[----:B------:R-:W-:Y:S05]  /*07a0*/  BSYNC B0 ;  /* 0x0000000000007941 */ /* 0x000fea0003800000 */
.L_x_1278:
        /* <DEDUP_REMOVED lines=29> */
.L_x_1300:
[----:B------:R-:W-:Y:S01]  /*0980*/  @!P1 SHF.R.U32.HI R12, RZ, 0x3, R0 ;  /* 0x00000003ff0c9819 */ /* 0x000fe20000011600 */
[----:B---3--:R-:W-:Y:S01]  /*0990*/  FADD.FTZ R14, R9, R14 ;  /* 0x0000000e090e7221 */ /* 0x008fe20000010000 */
[----:B--2---:R-:W-:Y:S02]  /*09a0*/  FADD.FTZ R11, R10, R11 ;  /* 0x0000000b0a0b7221 */ /* 0x004fe40000010000 */
[----:B------:R-:W-:-:S05]  /*09b0*/  @!P1 LOP3.LUT R12, R12, 0x1ffffffc, RZ, 0xc0, !PT ;  /* 0x1ffffffc0c0c9812 */ /* 0x000fca00078ec0ff */
[----:B------:R2:W-:Y:S04]  /*09c0*/  @!P1 STS [R12+UR4+0x2000], R14 ;  /* 0x0020000e0c009988 */ /* 0x0005e80008000804 */
[----:B------:R2:W-:Y:S02]  /*09d0*/  @!P1 STS [R12+UR4+0x2080], R11 ;  /* 0x0020800b0c009988 */ /* 0x0005e40008000804 */
.L_x_1285:
        /* <DEDUP_REMOVED lines=14> */
.L_x_1288:
[----:B------:R-:W-:Y:S05]  /*0ac0*/  BSYNC B0 ;  /* 0x0000000000007941 */ /* 0x000fea0003800000 */
.L_x_1287:
[C---:B------:R-:W-:Y:S02]  /*0ad0*/  ISETP.GT.U32.AND P1, PT, R3.reuse, -0x6001, PT ;  /* 0xffff9fff0300780c */ /* 0x040fe40003f24070 */
[----:B------:R-:W-:Y:S02]  /*0ae0*/  IADD3 R3, R3, 0x6000, RZ ;  /* 0x0000600003037810 */ /* 0x000fe40007ffe0ff */
[----:B------:R-:W-:-:S09]  /*0af0*/  IADD3 R5, R5, 0x3000, RZ ;  /* 0x0000300005057810 */ /* 0x000fd20007ffe0ff */
[----:B------:R-:W-:Y:S05]  /*0b00*/  @P1 BRA `(.L_x_1289) ;  /* 0xfffffff400a01947 */ /* 0x000fea000383ffff */
[----:B------:R-:W-:Y:S05]  /*0b10*/  EXIT ;  /* 0x000000000000794d */ /* 0x000fea0003800000 */
.L_x_1286:
[----:B------:R-:W-:Y:S01]  /*0b20*/  HFMA2.MMA R19, -RZ, RZ, 0, 5.9604644775390625e-08 ;  /* 0x00000001ff137435 */ /* 0x000fe200000001ff */
[----:B---3--:R-:W-:Y:S01]  /*0b30*/  IMAD.MOV.U32 R20, RZ, RZ, R10 ;  /* 0x000000ffff147224 */ /* 0x008fe200078e000a */
[----:B------:R-:W-:Y:S02]  /*0b40*/  MOV R22, 0x1f ;  /* 0x0000001f00167802 */ /* 0x000fe40000000f00 */
[----:B------:R-:W-:-:S07]  /*0b50*/  MOV R17, 0xffffffff ;  /* 0xffffffff00117802 */ /* 0x000fce0000000f00 */
[----:B012---:R-:W-:Y:S05]  /*0b60*/  WARPSYNC.COLLECTIVE R17, `(.L_x_1290) ;  /* 0x0000000011087348 */ /* 0x007fea0003c00000 */
[----:B------:R3:W4:Y:S02]  /*0b70*/  SHFL.BFLY P2, R18, R20, R19, R22 ;  /* 0x0c00001314127389 */ /* 0x0007240000040016 */
[----:B01234-:R-:W-:Y:S01]  /*0b80*/  ENDCOLLECTIVE ;  /* 0x000000000000791b */ /* 0x01ffe20003800000 */
.L_x_1290:
[----:B------:R-:W-:Y:S01]  /*0b90*/  HFMA2.MMA R19, -RZ, RZ, 0, 1.1920928955078125e-07 ;  /* 0x00000002ff137435 */ /* 0x000fe200000001ff */
[----:B------:R-:W-:-:S04]  /*0ba0*/  IMAD.MOV.U32 R11, RZ, RZ, R18 ;  /* 0x000000ffff0b7224 */ /* 0x000fc800078e0012 */
[----:B------:R-:W-:-:S05]  /*0bb0*/  FADD.FTZ R11, R10, R11 ;  /* 0x0000000b0a0b7221 */ /* 0x000fca0000010000 */
[----:B------:R-:W-:-:S07]  /*0bc0*/  MOV R20, R11 ;  /* 0x0000000b00147202 */ /* 0x000fce0000000f00 */
[----:B------:R-:W-:Y:S05]  /*0bd0*/  WARPSYNC.COLLECTIVE R17, `(.L_x_1291) ;  /* 0x0000000011087348 */ /* 0x000fea0003c00000 */
[----:B------:R0:W1:Y:S02]  /*0be0*/  SHFL.BFLY P2, R18, R20, R19, R22 ;  /* 0x0c00001314127389 */ /* 0x0000640000040016 */
[----:B01----:R-:W-:Y:S01]  /*0bf0*/  ENDCOLLECTIVE ;  /* 0x000000000000791b */ /* 0x003fe20003800000 */
.L_x_1291:
[----:B------:R-:W-:Y:S01]  /*0c00*/  HFMA2.MMA R19, -RZ, RZ, 0, 2.384185791015625e-07 ;  /* 0x00000004ff137435 */ /* 0x000fe200000001ff */
[----:B------:R-:W-:-:S05]  /*0c10*/  MOV R12, R18 ;  /* 0x00000012000c7202 */ /* 0x000fca0000000f00 */
[----:B------:R-:W-:-:S04]  /*0c20*/  FADD.FTZ R12, R11, R12 ;  /* 0x0000000c0b0c7221 */ /* 0x000fc80000010000 */
[----:B------:R-:W-:-:S07]  /*0c30*/  IMAD.MOV.U32 R20, RZ, RZ, R12 ;  /* 0x000000ffff147224 */ /* 0x000fce00078e000c */
[----:B------:R-:W-:Y:S05]  /*0c40*/  WARPSYNC.COLLECTIVE R17, `(.L_x_1292) ;  /* 0x0000000011087348 */ /* 0x000fea0003c00000 */
[----:B------:R0:W1:Y:S02]  /*0c50*/  SHFL.BFLY P2, R18, R20, R19, R22 ;  /* 0x0c00001314127389 */ /* 0x0000640000040016 */
[----:B01----:R-:W-:Y:S01]  /*0c60*/  ENDCOLLECTIVE ;  /* 0x000000000000791b */ /* 0x003fe20003800000 */
.L_x_1292:
[----:B------:R-:W-:Y:S01]  /*0c70*/  IMAD.MOV.U32 R19, RZ, RZ, 0x8 ;  /* 0x00000008ff137424 */ /* 0x000fe200078e00ff */
[----:B------:R-:W-:-:S05]  /*0c80*/  MOV R13, R18 ;  /* 0x00000012000d7202 */ /* 0x000fca0000000f00 */
[----:B------:R-:W-:-:S05]  /*0c90*/  FADD.FTZ R13, R12, R13 ;  /* 0x0000000d0c0d7221 */ /* 0x000fca0000010000 */
[----:B------:R-:W-:-:S07]  /*0ca0*/  MOV R20, R13 ;  /* 0x0000000d00147202 */ /* 0x000fce0000000f00 */
[----:B------:R-:W-:Y:S05]  /*0cb0*/  WARPSYNC.COLLECTIVE R17, `(.L_x_1293) ;  /* 0x0000000011087348 */ /* 0x000fea0003c00000 */
[----:B------:R0:W1:Y:S02]  /*0cc0*/  SHFL.BFLY P2, R18, R20, R19, R22 ;  /* 0x0c00001314127389 */ /* 0x0000640000040016 */
[----:B01----:R-:W-:Y:S01]  /*0cd0*/  ENDCOLLECTIVE ;  /* 0x000000000000791b */ /* 0x003fe20003800000 */
.L_x_1293:
[----:B------:R-:W-:Y:S01]  /*0ce0*/  HFMA2.MMA R19, -RZ, RZ, 0, 9.5367431640625e-07 ;  /* 0x00000010ff137435 */ /* 0x000fe200000001ff */
[----:B------:R-:W-:-:S05]  /*0cf0*/  MOV R10, R18 ;  /* 0x00000012000a7202 */ /* 0x000fca0000000f00 */
[----:B------:R-:W-:-:S05]  /*0d00*/  FADD.FTZ R10, R13, R10 ;  /* 0x0000000a0d0a7221 */ /* 0x000fca0000010000 */
[----:B------:R-:W-:-:S07]  /*0d10*/  MOV R20, R10 ;  /* 0x0000000a00147202 */ /* 0x000fce0000000f00 */
[----:B------:R-:W-:Y:S05]  /*0d20*/  WARPSYNC.COLLECTIVE R17, `(.L_x_1294) ;  /* 0x0000000011087348 */ /* 0x000fea0003c00000 */
[----:B------:R0:W1:Y:S02]  /*0d30*/  SHFL.BFLY P2, R18, R20, R19, R22 ;  /* 0x0c00001314127389 */ /* 0x0000640000040016 */
[----:B01----:R-:W-:Y:S01]  /*0d40*/  ENDCOLLECTIVE ;  /* 0x000000000000791b */ /* 0x003fe20003800000 */
.L_x_1294:
[----:B------:R-:W-:Y:S01]  /*0d50*/  HFMA2.MMA R19, -RZ, RZ, 0, 5.9604644775390625e-08 ;  /* 0x00000001ff137435 */ /* 0x000fe200000001ff */
[----:B------:R-:W-:Y:S01]  /*0d60*/  MOV R20, R9 ;  /* 0x0000000900147202 */ /* 0x000fe20000000f00 */
[----:B------:R-:W-:-:S09]  /*0d70*/  IMAD.MOV.U32 R11, RZ, RZ, R18 ;  /* 0x000000ffff0b7224 */ /* 0x000fd200078e0012 */
[----:B------:R-:W-:Y:S05]  /*0d80*/  WARPSYNC.COLLECTIVE R17, `(.L_x_1295) ;  /* 0x0000000011087348 */ /* 0x000fea0003c00000 */
[----:B------:R0:W1:Y:S02]  /*0d90*/  SHFL.BFLY P2, R18, R20, R19, R22 ;  /* 0x0c00001314127389 */ /* 0x0000640000040016 */
[----:B01----:R-:W-:Y:S01]  /*0da0*/  ENDCOLLECTIVE ;  /* 0x000000000000791b */ /* 0x003fe20003800000 */
.L_x_1295:
[----:B------:R-:W-:Y:S01]  /*0db0*/  HFMA2.MMA R19, -RZ, RZ, 0, 1.1920928955078125e-07 ;  /* 0x00000002ff137435 */ /* 0x000fe200000001ff */
[----:B------:R-:W-:-:S05]  /*0dc0*/  MOV R12, R18 ;  /* 0x00000012000c7202 */ /* 0x000fca0000000f00 */
[----:B------:R-:W-:-:S04]  /*0dd0*/  FADD.FTZ R14, R9, R12 ;  /* 0x0000000c090e7221 */ /* 0x000fc80000010000 */
[----:B------:R-:W-:-:S07]  /*0de0*/  IMAD.MOV.U32 R20, RZ, RZ, R14 ;  /* 0x000000ffff147224 */ /* 0x000fce00078e000e */
[----:B------:R-:W-:Y:S05]  /*0df0*/  WARPSYNC.COLLECTIVE R17, `(.L_x_1296) ;  /* 0x0000000011087348 */ /* 0x000fea0003c00000 */
[----:B------:R0:W1:Y:S02]  /*0e00*/  SHFL.BFLY P2, R18, R20, R19, R22 ;  /* 0x0c00001314127389 */ /* 0x0000640000040016 */
[----:B01----:R-:W-:Y:S01]  /*0e10*/  ENDCOLLECTIVE ;  /* 0x000000000000791b */ /* 0x003fe20003800000 */
.L_x_1296:
[----:B------:R-:W-:Y:S01]  /*0e20*/  IMAD.MOV.U32 R19, RZ, RZ, 0x4 ;  /* 0x00000004ff137424 */ /* 0x000fe200078e00ff */
[----:B------:R-:W-:-:S05]  /*0e30*/  MOV R13, R18 ;  /* 0x00000012000d7202 */ /* 0x000fca0000000f00 */
[----:B------:R-:W-:-:S05]  /*0e40*/  FADD.FTZ R15, R14, R13 ;  /* 0x0000000d0e0f7221 */ /* 0x000fca0000010000 */
[----:B------:R-:W-:-:S07]  /*0e50*/  MOV R20, R15 ;  /* 0x0000000f00147202 */ /* 0x000fce0000000f00 */
[----:B------:R-:W-:Y:S05]  /*0e60*/  WARPSYNC.COLLECTIVE R17, `(.L_x_1297) ;  /* 0x0000000011087348 */ /* 0x000fea0003c00000 */
[----:B------:R0:W1:Y:S02]  /*0e70*/  SHFL.BFLY P2, R18, R20, R19, R22 ;  /* 0x0c00001314127389 */ /* 0x0000640000040016 */
[----:B01----:R-:W-:Y:S01]  /*0e80*/  ENDCOLLECTIVE ;  /* 0x000000000000791b */ /* 0x003fe20003800000 */
.L_x_1297:
[----:B------:R-:W-:Y:S01]  /*0e90*/  HFMA2.MMA R19, -RZ, RZ, 0, 4.76837158203125e-07 ;  /* 0x00000008ff137435 */ /* 0x000fe200000001ff */
[----:B------:R-:W-:-:S05]  /*0ea0*/  MOV R16, R18 ;  /* 0x0000001200107202 */ /* 0x000fca0000000f00 */
[----:B------:R-:W-:-:S05]  /*0eb0*/  FADD.FTZ R16, R15, R16 ;  /* 0x000000100f107221 */ /* 0x000fca0000010000 */
[----:B------:R-:W-:-:S07]  /*0ec0*/  MOV R20, R16 ;  /* 0x0000001000147202 */ /* 0x000fce0000000f00 */
[----:B------:R-:W-:Y:S05]  /*0ed0*/  WARPSYNC.COLLECTIVE R17, `(.L_x_1298) ;  /* 0x0000000011087348 */ /* 0x000fea0003c00000 */
[----:B------:R0:W1:Y:S02]  /*0ee0*/  SHFL.BFLY P2, R18, R20, R19, R22 ;  /* 0x0c00001314127389 */ /* 0x0000640000040016 */
[----:B01----:R-:W-:Y:S01]  /*0ef0*/  ENDCOLLECTIVE ;  /* 0x000000000000791b */ /* 0x003fe20003800000 */
.L_x_1298:
[----:B------:R-:W-:Y:S01]  /*0f00*/  HFMA2.MMA R19, -RZ, RZ, 0, 9.5367431640625e-07 ;  /* 0x00000010ff137435 */ /* 0x000fe200000001ff */
[----:B------:R-:W-:-:S04]  /*0f10*/  IMAD.MOV.U32 R9, RZ, RZ, R18 ;  /* 0x000000ffff097224 */ /* 0x000fc800078e0012 */
[----:B------:R-:W-:-:S05]  /*0f20*/  FADD.FTZ R9, R16, R9 ;  /* 0x0000000910097221 */ /* 0x000fca0000010000 */
[----:B------:R-:W-:-:S07]  /*0f30*/  MOV R20, R9 ;  /* 0x0000000900147202 */ /* 0x000fce0000000f00 */
[----:B------:R-:W-:Y:S05]  /*0f40*/  WARPSYNC.COLLECTIVE R17, `(.L_x_1299) ;  /* 0x0000000011087348 */ /* 0x000fea0003c00000 */
[----:B------:R0:W1:Y:S02]  /*0f50*/  SHFL.BFLY P2, R18, R20, R19, R22 ;  /* 0x0c00001314127389 */ /* 0x0000640000040016 */
[----:B01----:R-:W-:Y:S01]  /*0f60*/  ENDCOLLECTIVE ;  /* 0x000000000000791b */ /* 0x003fe20003800000 */
.L_x_1299:
[----:B------:R-:W-:Y:S01]  /*0f70*/  MOV R14, R18 ;  /* 0x00000012000e7202 */ /* 0x000fe20000000f00 */
[----:B------:R-:W-:Y:S06]  /*0f80*/  BRA `(.L_x_1300) ;  /* 0xfffffff8007c7947 */ /* 0x000fec000383ffff */
.L_x_1301:
        /* <DEDUP_REMOVED lines=15> */
.L_x_5434:


//--------------------- .text._ZN10layer_norm13ln_bwd_kernelINS_13Kernel_traitsI13__nv_bfloat16fS2_fjLj24576ELj4ELj1ELj8ELj16ENS_18Kernel_traits_baseILj24576ES2_fS2_fjLj256EEEEEEEvNS_9BwdParamsE --------------------------
	.section	.text._ZN10layer_norm13ln_bwd_kernelINS_13Kernel_traitsI13__nv_bfloat16fS2_fjLj24576ELj4ELj1ELj8ELj16ENS_18Kernel_traits_baseILj24576ES2_fS2_fjLj256EEEEEEEvNS_9BwdParamsE,"ax",@progbits
	.align	128
        .global         _ZN10layer_norm13ln_bwd_kernelINS_13Kernel_traitsI13__nv_bfloat16fS2_fjLj24576ELj4ELj1ELj8ELj16ENS_18Kernel_traits_baseILj24576ES2_fS2_fjLj256EEEEEEEvNS_9BwdParamsE
        .type           _ZN10layer_norm13ln_bwd_kernelINS_13Kernel_traitsI13__nv_bfloat16fS2_fjLj24576ELj4ELj1ELj8ELj16ENS_18Kernel_traits_baseILj24576ES2_fS2_fjLj256EEEEEEEvNS_9BwdParamsE,@function
        .size           _ZN10layer_norm13ln_bwd_kernelINS_13Kernel_traitsI13__nv_bfloat16fS2_fjLj24576ELj4ELj1ELj8ELj16ENS_18Kernel_traits_baseILj24576ES2_fS2_fjLj256EEEEEEEvNS_9BwdParamsE,(.L_x_5435 - _ZN10layer_norm13ln_bwd_kernelINS_13Kernel_traitsI13__nv_bfloat16fS2_fjLj24576ELj4ELj1ELj8ELj16ENS_18Kernel_traits_baseILj24576ES2_fS2_fjLj256EEEEEEEvNS_9BwdParamsE)
        .other          _ZN10layer_norm13ln_bwd_kernelINS_13Kernel_traitsI13__nv_bfloat16fS2_fjLj24576ELj4ELj1ELj8ELj16ENS_18Kernel_traits_baseILj24576ES2_fS2_fjLj256EEEEEEEvNS_9BwdParamsE,@"STO_CUDA_ENTRY STV_DEFAULT"
_ZN10layer_norm13ln_bwd_kernelINS_13Kernel_traitsI13__nv_bfloat16fS2_fjLj24576ELj4ELj1ELj8ELj16ENS_18Kernel_traits_baseILj24576ES2_fS2_fjLj256EEEEEEEvNS_9BwdParamsE:
.text._ZN10layer_norm13ln_bwd_kernelINS_13Kernel_traitsI13__nv_bfloat16fS2_fjLj24576ELj4ELj1ELj8ELj16ENS_18Kernel_traits_baseILj24576ES2_fS2_fjLj256EEEEEEEvNS_9BwdParamsE:
        /* <DEDUP_REMOVED lines=173> */
.L_x_1308:
        /* <DEDUP_REMOVED lines=383> */
.L_x_1319:
        /* <DEDUP_REMOVED lines=53> */
.L_x_1305:
[----:B------:R-:W-:Y:S05]  /*2610*/  BSYNC B0 ;  /* 0x0000000000007941 */ /* 0x000fea0003800000 */
.L_x_1304:
        /* <DEDUP_REMOVED lines=19> */
.L_x_1307:
[----:B------:R-:W2:Y:S04]  /*2750*/  LDG.E.STRONG.GPU R4, desc[UR6][R2.64] ;  /* 0x0000000602047981 */ /* 0x000ea8000c1ef900 */
[----:B--2---:R-:W-:Y:S01]  /*2760*/  CCTL.IVALL ;  /* 0x00000000ff00798f */ /* 0x004fe20002000000 */
[----:B------:R-:W-:Y:S05]  /*2770*/  YIELD ;  /* 0x0000000000007946 */ /* 0x000fea0003800000 */
[----:B------:R-:W-:-:S13]  /*2780*/  ISETP.NE.AND P0, PT, R4, R7, PT ;  /* 0x000000070400720c */ /* 0x000fda0003f05270 */
[----:B------:R-:W-:Y:S05]  /*2790*/  @P0 BRA `(.L_x_1307) ;  /* 0xfffffffc00ec0947 */ /* 0x000fea000383ffff */
.L_x_1306:
        /* <DEDUP_REMOVED lines=35> */
[----:B------:R-:W-:Y:S01]  /*29d0*/  FMUL.FTZ R5, R5, 4.0690105379326269031e-05 ;  /* 0x382aaaab05057820 */ /* 0x000fe20000410000 */
[----:B------:R-:W0:Y:S01]  /*29e0*/  LDC.64 R2, c[0x0][0x280] ;  /* 0x0000a000ff027b82 */ /* 0x000e220000000a00 */
[----:B------:R-:W-:-:S04]  /*29f0*/  FMUL.FTZ R4, R4, 4.0690105379326269031e-05 ;  /* 0x382aaaab04047820 */ /* 0x000fc80000410000 */
        /* <DEDUP_REMOVED lines=145> */
.L_x_1302:
        /* <DEDUP_REMOVED lines=33> */
.L_x_1303:
[----:B------:R-:W-:Y:S01]  /*3520*/  HFMA2.MMA R15, -RZ, RZ, 0, 9.5367431640625e-07 ;  /* 0x00000010ff0f7435 */ /* 0x000fe200000001ff */
[----:B------:R-:W-:Y:S02]  /*3530*/  MOV R16, R3 ;  /* 0x0000000300107202 */ /* 0x000fe40000000f00 */
[----:B------:R-:W-:Y:S02]  /*3540*/  MOV R18, 0x1f ;  /* 0x0000001f00127802 */ /* 0x000fe40000000f00 */
[----:B------:R-:W-:-:S07]  /*3550*/  MOV R13, 0xffffffff ;  /* 0xffffffff000d7802 */ /* 0x000fce0000000f00 */
[----:B------:R-:W-:Y:S05]  /*3560*/  WARPSYNC.COLLECTIVE R13, `(.L_x_1309) ;  /* 0x000000000d087348 */ /* 0x000fea0003c00000 */
[----:B------:R0:W1:Y:S02]  /*3570*/  SHFL.DOWN P0, R14, R16, R15, R18 ;  /* 0x0800000f100e7389 */ /* 0x0000640000000012 */
[----:B01----:R-:W-:Y:S01]  /*3580*/  ENDCOLLECTIVE ;  /* 0x000000000000791b */ /* 0x003fe20003800000 */
.L_x_1309:
[----:B------:R-:W-:Y:S02]  /*3590*/  MOV R16, R4 ;  /* 0x0000000400107202 */ /* 0x000fe40000000f00 */
[----:B------:R-:W-:-:S07]  /*35a0*/  MOV R8, R14 ;  /* 0x0000000e00087202 */ /* 0x000fce0000000f00 */
[----:B------:R-:W-:Y:S05]  /*35b0*/  WARPSYNC.COLLECTIVE R13, `(.L_x_1310) ;  /* 0x000000000d087348 */ /* 0x000fea0003c00000 */
[----:B------:R0:W1:Y:S02]  /*35c0*/  SHFL.DOWN P0, R14, R16, R15, R18 ;  /* 0x0800000f100e7389 */ /* 0x0000640000000012 */
[----:B01----:R-:W-:Y:S01]  /*35d0*/  ENDCOLLECTIVE ;  /* 0x000000000000791b */ /* 0x003fe20003800000 */
.L_x_1310:
[----:B------:R-:W-:Y:S01]  /*35e0*/  FADD.FTZ R8, R3, R8 ;  /* 0x0000000803087221 */ /* 0x000fe20000010000 */
[----:B------:R-:W-:-:S04]  /*35f0*/  HFMA2.MMA R15, -RZ, RZ, 0, 4.76837158203125e-07 ;  /* 0x00000008ff0f7435 */ /* 0x000fc800000001ff */
[----:B------:R-:W-:Y:S02]  /*3600*/  MOV R16, R8 ;  /* 0x0000000800107202 */ /* 0x000fe40000000f00 */
[----:B------:R-:W-:-:S07]  /*3610*/  MOV R5, R14 ;  /* 0x0000000e00057202 */ /* 0x000fce0000000f00 */
[----:B------:R-:W-:Y:S05]  /*3620*/  WARPSYNC.COLLECTIVE R13, `(.L_x_1311) ;  /* 0x000000000d087348 */ /* 0x000fea0003c00000 */
[----:B------:R0:W1:Y:S02]  /*3630*/  SHFL.DOWN P0, R14, R16, R15, R18 ;  /* 0x0800000f100e7389 */ /* 0x0000640000000012 */
[----:B01----:R-:W-:Y:S01]  /*3640*/  ENDCOLLECTIVE ;  /* 0x000000000000791b */ /* 0x003fe20003800000 */
.L_x_1311:
[----:B------:R-:W-:-:S05]  /*3650*/  FADD.FTZ R5, R4, R5 ;  /* 0x0000000504057221 */ /* 0x000fca0000010000 */
[----:B------:R-:W-:Y:S02]  /*3660*/  MOV R16, R5 ;  /* 0x0000000500107202 */ /* 0x000fe40000000f00 */
[----:B------:R-:W-:-:S07]  /*3670*/  MOV R7, R14 ;  /* 0x0000000e00077202 */ /* 0x000fce0000000f00 */
[----:B------:R-:W-:Y:S05]  /*3680*/  WARPSYNC.COLLECTIVE R13, `(.L_x_1312) ;  /* 0x000000000d087348 */ /* 0x000fea0003c00000 */
[----:B------:R0:W1:Y:S02]  /*3690*/  SHFL.DOWN P0, R14, R16, R15, R18 ;  /* 0x0800000f100e7389 */ /* 0x0000640000000012 */
[----:B01----:R-:W-:Y:S01]  /*36a0*/  ENDCOLLECTIVE ;  /* 0x000000000000791b */ /* 0x003fe20003800000 */
.L_x_1312:
[----:B------:R-:W-:Y:S01]  /*36b0*/  FADD.FTZ R7, R8, R7 ;  /* 0x0000000708077221 */ /* 0x000fe20000010000 */
[----:B------:R-:W-:-:S04]  /*36c0*/  HFMA2.MMA R15, -RZ, RZ, 0, 2.384185791015625e-07 ;  /* 0x00000004ff0f7435 */ /* 0x000fc800000001ff */
[----:B------:R-:W-:Y:S02]  /*36d0*/  MOV R16, R7 ;  /* 0x0000000700107202 */ /* 0x000fe40000000f00 */
[----:B------:R-:W-:-:S07]  /*36e0*/  MOV R10, R14 ;  /* 0x0000000e000a7202 */ /* 0x000fce0000000f00 */
[----:B------:R-:W-:Y:S05]  /*36f0*/  WARPSYNC.COLLECTIVE R13, `(.L_x_1313) ;  /* 0x000000000d087348 */ /* 0x000fea0003c00000 */
[----:B------:R0:W1:Y:S02]  /*3700*/  SHFL.DOWN P0, R14, R16, R15, R18 ;  /* 0x0800000f100e7389 */ /* 0x0000640000000012 */
[----:B01----:R-:W-:Y:S01]  /*3710*/  ENDCOLLECTIVE ;  /* 0x000000000000791b */ /* 0x003fe20003800000 */
.L_x_1313:
[----:B------:R-:W-:-:S05]  /*3720*/  FADD.FTZ R10, R5, R10 ;  /* 0x0000000a050a7221 */ /* 0x000fca0000010000 */
[----:B------:R-:W-:Y:S02]  /*3730*/  MOV R16, R10 ;  /* 0x0000000a00107202 */ /* 0x000fe40000000f00 */
[----:B------:R-:W-:-:S07]  /*3740*/  MOV R12, R14 ;  /* 0x0000000e000c7202 */ /* 0x000fce0000000f00 */
[----:B------:R-:W-:Y:S05]  /*3750*/  WARPSYNC.COLLECTIVE R13, `(.L_x_1314) ;  /* 0x000000000d087348 */ /* 0x000fea0003c00000 */
[----:B------:R0:W1:Y:S02]  /*3760*/  SHFL.DOWN P0, R14, R16, R15, R18 ;  /* 0x0800000f100e7389 */ /* 0x0000640000000012 */
[----:B01----:R-:W-:Y:S01]  /*3770*/  ENDCOLLECTIVE ;  /* 0x000000000000791b */ /* 0x003fe20003800000 */
.L_x_1314:
[----:B------:R-:W-:Y:S01]  /*3780*/  FADD.FTZ R12, R7, R12 ;  /* 0x0000000c070c7221 */ /* 0x000fe20000010000 */
[----:B------:R-:W-:-:S04]  /*3790*/  HFMA2.MMA R15, -RZ, RZ, 0, 1.1920928955078125e-07 ;  /* 0x00000002ff0f7435 */ /* 0x000fc800000001ff */
[----:B------:R-:W-:Y:S02]  /*37a0*/  MOV R16, R12 ;  /* 0x0000000c00107202 */ /* 0x000fe40000000f00 */
[----:B------:R-:W-:-:S07]  /*37b0*/  MOV R9, R14 ;  /* 0x0000000e00097202 */ /* 0x000fce0000000f00 */
[----:B------:R-:W-:Y:S05]  /*37c0*/  WARPSYNC.COLLECTIVE R13, `(.L_x_1315) ;  /* 0x000000000d087348 */ /* 0x000fea0003c00000 */
[----:B------:R0:W1:Y:S02]  /*37d0*/  SHFL.DOWN P0, R14, R16, R15, R18 ;  /* 0x0800000f100e7389 */ /* 0x0000640000000012 */
[----:B01----:R-:W-:Y:S01]  /*37e0*/  ENDCOLLECTIVE ;  /* 0x000000000000791b */ /* 0x003fe20003800000 */
.L_x_1315:
[----:B------:R-:W-:-:S05]  /*37f0*/  FADD.FTZ R9, R10, R9 ;  /* 0x000000090a097221 */ /* 0x000fca0000010000 */
[----:B------:R-:W-:Y:S02]  /*3800*/  MOV R16, R9 ;  /* 0x0000000900107202 */ /* 0x000fe40000000f00 */
[----:B------:R-:W-:-:S07]  /*3810*/  MOV R3, R14 ;  /* 0x0000000e00037202 */ /* 0x000fce0000000f00 */
[----:B------:R-:W-:Y:S05]  /*3820*/  WARPSYNC.COLLECTIVE R13, `(.L_x_1316) ;  /* 0x000000000d087348 */ /* 0x000fea0003c00000 */
[----:B------:R0:W1:Y:S02]  /*3830*/  SHFL.DOWN P0, R14, R16, R15, R18 ;  /* 0x0800000f100e7389 */ /* 0x0000640000000012 */
[----:B01----:R-:W-:Y:S01]  /*3840*/  ENDCOLLECTIVE ;  /* 0x000000000000791b */ /* 0x003fe20003800000 */
.L_x_1316:
[----:B------:R-:W-:Y:S01]  /*3850*/  FADD.FTZ R11, R12, R3 ;  /* 0x000000030c0b7221 */ /* 0x000fe20000010000 */
[----:B------:R-:W-:-:S04]  /*3860*/  HFMA2.MMA R15, -RZ, RZ, 0, 5.9604644775390625e-08 ;  /* 0x00000001ff0f7435 */ /* 0x000fc800000001ff */
[----:B------:R-:W-:Y:S02]  /*3870*/  MOV R16, R11 ;  /* 0x0000000b00107202 */ /* 0x000fe40000000f00 */
[----:B------:R-:W-:-:S07]  /*3880*/  MOV R4, R14 ;  /* 0x0000000e00047202 */ /* 0x000fce0000000f00 */
[----:B------:R-:W-:Y:S05]  /*3890*/  WARPSYNC.COLLECTIVE R13, `(.L_x_1317) ;  /* 0x000000000d087348 */ /* 0x000fea0003c00000 */
[----:B------:R0:W1:Y:S02]  /*38a0*/  SHFL.DOWN P0, R14, R16, R15, R18 ;  /* 0x0800000f100e7389 */ /* 0x0000640000000012 */
[----:B01----:R-:W-:Y:S01]  /*38b0*/  ENDCOLLECTIVE ;  /* 0x000000000000791b */ /* 0x003fe20003800000 */
.L_x_1317:
[----:B------:R-:W-:-:S05]  /*38c0*/  FADD.FTZ R8, R9, R4 ;  /* 0x0000000409087221 */ /* 0x000fca0000010000 */
[----:B------:R-:W-:Y:S02]  /*38d0*/  MOV R16, R8 ;  /* 0x0000000800107202 */ /* 0x000fe40000000f00 */
[----:B------:R-:W-:-:S07]  /*38e0*/  MOV R4, R14 ;  /* 0x0000000e00047202 */ /* 0x000fce0000000f00 */
[----:B------:R-:W-:Y:S05]  /*38f0*/  WARPSYNC.COLLECTIVE R13, `(.L_x_1318) ;  /* 0x000000000d087348 */ /* 0x000fea0003c00000 */
[----:B------:R0:W1:Y:S02]  /*3900*/  SHFL.DOWN P0, R14, R16, R15, R18 ;  /* 0x0800000f100e7389 */ /* 0x0000640000000012 */
[----:B01----:R-:W-:Y:S01]  /*3910*/  ENDCOLLECTIVE ;  /* 0x000000000000791b */ /* 0x003fe20003800000 */
.L_x_1318:
[----:B------:R-:W-:Y:S01]  /*3920*/  MOV R5, R14 ;  /* 0x0000000e00057202 */ /* 0x000fe20000000f00 */
[----:B------:R-:W-:Y:S06]  /*3930*/  BRA `(.L_x_1319) ;  /* 0xffffffe800607947 */ /* 0x000fec000383ffff */
.L_x_1320:
        /* <DEDUP_REMOVED lines=12> */
.L_x_5435:


//--------------------- .text._ZN10layer_norm22ln_bwd_finalize_kernelINS_22Kernel_traits_finalizeILj24576E13__nv_bfloat16S2_S2_fjLj1024ELj4ENS_18Kernel_traits_baseILj24576ES2_S2_S2_fjLj1024EEEEEEEvNS_9BwdParamsE --------------------------
	.section	.text._ZN10layer_norm22ln_bwd_finalize_kernelINS_22Kernel_traits_finalizeILj24576E13__nv_bfloat16S2_S2_fjLj1024ELj4ENS_18Kernel_traits_baseILj24576ES2_S2_S2_fjLj1024EEEEEEEvNS_9BwdParamsE,"ax",@progbits
	.align	128
        .global         _ZN10layer_norm22ln_bwd_finalize_kernelINS_22Kernel_traits_finalizeILj24576E13__nv_bfloat16S2_S2_fjLj1024ELj4ENS_18Kernel_traits_baseILj24576ES2_S2_S2_fjLj1024EEEEEEEvNS_9BwdParamsE
        .type           _ZN10layer_norm22ln_bwd_finalize_kernelINS_22Kernel_traits_finalizeILj24576E13__nv_bfloat16S2_S2_fjLj1024ELj4ENS_18Kernel_traits_baseILj24576ES2_S2_S2_fjLj1024EEEEEEEvNS_9BwdParamsE,@function
        .size           _ZN10layer_norm22ln_bwd_finalize_kernelINS_22Kernel_traits_finalizeILj24576E13__nv_bfloat16S2_S2_fjLj1024ELj4ENS_18Kernel_traits_baseILj24576ES2_S2_S2_fjLj1024EEEEEEEvNS_9BwdParamsE,(.L_x_5436 - _ZN10layer_norm22ln_bwd_finalize_kernelINS_22Kernel_traits_finalizeILj24576E13__nv_bfloat16S2_S2_fjLj1024ELj4ENS_18Kernel_traits_baseILj24576ES2_S2_S2_fjLj1024EEEEEEEvNS_9BwdParamsE)
        .other          _ZN10layer_norm22ln_bwd_finalize_kernelINS_22Kernel_traits_finalizeILj24576E13__nv_bfloat16S2_S2_fjLj1024ELj4ENS_18Kernel_traits_baseILj24576ES2_S2_S2_fjLj1024EEEEEEEvNS_9BwdParamsE,@"STO_CUDA_ENTRY STV_DEFAULT"
_ZN10layer_norm22ln_bwd_finalize_kernelINS_22Kernel_traits_finalizeILj24576E13__nv_bfloat16S2_S2_fjLj1024ELj4ENS_18Kernel_traits_baseILj24576ES2_S2_S2_fjLj1024EEEEEEEvNS_9BwdParamsE:
.text._ZN10layer_norm22ln_bwd_finalize_kernelINS_22Kernel_traits_finalizeILj24576E13__nv_bfloat16S2_S2_fjLj1024ELj4ENS_18Kernel_traits_baseILj24576ES2_S2_S2_fjLj1024EEEEEEEvNS_9BwdParamsE:
        /* <DEDUP_REMOVED lines=25> */
.L_x_1332:
        /* <DEDUP_REMOVED lines=28> */
.L_x_1325:
        /* <DEDUP_REMOVED lines=33> */
.L_x_1324:
[----:B------:R-:W-:Y:S05]  /*0560*/  BSYNC B1 ;  /* 0x0000000000017941 */ /* 0x000fea0003800000 */
.L_x_1323:
        /* <DEDUP_REMOVED lines=23> */
.L_x_1327:
[----:B------:R-:W-:Y:S05]  /*06e0*/  BSYNC B1 ;  /* 0x0000000000017941 */ /* 0x000fea0003800000 */
.L_x_1326:
        /* <DEDUP_REMOVED lines=11> */
.L_x_1322:
[----:B------:R-:W-:Y:S05]  /*07a0*/  BSYNC B0 ;  /* 0x0000000000007941 */ /* 0x000fea0003800000 */
.L_x_1321:
        /* <DEDUP_REMOVED lines=29> */
.L_x_1343:
[----:B------:R-:W-:Y:S01]  /*0980*/  @!P1 SHF.R.U32.HI R12, RZ, 0x3, R0 ;  /* 0x00000003ff0c9819 */ /* 0x000fe20000011600 */
[----:B---3--:R-:W-:Y:S01]  /*0990*/  FADD.FTZ R14, R9, R14 ;  /* 0x0000000e090e7221 */ /* 0x008fe20000010000 */
[----:B--2---:R-:W-:Y:S02]  /*09a0*/  FADD.FTZ R11, R10, R11 ;  /* 0x0000000b0a0b7221 */ /* 0x004fe40000010000 */
[----:B------:R-:W-:-:S05]  /*09b0*/  @!P1 LOP3.LUT R12, R12, 0x1ffffffc, RZ, 0xc0, !PT ;  /* 0x1ffffffc0c0c9812 */ /* 0x000fca00078ec0ff */
[----:B------:R2:W-:Y:S04]  /*09c0*/  @!P1 STS [R12+UR4+0x2000], R14 ;  /* 0x0020000e0c009988 */ /* 0x0005e80008000804 */
[----:B------:R2:W-:Y:S02]  /*09d0*/  @!P1 STS [R12+UR4+0x2080], R11 ;  /* 0x0020800b0c009988 */ /* 0x0005e40008000804 */
.L_x_1328:
        /* <DEDUP_REMOVED lines=14> */
.L_x_1331:
[----:B------:R-:W-:Y:S05]  /*0ac0*/  BSYNC B0 ;  /* 0x0000000000007941 */ /* 0x000fea0003800000 */
.L_x_1330:
[C---:B------:R-:W-:Y:S02]  /*0ad0*/  ISETP.GT.U32.AND P1, PT, R3.reuse, -0x6001, PT ;  /* 0xffff9fff0300780c */ /* 0x040fe40003f24070 */
[----:B------:R-:W-:Y:S02]  /*0ae0*/  IADD3 R3, R3, 0x6000, RZ ;  /* 0x0000600003037810 */ /* 0x000fe40007ffe0ff */
[----:B------:R-:W-:-:S09]  /*0af0*/  IADD3 R5, R5, 0x3000, RZ ;  /* 0x0000300005057810 */ /* 0x000fd20007ffe0ff */
[----:B------:R-:W-:Y:S05]  /*0b00*/  @P1 BRA `(.L_x_1332) ;  /* 0xfffffff400a01947 */ /* 0x000fea000383ffff */
[----:B------:R-:W-:Y:S05]  /*0b10*/  EXIT ;  /* 0x000000000000794d */ /* 0x000fea0003800000 */
.L_x_1329:
[----:B------:R-:W-:Y:S01]  /*0b20*/  HFMA2.MMA R19, -RZ, RZ, 0, 5.9604644775390625e-08 ;  /* 0x00000001ff137435 */ /* 0x000fe200000001ff */
[----:B---3--:R-:W-:Y:S01]  /*0b30*/  IMAD.MOV.U32 R20, RZ, RZ, R10 ;  /* 0x000000ffff147224 */ /* 0x008fe200078e000a */
[----:B------:R-:W-:Y:S02]  /*0b40*/  MOV R22, 0x1f ;  /* 0x0000001f00167802 */ /* 0x000fe40000000f00 */
[----:B------:R-:W-:-:S07]  /*0b50*/  MOV R17, 0xffffffff ;  /* 0xffffffff00117802 */ /* 0x000fce0000000f00 */
[----:B012---:R-:W-:Y:S05]  /*0b60*/  WARPSYNC.COLLECTIVE R17, `(.L_x_1333) ;  /* 0x0000000011087348 */ /* 0x007fea0003c00000 */
[----:B------:R3:W4:Y:S02]  /*0b70*/  SHFL.BFLY P2, R18, R20, R19, R22 ;  /* 0x0c00001314127389 */ /* 0x0007240000040016 */
[----:B01234-:R-:W-:Y:S01]  /*0b80*/  ENDCOLLECTIVE ;  /* 0x000000000000791b */ /* 0x01ffe20003800000 */
.L_x_1333:
[----:B------:R-:W-:Y:S01]  /*0b90*/  HFMA2.MMA R19, -RZ, RZ, 0, 1.1920928955078125e-07 ;  /* 0x00000002ff137435 */ /* 0x000fe200000001ff */
[----:B------:R-:W-:-:S04]  /*0ba0*/  IMAD.MOV.U32 R11, RZ, RZ, R18 ;  /* 0x000000ffff0b7224 */ /* 0x000fc800078e0012 */
[----:B------:R-:W-:-:S05]  /*0bb0*/  FADD.FTZ R11, R10, R11 ;  /* 0x0000000b0a0b7221 */ /* 0x000fca0000010000 */
[----:B------:R-:W-:-:S07]  /*0bc0*/  MOV R20, R11 ;  /* 0x0000000b00147202 */ /* 0x000fce0000000f00 */
[----:B------:R-:W-:Y:S05]  /*0bd0*/  WARPSYNC.COLLECTIVE R17, `(.L_x_1334) ;  /* 0x0000000011087348 */ /* 0x000fea0003c00000 */
[----:B------:R0:W1:Y:S02]  /*0be0*/  SHFL.BFLY P2, R18, R20, R19, R22 ;  /* 0x0c00001314127389 */ /* 0x0000640000040016 */
[----:B01----:R-:W-:Y:S01]  /*0bf0*/  ENDCOLLECTIVE ;  /* 0x000000000000791b */ /* 0x003fe20003800000 */
.L_x_1334:
[----:B------:R-:W-:Y:S01]  /*0c00*/  HFMA2.MMA R19, -RZ, RZ, 0, 2.384185791015625e-07 ;  /* 0x00000004ff137435 */ /* 0x000fe200000001ff */
[----:B------:R-:W-:-:S05]  /*0c10*/  MOV R12, R18 ;  /* 0x00000012000c7202 */ /* 0x000fca0000000f00 */
[----:B------:R-:W-:-:S04]  /*0c20*/  FADD.FTZ R12, R11, R12 ;  /* 0x0000000c0b0c7221 */ /* 0x000fc80000010000 */
[----:B------:R-:W-:-:S07]  /*0c30*/  IMAD.MOV.U32 R20, RZ, RZ, R12 ;  /* 0x000000ffff147224 */ /* 0x000fce00078e000c */
[----:B------:R-:W-:Y:S05]  /*0c40*/  WARPSYNC.COLLECTIVE R17, `(.L_x_1335) ;  /* 0x0000000011087348 */ /* 0x000fea0003c00000 */
[----:B------:R0:W1:Y:S02]  /*0c50*/  SHFL.BFLY P2, R18, R20, R19, R22 ;  /* 0x0c00001314127389 */ /* 0x0000640000040016 */
[----:B01----:R-:W-:Y:S01]  /*0c60*/  ENDCOLLECTIVE ;  /* 0x000000000000791b */ /* 0x003fe20003800000 */
.L_x_1335:
[----:B------:R-:W-:Y:S01]  /*0c70*/  IMAD.MOV.U32 R19, RZ, RZ, 0x8 ;  /* 0x00000008ff137424 */ /* 0x000fe200078e00ff */
[----:B------:R-:W-:-:S05]  /*0c80*/  MOV R13, R18 ;  /* 0x00000012000d7202 */ /* 0x000fca0000000f00 */
[----:B------:R-:W-:-:S05]  /*0c90*/  FADD.FTZ R13, R12, R13 ;  /* 0x0000000d0c0d7221 */ /* 0x000fca0000010000 */
[----:B------:R-:W-:-:S07]  /*0ca0*/  MOV R20, R13 ;  /* 0x0000000d00147202 */ /* 0x000fce0000000f00 */
[----:B------:R-:W-:Y:S05]  /*0cb0*/  WARPSYNC.COLLECTIVE R17, `(.L_x_1336) ;  /* 0x0000000011087348 */ /* 0x000fea0003c00000 */
[----:B------:R0:W1:Y:S02]  /*0cc0*/  SHFL.BFLY P2, R18, R20, R19, R22 ;  /* 0x0c00001314127389 */ /* 0x0000640000040016 */
[----:B01----:R-:W-:Y:S01]  /*0cd0*/  ENDCOLLECTIVE ;  /* 0x000000000000791b */ /* 0x003fe20003800000 */
.L_x_1336:
[----:B------:R-:W-:Y:S01]  /*0ce0*/  HFMA2.MMA R19, -RZ, RZ, 0, 9.5367431640625e-07 ;  /* 0x00000010ff137435 */ /* 0x000fe200000001ff */
[----:B------:R-:W-:-:S05]  /*0cf0*/  MOV R10, R18 ;  /* 0x00000012000a7202 */ /* 0x000fca0000000f00 */
[----:B------:R-:W-:-:S05]  /*0d00*/  FADD.FTZ R10, R13, R10 ;  /* 0x0000000a0d0a7221 */ /* 0x000fca0000010000 */
[----:B------:R-:W-:-:S07]  /*0d10*/  MOV R20, R10 ;  /* 0x0000000a00147202 */ /* 0x000fce0000000f00 */
[----:B------:R-:W-:Y:S05]  /*0d20*/  WARPSYNC.COLLECTIVE R17, `(.L_x_1337) ;  /* 0x0000000011087348 */ /* 0x000fea0003c00000 */
[----:B------:R0:W1:Y:S02]  /*0d30*/  SHFL.BFLY P2, R18, R20, R19, R22 ;  /* 0x0c00001314127389 */ /* 0x0000640000040016 */
[----:B01----:R-:W-:Y:S01]  /*0d40*/  ENDCOLLECTIVE ;  /* 0x000000000000791b */ /* 0x003fe20003800000 */
.L_x_1337:
[----:B------:R-:W-:Y:S01]  /*0d50*/  HFMA2.MMA R19, -RZ, RZ, 0, 5.9604644775390625e-08 ;  /* 0x00000001ff137435 */ /* 0x000fe200000001ff */
[----:B------:R-:W-:Y:S01]  /*0d60*/  MOV R20, R9 ;  /* 0x0000000900147202 */ /* 0x000fe20000000f00 */
[----:B------:R-:W-:-:S09]  /*0d70*/  IMAD.MOV.U32 R11, RZ, RZ, R18 ;  /* 0x000000ffff0b7224 */ /* 0x000fd200078e0012 */
[----:B------:R-:W-:Y:S05]  /*0d80*/  WARPSYNC.COLLECTIVE R17, `(.L_x_1338) ;  /* 0x0000000011087348 */ /* 0x000fea0003c00000 */
[----:B------:R0:W1:Y:S02]  /*0d90*/  SHFL.BFLY P2, R18, R20, R19, R22 ;  /* 0x0c00001314127389 */ /* 0x0000640000040016 */
[----:B01----:R-:W-:Y:S01]  /*0da0*/  ENDCOLLECTIVE ;  /* 0x000000000000791b */ /* 0x003fe20003800000 */
.L_x_1338:
[----:B------:R-:W-:Y:S01]  /*0db0*/  HFMA2.MMA R19, -RZ, RZ, 0, 1.1920928955078125e-07 ;  /* 0x00000002ff137435 */ /* 0x000fe200000001ff */
[----:B------:R-:W-:-:S05]  /*0dc0*/  MOV R12, R18 ;  /* 0x00000012000c7202 */ /* 0x000fca0000000f00 */
[----:B------:R-:W-:-:S04]  /*0dd0*/  FADD.FTZ R14, R9, R12 ;  /* 0x0000000c090e7221 */ /* 0x000fc80000010000 */
[----:B------:R-:W-:-:S07]  /*0de0*/  IMAD.MOV.U32 R20, RZ, RZ, R14 ;  /* 0x000000ffff147224 */ /* 0x000fce00078e000e */
[----:B------:R-:W-:Y:S05]  /*0df0*/  WARPSYNC.COLLECTIVE R17, `(.L_x_1339) ;  /* 0x0000000011087348 */ /* 0x000fea0003c00000 */
[----:B------:R0:W1:Y:S02]  /*0e00*/  SHFL.BFLY P2, R18, R20, R19, R22 ;  /* 0x0c00001314127389 */ /* 0x0000640000040016 */
[----:B01----:R-:W-:Y:S01]  /*0e10*/  ENDCOLLECTIVE ;  /* 0x000000000000791b */ /* 0x003fe20003800000 */
.L_x_1339:
[----:B------:R-:W-:Y:S01]  /*0e20*/  IMAD.MOV.U32 R19, RZ, RZ, 0x4 ;  /* 0x00000004ff137424 */ /* 0x000fe200078e00ff */
[----:B------:R-:W-:-:S05]  /*0e30*/  MOV R13, R18 ;  /* 0x00000012000d7202 */ /* 0x000fca0000000f00 */
[----:B------:R-:W-:-:S05]  /*0e40*/  FADD.FTZ R15, R14, R13 ;  /* 0x0000000d0e0f7221 */ /* 0x000fca0000010000 */
[----:B------:R-:W-:-:S07]  /*0e50*/  MOV R20, R15 ;  /* 0x0000000f00147202 */ /* 0x000fce0000000f00 */
[----:B------:R-:W-:Y:S05]  /*0e60*/  WARPSYNC.COLLECTIVE R17, `(.L_x_1340) ;  /* 0x0000000011087348 */ /* 0x000fea0003c00000 */
[----:B------:R0:W1:Y:S02]  /*0e70*/  SHFL.BFLY P2, R18, R20, R19, R22 ;  /* 0x0c00001314127389 */ /* 0x0000640000040016 */
[----:B01----:R-:W-:Y:S01]  /*0e80*/  ENDCOLLECTIVE ;  /* 0x000000000000791b */ /* 0x003fe20003800000 */
.L_x_1340:
[----:B------:R-:W-:Y:S01]  /*0e90*/  HFMA2.MMA R19, -RZ, RZ, 0, 4.76837158203125e-07 ;  /* 0x00000008ff137435 */ /* 0x000fe200000001ff */
[----:B------:R-:W-:-:S05]  /*0ea0*/  MOV R16, R18 ;  /* 0x0000001200107202 */ /* 0x000fca0000000f00 */
[----:B------:R-:W-:-:S05]  /*0eb0*/  FADD.FTZ R16, R15, R16 ;  /* 0x000000100f107221 */ /* 0x000fca0000010000 */
[----:B------:R-:W-:-:S07]  /*0ec0*/  MOV R20, R16 ;  /* 0x0000001000147202 */ /* 0x000fce0000000f00 */
[----:B------:R-:W-:Y:S05]  /*0ed0*/  WARPSYNC.COLLECTIVE R17, `(.L_x_1341) ;  /* 0x0000000011087348 */ /* 0x000fea0003c00000 */
[----:B------:R0:W1:Y:S02]  /*0ee0*/  SHFL.BFLY P2, R18, R20, R19, R22 ;  /* 0x0c00001314127389 */ /* 0x0000640000040016 */
[----:B01----:R-:W-:Y:S01]  /*0ef0*/  ENDCOLLECTIVE ;  /* 0x000000000000791b */ /* 0x003fe20003800000 */
.L_x_1341:
[----:B------:R-:W-:Y:S01]  /*0f00*/  HFMA2.MMA R19, -RZ, RZ, 0, 9.5367431640625e-07 ;  /* 0x00000010ff137435 */ /* 0x000fe200000001ff */
[----:B------:R-:W-:-:S04]  /*0f10*/  IMAD.MOV.U32 R9, RZ, RZ, R18 ;  /* 0x000000ffff097224 */ /* 0x000fc800078e0012 */
[----:B------:R-:W-:-:S05]  /*0f20*/  FADD.FTZ R9, R16, R9 ;  /* 0x0000000910097221 */ /* 0x000fca0000010000 */
[----:B------:R-:W-:-:S07]  /*0f30*/  MOV R20, R9 ;  /* 0x0000000900147202 */ /* 0x000fce0000000f00 */
[----:B------:R-:W-:Y:S05]  /*0f40*/  WARPSYNC.COLLECTIVE R17, `(.L_x_1342) ;  /* 0x0000000011087348 */ /* 0x000fea0003c00000 */
[----:B------:R0:W1:Y:S02]  /*0f50*/  SHFL.BFLY P2, R18, R20, R19, R22 ;  /* 0x0c00001314127389 */ /* 0x0000640000040016 */
[----:B01----:R-:W-:Y:S01]  /*0f60*/  ENDCOLLECTIVE ;  /* 0x000000000000791b */ /* 0x003fe20003800000 */
.L_x_1342:
[----:B------:R-:W-:Y:S01]  /*0f70*/  MOV R14, R18 ;  /* 0x00000012000e7202 */ /* 0x000fe20000000f00 */
[----:B------:R-:W-:Y:S06]  /*0f80*/  BRA `(.L_x_1343) ;  /* 0xfffffff8007c7947 */ /* 0x000fec000383ffff */
.L_x_1344:
        /* <DEDUP_REMOVED lines=15> */
.L_x_5436:


//--------------------- .text._ZN10layer_norm13ln_bwd_kernelINS_13Kernel_traitsI13__nv_bfloat16S2_S2_fjLj24576ELj4ELj1ELj8ELj16ENS_18Kernel_traits_baseILj24576ES2_S2_S2_fjLj256EEEEEEEvNS_9BwdParamsE --------------------------
	.section	.text._ZN10layer_norm13ln_bwd_kernelINS_13Kernel_traitsI13__nv_bfloat16S2_S2_fjLj24576ELj4ELj1ELj8ELj16ENS_18Kernel_traits_baseILj24576ES2_S2_S2_fjLj256EEEEEEEvNS_9BwdParamsE,"ax",@progbits
	.align	128
        .global         _ZN10layer_norm13ln_bwd_kernelINS_13Kernel_traitsI13__nv_bfloat16S2_S2_fjLj24576ELj4ELj1ELj8ELj16ENS_18Kernel_traits_baseILj24576ES2_S2_S2_fjLj256EEEEEEEvNS_9BwdParamsE
        .type           _ZN10layer_norm13ln_bwd_kernelINS_13Kernel_traitsI13__nv_bfloat16S2_S2_fjLj24576ELj4ELj1ELj8ELj16ENS_18Kernel_traits_baseILj24576ES2_S2_S2_fjLj256EEEEEEEvNS_9BwdParamsE,@function
        .size           _ZN10layer_norm13ln_bwd_kernelINS_13Kernel_traitsI13__nv_bfloat16S2_S2_fjLj24576ELj4ELj1ELj8ELj16ENS_18Kernel_traits_baseILj24576ES2_S2_S2_fjLj256EEEEEEEvNS_9BwdParamsE,(.L_x_5437 - _ZN10layer_norm13ln_bwd_kernelINS_13Kernel_traitsI13__nv_bfloat16S2_S2_fjLj24576ELj4ELj1ELj8ELj16ENS_18Kernel_traits_baseILj24576ES2_S2_S2_fjLj256EEEEEEEvNS_9BwdParamsE)
        .other          _ZN10layer_norm13ln_bwd_kernelINS_13Kernel_traitsI13__nv_bfloat16S2_S2_fjLj24576ELj4ELj1ELj8ELj16ENS_18Kernel_traits_baseILj24576ES2_S2_S2_fjLj256EEEEEEEvNS_9BwdParamsE,@"STO_CUDA_ENTRY STV_DEFAULT"
_ZN10layer_norm13ln_bwd_kernelINS_13Kernel_traitsI13__nv_bfloat16S2_S2_fjLj24576ELj4ELj1ELj8ELj16ENS_18Kernel_traits_baseILj24576ES2_S2_S2_fjLj256EEEEEEEvNS_9BwdParamsE:
.text._ZN10layer_norm13ln_bwd_kernelINS_13Kernel_traitsI13__nv_bfloat16S2_S2_fjLj24576ELj4ELj1ELj8ELj16ENS_18Kernel_traits_baseILj24576ES2_S2_S2_fjLj256EEEEEEEvNS_9BwdParamsE:
        /* <DEDUP_REMOVED lines=162> */
.L_x_1351:
        /* <DEDUP_REMOVED lines=378> */
.L_x_1362:
        /* <DEDUP_REMOVED lines=51> */
.L_x_1348:
[----:B------:R-:W-:Y:S05]  /*24f0*/  BSYNC B0 ;  /* 0x0000000000007941 */ /* 0x000fea0003800000 */
.L_x_1347:
        /* <DEDUP_REMOVED lines=19> */
.L_x_1350:
[----:B------:R-:W2:Y:S04]  /*2630*/  LDG.E.STRONG.GPU R4, desc[UR6][R2.64] ;  /* 0x0000000602047981 */ /* 0x000ea8000c1ef900 */
[----:B--2---:R-:W-:Y:S01]  /*2640*/  CCTL.IVALL ;  /* 0x00000000ff00798f */ /* 0x004fe20002000000 */
[----:B------:R-:W-:Y:S05]  /*2650*/  YIELD ;  /* 0x0000000000007946 */ /* 0x000fea0003800000 */
[----:B------:R-:W-:-:S13]  /*2660*/  ISETP.NE.AND P0, PT, R4, R7, PT ;  /* 0x000000070400720c */ /* 0x000fda0003f05270 */
[----:B------:R-:W-:Y:S05]  /*2670*/  @P0 BRA `(.L_x_1350) ;  /* 0xfffffffc00ec0947 */ /* 0x000fea000383ffff */
.L_x_1349:
        /* <DEDUP_REMOVED lines=40> */
[----:B------:R-:W-:Y:S01]  /*2900*/  FMUL.FTZ R6, R5, 4.0690105379326269031e-05 ;  /* 0x382aaaab05067820 */ /* 0x000fe20000410000 */
[----:B------:R-:W-:-:S02]  /*2910*/  ISETP.GE.AND P0, PT, R44, UR4, PT ;  /* 0x000000042c007c0c */ /* 0x000fc4000bf06270 */
[----:B------:R-:W-:-:S04]  /*2920*/  FMUL.FTZ R5, R4, 4.0690105379326269031e-05 ;  /* 0x382aaaab04057820 */ /* 0x000fc80000410000 */
        /* <DEDUP_REMOVED lines=135> */
.L_x_1345:
        /* <DEDUP_REMOVED lines=25> */
.L_x_1346:
[----:B------:R-:W-:Y:S01]  /*3330*/  HFMA2.MMA R15, -RZ, RZ, 0, 9.5367431640625e-07 ;  /* 0x00000010ff0f7435 */ /* 0x000fe200000001ff */
[----:B------:R-:W-:Y:S02]  /*3340*/  MOV R14, R2 ;  /* 0x00000002000e7202 */ /* 0x000fe40000000f00 */
[----:B------:R-:W-:Y:S02]  /*3350*/  MOV R16, 0x1f ;  /* 0x0000001f00107802 */ /* 0x000fe40000000f00 */
[----:B------:R-:W-:-:S07]  /*3360*/  MOV R13, 0xffffffff ;  /* 0xffffffff000d7802 */ /* 0x000fce0000000f00 */
[----:B------:R-:W-:Y:S05]  /*3370*/  WARPSYNC.COLLECTIVE R13, `(.L_x_1352) ;  /* 0x000000000d087348 */ /* 0x000fea0003c00000 */
[----:B------:R0:W1:Y:S02]  /*3380*/  SHFL.DOWN P0, R12, R14, R15, R16 ;  /* 0x0800000f0e0c7389 */ /* 0x0000640000000010 */
[----:B01----:R-:W-:Y:S01]  /*3390*/  ENDCOLLECTIVE ;  /* 0x000000000000791b */ /* 0x003fe20003800000 */
.L_x_1352:
[----:B------:R-:W-:Y:S02]  /*33a0*/  MOV R14, R3 ;  /* 0x00000003000e7202 */ /* 0x000fe40000000f00 */
[----:B------:R-:W-:-:S07]  /*33b0*/  MOV R5, R12 ;  /* 0x0000000c00057202 */ /* 0x000fce0000000f00 */
[----:B------:R-:W-:Y:S05]  /*33c0*/  WARPSYNC.COLLECTIVE R13, `(.L_x_1353) ;  /* 0x000000000d087348 */ /* 0x000fea0003c00000 */
[----:B------:R0:W1:Y:S02]  /*33d0*/  SHFL.DOWN P0, R12, R14, R15, R16 ;  /* 0x0800000f0e0c7389 */ /* 0x0000640000000010 */
[----:B01----:R-:W-:Y:S01]  /*33e0*/  ENDCOLLECTIVE ;  /* 0x000000000000791b */ /* 0x003fe20003800000 */
.L_x_1353:
[----:B------:R-:W-:Y:S01]  /*33f0*/  FADD.FTZ R5, R2, R5 ;  /* 0x0000000502057221 */ /* 0x000fe20000010000 */
[----:B------:R-:W-:-:S03]  /*3400*/  HFMA2.MMA R15, -RZ, RZ, 0, 4.76837158203125e-07 ;  /* 0x00000008ff0f7435 */ /* 0x000fc600000001ff */
[----:B------:R-:W-:Y:S01]  /*3410*/  IMAD.MOV.U32 R14, RZ, RZ, R5 ;  /* 0x000000ffff0e7224 */ /* 0x000fe200078e0005 */
[----:B------:R-:W-:-:S07]  /*3420*/  MOV R4, R12 ;  /* 0x0000000c00047202 */ /* 0x000fce0000000f00 */
[----:B------:R-:W-:Y:S05]  /*3430*/  WARPSYNC.COLLECTIVE R13, `(.L_x_1354) ;  /* 0x000000000d087348 */ /* 0x000fea0003c00000 */
[----:B------:R0:W1:Y:S02]  /*3440*/  SHFL.DOWN P0, R12, R14, R15, R16 ;  /* 0x0800000f0e0c7389 */ /* 0x0000640000000010 */
[----:B01----:R-:W-:Y:S01]  /*3450*/  ENDCOLLECTIVE ;  /* 0x000000000000791b */ /* 0x003fe20003800000 */
.L_x_1354:
[----:B------:R-:W-:-:S05]  /*3460*/  FADD.FTZ R4, R3, R4 ;  /* 0x0000000403047221 */ /* 0x000fca0000010000 */
[----:B------:R-:W-:Y:S02]  /*3470*/  MOV R14, R4 ;  /* 0x00000004000e7202 */ /* 0x000fe40000000f00 */
[----:B------:R-:W-:-:S07]  /*3480*/  MOV R6, R12 ;  /* 0x0000000c00067202 */ /* 0x000fce0000000f00 */
[----:B------:R-:W-:Y:S05]  /*3490*/  WARPSYNC.COLLECTIVE R13, `(.L_x_1355) ;  /* 0x000000000d087348 */ /* 0x000fea0003c00000 */
[----:B------:R0:W1:Y:S02]  /*34a0*/  SHFL.DOWN P0, R12, R14, R15, R16 ;  /* 0x0800000f0e0c7389 */ /* 0x0000640000000010 */
[----:B01----:R-:W-:Y:S01]  /*34b0*/  ENDCOLLECTIVE ;  /* 0x000000000000791b */ /* 0x003fe20003800000 */
.L_x_1355:
[----:B------:R-:W-:Y:S01]  /*34c0*/  FADD.FTZ R6, R5, R6 ;  /* 0x0000000605067221 */ /* 0x000fe20000010000 */
[----:B------:R-:W-:-:S04]  /*34d0*/  HFMA2.MMA R15, -RZ, RZ, 0, 2.384185791015625e-07 ;  /* 0x00000004ff0f7435 */ /* 0x000fc800000001ff */
[----:B------:R-:W-:Y:S02]  /*34e0*/  MOV R14, R6 ;  /* 0x00000006000e7202 */ /* 0x000fe40000000f00 */
[----:B------:R-:W-:-:S07]  /*34f0*/  MOV R7, R12 ;  /* 0x0000000c00077202 */ /* 0x000fce0000000f00 */
[----:B------:R-:W-:Y:S05]  /*3500*/  WARPSYNC.COLLECTIVE R13, `(.L_x_1356) ;  /* 0x000000000d087348 */ /* 0x000fea0003c00000 */
[----:B------:R0:W1:Y:S02]  /*3510*/  SHFL.DOWN P0, R12, R14, R15, R16 ;  /* 0x0800000f0e0c7389 */ /* 0x0000640000000010 */
[----:B01----:R-:W-:Y:S01]  /*3520*/  ENDCOLLECTIVE ;  /* 0x000000000000791b */ /* 0x003fe20003800000 */
.L_x_1356:
[----:B------:R-:W-:-:S05]  /*3530*/  FADD.FTZ R7, R4, R7 ;  /* 0x0000000704077221 */ /* 0x000fca0000010000 */
[----:B------:R-:W-:Y:S02]  /*3540*/  MOV R14, R7 ;  /* 0x00000007000e7202 */ /* 0x000fe40000000f00 */
[----:B------:R-:W-:-:S07]  /*3550*/  MOV R9, R12 ;  /* 0x0000000c00097202 */ /* 0x000fce0000000f00 */
[----:B------:R-:W-:Y:S05]  /*3560*/  WARPSYNC.COLLECTIVE R13, `(.L_x_1357) ;  /* 0x000000000d087348 */ /* 0x000fea0003c00000 */
[----:B------:R0:W1:Y:S02]  /*3570*/  SHFL.DOWN P0, R12, R14, R15, R16 ;  /* 0x0800000f0e0c7389 */ /* 0x0000640000000010 */
[----:B01----:R-:W-:Y:S01]  /*3580*/  ENDCOLLECTIVE ;  /* 0x000000000000791b */ /* 0x003fe20003800000 */
.L_x_1357:
[----:B------:R-:W-:Y:S01]  /*3590*/  FADD.FTZ R9, R6, R9 ;  /* 0x0000000906097221 */ /* 0x000fe20000010000 */
[----:B------:R-:W-:-:S04]  /*35a0*/  HFMA2.MMA R15, -RZ, RZ, 0, 1.1920928955078125e-07 ;  /* 0x00000002ff0f7435 */ /* 0x000fc800000001ff */
[----:B------:R-:W-:Y:S02]  /*35b0*/  MOV R14, R9 ;  /* 0x00000009000e7202 */ /* 0x000fe40000000f00 */
[----:B------:R-:W-:-:S07]  /*35c0*/  MOV R8, R12 ;  /* 0x0000000c00087202 */ /* 0x000fce0000000f00 */
[----:B------:R-:W-:Y:S05]  /*35d0*/  WARPSYNC.COLLECTIVE R13, `(.L_x_1358) ;  /* 0x000000000d087348 */ /* 0x000fea0003c00000 */
[----:B------:R0:W1:Y:S02]  /*35e0*/  SHFL.DOWN P0, R12, R14, R15, R16 ;  /* 0x0800000f0e0c7389 */ /* 0x0000640000000010 */
[----:B01----:R-:W-:Y:S01]  /*35f0*/  ENDCOLLECTIVE ;  /* 0x000000000000791b */ /* 0x003fe20003800000 */
.L_x_1358:
[----:B------:R-:W-:-:S05]  /*3600*/  FADD.FTZ R8, R7, R8 ;  /* 0x0000000807087221 */ /* 0x000fca0000010000 */
[----:B------:R-:W-:Y:S02]  /*3610*/  MOV R14, R8 ;  /* 0x00000008000e7202 */ /* 0x000fe40000000f00 */
[----:B------:R-:W-:-:S07]  /*3620*/  MOV R2, R12 ;  /* 0x0000000c00027202 */ /* 0x000fce0000000f00 */
[----:B------:R-:W-:Y:S05]  /*3630*/  WARPSYNC.COLLECTIVE R13, `(.L_x_1359) ;  /* 0x000000000d087348 */ /* 0x000fea0003c00000 */
[----:B------:R0:W1:Y:S02]  /*3640*/  SHFL.DOWN P0, R12, R14, R15, R16 ;  /* 0x0800000f0e0c7389 */ /* 0x0000640000000010 */
[----:B01----:R-:W-:Y:S01]  /*3650*/  ENDCOLLECTIVE ;  /* 0x000000000000791b */ /* 0x003fe20003800000 */
.L_x_1359:
[----:B------:R-:W-:Y:S01]  /*3660*/  FADD.FTZ R10, R9, R2 ;  /* 0x00000002090a7221 */ /* 0x000fe20000010000 */
[----:B------:R-:W-:-:S04]  /*3670*/  HFMA2.MMA R15, -RZ, RZ, 0, 5.9604644775390625e-08 ;  /* 0x00000001ff0f7435 */ /* 0x000fc800000001ff */
[----:B------:R-:W-:Y:S02]  /*3680*/  MOV R14, R10 ;  /* 0x0000000a000e7202 */ /* 0x000fe40000000f00 */
[----:B------:R-:W-:-:S07]  /*3690*/  MOV R3, R12 ;  /* 0x0000000c00037202 */ /* 0x000fce0000000f00 */
[----:B------:R-:W-:Y:S05]  /*36a0*/  WARPSYNC.COLLECTIVE R13, `(.L_x_1360) ;  /* 0x000000000d087348 */ /* 0x000fea0003c00000 */
[----:B------:R0:W1:Y:S02]  /*36b0*/  SHFL.DOWN P0, R12, R14, R15, R16 ;  /* 0x0800000f0e0c7389 */ /* 0x0000640000000010 */
[----:B01----:R-:W-:Y:S01]  /*36c0*/  ENDCOLLECTIVE ;  /* 0x000000000000791b */ /* 0x003fe20003800000 */
.L_x_1360:
[----:B------:R-:W-:-:S05]  /*36d0*/  FADD.FTZ R5, R8, R3 ;  /* 0x0000000308057221 */ /* 0x000fca0000010000 */
[----:B------:R-:W-:Y:S02]  /*36e0*/  MOV R14, R5 ;  /* 0x00000005000e7202 */ /* 0x000fe40000000f00 */
[----:B------:R-:W-:-:S07]  /*36f0*/  MOV R11, R12 ;  /* 0x0000000c000b7202 */ /* 0x000fce0000000f00 */
[----:B------:R-:W-:Y:S05]  /*3700*/  WARPSYNC.COLLECTIVE R13, `(.L_x_1361) ;  /* 0x000000000d087348 */ /* 0x000fea0003c00000 */
[----:B------:R0:W1:Y:S02]  /*3710*/  SHFL.DOWN P0, R12, R14, R15, R16 ;  /* 0x0800000f0e0c7389 */ /* 0x0000640000000010 */
[----:B01----:R-:W-:Y:S01]  /*3720*/  ENDCOLLECTIVE ;  /* 0x000000000000791b */ /* 0x003fe20003800000 */
.L_x_1361:
[----:B------:R-:W-:Y:S05]  /*3730*/  BRA `(.L_x_1362) ;  /* 0xffffffe800a07947 */ /* 0x000fea000383ffff */
.L_x_1363:
        /* <DEDUP_REMOVED lines=12> */
.L_x_5437:


//--------------------- .text._ZN10layer_norm22ln_bwd_finalize_kernelINS_22Kernel_traits_finalizeILj24576E6__halffS2_fjLj1024ELj4ENS_18Kernel_traits_baseILj24576ES2_fS2_fjLj1024EEEEEEEvNS_9BwdParamsE --------------------------
	.section	.text._ZN10layer_norm22ln_bwd_finalize_kernelINS_22Kernel_traits_finalizeILj24576E6__halffS2_fjLj1024ELj4ENS_18Kernel_traits_baseILj24576ES2_fS2_fjLj1024EEEEEEEvNS_9BwdParamsE,"ax",@progbits
	.align	128
        .global         _ZN10layer_norm22ln_bwd_finalize_kernelINS_22Kernel_traits_finalizeILj24576E6__halffS2_fjLj1024ELj4ENS_18Kernel_traits_baseILj24576ES2_fS2_fjLj1024EEEEEEEvNS_9BwdParamsE
        .type           _ZN10layer_norm22ln_bwd_finalize_kernelINS_22Kernel_traits_finalizeILj24576E6__halffS2_fjLj1024ELj4ENS_18Kernel_traits_baseILj24576ES2_fS2_fjLj1024EEEEEEEvNS_9BwdParamsE,@function
        .size           _ZN10layer_norm22ln_bwd_finalize_kernelINS_22Kernel_traits_finalizeILj24576E6__halffS2_fjLj1024ELj4ENS_18Kernel_traits_baseILj24576ES2_fS2_fjLj1024EEEEEEEvNS_9BwdParamsE,(.L_x_5438 - _ZN10layer_norm22ln_bwd_finalize_kernelINS_22Kernel_traits_finalizeILj24576E6__halffS2_fjLj1024ELj4ENS_18Kernel_traits_baseILj24576ES2_fS2_fjLj1024EEEEEEEvNS_9BwdParamsE)
        .other          _ZN10layer_norm22ln_bwd_finalize_kernelINS_22Kernel_traits_finalizeILj24576E6__halffS2_fjLj1024ELj4ENS_18Kernel_traits_baseILj24576ES2_fS2_fjLj1024EEEEEEEvNS_9BwdParamsE,@"STO_CUDA_ENTRY STV_DEFAULT"
_ZN10layer_norm22ln_bwd_finalize_kernelINS_22Kernel_traits_finalizeILj24576E6__halffS2_fjLj1024ELj4ENS_18Kernel_traits_baseILj24576ES2_fS2_fjLj1024EEEEEEEvNS_9BwdParamsE:
.text._ZN10layer_norm22ln_bwd_finalize_kernelINS_22Kernel_traits_finalizeILj24576E6__halffS2_fjLj1024ELj4ENS_18Kernel_traits_baseILj24576ES2_fS2_fjLj1024EEEEEEEvNS_9BwdParamsE:
        /* <DEDUP_REMOVED lines=25> */
.L_x_1375:
        /* <DEDUP_REMOVED lines=28> */
.L_x_1368:
        /* <DEDUP_REMOVED lines=33> */
.L_x_1367:
[----:B------:R-:W-:Y:S05]  /*0560*/  BSYNC B1 ;  /* 0x0000000000017941 */ /* 0x000fea0003800000 */
.L_x_1366:
        /* <DEDUP_REMOVED lines=23> */
.L_x_1370:
[----:B------:R-:W-:Y:S05]  /*06e0*/  BSYNC B1 ;  /* 0x0000000000017941 */ /* 0x000fea0003800000 */
.L_x_1369:
        /* <DEDUP_REMOVED lines=11> */
.L_x_1365:
[----:B------:R-:W-:Y:S05]  /*07a0*/  BSYNC B0 ;  /* 0x0000000000007941 */ /* 0x000fea0003800000 */
.L_x_1364:
        /* <DEDUP_REMOVED lines=29> */
.L_x_1386:
[----:B------:R-:W-:Y:S01]  /*0980*/  @!P1 SHF.R.U32.HI R12, RZ, 0x3, R0 ;  /* 0x00000003ff0c9819 */ /* 0x000fe20000011600 */
[----:B---3--:R-:W-:Y:S01]  /*0990*/  FADD.FTZ R14, R9, R14 ;  /* 0x0000000e090e7221 */ /* 0x008fe20000010000 */
[----:B--2---:R-:W-:Y:S02]  /*09a0*/  FADD.FTZ R11, R10, R11 ;  /* 0x0000000b0a0b7221 */ /* 0x004fe40000010000 */
[----:B------:R-:W-:-:S05]  /*09b0*/  @!P1 LOP3.LUT R12, R12, 0x1ffffffc, RZ, 0xc0, !PT ;  /* 0x1ffffffc0c0c9812 */ /* 0x000fca00078ec0ff */
[----:B------:R2:W-:Y:S04]  /*09c0*/  @!P1 STS [R12+UR4+0x2000], R14 ;  /* 0x0020000e0c009988 */ /* 0x0005e80008000804 */
[----:B------:R2:W-:Y:S02]  /*09d0*/  @!P1 STS [R12+UR4+0x2080], R11 ;  /* 0x0020800b0c009988 */ /* 0x0005e40008000804 */
.L_x_1371:
        /* <DEDUP_REMOVED lines=14> */
.L_x_1374:
[----:B------:R-:W-:Y:S05]  /*0ac0*/  BSYNC B0 ;  /* 0x0000000000007941 */ /* 0x000fea0003800000 */
.L_x_1373:
[C---:B------:R-:W-:Y:S02]  /*0ad0*/  ISETP.GT.U32.AND P1, PT, R3.reuse, -0x6001, PT ;  /* 0xffff9fff0300780c */ /* 0x040fe40003f24070 */
[----:B------:R-:W-:Y:S02]  /*0ae0*/  IADD3 R3, R3, 0x6000, RZ ;  /* 0x0000600003037810 */ /* 0x000fe40007ffe0ff */
[----:B------:R-:W-:-:S09]  /*0af0*/  IADD3 R5, R5, 0x3000, RZ ;  /* 0x0000300005057810 */ /* 0x000fd20007ffe0ff */
[----:B------:R-:W-:Y:S05]  /*0b00*/  @P1 BRA `(.L_x_1375) ;  /* 0xfffffff400a01947 */ /* 0x000fea000383ffff */
[----:B------:R-:W-:Y:S05]  /*0b10*/  EXIT ;  /* 0x000000000000794d */ /* 0x000fea0003800000 */
.L_x_1372:
[----:B------:R-:W-:Y:S01]  /*0b20*/  HFMA2.MMA R19, -RZ, RZ, 0, 5.9604644775390625e-08 ;  /* 0x00000001ff137435 */ /* 0x000fe200000001ff */
[----:B---3--:R-:W-:Y:S01]  /*0b30*/  IMAD.MOV.U32 R20, RZ, RZ, R10 ;  /* 0x000000ffff147224 */ /* 0x008fe200078e000a */
[----:B------:R-:W-:Y:S02]  /*0b40*/  MOV R22, 0x1f ;  /* 0x0000001f00167802 */ /* 0x000fe40000000f00 */
[----:B------:R-:W-:-:S07]  /*0b50*/  MOV R17, 0xffffffff ;  /* 0xffffffff00117802 */ /* 0x000fce0000000f00 */
[----:B012---:R-:W-:Y:S05]  /*0b60*/  WARPSYNC.COLLECTIVE R17, `(.L_x_1376) ;  /* 0x0000000011087348 */ /* 0x007fea0003c00000 */
[----:B------:R3:W4:Y:S02]  /*0b70*/  SHFL.BFLY P2, R18, R20, R19, R22 ;  /* 0x0c00001314127389 */ /* 0x0007240000040016 */
[----:B01234-:R-:W-:Y:S01]  /*0b80*/  ENDCOLLECTIVE ;  /* 0x000000000000791b */ /* 0x01ffe20003800000 */
.L_x_1376:
[----:B------:R-:W-:Y:S01]  /*0b90*/  HFMA2.MMA R19, -RZ, RZ, 0, 1.1920928955078125e-07 ;  /* 0x00000002ff137435 */ /* 0x000fe200000001ff */
[----:B------:R-:W-:-:S04]  /*0ba0*/  IMAD.MOV.U32 R11, RZ, RZ, R18 ;  /* 0x000000ffff0b7224 */ /* 0x000fc800078e0012 */
[----:B------:R-:W-:-:S05]  /*0bb0*/  FADD.FTZ R11, R10, R11 ;  /* 0x0000000b0a0b7221 */ /* 0x000fca0000010000 */
[----:B------:R-:W-:-:S07]  /*0bc0*/  MOV R20, R11 ;  /* 0x0000000b00147202 */ /* 0x000fce0000000f00 */
[----:B------:R-:W-:Y:S05]  /*0bd0*/  WARPSYNC.COLLECTIVE R17, `(.L_x_1377) ;  /* 0x0000000011087348 */ /* 0x000fea0003c00000 */
[----:B------:R0:W1:Y:S02]  /*0be0*/  SHFL.BFLY P2, R18, R20, R19, R22 ;  /* 0x0c00001314127389 */ /* 0x0000640000040016 */
[----:B01----:R-:W-:Y:S01]  /*0bf0*/  ENDCOLLECTIVE ;  /* 0x000000000000791b */ /* 0x003fe20003800000 */
.L_x_1377:
[----:B------:R-:W-:Y:S01]  /*0c00*/  HFMA2.MMA R19, -RZ, RZ, 0, 2.384185791015625e-07 ;  /* 0x00000004ff137435 */ /* 0x000fe200000001ff */
[----:B------:R-:W-:-:S05]  /*0c10*/  MOV R12, R18 ;  /* 0x00000012000c7202 */ /* 0x000fca0000000f00 */
[----:B------:R-:W-:-:S04]  /*0c20*/  FADD.FTZ R12, R11, R12 ;  /* 0x0000000c0b0c7221 */ /* 0x000fc80000010000 */
[----:B------:R-:W-:-:S07]  /*0c30*/  IMAD.MOV.U32 R20, RZ, RZ, R12 ;  /* 0x000000ffff147224 */ /* 0x000fce00078e000c */
[----:B------:R-:W-:Y:S05]  /*0c40*/  WARPSYNC.COLLECTIVE R17, `(.L_x_1378) ;  /* 0x0000000011087348 */ /* 0x000fea0003c00000 */
[----:B------:R0:W1:Y:S02]  /*0c50*/  SHFL.BFLY P2, R18, R20, R19, R22 ;  /* 0x0c00001314127389 */ /* 0x0000640000040016 */
[----:B01----:R-:W-:Y:S01]  /*0c60*/  ENDCOLLECTIVE ;  /* 0x000000000000791b */ /* 0x003fe20003800000 */
.L_x_1378:
[----:B------:R-:W-:Y:S01]  /*0c70*/  IMAD.MOV.U32 R19, RZ, RZ, 0x8 ;  /* 0x00000008ff137424 */ /* 0x000fe200078e00ff */
[----:B------:R-:W-:-:S05]  /*0c80*/  MOV R13, R18 ;  /* 0x00000012000d7202 */ /* 0x000fca0000000f00 */
[----:B------:R-:W-:-:S05]  /*0c90*/  FADD.FTZ R13, R12, R13 ;  /* 0x0000000d0c0d7221 */ /* 0x000fca0000010000 */
[----:B------:R-:W-:-:S07]  /*0ca0*/  MOV R20, R13 ;  /* 0x0000000d00147202 */ /* 0x000fce0000000f00 */
[----:B------:R-:W-:Y:S05]  /*0cb0*/  WARPSYNC.COLLECTIVE R17, `(.L_x_1379) ;  /* 0x0000000011087348 */ /* 0x000fea0003c00000 */
[----:B------:R0:W1:Y:S02]  /*0cc0*/  SHFL.BFLY P2, R18, R20, R19, R22 ;  /* 0x0c00001314127389 */ /* 0x0000640000040016 */
[----:B01----:R-:W-:Y:S01]  /*0cd0*/  ENDCOLLECTIVE ;  /* 0x000000000000791b */ /* 0x003fe20003800000 */
.L_x_1379:
[----:B------:R-:W-:Y:S01]  /*0ce0*/  HFMA2.MMA R19, -RZ, RZ, 0, 9.5367431640625e-07 ;  /* 0x00000010ff137435 */ /* 0x000fe200000001ff */
[----:B------:R-:W-:-:S05]  /*0cf0*/  MOV R10, R18 ;  /* 0x00000012000a7202 */ /* 0x000fca0000000f00 */
[----:B------:R-:W-:-:S05]  /*0d00*/  FADD.FTZ R10, R13, R10 ;  /* 0x0000000a0d0a7221 */ /* 0x000fca0000010000 */
[----:B------:R-:W-:-:S07]  /*0d10*/  MOV R20, R10 ;  /* 0x0000000a00147202 */ /* 0x000fce0000000f00 */
[----:B------:R-:W-:Y:S05]  /*0d20*/  WARPSYNC.COLLECTIVE R17, `(.L_x_1380) ;  /* 0x0000000011087348 */ /* 0x000fea0003c00000 */
[----:B------:R0:W1:Y:S02]  /*0d30*/  SHFL.BFLY P2, R18, R20, R19, R22 ;  /* 0x0c00001314127389 */ /* 0x0000640000040016 */
[----:B01----:R-:W-:Y:S01]  /*0d40*/  ENDCOLLECTIVE ;  /* 0x000000000000791b */ /* 0x003fe20003800000 */
.L_x_1380:
[----:B------:R-:W-:Y:S01]  /*0d50*/  HFMA2.MMA R19, -RZ, RZ, 0, 5.9604644775390625e-08 ;  /* 0x00000001ff137435 */ /* 0x000fe200000001ff */
[----:B------:R-:W-:Y:S01]  /*0d60*/  MOV R20, R9 ;  /* 0x0000000900147202 */ /* 0x000fe20000000f00 */
[----:B------:R-:W-:-:S09]  /*0d70*/  IMAD.MOV.U32 R11, RZ, RZ, R18 ;  /* 0x000000ffff0b7224 */ /* 0x000fd200078e0012 */
[----:B------:R-:W-:Y:S05]  /*0d80*/  WARPSYNC.COLLECTIVE R17, `(.L_x_1381) ;  /* 0x0000000011087348 */ /* 0x000fea0003c00000 */
[----:B------:R0:W1:Y:S02]  /*0d90*/  SHFL.BFLY P2, R18, R20, R19, R22 ;  /* 0x0c00001314127389 */ /* 0x0000640000040016 */
[----:B01----:R-:W-:Y:S01]  /*0da0*/  ENDCOLLECTIVE ;  /* 0x000000000000791b */ /* 0x003fe20003800000 */
.L_x_1381:
[----:B------:R-:W-:Y:S01]  /*0db0*/  HFMA2.MMA R19, -RZ, RZ, 0, 1.1920928955078125e-07 ;  /* 0x00000002ff137435 */ /* 0x000fe200000001ff */
[----:B------:R-:W-:-:S05]  /*0dc0*/  MOV R12, R18 ;  /* 0x00000012000c7202 */ /* 0x000fca0000000f00 */
[----:B------:R-:W-:-:S04]  /*0dd0*/  FADD.FTZ R14, R9, R12 ;  /* 0x0000000c090e7221 */ /* 0x000fc80000010000 */
[----:B------:R-:W-:-:S07]  /*0de0*/  IMAD.MOV.U32 R20, RZ, RZ, R14 ;  /* 0x000000ffff147224 */ /* 0x000fce00078e000e */
[----:B------:R-:W-:Y:S05]  /*0df0*/  WARPSYNC.COLLECTIVE R17, `(.L_x_1382) ;  /* 0x0000000011087348 */ /* 0x000fea0003c00000 */
[----:B------:R0:W1:Y:S02]  /*0e00*/  SHFL.BFLY P2, R18, R20, R19, R22 ;  /* 0x0c00001314127389 */ /* 0x0000640000040016 */
[----:B01----:R-:W-:Y:S01]  /*0e10*/  ENDCOLLECTIVE ;  /* 0x000000000000791b */ /* 0x003fe20003800000 */
.L_x_1382:
[----:B------:R-:W-:Y:S01]  /*0e20*/  IMAD.MOV.U32 R19, RZ, RZ, 0x4 ;  /* 0x00000004ff137424 */ /* 0x000fe200078e00ff */
[----:B------:R-:W-:-:S05]  /*0e30*/  MOV R13, R18 ;  /* 0x00000012000d7202 */ /* 0x000fca0000000f00 */
[----:B------:R-:W-:-:S05]  /*0e40*/  FADD.FTZ R15, R14, R13 ;  /* 0x0000000d0e0f7221 */ /* 0x000fca0000010000 */
[----:B------:R-:W-:-:S07]  /*0e50*/  MOV R20, R15 ;  /* 0x0000000f00147202 */ /* 0x000fce0000000f00 */
[----:B------:R-:W-:Y:S05]  /*0e60*/  WARPSYNC.COLLECTIVE R17, `(.L_x_1383) ;  /* 0x0000000011087348 */ /* 0x000fea0003c00000 */
[----:B------:R0:W1:Y:S02]  /*0e70*/  SHFL.BFLY P2, R18, R20, R19, R22 ;  /* 0x0c00001314127389 */ /* 0x0000640000040016 */
[----:B01----:R-:W-:Y:S01]  /*0e80*/  ENDCOLLECTIVE ;  /* 0x000000000000791b */ /* 0x003fe20003800000 */
.L_x_1383:
[----:B------:R-:W-:Y:S01]  /*0e90*/  HFMA2.MMA R19, -RZ, RZ, 0, 4.76837158203125e-07 ;  /* 0x00000008ff137435 */ /* 0x000fe200000001ff */
[----:B------:R-:W-:-:S05]  /*0ea0*/  MOV R16, R18 ;  /* 0x0000001200107202 */ /* 0x000fca0000000f00 */
[----:B------:R-:W-:-:S05]  /*0eb0*/  FADD.FTZ R16, R15, R16 ;  /* 0x000000100f107221 */ /* 0x000fca0000010000 */
[----:B------:R-:W-:-:S07]  /*0ec0*/  MOV R20, R16 ;  /* 0x0000001000147202 */ /* 0x000fce0000000f00 */
[----:B------:R-:W-:Y:S05]  /*0ed0*/  WARPSYNC.COLLECTIVE R17, `(.L_x_1384) ;  /* 0x0000000011087348 */ /* 0x000fea0003c00000 */
[----:B------:R0:W1:Y:S02]  /*0ee0*/  SHFL.BFLY P2, R18, R20, R19, R22 ;  /* 0x0c00001314127389 */ /* 0x0000640000040016 */
[----:B01----:R-:W-:Y:S01]  /*0ef0*/  ENDCOLLECTIVE ;  /* 0x000000000000791b */ /* 0x003fe20003800000 */
.L_x_1384:
[----:B------:R-:W-:Y:S01]  /*0f00*/  HFMA2.MMA R19, -RZ, RZ, 0, 9.5367431640625e-07 ;  /* 0x00000010ff137435 */ /* 0x000fe200000001ff */
[----:B------:R-:W-:-:S04]  /*0f10*/  IMAD.MOV.U32 R9, RZ, RZ, R18 ;  /* 0x000000ffff097224 */ /* 0x000fc800078e0012 */
[----:B------:R-:W-:-:S05]  /*0f20*/  FADD.FTZ R9, R16, R9 ;  /* 0x0000000910097221 */ /* 0x000fca0000010000 */
[----:B------:R-:W-:-:S07]  /*0f30*/  MOV R20, R9 ;  /* 0x0000000900147202 */ /* 0x000fce0000000f00 */
[----:B------:R-:W-:Y:S05]  /*0f40*/  WARPSYNC.COLLECTIVE R17, `(.L_x_1385) ;  /* 0x0000000011087348 */ /* 0x000fea0003c00000 */
[----:B------:R0:W1:Y:S02]  /*0f50*/  SHFL.BFLY P2, R18, R20, R19, R22 ;  /* 0x0c00001314127389 */ /* 0x0000640000040016 */
[----:B01----:R-:W-:Y:S01]  /*0f60*/  ENDCOLLECTIVE ;  /* 0x000000000000791b */ /* 0x003fe20003800000 */
.L_x_1385:
[----:B------:R-:W-:Y:S01]  /*0f70*/  MOV R14, R18 ;  /* 0x00000012000e7202 */ /* 0x000fe20000000f00 */
[----:B------:R-:W-:Y:S06]  /*0f80*/  BRA `(.L_x_1386) ;  /* 0xfffffff8007c7947 */ /* 0x000fec000383ffff */
.L_x_1387:
        /* <DEDUP_REMOVED lines=15> */
.L_x_5438:


//--------------------- .text._ZN10layer_norm13ln_bwd_kernelINS_13Kernel_traitsI6__halffS2_fjLj24576ELj4ELj1ELj8ELj16ENS_18Kernel_traits_baseILj24576ES2_fS2_fjLj256EEEEEEEvNS_9BwdParamsE --------------------------
	.section	.text._ZN10layer_norm13ln_bwd_kernelINS_13Kernel_traitsI6__halffS2_fjLj24576ELj4ELj1ELj8ELj16ENS_18Kernel_traits_baseILj24576ES2_fS2_fjLj256EEEEEEEvNS_9BwdParamsE,"ax",@progbits
	.align	128
        .global         _ZN10layer_norm13ln_bwd_kernelINS_13Kernel_traitsI6__halffS2_fjLj24576ELj4ELj1ELj8ELj16ENS_18Kernel_traits_baseILj24576ES2_fS2_fjLj256EEEEEEEvNS_9BwdParamsE
        .type           _ZN10layer_norm13ln_bwd_kernelINS_13Kernel_traitsI6__halffS2_fjLj24576ELj4ELj1ELj8ELj16ENS_18Kernel_traits_baseILj24576ES2_fS2_fjLj256EEEEEEEvNS_9BwdParamsE,@function
        .size           _ZN10layer_norm13ln_bwd_kernelINS_13Kernel_traitsI6__halffS2_fjLj24576ELj4ELj1ELj8ELj16ENS_18Kernel_traits_baseILj24576ES2_fS2_fjLj256EEEEEEEvNS_9BwdParamsE,(.L_x_5439 - _ZN10layer_norm13ln_bwd_kernelINS_13Kernel_traitsI6__halffS2_fjLj24576ELj4ELj1ELj8ELj16ENS_18Kernel_traits_baseILj24576ES2_fS2_fjLj256EEEEEEEvNS_9BwdParamsE)
        .other          _ZN10layer_norm13ln_bwd_kernelINS_13Kernel_traitsI6__halffS2_fjLj24576ELj4ELj1ELj8ELj16ENS_18Kernel_traits_baseILj24576ES2_fS2_fjLj256EEEEEEEvNS_9BwdParamsE,@"STO_CUDA_ENTRY STV_DEFAULT"
_ZN10layer_norm13ln_bwd_kernelINS_13Kernel_traitsI6__halffS2_fjLj24576ELj4ELj1ELj8ELj16ENS_18Kernel_traits_baseILj24576ES2_fS2_fjLj256EEEEEEEvNS_9BwdParamsE:
.text._ZN10layer_norm13ln_bwd_kernelINS_13Kernel_traitsI6__halffS2_fjLj24576ELj4ELj1ELj8ELj16ENS_18Kernel_traits_baseILj24576ES2_fS2_fjLj256EEEEEEEvNS_9BwdParamsE:
        /* <DEDUP_REMOVED lines=173> */
.L_x_1394:
        /* <DEDUP_REMOVED lines=383> */
.L_x_1405:
        /* <DEDUP_REMOVED lines=53> */
.L_x_1391:
[----:B------:R-:W-:Y:S05]  /*2610*/  BSYNC B0 ;  /* 0x0000000000007941 */ /* 0x000fea0003800000 */
.L_x_1390:
        /* <DEDUP_REMOVED lines=19> */
.L_x_1393:
[----:B------:R-:W2:Y:S04]  /*2750*/  LDG.E.STRONG.GPU R4, desc[UR6][R2.64] ;  /* 0x0000000602047981 */ /* 0x000ea8000c1ef900 */
[----:B--2---:R-:W-:Y:S01]  /*2760*/  CCTL.IVALL ;  /* 0x00000000ff00798f */ /* 0x004fe20002000000 */
[----:B------:R-:W-:Y:S05]  /*2770*/  YIELD ;  /* 0x0000000000007946 */ /* 0x000fea0003800000 */
[----:B------:R-:W-:-:S13]  /*2780*/  ISETP.NE.AND P0, PT, R4, R7, PT ;  /* 0x000000070400720c */ /* 0x000fda0003f05270 */
[----:B------:R-:W-:Y:S05]  /*2790*/  @P0 BRA `(.L_x_1393) ;  /* 0xfffffffc00ec0947 */ /* 0x000fea000383ffff */
.L_x_1392:
        /* <DEDUP_REMOVED lines=183> */
.L_x_1388:
        /* <DEDUP_REMOVED lines=33> */
.L_x_1389:
[----:B------:R-:W-:Y:S01]  /*3520*/  HFMA2.MMA R15, -RZ, RZ, 0, 9.5367431640625e-07 ;  /* 0x00000010ff0f7435 */ /* 0x000fe200000001ff */
[----:B------:R-:W-:Y:S02]  /*3530*/  MOV R16, R3 ;  /* 0x0000000300107202 */ /* 0x000fe40000000f00 */
[----:B------:R-:W-:Y:S02]  /*3540*/  MOV R18, 0x1f ;  /* 0x0000001f00127802 */ /* 0x000fe40000000f00 */
[----:B------:R-:W-:-:S07]  /*3550*/  MOV R13, 0xffffffff ;  /* 0xffffffff000d7802 */ /* 0x000fce0000000f00 */
[----:B------:R-:W-:Y:S05]  /*3560*/  WARPSYNC.COLLECTIVE R13, `(.L_x_1395) ;  /* 0x000000000d087348 */ /* 0x000fea0003c00000 */
[----:B------:R0:W1:Y:S02]  /*3570*/  SHFL.DOWN P0, R14, R16, R15, R18 ;  /* 0x0800000f100e7389 */ /* 0x0000640000000012 */
[----:B01----:R-:W-:Y:S01]  /*3580*/  ENDCOLLECTIVE ;  /* 0x000000000000791b */ /* 0x003fe20003800000 */
.L_x_1395:
[----:B------:R-:W-:Y:S02]  /*3590*/  MOV R16, R4 ;  /* 0x0000000400107202 */ /* 0x000fe40000000f00 */
[----:B------:R-:W-:-:S07]  /*35a0*/  MOV R8, R14 ;  /* 0x0000000e00087202 */ /* 0x000fce0000000f00 */
[----:B------:R-:W-:Y:S05]  /*35b0*/  WARPSYNC.COLLECTIVE R13, `(.L_x_1396) ;  /* 0x000000000d087348 */ /* 0x000fea0003c00000 */
[----:B------:R0:W1:Y:S02]  /*35c0*/  SHFL.DOWN P0, R14, R16, R15, R18 ;  /* 0x0800000f100e7389 */ /* 0x0000640000000012 */
[----:B01----:R-:W-:Y:S01]  /*35d0*/  ENDCOLLECTIVE ;  /* 0x000000000000791b */ /* 0x003fe20003800000 */
.L_x_1396:
[----:B------:R-:W-:Y:S01]  /*35e0*/  FADD.FTZ R8, R3, R8 ;  /* 0x0000000803087221 */ /* 0x000fe20000010000 */
[----:B------:R-:W-:-:S04]  /*35f0*/  HFMA2.MMA R15, -RZ, RZ, 0, 4.76837158203125e-07 ;  /* 0x00000008ff0f7435 */ /* 0x000fc800000001ff */
[----:B------:R-:W-:Y:S02]  /*3600*/  MOV R16, R8 ;  /* 0x0000000800107202 */ /* 0x000fe40000000f00 */
[----:B------:R-:W-:-:S07]  /*3610*/  MOV R5, R14 ;  /* 0x0000000e00057202 */ /* 0x000fce0000000f00 */
[----:B------:R-:W-:Y:S05]  /*3620*/  WARPSYNC.COLLECTIVE R13, `(.L_x_1397) ;  /* 0x000000000d087348 */ /* 0x000fea0003c00000 */
[----:B------:R0:W1:Y:S02]  /*3630*/  SHFL.DOWN P0, R14, R16, R15, R18 ;  /* 0x0800000f100e7389 */ /* 0x0000640000000012 */
[----:B01----:R-:W-:Y:S01]  /*3640*/  ENDCOLLECTIVE ;  /* 0x000000000000791b */ /* 0x003fe20003800000 */
.L_x_1397:
[----:B------:R-:W-:-:S05]  /*3650*/  FADD.FTZ R5, R4, R5 ;  /* 0x0000000504057221 */ /* 0x000fca0000010000 */
[----:B------:R-:W-:Y:S02]  /*3660*/  MOV R16, R5 ;  /* 0x0000000500107202 */ /* 0x000fe40000000f00 */
[----:B------:R-:W-:-:S07]  /*3670*/  MOV R7, R14 ;  /* 0x0000000e00077202 */ /* 0x000fce0000000f00 */
[----:B------:R-:W-:Y:S05]  /*3680*/  WARPSYNC.COLLECTIVE R13, `(.L_x_1398) ;  /* 0x000000000d087348 */ /* 0x000fea0003c00000 */
[----:B------:R0:W1:Y:S02]  /*3690*/  SHFL.DOWN P0, R14, R16, R15, R18 ;  /* 0x0800000f100e7389 */ /* 0x0000640000000012 */
[----:B01----:R-:W-:Y:S01]  /*36a0*/  ENDCOLLECTIVE ;  /* 0x000000000000791b */ /* 0x003fe20003800000 */
.L_x_1398:
[----:B------:R-:W-:Y:S01]  /*36b0*/  FADD.FTZ R7, R8, R7 ;  /* 0x0000000708077221 */ /* 0x000fe20000010000 */
[----:B------:R-:W-:-:S04]  /*36c0*/  HFMA2.MMA R15, -RZ, RZ, 0, 2.384185791015625e-07 ;  /* 0x00000004ff0f7435 */ /* 0x000fc800000001ff */
[----:B------:R-:W-:Y:S02]  /*36d0*/  MOV R16, R7 ;  /* 0x0000000700107202 */ /* 0x000fe40000000f00 */
[----:B------:R-:W-:-:S07]  /*36e0*/  MOV R10, R14 ;  /* 0x0000000e000a7202 */ /* 0x000fce0000000f00 */
[----:B------:R-:W-:Y:S05]  /*36f0*/  WARPSYNC.COLLECTIVE R13, `(.L_x_1399) ;  /* 0x000000000d087348 */ /* 0x000fea0003c00000 */
[----:B------:R0:W1:Y:S02]  /*3700*/  SHFL.DOWN P0, R14, R16, R15, R18 ;  /* 0x0800000f100e7389 */ /* 0x0000640000000012 */
[----:B01----:R-:W-:Y:S01]  /*3710*/  ENDCOLLECTIVE ;  /* 0x000000000000791b */ /* 0x003fe20003800000 */
.L_x_1399:
[----:B------:R-:W-:-:S05]  /*3720*/  FADD.FTZ R10, R5, R10 ;  /* 0x0000000a050a7221 */ /* 0x000fca0000010000 */
[----:B------:R-:W-:Y:S02]  /*3730*/  MOV R16, R10 ;  /* 0x0000000a00107202 */ /* 0x000fe40000000f00 */
[----:B------:R-:W-:-:S07]  /*3740*/  MOV R12, R14 ;  /* 0x0000000e000c7202 */ /* 0x000fce0000000f00 */
[----:B------:R-:W-:Y:S05]  /*3750*/  WARPSYNC.COLLECTIVE R13, `(.L_x_1400) ;  /* 0x000000000d087348 */ /* 0x000fea0003c00000 */
[----:B------:R0:W1:Y:S02]  /*3760*/  SHFL.DOWN P0, R14, R16, R15, R18 ;  /* 0x0800000f100e7389 */ /* 0x0000640000000012 */
[----:B01----:R-:W-:Y:S01]  /*3770*/  ENDCOLLECTIVE ;  /* 0x000000000000791b */ /* 0x003fe20003800000 */
.L_x_1400:
[----:B------:R-:W-:Y:S01]  /*3780*/  FADD.FTZ R12, R7, R12 ;  /* 0x0000000c070c7221 */ /* 0x000fe20000010000 */
[----:B------:R-:W-:-:S04]  /*3790*/  HFMA2.MMA R15, -RZ, RZ, 0, 1.1920928955078125e-07 ;  /* 0x00000002ff0f7435 */ /* 0x000fc800000001ff */
[----:B------:R-:W-:Y:S02]  /*37a0*/  MOV R16, R12 ;  /* 0x0000000c00107202 */ /* 0x000fe40000000f00 */
[----:B------:R-:W-:-:S07]  /*37b0*/  MOV R9, R14 ;  /* 0x0000000e00097202 */ /* 0x000fce0000000f00 */
[----:B------:R-:W-:Y:S05]  /*37c0*/  WARPSYNC.COLLECTIVE R13, `(.L_x_1401) ;  /* 0x000000000d087348 */ /* 0x000fea0003c00000 */
[----:B------:R0:W1:Y:S02]  /*37d0*/  SHFL.DOWN P0, R14, R16, R15, R18 ;  /* 0x0800000f100e7389 */ /* 0x0000640000000012 */
[----:B01----:R-:W-:Y:S01]  /*37e0*/  ENDCOLLECTIVE ;  /* 0x000000000000791b */ /* 0x003fe20003800000 */
.L_x_1401:
[----:B------:R-:W-:-:S05]  /*37f0*/  FADD.FTZ R9, R10, R9 ;  /* 0x000000090a097221 */ /* 0x000fca0000010000 */
[----:B------:R-:W-:Y:S02]  /*3800*/  MOV R16, R9 ;  /* 0x0000000900107202 */ /* 0x000fe40000000f00 */
[----:B------:R-:W-:-:S07]  /*3810*/  MOV R3, R14 ;  /* 0x0000000e00037202 */ /* 0x000fce0000000f00 */
[----:B------:R-:W-:Y:S05]  /*3820*/  WARPSYNC.COLLECTIVE R13, `(.L_x_1402) ;  /* 0x000000000d087348 */ /* 0x000fea0003c00000 */
[----:B------:R0:W1:Y:S02]  /*3830*/  SHFL.DOWN P0, R14, R16, R15, R18 ;  /* 0x0800000f100e7389 */ /* 0x0000640000000012 */
[----:B01----:R-:W-:Y:S01]  /*3840*/  ENDCOLLECTIVE ;  /* 0x000000000000791b */ /* 0x003fe20003800000 */
.L_x_1402:
[----:B------:R-:W-:Y:S01]  /*3850*/  FADD.FTZ R11, R12, R3 ;  /* 0x000000030c0b7221 */ /* 0x000fe20000010000 */
[----:B------:R-:W-:-:S04]  /*3860*/  HFMA2.MMA R15, -RZ, RZ, 0, 5.9604644775390625e-08 ;  /* 0x00000001ff0f7435 */ /* 0x000fc800000001ff */
[----:B------:R-:W-:Y:S02]  /*3870*/  MOV R16, R11 ;  /* 0x0000000b00107202 */ /* 0x000fe40000000f00 */
[----:B------:R-:W-:-:S07]  /*3880*/  MOV R4, R14 ;  /* 0x0000000e00047202 */ /* 0x000fce0000000f00 */
[----:B------:R-:W-:Y:S05]  /*3890*/  WARPSYNC.COLLECTIVE R13, `(.L_x_1403) ;  /* 0x000000000d087348 */ /* 0x000fea0003c00000 */
[----:B------:R0:W1:Y:S02]  /*38a0*/  SHFL.DOWN P0, R14, R16, R15, R18 ;  /* 0x0800000f100e7389 */ /* 0x0000640000000012 */
[----:B01----:R-:W-:Y:S01]  /*38b0*/  ENDCOLLECTIVE ;  /* 0x000000000000791b */ /* 0x003fe20003800000 */
.L_x_1403:
[----:B------:R-:W-:-:S05]  /*38c0*/  FADD.FTZ R8, R9, R4 ;  /* 0x0000000409087221 */ /* 0x000fca0000010000 */
[----:B------:R-:W-:Y:S02]  /*38d0*/  MOV R16, R8 ;  /* 0x0000000800107202 */ /* 0x000fe40000000f00 */
[----:B------:R-:W-:-:S07]  /*38e0*/  MOV R4, R14 ;  /* 0x0000000e00047202 */ /* 0x000fce0000000f00 */
[----:B------:R-:W-:Y:S05]  /*38f0*/  WARPSYNC.COLLECTIVE R13, `(.L_x_1404) ;  /* 0x000000000d087348 */ /* 0x000fea0003c00000 */
[----:B------:R0:W1:Y:S02]  /*3900*/  SHFL.DOWN P0, R14, R16, R15, R18 ;  /* 0x0800000f100e7389 */ /* 0x0000640000000012 */
[----:B01----:R-:W-:Y:S01]  /*3910*/  ENDCOLLECTIVE ;  /* 0x000000000000791b */ /* 0x003fe20003800000 */
.L_x_1404:
[----:B------:R-:W-:Y:S01]  /*3920*/  MOV R5, R14 ;  /* 0x0000000e00057202 */ /* 0x000fe20000000f00 */
[----:B------:R-:W-:Y:S06]  /*3930*/  BRA `(.L_x_1405) ;  /* 0xffffffe800607947 */ /* 0x000fec000383ffff */
.L_x_1406:
        /* <DEDUP_REMOVED lines=12> */
.L_x_5439:


//--------------------- .text._ZN10layer_norm22ln_bwd_finalize_kernelINS_22Kernel_traits_finalizeILj24576E6__halfS2_S2_fjLj1024ELj4ENS_18Kernel_traits_baseILj24576ES2_S2_S2_fjLj1024EEEEEEEvNS_9BwdParamsE --------------------------
	.section	.text._ZN10layer_norm22ln_bwd_finalize_kernelINS_22Kernel_traits_finalizeILj24576E6__halfS2_S2_fjLj1024ELj4ENS_18Kernel_traits_baseILj24576ES2_S2_S2_fjLj1024EEEEEEEvNS_9BwdParamsE,"ax",@progbits
	.align	128
        .global         _ZN10layer_norm22ln_bwd_finalize_kernelINS_22Kernel_traits_finalizeILj24576E6__halfS2_S2_fjLj1024ELj4ENS_18Kernel_traits_baseILj24576ES2_S2_S2_fjLj1024EEEEEEEvNS_9BwdParamsE
        .type           _ZN10layer_norm22ln_bwd_finalize_kernelINS_22Kernel_traits_finalizeILj24576E6__halfS2_S2_fjLj1024ELj4ENS_18Kernel_traits_baseILj24576ES2_S2_S2_fjLj1024EEEEEEEvNS_9BwdParamsE,@function
        .size           _ZN10layer_norm22ln_bwd_finalize_kernelINS_22Kernel_traits_finalizeILj24576E6__halfS2_S2_fjLj1024ELj4ENS_18Kernel_traits_baseILj24576ES2_S2_S2_fjLj1024EEEEEEEvNS_9BwdParamsE,(.L_x_5440 - _ZN10layer_norm22ln_bwd_finalize_kernelINS_22Kernel_traits_finalizeILj24576E6__halfS2_S2_fjLj1024ELj4ENS_18Kernel_traits_baseILj24576ES2_S2_S2_fjLj1024EEEEEEEvNS_9BwdParamsE)
        .other          _ZN10layer_norm22ln_bwd_finalize_kernelINS_22Kernel_traits_finalizeILj24576E6__halfS2_S2_fjLj1024ELj4ENS_18Kernel_traits_baseILj24576ES2_S2_S2_fjLj1024EEEEEEEvNS_9BwdParamsE,@"STO_CUDA_ENTRY STV_DEFAULT"
_ZN10layer_norm22ln_bwd_finalize_kernelINS_22Kernel_traits_finalizeILj24576E6__halfS2_S2_fjLj1024ELj4ENS_18Kernel_traits_baseILj24576ES2_S2_S2_fjLj1024EEEEEEEvNS_9BwdParamsE:
.text._ZN10layer_norm22ln_bwd_finalize_kernelINS_22Kernel_traits_finalizeILj24576E6__halfS2_S2_fjLj1024ELj4ENS_18Kernel_traits_baseILj24576ES2_S2_S2_fjLj1024EEEEEEEvNS_9BwdParamsE:
        /* <DEDUP_REMOVED lines=25> */
.L_x_1418:
        /* <DEDUP_REMOVED lines=28> */
.L_x_1411:
        /* <DEDUP_REMOVED lines=33> */
.L_x_1410:
[----:B------:R-:W-:Y:S05]  /*0560*/  BSYNC B1 ;  /* 0x0000000000017941 */ /* 0x000fea0003800000 */
.L_x_1409:
        /* <DEDUP_REMOVED lines=23> */
.L_x_1413:
[----:B------:R-:W-:Y:S05]  /*06e0*/  BSYNC B1 ;  /* 0x0000000000017941 */ /* 0x000fea0003800000 */
.L_x_1412:
        /* <DEDUP_REMOVED lines=11> */
.L_x_1408:
[----:B------:R-:W-:Y:S05]  /*07a0*/  BSYNC B0 ;  /* 0x0000000000007941 */ /* 0x000fea0003800000 */
.L_x_1407:
        /* <DEDUP_REMOVED lines=29> */
.L_x_1429:
[----:B------:R-:W-:Y:S01]  /*0980*/  @!P1 SHF.R.U32.HI R12, RZ, 0x3, R0 ;  /* 0x00000003ff0c9819 */ /* 0x000fe20000011600 */
[----:B---3--:R-:W-:Y:S01]  /*0990*/  FADD.FTZ R14, R9, R14 ;  /* 0x0000000e090e7221 */ /* 0x008fe20000010000 */
[----:B--2---:R-:W-:Y:S02]  /*09a0*/  FADD.FTZ R11, R10, R11 ;  /* 0x0000000b0a0b7221 */ /* 0x004fe40000010000 */
[----:B------:R-:W-:-:S05]  /*09b0*/  @!P1 LOP3.LUT R12, R12, 0x1ffffffc, RZ, 0xc0, !PT ;  /* 0x1ffffffc0c0c9812 */ /* 0x000fca00078ec0ff */
[----:B------:R2:W-:Y:S04]  /*09c0*/  @!P1 STS [R12+UR4+0x2000], R14 ;  /* 0x0020000e0c009988 */ /* 0x0005e80008000804 */
[----:B------:R2:W-:Y:S02]  /*09d0*/  @!P1 STS [R12+UR4+0x2080], R11 ;  /* 0x0020800b0c009988 */ /* 0x0005e40008000804 */
.L_x_1414:
        /* <DEDUP_REMOVED lines=14> */
.L_x_1417:
[----:B------:R-:W-:Y:S05]  /*0ac0*/  BSYNC B0 ;  /* 0x0000000000007941 */ /* 0x000fea0003800000 */
.L_x_1416:
[C---:B------:R-:W-:Y:S02]  /*0ad0*/  ISETP.GT.U32.AND P1, PT, R3.reuse, -0x6001, PT ;  /* 0xffff9fff0300780c */ /* 0x040fe40003f24070 */
[----:B------:R-:W-:Y:S02]  /*0ae0*/  IADD3 R3, R3, 0x6000, RZ ;  /* 0x0000600003037810 */ /* 0x000fe40007ffe0ff */
[----:B------:R-:W-:-:S09]  /*0af0*/  IADD3 R5, R5, 0x3000, RZ ;  /* 0x0000300005057810 */ /* 0x000fd20007ffe0ff */
[----:B------:R-:W-:Y:S05]  /*0b00*/  @P1 BRA `(.L_x_1418) ;  /* 0xfffffff400a01947 */ /* 0x000fea000383ffff */
[----:B------:R-:W-:Y:S05]  /*0b10*/  EXIT ;  /* 0x000000000000794d */ /* 0x000fea0003800000 */
.L_x_1415:
[----:B------:R-:W-:Y:S01]  /*0b20*/  HFMA2.MMA R19, -RZ, RZ, 0, 5.9604644775390625e-08 ;  /* 0x00000001ff137435 */ /* 0x000fe200000001ff */
[----:B---3--:R-:W-:Y:S01]  /*0b30*/  IMAD.MOV.U32 R20, RZ, RZ, R10 ;  /* 0x000000ffff147224 */ /* 0x008fe200078e000a */
[----:B------:R-:W-:Y:S02]  /*0b40*/  MOV R22, 0x1f ;  /* 0x0000001f00167802 */ /* 0x000fe40000000f00 */
[----:B------:R-:W-:-:S07]  /*0b50*/  MOV R17, 0xffffffff ;  /* 0xffffffff00117802 */ /* 0x000fce0000000f00 */
[----:B012---:R-:W-:Y:S05]  /*0b60*/  WARPSYNC.COLLECTIVE R17, `(.L_x_1419) ;  /* 0x0000000011087348 */ /* 0x007fea0003c00000 */
[----:B------:R3:W4:Y:S02]  /*0b70*/  SHFL.BFLY P2, R18, R20, R19, R22 ;  /* 0x0c00001314127389 */ /* 0x0007240000040016 */
[----:B01234-:R-:W-:Y:S01]  /*0b80*/  ENDCOLLECTIVE ;  /* 0x000000000000791b */ /* 0x01ffe20003800000 */
.L_x_1419:
[----:B------:R-:W-:Y:S01]  /*0b90*/  HFMA2.MMA R19, -RZ, RZ, 0, 1.1920928955078125e-07 ;  /* 0x00000002ff137435 */ /* 0x000fe200000001ff */
[----:B------:R-:W-:-:S04]  /*0ba0*/  IMAD.MOV.U32 R11, RZ, RZ, R18 ;  /* 0x000000ffff0b7224 */ /* 0x000fc800078e0012 */
[----:B------:R-:W-:-:S05]  /*0bb0*/  FADD.FTZ R11, R10, R11 ;  /* 0x0000000b0a0b7221 */ /* 0x000fca0000010000 */
[----:B------:R-:W-:-:S07]  /*0bc0*/  MOV R20, R11 ;  /* 0x0000000b00147202 */ /* 0x000fce0000000f00 */
[----:B------:R-:W-:Y:S05]  /*0bd0*/  WARPSYNC.COLLECTIVE R17, `(.L_x_1420) ;  /* 0x0000000011087348 */ /* 0x000fea0003c00000 */
[----:B------:R0:W1:Y:S02]  /*0be0*/  SHFL.BFLY P2, R18, R20, R19, R22 ;  /* 0x0c00001314127389 */ /* 0x0000640000040016 */
[----:B01----:R-:W-:Y:S01]  /*0bf0*/  ENDCOLLECTIVE ;  /* 0x000000000000791b */ /* 0x003fe20003800000 */
.L_x_1420:
[----:B------:R-:W-:Y:S01]  /*0c00*/  HFMA2.MMA R19, -RZ, RZ, 0, 2.384185791015625e-07 ;  /* 0x00000004ff137435 */ /* 0x000fe200000001ff */
[----:B------:R-:W-:-:S05]  /*0c10*/  MOV R12, R18 ;  /* 0x00000012000c7202 */ /* 0x000fca0000000f00 */
[----:B------:R-:W-:-:S04]  /*0c20*/  FADD.FTZ R12, R11, R12 ;  /* 0x0000000c0b0c7221 */ /* 0x000fc80000010000 */
[----:B------:R-:W-:-:S07]  /*0c30*/  IMAD.MOV.U32 R20, RZ, RZ, R12 ;  /* 0x000000ffff147224 */ /* 0x000fce00078e000c */
[----:B------:R-:W-:Y:S05]  /*0c40*/  WARPSYNC.COLLECTIVE R17, `(.L_x_1421) ;  /* 0x0000000011087348 */ /* 0x000fea0003c00000 */
[----:B------:R0:W1:Y:S02]  /*0c50*/  SHFL.BFLY P2, R18, R20, R19, R22 ;  /* 0x0c00001314127389 */ /* 0x0000640000040016 */
[----:B01----:R-:W-:Y:S01]  /*0c60*/  ENDCOLLECTIVE ;  /* 0x000000000000791b */ /* 0x003fe20003800000 */
.L_x_1421:
[----:B------:R-:W-:Y:S01]  /*0c70*/  IMAD.MOV.U32 R19, RZ, RZ, 0x8 ;  /* 0x00000008ff137424 */ /* 0x000fe200078e00ff */
[----:B------:R-:W-:-:S05]  /*0c80*/  MOV R13, R18 ;  /* 0x00000012000d7202 */ /* 0x000fca0000000f00 */
[----:B------:R-:W-:-:S05]  /*0c90*/  FADD.FTZ R13, R12, R13 ;  /* 0x0000000d0c0d7221 */ /* 0x000fca0000010000 */
[----:B------:R-:W-:-:S07]  /*0ca0*/  MOV R20, R13 ;  /* 0x0000000d00147202 */ /* 0x000fce0000000f00 */
[----:B------:R-:W-:Y:S05]  /*0cb0*/  WARPSYNC.COLLECTIVE R17, `(.L_x_1422) ;  /* 0x0000000011087348 */ /* 0x000fea0003c00000 */
[----:B------:R0:W1:Y:S02]  /*0cc0*/  SHFL.BFLY P2, R18, R20, R19, R22 ;  /* 0x0c00001314127389 */ /* 0x0000640000040016 */
[----:B01----:R-:W-:Y:S01]  /*0cd0*/  ENDCOLLECTIVE ;  /* 0x000000000000791b */ /* 0x003fe20003800000 */
.L_x_1422:
[----:B------:R-:W-:Y:S01]  /*0ce0*/  HFMA2.MMA R19, -RZ, RZ, 0, 9.5367431640625e-07 ;  /* 0x00000010ff137435 */ /* 0x000fe200000001ff */
[----:B------:R-:W-:-:S05]  /*0cf0*/  MOV R10, R18 ;  /* 0x00000012000a7202 */ /* 0x000fca0000000f00 */
[----:B------:R-:W-:-:S05]  /*0d00*/  FADD.FTZ R10, R13, R10 ;  /* 0x0000000a0d0a7221 */ /* 0x000fca0000010000 */
[----:B------:R-:W-:-:S07]  /*0d10*/  MOV R20, R10 ;  /* 0x0000000a00147202 */ /* 0x000fce0000000f00 */
[----:B------:R-:W-:Y:S05]  /*0d20*/  WARPSYNC.COLLECTIVE R17, `(.L_x_1423) ;  /* 0x0000000011087348 */ /* 0x000fea0003c00000 */
[----:B------:R0:W1:Y:S02]  /*0d30*/  SHFL.BFLY P2, R18, R20, R19, R22 ;  /* 0x0c00001314127389 */ /* 0x0000640000040016 */
[----:B01----:R-:W-:Y:S01]  /*0d40*/  ENDCOLLECTIVE ;  /* 0x000000000000791b */ /* 0x003fe20003800000 */
.L_x_1423:
[----:B------:R-:W-:Y:S01]  /*0d50*/  HFMA2.MMA R19, -RZ, RZ, 0, 5.9604644775390625e-08 ;  /* 0x00000001ff137435 */ /* 0x000fe200000001ff */
[----:B------:R-:W-:Y:S01]  /*0d60*/  MOV R20, R9 ;  /* 0x0000000900147202 */ /* 0x000fe20000000f00 */
[----:B------:R-:W-:-:S09]  /*0d70*/  IMAD.MOV.U32 R11, RZ, RZ, R18 ;  /* 0x000000ffff0b7224 */ /* 0x000fd200078e0012 */
[----:B------:R-:W-:Y:S05]  /*0d80*/  WARPSYNC.COLLECTIVE R17, `(.L_x_1424) ;  /* 0x0000000011087348 */ /* 0x000fea0003c00000 */
[----:B------:R0:W1:Y:S02]  /*0d90*/  SHFL.BFLY P2, R18, R20, R19, R22 ;  /* 0x0c00001314127389 */ /* 0x0000640000040016 */
[----:B01----:R-:W-:Y:S01]  /*0da0*/  ENDCOLLECTIVE ;  /* 0x000000000000791b */ /* 0x003fe20003800000 */
.L_x_1424:
[----:B------:R-:W-:Y:S01]  /*0db0*/  HFMA2.MMA R19, -RZ, RZ, 0, 1.1920928955078125e-07 ;  /* 0x00000002ff137435 */ /* 0x000fe200000001ff */
[----:B------:R-:W-:-:S05]  /*0dc0*/  MOV R12, R18 ;  /* 0x00000012000c7202 */ /* 0x000fca0000000f00 */
[----:B------:R-:W-:-:S04]  /*0dd0*/  FADD.FTZ R14, R9, R12 ;  /* 0x0000000c090e7221 */ /* 0x000fc80000010000 */
[----:B------:R-:W-:-:S07]  /*0de0*/  IMAD.MOV.U32 R20, RZ, RZ, R14 ;  /* 0x000000ffff147224 */ /* 0x000fce00078e000e */
[----:B------:R-:W-:Y:S05]  /*0df0*/  WARPSYNC.COLLECTIVE R17, `(.L_x_1425) ;  /* 0x0000000011087348 */ /* 0x000fea0003c00000 */
[----:B------:R0:W1:Y:S02]  /*0e00*/  SHFL.BFLY P2, R18, R20, R19, R22 ;  /* 0x0c00001314127389 */ /* 0x0000640000040016 */
[----:B01----:R-:W-:Y:S01]  /*0e10*/  ENDCOLLECTIVE ;  /* 0x000000000000791b */ /* 0x003fe20003800000 */
.L_x_1425:
[----:B------:R-:W-:Y:S01]  /*0e20*/  IMAD.MOV.U32 R19, RZ, RZ, 0x4 ;  /* 0x00000004ff137424 */ /* 0x000fe200078e00ff */
[----:B------:R-:W-:-:S05]  /*0e30*/  MOV R13, R18 ;  /* 0x00000012000d7202 */ /* 0x000fca0000000f00 */
[----:B------:R-:W-:-:S05]  /*0e40*/  FADD.FTZ R15, R14, R13 ;  /* 0x0000000d0e0f7221 */ /* 0x000fca0000010000 */
[----:B------:R-:W-:-:S07]  /*0e50*/  MOV R20, R15 ;  /* 0x0000000f00147202 */ /* 0x000fce0000000f00 */
[----:B------:R-:W-:Y:S05]  /*0e60*/  WARPSYNC.COLLECTIVE R17, `(.L_x_1426) ;  /* 0x0000000011087348 */ /* 0x000fea0003c00000 */
[----:B------:R0:W1:Y:S02]  /*0e70*/  SHFL.BFLY P2, R18, R20, R19, R22 ;  /* 0x0c00001314127389 */ /* 0x0000640000040016 */
[----:B01----:R-:W-:Y:S01]  /*0e80*/  ENDCOLLECTIVE ;  /* 0x000000000000791b */ /* 0x003fe20003800000 */
.L_x_1426:
[----:B------:R-:W-:Y:S01]  /*0e90*/  HFMA2.MMA R19, -RZ, RZ, 0, 4.76837158203125e-07 ;  /* 0x00000008ff137435 */ /* 0x000fe200000001ff */
[----:B------:R-:W-:-:S05]  /*0ea0*/  MOV R16, R18 ;  /* 0x0000001200107202 */ /* 0x000fca0000000f00 */
[----:B------:R-:W-:-:S05]  /*0eb0*/  FADD.FTZ R16, R15, R16 ;  /* 0x000000100f107221 */ /* 0x000fca0000010000 */
[----:B------:R-:W-:-:S07]  /*0ec0*/  MOV R20, R16 ;  /* 0x0000001000147202 */ /* 0x000fce0000000f00 */
[----:B------:R-:W-:Y:S05]  /*0ed0*/  WARPSYNC.COLLECTIVE R17, `(.L_x_1427) ;  /* 0x0000000011087348 */ /* 0x000fea0003c00000 */
[----:B------:R0:W1:Y:S02]  /*0ee0*/  SHFL.BFLY P2, R18, R20, R19, R22 ;  /* 0x0c00001314127389 */ /* 0x0000640000040016 */
[----:B01----:R-:W-:Y:S01]  /*0ef0*/  ENDCOLLECTIVE ;  /* 0x000000000000791b */ /* 0x003fe20003800000 */
.L_x_1427:
[----:B------:R-:W-:Y:S01]  /*0f00*/  HFMA2.MMA R19, -RZ, RZ, 0, 9.5367431640625e-07 ;  /* 0x00000010ff137435 */ /* 0x000fe200000001ff */
[----:B------:R-:W-:-:S04]  /*0f10*/  IMAD.MOV.U32 R9, RZ, RZ, R18 ;  /* 0x000000ffff097224 */ /* 0x000fc800078e0012 */
[----:B------:R-:W-:-:S05]  /*0f20*/  FADD.FTZ R9, R16, R9 ;  /* 0x0000000910097221 */ /* 0x000fca0000010000 */
[----:B------:R-:W-:-:S07]  /*0f30*/  MOV R20, R9 ;  /* 0x0000000900147202 */ /* 0x000fce0000000f00 */
[----:B------:R-:W-:Y:S05]  /*0f40*/  WARPSYNC.COLLECTIVE R17, `(.L_x_1428) ;  /* 0x0000000011087348 */ /* 0x000fea0003c00000 */
[----:B------:R0:W1:Y:S02]  /*0f50*/  SHFL.BFLY P2, R18, R20, R19, R22 ;  /* 0x0c00001314127389 */ /* 0x0000640000040016 */
[----:B01----:R-:W-:Y:S01]  /*0f60*/  ENDCOLLECTIVE ;  /* 0x000000000000791b */ /* 0x003fe20003800000 */
.L_x_1428:
[----:B------:R-:W-:Y:S01]  /*0f70*/  MOV R14, R18 ;  /* 0x00000012000e7202 */ /* 0x000fe20000000f00 */
[----:B------:R-:W-:Y:S06]  /*0f80*/  BRA `(.L_x_1429) ;  /* 0xfffffff8007c7947 */ /* 0x000fec000383ffff */
.L_x_1430:
        /* <DEDUP_REMOVED lines=15> */
.L_x_5440:


//--------------------- .text._ZN10layer_norm13ln_bwd_kernelINS_13Kernel_traitsI6__halfS2_S2_fjLj24576ELj4ELj1ELj8ELj16ENS_18Kernel_traits_baseILj24576ES2_S2_S2_fjLj256EEEEEEEvNS_9BwdParamsE --------------------------
	.section	.text._ZN10layer_norm13ln_bwd_kernelINS_13Kernel_traitsI6__halfS2_S2_fjLj24576ELj4ELj1ELj8ELj16ENS_18Kernel_traits_baseILj24576ES2_S2_S2_fjLj256EEEEEEEvNS_9BwdParamsE,"ax",@progbits
	.align	128
        .global         _ZN10layer_norm13ln_bwd_kernelINS_13Kernel_traitsI6__halfS2_S2_fjLj24576ELj4ELj1ELj8ELj16ENS_18Kernel_traits_baseILj24576ES2_S2_S2_fjLj256EEEEEEEvNS_9BwdParamsE
        .type           _ZN10layer_norm13ln_bwd_kernelINS_13Kernel_traitsI6__halfS2_S2_fjLj24576ELj4ELj1ELj8ELj16ENS_18Kernel_traits_baseILj24576ES2_S2_S2_fjLj256EEEEEEEvNS_9BwdParamsE,@function
        .size           _ZN10layer_norm13ln_bwd_kernelINS_13Kernel_traitsI6__halfS2_S2_fjLj24576ELj4ELj1ELj8ELj16ENS_18Kernel_traits_baseILj24576ES2_S2_S2_fjLj256EEEEEEEvNS_9BwdParamsE,(.L_x_5441 - _ZN10layer_norm13ln_bwd_kernelINS_13Kernel_traitsI6__halfS2_S2_fjLj24576ELj4ELj1ELj8ELj16ENS_18Kernel_traits_baseILj24576ES2_S2_S2_fjLj256EEEEEEEvNS_9BwdParamsE)
        .other          _ZN10layer_norm13ln_bwd_kernelINS_13Kernel_traitsI6__halfS2_S2_fjLj24576ELj4ELj1ELj8ELj16ENS_18Kernel_traits_baseILj24576ES2_S2_S2_fjLj256EEEEEEEvNS_9BwdParamsE,@"STO_CUDA_ENTRY STV_DEFAULT"
_ZN10layer_norm13ln_bwd_kernelINS_13Kernel_traitsI6__halfS2_S2_fjLj24576ELj4ELj1ELj8ELj16ENS_18Kernel_traits_baseILj24576ES2_S2_S2_fjLj256EEEEEEEvNS_9BwdParamsE:
.text._ZN10layer_norm13ln_bwd_kernelINS_13Kernel_traitsI6__halfS2_S2_fjLj24576ELj4ELj1ELj8ELj16ENS_18Kernel_traits_baseILj24576ES2_S2_S2_fjLj256EEEEEEEvNS_9BwdParamsE:
        /* <DEDUP_REMOVED lines=138> */
.L_x_1437:
        /* <DEDUP_REMOVED lines=354> */
.L_x_1448:
        /* <DEDUP_REMOVED lines=51> */
.L_x_1434:
[----:B------:R-:W-:Y:S05]  /*21f0*/  BSYNC B0 ;  /* 0x0000000000007941 */ /* 0x000fea0003800000 */
.L_x_1433:
        /* <DEDUP_REMOVED lines=19> */
.L_x_1436:
[----:B------:R-:W2:Y:S04]  /*2330*/  LDG.E.STRONG.GPU R4, desc[UR6][R2.64] ;  /* 0x0000000602047981 */ /* 0x000ea8000c1ef900 */
[----:B--2---:R-:W-:Y:S01]  /*2340*/  CCTL.IVALL ;  /* 0x00000000ff00798f */ /* 0x004fe20002000000 */
[----:B------:R-:W-:Y:S05]  /*2350*/  YIELD ;  /* 0x0000000000007946 */ /* 0x000fea0003800000 */
[----:B------:R-:W-:-:S13]  /*2360*/  ISETP.NE.AND P0, PT, R4, R7, PT ;  /* 0x000000070400720c */ /* 0x000fda0003f05270 */
[----:B------:R-:W-:Y:S05]  /*2370*/  @P0 BRA `(.L_x_1436) ;  /* 0xfffffffc00ec0947 */ /* 0x000fea000383ffff */
.L_x_1435:
        /* <DEDUP_REMOVED lines=41> */
[----:B------:R-:W-:-:S02]  /*2610*/  LEA.HI.X R3, R135, UR5, RZ, 0x4, P3 ;  /* 0x0000000587037c11 */ /* 0x000fc400098f24ff */
[----:B------:R-:W-:Y:S01]  /*2620*/  FMUL.FTZ R5, R4, 4.0690105379326269031e-05 ;  /* 0x382aaaab04057820 */ /* 0x000fe20000410000 */
        /* <DEDUP_REMOVED lines=134> */
.L_x_1431:
        /* <DEDUP_REMOVED lines=25> */
.L_x_1432:
[----:B------:R-:W-:Y:S01]  /*3020*/  HFMA2.MMA R15, -RZ, RZ, 0, 9.5367431640625e-07 ;  /* 0x00000010ff0f7435 */ /* 0x000fe200000001ff */
[----:B------:R-:W-:Y:S02]  /*3030*/  MOV R14, R2 ;  /* 0x00000002000e7202 */ /* 0x000fe40000000f00 */
[----:B------:R-:W-:Y:S02]  /*3040*/  MOV R16, 0x1f ;  /* 0x0000001f00107802 */ /* 0x000fe40000000f00 */
[----:B------:R-:W-:-:S07]  /*3050*/  MOV R13, 0xffffffff ;  /* 0xffffffff000d7802 */ /* 0x000fce0000000f00 */
[----:B------:R-:W-:Y:S05]  /*3060*/  WARPSYNC.COLLECTIVE R13, `(.L_x_1438) ;  /* 0x000000000d087348 */ /* 0x000fea0003c00000 */
[----:B------:R0:W1:Y:S02]  /*3070*/  SHFL.DOWN P0, R12, R14, R15, R16 ;  /* 0x0800000f0e0c7389 */ /* 0x0000640000000010 */
[----:B01----:R-:W-:Y:S01]  /*3080*/  ENDCOLLECTIVE ;  /* 0x000000000000791b */ /* 0x003fe20003800000 */
.L_x_1438:
[----:B------:R-:W-:Y:S02]  /*3090*/  MOV R14, R3 ;  /* 0x00000003000e7202 */ /* 0x000fe40000000f00 */
[----:B------:R-:W-:-:S07]  /*30a0*/  MOV R5, R12 ;  /* 0x0000000c00057202 */ /* 0x000fce0000000f00 */
[----:B------:R-:W-:Y:S05]  /*30b0*/  WARPSYNC.COLLECTIVE R13, `(.L_x_1439) ;  /* 0x000000000d087348 */ /* 0x000fea0003c00000 */
[----:B------:R0:W1:Y:S02]  /*30c0*/  SHFL.DOWN P0, R12, R14, R15, R16 ;  /* 0x0800000f0e0c7389 */ /* 0x0000640000000010 */
[----:B01----:R-:W-:Y:S01]  /*30d0*/  ENDCOLLECTIVE ;  /* 0x000000000000791b */ /* 0x003fe20003800000 */
.L_x_1439:
[----:B------:R-:W-:Y:S01]  /*30e0*/  FADD.FTZ R5, R2, R5 ;  /* 0x0000000502057221 */ /* 0x000fe20000010000 */
[----:B------:R-:W-:-:S04]  /*30f0*/  HFMA2.MMA R15, -RZ, RZ, 0, 4.76837158203125e-07 ;  /* 0x00000008ff0f7435 */ /* 0x000fc800000001ff */
[----:B------:R-:W-:Y:S02]  /*3100*/  MOV R14, R5 ;  /* 0x00000005000e7202 */ /* 0x000fe40000000f00 */
[----:B------:R-:W-:-:S07]  /*3110*/  MOV R4, R12 ;  /* 0x0000000c00047202 */ /* 0x000fce0000000f00 */
[----:B------:R-:W-:Y:S05]  /*3120*/  WARPSYNC.COLLECTIVE R13, `(.L_x_1440) ;  /* 0x000000000d087348 */ /* 0x000fea0003c00000 */
[----:B------:R0:W1:Y:S02]  /*3130*/  SHFL.DOWN P0, R12, R14, R15, R16 ;  /* 0x0800000f0e0c7389 */ /* 0x0000640000000010 */
[----:B01----:R-:W-:Y:S01]  /*3140*/  ENDCOLLECTIVE ;  /* 0x000000000000791b */ /* 0x003fe20003800000 */
.L_x_1440:
[----:B------:R-:W-:-:S05]  /*3150*/  FADD.FTZ R4, R3, R4 ;  /* 0x0000000403047221 */ /* 0x000fca0000010000 */
[----:B------:R-:W-:Y:S02]  /*3160*/  MOV R14, R4 ;  /* 0x00000004000e7202 */ /* 0x000fe40000000f00 */
[----:B------:R-:W-:-:S07]  /*3170*/  MOV R6, R12 ;  /* 0x0000000c00067202 */ /* 0x000fce0000000f00 */
[----:B------:R-:W-:Y:S05]  /*3180*/  WARPSYNC.COLLECTIVE R13, `(.L_x_1441) ;  /* 0x000000000d087348 */ /* 0x000fea0003c00000 */
[----:B------:R0:W1:Y:S02]  /*3190*/  SHFL.DOWN P0, R12, R14, R15, R16 ;  /* 0x0800000f0e0c7389 */ /* 0x0000640000000010 */
[----:B01----:R-:W-:Y:S01]  /*31a0*/  ENDCOLLECTIVE ;  /* 0x000000000000791b */ /* 0x003fe20003800000 */
.L_x_1441:
[----:B------:R-:W-:Y:S01]  /*31b0*/  FADD.FTZ R6, R5, R6 ;  /* 0x0000000605067221 */ /* 0x000fe20000010000 */
[----:B------:R-:W-:-:S04]  /*31c0*/  HFMA2.MMA R15, -RZ, RZ, 0, 2.384185791015625e-07 ;  /* 0x00000004ff0f7435 */ /* 0x000fc800000001ff */
[----:B------:R-:W-:Y:S02]  /*31d0*/  MOV R14, R6 ;  /* 0x00000006000e7202 */ /* 0x000fe40000000f00 */
[----:B------:R-:W-:-:S07]  /*31e0*/  MOV R7, R12 ;  /* 0x0000000c00077202 */ /* 0x000fce0000000f00 */
[----:B------:R-:W-:Y:S05]  /*31f0*/  WARPSYNC.COLLECTIVE R13, `(.L_x_1442) ;  /* 0x000000000d087348 */ /* 0x000fea0003c00000 */
[----:B------:R0:W1:Y:S02]  /*3200*/  SHFL.DOWN P0, R12, R14, R15, R16 ;  /* 0x0800000f0e0c7389 */ /* 0x0000640000000010 */
[----:B01----:R-:W-:Y:S01]  /*3210*/  ENDCOLLECTIVE ;  /* 0x000000000000791b */ /* 0x003fe20003800000 */
.L_x_1442:
[----:B------:R-:W-:-:S05]  /*3220*/  FADD.FTZ R7, R4, R7 ;  /* 0x0000000704077221 */ /* 0x000fca0000010000 */
[----:B------:R-:W-:Y:S02]  /*3230*/  MOV R14, R7 ;  /* 0x00000007000e7202 */ /* 0x000fe40000000f00 */
[----:B------:R-:W-:-:S07]  /*3240*/  MOV R9, R12 ;  /* 0x0000000c00097202 */ /* 0x000fce0000000f00 */
[----:B------:R-:W-:Y:S05]  /*3250*/  WARPSYNC.COLLECTIVE R13, `(.L_x_1443) ;  /* 0x000000000d087348 */ /* 0x000fea0003c00000 */
[----:B------:R0:W1:Y:S02]  /*3260*/  SHFL.DOWN P0, R12, R14, R15, R16 ;  /* 0x0800000f0e0c7389 */ /* 0x0000640000000010 */
[----:B01----:R-:W-:Y:S01]  /*3270*/  ENDCOLLECTIVE ;  /* 0x000000000000791b */ /* 0x003fe20003800000 */
.L_x_1443:
[----:B------:R-:W-:Y:S01]  /*3280*/  FADD.FTZ R9, R6, R9 ;  /* 0x0000000906097221 */ /* 0x000fe20000010000 */
[----:B------:R-:W-:-:S04]  /*3290*/  HFMA2.MMA R15, -RZ, RZ, 0, 1.1920928955078125e-07 ;  /* 0x00000002ff0f7435 */ /* 0x000fc800000001ff */
[----:B------:R-:W-:Y:S02]  /*32a0*/  MOV R14, R9 ;  /* 0x00000009000e7202 */ /* 0x000fe40000000f00 */
[----:B------:R-:W-:-:S07]  /*32b0*/  MOV R8, R12 ;  /* 0x0000000c00087202 */ /* 0x000fce0000000f00 */
[----:B------:R-:W-:Y:S05]  /*32c0*/  WARPSYNC.COLLECTIVE R13, `(.L_x_1444) ;  /* 0x000000000d087348 */ /* 0x000fea0003c00000 */
[----:B------:R0:W1:Y:S02]  /*32d0*/  SHFL.DOWN P0, R12, R14, R15, R16 ;  /* 0x0800000f0e0c7389 */ /* 0x0000640000000010 */
[----:B01----:R-:W-:Y:S01]  /*32e0*/  ENDCOLLECTIVE ;  /* 0x000000000000791b */ /* 0x003fe20003800000 */
.L_x_1444:
[----:B------:R-:W-:-:S05]  /*32f0*/  FADD.FTZ R8, R7, R8 ;  /* 0x0000000807087221 */ /* 0x000fca0000010000 */
[----:B------:R-:W-:Y:S02]  /*3300*/  MOV R14, R8 ;  /* 0x00000008000e7202 */ /* 0x000fe40000000f00 */
[----:B------:R-:W-:-:S07]  /*3310*/  MOV R2, R12 ;  /* 0x0000000c00027202 */ /* 0x000fce0000000f00 */
[----:B------:R-:W-:Y:S05]  /*3320*/  WARPSYNC.COLLECTIVE R13, `(.L_x_1445) ;  /* 0x000000000d087348 */ /* 0x000fea0003c00000 */
[----:B------:R0:W1:Y:S02]  /*3330*/  SHFL.DOWN P0, R12, R14, R15, R16 ;  /* 0x0800000f0e0c7389 */ /* 0x0000640000000010 */
[----:B01----:R-:W-:Y:S01]  /*3340*/  ENDCOLLECTIVE ;  /* 0x000000000000791b */ /* 0x003fe20003800000 */
.L_x_1445:
[----:B------:R-:W-:Y:S01]  /*3350*/  FADD.FTZ R10, R9, R2 ;  /* 0x00000002090a7221 */ /* 0x000fe20000010000 */
[----:B------:R-:W-:-:S04]  /*3360*/  HFMA2.MMA R15, -RZ, RZ, 0, 5.9604644775390625e-08 ;  /* 0x00000001ff0f7435 */ /* 0x000fc800000001ff */
[----:B------:R-:W-:Y:S02]  /*3370*/  MOV R14, R10 ;  /* 0x0000000a000e7202 */ /* 0x000fe40000000f00 */
[----:B------:R-:W-:-:S07]  /*3380*/  MOV R3, R12 ;  /* 0x0000000c00037202 */ /* 0x000fce0000000f00 */
[----:B------:R-:W-:Y:S05]  /*3390*/  WARPSYNC.COLLECTIVE R13, `(.L_x_1446) ;  /* 0x000000000d087348 */ /* 0x000fea0003c00000 */
[----:B------:R0:W1:Y:S02]  /*33a0*/  SHFL.DOWN P0, R12, R14, R15, R16 ;  /* 0x0800000f0e0c7389 */ /* 0x0000640000000010 */
[----:B01----:R-:W-:Y:S01]  /*33b0*/  ENDCOLLECTIVE ;  /* 0x000000000000791b */ /* 0x003fe20003800000 */
.L_x_1446:
[----:B------:R-:W-:-:S05]  /*33c0*/  FADD.FTZ R5, R8, R3 ;  /* 0x0000000308057221 */ /* 0x000fca0000010000 */
[----:B------:R-:W-:Y:S02]  /*33d0*/  MOV R14, R5 ;  /* 0x00000005000e7202 */ /* 0x000fe40000000f00 */
[----:B------:R-:W-:-:S07]  /*33e0*/  MOV R11, R12 ;  /* 0x0000000c000b7202 */ /* 0x000fce0000000f00 */
[----:B------:R-:W-:Y:S05]  /*33f0*/  WARPSYNC.COLLECTIVE R13, `(.L_x_1447) ;  /* 0x000000000d087348 */ /* 0x000fea0003c00000 */
[----:B------:R0:W1:Y:S02]  /*3400*/  SHFL.DOWN P0, R12, R14, R15, R16 ;  /* 0x0800000f0e0c7389 */ /* 0x0000640000000010 */
[----:B01----:R-:W-:Y:S01]  /*3410*/  ENDCOLLECTIVE ;  /* 0x000000000000791b */ /* 0x003fe20003800000 */
.L_x_1447:
[----:B------:R-:W-:Y:S05]  /*3420*/  BRA `(.L_x_1448) ;  /* 0xffffffe800a47947 */ /* 0x000fea000383ffff */
.L_x_1449:
        /* <DEDUP_REMOVED lines=13> */
.L_x_5441:


//--------------------- .text._ZN10layer_norm22ln_bwd_finalize_kernelINS_22Kernel_traits_finalizeILj24576EffffjLj1024ELj4ENS_18Kernel_traits_baseILj24576EffffjLj1024EEEEEEEvNS_9BwdParamsE --------------------------
	.section	.text._ZN10layer_norm22ln_bwd_finalize_kernelINS_22Kernel_traits_finalizeILj24576EffffjLj1024ELj4ENS_18Kernel_traits_baseILj24576EffffjLj1024EEEEEEEvNS_9BwdParamsE,"ax",@progbits
	.align	128
        .global         _ZN10layer_norm22ln_bwd_finalize_kernelINS_22Kernel_traits_finalizeILj24576EffffjLj1024ELj4ENS_18Kernel_traits_baseILj24576EffffjLj1024EEEEEEEvNS_9BwdParamsE
        .type           _ZN10layer_norm22ln_bwd_finalize_kernelINS_22Kernel_traits_finalizeILj24576EffffjLj1024ELj4ENS_18Kernel_traits_baseILj24576EffffjLj1024EEEEEEEvNS_9BwdParamsE,@function
        .size           _ZN10layer_norm22ln_bwd_finalize_kernelINS_22Kernel_traits_finalizeILj24576EffffjLj1024ELj4ENS_18Kernel_traits_baseILj24576EffffjLj1024EEEEEEEvNS_9BwdParamsE,(.L_x_5442 - _ZN10layer_norm22ln_bwd_finalize_kernelINS_22Kernel_traits_finalizeILj24576EffffjLj1024ELj4ENS_18Kernel_traits_baseILj24576EffffjLj1024EEEEEEEvNS_9BwdParamsE)
        .other          _ZN10layer_norm22ln_bwd_finalize_kernelINS_22Kernel_traits_finalizeILj24576EffffjLj1024ELj4ENS_18Kernel_traits_baseILj24576EffffjLj1024EEEEEEEvNS_9BwdParamsE,@"STO_CUDA_ENTRY STV_DEFAULT"
_ZN10layer_norm22ln_bwd_finalize_kernelINS_22Kernel_traits_finalizeILj24576EffffjLj1024ELj4ENS_18Kernel_traits_baseILj24576EffffjLj1024EEEEEEEvNS_9BwdParamsE:
.text._ZN10layer_norm22ln_bwd_finalize_kernelINS_22Kernel_traits_finalizeILj24576EffffjLj1024ELj4ENS_18Kernel_traits_baseILj24576EffffjLj1024EEEEEEEvNS_9BwdParamsE:
        /* <DEDUP_REMOVED lines=25> */
.L_x_1459:
        /* <DEDUP_REMOVED lines=28> */
.L_x_1454:
        /* <DEDUP_REMOVED lines=33> */
.L_x_1453:
[----:B------:R-:W-:Y:S05]  /*0560*/  BSYNC B1 ;  /* 0x0000000000017941 */ /* 0x000fea0003800000 */
.L_x_1452:
        /* <DEDUP_REMOVED lines=23> */
.L_x_1456:
[----:B------:R-:W-:Y:S05]  /*06e0*/  BSYNC B1 ;  /* 0x0000000000017941 */ /* 0x000fea0003800000 */
.L_x_1455:
        /* <DEDUP_REMOVED lines=11> */
.L_x_1451:
[----:B------:R-:W-:Y:S05]  /*07a0*/  BSYNC B0 ;  /* 0x0000000000007941 */ /* 0x000fea0003800000 */
.L_x_1450:
        /* <DEDUP_REMOVED lines=29> */
.L_x_1470:
[----:B------:R-:W-:Y:S01]  /*0980*/  @!P1 SHF.R.U32.HI R12, RZ, 0x3, R0 ;  /* 0x00000003ff0c9819 */ /* 0x000fe20000011600 */
[----:B---3--:R-:W-:Y:S01]  /*0990*/  FADD.FTZ R14, R9, R14 ;  /* 0x0000000e090e7221 */ /* 0x008fe20000010000 */
[----:B--2---:R-:W-:Y:S02]  /*09a0*/  FADD.FTZ R11, R10, R11 ;  /* 0x0000000b0a0b7221 */ /* 0x004fe40000010000 */
[----:B------:R-:W-:-:S05]  /*09b0*/  @!P1 LOP3.LUT R12, R12, 0x1ffffffc, RZ, 0xc0, !PT ;  /* 0x1ffffffc0c0c9812 */ /* 0x000fca00078ec0ff */
[----:B------:R2:W-:Y:S04]  /*09c0*/  @!P1 STS [R12+UR4+0x2000], R14 ;  /* 0x0020000e0c009988 */ /* 0x0005e80008000804 */
[----:B------:R2:W-:Y:S02]  /*09d0*/  @!P1 STS [R12+UR4+0x2080], R11 ;  /* 0x0020800b0c009988 */ /* 0x0005e40008000804 */
.L_x_1457:
        /* <DEDUP_REMOVED lines=15> */
.L_x_1458:
[----:B------:R-:W-:Y:S01]  /*0ad0*/  HFMA2.MMA R19, -RZ, RZ, 0, 5.9604644775390625e-08 ;  /* 0x00000001ff137435 */ /* 0x000fe200000001ff */
[----:B---3--:R-:W-:Y:S01]  /*0ae0*/  IMAD.MOV.U32 R20, RZ, RZ, R10 ;  /* 0x000000ffff147224 */ /* 0x008fe200078e000a */
[----:B------:R-:W-:Y:S02]  /*0af0*/  MOV R22, 0x1f ;  /* 0x0000001f00167802 */ /* 0x000fe40000000f00 */
[----:B------:R-:W-:-:S07]  /*0b00*/  MOV R17, 0xffffffff ;  /* 0xffffffff00117802 */ /* 0x000fce0000000f00 */
[----:B012---:R-:W-:Y:S05]  /*0b10*/  WARPSYNC.COLLECTIVE R17, `(.L_x_1460) ;  /* 0x0000000011087348 */ /* 0x007fea0003c00000 */
[----:B------:R3:W4:Y:S02]  /*0b20*/  SHFL.BFLY P2, R18, R20, R19, R22 ;  /* 0x0c00001314127389 */ /* 0x0007240000040016 */
[----:B01234-:R-:W-:Y:S01]  /*0b30*/  ENDCOLLECTIVE ;  /* 0x000000000000791b */ /* 0x01ffe20003800000 */
.L_x_1460:
[----:B------:R-:W-:Y:S01]  /*0b40*/  HFMA2.MMA R19, -RZ, RZ, 0, 1.1920928955078125e-07 ;  /* 0x00000002ff137435 */ /* 0x000fe200000001ff */
[----:B------:R-:W-:-:S04]  /*0b50*/  IMAD.MOV.U32 R11, RZ, RZ, R18 ;  /* 0x000000ffff0b7224 */ /* 0x000fc800078e0012 */
[----:B------:R-:W-:-:S05]  /*0b60*/  FADD.FTZ R11, R10, R11 ;  /* 0x0000000b0a0b7221 */ /* 0x000fca0000010000 */
[----:B------:R-:W-:-:S07]  /*0b70*/  MOV R20, R11 ;  /* 0x0000000b00147202 */ /* 0x000fce0000000f00 */
[----:B------:R-:W-:Y:S05]  /*0b80*/  WARPSYNC.COLLECTIVE R17, `(.L_x_1461) ;  /* 0x0000000011087348 */ /* 0x000fea0003c00000 */
[----:B------:R0:W1:Y:S02]  /*0b90*/  SHFL.BFLY P2, R18, R20, R19, R22 ;  /* 0x0c00001314127389 */ /* 0x0000640000040016 */
[----:B01----:R-:W-:Y:S01]  /*0ba0*/  ENDCOLLECTIVE ;  /* 0x000000000000791b */ /* 0x003fe20003800000 */
.L_x_1461:
[----:B------:R-:W-:Y:S01]  /*0bb0*/  HFMA2.MMA R19, -RZ, RZ, 0, 2.384185791015625e-07 ;  /* 0x00000004ff137435 */ /* 0x000fe200000001ff */
[----:B------:R-:W-:-:S05]  /*0bc0*/  MOV R12, R18 ;  /* 0x00000012000c7202 */ /* 0x000fca0000000f00 */
[----:B------:R-:W-:-:S04]  /*0bd0*/  FADD.FTZ R12, R11, R12 ;  /* 0x0000000c0b0c7221 */ /* 0x000fc80000010000 */
[----:B------:R-:W-:-:S07]  /*0be0*/  IMAD.MOV.U32 R20, RZ, RZ, R12 ;  /* 0x000000ffff147224 */ /* 0x000fce00078e000c */
[----:B------:R-:W-:Y:S05]  /*0bf0*/  WARPSYNC.COLLECTIVE R17, `(.L_x_1462) ;  /* 0x0000000011087348 */ /* 0x000fea0003c00000 */
[----:B------:R0:W1:Y:S02]  /*0c00*/  SHFL.BFLY P2, R18, R20, R19, R22 ;  /* 0x0c00001314127389 */ /* 0x0000640000040016 */
[----:B01----:R-:W-:Y:S01]  /*0c10*/  ENDCOLLECTIVE ;  /* 0x000000000000791b */ /* 0x003fe20003800000 */
.L_x_1462:
[----:B------:R-:W-:Y:S01]  /*0c20*/  IMAD.MOV.U32 R19, RZ, RZ, 0x8 ;  /* 0x00000008ff137424 */ /* 0x000fe200078e00ff */
[----:B------:R-:W-:-:S05]  /*0c30*/  MOV R13, R18 ;  /* 0x00000012000d7202 */ /* 0x000fca0000000f00 */
[----:B------:R-:W-:-:S05]  /*0c40*/  FADD.FTZ R13, R12, R13 ;  /* 0x0000000d0c0d7221 */ /* 0x000fca0000010000 */
[----:B------:R-:W-:-:S07]  /*0c50*/  MOV R20, R13 ;  /* 0x0000000d00147202 */ /* 0x000fce0000000f00 */
[----:B------:R-:W-:Y:S05]  /*0c60*/  WARPSYNC.COLLECTIVE R17, `(.L_x_1463) ;  /* 0x0000000011087348 */ /* 0x000fea0003c00000 */
[----:B------:R0:W1:Y:S02]  /*0c70*/  SHFL.BFLY P2, R18, R20, R19, R22 ;  /* 0x0c00001314127389 */ /* 0x0000640000040016 */
[----:B01----:R-:W-:Y:S01]  /*0c80*/  ENDCOLLECTIVE ;  /* 0x000000000000791b */ /* 0x003fe20003800000 */
.L_x_1463:
[----:B------:R-:W-:Y:S01]  /*0c90*/  HFMA2.MMA R19, -RZ, RZ, 0, 9.5367431640625e-07 ;  /* 0x00000010ff137435 */ /* 0x000fe200000001ff */
[----:B------:R-:W-:-:S05]  /*0ca0*/  MOV R10, R18 ;  /* 0x00000012000a7202 */ /* 0x000fca0000000f00 */
[----:B------:R-:W-:-:S05]  /*0cb0*/  FADD.FTZ R10, R13, R10 ;  /* 0x0000000a0d0a7221 */ /* 0x000fca0000010000 */
[----:B------:R-:W-:-:S07]  /*0cc0*/  MOV R20, R10 ;  /* 0x0000000a00147202 */ /* 0x000fce0000000f00 */
[----:B------:R-:W-:Y:S05]  /*0cd0*/  WARPSYNC.COLLECTIVE R17, `(.L_x_1464) ;  /* 0x0000000011087348 */ /* 0x000fea0003c00000 */
[----:B------:R0:W1:Y:S02]  /*0ce0*/  SHFL.BFLY P2, R18, R20, R19, R22 ;  /* 0x0c00001314127389 */ /* 0x0000640000040016 */
[----:B01----:R-:W-:Y:S01]  /*0cf0*/  ENDCOLLECTIVE ;  /* 0x000000000000791b */ /* 0x003fe20003800000 */
.L_x_1464:
[----:B------:R-:W-:Y:S01]  /*0d00*/  HFMA2.MMA R19, -RZ, RZ, 0, 5.9604644775390625e-08 ;  /* 0x00000001ff137435 */ /* 0x000fe200000001ff */
[----:B------:R-:W-:Y:S01]  /*0d10*/  MOV R20, R9 ;  /* 0x0000000900147202 */ /* 0x000fe20000000f00 */
[----:B------:R-:W-:-:S09]  /*0d20*/  IMAD.MOV.U32 R11, RZ, RZ, R18 ;  /* 0x000000ffff0b7224 */ /* 0x000fd200078e0012 */
[----:B------:R-:W-:Y:S05]  /*0d30*/  WARPSYNC.COLLECTIVE R17, `(.L_x_1465) ;  /* 0x0000000011087348 */ /* 0x000fea0003c00000 */
[----:B------:R0:W1:Y:S02]  /*0d40*/  SHFL.BFLY P2, R18, R20, R19, R22 ;  /* 0x0c00001314127389 */ /* 0x0000640000040016 */
[----:B01----:R-:W-:Y:S01]  /*0d50*/  ENDCOLLECTIVE ;  /* 0x000000000000791b */ /* 0x003fe20003800000 */
.L_x_1465:
[----:B------:R-:W-:Y:S01]  /*0d60*/  HFMA2.MMA R19, -RZ, RZ, 0, 1.1920928955078125e-07 ;  /* 0x00000002ff137435 */ /* 0x000fe200000001ff */
[----:B------:R-:W-:-:S05]  /*0d70*/  MOV R12, R18 ;  /* 0x00000012000c7202 */ /* 0x000fca0000000f00 */
[----:B------:R-:W-:-:S04]  /*0d80*/  FADD.FTZ R14, R9, R12 ;  /* 0x0000000c090e7221 */ /* 0x000fc80000010000 */
[----:B------:R-:W-:-:S07]  /*0d90*/  IMAD.MOV.U32 R20, RZ, RZ, R14 ;  /* 0x000000ffff147224 */ /* 0x000fce00078e000e */
[----:B------:R-:W-:Y:S05]  /*0da0*/  WARPSYNC.COLLECTIVE R17, `(.L_x_1466) ;  /* 0x0000000011087348 */ /* 0x000fea0003c00000 */
[----:B------:R0:W1:Y:S02]  /*0db0*/  SHFL.BFLY P2, R18, R20, R19, R22 ;  /* 0x0c00001314127389 */ /* 0x0000640000040016 */
[----:B01----:R-:W-:Y:S01]  /*0dc0*/  ENDCOLLECTIVE ;  /* 0x000000000000791b */ /* 0x003fe20003800000 */
.L_x_1466:
[----:B------:R-:W-:Y:S01]  /*0dd0*/  IMAD.MOV.U32 R19, RZ, RZ, 0x4 ;  /* 0x00000004ff137424 */ /* 0x000fe200078e00ff */
[----:B------:R-:W-:-:S05]  /*0de0*/  MOV R13, R18 ;  /* 0x00000012000d7202 */ /* 0x000fca0000000f00 */
[----:B------:R-:W-:-:S05]  /*0df0*/  FADD.FTZ R15, R14, R13 ;  /* 0x0000000d0e0f7221 */ /* 0x000fca0000010000 */
[----:B------:R-:W-:-:S07]  /*0e00*/  MOV R20, R15 ;  /* 0x0000000f00147202 */ /* 0x000fce0000000f00 */
[----:B------:R-:W-:Y:S05]  /*0e10*/  WARPSYNC.COLLECTIVE R17, `(.L_x_1467) ;  /* 0x0000000011087348 */ /* 0x000fea0003c00000 */
[----:B------:R0:W1:Y:S02]  /*0e20*/  SHFL.BFLY P2, R18, R20, R19, R22 ;  /* 0x0c00001314127389 */ /* 0x0000640000040016 */
[----:B01----:R-:W-:Y:S01]  /*0e30*/  ENDCOLLECTIVE ;  /* 0x000000000000791b */ /* 0x003fe20003800000 */
.L_x_1467:
[----:B------:R-:W-:Y:S01]  /*0e40*/  HFMA2.MMA R19, -RZ, RZ, 0, 4.76837158203125e-07 ;  /* 0x00000008ff137435 */ /* 0x000fe200000001ff */
[----:B------:R-:W-:-:S05]  /*0e50*/  MOV R16, R18 ;  /* 0x0000001200107202 */ /* 0x000fca0000000f00 */
[----:B------:R-:W-:-:S05]  /*0e60*/  FADD.FTZ R16, R15, R16 ;  /* 0x000000100f107221 */ /* 0x000fca0000010000 */
[----:B------:R-:W-:-:S07]  /*0e70*/  MOV R20, R16 ;  /* 0x0000001000147202 */ /* 0x000fce0000000f00 */
[----:B------:R-:W-:Y:S05]  /*0e80*/  WARPSYNC.COLLECTIVE R17, `(.L_x_1468) ;  /* 0x0000000011087348 */ /* 0x000fea0003c00000 */
[----:B------:R0:W1:Y:S02]  /*0e90*/  SHFL.BFLY P2, R18, R20, R19, R22 ;  /* 0x0c00001314127389 */ /* 0x0000640000040016 */
[----:B01----:R-:W-:Y:S01]  /*0ea0*/  ENDCOLLECTIVE ;  /* 0x000000000000791b */ /* 0x003fe20003800000 */
.L_x_1468:
[----:B------:R-:W-:Y:S01]  /*0eb0*/  HFMA2.MMA R19, -RZ, RZ, 0, 9.5367431640625e-07 ;  /* 0x00000010ff137435 */ /* 0x000fe200000001ff */
[----:B------:R-:W-:-:S04]  /*0ec0*/  IMAD.MOV.U32 R9, RZ, RZ, R18 ;  /* 0x000000ffff097224 */ /* 0x000fc800078e0012 */
[----:B------:R-:W-:-:S05]  /*0ed0*/  FADD.FTZ R9, R16, R9 ;  /* 0x0000000910097221 */ /* 0x000fca0000010000 */
[----:B------:R-:W-:-:S07]  /*0ee0*/  MOV R20, R9 ;  /* 0x0000000900147202 */ /* 0x000fce0000000f00 */
[----:B------:R-:W-:Y:S05]  /*0ef0*/  WARPSYNC.COLLECTIVE R17, `(.L_x_1469) ;  /* 0x0000000011087348 */ /* 0x000fea0003c00000 */
[----:B------:R0:W1:Y:S02]  /*0f00*/  SHFL.BFLY P2, R18, R20, R19, R22 ;  /* 0x0c00001314127389 */ /* 0x0000640000040016 */
[----:B01----:R-:W-:Y:S01]  /*0f10*/  ENDCOLLECTIVE ;  /* 0x000000000000791b */ /* 0x003fe20003800000 */
.L_x_1469:
[----:B------:R-:W-:Y:S01]  /*0f20*/  MOV R14, R18 ;  /* 0x00000012000e7202 */ /* 0x000fe20000000f00 */
[----:B------:R-:W-:Y:S06]  /*0f30*/  BRA `(.L_x_1470) ;  /* 0xfffffff800907947 */ /* 0x000fec000383ffff */
.L_x_1471:
        /* <DEDUP_REMOVED lines=12> */
.L_x_5442:


//--------------------- .text._ZN10layer_norm13ln_bwd_kernelINS_13Kernel_traitsIffffjLj24576ELj4ELj1ELj8ELj16ENS_18Kernel_traits_baseILj24576EffffjLj256EEEEEEEvNS_9BwdParamsE --------------------------
	.section	.text._ZN10layer_norm13ln_bwd_kernelINS_13Kernel_traitsIffffjLj24576ELj4ELj1ELj8ELj16ENS_18Kernel_traits_baseILj24576EffffjLj256EEEEEEEvNS_9BwdParamsE,"ax",@progbits
	.align	128
        .global         _ZN10layer_norm13ln_bwd_kernelINS_13Kernel_traitsIffffjLj24576ELj4ELj1ELj8ELj16ENS_18Kernel_traits_baseILj24576EffffjLj256EEEEEEEvNS_9BwdParamsE
        .type           _ZN10layer_norm13ln_bwd_kernelINS_13Kernel_traitsIffffjLj24576ELj4ELj1ELj8ELj16ENS_18Kernel_traits_baseILj24576EffffjLj256EEEEEEEvNS_9BwdParamsE,@function
        .size           _ZN10layer_norm13ln_bwd_kernelINS_13Kernel_traitsIffffjLj24576ELj4ELj1ELj8ELj16ENS_18Kernel_traits_baseILj24576EffffjLj256EEEEEEEvNS_9BwdParamsE,(.L_x_5443 - _ZN10layer_norm13ln_bwd_kernelINS_13Kernel_traitsIffffjLj24576ELj4ELj1ELj8ELj16ENS_18Kernel_traits_baseILj24576EffffjLj256EEEEEEEvNS_9BwdParamsE)
        .other          _ZN10layer_norm13ln_bwd_kernelINS_13Kernel_traitsIffffjLj24576ELj4ELj1ELj8ELj16ENS_18Kernel_traits_baseILj24576EffffjLj256EEEEEEEvNS_9BwdParamsE,@"STO_CUDA_ENTRY STV_DEFAULT"
_ZN10layer_norm13ln_bwd_kernelINS_13Kernel_traitsIffffjLj24576ELj4ELj1ELj8ELj16ENS_18Kernel_traits_baseILj24576EffffjLj256EEEEEEEvNS_9BwdParamsE:
.text._ZN10layer_norm13ln_bwd_kernelINS_13Kernel_traitsIffffjLj24576ELj4ELj1ELj8ELj16ENS_18Kernel_traits_baseILj24576EffffjLj256EEEEEEEvNS_9BwdParamsE:
        /* <DEDUP_REMOVED lines=107> */
.L_x_1478:
        /* <DEDUP_REMOVED lines=333> */
.L_x_1489:
        /* <DEDUP_REMOVED lines=52> */
.L_x_1475:
[----:B------:R-:W-:Y:S05]  /*1ec0*/  BSYNC B0 ;  /* 0x0000000000007941 */ /* 0x000fea0003800000 */
.L_x_1474:
        /* <DEDUP_REMOVED lines=19> */
.L_x_1477:
[----:B------:R-:W2:Y:S04]  /*2000*/  LDG.E.STRONG.GPU R54, desc[UR6][R52.64] ;  /* 0x0000000634367981 */ /* 0x000ea8000c1ef900 */
[----:B--2---:R-:W-:Y:S01]  /*2010*/  CCTL.IVALL ;  /* 0x00000000ff00798f */ /* 0x004fe20002000000 */
[----:B------:R-:W-:Y:S05]  /*2020*/  YIELD ;  /* 0x0000000000007946 */ /* 0x000fea0003800000 */
[----:B------:R-:W-:-:S13]  /*2030*/  ISETP.NE.AND P0, PT, R54, R57, PT ;  /* 0x000000393600720c */ /* 0x000fda0003f05270 */
[----:B------:R-:W-:Y:S05]  /*2040*/  @P0 BRA `(.L_x_1477) ;  /* 0xfffffffc00ec0947 */ /* 0x000fea000383ffff */
.L_x_1476:
        /* <DEDUP_REMOVED lines=178> */
.L_x_1472:
        /* <DEDUP_REMOVED lines=36> */
.L_x_1473:
[----:B------:R-:W-:Y:S01]  /*2db0*/  HFMA2.MMA R62, -RZ, RZ, 0, 9.5367431640625e-07 ;  /* 0x00000010ff3e7435 */ /* 0x000fe200000001ff */
[----:B------:R-:W-:Y:S02]  /*2dc0*/  MOV R63, R52 ;  /* 0x00000034003f7202 */ /* 0x000fe40000000f00 */
[----:B------:R-:W-:Y:S02]  /*2dd0*/  MOV R65, 0x1f ;  /* 0x0000001f00417802 */ /* 0x000fe40000000f00 */
[----:B------:R-:W-:-:S07]  /*2de0*/  MOV R60, 0xffffffff ;  /* 0xffffffff003c7802 */ /* 0x000fce0000000f00 */
[----:B------:R-:W-:Y:S05]  /*2df0*/  WARPSYNC.COLLECTIVE R60, `(.L_x_1479) ;  /* 0x000000003c087348 */ /* 0x000fea0003c00000 */
[----:B------:R0:W1:Y:S02]  /*2e00*/  SHFL.DOWN P0, R61, R63, R62, R65 ;  /* 0x0800003e3f3d7389 */ /* 0x0000640000000041 */
[----:B01----:R-:W-:Y:S01]  /*2e10*/  ENDCOLLECTIVE ;  /* 0x000000000000791b */ /* 0x003fe20003800000 */
.L_x_1479:
[----:B------:R-:W-:Y:S02]  /*2e20*/  MOV R63, R53 ;  /* 0x00000035003f7202 */ /* 0x000fe40000000f00 */
[----:B------:R-:W-:-:S07]  /*2e30*/  MOV R55, R61 ;  /* 0x0000003d00377202 */ /* 0x000fce0000000f00 */
[----:B------:R-:W-:Y:S05]  /*2e40*/  WARPSYNC.COLLECTIVE R60, `(.L_x_1480) ;  /* 0x000000003c087348 */ /* 0x000fea0003c00000 */
[----:B------:R0:W1:Y:S02]  /*2e50*/  SHFL.DOWN P0, R61, R63, R62, R65 ;  /* 0x0800003e3f3d7389 */ /* 0x0000640000000041 */
[----:B01----:R-:W-:Y:S01]  /*2e60*/  ENDCOLLECTIVE ;  /* 0x000000000000791b */ /* 0x003fe20003800000 */
.L_x_1480:
[----:B------:R-:W-:Y:S01]  /*2e70*/  FADD.FTZ R55, R52, R55 ;  /* 0x0000003734377221 */ /* 0x000fe20000010000 */
[----:B------:R-:W-:-:S04]  /*2e80*/  HFMA2.MMA R62, -RZ, RZ, 0, 4.76837158203125e-07 ;  /* 0x00000008ff3e7435 */ /* 0x000fc800000001ff */
[----:B------:R-:W-:Y:S02]  /*2e90*/  MOV R63, R55 ;  /* 0x00000037003f7202 */ /* 0x000fe40000000f00 */
[----:B------:R-:W-:-:S07]  /*2ea0*/  MOV R54, R61 ;  /* 0x0000003d00367202 */ /* 0x000fce0000000f00 */
[----:B------:R-:W-:Y:S05]  /*2eb0*/  WARPSYNC.COLLECTIVE R60, `(.L_x_1481) ;  /* 0x000000003c087348 */ /* 0x000fea0003c00000 */
[----:B------:R0:W1:Y:S02]  /*2ec0*/  SHFL.DOWN P0, R61, R63, R62, R65 ;  /* 0x0800003e3f3d7389 */ /* 0x0000640000000041 */
[----:B01----:R-:W-:Y:S01]  /*2ed0*/  ENDCOLLECTIVE ;  /* 0x000000000000791b */ /* 0x003fe20003800000 */
.L_x_1481:
[----:B------:R-:W-:-:S05]  /*2ee0*/  FADD.FTZ R54, R53, R54 ;  /* 0x0000003635367221 */ /* 0x000fca0000010000 */
[----:B------:R-:W-:Y:S02]  /*2ef0*/  MOV R63, R54 ;  /* 0x00000036003f7202 */ /* 0x000fe40000000f00 */
[----:B------:R-:W-:-:S07]  /*2f00*/  MOV R56, R61 ;  /* 0x0000003d00387202 */ /* 0x000fce0000000f00 */
[----:B------:R-:W-:Y:S05]  /*2f10*/  WARPSYNC.COLLECTIVE R60, `(.L_x_1482) ;  /* 0x000000003c087348 */ /* 0x000fea0003c00000 */
[----:B------:R0:W1:Y:S02]  /*2f20*/  SHFL.DOWN P0, R61, R63, R62, R65 ;  /* 0x0800003e3f3d7389 */ /* 0x0000640000000041 */
[----:B01----:R-:W-:Y:S01]  /*2f30*/  ENDCOLLECTIVE ;  /* 0x000000000000791b */ /* 0x003fe20003800000 */
.L_x_1482:
[----:B------:R-:W-:Y:S01]  /*2f40*/  FADD.FTZ R56, R55, R56 ;  /* 0x0000003837387221 */ /* 0x000fe20000010000 */
[----:B------:R-:W-:-:S04]  /*2f50*/  HFMA2.MMA R62, -RZ, RZ, 0, 2.384185791015625e-07 ;  /* 0x00000004ff3e7435 */ /* 0x000fc800000001ff */
[----:B------:R-:W-:Y:S02]  /*2f60*/  MOV R63, R56 ;  /* 0x00000038003f7202 */ /* 0x000fe40000000f00 */
[----:B------:R-:W-:-:S07]  /*2f70*/  MOV R57, R61 ;  /* 0x0000003d00397202 */ /* 0x000fce0000000f00 */
[----:B------:R-:W-:Y:S05]  /*2f80*/  WARPSYNC.COLLECTIVE R60, `(.L_x_1483) ;  /* 0x000000003c087348 */ /* 0x000fea0003c00000 */
[----:B------:R0:W1:Y:S02]  /*2f90*/  SHFL.DOWN P0, R61, R63, R62, R65 ;  /* 0x0800003e3f3d7389 */ /* 0x0000640000000041 */
[----:B01----:R-:W-:Y:S01]  /*2fa0*/  ENDCOLLECTIVE ;  /* 0x000000000000791b */ /* 0x003fe20003800000 */
.L_x_1483:
[----:B------:R-:W-:-:S05]  /*2fb0*/  FADD.FTZ R57, R54, R57 ;  /* 0x0000003936397221 */ /* 0x000fca0000010000 */
[----:B------:R-:W-:Y:S02]  /*2fc0*/  MOV R63, R57 ;  /* 0x00000039003f7202 */ /* 0x000fe40000000f00 */
[----:B------:R-:W-:-:S07]  /*2fd0*/  MOV R59, R61 ;  /* 0x0000003d003b7202 */ /* 0x000fce0000000f00 */
[----:B------:R-:W-:Y:S05]  /*2fe0*/  WARPSYNC.COLLECTIVE R60, `(.L_x_1484) ;  /* 0x000000003c087348 */ /* 0x000fea0003c00000 */
[----:B------:R0:W1:Y:S02]  /*2ff0*/  SHFL.DOWN P0, R61, R63, R62, R65 ;  /* 0x0800003e3f3d7389 */ /* 0x0000640000000041 */
[----:B01----:R-:W-:Y:S01]  /*3000*/  ENDCOLLECTIVE ;  /* 0x000000000000791b */ /* 0x003fe20003800000 */
.L_x_1484:
[----:B------:R-:W-:Y:S01]  /*3010*/  FADD.FTZ R59, R56, R59 ;  /* 0x0000003b383b7221 */ /* 0x000fe20000010000 */
[----:B------:R-:W-:-:S04]  /*3020*/  HFMA2.MMA R62, -RZ, RZ, 0, 1.1920928955078125e-07 ;  /* 0x00000002ff3e7435 */ /* 0x000fc800000001ff */
[----:B------:R-:W-:Y:S02]  /*3030*/  MOV R63, R59 ;  /* 0x0000003b003f7202 */ /* 0x000fe40000000f00 */
[----:B------:R-:W-:-:S07]  /*3040*/  MOV R58, R61 ;  /* 0x0000003d003a7202 */ /* 0x000fce0000000f00 */
[----:B------:R-:W-:Y:S05]  /*3050*/  WARPSYNC.COLLECTIVE R60, `(.L_x_1485) ;  /* 0x000000003c087348 */ /* 0x000fea0003c00000 */
[----:B------:R0:W1:Y:S02]  /*3060*/  SHFL.DOWN P0, R61, R63, R62, R65 ;  /* 0x0800003e3f3d7389 */ /* 0x0000640000000041 */
[----:B01----:R-:W-:Y:S01]  /*3070*/  ENDCOLLECTIVE ;  /* 0x000000000000791b */ /* 0x003fe20003800000 */
.L_x_1485:
[----:B------:R-:W-:-:S05]  /*3080*/  FADD.FTZ R58, R57, R58 ;  /* 0x0000003a393a7221 */ /* 0x000fca0000010000 */
[----:B------:R-:W-:Y:S02]  /*3090*/  MOV R63, R58 ;  /* 0x0000003a003f7202 */ /* 0x000fe40000000f00 */
[----:B------:R-:W-:-:S07]  /*30a0*/  MOV R52, R61 ;  /* 0x0000003d00347202 */ /* 0x000fce0000000f00 */
[----:B------:R-:W-:Y:S05]  /*30b0*/  WARPSYNC.COLLECTIVE R60, `(.L_x_1486) ;  /* 0x000000003c087348 */ /* 0x000fea0003c00000 */
[----:B------:R0:W1:Y:S02]  /*30c0*/  SHFL.DOWN P0, R61, R63, R62, R65 ;  /* 0x0800003e3f3d7389 */ /* 0x0000640000000041 */
[----:B01----:R-:W-:Y:S01]  /*30d0*/  ENDCOLLECTIVE ;  /* 0x000000000000791b */ /* 0x003fe20003800000 */
.L_x_1486:
[----:B------:R-:W-:Y:S01]  /*30e0*/  FADD.FTZ R52, R59, R52 ;  /* 0x000000343b347221 */ /* 0x000fe20000010000 */
[----:B------:R-:W-:-:S04]  /*30f0*/  HFMA2.MMA R62, -RZ, RZ, 0, 5.9604644775390625e-08 ;  /* 0x00000001ff3e7435 */ /* 0x000fc800000001ff */
[----:B------:R-:W-:Y:S02]  /*3100*/  MOV R63, R52 ;  /* 0x00000034003f7202 */ /* 0x000fe40000000f00 */
[----:B------:R-:W-:-:S07]  /*3110*/  MOV R53, R61 ;  /* 0x0000003d00357202 */ /* 0x000fce0000000f00 */
[----:B------:R-:W-:Y:S05]  /*3120*/  WARPSYNC.COLLECTIVE R60, `(.L_x_1487) ;  /* 0x000000003c087348 */ /* 0x000fea0003c00000 */
[----:B------:R0:W1:Y:S02]  /*3130*/  SHFL.DOWN P0, R61, R63, R62, R65 ;  /* 0x0800003e3f3d7389 */ /* 0x0000640000000041 */
[----:B01----:R-:W-:Y:S01]  /*3140*/  ENDCOLLECTIVE ;  /* 0x000000000000791b */ /* 0x003fe20003800000 */
.L_x_1487:
[----:B------:R-:W-:-:S05]  /*3150*/  FADD.FTZ R53, R58, R53 ;  /* 0x000000353a357221 */ /* 0x000fca0000010000 */
[----:B------:R-:W-:Y:S02]  /*3160*/  MOV R63, R53 ;  /* 0x00000035003f7202 */ /* 0x000fe40000000f00 */
[----:B------:R-:W-:-:S07]  /*3170*/  MOV R55, R61 ;  /* 0x0000003d00377202 */ /* 0x000fce0000000f00 */
[----:B------:R-:W-:Y:S05]  /*3180*/  WARPSYNC.COLLECTIVE R60, `(.L_x_1488) ;  /* 0x000000003c087348 */ /* 0x000fea0003c00000 */
[----:B------:R0:W1:Y:S02]  /*3190*/  SHFL.DOWN P0, R61, R63, R62, R65 ;  /* 0x0800003e3f3d7389 */ /* 0x0000640000000041 */
[----:B01----:R-:W-:Y:S01]  /*31a0*/  ENDCOLLECTIVE ;  /* 0x000000000000791b */ /* 0x003fe20003800000 */
.L_x_1488:
[----:B------:R-:W-:Y:S01]  /*31b0*/  MOV R54, R61 ;  /* 0x0000003d00367202 */ /* 0x000fe20000000f00 */
[----:B------:R-:W-:Y:S06]  /*31c0*/  BRA `(.L_x_1489) ;  /* 0xffffffe8006c7947 */ /* 0x000fec000383ffff */
.L_x_1490:
        /* <DEDUP_REMOVED lines=11> */
.L_x_5443:


//--------------------- .text._ZN10layer_norm22ln_bwd_finalize_kernelINS_22Kernel_traits_finalizeILj20480E13__nv_bfloat16fS2_fjLj1024ELj4ENS_18Kernel_traits_baseILj20480ES2_fS2_fjLj1024EEEEEEEvNS_9BwdParamsE --------------------------
	.section	.text._ZN10layer_norm22ln_bwd_finalize_kernelINS_22Kernel_traits_finalizeILj20480E13__nv_bfloat16fS2_fjLj1024ELj4ENS_18Kernel_traits_baseILj20480ES2_fS2_fjLj1024EEEEEEEvNS_9BwdParamsE,"ax",@progbits
	.align	128
        .global         _ZN10layer_norm22ln_bwd_finalize_kernelINS_22Kernel_traits_finalizeILj20480E13__nv_bfloat16fS2_fjLj1024ELj4ENS_18Kernel_traits_baseILj20480ES2_fS2_fjLj1024EEEEEEEvNS_9BwdParamsE
        .type           _ZN10layer_norm22ln_bwd_finalize_kernelINS_22Kernel_traits_finalizeILj20480E13__nv_bfloat16fS2_fjLj1024ELj4ENS_18Kernel_traits_baseILj20480ES2_fS2_fjLj1024EEEEEEEvNS_9BwdParamsE,@function
        .size           _ZN10layer_norm22ln_bwd_finalize_kernelINS_22Kernel_traits_finalizeILj20480E13__nv_bfloat16fS2_fjLj1024ELj4ENS_18Kernel_traits_baseILj20480ES2_fS2_fjLj1024EEEEEEEvNS_9BwdParamsE,(.L_x_5444 - _ZN10layer_norm22ln_bwd_finalize_kernelINS_22Kernel_traits_finalizeILj20480E13__nv_bfloat16fS2_fjLj1024ELj4ENS_18Kernel_traits_baseILj20480ES2_fS2_fjLj1024EEEEEEEvNS_9BwdParamsE)
        .other          _ZN10layer_norm22ln_bwd_finalize_kernelINS_22Kernel_traits_finalizeILj20480E13__nv_bfloat16fS2_fjLj1024ELj4ENS_18Kernel_traits_baseILj20480ES2_fS2_fjLj1024EEEEEEEvNS_9BwdParamsE,@"STO_CUDA_ENTRY STV_DEFAULT"
_ZN10layer_norm22ln_bwd_finalize_kernelINS_22Kernel_traits_finalizeILj20480E13__nv_bfloat16fS2_fjLj1024ELj4ENS_18Kernel_traits_baseILj20480ES2_fS2_fjLj1024EEEEEEEvNS_9BwdParamsE:
.text._ZN10layer_norm22ln_bwd_finalize_kernelINS_22Kernel_traits_finalizeILj20480E13__nv_bfloat16fS2_fjLj1024ELj4ENS_18Kernel_traits_baseILj20480ES2_fS2_fjLj1024EEEEEEEvNS_9BwdParamsE:
        /* <DEDUP_REMOVED lines=25> */
.L_x_1502:
        /* <DEDUP_REMOVED lines=28> */
.L_x_1495:
        /* <DEDUP_REMOVED lines=33> */
.L_x_1494:
[----:B------:R-:W-:Y:S05]  /*0560*/  BSYNC B1 ;  /* 0x0000000000017941 */ /* 0x000fea0003800000 */
.L_x_1493:
        /* <DEDUP_REMOVED lines=23> */
.L_x_1497:
[----:B------:R-:W-:Y:S05]  /*06e0*/  BSYNC B1 ;  /* 0x0000000000017941 */ /* 0x000fea0003800000 */
.L_x_1496:
        /* <DEDUP_REMOVED lines=11> */
.L_x_1492:
[----:B------:R-:W-:Y:S05]  /*07a0*/  BSYNC B0 ;  /* 0x0000000000007941 */ /* 0x000fea0003800000 */
.L_x_1491:
        /* <DEDUP_REMOVED lines=29> */
.L_x_1513:
[----:B------:R-:W-:Y:S01]  /*0980*/  @!P1 SHF.R.U32.HI R12, RZ, 0x3, R0 ;  /* 0x00000003ff0c9819 */ /* 0x000fe20000011600 */
[----:B---3--:R-:W-:Y:S01]  /*0990*/  FADD.FTZ R14, R9, R14 ;  /* 0x0000000e090e7221 */ /* 0x008fe20000010000 */
[----:B--2---:R-:W-:Y:S02]  /*09a0*/  FADD.FTZ R11, R10, R11 ;  /* 0x0000000b0a0b7221 */ /* 0x004fe40000010000 */
[----:B------:R-:W-:-:S05]  /*09b0*/  @!P1 LOP3.LUT R12, R12, 0x1ffffffc, RZ, 0xc0, !PT ;  /* 0x1ffffffc0c0c9812 */ /* 0x000fca00078ec0ff */
[----:B------:R2:W-:Y:S04]  /*09c0*/  @!P1 STS [R12+UR4+0x2000], R14 ;  /* 0x0020000e0c009988 */ /* 0x0005e80008000804 */
[----:B------:R2:W-:Y:S02]  /*09d0*/  @!P1 STS [R12+UR4+0x2080], R11 ;  /* 0x0020800b0c009988 */ /* 0x0005e40008000804 */
.L_x_1498:
        /* <DEDUP_REMOVED lines=14> */
.L_x_1501:
[----:B------:R-:W-:Y:S05]  /*0ac0*/  BSYNC B0 ;  /* 0x0000000000007941 */ /* 0x000fea0003800000 */
.L_x_1500:
[C---:B------:R-:W-:Y:S02]  /*0ad0*/  ISETP.GT.U32.AND P1, PT, R3.reuse, -0x5001, PT ;  /* 0xffffafff0300780c */ /* 0x040fe40003f24070 */
[----:B------:R-:W-:Y:S02]  /*0ae0*/  IADD3 R3, R3, 0x5000, RZ ;  /* 0x0000500003037810 */ /* 0x000fe40007ffe0ff */
[----:B------:R-:W-:-:S09]  /*0af0*/  IADD3 R5, R5, 0x2800, RZ ;  /* 0x0000280005057810 */ /* 0x000fd20007ffe0ff */
[----:B------:R-:W-:Y:S05]  /*0b00*/  @P1 BRA `(.L_x_1502) ;  /* 0xfffffff400a01947 */ /* 0x000fea000383ffff */
[----:B------:R-:W-:Y:S05]  /*0b10*/  EXIT ;  /* 0x000000000000794d */ /* 0x000fea0003800000 */
.L_x_1499:
[----:B------:R-:W-:Y:S01]  /*0b20*/  HFMA2.MMA R19, -RZ, RZ, 0, 5.9604644775390625e-08 ;  /* 0x00000001ff137435 */ /* 0x000fe200000001ff */
[----:B---3--:R-:W-:Y:S01]  /*0b30*/  IMAD.MOV.U32 R20, RZ, RZ, R10 ;  /* 0x000000ffff147224 */ /* 0x008fe200078e000a */
[----:B------:R-:W-:Y:S02]  /*0b40*/  MOV R22, 0x1f ;  /* 0x0000001f00167802 */ /* 0x000fe40000000f00 */
[----:B------:R-:W-:-:S07]  /*0b50*/  MOV R17, 0xffffffff ;  /* 0xffffffff00117802 */ /* 0x000fce0000000f00 */
[----:B012---:R-:W-:Y:S05]  /*0b60*/  WARPSYNC.COLLECTIVE R17, `(.L_x_1503) ;  /* 0x0000000011087348 */ /* 0x007fea0003c00000 */
[----:B------:R3:W4:Y:S02]  /*0b70*/  SHFL.BFLY P2, R18, R20, R19, R22 ;  /* 0x0c00001314127389 */ /* 0x0007240000040016 */
[----:B01234-:R-:W-:Y:S01]  /*0b80*/  ENDCOLLECTIVE ;  /* 0x000000000000791b */ /* 0x01ffe20003800000 */
.L_x_1503:
[----:B------:R-:W-:Y:S01]  /*0b90*/  HFMA2.MMA R19, -RZ, RZ, 0, 1.1920928955078125e-07 ;  /* 0x00000002ff137435 */ /* 0x000fe200000001ff */
[----:B------:R-:W-:-:S04]  /*0ba0*/  IMAD.MOV.U32 R11, RZ, RZ, R18 ;  /* 0x000000ffff0b7224 */ /* 0x000fc800078e0012 */
[----:B------:R-:W-:-:S05]  /*0bb0*/  FADD.FTZ R11, R10, R11 ;  /* 0x0000000b0a0b7221 */ /* 0x000fca0000010000 */
[----:B------:R-:W-:-:S07]  /*0bc0*/  MOV R20, R11 ;  /* 0x0000000b00147202 */ /* 0x000fce0000000f00 */
[----:B------:R-:W-:Y:S05]  /*0bd0*/  WARPSYNC.COLLECTIVE R17, `(.L_x_1504) ;  /* 0x0000000011087348 */ /* 0x000fea0003c00000 */
[----:B------:R0:W1:Y:S02]  /*0be0*/  SHFL.BFLY P2, R18, R20, R19, R22 ;  /* 0x0c00001314127389 */ /* 0x0000640000040016 */
[----:B01----:R-:W-:Y:S01]  /*0bf0*/  ENDCOLLECTIVE ;  /* 0x000000000000791b */ /* 0x003fe20003800000 */
.L_x_1504:
[----:B------:R-:W-:Y:S01]  /*0c00*/  HFMA2.MMA R19, -RZ, RZ, 0, 2.384185791015625e-07 ;  /* 0x00000004ff137435 */ /* 0x000fe200000001ff */
[----:B------:R-:W-:-:S05]  /*0c10*/  MOV R12, R18 ;  /* 0x00000012000c7202 */ /* 0x000fca0000000f00 */
[----:B------:R-:W-:-:S04]  /*0c20*/  FADD.FTZ R12, R11, R12 ;  /* 0x0000000c0b0c7221 */ /* 0x000fc80000010000 */
[----:B------:R-:W-:-:S07]  /*0c30*/  IMAD.MOV.U32 R20, RZ, RZ, R12 ;  /* 0x000000ffff147224 */ /* 0x000fce00078e000c */
[----:B------:R-:W-:Y:S05]  /*0c40*/  WARPSYNC.COLLECTIVE R17, `(.L_x_1505) ;  /* 0x0000000011087348 */ /* 0x000fea0003c00000 */
[----:B------:R0:W1:Y:S02]  /*0c50*/  SHFL.BFLY P2, R18, R20, R19, R22 ;  /* 0x0c00001314127389 */ /* 0x0000640000040016 */
[----:B01----:R-:W-:Y:S01]  /*0c60*/  ENDCOLLECTIVE ;  /* 0x000000000000791b */ /* 0x003fe20003800000 */
.L_x_1505:
[----:B------:R-:W-:Y:S01]  /*0c70*/  IMAD.MOV.U32 R19, RZ, RZ, 0x8 ;  /* 0x00000008ff137424 */ /* 0x000fe200078e00ff */
[----:B------:R-:W-:-:S05]  /*0c80*/  MOV R13, R18 ;  /* 0x00000012000d7202 */ /* 0x000fca0000000f00 */
[----:B------:R-:W-:-:S05]  /*0c90*/  FADD.FTZ R13, R12, R13 ;  /* 0x0000000d0c0d7221 */ /* 0x000fca0000010000 */
[----:B------:R-:W-:-:S07]  /*0ca0*/  MOV R20, R13 ;  /* 0x0000000d00147202 */ /* 0x000fce0000000f00 */
[----:B------:R-:W-:Y:S05]  /*0cb0*/  WARPSYNC.COLLECTIVE R17, `(.L_x_1506) ;  /* 0x0000000011087348 */ /* 0x000fea0003c00000 */
[----:B------:R0:W1:Y:S02]  /*0cc0*/  SHFL.BFLY P2, R18, R20, R19, R22 ;  /* 0x0c00001314127389 */ /* 0x0000640000040016 */
[----:B01----:R-:W-:Y:S01]  /*0cd0*/  ENDCOLLECTIVE ;  /* 0x000000000000791b */ /* 0x003fe20003800000 */
.L_x_1506:
[----:B------:R-:W-:Y:S01]  /*0ce0*/  HFMA2.MMA R19, -RZ, RZ, 0, 9.5367431640625e-07 ;  /* 0x00000010ff137435 */ /* 0x000fe200000001ff */
[----:B------:R-:W-:-:S05]  /*0cf0*/  MOV R10, R18 ;  /* 0x00000012000a7202 */ /* 0x000fca0000000f00 */
[----:B------:R-:W-:-:S05]  /*0d00*/  FADD.FTZ R10, R13, R10 ;  /* 0x0000000a0d0a7221 */ /* 0x000fca0000010000 */
[----:B------:R-:W-:-:S07]  /*0d10*/  MOV R20, R10 ;  /* 0x0000000a00147202 */ /* 0x000fce0000000f00 */
[----:B------:R-:W-:Y:S05]  /*0d20*/  WARPSYNC.COLLECTIVE R17, `(.L_x_1507) ;  /* 0x0000000011087348 */ /* 0x000fea0003c00000 */
[----:B------:R0:W1:Y:S02]  /*0d30*/  SHFL.BFLY P2, R18, R20, R19, R22 ;  /* 0x0c00001314127389 */ /* 0x0000640000040016 */
[----:B01----:R-:W-:Y:S01]  /*0d40*/  ENDCOLLECTIVE ;  /* 0x000000000000791b */ /* 0x003fe20003800000 */
.L_x_1507:
[----:B------:R-:W-:Y:S01]  /*0d50*/  HFMA2.MMA R19, -RZ, RZ, 0, 5.9604644775390625e-08 ;  /* 0x00000001ff137435 */ /* 0x000fe200000001ff */
[----:B------:R-:W-:Y:S01]  /*0d60*/  MOV R20, R9 ;  /* 0x0000000900147202 */ /* 0x000fe20000000f00 */
[----:B------:R-:W-:-:S09]  /*0d70*/  IMAD.MOV.U32 R11, RZ, RZ, R18 ;  /* 0x000000ffff0b7224 */ /* 0x000fd200078e0012 */
[----:B------:R-:W-:Y:S05]  /*0d80*/  WARPSYNC.COLLECTIVE R17, `(.L_x_1508) ;  /* 0x0000000011087348 */ /* 0x000fea0003c00000 */
[----:B------:R0:W1:Y:S02]  /*0d90*/  SHFL.BFLY P2, R18, R20, R19, R22 ;  /* 0x0c00001314127389 */ /* 0x0000640000040016 */
[----:B01----:R-:W-:Y:S01]  /*0da0*/  ENDCOLLECTIVE ;  /* 0x000000000000791b */ /* 0x003fe20003800000 */
.L_x_1508:
[----:B------:R-:W-:Y:S01]  /*0db0*/  HFMA2.MMA R19, -RZ, RZ, 0, 1.1920928955078125e-07 ;  /* 0x00000002ff137435 */ /* 0x000fe200000001ff */
[----:B------:R-:W-:-:S05]  /*0dc0*/  MOV R12, R18 ;  /* 0x00000012000c7202 */ /* 0x000fca0000000f00 */
[----:B------:R-:W-:-:S04]  /*0dd0*/  FADD.FTZ R14, R9, R12 ;  /* 0x0000000c090e7221 */ /* 0x000fc80000010000 */
[----:B------:R-:W-:-:S07]  /*0de0*/  IMAD.MOV.U32 R20, RZ, RZ, R14 ;  /* 0x000000ffff147224 */ /* 0x000fce00078e000e */
[----:B------:R-:W-:Y:S05]  /*0df0*/  WARPSYNC.COLLECTIVE R17, `(.L_x_1509) ;  /* 0x0000000011087348 */ /* 0x000fea0003c00000 */
[----:B------:R0:W1:Y:S02]  /*0e00*/  SHFL.BFLY P2, R18, R20, R19, R22 ;  /* 0x0c00001314127389 */ /* 0x0000640000040016 */
[----:B01----:R-:W-:Y:S01]  /*0e10*/  ENDCOLLECTIVE ;  /* 0x000000000000791b */ /* 0x003fe20003800000 */
.L_x_1509:
[----:B------:R-:W-:Y:S01]  /*0e20*/  IMAD.MOV.U32 R19, RZ, RZ, 0x4 ;  /* 0x00000004ff137424 */ /* 0x000fe200078e00ff */
[----:B------:R-:W-:-:S05]  /*0e30*/  MOV R13, R18 ;  /* 0x00000012000d7202 */ /* 0x000fca0000000f00 */
[----:B------:R-:W-:-:S05]  /*0e40*/  FADD.FTZ R15, R14, R13 ;  /* 0x0000000d0e0f7221 */ /* 0x000fca0000010000 */
[----:B------:R-:W-:-:S07]  /*0e50*/  MOV R20, R15 ;  /* 0x0000000f00147202 */ /* 0x000fce0000000f00 */
[----:B------:R-:W-:Y:S05]  /*0e60*/  WARPSYNC.COLLECTIVE R17, `(.L_x_1510) ;  /* 0x0000000011087348 */ /* 0x000fea0003c00000 */
[----:B------:R0:W1:Y:S02]  /*0e70*/  SHFL.BFLY P2, R18, R20, R19, R22 ;  /* 0x0c00001314127389 */ /* 0x0000640000040016 */
[----:B01----:R-:W-:Y:S01]  /*0e80*/  ENDCOLLECTIVE ;  /* 0x000000000000791b */ /* 0x003fe20003800000 */
.L_x_1510:
[----:B------:R-:W-:Y:S01]  /*0e90*/  HFMA2.MMA R19, -RZ, RZ, 0, 4.76837158203125e-07 ;  /* 0x00000008ff137435 */ /* 0x000fe200000001ff */
[----:B------:R-:W-:-:S05]  /*0ea0*/  MOV R16, R18 ;  /* 0x0000001200107202 */ /* 0x000fca0000000f00 */
[----:B------:R-:W-:-:S05]  /*0eb0*/  FADD.FTZ R16, R15, R16 ;  /* 0x000000100f107221 */ /* 0x000fca0000010000 */
[----:B------:R-:W-:-:S07]  /*0ec0*/  MOV R20, R16 ;  /* 0x0000001000147202 */ /* 0x000fce0000000f00 */
[----:B------:R-:W-:Y:S05]  /*0ed0*/  WARPSYNC.COLLECTIVE R17, `(.L_x_1511) ;  /* 0x0000000011087348 */ /* 0x000fea0003c00000 */
[----:B------:R0:W1:Y:S02]  /*0ee0*/  SHFL.BFLY P2, R18, R20, R19, R22 ;  /* 0x0c00001314127389 */ /* 0x0000640000040016 */
[----:B01----:R-:W-:Y:S01]  /*0ef0*/  ENDCOLLECTIVE ;  /* 0x000000000000791b */ /* 0x003fe20003800000 */
.L_x_1511:
[----:B------:R-:W-:Y:S01]  /*0f00*/  HFMA2.MMA R19, -RZ, RZ, 0, 9.5367431640625e-07 ;  /* 0x00000010ff137435 */ /* 0x000fe200000001ff */
[----:B------:R-:W-:-:S04]  /*0f10*/  IMAD.MOV.U32 R9, RZ, RZ, R18 ;  /* 0x000000ffff097224 */ /* 0x000fc800078e0012 */
[----:B------:R-:W-:-:S05]  /*0f20*/  FADD.FTZ R9, R16, R9 ;  /* 0x0000000910097221 */ /* 0x000fca0000010000 */
[----:B------:R-:W-:-:S07]  /*0f30*/  MOV R20, R9 ;  /* 0x0000000900147202 */ /* 0x000fce0000000f00 */
[----:B------:R-:W-:Y:S05]  /*0f40*/  WARPSYNC.COLLECTIVE R17, `(.L_x_1512) ;  /* 0x0000000011087348 */ /* 0x000fea0003c00000 */
[----:B------:R0:W1:Y:S02]  /*0f50*/  SHFL.BFLY P2, R18, R20, R19, R22 ;  /* 0x0c00001314127389 */ /* 0x0000640000040016 */
[----:B01----:R-:W-:Y:S01]  /*0f60*/  ENDCOLLECTIVE ;  /* 0x000000000000791b */ /* 0x003fe20003800000 */
.L_x_1512:
[----:B------:R-:W-:Y:S01]  /*0f70*/  MOV R14, R18 ;  /* 0x00000012000e7202 */ /* 0x000fe20000000f00 */
[----:B------:R-:W-:Y:S06]  /*0f80*/  BRA `(.L_x_1513) ;  /* 0xfffffff8007c7947 */ /* 0x000fec000383ffff */
.L_x_1514:
        /* <DEDUP_REMOVED lines=15> */
.L_x_5444:


//--------------------- .text._ZN10layer_norm13ln_bwd_kernelINS_13Kernel_traitsI13__nv_bfloat16fS2_fjLj20480ELj4ELj1ELj4ELj16ENS_18Kernel_traits_baseILj20480ES2_fS2_fjLj128EEEEEEEvNS_9BwdParamsE --------------------------
	.section	.text._ZN10layer_norm13ln_bwd_kernelINS_13Kernel_traitsI13__nv_bfloat16fS2_fjLj20480ELj4ELj1ELj4ELj16ENS_18Kernel_traits_baseILj20480ES2_fS2_fjLj128EEEEEEEvNS_9BwdParamsE,"ax",@progbits
	.align	128
        .global         _ZN10layer_norm13ln_bwd_kernelINS_13Kernel_traitsI13__nv_bfloat16fS2_fjLj20480ELj4ELj1ELj4ELj16ENS_18Kernel_traits_baseILj20480ES2_fS2_fjLj128EEEEEEEvNS_9BwdParamsE
        .type           _ZN10layer_norm13ln_bwd_kernelINS_13Kernel_traitsI13__nv_bfloat16fS2_fjLj20480ELj4ELj1ELj4ELj16ENS_18Kernel_traits_baseILj20480ES2_fS2_fjLj128EEEEEEEvNS_9BwdParamsE,@function
        .size           _ZN10layer_norm13ln_bwd_kernelINS_13Kernel_traitsI13__nv_bfloat16fS2_fjLj20480ELj4ELj1ELj4ELj16ENS_18Kernel_traits_baseILj20480ES2_fS2_fjLj128EEEEEEEvNS_9BwdParamsE,(.L_x_5445 - _ZN10layer_norm13ln_bwd_kernelINS_13Kernel_traitsI13__nv_bfloat16fS2_fjLj20480ELj4ELj1ELj4ELj16ENS_18Kernel_traits_baseILj20480ES2_fS2_fjLj128EEEEEEEvNS_9BwdParamsE)
        .other          _ZN10layer_norm13ln_bwd_kernelINS_13Kernel_traitsI13__nv_bfloat16fS2_fjLj20480ELj4ELj1ELj4ELj16ENS_18Kernel_traits_baseILj20480ES2_fS2_fjLj128EEEEEEEvNS_9BwdParamsE,@"STO_CUDA_ENTRY STV_DEFAULT"
_ZN10layer_norm13ln_bwd_kernelINS_13Kernel_traitsI13__nv_bfloat16fS2_fjLj20480ELj4ELj1ELj4ELj16ENS_18Kernel_traits_baseILj20480ES2_fS2_fjLj128EEEEEEEvNS_9BwdParamsE:
.text._ZN10layer_norm13ln_bwd_kernelINS_13Kernel_traitsI13__nv_bfloat16fS2_fjLj20480ELj4ELj1ELj4ELj16ENS_18Kernel_traits_baseILj20480ES2_fS2_fjLj128EEEEEEEvNS_9BwdParamsE:
        /* <DEDUP_REMOVED lines=28> */
[----:B------:R-:W5:Y:S05]  /*01c0*/  @P0 LDG.E.64 R46, desc[UR6][R4.64] ;  /* 0x00000006042e0981 */ /* 0x000f6a000c1e1b00 */
[----:B------:R-:W3:Y:S01]  /*01d0*/  @P0 LDC.64 R18, c[0x0][0x248] ;  /* 0x00009200ff120b82 */ /* 0x000ee20000000a00 */
[----:B-1----:R-:W-:-:S07]  /*01e0*/  @P0 IMAD.WIDE.U32 R6, R25, 0x8, R6 ;  /* 0x0000000819060825 */ /* 0x002fce00078e0006 */
[----:B------:R-:W1:Y:S01]  /*01f0*/  @P0 LDC.64 R16, c[0x0][0x248] ;  /* 0x00009200ff100b82 */ /* 0x000e620000000a00 */
[----:B--2---:R-:W-:-:S07]  /*0200*/  @P0 IMAD.WIDE.U32 R8, R27, 0x8, R8 ;  /* 0x000000081b080825 */ /* 0x004fce00078e0008 */
[----:B------:R-:W2:Y:S01]  /*0210*/  @P0 LDC.64 R20, c[0x0][0x248] ;  /* 0x00009200ff140b82 */ /* 0x000ea20000000a00 */
[----:B----4-:R-:W-:Y:S01]  /*0220*/  @P0 IMAD.WIDE.U32 R10, R29, 0x8, R10 ;  /* 0x000000081d0a0825 */ /* 0x010fe200078e000a */
[----:B------:R-:W-:Y:S01]  /*0230*/  SHF.R.U32.HI R24, RZ, 0x2, R24 ;  /* 0x00000002ff187819 */ /* 0x000fe20000011618 */
[----:B------:R-:W5:Y:S01]  /*0240*/  @P0 LDG.E.64 R80, desc[UR6][R6.64] ;  /* 0x0000000606500981 */ /* 0x000f62000c1e1b00 */
[C---:B------:R-:W-:Y:S02]  /*0250*/  @P0 IADD3 R25, R0.reuse, 0xc00, RZ ;  /* 0x00000c0000190810 */ /* 0x040fe40007ffe0ff */
[C---:B------:R-:W-:Y:S01]  /*0260*/  @P0 IADD3 R27, R0.reuse, 0xe00, RZ ;  /* 0x00000e00001b0810 */ /* 0x040fe20007ffe0ff */
[----:B------:R-:W5:Y:S01]  /*0270*/  @P0 LDG.E.64 R234, desc[UR6][R8.64] ;  /* 0x0000000608ea0981 */ /* 0x000f62000c1e1b00 */
[----:B------:R-:W4:Y:S01]  /*0280*/  @P0 LDC.64 R14, c[0x0][0x248] ;  /* 0x00009200ff0e0b82 */ /* 0x000f220000000a00 */
[C---:B------:R-:W-:Y:S01]  /*0290*/  @P0 IADD3 R29, R0.reuse, 0x1200, RZ ;  /* 0x00001200001d0810 */ /* 0x040fe20007ffe0ff */
[----:B---3--:R-:W-:Y:S01]  /*02a0*/  @P0 IMAD.WIDE.U32 R18, R23, 0x8, R18 ;  /* 0x0000000817120825 */ /* 0x008fe200078e0012 */
[----:B0-----:R-:W-:Y:S01]  /*02b0*/  @P0 LEA R22, P1, R0, R30, 0x3 ;  /* 0x0000001e00160211 */ /* 0x001fe200078218ff */
[----:B------:R0:W5:Y:S01]  /*02c0*/  @P0 LDG.E.64 R230, desc[UR6][R10.64] ;  /* 0x000000060ae60981 */ /* 0x000162000c1e1b00 */
[----:B------:R-:W-:-:S02]  /*02d0*/  LEA.HI R90, R26, R24, RZ, 0x19 ;  /* 0x000000181a5a7211 */ /* 0x000fc400078fc8ff */
[----:B------:R-:W-:Y:S01]  /*02e0*/  @P0 LEA.HI.X R23, R0, R31, RZ, 0x3, P1 ;  /* 0x0000001f00170211 */ /* 0x000fe200008f1cff */
[----:B-1----:R-:W-:Y:S01]  /*02f0*/  @P0 IMAD.WIDE.U32 R16, R27, 0x8, R16 ;  /* 0x000000081b100825 */ /* 0x002fe200078e0010 */
[----:B------:R-:W-:Y:S01]  /*0300*/  MOV R166, R90 ;  /* 0x0000005a00a67202 */ /* 0x000fe20000000f00 */
[----:B------:R-:W5:Y:S04]  /*0310*/  @P0 LDG.E.64 R214, desc[UR6][R12.64] ;  /* 0x000000060cd60981 */ /* 0x000f68000c1e1b00 */
[----:B------:R-:W5:Y:S01]  /*0320*/  @P0 LDG.E.64 R2, desc[UR6][R16.64] ;  /* 0x0000000610020981 */ /* 0x000f62000c1e1b00 */
[----:B--2---:R-:W-:-:S03]  /*0330*/  @P0 IMAD.WIDE.U32 R20, R29, 0x8, R20 ;  /* 0x000000081d140825 */ /* 0x004fc600078e0014 */
[----:B------:R-:W5:Y:S04]  /*0340*/  @P0 LDG.E.64 R204, desc[UR6][R18.64] ;  /* 0x0000000612cc0981 */ /* 0x000f68000c1e1b00 */
[----:B------:R-:W5:Y:S01]  /*0350*/  @P0 LDG.E.64 R44, desc[UR6][R22.64] ;  /* 0x00000006162c0981 */ /* 0x000f62000c1e1b00 */
[----:B----4-:R-:W-:-:S03]  /*0360*/  @P0 IMAD.WIDE.U32 R14, R25, 0x8, R14 ;  /* 0x00000008190e0825 */ /* 0x010fc600078e000e */
[----:B------:R-:W5:Y:S04]  /*0370*/  @P0 LDG.E.64 R200, desc[UR6][R20.64] ;  /* 0x0000000614c80981 */ /* 0x000f68000c1e1b00 */
        /* <DEDUP_REMOVED lines=55> */
[----:B-----5:R-:W-:-:S04]  /*06f0*/  SHF.R.U64 R58, R44, 0x10, R45 ;  /* 0x000000102c3a7819 */ /* 0x020fc8000000122d */
[----:B------:R-:W-:Y:S02]  /*0700*/  SHF.L.U32 R58, R58, 0x10, RZ ;  /* 0x000000103a3a7819 */ /* 0x000fe400000006ff */
[----:B0-----:R-:W-:-:S05]  /*0710*/  SHF.L.U32 R4, R44, 0x10, RZ ;  /* 0x000000102c047819 */ /* 0x001fca00000006ff */
[----:B------:R0:W-:Y:S04]  /*0720*/  STL [R1+0x4], R4 ;  /* 0x0000040401007387 */ /* 0x0001e80000100800 */
[----:B------:R1:W-:Y:S01]  /*0730*/  STL [R1], R58 ;  /* 0x0000003a01007387 */ /* 0x0003e20000100800 */
[--C-:B------:R-:W-:Y:S02]  /*0740*/  SHF.R.U64 R207, R2, 0x10, R3.reuse ;  /* 0x0000001002cf7819 */ /* 0x100fe40000001203 */
[----:B------:R-:W-:Y:S02]  /*0750*/  SHF.R.U32.HI R57, RZ, 0x10, R3 ;  /* 0x00000010ff397819 */ /* 0x000fe40000011603 */
        /* <DEDUP_REMOVED lines=8> */
[--C-:B------:R-:W-:Y:S02]  /*07e0*/  SHF.R.U64 R249, R46, 0x10, R47.reuse ;  /* 0x000000102ef97819 */ /* 0x100fe4000000122f */
[----:B------:R-:W-:Y:S02]  /*07f0*/  SHF.R.U32.HI R247, RZ, 0x10, R47 ;  /* 0x00000010fff77819 */ /* 0x000fe4000001162f */
[--C-:B------:R-:W-:Y:S02]  /*0800*/  SHF.R.U64 R245, R80, 0x10, R81.reuse ;  /* 0x0000001050f57819 */ /* 0x100fe40000001251 */
[----:B------:R-:W-:Y:S02]  /*0810*/  SHF.R.U32.HI R238, RZ, 0x10, R81 ;  /* 0x00000010ffee7819 */ /* 0x000fe40000011651 */
[----:B------:R-:W-:Y:S02]  /*0820*/  SHF.R.U32.HI R234, RZ, 0x10, R235 ;  /* 0x00000010ffea7819 */ /* 0x000fe400000116eb */
[----:B------:R-:W-:-:S02]  /*0830*/  SHF.R.U64 R232, R230, 0x10, R231 ;  /* 0x00000010e6e87819 */ /* 0x000fc400000012e7 */
[----:B------:R-:W-:Y:S02]  /*0840*/  SHF.R.U32.HI R218, RZ, 0x10, R231 ;  /* 0x00000010ffda7819 */ /* 0x000fe400000116e7 */
[----:B------:R-:W-:Y:S02]  /*0850*/  SHF.R.U32.HI R214, RZ, 0x10, R215 ;  /* 0x00000010ffd67819 */ /* 0x000fe400000116d7 */
[----:B------:R-:W-:Y:S02]  /*0860*/  SHF.R.U32.HI R210, RZ, 0x10, R211 ;  /* 0x00000010ffd27819 */ /* 0x000fe400000116d3 */
[--C-:B------:R-:W-:Y:S02]  /*0870*/  SHF.R.U64 R203, R204, 0x10, R205.reuse ;  /* 0x00000010cccb7819 */ /* 0x100fe400000012cd */
[----:B------:R-:W-:Y:S02]  /*0880*/  SHF.R.U32.HI R56, RZ, 0x10, R205 ;  /* 0x00000010ff387819 */ /* 0x000fe400000116cd */
[----:B------:R-:W-:-:S02]  /*0890*/  SHF.R.U64 R199, R200, 0x10, R201 ;  /* 0x00000010c8c77819 */ /* 0x000fc400000012c9 */
[----:B------:R-:W-:Y:S01]  /*08a0*/  SHF.R.U32.HI R197, RZ, 0x10, R201 ;  /* 0x00000010ffc57819 */ /* 0x000fe200000116c9 */
[----:B------:R-:W-:Y:S01]  /*08b0*/  HFMA2.MMA R157, -RZ, RZ, 0, 5.9604644775390625e-08 ;  /* 0x00000001ff9d7435 */ /* 0x000fe200000001ff */
[----:B------:R-:W-:Y:S01]  /*08c0*/  SHF.L.U32 R252, R45, 0x10, RZ ;  /* 0x000000102dfc7819 */ /* 0x000fe200000006ff */
[----:B------:R-:W-:Y:S01]  /*08d0*/  HFMA2.MMA R196, -RZ, RZ, 0, 0 ;  /* 0x00000000ffc47435 */ /* 0x000fe200000001ff */
[----:B------:R-:W-:Y:S01]  /*08e0*/  SHF.L.U32 R250, R46, 0x10, RZ ;  /* 0x000000102efa7819 */ /* 0x000fe200000006ff */
[----:B------:R-:W-:Y:S01]  /*08f0*/  HFMA2.MMA R175, -RZ, RZ, 0, 0 ;  /* 0x00000000ffaf7435 */ /* 0x000fe200000001ff */
[----:B------:R-:W-:Y:S01]  /*0900*/  SHF.L.U32 R248, R47, 0x10, RZ ;  /* 0x000000102ff87819 */ /* 0x000fe200000006ff */
[----:B------:R-:W-:Y:S01]  /*0910*/  HFMA2.MMA R167, -RZ, RZ, 0, 0 ;  /* 0x00000000ffa77435 */ /* 0x000fe200000001ff */
        /* <DEDUP_REMOVED lines=24> */
[----:B------:R-:W-:Y:S02]  /*0aa0*/  MOV R2, RZ ;  /* 0x000000ff00027202 */ /* 0x000fe40000000f00 */
[----:B------:R-:W-:-:S02]  /*0ab0*/  CS2R R34, SRZ ;  /* 0x0000000000227805 */ /* 0x000fc4000001ff00 */
[----:B------:R-:W-:Y:S02]  /*0ac0*/  MOV R193, RZ ;  /* 0x000000ff00c17202 */ /* 0x000fe40000000f00 */
        /* <DEDUP_REMOVED lines=24> */
[----:B------:R-:W-:Y:S02]  /*0c50*/  MOV R122, RZ ;  /* 0x000000ff007a7202 */ /* 0x000fe40000000f00 */
        /* <DEDUP_REMOVED lines=22> */
[----:B------:R-:W-:Y:S02]  /*0dc0*/  SHF.R.U32.HI R129, RZ, 0x10, R11 ;  /* 0x00000010ff817819 */ /* 0x000fe4000001160b */
[----:B------:R-:W-:Y:S02]  /*0dd0*/  SHF.L.U32 R8, R11, 0x10, RZ ;  /* 0x000000100b087819 */ /* 0x000fe400000006ff */
[C---:B----4-:R-:W-:Y:S02]  /*0de0*/  SHF.R.U64 R132, R14.reuse, 0x10, R15 ;  /* 0x000000100e847819 */ /* 0x050fe4000000120f */
[----:B------:R-:W-:Y:S02]  /*0df0*/  SHF.L.U32 R11, R14, 0x10, RZ ;  /* 0x000000100e0b7819 */ /* 0x000fe400000006ff */
[C---:B------:R-:W-:Y:S02]  /*0e00*/  SHF.R.U64 R124, R6.reuse, 0x10, R7 ;  /* 0x00000010067c7819 */ /* 0x040fe40000001207 */
[----:B------:R-:W-:-:S02]  /*0e10*/  SHF.L.U32 R3, R6, 0x10, RZ ;  /* 0x0000001006037819 */ /* 0x000fc400000006ff */
[----:B------:R-:W-:Y:S02]  /*0e20*/  SHF.R.U32.HI R125, RZ, 0x10, R7 ;  /* 0x00000010ff7d7819 */ /* 0x000fe40000011607 */
[----:B0-----:R-:W-:Y:S02]  /*0e30*/  SHF.L.U32 R4, R7, 0x10, RZ ;  /* 0x0000001007047819 */ /* 0x001fe400000006ff */
[--C-:B------:R-:W-:Y:S02]  /*0e40*/  SHF.R.U64 R158, R16, 0x10, R17.reuse ;  /* 0x00000010109e7819 */ /* 0x100fe40000001211 */
[----:B------:R-:W-:Y:S02]  /*0e50*/  SHF.R.U32.HI R159, RZ, 0x10, R17 ;  /* 0x00000010ff9f7819 */ /* 0x000fe40000011611 */
[----:B------:R-:W-:Y:S02]  /*0e60*/  SHF.L.U32 R14, R17, 0x10, RZ ;  /* 0x00000010110e7819 */ /* 0x000fe400000006ff */
[----:B------:R-:W-:-:S02]  /*0e70*/  SHF.R.U32.HI R127, RZ, 0x10, R9 ;  /* 0x00000010ff7f7819 */ /* 0x000fc40000011609 */
[----:B------:R-:W-:Y:S02]  /*0e80*/  SHF.L.U32 R6, R9, 0x10, RZ ;  /* 0x0000001009067819 */ /* 0x000fe400000006ff */
[----:B------:R-:W-:Y:S02]  /*0e90*/  SHF.L.U32 R7, R10, 0x10, RZ ;  /* 0x000000100a077819 */ /* 0x000fe400000006ff */
[C---:B------:R-:W-:Y:S02]  /*0ea0*/  SHF.R.U64 R162, R20.reuse, 0x10, R21 ;  /* 0x0000001014a27819 */ /* 0x040fe40000001215 */
[----:B------:R-:W-:Y:S02]  /*0eb0*/  SHF.L.U32 R17, R20, 0x10, RZ ;  /* 0x0000001014117819 */ /* 0x000fe400000006ff */
[C---:B------:R-:W-:Y:S02]  /*0ec0*/  SHF.R.U64 R130, R12.reuse, 0x10, R13 ;  /* 0x000000100c827819 */ /* 0x040fe4000000120d */
[----:B------:R-:W-:-:S02]  /*0ed0*/  SHF.L.U32 R9, R12, 0x10, RZ ;  /* 0x000000100c097819 */ /* 0x000fc400000006ff */
[----:B------:R-:W-:Y:S02]  /*0ee0*/  SHF.R.U32.HI R131, RZ, 0x10, R13 ;  /* 0x00000010ff837819 */ /* 0x000fe4000001160d */
[----:B------:R-:W-:Y:S02]  /*0ef0*/  SHF.L.U32 R10, R13, 0x10, RZ ;  /* 0x000000100d0a7819 */ /* 0x000fe400000006ff */
[--C-:B------:R-:W-:Y:S02]  /*0f00*/  SHF.R.U64 R164, R22, 0x10, R23.reuse ;  /* 0x0000001016a47819 */ /* 0x100fe40000001217 */
[----:B------:R-:W-:Y:S02]  /*0f10*/  SHF.R.U32.HI R165, RZ, 0x10, R23 ;  /* 0x00000010ffa57819 */ /* 0x000fe40000011617 */
[----:B------:R-:W-:Y:S02]  /*0f20*/  SHF.L.U32 R20, R23, 0x10, RZ ;  /* 0x0000001017147819 */ /* 0x000fe400000006ff */
[----:B------:R-:W-:-:S02]  /*0f30*/  SHF.R.U32.HI R133, RZ, 0x10, R15 ;  /* 0x00000010ff857819 */ /* 0x000fc4000001160f */
[----:B------:R-:W-:Y:S02]  /*0f40*/  SHF.L.U32 R12, R15, 0x10, RZ ;  /* 0x000000100f0c7819 */ /* 0x000fe400000006ff */
[----:B------:R-:W-:Y:S02]  /*0f50*/  SHF.L.U32 R13, R16, 0x10, RZ ;  /* 0x00000010100d7819 */ /* 0x000fe400000006ff */
[--C-:B------:R-:W-:Y:S02]  /*0f60*/  SHF.R.U64 R160, R18, 0x10, R19.reuse ;  /* 0x0000001012a07819 */ /* 0x100fe40000001213 */
[----:B------:R-:W-:Y:S02]  /*0f70*/  SHF.R.U32.HI R161, RZ, 0x10, R19 ;  /* 0x00000010ffa17819 */ /* 0x000fe40000011613 */
[----:B------:R-:W-:Y:S02]  /*0f80*/  SHF.R.U32.HI R163, RZ, 0x10, R21 ;  /* 0x00000010ffa37819 */ /* 0x000fe40000011615 */
[----:B------:R-:W-:-:S02]  /*0f90*/  SHF.R.U64 R23, R24, 0x10, R25 ;  /* 0x0000001018177819 */ /* 0x000fc40000001219 */
[----:B------:R-:W-:Y:S02]  /*0fa0*/  SHF.R.U32.HI R123, RZ, 0x10, R25 ;  /* 0x00000010ff7b7819 */ /* 0x000fe40000011619 */
[----:B------:R-:W-:Y:S02]  /*0fb0*/  SHF.L.U32 R15, R18, 0x10, RZ ;  /* 0x00000010120f7819 */ /* 0x000fe400000006ff */
[----:B------:R-:W-:Y:S02]  /*0fc0*/  SHF.L.U32 R16, R19, 0x10, RZ ;  /* 0x0000001013107819 */ /* 0x000fe400000006ff */
[----:B------:R-:W-:Y:S02]  /*0fd0*/  SHF.L.U32 R18, R21, 0x10, RZ ;  /* 0x0000001015127819 */ /* 0x000fe400000006ff */
[----:B------:R-:W-:Y:S02]  /*0fe0*/  SHF.L.U32 R19, R22, 0x10, RZ ;  /* 0x0000001016137819 */ /* 0x000fe400000006ff */
[----:B------:R-:W-:-:S02]  /*0ff0*/  SHF.L.U32 R21, R24, 0x10, RZ ;  /* 0x0000001018157819 */ /* 0x000fc400000006ff */
[----:B------:R-:W-:Y:S02]  /*1000*/  SHF.L.U32 R22, R25, 0x10, RZ ;  /* 0x0000001019167819 */ /* 0x000fe400000006ff */
[----:B------:R-:W-:Y:S02]  /*1010*/  CS2R R24, SRZ ;  /* 0x0000000000187805 */ /* 0x000fe4000001ff00 */
        /* <DEDUP_REMOVED lines=19> */
[----:B-1----:R-:W-:-:S07]  /*1150*/  SHF.L.U32 R123, R123, 0x10, RZ ;  /* 0x000000107b7b7819 */ /* 0x002fce00000006ff */
.L_x_1521:
        /* <DEDUP_REMOVED lines=44> */
[----:B------:R-:W5:Y:S01]  /*1420*/  LDG.E.64 R134, desc[UR6][R134.64] ;  /* 0x0000000686867981 */ /* 0x000f62000c1e1b00 */
[----:B------:R-:W-:Y:S02]  /*1430*/  @P0 MOV R208, RZ ;  /* 0x000000ff00d00202 */ /* 0x000fe40000000f00 */
[----:B------:R-:W-:Y:S02]  /*1440*/  IMAD.WIDE.U32 R136, R192, 0x8, R220 ;  /* 0x00000008c0887825 */ /* 0x000fe400078e00dc */
[----:B------:R-:W3:Y:S02]  /*1450*/  @P0 LDG.E.128 R84, desc[UR6][R84.64] ;  /* 0x0000000654540981 */ /* 0x000ee4000c1e1d00 */
[----:B0-----:R-:W-:Y:S01]  /*1460*/  @P0 IMAD.WIDE.U32 R92, R191, 0x10, R92 ;  /* 0x00000010bf5c0825 */ /* 0x001fe200078e005c */
[----:B------:R-:W-:Y:S01]  /*1470*/  @P0 LEA R88, P1, R174, UR4, 0x4 ;  /* 0x00000004ae580c11 */ /* 0x000fe2000f8220ff */
[----:B------:R-:W3:Y:S04]  /*1480*/  LDG.E.64 R136, desc[UR6][R136.64] ;  /* 0x0000000688887981 */ /* 0x000ee8000c1e1b00 */
[----:B------:R-:W3:Y:S01]  /*1490*/  @P0 LDG.E.128 R92, desc[UR6][R92.64] ;  /* 0x000000065c5c0981 */ /* 0x000ee2000c1e1d00 */
[----:B------:R-:W-:-:S06]  /*14a0*/  IMAD.WIDE.U32 R138, R170, 0x8, R220 ;  /* 0x00000008aa8a7825 */ /* 0x000fcc00078e00dc */
[----:B------:R-:W2:Y:S01]  /*14b0*/  LDG.E.64 R138, desc[UR6][R138.64] ;  /* 0x000000068a8a7981 */ /* 0x000ea2000c1e1b00 */
[----:B----4-:R-:W-:Y:S02]  /*14c0*/  @!P0 IMAD.WIDE.U32 R150, R154, 0x10, R150 ;  /* 0x000000109a968825 */ /* 0x010fe400078e0096 */
[----:B------:R-:W0:Y:S02]  /*14d0*/  @!P0 LDC.64 R154, c[0x0][0x220] ;  /* 0x00008800ff9a8b82 */ /* 0x000e240000000a00 */
[----:B-1----:R-:W-:Y:S01]  /*14e0*/  @!P0 IMAD.WIDE R152, R166, 0x4, R152 ;  /* 0x00000004a6988825 */ /* 0x002fe200078e0298 */
[----:B------:R-:W-:-:S03]  /*14f0*/  @P0 LEA.HI.X R89, R174, UR5, RZ, 0x4, P1 ;  /* 0x00000005ae590c11 */ /* 0x000fc600088f24ff */
        /* <DEDUP_REMOVED lines=14> */
[----:B-1----:R-:W-:-:S06]  /*15e0*/  @!P0 IMAD.WIDE.U32 R152, R171, 0x10, R152 ;  /* 0x00000010ab988825 */ /* 0x002fcc00078e0098 */
[----:B------:R-:W1:Y:S01]  /*15f0*/  @!P0 LDC.64 R170, c[0x0][0x220] ;  /* 0x00008800ffaa8b82 */ /* 0x000e620000000a00 */
[----:B------:R0:W3:Y:S07]  /*1600*/  @!P0 LDG.E.128 R68, desc[UR6][R152.64] ;  /* 0x0000000698448981 */ /* 0x0000ee000c1e1d00 */
        /* <DEDUP_REMOVED lines=8> */
[----:B------:R0:W3:Y:S01]  /*1690*/  @!P0 LDG.E.128 R80, desc[UR6][R152.64] ;  /* 0x0000000698508981 */ /* 0x0000e2000c1e1d00 */
[----:B------:R-:W-:-:S05]  /*16a0*/  @!P0 IMAD.WIDE.U32 R154, R188, 0x10, R154 ;  /* 0x00000010bc9a8825 */ /* 0x000fca00078e009a */
[----:B------:R2:W3:Y:S01]  /*16b0*/  @!P0 LDG.E.128 R84, desc[UR6][R154.64] ;  /* 0x000000069a548981 */ /* 0x0004e2000c1e1d00 */
[----:B------:R-:W-:Y:S01]  /*16c0*/  IMAD.WIDE.U32 R142, R189, 0x8, R220 ;  /* 0x00000008bd8e7825 */ /* 0x000fe200078e00dc */
[--C-:B-----5:R-:W-:Y:S02]  /*16d0*/  SHF.R.U64 R189, R134, 0x10, R135.reuse ;  /* 0x0000001086bd7819 */ /* 0x120fe40000001287 */
[----:B------:R-:W-:Y:S01]  /*16e0*/  SHF.R.U32.HI R192, RZ, 0x10, R135 ;  /* 0x00000010ffc07819 */ /* 0x000fe20000011687 */
[--C-:B------:R-:W-:Y:S01]  /*16f0*/  IMAD.WIDE.U32 R144, R190, 0x8, R220.reuse ;  /* 0x00000008be907825 */ /* 0x100fe200078e00dc */
[----:B------:R-:W-:Y:S01]  /*1700*/  MOV R190, R135 ;  /* 0x0000008700be7202 */ /* 0x000fe20000000f00 */
[----:B0-----:R-:W0:Y:S02]  /*1710*/  @!P0 LDC.64 R152, c[0x0][0x220] ;  /* 0x00008800ff988b82 */ /* 0x001e240000000a00 */
[----:B------:R-:W-:Y:S01]  /*1720*/  IMAD.WIDE.U32 R146, R188, 0x8, R220 ;  /* 0x00000008bc927825 */ /* 0x000fe200078e00dc */
[----:B------:R-:W-:Y:S01]  /*1730*/  MOV R188, R134 ;  /* 0x0000008600bc7202 */ /* 0x000fe20000000f00 */
[----:B------:R-:W5:Y:S02]  /*1740*/  LDG.E.64 R142, desc[UR6][R142.64] ;  /* 0x000000068e8e7981 */ /* 0x000f64000c1e1b00 */
[----:B-1----:R-:W-:Y:S01]  /*1750*/  @!P0 IMAD.WIDE.U32 R134, R191, 0x10, R170 ;  /* 0x00000010bf868825 */ /* 0x002fe200078e00aa */
[----:B------:R-:W-:Y:S01]  /*1760*/  LOP3.LUT P1, RZ, R157, 0xff, RZ, 0xc0, !PT ;  /* 0x000000ff9dff7812 */ /* 0x000fe2000782c0ff */
[----:B------:R-:W5:Y:S04]  /*1770*/  LDG.E.64 R146, desc[UR6][R146.64] ;  /* 0x0000000692927981 */ /* 0x000f68000c1e1b00 */
[----:B------:R1:W5:Y:S01]  /*1780*/  @!P0 LDG.E.128 R92, desc[UR6][R134.64] ;  /* 0x00000006865c8981 */ /* 0x000362000c1e1d00 */
[----:B------:R-:W-:Y:S01]  /*1790*/  IMAD.WIDE.U32 R148, R174, 0x8, R220 ;  /* 0x00000008ae947825 */ /* 0x000fe200078e00dc */
[----:B--2---:R-:W-:-:S02]  /*17a0*/  SHF.R.U64 R155, R138, 0x10, R139 ;  /* 0x000000108a9b7819 */ /* 0x004fc4000000128b */
[----:B------:R-:W-:Y:S01]  /*17b0*/  SHF.R.U32.HI R222, RZ, 0x10, R139 ;  /* 0x00000010ffde7819 */ /* 0x000fe2000001168b */
[--C-:B------:R-:W-:Y:S01]  /*17c0*/  IMAD.WIDE.U32 R150, R191, 0x8, R220.reuse ;  /* 0x00000008bf967825 */ /* 0x100fe200078e00dc */
[----:B------:R-:W-:Y:S01]  /*17d0*/  MOV R154, R138 ;  /* 0x0000008a009a7202 */ /* 0x000fe20000000f00 */
[----:B------:R-:W2:Y:S02]  /*17e0*/  LDG.E.64 R148, desc[UR6][R148.64] ;  /* 0x0000000694947981 */ /* 0x000ea4000c1e1b00 */
[----:B------:R-:W-:Y:S01]  /*17f0*/  IMAD.WIDE.U32 R156, R156, 0x8, R220 ;  /* 0x000000089c9c7825 */ /* 0x000fe200078e00dc */
[----:B------:R-:W-:Y:S01]  /*1800*/  MOV R221, R139 ;  /* 0x0000008b00dd7202 */ /* 0x000fe20000000f00 */
[----:B------:R-:W-:Y:S01]  /*1810*/  @P0 MUFU.RCP R135, R6 ;  /* 0x0000000600870308 */ /* 0x000fe20000001000 */
[----:B0-----:R-:W-:Y:S01]  /*1820*/  @!P0 LEA R152, P2, R174, R152, 0x4 ;  /* 0x00000098ae988211 */ /* 0x001fe200078420ff */
[----:B------:R-:W2:Y:S01]  /*1830*/  LDG.E.64 R150, desc[UR6][R150.64] ;  /* 0x0000000696967981 */ /* 0x000ea2000c1e1b00 */
[----:B----4-:R-:W-:-:S02]  /*1840*/  MOV R224, R140 ;  /* 0x0000008c00e07202 */ /* 0x010fc40000000f00 */
[----:B------:R-:W-:Y:S01]  /*1850*/  SHF.R.U64 R223, R140, 0x10, R141 ;  /* 0x000000108cdf7819 */ /* 0x000fe2000000128d */
[----:B------:R-:W4:Y:S02]  /*1860*/  LDG.E.64 R156, desc[UR6][R156.64] ;  /* 0x000000069c9c7981 */ /* 0x000f24000c1e1b00 */
[----:B------:R-:W0:Y:S01]  /*1870*/  @P0 MUFU.RCP R139, R5 ;  /* 0x00000005008b0308 */ /* 0x000e220000001000 */
[----:B------:R-:W-:Y:S01]  /*1880*/  MOV R225, R141 ;  /* 0x0000008d00e17202 */ /* 0x000fe20000000f00 */
[----:B------:R-:W4:Y:S06]  /*1890*/  LDG.E.64 R144, desc[UR6][R144.64] ;  /* 0x0000000690907981 */ /* 0x000f2c000c1e1b00 */
[----:B------:R-:W1:Y:S01]  /*18a0*/  @P0 MUFU.RCP R138, R126 ;  /* 0x0000007e008a0308 */ /* 0x000e620000001000 */
[----:B------:R-:W-:-:S02]  /*18b0*/  @!P0 LEA.HI.X R153, R174, R153, RZ, 0x4, P2 ;  /* 0x00000099ae998211 */ /* 0x000fc400010f24ff */
[----:B------:R-:W-:-:S03]  /*18c0*/  SHF.R.U32.HI R226, RZ, 0x10, R141 ;  /* 0x00000010ffe27819 */ /* 0x000fc6000001168d */
[----:B------:R-:W4:Y:S02]  /*18d0*/  @!P0 LDG.E.128 R88, desc[UR6][R152.64] ;  /* 0x0000000698588981 */ /* 0x000f24000c1e1d00 */
[----:B------:R-:W1:Y:S01]  /*18e0*/  @P0 MUFU.RCP R140, R127 ;  /* 0x0000007f008c0308 */ /* 0x000e620000001000 */
[----:B------:R-:W-:-:S04]  /*18f0*/  @P0 FADD.FTZ R134, -R250, R56 ;  /* 0x00000038fa860221 */ /* 0x000fc80000010100 */
[----:B0-----:R-:W-:Y:S01]  /*1900*/  @P0 FMUL.FTZ R134, R134, R139 ;  /* 0x0000008b86860220 */ /* 0x001fe20000410000 */
[----:B---3--:R-:W-:-:S04]  /*1910*/  @!P0 FADD.FTZ R139, R56, -R208 ;  /* 0x800000d0388b8221 */ /* 0x008fc80000010000 */
[----:B-1----:R-:W-:Y:S01]  /*1920*/  @!P0 FMUL.FTZ R134, R168, R139 ;  /* 0x0000008ba8868220 */ /* 0x002fe20000410000 */
[----:B------:R-:W-:Y:S01]  /*1930*/  @P0 FADD.FTZ R139, -R249, R57 ;  /* 0x00000039f98b0221 */ /* 0x000fe20000010100 */
[----:B------:R-:W-:Y:S01]  /*1940*/  @P0 FADD.FTZ R240, -R248, R58 ;  /* 0x0000003af8f00221 */ /* 0x000fe20000010100 */
[--C-:B------:R-:W-:Y:S02]  /*1950*/  @!P0 FADD.FTZ R141, R58, -R208.reuse ;  /* 0x800000d03a8d8221 */ /* 0x100fe40000010000 */
[----:B------:R-:W-:Y:S01]  /*1960*/  @P0 FMUL.FTZ R138, R139, R138 ;  /* 0x0000008a8b8a0220 */ /* 0x000fe20000410000 */
        /* <DEDUP_REMOVED lines=154> */
[----:B------:R-:W-:Y:S01]  /*2310*/  @!P0 FMUL.FTZ R85, R168, R59 ;  /* 0x0000003ba8558220 */ /* 0x000fe20000410000 */
[--C-:B-----5:R-:W-:Y:S01]  /*2320*/  @!P0 FADD.FTZ R93, R93, -R208.reuse ;  /* 0x800000d05d5d8221 */ /* 0x120fe20000010000 */
[----:B------:R-:W-:Y:S01]  /*2330*/  @!P0 FADD.FTZ R59, R92, -R208 ;  /* 0x800000d05c3b8221 */ /* 0x000fe20000010000 */
[C---:B------:R-:W-:Y:S02]  /*2340*/  @!P0 FMUL.FTZ R139, R168.reuse, R239 ;  /* 0x000000efa88b8220 */ /* 0x040fe40000410000 */
[C---:B------:R-:W-:Y:S01]  /*2350*/  @!P0 FMUL.FTZ R86, R168.reuse, R93 ;  /* 0x0000005da8568220 */ /* 0x040fe20000410000 */
[----:B------:R-:W-:Y:S01]  /*2360*/  @!P0 FMUL.FTZ R87, R168, R59 ;  /* 0x0000003ba8578220 */ /* 0x000fe20000410000 */
[----:B------:R-:W3:Y:S01]  /*2370*/  @P0 MUFU.RCP R239, R3 ;  /* 0x0000000300ef0308 */ /* 0x000ee20000001000 */
[----:B------:R-:W-:Y:S01]  /*2380*/  @P0 FADD.FTZ R93, -R197, R95 ;  /* 0x0000005fc55d0221 */ /* 0x000fe20000010100 */
        /* <DEDUP_REMOVED lines=11> */
[----:B--2---:R-:W-:Y:S01]  /*2440*/  MOV R229, R148 ;  /* 0x0000009400e57202 */ /* 0x004fe20000000f00 */
[----:B---3--:R-:W-:Y:S01]  /*2450*/  @P0 FMUL.FTZ R94, R94, R239 ;  /* 0x000000ef5e5e0220 */ /* 0x008fe20000410000 */
[----:B------:R-:W-:Y:S01]  /*2460*/  SHF.R.U64 R146, R146, 0x10, R147 ;  /* 0x0000001092927819 */ /* 0x000fe20000001293 */
[----:B------:R-:W-:Y:S01]  /*2470*/  @P0 FADD.FTZ R95, -R241, R89 ;  /* 0x00000059f15f0221 */ /* 0x000fe20000010100 */
[----:B------:R-:W-:Y:S01]  /*2480*/  MOV R227, R147 ;  /* 0x0000009300e37202 */ /* 0x000fe20000000f00 */
[----:B------:R-:W2:Y:S01]  /*2490*/  @P0 MUFU.RCP R58, R125 ;  /* 0x0000007d003a0308 */ /* 0x000ea20000001000 */
        /* <DEDUP_REMOVED lines=12> */
[C---:B------:R-:W-:Y:S01]  /*2560*/  @!P0 FMUL.FTZ R94, R168.reuse, R88 ;  /* 0x00000058a85e8220 */ /* 0x040fe20000410000 */
[C---:B------:R-:W-:Y:S01]  /*2570*/  @!P0 FMUL.FTZ R91, R168.reuse, R90 ;  /* 0x0000005aa85b8220 */ /* 0x040fe20000410000 */
[----:B------:R-:W-:Y:S01]  /*2580*/  SHF.L.U32 R147, R147, 0x10, RZ ;  /* 0x0000001093937819 */ /* 0x000fe200000006ff */
[----:B-1----:R-:W-:Y:S01]  /*2590*/  @P0 FMUL.FTZ R95, R95, R59 ;  /* 0x0000003b5f5f0220 */ /* 0x002fe20000410000 */
[----:B------:R-:W-:Y:S01]  /*25a0*/  FMUL.FTZ R88, R3, R229 ;  /* 0x000000e503587220 */ /* 0x000fe20000410000 */
[----:B------:R-:W-:Y:S01]  /*25b0*/  @!P0 FMUL.FTZ R95, R168, R239 ;  /* 0x000000efa85f8220 */ /* 0x000fe20000410000 */
[----:B------:R-:W-:Y:S01]  /*25c0*/  SHF.L.U32 R239, R224, 0x10, RZ ;  /* 0x00000010e0ef7819 */ /* 0x000fe200000006ff */
[C---:B------:R-:W-:Y:S01]  /*25d0*/  FADD.FTZ R39, R148.reuse, R39 ;  /* 0x0000002794277221 */ /* 0x040fe20000010000 */
[----:B------:R-:W-:Y:S01]  /*25e0*/  SHF.L.U32 R241, R225, 0x10, RZ ;  /* 0x00000010e1f17819 */ /* 0x000fe200000006ff */
[----:B------:R-:W-:Y:S01]  /*25f0*/  FFMA.FTZ R119, R148, R91, R119 ;  /* 0x0000005b94777223 */ /* 0x000fe20000010077 */
[----:B------:R-:W-:Y:S01]  /*2600*/  FMUL.FTZ R224, R4, R148 ;  /* 0x0000009404e07220 */ /* 0x000fe20000410000 */
[----:B------:R-:W-:Y:S01]  /*2610*/  FMUL.FTZ R225, R124, R147 ;  /* 0x000000937ce17220 */ /* 0x000fe20000410000 */
[----:B------:R-:W-:Y:S01]  /*2620*/  FADD.FTZ R148, RZ, R88 ;  /* 0x00000058ff947221 */ /* 0x000fe20000010000 */
[----:B------:R-:W-:Y:S01]  /*2630*/  SHF.R.U32.HI R149, RZ, 0x10, R149 ;  /* 0x00000010ff957819 */ /* 0x000fe20000011695 */
[----:B------:R-:W-:Y:S01]  /*2640*/  FADD.FTZ R42, R147, R42 ;  /* 0x0000002a932a7221 */ /* 0x000fe20000010000 */
[----:B------:R-:W-:Y:S01]  /*2650*/  SHF.L.U32 R189, R189, 0x10, RZ ;  /* 0x00000010bdbd7819 */ /* 0x000fe200000006ff */
[----:B------:R-:W-:Y:S01]  /*2660*/  FFMA.FTZ R122, R147, R95, R122 ;  /* 0x0000005f937a7223 */ /* 0x000fe2000001007a */
[----:B------:R-:W-:Y:S01]  /*2670*/  FADD.FTZ R147, R148, R225 ;  /* 0x000000e194937221 */ /* 0x000fe20000010000 */
[----:B--2---:R-:W-:Y:S01]  /*2680*/  @P0 FMUL.FTZ R89, R240, R58 ;  /* 0x0000003af0590220 */ /* 0x004fe20000410000 */
[----:B------:R-:W-:Y:S01]  /*2690*/  FFMA.FTZ R148, R88, R94, RZ ;  /* 0x0000005e58947223 */ /* 0x000fe200000100ff */
[----:B------:R-:W-:Y:S01]  /*26a0*/  @!P0 FMUL.FTZ R89, R168, R208 ;  /* 0x000000d0a8598220 */ /* 0x000fe20000410000 */
[----:B------:R-:W-:Y:S01]  /*26b0*/  SHF.L.U32 R57, R149, 0x10, RZ ;  /* 0x0000001095397819 */ /* 0x000fe200000006ff */
[C---:B------:R-:W-:Y:S01]  /*26c0*/  FADD.FTZ R38, R189.reuse, R38 ;  /* 0x00000026bd267221 */ /* 0x040fe20000010000 */
[----:B------:R-:W-:Y:S01]  /*26d0*/  SHF.L.U32 R208, R190, 0x10, RZ ;  /* 0x00000010bed07819 */ /* 0x000fe200000006ff */
[----:B------:R-:W-:Y:S01]  /*26e0*/  FFMA.FTZ R118, R189, R138, R118 ;  /* 0x0000008abd767223 */ /* 0x000fe20000010076 */
[----:B------:R-:W-:Y:S01]  /*26f0*/  SHF.L.U32 R149, R222, 0x10, RZ ;  /* 0x00000010de957819 */ /* 0x000fe200000006ff */
[----:B------:R-:W-:Y:S01]  /*2700*/  FMUL.FTZ R222, R126, R189 ;  /* 0x000000bd7ede7220 */ /* 0x000fe20000410000 */
        /* <DEDUP_REMOVED lines=13> */
[----:B------:R-:W-:Y:S02]  /*27e0*/  MOV R219, R136 ;  /* 0x0000008800db7202 */ /* 0x000fe40000000f00 */
[----:B------:R-:W-:Y:S01]  /*27f0*/  FADD.FTZ R147, R147, R223 ;  /* 0x000000df93937221 */ /* 0x000fe20000010000 */
[----:B------:R-:W-:Y:S01]  /*2800*/  FFMA.FTZ R148, R223, R134, R148 ;  /* 0x00000086df947223 */ /* 0x000fe20000010094 */
[----:B------:R-:W-:Y:S02]  /*2810*/  MOV R220, R137 ;  /* 0x0000008900dc7202 */ /* 0x000fe40000000f00 */
[----:B------:R-:W-:Y:S01]  /*2820*/  SHF.L.U32 R192, R192, 0x10, RZ ;  /* 0x00000010c0c07819 */ /* 0x000fe200000006ff */
[----:B------:R-:W-:Y:S01]  /*2830*/  FADD.FTZ R147, R147, R222 ;  /* 0x000000de93937221 */ /* 0x000fe20000010000 */
[----:B------:R-:W-:Y:S01]  /*2840*/  FFMA.FTZ R148, R222, R138, R148 ;  /* 0x0000008ade947223 */ /* 0x000fe20000010094 */
[----:B------:R-:W-:-:S02]  /*2850*/  SHF.L.U32 R219, R219, 0x10, RZ ;  /* 0x00000010dbdb7819 */ /* 0x000fc400000006ff */
[----:B------:R-:W-:Y:S01]  /*2860*/  SHF.R.U64 R136, R136, 0x10, R137 ;  /* 0x0000001088887819 */ /* 0x000fe20000001289 */
[----:B------:R-:W-:Y:S01]  /*2870*/  FADD.FTZ R147, R147, R221 ;  /* 0x000000dd93937221 */ /* 0x000fe20000010000 */
        /* <DEDUP_REMOVED lines=45> */
[C---:B------:R-:W-:Y:S01]  /*2b50*/  FADD.FTZ R28, R149.reuse, R28 ;  /* 0x0000001c951c7221 */ /* 0x040fe20000010000 */
[-C--:B------:R-:W-:Y:S01]  /*2b60*/  FFMA.FTZ R108, R149, R64.reuse, R108 ;  /* 0x00000040956c7223 */ /* 0x080fe2000001006c */
        /* <DEDUP_REMOVED lines=9> */
[----:B------:R-:W-:Y:S01]  /*2c00*/  MOV R58, R156 ;  /* 0x0000009c003a7202 */ /* 0x000fe20000000f00 */
[C---:B------:R-:W-:Y:S01]  /*2c10*/  FADD.FTZ R41, R229.reuse, R41 ;  /* 0x00000029e5297221 */ /* 0x040fe20000010000 */
[----:B------:R-:W-:Y:S01]  /*2c20*/  SHF.L.U32 R226, R226, 0x10, RZ ;  /* 0x00000010e2e27819 */ /* 0x000fe200000006ff */
        /* <DEDUP_REMOVED lines=14> */
[----:B------:R-:W-:Y:S01]  /*2d10*/  SHF.R.U64 R59, R156, 0x10, R157 ;  /* 0x000000109c3b7819 */ /* 0x000fe2000000129d */
[----:B------:R-:W-:Y:S01]  /*2d20*/  FMUL.FTZ R58, R13, R58 ;  /* 0x0000003a0d3a7220 */ /* 0x000fe20000410000 */
[----:B------:R-:W-:Y:S01]  /*2d30*/  FADD.FTZ R229, R229, R136 ;  /* 0x00000088e5e57221 */ /* 0x000fe20000010000 */
[----:B------:R-:W-:Y:S01]  /*2d40*/  FFMA.FTZ R239, R136, R68, R239 ;  /* 0x0000004488ef7223 */ /* 0x000fe200000100ef */
[----:B------:R-:W-:-:S02]  /*2d50*/  SHF.L.U32 R59, R59, 0x10, RZ ;  /* 0x000000103b3b7819 */ /* 0x000fc400000006ff */
[----:B------:R-:W-:Y:S01]  /*2d60*/  FADD.FTZ R229, R229, R58 ;  /* 0x0000003ae5e57221 */ /* 0x000fe20000010000 */
[----:B------:R-:W-:Y:S01]  /*2d70*/  FFMA.FTZ R239, R58, R71, R239 ;  /* 0x000000473aef7223 */ /* 0x000fe200000100ef */
[----:B------:R-:W-:Y:S01]  /*2d80*/  MOV R58, R157 ;  /* 0x0000009d003a7202 */ /* 0x000fe20000000f00 */
[----:B------:R-:W-:-:S03]  /*2d90*/  FMUL.FTZ R90, R158, R59 ;  /* 0x0000003b9e5a7220 */ /* 0x000fc60000410000 */
[----:B------:R-:W-:Y:S01]  /*2da0*/  SHF.L.U32 R58, R58, 0x10, RZ ;  /* 0x000000103a3a7819 */ /* 0x000fe200000006ff */
[C---:B------:R-:W-:Y:S01]  /*2db0*/  FADD.FTZ R172, R59.reuse, R172 ;  /* 0x000000ac3bac7221 */ /* 0x040fe20000010000 */
[-C--:B------:R-:W-:Y:S01]  /*2dc0*/  FFMA.FTZ R102, R59, R70.reuse, R102 ;  /* 0x000000463b667223 */ /* 0x080fe20000010066 */
        /* <DEDUP_REMOVED lines=18> */
[----:B------:R-:W-:-:S02]  /*2ef0*/  SHF.R.U32.HI R151, RZ, 0x10, R151 ;  /* 0x00000010ff977819 */ /* 0x000fc40000011697 */
[----:B------:R-:W-:Y:S02]  /*2f00*/  SHF.L.U32 R153, R153, 0x10, RZ ;  /* 0x0000001099997819 */ /* 0x000fe400000006ff */
[----:B------:R-:W-:Y:S02]  /*2f10*/  SHF.R.U64 R142, R142, 0x10, R143 ;  /* 0x000000108e8e7819 */ /* 0x000fe4000000128f */
[----:B------:R-:W-:Y:S02]  /*2f20*/  SHF.L.U32 R90, R152, 0x10, RZ ;  /* 0x00000010985a7819 */ /* 0x000fe400000006ff */
[----:B------:R-:W-:Y:S01]  /*2f30*/  SHF.L.U32 R241, R150, 0x10, RZ ;  /* 0x0000001096f17819 */ /* 0x000fe200000006ff */
[----:B------:R-:W-:Y:S01]  /*2f40*/  FMUL.FTZ R150, R159, R59 ;  /* 0x0000003b9f967220 */ /* 0x000fe20000410000 */
        /* <DEDUP_REMOVED lines=8> */
[----:B------:R-:W-:Y:S01]  /*2fd0*/  FADD.FTZ R58, R58, R150 ;  /* 0x000000963a3a7221 */ /* 0x000fe20000010000 */
[-C--:B------:R-:W-:Y:S01]  /*2fe0*/  FFMA.FTZ R90, R150, R72.reuse, R57 ;  /* 0x00000048965a7223 */ /* 0x080fe20000010039 */
[----:B------:R-:W0:Y:S01]  /*2ff0*/  S2R R243, SR_TID.X ;  /* 0x0000000000f37919 */ /* 0x000e220000002100 */
        /* <DEDUP_REMOVED lines=11> */
[C---:B------:R-:W-:Y:S01]  /*30b0*/  FADD.FTZ R167, R226.reuse, R167 ;  /* 0x000000a7e2a77221 */ /* 0x040fe20000010000 */
        /* <DEDUP_REMOVED lines=32> */
[----:B------:R-:W1:Y:S01]  /*32c0*/  S2R R240, SR_TID.X ;  /* 0x0000000000f07919 */ /* 0x000e620000002100 */
        /* <DEDUP_REMOVED lines=9> */
[----:B0-----:R-:W-:Y:S01]  /*3360*/  LOP3.LUT R243, R243, 0x1f, RZ, 0xc0, !PT ;  /* 0x0000001ff3f37812 */ /* 0x001fe200078ec0ff */
        /* <DEDUP_REMOVED lines=10> */
[----:B------:R-:W-:Y:S01]  /*3410*/  ISETP.NE.AND P0, PT, R243, RZ, PT ;  /* 0x000000fff300720c */ /* 0x000fe20003f05270 */
[----:B------:R-:W-:Y:S01]  /*3420*/  FADD.FTZ R57, R58, R229 ;  /* 0x000000e53a397221 */ /* 0x000fe20000010000 */
[----:B------:R-:W-:Y:S01]  /*3430*/  SHF.L.U32 R243, R230, 0x10, RZ ;  /* 0x00000010e6f37819 */ /* 0x000fe200000006ff */
[----:B------:R-:W-:Y:S01]  /*3440*/  FMUL.FTZ R230, R20, R239 ;  /* 0x000000ef14e67220 */ /* 0x000fe20000410000 */
        /* <DEDUP_REMOVED lines=21> */
[----:B-1----:R-:W-:Y:S01]  /*35a0*/  SHF.R.U32.HI R244, RZ, 0x5, R240 ;  /* 0x00000005fff47819 */ /* 0x002fe200000116f0 */
        /* <DEDUP_REMOVED lines=31> */
.L_x_1532:
        /* <DEDUP_REMOVED lines=30> */
.L_x_1518:
[----:B------:R-:W-:Y:S05]  /*3980*/  BSYNC B0 ;  /* 0x0000000000007941 */ /* 0x000fea0003800000 */
.L_x_1517:
        /* <DEDUP_REMOVED lines=40> */
.L_x_1520:
[----:B------:R-:W2:Y:S04]  /*3c10*/  LDG.E.STRONG.GPU R59, desc[UR6][R56.64] ;  /* 0x00000006383b7981 */ /* 0x000ea8000c1ef900 */
[----:B--2---:R-:W-:Y:S01]  /*3c20*/  CCTL.IVALL ;  /* 0x00000000ff00798f */ /* 0x004fe20002000000 */
[----:B------:R-:W-:Y:S05]  /*3c30*/  YIELD ;  /* 0x0000000000007946 */ /* 0x000fea0003800000 */
[----:B------:R-:W-:-:S13]  /*3c40*/  ISETP.NE.AND P0, PT, R59, R58, PT ;  /* 0x0000003a3b00720c */ /* 0x000fda0003f05270 */
[----:B------:R-:W-:Y:S05]  /*3c50*/  @P0 BRA `(.L_x_1520) ;  /* 0xfffffffc00ec0947 */ /* 0x000fea000383ffff */
.L_x_1519:
        /* <DEDUP_REMOVED lines=35> */
[----:B------:R-:W-:-:S03]  /*3e90*/  FMUL.FTZ R56, R58, 4.8828125727595761418e-05 ;  /* 0x384ccccd3a387820 */ /* 0x000fc60000410000 */
[----:B------:R-:W-:-:S04]  /*3ea0*/  FMUL.FTZ R57, R57, 4.8828125727595761418e-05 ;  /* 0x384ccccd39397820 */ /* 0x000fc80000410000 */
        /* <DEDUP_REMOVED lines=43> */
[----:B------:R-:W-:Y:S01]  /*4160*/  MOV R95, R157 ;  /* 0x0000009d005f7202 */ /* 0x000fe20000000f00 */
[----:B------:R-:W0:Y:S01]  /*4170*/  LDC.64 R136, c[0x0][0x280] ;  /* 0x0000a000ff887b82 */ /* 0x000e220000000a00 */
[----:B------:R-:W-:Y:S01]  /*4180*/  FADD.FTZ R56, R88, -R94 ;  /* 0x8000005e58387221 */ /* 0x000fe20000010000 */
[----:B------:R-:W-:Y:S01]  /*4190*/  SHF.R.U64 R94, R156, 0x10, R157 ;  /* 0x000000109c5e7819 */ /* 0x000fe2000000129d */
[----:B------:R-:W-:Y:S01]  /*41a0*/  FADD.FTZ R189, R189, -R61 ;  /* 0x8000003dbdbd7221 */ /* 0x000fe20000010000 */
[----:B------:R-:W-:Y:S01]  /*41b0*/  SHF.L.U32 R95, R95, 0x10, RZ ;  /* 0x000000105f5f7819 */ /* 0x000fe200000006ff */
[----:B------:R-:W-:Y:S01]  /*41c0*/  FADD.FTZ R190, R190, -R60 ;  /* 0x8000003cbebe7221 */ /* 0x000fe20000010000 */
[----:B------:R-:W-:Y:S01]  /*41d0*/  SHF.L.U32 R61, R94, 0x10, RZ ;  /* 0x000000105e3d7819 */ /* 0x000fe200000006ff */
[----:B------:R-:W-:Y:S01]  /*41e0*/  FADD.FTZ R188, R188, -R62 ;  /* 0x8000003ebcbc7221 */ /* 0x000fe20000010000 */
[----:B------:R-:W-:Y:S01]  /*41f0*/  MOV R88, R156 ;  /* 0x0000009c00587202 */ /* 0x000fe20000000f00 */
[----:B------:R-:W-:Y:S01]  /*4200*/  FMUL.FTZ R60, R14, R95 ;  /* 0x0000005f0e3c7220 */ /* 0x000fe20000410000 */
[----:B------:R-:W-:Y:S01]  /*4210*/  FADD.FTZ R58, R224, -R91 ;  /* 0x8000005be03a7221 */ /* 0x000fe20000010000 */
[----:B------:R-:W-:Y:S01]  /*4220*/  FMUL.FTZ R61, R158, R61 ;  /* 0x0000003d9e3d7220 */ /* 0x000fe20000410000 */
[----:B------:R-:W-:Y:S01]  /*4230*/  FADD.FTZ R59, R208, -R89 ;  /* 0x80000059d03b7221 */ /* 0x000fe20000010000 */
[----:B------:R-:W-:Y:S01]  /*4240*/  FADD.FTZ R95, R60, -R73 ;  /* 0x800000493c5f7221 */ /* 0x000fe20000010000 */
[----:B------:R-:W-:Y:S01]  /*4250*/  LEA R60, P0, R174, UR4, 0x4 ;  /* 0x00000004ae3c7c11 */ /* 0x000fe2000f8020ff */
[----:B------:R-:W-:Y:S01]  /*4260*/  IMAD R62, R166, 0x1400, R0 ;  /* 0x00001400a63e7824 */ /* 0x000fe200078e0200 */
[----:B------:R-:W-:Y:S01]  /*4270*/  SHF.L.U32 R88, R88, 0x10, RZ ;  /* 0x0000001058587819 */ /* 0x000fe200000006ff */
        /* <DEDUP_REMOVED lines=18> */
[----:B------:R-:W-:Y:S01]  /*43a0*/  FMUL.FTZ R88, R13, R88 ;  /* 0x000000580d587220 */ /* 0x000fe20000410000 */
[C---:B------:R-:W-:Y:S01]  /*43b0*/  IADD3 R87, R62.reuse, 0x600, RZ ;  /* 0x000006003e577810 */ /* 0x040fe20007ffe0ff */
        /* <DEDUP_REMOVED lines=18> */
[C---:B------:R-:W-:Y:S01]  /*44e0*/  IADD3 R83, R62.reuse, 0x1000, RZ ;  /* 0x000010003e537810 */ /* 0x040fe20007ffe0ff */
[----:B------:R-:W-:Y:S01]  /*44f0*/  IMAD.WIDE.U32 R74, R75, 0x10, R136 ;  /* 0x000000104b4a7825 */ /* 0x000fe200078e0088 */
[----:B------:R-:W-:-:S03]  /*4500*/  IADD3 R85, R62, 0x1200, RZ ;  /* 0x000012003e557810 */ /* 0x000fc60007ffe0ff */
[C---:B------:R-:W-:Y:S01]  /*4510*/  FMUL.FTZ R63, R168.reuse, R189 ;  /* 0x000000bda83f7220 */ /* 0x040fe20000410000 */
        /* <DEDUP_REMOVED lines=137> */
.L_x_1515:
[----:B------:R-:W0:Y:S01]  /*4db0*/  LDC.64 R100, c[0x0][0x270] ;  /* 0x00009c00ff647b82 */ /* 0x000e220000000a00 */
        /* <DEDUP_REMOVED lines=21> */
[----:B------:R-:W-:Y:S01]  /*4f10*/  IMAD.WIDE.U32 R46, R83, 0x10, R102 ;  /* 0x00000010532e7825 */ /* 0x000fe200078e0066 */
        /* <DEDUP_REMOVED lines=30> */
.L_x_1516:
[----:B------:R-:W-:Y:S01]  /*5100*/  HFMA2.MMA R240, -RZ, RZ, 0, 9.5367431640625e-07 ;  /* 0x00000010fff07435 */ /* 0x000fe200000001ff */
[----:B------:R-:W-:Y:S02]  /*5110*/  MOV R241, R56 ;  /* 0x0000003800f17202 */ /* 0x000fe40000000f00 */
[----:B------:R-:W-:Y:S02]  /*5120*/  MOV R239, 0x1f ;  /* 0x0000001f00ef7802 */ /* 0x000fe40000000f00 */
[----:B------:R-:W-:-:S07]  /*5130*/  MOV R59, 0xffffffff ;  /* 0xffffffff003b7802 */ /* 0x000fce0000000f00 */
[----:B------:R-:W-:Y:S05]  /*5140*/  WARPSYNC.COLLECTIVE R59, `(.L_x_1522) ;  /* 0x000000003b087348 */ /* 0x000fea0003c00000 */
[----:B------:R0:W1:Y:S02]  /*5150*/  SHFL.DOWN P2, R243, R241, R240, R239 ;  /* 0x080000f0f1f37389 */ /* 0x00006400000400ef */
[----:B01----:R-:W-:Y:S01]  /*5160*/  ENDCOLLECTIVE ;  /* 0x000000000000791b */ /* 0x003fe20003800000 */
.L_x_1522:
[----:B------:R-:W-:Y:S01]  /*5170*/  MOV R241, R57 ;  /* 0x0000003900f17202 */ /* 0x000fe20000000f00 */
[----:B------:R-:W-:-:S07]  /*5180*/  FADD.FTZ R56, R56, R243 ;  /* 0x000000f338387221 */ /* 0x000fce0000010000 */
[----:B------:R-:W-:Y:S05]  /*5190*/  WARPSYNC.COLLECTIVE R59, `(.L_x_1523) ;  /* 0x000000003b087348 */ /* 0x000fea0003c00000 */
[----:B------:R0:W1:Y:S02]  /*51a0*/  SHFL.DOWN P2, R243, R241, R240, R239 ;  /* 0x080000f0f1f37389 */ /* 0x00006400000400ef */
[----:B01----:R-:W-:Y:S01]  /*51b0*/  ENDCOLLECTIVE ;  /* 0x000000000000791b */ /* 0x003fe20003800000 */
.L_x_1523:
[----:B------:R-:W-:Y:S01]  /*51c0*/  HFMA2.MMA R240, -RZ, RZ, 0, 4.76837158203125e-07 ;  /* 0x00000008fff07435 */ /* 0x000fe200000001ff */
[----:B------:R-:W-:Y:S01]  /*51d0*/  MOV R241, R56 ;  /* 0x0000003800f17202 */ /* 0x000fe20000000f00 */
[----:B------:R-:W-:-:S09]  /*51e0*/  FADD.FTZ R57, R57, R243 ;  /* 0x000000f339397221 */ /* 0x000fd20000010000 */
[----:B------:R-:W-:Y:S05]  /*51f0*/  WARPSYNC.COLLECTIVE R59, `(.L_x_1524) ;  /* 0x000000003b087348 */ /* 0x000fea0003c00000 */
[----:B------:R0:W1:Y:S02]  /*5200*/  SHFL.DOWN P2, R243, R241, R240, R239 ;  /* 0x080000f0f1f37389 */ /* 0x00006400000400ef */
[----:B01----:R-:W-:Y:S01]  /*5210*/  ENDCOLLECTIVE ;  /* 0x000000000000791b */ /* 0x003fe20003800000 */
.L_x_1524:
[----:B------:R-:W-:Y:S01]  /*5220*/  MOV R241, R57 ;  /* 0x0000003900f17202 */ /* 0x000fe20000000f00 */
[----:B------:R-:W-:-:S07]  /*5230*/  FADD.FTZ R56, R56, R243 ;  /* 0x000000f338387221 */ /* 0x000fce0000010000 */
[----:B------:R-:W-:Y:S05]  /*5240*/  WARPSYNC.COLLECTIVE R59, `(.L_x_1525) ;  /* 0x000000003b087348 */ /* 0x000fea0003c00000 */
[----:B------:R0:W1:Y:S02]  /*5250*/  SHFL.DOWN P2, R243, R241, R240, R239 ;  /* 0x080000f0f1f37389 */ /* 0x00006400000400ef */
[----:B01----:R-:W-:Y:S01]  /*5260*/  ENDCOLLECTIVE ;  /* 0x000000000000791b */ /* 0x003fe20003800000 */
.L_x_1525:
[----:B------:R-:W-:Y:S01]  /*5270*/  HFMA2.MMA R240, -RZ, RZ, 0, 2.384185791015625e-07 ;  /* 0x00000004fff07435 */ /* 0x000fe200000001ff */
[----:B------:R-:W-:Y:S01]  /*5280*/  MOV R241, R56 ;  /* 0x0000003800f17202 */ /* 0x000fe20000000f00 */
[----:B------:R-:W-:-:S09]  /*5290*/  FADD.FTZ R57, R57, R243 ;  /* 0x000000f339397221 */ /* 0x000fd20000010000 */
[----:B------:R-:W-:Y:S05]  /*52a0*/  WARPSYNC.COLLECTIVE R59, `(.L_x_1526) ;  /* 0x000000003b087348 */ /* 0x000fea0003c00000 */
[----:B------:R0:W1:Y:S02]  /*52b0*/  SHFL.DOWN P2, R243, R241, R240, R239 ;  /* 0x080000f0f1f37389 */ /* 0x00006400000400ef */
[----:B01----:R-:W-:Y:S01]  /*52c0*/  ENDCOLLECTIVE ;  /* 0x000000000000791b */ /* 0x003fe20003800000 */
.L_x_1526:
[----:B------:R-:W-:Y:S01]  /*52d0*/  MOV R241, R57 ;  /* 0x0000003900f17202 */ /* 0x000fe20000000f00 */
[----:B------:R-:W-:-:S07]  /*52e0*/  FADD.FTZ R56, R56, R243 ;  /* 0x000000f338387221 */ /* 0x000fce0000010000 */
[----:B------:R-:W-:Y:S05]  /*52f0*/  WARPSYNC.COLLECTIVE R59, `(.L_x_1527) ;  /* 0x000000003b087348 */ /* 0x000fea0003c00000 */
[----:B------:R0:W1:Y:S02]  /*5300*/  SHFL.DOWN P2, R243, R241, R240, R239 ;  /* 0x080000f0f1f37389 */ /* 0x00006400000400ef */
[----:B01----:R-:W-:Y:S01]  /*5310*/  ENDCOLLECTIVE ;  /* 0x000000000000791b */ /* 0x003fe20003800000 */
.L_x_1527:
[----:B------:R-:W-:Y:S01]  /*5320*/  HFMA2.MMA R240, -RZ, RZ, 0, 1.1920928955078125e-07 ;  /* 0x00000002fff07435 */ /* 0x000fe200000001ff */
[----:B------:R-:W-:Y:S01]  /*5330*/  MOV R241, R56 ;  /* 0x0000003800f17202 */ /* 0x000fe20000000f00 */
[----:B------:R-:W-:-:S09]  /*5340*/  FADD.FTZ R57, R57, R243 ;  /* 0x000000f339397221 */ /* 0x000fd20000010000 */
[----:B------:R-:W-:Y:S05]  /*5350*/  WARPSYNC.COLLECTIVE R59, `(.L_x_1528) ;  /* 0x000000003b087348 */ /* 0x000fea0003c00000 */
[----:B------:R0:W1:Y:S02]  /*5360*/  SHFL.DOWN P2, R243, R241, R240, R239 ;  /* 0x080000f0f1f37389 */ /* 0x00006400000400ef */
[----:B01----:R-:W-:Y:S01]  /*5370*/  ENDCOLLECTIVE ;  /* 0x000000000000791b */ /* 0x003fe20003800000 */
.L_x_1528:
[----:B------:R-:W-:Y:S01]  /*5380*/  MOV R241, R57 ;  /* 0x0000003900f17202 */ /* 0x000fe20000000f00 */
[----:B------:R-:W-:-:S07]  /*5390*/  FADD.FTZ R56, R56, R243 ;  /* 0x000000f338387221 */ /* 0x000fce0000010000 */
[----:B------:R-:W-:Y:S05]  /*53a0*/  WARPSYNC.COLLECTIVE R59, `(.L_x_1529) ;  /* 0x000000003b087348 */ /* 0x000fea0003c00000 */
[----:B------:R0:W1:Y:S02]  /*53b0*/  SHFL.DOWN P2, R243, R241, R240, R239 ;  /* 0x080000f0f1f37389 */ /* 0x00006400000400ef */
[----:B01----:R-:W-:Y:S01]  /*53c0*/  ENDCOLLECTIVE ;  /* 0x000000000000791b */ /* 0x003fe20003800000 */
.L_x_1529:
[----:B------:R-:W-:Y:S01]  /*53d0*/  HFMA2.MMA R240, -RZ, RZ, 0, 5.9604644775390625e-08 ;  /* 0x00000001fff07435 */ /* 0x000fe200000001ff */
[----:B------:R-:W-:Y:S01]  /*53e0*/  MOV R241, R56 ;  /* 0x0000003800f17202 */ /* 0x000fe20000000f00 */
[----:B------:R-:W-:-:S09]  /*53f0*/  FADD.FTZ R57, R57, R243 ;  /* 0x000000f339397221 */ /* 0x000fd20000010000 */
[----:B------:R-:W-:Y:S05]  /*5400*/  WARPSYNC.COLLECTIVE R59, `(.L_x_1530) ;  /* 0x000000003b087348 */ /* 0x000fea0003c00000 */
[----:B------:R0:W1:Y:S02]  /*5410*/  SHFL.DOWN P2, R243, R241, R240, R239 ;  /* 0x080000f0f1f37389 */ /* 0x00006400000400ef */
[----:B01----:R-:W-:Y:S01]  /*5420*/  ENDCOLLECTIVE ;  /* 0x000000000000791b */ /* 0x003fe20003800000 */
.L_x_1530:
[----:B------:R-:W-:Y:S02]  /*5430*/  MOV R241, R57 ;  /* 0x0000003900f17202 */ /* 0x000fe40000000f00 */
[----:B------:R-:W-:-:S07]  /*5440*/  MOV R58, R243 ;  /* 0x000000f3003a7202 */ /* 0x000fce0000000f00 */
[----:B------:R-:W-:Y:S05]  /*5450*/  WARPSYNC.COLLECTIVE R59, `(.L_x_1531) ;  /* 0x000000003b087348 */ /* 0x000fea0003c00000 */
[----:B------:R0:W1:Y:S02]  /*5460*/  SHFL.DOWN P2, R243, R241, R240, R239 ;  /* 0x080000f0f1f37389 */ /* 0x00006400000400ef */
[----:B01----:R-:W-:Y:S01]  /*5470*/  ENDCOLLECTIVE ;  /* 0x000000000000791b */ /* 0x003fe20003800000 */
.L_x_1531:
[----:B------:R-:W-:Y:S01]  /*5480*/  MOV R59, R243 ;  /* 0x000000f3003b7202 */ /* 0x000fe20000000f00 */
[----:B------:R-:W-:Y:S06]  /*5490*/  BRA `(.L_x_1532) ;  /* 0xffffffe000c07947 */ /* 0x000fec000383ffff */
.L_x_1533:
        /* <DEDUP_REMOVED lines=14> */
.L_x_5445:


//--------------------- .text._ZN10layer_norm22ln_bwd_finalize_kernelINS_22Kernel_traits_finalizeILj20480E13__nv_bfloat16S2_S2_fjLj1024ELj4ENS_18Kernel_traits_baseILj20480ES2_S2_S2_fjLj1024EEEEEEEvNS_9BwdParamsE --------------------------
	.section	.text._ZN10layer_norm22ln_bwd_finalize_kernelINS_22Kernel_traits_finalizeILj20480E13__nv_bfloat16S2_S2_fjLj1024ELj4ENS_18Kernel_traits_baseILj20480ES2_S2_S2_fjLj1024EEEEEEEvNS_9BwdParamsE,"ax",@progbits
	.align	128
        .global         _ZN10layer_norm22ln_bwd_finalize_kernelINS_22Kernel_traits_finalizeILj20480E13__nv_bfloat16S2_S2_fjLj1024ELj4ENS_18Kernel_traits_baseILj20480ES2_S2_S2_fjLj1024EEEEEEEvNS_9BwdParamsE
        .type           _ZN10layer_norm22ln_bwd_finalize_kernelINS_22Kernel_traits_finalizeILj20480E13__nv_bfloat16S2_S2_fjLj1024ELj4ENS_18Kernel_traits_baseILj20480ES2_S2_S2_fjLj1024EEEEEEEvNS_9BwdParamsE,@function
        .size           _ZN10layer_norm22ln_bwd_finalize_kernelINS_22Kernel_traits_finalizeILj20480E13__nv_bfloat16S2_S2_fjLj1024ELj4ENS_18Kernel_traits_baseILj20480ES2_S2_S2_fjLj1024EEEEEEEvNS_9BwdParamsE,(.L_x_5446 - _ZN10layer_norm22ln_bwd_finalize_kernelINS_22Kernel_traits_finalizeILj20480E13__nv_bfloat16S2_S2_fjLj1024ELj4ENS_18Kernel_traits_baseILj20480ES2_S2_S2_fjLj1024EEEEEEEvNS_9BwdParamsE)
        .other          _ZN10layer_norm22ln_bwd_finalize_kernelINS_22Kernel_traits_finalizeILj20480E13__nv_bfloat16S2_S2_fjLj1024ELj4ENS_18Kernel_traits_baseILj20480ES2_S2_S2_fjLj1024EEEEEEEvNS_9BwdParamsE,@"STO_CUDA_ENTRY STV_DEFAULT"
_ZN10layer_norm22ln_bwd_finalize_kernelINS_22Kernel_traits_finalizeILj20480E13__nv_bfloat16S2_S2_fjLj1024ELj4ENS_18Kernel_traits_baseILj20480ES2_S2_S2_fjLj1024EEEEEEEvNS_9BwdParamsE:
.text._ZN10layer_norm22ln_bwd_finalize_kernelINS_22Kernel_traits_finalizeILj20480E13__nv_bfloat16S2_S2_fjLj1024ELj4ENS_18Kernel_traits_baseILj20480ES2_S2_S2_fjLj1024EEEEEEEvNS_9BwdParamsE:
        /* <DEDUP_REMOVED lines=25> */
.L_x_1545:
        /* <DEDUP_REMOVED lines=28> */
.L_x_1538:
        /* <DEDUP_REMOVED lines=33> */
.L_x_1537:
[----:B------:R-:W-:Y:S05]  /*0560*/  BSYNC B1 ;  /* 0x0000000000017941 */ /* 0x000fea0003800000 */
.L_x_1536:
        /* <DEDUP_REMOVED lines=23> */
.L_x_1540:
[----:B------:R-:W-:Y:S05]  /*06e0*/  BSYNC B1 ;  /* 0x0000000000017941 */ /* 0x000fea0003800000 */
.L_x_1539:
        /* <DEDUP_REMOVED lines=11> */
.L_x_1535:
[----:B------:R-:W-:Y:S05]  /*07a0*/  BSYNC B0 ;  /* 0x0000000000007941 */ /* 0x000fea0003800000 */
.L_x_1534:
        /* <DEDUP_REMOVED lines=29> */
.L_x_1556:
[----:B------:R-:W-:Y:S01]  /*0980*/  @!P1 SHF.R.U32.HI R12, RZ, 0x3, R0 ;  /* 0x00000003ff0c9819 */ /* 0x000fe20000011600 */
[----:B---3--:R-:W-:Y:S01]  /*0990*/  FADD.FTZ R14, R9, R14 ;  /* 0x0000000e090e7221 */ /* 0x008fe20000010000 */
[----:B--2---:R-:W-:Y:S02]  /*09a0*/  FADD.FTZ R11, R10, R11 ;  /* 0x0000000b0a0b7221 */ /* 0x004fe40000010000 */
[----:B------:R-:W-:-:S05]  /*09b0*/  @!P1 LOP3.LUT R12, R12, 0x1ffffffc, RZ, 0xc0, !PT ;  /* 0x1ffffffc0c0c9812 */ /* 0x000fca00078ec0ff */
[----:B------:R2:W-:Y:S04]  /*09c0*/  @!P1 STS [R12+UR4+0x2000], R14 ;  /* 0x0020000e0c009988 */ /* 0x0005e80008000804 */
[----:B------:R2:W-:Y:S02]  /*09d0*/  @!P1 STS [R12+UR4+0x2080], R11 ;  /* 0x0020800b0c009988 */ /* 0x0005e40008000804 */
.L_x_1541:
        /* <DEDUP_REMOVED lines=14> */
.L_x_1544:
[----:B------:R-:W-:Y:S05]  /*0ac0*/  BSYNC B0 ;  /* 0x0000000000007941 */ /* 0x000fea0003800000 */
.L_x_1543:
[C---:B------:R-:W-:Y:S02]  /*0ad0*/  ISETP.GT.U32.AND P1, PT, R3.reuse, -0x5001, PT ;  /* 0xffffafff0300780c */ /* 0x040fe40003f24070 */
[----:B------:R-:W-:Y:S02]  /*0ae0*/  IADD3 R3, R3, 0x5000, RZ ;  /* 0x0000500003037810 */ /* 0x000fe40007ffe0ff */
[----:B------:R-:W-:-:S09]  /*0af0*/  IADD3 R5, R5, 0x2800, RZ ;  /* 0x0000280005057810 */ /* 0x000fd20007ffe0ff */
[----:B------:R-:W-:Y:S05]  /*0b00*/  @P1 BRA `(.L_x_1545) ;  /* 0xfffffff400a01947 */ /* 0x000fea000383ffff */
[----:B------:R-:W-:Y:S05]  /*0b10*/  EXIT ;  /* 0x000000000000794d */ /* 0x000fea0003800000 */
.L_x_1542:
[----:B------:R-:W-:Y:S01]  /*0b20*/  HFMA2.MMA R19, -RZ, RZ, 0, 5.9604644775390625e-08 ;  /* 0x00000001ff137435 */ /* 0x000fe200000001ff */
[----:B---3--:R-:W-:Y:S01]  /*0b30*/  IMAD.MOV.U32 R20, RZ, RZ, R10 ;  /* 0x000000ffff147224 */ /* 0x008fe200078e000a */
[----:B------:R-:W-:Y:S02]  /*0b40*/  MOV R22, 0x1f ;  /* 0x0000001f00167802 */ /* 0x000fe40000000f00 */
[----:B------:R-:W-:-:S07]  /*0b50*/  MOV R17, 0xffffffff ;  /* 0xffffffff00117802 */ /* 0x000fce0000000f00 */
[----:B012---:R-:W-:Y:S05]  /*0b60*/  WARPSYNC.COLLECTIVE R17, `(.L_x_1546) ;  /* 0x0000000011087348 */ /* 0x007fea0003c00000 */
[----:B------:R3:W4:Y:S02]  /*0b70*/  SHFL.BFLY P2, R18, R20, R19, R22 ;  /* 0x0c00001314127389 */ /* 0x0007240000040016 */
[----:B01234-:R-:W-:Y:S01]  /*0b80*/  ENDCOLLECTIVE ;  /* 0x000000000000791b */ /* 0x01ffe20003800000 */
.L_x_1546:
[----:B------:R-:W-:Y:S01]  /*0b90*/  HFMA2.MMA R19, -RZ, RZ, 0, 1.1920928955078125e-07 ;  /* 0x00000002ff137435 */ /* 0x000fe200000001ff */
[----:B------:R-:W-:-:S04]  /*0ba0*/  IMAD.MOV.U32 R11, RZ, RZ, R18 ;  /* 0x000000ffff0b7224 */ /* 0x000fc800078e0012 */
[----:B------:R-:W-:-:S05]  /*0bb0*/  FADD.FTZ R11, R10, R11 ;  /* 0x0000000b0a0b7221 */ /* 0x000fca0000010000 */
[----:B------:R-:W-:-:S07]  /*0bc0*/  MOV R20, R11 ;  /* 0x0000000b00147202 */ /* 0x000fce0000000f00 */
[----:B------:R-:W-:Y:S05]  /*0bd0*/  WARPSYNC.COLLECTIVE R17, `(.L_x_1547) ;  /* 0x0000000011087348 */ /* 0x000fea0003c00000 */
[----:B------:R0:W1:Y:S02]  /*0be0*/  SHFL.BFLY P2, R18, R20, R19, R22 ;  /* 0x0c00001314127389 */ /* 0x0000640000040016 */
[----:B01----:R-:W-:Y:S01]  /*0bf0*/  ENDCOLLECTIVE ;  /* 0x000000000000791b */ /* 0x003fe20003800000 */
.L_x_1547:
[----:B------:R-:W-:Y:S01]  /*0c00*/  HFMA2.MMA R19, -RZ, RZ, 0, 2.384185791015625e-07 ;  /* 0x00000004ff137435 */ /* 0x000fe200000001ff */
[----:B------:R-:W-:-:S05]  /*0c10*/  MOV R12, R18 ;  /* 0x00000012000c7202 */ /* 0x000fca0000000f00 */
[----:B------:R-:W-:-:S04]  /*0c20*/  FADD.FTZ R12, R11, R12 ;  /* 0x0000000c0b0c7221 */ /* 0x000fc80000010000 */
[----:B------:R-:W-:-:S07]  /*0c30*/  IMAD.MOV.U32 R20, RZ, RZ, R12 ;  /* 0x000000ffff147224 */ /* 0x000fce00078e000c */
[----:B------:R-:W-:Y:S05]  /*0c40*/  WARPSYNC.COLLECTIVE R17, `(.L_x_1548) ;  /* 0x0000000011087348 */ /* 0x000fea0003c00000 */
[----:B------:R0:W1:Y:S02]  /*0c50*/  SHFL.BFLY P2, R18, R20, R19, R22 ;  /* 0x0c00001314127389 */ /* 0x0000640000040016 */
[----:B01----:R-:W-:Y:S01]  /*0c60*/  ENDCOLLECTIVE ;  /* 0x000000000000791b */ /* 0x003fe20003800000 */
.L_x_1548:
[----:B------:R-:W-:Y:S01]  /*0c70*/  IMAD.MOV.U32 R19, RZ, RZ, 0x8 ;  /* 0x00000008ff137424 */ /* 0x000fe200078e00ff */
[----:B------:R-:W-:-:S05]  /*0c80*/  MOV R13, R18 ;  /* 0x00000012000d7202 */ /* 0x000fca0000000f00 */
[----:B------:R-:W-:-:S05]  /*0c90*/  FADD.FTZ R13, R12, R13 ;  /* 0x0000000d0c0d7221 */ /* 0x000fca0000010000 */
[----:B------:R-:W-:-:S07]  /*0ca0*/  MOV R20, R13 ;  /* 0x0000000d00147202 */ /* 0x000fce0000000f00 */
[----:B------:R-:W-:Y:S05]  /*0cb0*/  WARPSYNC.COLLECTIVE R17, `(.L_x_1549) ;  /* 0x0000000011087348 */ /* 0x000fea0003c00000 */
[----:B------:R0:W1:Y:S02]  /*0cc0*/  SHFL.BFLY P2, R18, R20, R19, R22 ;  /* 0x0c00001314127389 */ /* 0x0000640000040016 */
[----:B01----:R-:W-:Y:S01]  /*0cd0*/  ENDCOLLECTIVE ;  /* 0x000000000000791b */ /* 0x003fe20003800000 */
.L_x_1549:
[----:B------:R-:W-:Y:S01]  /*0ce0*/  HFMA2.MMA R19, -RZ, RZ, 0, 9.5367431640625e-07 ;  /* 0x00000010ff137435 */ /* 0x000fe200000001ff */
[----:B------:R-:W-:-:S05]  /*0cf0*/  MOV R10, R18 ;  /* 0x00000012000a7202 */ /* 0x000fca0000000f00 */
[----:B------:R-:W-:-:S05]  /*0d00*/  FADD.FTZ R10, R13, R10 ;  /* 0x0000000a0d0a7221 */ /* 0x000fca0000010000 */
[----:B------:R-:W-:-:S07]  /*0d10*/  MOV R20, R10 ;  /* 0x0000000a00147202 */ /* 0x000fce0000000f00 */
[----:B------:R-:W-:Y:S05]  /*0d20*/  WARPSYNC.COLLECTIVE R17, `(.L_x_1550) ;  /* 0x0000000011087348 */ /* 0x000fea0003c00000 */
[----:B------:R0:W1:Y:S02]  /*0d30*/  SHFL.BFLY P2, R18, R20, R19, R22 ;  /* 0x0c00001314127389 */ /* 0x0000640000040016 */
[----:B01----:R-:W-:Y:S01]  /*0d40*/  ENDCOLLECTIVE ;  /* 0x000000000000791b */ /* 0x003fe20003800000 */
.L_x_1550:
[----:B------:R-:W-:Y:S01]  /*0d50*/  HFMA2.MMA R19, -RZ, RZ, 0, 5.9604644775390625e-08 ;  /* 0x00000001ff137435 */ /* 0x000fe200000001ff */
[----:B------:R-:W-:Y:S01]  /*0d60*/  MOV R20, R9 ;  /* 0x0000000900147202 */ /* 0x000fe20000000f00 */
[----:B------:R-:W-:-:S09]  /*0d70*/  IMAD.MOV.U32 R11, RZ, RZ, R18 ;  /* 0x000000ffff0b7224 */ /* 0x000fd200078e0012 */
[----:B------:R-:W-:Y:S05]  /*0d80*/  WARPSYNC.COLLECTIVE R17, `(.L_x_1551) ;  /* 0x0000000011087348 */ /* 0x000fea0003c00000 */
[----:B------:R0:W1:Y:S02]  /*0d90*/  SHFL.BFLY P2, R18, R20, R19, R22 ;  /* 0x0c00001314127389 */ /* 0x0000640000040016 */
[----:B01----:R-:W-:Y:S01]  /*0da0*/  ENDCOLLECTIVE ;  /* 0x000000000000791b */ /* 0x003fe20003800000 */
.L_x_1551:
[----:B------:R-:W-:Y:S01]  /*0db0*/  HFMA2.MMA R19, -RZ, RZ, 0, 1.1920928955078125e-07 ;  /* 0x00000002ff137435 */ /* 0x000fe200000001ff */
[----:B------:R-:W-:-:S05]  /*0dc0*/  MOV R12, R18 ;  /* 0x00000012000c7202 */ /* 0x000fca0000000f00 */
[----:B------:R-:W-:-:S04]  /*0dd0*/  FADD.FTZ R14, R9, R12 ;  /* 0x0000000c090e7221 */ /* 0x000fc80000010000 */
[----:B------:R-:W-:-:S07]  /*0de0*/  IMAD.MOV.U32 R20, RZ, RZ, R14 ;  /* 0x000000ffff147224 */ /* 0x000fce00078e000e */
[----:B------:R-:W-:Y:S05]  /*0df0*/  WARPSYNC.COLLECTIVE R17, `(.L_x_1552) ;  /* 0x0000000011087348 */ /* 0x000fea0003c00000 */
[----:B------:R0:W1:Y:S02]  /*0e00*/  SHFL.BFLY P2, R18, R20, R19, R22 ;  /* 0x0c00001314127389 */ /* 0x0000640000040016 */
[----:B01----:R-:W-:Y:S01]  /*0e10*/  ENDCOLLECTIVE ;  /* 0x000000000000791b */ /* 0x003fe20003800000 */
.L_x_1552:
[----:B------:R-:W-:Y:S01]  /*0e20*/  IMAD.MOV.U32 R19, RZ, RZ, 0x4 ;  /* 0x00000004ff137424 */ /* 0x000fe200078e00ff */
[----:B------:R-:W-:-:S05]  /*0e30*/  MOV R13, R18 ;  /* 0x00000012000d7202 */ /* 0x000fca0000000f00 */
[----:B------:R-:W-:-:S05]  /*0e40*/  FADD.FTZ R15, R14, R13 ;  /* 0x0000000d0e0f7221 */ /* 0x000fca0000010000 */
[----:B------:R-:W-:-:S07]  /*0e50*/  MOV R20, R15 ;  /* 0x0000000f00147202 */ /* 0x000fce0000000f00 */
[----:B------:R-:W-:Y:S05]  /*0e60*/  WARPSYNC.COLLECTIVE R17, `(.L_x_1553) ;  /* 0x0000000011087348 */ /* 0x000fea0003c00000 */
[----:B------:R0:W1:Y:S02]  /*0e70*/  SHFL.BFLY P2, R18, R20, R19, R22 ;  /* 0x0c00001314127389 */ /* 0x0000640000040016 */
[----:B01----:R-:W-:Y:S01]  /*0e80*/  ENDCOLLECTIVE ;  /* 0x000000000000791b */ /* 0x003fe20003800000 */
.L_x_1553:
[----:B------:R-:W-:Y:S01]  /*0e90*/  HFMA2.MMA R19, -RZ, RZ, 0, 4.76837158203125e-07 ;  /* 0x00000008ff137435 */ /* 0x000fe200000001ff */
[----:B------:R-:W-:-:S05]  /*0ea0*/  MOV R16, R18 ;  /* 0x0000001200107202 */ /* 0x000fca0000000f00 */
[----:B------:R-:W-:-:S05]  /*0eb0*/  FADD.FTZ R16, R15, R16 ;  /* 0x000000100f107221 */ /* 0x000fca0000010000 */
[----:B------:R-:W-:-:S07]  /*0ec0*/  MOV R20, R16 ;  /* 0x0000001000147202 */ /* 0x000fce0000000f00 */
[----:B------:R-:W-:Y:S05]  /*0ed0*/  WARPSYNC.COLLECTIVE R17, `(.L_x_1554) ;  /* 0x0000000011087348 */ /* 0x000fea0003c00000 */
[----:B------:R0:W1:Y:S02]  /*0ee0*/  SHFL.BFLY P2, R18, R20, R19, R22 ;  /* 0x0c00001314127389 */ /* 0x0000640000040016 */
[----:B01----:R-:W-:Y:S01]  /*0ef0*/  ENDCOLLECTIVE ;  /* 0x000000000000791b */ /* 0x003fe20003800000 */
.L_x_1554:
[----:B------:R-:W-:Y:S01]  /*0f00*/  HFMA2.MMA R19, -RZ, RZ, 0, 9.5367431640625e-07 ;  /* 0x00000010ff137435 */ /* 0x000fe200000001ff */
[----:B------:R-:W-:-:S04]  /*0f10*/  IMAD.MOV.U32 R9, RZ, RZ, R18 ;  /* 0x000000ffff097224 */ /* 0x000fc800078e0012 */
[----:B------:R-:W-:-:S05]  /*0f20*/  FADD.FTZ R9, R16, R9 ;  /* 0x0000000910097221 */ /* 0x000fca0000010000 */
[----:B------:R-:W-:-:S07]  /*0f30*/  MOV R20, R9 ;  /* 0x0000000900147202 */ /* 0x000fce0000000f00 */
[----:B------:R-:W-:Y:S05]  /*0f40*/  WARPSYNC.COLLECTIVE R17, `(.L_x_1555) ;  /* 0x0000000011087348 */ /* 0x000fea0003c00000 */
[----:B------:R0:W1:Y:S02]  /*0f50*/  SHFL.BFLY P2, R18, R20, R19, R22 ;  /* 0x0c00001314127389 */ /* 0x0000640000040016 */
[----:B01----:R-:W-:Y:S01]  /*0f60*/  ENDCOLLECTIVE ;  /* 0x000000000000791b */ /* 0x003fe20003800000 */
.L_x_1555:
[----:B------:R-:W-:Y:S01]  /*0f70*/  MOV R14, R18 ;  /* 0x00000012000e7202 */ /* 0x000fe20000000f00 */
[----:B------:R-:W-:Y:S06]  /*0f80*/  BRA `(.L_x_1556) ;  /* 0xfffffff8007c7947 */ /* 0x000fec000383ffff */
.L_x_1557:
        /* <DEDUP_REMOVED lines=15> */
.L_x_5446:


//--------------------- .text._ZN10layer_norm13ln_bwd_kernelINS_13Kernel_traitsI13__nv_bfloat16S2_S2_fjLj20480ELj4ELj1ELj4ELj16ENS_18Kernel_traits_baseILj20480ES2_S2_S2_fjLj128EEEEEEEvNS_9BwdParamsE --------------------------
	.section	.text._ZN10layer_norm13ln_bwd_kernelINS_13Kernel_traitsI13__nv_bfloat16S2_S2_fjLj20480ELj4ELj1ELj4ELj16ENS_18Kernel_traits_baseILj20480ES2_S2_S2_fjLj128EEEEEEEvNS_9BwdParamsE,"ax",@progbits
	.align	128
        .global         _ZN10layer_norm13ln_bwd_kernelINS_13Kernel_traitsI13__nv_bfloat16S2_S2_fjLj20480ELj4ELj1ELj4ELj16ENS_18Kernel_traits_baseILj20480ES2_S2_S2_fjLj128EEEEEEEvNS_9BwdParamsE
        .type           _ZN10layer_norm13ln_bwd_kernelINS_13Kernel_traitsI13__nv_bfloat16S2_S2_fjLj20480ELj4ELj1ELj4ELj16ENS_18Kernel_traits_baseILj20480ES2_S2_S2_fjLj128EEEEEEEvNS_9BwdParamsE,@function
        .size           _ZN10layer_norm13ln_bwd_kernelINS_13Kernel_traitsI13__nv_bfloat16S2_S2_fjLj20480ELj4ELj1ELj4ELj16ENS_18Kernel_traits_baseILj20480ES2_S2_S2_fjLj128EEEEEEEvNS_9BwdParamsE,(.L_x_5447 - _ZN10layer_norm13ln_bwd_kernelINS_13Kernel_traitsI13__nv_bfloat16S2_S2_fjLj20480ELj4ELj1ELj4ELj16ENS_18Kernel_traits_baseILj20480ES2_S2_S2_fjLj128EEEEEEEvNS_9BwdParamsE)
        .other          _ZN10layer_norm13ln_bwd_kernelINS_13Kernel_traitsI13__nv_bfloat16S2_S2_fjLj20480ELj4ELj1ELj4ELj16ENS_18Kernel_traits_baseILj20480ES2_S2_S2_fjLj128EEEEEEEvNS_9BwdParamsE,@"STO_CUDA_ENTRY STV_DEFAULT"
_ZN10layer_norm13ln_bwd_kernelINS_13Kernel_traitsI13__nv_bfloat16S2_S2_fjLj20480ELj4ELj1ELj4ELj16ENS_18Kernel_traits_baseILj20480ES2_S2_S2_fjLj128EEEEEEEvNS_9BwdParamsE:
.text._ZN10layer_norm13ln_bwd_kernelINS_13Kernel_traitsI13__nv_bfloat16S2_S2_fjLj20480ELj4ELj1ELj4ELj16ENS_18Kernel_traits_baseILj20480ES2_S2_S2_fjLj128EEEEEEEvNS_9BwdParamsE:
        /* <DEDUP_REMOVED lines=188> */
.L_x_1564:
        /* <DEDUP_REMOVED lines=9> */
[----:B------:R-:W2:Y:S08]  /*0c50*/  @P0 LDC.64 R96, c[0x0][0x228] ;  /* 0x00008a00ff600b82 */ /* 0x000eb00000000a00 */
[----:B------:R-:W3:Y:S01]  /*0c60*/  @!P0 LDC.64 R76, c[0x0][0x220] ;  /* 0x00008800ff4c8b82 */ /* 0x000ee20000000a00 */
        /* <DEDUP_REMOVED lines=10> */
[----:B--2---:R-:W-:-:S04]  /*0d10*/  @P0 IMAD.WIDE.U32 R96, R187, 0x10, R96 ;  /* 0x00000010bb600825 */ /* 0x004fc800078e0060 */
[----:B---3--:R-:W-:Y:S01]  /*0d20*/  @!P0 IMAD.WIDE.U32 R76, R81, 0x10, R76 ;  /* 0x00000010514c8825 */ /* 0x008fe200078e004c */
[----:B------:R-:W-:Y:S01]  /*0d30*/  @P0 MOV R221, RZ ;  /* 0x000000ff00dd0202 */ /* 0x000fe20000000f00 */
[----:B------:R-:W2:Y:S02]  /*0d40*/  @P0 LDG.E.128 R96, desc[UR6][R96.64] ;  /* 0x0000000660600981 */ /* 0x000ea4000c1e1d00 */
[----:B-1----:R-:W-:-:S05]  /*0d50*/  @!P0 IMAD.WIDE R78, R2, 0x4, R74 ;  /* 0x00000004024e8825 */ /* 0x002fca00078e024a */
[----:B------:R-:W3:Y:S01]  /*0d60*/  @!P0 LDG.E R221, desc[UR6][R78.64] ;  /* 0x000000064edd8981 */ /* 0x000ee2000c1e1900 */
[----:B0-----:R-:W-:Y:S02]  /*0d70*/  IMAD.WIDE R92, R2, 0x4, R72 ;  /* 0x00000004025c7825 */ /* 0x001fe400078e0248 */
[----:B------:R-:W0:Y:S02]  /*0d80*/  @P0 LDC.64 R72, c[0x0][0x228] ;  /* 0x00008a00ff480b82 */ /* 0x000e240000000a00 */
[----:B------:R-:W-:Y:S01]  /*0d90*/  IMAD.WIDE.U32 R80, R81, 0x10, R198 ;  /* 0x0000001051507825 */ /* 0x000fe200078e00c6 */
[----:B------:R1:W2:Y:S05]  /*0da0*/  LDG.E R181, desc[UR6][R92.64] ;  /* 0x000000065cb57981 */ /* 0x0002aa000c1e1900 */
[----:B------:R-:W2:Y:S01]  /*0db0*/  LDG.E.128 R80, desc[UR6][R80.64] ;  /* 0x0000000650507981 */ /* 0x000ea2000c1e1d00 */
[----:B------:R-:W-:Y:S01]  /*0dc0*/  IADD3 R197, R187, 0x800, RZ ;  /* 0x00000800bbc57810 */ /* 0x000fe20007ffe0ff */
[----:B-1----:R-:W1:Y:S04]  /*0dd0*/  @!P0 LDC.64 R92, c[0x0][0x220] ;  /* 0x00008800ff5c8b82 */ /* 0x002e680000000a00 */
        /* <DEDUP_REMOVED lines=11> */
[----:B------:R-:W-:Y:S01]  /*0e90*/  IMAD.WIDE.U32 R92, R189, 0x10, R198 ;  /* 0x00000010bd5c7825 */ /* 0x000fe200078e00c6 */
[----:B-----5:R-:W-:Y:S02]  /*0ea0*/  SHF.L.U32 R195, R56, 0x10, RZ ;  /* 0x0000001038c37819 */ /* 0x020fe400000006ff */
[----:B------:R-:W-:-:S02]  /*0eb0*/  SHF.L.U32 R193, R57, 0x10, RZ ;  /* 0x0000001039c17819 */ /* 0x000fc400000006ff */
[----:B------:R-:W-:Y:S01]  /*0ec0*/  PRMT R0, R57, 0x7632, R0 ;  /* 0x0000763239007816 */ /* 0x000fe20000000000 */
[----:B------:R-:W2:Y:S01]  /*0ed0*/  LDG.E.128 R92, desc[UR6][R92.64] ;  /* 0x000000065c5c7981 */ /* 0x000ea2000c1e1d00 */
[----:B------:R-:W3:Y:S02]  /*0ee0*/  @P0 MUFU.RCP R203, R195 ;  /* 0x000000c300cb0308 */ /* 0x000ee40000001000 */
[----:B-1----:R-:W-:Y:S02]  /*0ef0*/  SHF.L.U32 R185, R0, 0x10, RZ ;  /* 0x0000001000b97819 */ /* 0x002fe400000006ff */
[----:B------:R-:W-:Y:S01]  /*0f00*/  SHF.L.U32 R191, R58, 0x10, RZ ;  /* 0x000000103abf7819 */ /* 0x000fe200000006ff */
[----:B0-----:R-:W-:-:S03]  /*0f10*/  @!P0 IMAD.WIDE.U32 R182, R187, 0x10, R182 ;  /* 0x00000010bbb68825 */ /* 0x001fc600078e00b6 */
[----:B------:R-:W0:Y:S01]  /*0f20*/  @P0 MUFU.RCP R207, R193 ;  /* 0x000000c100cf0308 */ /* 0x000e220000001000 */
[----:B------:R-:W-:Y:S01]  /*0f30*/  PRMT R201, R56, 0x7632, R201 ;  /* 0x0000763238c97816 */ /* 0x000fe200000000c9 */
[----:B------:R1:W2:Y:S06]  /*0f40*/  @!P0 LDG.E.128 R96, desc[UR6][R182.64] ;  /* 0x00000006b6608981 */ /* 0x0002ac000c1e1d00 */
[----:B------:R-:W1:Y:S01]  /*0f50*/  @P0 MUFU.RCP R209, R185 ;  /* 0x000000b900d10308 */ /* 0x000e620000001000 */
[----:B------:R-:W-:Y:S02]  /*0f60*/  SHF.L.U32 R201, R201, 0x10, RZ ;  /* 0x00000010c9c97819 */ /* 0x000fe400000006ff */
[----:B------:R-:W-:-:S05]  /*0f70*/  PRMT R0, R58, 0x7632, R0 ;  /* 0x000076323a007816 */ /* 0x000fca0000000000 */
[----:B------:R-:W1:Y:S01]  /*0f80*/  @P0 MUFU.RCP R211, R191 ;  /* 0x000000bf00d30308 */ /* 0x000e620000001000 */
[----:B------:R-:W-:Y:S02]  /*0f90*/  PRMT R200, R59, 0x7632, R200 ;  /* 0x000076323bc87816 */ /* 0x000fe400000000c8 */
[----:B------:R-:W-:Y:S02]  /*0fa0*/  SHF.L.U32 R0, R0, 0x10, RZ ;  /* 0x0000001000007819 */ /* 0x000fe400000006ff */
[----:B------:R-:W-:-:S03]  /*0fb0*/  SHF.L.U32 R200, R200, 0x10, RZ ;  /* 0x00000010c8c87819 */ /* 0x000fc600000006ff */
[----:B------:R-:W1:Y:S01]  /*0fc0*/  @P0 MUFU.RCP R205, R201 ;  /* 0x000000c900cd0308 */ /* 0x000e620000001000 */
[----:B------:R-:W-:-:S07]  /*0fd0*/  LOP3.LUT P1, RZ, R186, 0xff, RZ, 0xc0, !PT ;  /* 0x000000ffbaff7812 */ /* 0x000fce000782c0ff */
[----:B------:R-:W1:Y:S01]  /*0fe0*/  @P0 MUFU.RCP R213, R0 ;  /* 0x0000000000d50308 */ /* 0x000e620000001000 */
[----:B------:R-:W-:-:S07]  /*0ff0*/  SHF.L.U32 R189, R59, 0x10, RZ ;  /* 0x000000103bbd7819 */ /* 0x000fce00000006ff */
[----:B------:R-:W1:Y:S08]  /*1000*/  @P0 MUFU.RCP R183, R200 ;  /* 0x000000c800b70308 */ /* 0x000e700000001000 */
[----:B------:R-:W1:Y:S01]  /*1010*/  @P0 MUFU.RCP R215, R189 ;  /* 0x000000bd00d70308 */ /* 0x000e620000001000 */
[----:B----4-:R-:W-:Y:S02]  /*1020*/  SHF.L.U32 R204, R101, 0x10, RZ ;  /* 0x0000001065cc7819 */ /* 0x010fe400000006ff */
[----:B------:R-:W-:-:S02]  /*1030*/  SHF.L.U32 R202, R100, 0x10, RZ ;  /* 0x0000001064ca7819 */ /* 0x000fc400000006ff */
[----:B------:R-:W-:Y:S02]  /*1040*/  PRMT R101, R101, 0x7632, R101 ;  /* 0x0000763265657816 */ /* 0x000fe40000000065 */
[C---:B------:R-:W-:Y:S02]  /*1050*/  SHF.L.U32 R208, R102.reuse, 0x10, RZ ;  /* 0x0000001066d07819 */ /* 0x040fe400000006ff */
[----:B------:R-:W-:Y:S01]  /*1060*/  PRMT R102, R102, 0x7632, R102 ;  /* 0x0000763266667816 */ /* 0x000fe20000000066 */
[----:B------:R-:W-:Y:S01]  /*1070*/  @P0 FADD.FTZ R196, -R176, R202 ;  /* 0x000000cab0c40221 */ /* 0x000fe20000010100 */
[----:B------:R-:W-:Y:S01]  /*1080*/  SHF.L.U32 R206, R101, 0x10, RZ ;  /* 0x0000001065ce7819 */ /* 0x000fe200000006ff */
[----:B------:R-:W-:Y:S01]  /*1090*/  @P0 FADD.FTZ R194, -R175, R204 ;  /* 0x000000ccafc20221 */ /* 0x000fe20000010100 */
[----:B------:R-:W-:Y:S01]  /*10a0*/  SHF.L.U32 R101, R102, 0x10, RZ ;  /* 0x0000001066657819 */ /* 0x000fe200000006ff */
[----:B---3--:R-:W-:Y:S01]  /*10b0*/  @!P0 FADD.FTZ R102, R204, -R221 ;  /* 0x800000ddcc668221 */ /* 0x008fe20000010000 */
[----:B------:R-:W-:-:S02]  /*10c0*/  PRMT R100, R100, 0x7632, R100 ;  /* 0x0000763264647816 */ /* 0x000fc40000000064 */
[C---:B------:R-:W-:Y:S02]  /*10d0*/  SHF.L.U32 R210, R103.reuse, 0x10, RZ ;  /* 0x0000001067d27819 */ /* 0x040fe400000006ff */
[----:B------:R-:W-:Y:S01]  /*10e0*/  PRMT R103, R103, 0x7632, R103 ;  /* 0x0000763267677816 */ /* 0x000fe20000000067 */
[----:B------:R-:W-:Y:S01]  /*10f0*/  @P0 FMUL.FTZ R196, R196, R203 ;  /* 0x000000cbc4c40220 */ /* 0x000fe20000410000 */
[----:B0-----:R-:W-:Y:S01]  /*1100*/  @P0 FMUL.FTZ R194, R194, R207 ;  /* 0x000000cfc2c20220 */ /* 0x001fe20000410000 */
[----:B------:R-:W-:Y:S01]  /*1110*/  SHF.L.U32 R203, R100, 0x10, RZ ;  /* 0x0000001064cb7819 */ /* 0x000fe200000006ff */
[----:B------:R-:W-:Y:S01]  /*1120*/  @P0 FADD.FTZ R186, -R155, R206 ;  /* 0x000000ce9bba0221 */ /* 0x000fe20000010100 */
[----:B--2---:R-:W-:Y:S01]  /*1130*/  @!P0 FMUL.FTZ R194, R181, R102 ;  /* 0x00000066b5c28220 */ /* 0x004fe20000410000 */
[----:B------:R-:W-:Y:S01]  /*1140*/  SHF.L.U32 R212, R103, 0x10, RZ ;  /* 0x0000001067d47819 */ /* 0x000fe200000006ff */
[--C-:B------:R-:W-:Y:S01]  /*1150*/  @!P0 FADD.FTZ R100, R202, -R221.reuse ;  /* 0x800000ddca648221 */ /* 0x100fe20000010000 */
[----:B------:R-:W-:Y:S01]  /*1160*/  @!P0 FADD.FTZ R102, R206, -R221 ;  /* 0x800000ddce668221 */ /* 0x000fe20000010000 */
[----:B------:R-:W-:Y:S01]  /*1170*/  @P0 FADD.FTZ R192, -R174, R208 ;  /* 0x000000d0aec00221 */ /* 0x000fe20000010100 */
[----:B-1----:R-:W-:Y:S01]  /*1180*/  @P0 FMUL.FTZ R186, R186, R209 ;  /* 0x000000d1baba0220 */ /* 0x002fe20000410000 */
[C---:B------:R-:W-:Y:S01]  /*1190*/  @!P0 FMUL.FTZ R196, R181.reuse, R100 ;  /* 0x00000064b5c48220 */ /* 0x040fe20000410000 */
[----:B------:R-:W-:Y:S01]  /*11a0*/  @!P0 FMUL.FTZ R186, R181, R102 ;  /* 0x00000066b5ba8220 */ /* 0x000fe20000410000 */
[----:B------:R-:W-:Y:S01]  /*11b0*/  @P0 FMUL.FTZ R192, R192, R211 ;  /* 0x000000d3c0c00220 */ /* 0x000fe20000410000 */
[----:B------:R-:W-:Y:S01]  /*11c0*/  @P0 FADD.FTZ R190, -R173, R210 ;  /* 0x000000d2adbe0221 */ /* 0x000fe20000010100 */
[----:B------:R-:W-:Y:S01]  /*11d0*/  @P0 FADD.FTZ R188, -R156, R203 ;  /* 0x000000cb9cbc0221 */ /* 0x000fe20000010100 */
[----:B------:R-:W-:Y:S01]  /*11e0*/  @P0 FADD.FTZ R182, -R153, R212 ;  /* 0x000000d499b60221 */ /* 0x000fe20000010100 */
[--C-:B------:R-:W-:Y:S01]  /*11f0*/  @!P0 FADD.FTZ R204, R210, -R221.reuse ;  /* 0x800000ddd2cc8221 */ /* 0x100fe20000010000 */
[--C-:B------:R-:W-:Y:S01]  /*1200*/  @!P0 FADD.FTZ R100, R203, -R221.reuse ;  /* 0x800000ddcb648221 */ /* 0x100fe20000010000 */
[----:B------:R-:W-:Y:S01]  /*1210*/  @!P0 FADD.FTZ R102, R212, -R221 ;  /* 0x800000ddd4668221 */ /* 0x000fe20000010000 */
[----:B------:R-:W-:-:S02]  /*1220*/  SHF.L.U32 R210, R82, 0x10, RZ ;  /* 0x0000001052d27819 */ /* 0x000fc400000006ff */
[----:B------:R-:W-:Y:S02]  /*1230*/  PRMT R203, R82, 0x7632, R203 ;  /* 0x0000763252cb7816 */ /* 0x000fe400000000cb */
[C---:B------:R-:W-:Y:S02]  /*1240*/  SHF.L.U32 R212, R83.reuse, 0x10, RZ ;  /* 0x0000001053d47819 */ /* 0x040fe400000006ff */
[----:B------:R-:W-:Y:S01]  /*1250*/  PRMT R211, R83, 0x7632, R211 ;  /* 0x0000763253d37816 */ /* 0x000fe200000000d3 */
[----:B------:R-:W-:Y:S01]  /*1260*/  @!P0 FADD.FTZ R202, R208, -R221 ;  /* 0x800000ddd0ca8221 */ /* 0x000fe20000010000 */
[----:B------:R-:W0:Y:S01]  /*1270*/  @!P0 LDC.64 R82, c[0x0][0x220] ;  /* 0x00008800ff528b82 */ /* 0x000e220000000a00 */
[----:B------:R-:W-:Y:S01]  /*1280*/  @P0 FMUL.FTZ R188, R188, R205 ;  /* 0x000000cdbcbc0220 */ /* 0x000fe20000410000 */
[----:B------:R-:W-:Y:S01]  /*1290*/  @P0 FADD.FTZ R184, -R154, R101 ;  /* 0x000000659ab80221 */ /* 0x000fe20000010100 */
[C---:B------:R-:W-:Y:S01]  /*12a0*/  @!P0 FMUL.FTZ R192, R181.reuse, R202 ;  /* 0x000000cab5c08220 */ /* 0x040fe20000410000 */
[----:B------:R-:W-:Y:S01]  /*12b0*/  @!P0 FMUL.FTZ R188, R181, R100 ;  /* 0x00000064b5bc8220 */ /* 0x000fe20000410000 */
[----:B------:R-:W-:Y:S01]  /*12c0*/  @!P0 FADD.FTZ R202, R101, -R221 ;  /* 0x800000dd65ca8221 */ /* 0x000fe20000010000 */
[----:B------:R-:W-:-:S04]  /*12d0*/  IMAD.WIDE.U32 R100, R187, 0x10, R198 ;  /* 0x00000010bb647825 */ /* 0x000fc800078e00c6 */
[----:B------:R-:W-:Y:S01]  /*12e0*/  @P0 FMUL.FTZ R184, R184, R213 ;  /* 0x000000d5b8b80220 */ /* 0x000fe20000410000 */
[----:B------:R-:W-:Y:S01]  /*12f0*/  @P0 FMUL.FTZ R182, R182, R183 ;  /* 0x000000b7b6b60220 */ /* 0x000fe20000410000 */
[C---:B------:R-:W-:Y:S01]  /*1300*/  @!P0 FMUL.FTZ R184, R181.reuse, R202 ;  /* 0x000000cab5b88220 */ /* 0x040fe20000410000 */
[----:B------:R-:W-:Y:S01]  /*1310*/  @!P0 FMUL.FTZ R182, R181, R102 ;  /* 0x00000066b5b68220 */ /* 0x000fe20000410000 */
[C---:B------:R-:W-:Y:S01]  /*1320*/  SHF.L.U32 R202, R80.reuse, 0x10, RZ ;  /* 0x0000001050ca7819 */ /* 0x040fe200000006ff */
[----:B------:R-:W2:Y:S01]  /*1330*/  LDG.E.128 R100, desc[UR6][R100.64] ;  /* 0x0000000664647981 */ /* 0x000ea2000c1e1d00 */
[----:B------:R-:W-:Y:S01]  /*1340*/  PRMT R80, R80, 0x7632, R80 ;  /* 0x0000763250507816 */ /* 0x000fe20000000050 */
[----:B------:R-:W-:-:S03]  /*1350*/  @P0 FMUL.FTZ R190, R190, R215 ;  /* 0x000000d7bebe0220 */ /* 0x000fc60000410000 */
[----:B------:R-:W-:Y:S01]  /*1360*/  SHF.L.U32 R80, R80, 0x10, RZ ;  /* 0x0000001050507819 */ /* 0x000fe200000006ff */
[----:B------:R-:W-:Y:S01]  /*1370*/  @!P0 FMUL.FTZ R190, R181, R204 ;  /* 0x000000ccb5be8220 */ /* 0x000fe20000410000 */
[C---:B------:R-:W-:Y:S02]  /*1380*/  SHF.L.U32 R204, R81.reuse, 0x10, RZ ;  /* 0x0000001051cc7819 */ /* 0x040fe400000006ff */
[----:B------:R-:W-:Y:S01]  /*1390*/  PRMT R183, R81, 0x7632, R183 ;  /* 0x0000763251b77816 */ /* 0x000fe200000000b7 */
[----:B------:R-:W-:Y:S01]  /*13a0*/  FMUL.FTZ R187, R201, R80 ;  /* 0x00000050c9bb7220 */ /* 0x000fe20000410000 */
[C---:B------:R-:W-:Y:S01]  /*13b0*/  FADD.FTZ R120, R80.reuse, R120 ;  /* 0x0000007850787221 */ /* 0x040fe20000010000 */
[----:B------:R-:W-:Y:S01]  /*13c0*/  FFMA.FTZ R121, R80, R188, R121 ;  /* 0x000000bc50797223 */ /* 0x000fe20000010079 */
[----:B------:R-:W-:-:S04]  /*13d0*/  IMAD.WIDE.U32 R80, R197, 0x10, R198 ;  /* 0x00000010c5507825 */ /* 0x000fc800078e00c6 */
[----:B0-----:R-:W-:-:S05]  /*13e0*/  @!P0 IMAD.WIDE.U32 R198, R197, 0x10, R82 ;  /* 0x00000010c5c68825 */ /* 0x001fca00078e0052 */
[----:B------:R0:W3:Y:S01]  /*13f0*/  @!P0 LDG.E.128 R72, desc[UR6][R198.64] ;  /* 0x00000006c6488981 */ /* 0x0000e2000c1e1d00 */
[----:B------:R-:W-:Y:S01]  /*1400*/  SHF.L.U32 R203, R203, 0x10, RZ ;  /* 0x00000010cbcb7819 */ /* 0x000fe200000006ff */
[----:B------:R-:W-:Y:S01]  /*1410*/  FMUL.FTZ R191, R191, R210 ;  /* 0x000000d2bfbf7220 */ /* 0x000fe20000410000 */
[C---:B------:R-:W-:Y:S01]  /*1420*/  FADD.FTZ R114, R210.reuse, R114 ;  /* 0x00000072d2727221 */ /* 0x040fe20000010000 */
[----:B------:R-:W-:Y:S01]  /*1430*/  FFMA.FTZ R115, R210, R192, R115 ;  /* 0x000000c0d2737223 */ /* 0x000fe20000010073 */
[----:B------:R-:W-:Y:S01]  /*1440*/  SHF.L.U32 R210, R183, 0x10, RZ ;  /* 0x00000010b7d27819 */ /* 0x000fe200000006ff */
[----:B------:R-:W-:Y:S01]  /*1450*/  FMUL.FTZ R183, R0, R203 ;  /* 0x000000cb00b77220 */ /* 0x000fe20000410000 */
[----:B------:R-:W-:Y:S01]  /*1460*/  SHF.L.U32 R0, R63, 0x10, RZ ;  /* 0x000000103f007819 */ /* 0x000fe200000006ff */
[----:B------:R-:W-:Y:S01]  /*1470*/  FMUL.FTZ R195, R195, R202 ;  /* 0x000000cac3c37220 */ /* 0x000fe20000410000 */
[C---:B------:R-:W-:Y:S01]  /*1480*/  FADD.FTZ R122, R202.reuse, R122 ;  /* 0x0000007aca7a7221 */ /* 0x040fe20000010000 */
[----:B------:R-:W-:Y:S01]  /*1490*/  FFMA.FTZ R123, R202, R196, R123 ;  /* 0x000000c4ca7b7223 */ /* 0x000fe2000001007b */
[----:B------:R-:W-:Y:S01]  /*14a0*/  SHF.L.U32 R202, R62, 0x10, RZ ;  /* 0x000000103eca7819 */ /* 0x000fe200000006ff */
[----:B------:R-:W-:Y:S01]  /*14b0*/  FMUL.FTZ R185, R185, R210 ;  /* 0x000000d2b9b97220 */ /* 0x000fe20000410000 */
[----:B------:R-:W-:Y:S01]  /*14c0*/  SHF.L.U32 R206, R60, 0x10, RZ ;  /* 0x000000103cce7819 */ /* 0x000fe200000006ff */
[C---:B------:R-:W-:Y:S01]  /*14d0*/  FADD.FTZ R116, R210.reuse, R116 ;  /* 0x00000074d2747221 */ /* 0x040fe20000010000 */
[----:B------:R-:W-:-:S02]  /*14e0*/  FFMA.FTZ R117, R210, R186, R117 ;  /* 0x000000bad2757223 */ /* 0x000fc40000010075 */
[----:B------:R-:W1:Y:S01]  /*14f0*/  @P0 MUFU.RCP R210, R0 ;  /* 0x0000000000d20308 */ /* 0x000e620000001000 */
[----:B------:R-:W-:Y:S01]  /*1500*/  FMUL.FTZ R193, R193, R204 ;  /* 0x000000ccc1c17220 */ /* 0x000fe20000410000 */
[C---:B------:R-:W-:Y:S01]  /*1510*/  FADD.FTZ R118, R204.reuse, R118 ;  /* 0x00000076cc767221 */ /* 0x040fe20000010000 */
[----:B------:R-:W-:Y:S01]  /*1520*/  FFMA.FTZ R119, R204, R194, R119 ;  /* 0x000000c2cc777223 */ /* 0x000fe20000010077 */
[C---:B------:R-:W-:Y:S02]  /*1530*/  SHF.L.U32 R204, R61.reuse, 0x10, RZ ;  /* 0x000000103dcc7819 */ /* 0x040fe400000006ff */
[----:B------:R-:W-:Y:S02]  /*1540*/  PRMT R207, R60, 0x7632, R207 ;  /* 0x000076323ccf7816 */ /* 0x000fe400000000cf */
[----:B------:R-:W4:Y:S01]  /*1550*/  @P0 MUFU.RCP R82, R202 ;  /* 0x000000ca00520308 */ /* 0x000f220000001000 */
[----:B------:R-:W-:Y:S02]  /*1560*/  PRMT R205, R61, 0x7632, R205 ;  /* 0x000076323dcd7816 */ /* 0x000fe400000000cd */
[----:B------:R-:W-:-:S05]  /*1570*/  SHF.L.U32 R211, R211, 0x10, RZ ;  /* 0x00000010d3d37819 */ /* 0x000fca00000006ff */
[----:B------:R-:W4:Y:S01]  /*1580*/  @P0 MUFU.RCP R214, R206 ;  /* 0x000000ce00d60308 */ /* 0x000f220000001000 */
[----:B------:R-:W-:Y:S01]  /*1590*/  SHF.L.U32 R207, R207, 0x10, RZ ;  /* 0x00000010cfcf7819 */ /* 0x000fe200000006ff */
[C---:B------:R-:W-:Y:S01]  /*15a0*/  FADD.FTZ R112, R203.reuse, R112 ;  /* 0x00000070cb707221 */ /* 0x040fe20000010000 */
[----:B------:R-:W-:Y:S01]  /*15b0*/  FFMA.FTZ R113, R203, R184, R113 ;  /* 0x000000b8cb717223 */ /* 0x000fe20000010071 */
[----:B------:R-:W-:Y:S01]  /*15c0*/  SHF.L.U32 R220, R87, 0x10, RZ ;  /* 0x0000001057dc7819 */ /* 0x000fe200000006ff */
[----:B------:R-:W-:Y:S01]  /*15d0*/  FMUL.FTZ R83, R200, R211 ;  /* 0x000000d3c8537220 */ /* 0x000fe20000410000 */
[----:B------:R-:W-:Y:S02]  /*15e0*/  SHF.L.U32 R205, R205, 0x10, RZ ;  /* 0x00000010cdcd7819 */ /* 0x000fe400000006ff */
[----:B------:R-:W4:Y:S01]  /*15f0*/  @P0 MUFU.RCP R216, R204 ;  /* 0x000000cc00d80308 */ /* 0x000f220000001000 */
[----:B------:R-:W-:Y:S01]  /*1600*/  PRMT R203, R62, 0x7632, R203 ;  /* 0x000076323ecb7816 */ /* 0x000fe200000000cb */
[C---:B------:R-:W-:Y:S01]  /*1610*/  FADD.FTZ R108, R211.reuse, R108 ;  /* 0x0000006cd36c7221 */ /* 0x040fe20000010000 */
[----:B------:R-:W-:Y:S01]  /*1620*/  FFMA.FTZ R109, R211, R182, R109 ;  /* 0x000000b6d36d7223 */ /* 0x000fe2000001006d */
[----:B------:R-:W-:-:S02]  /*1630*/  SHF.L.U32 R215, R86, 0x10, RZ ;  /* 0x0000001056d77819 */ /* 0x000fc400000006ff */
[----:B------:R-:W-:Y:S02]  /*1640*/  PRMT R201, R63, 0x7632, R201 ;  /* 0x000076323fc97816 */ /* 0x000fe400000000c9 */
[----:B------:R-:W-:Y:S01]  /*1650*/  SHF.L.U32 R211, R84, 0x10, RZ ;  /* 0x0000001054d37819 */ /* 0x000fe200000006ff */
[----:B------:R-:W4:Y:S01]  /*1660*/  @P0 MUFU.RCP R208, R207 ;  /* 0x000000cf00d00308 */ /* 0x000f220000001000 */
[C---:B------:R-:W-:Y:S02]  /*1670*/  SHF.L.U32 R218, R85.reuse, 0x10, RZ ;  /* 0x0000001055da7819 */ /* 0x040fe400000006ff */
[----:B0-----:R-:W-:Y:S01]  /*1680*/  PRMT R198, R85, 0x7632, R198 ;  /* 0x0000763255c67816 */ /* 0x001fe200000000c6 */
[----:B------:R-:W-:Y:S01]  /*1690*/  @P0 FADD.FTZ R85, -R169, R220 ;  /* 0x000000dca9550221 */ /* 0x000fe20000010100 */
[----:B------:R-:W-:Y:S02]  /*16a0*/  SHF.L.U32 R203, R203, 0x10, RZ ;  /* 0x00000010cbcb7819 */ /* 0x000fe400000006ff */
[----:B------:R-:W-:Y:S01]  /*16b0*/  PRMT R200, R87, 0x7632, R200 ;  /* 0x0000763257c87816 */ /* 0x000fe200000000c8 */
[----:B------:R-:W0:Y:S01]  /*16c0*/  @P0 MUFU.RCP R209, R205 ;  /* 0x000000cd00d10308 */ /* 0x000e220000001000 */
[----:B------:R-:W-:Y:S01]  /*16d0*/  SHF.L.U32 R201, R201, 0x10, RZ ;  /* 0x00000010c9c97819 */ /* 0x000fe200000006ff */
[----:B------:R-:W-:Y:S01]  /*16e0*/  @P0 FADD.FTZ R87, -R170, R215 ;  /* 0x000000d7aa570221 */ /* 0x000fe20000010100 */
[----:B------:R-:W-:Y:S01]  /*16f0*/  PRMT R84, R84, 0x7632, R84 ;  /* 0x0000763254547816 */ /* 0x000fe20000000054 */
[----:B------:R-:W-:Y:S01]  /*1700*/  @P0 FADD.FTZ R199, -R172, R211 ;  /* 0x000000d3acc70221 */ /* 0x000fe20000010100 */
[----:B-1----:R-:W-:Y:S01]  /*1710*/  @P0 FMUL.FTZ R85, R85, R210 ;  /* 0x000000d255550220 */ /* 0x002fe20000410000 */
[----:B------:R-:W-:-:S02]  /*1720*/  FMUL.FTZ R189, R189, R212 ;  /* 0x000000d4bdbd7220 */ /* 0x000fc40000410000 */
[----:B------:R-:W1:Y:S01]  /*1730*/  @P0 MUFU.RCP R213, R203 ;  /* 0x000000cb00d50308 */ /* 0x000e620000001000 */
[C---:B------:R-:W-:Y:S01]  /*1740*/  FADD.FTZ R110, R212.reuse, R110 ;  /* 0x0000006ed46e7221 */ /* 0x040fe20000010000 */
[----:B------:R-:W-:Y:S01]  /*1750*/  FFMA.FTZ R111, R212, R190, R111 ;  /* 0x000000bed46f7223 */ /* 0x000fe2000001006f */
[----:B----4-:R-:W-:Y:S01]  /*1760*/  @P0 FMUL.FTZ R87, R87, R82 ;  /* 0x0000005257570220 */ /* 0x010fe20000410000 */
[----:B------:R-:W-:Y:S01]  /*1770*/  @P0 FMUL.FTZ R199, R199, R214 ;  /* 0x000000d6c7c70220 */ /* 0x000fe20000410000 */
[----:B------:R-:W-:Y:S01]  /*1780*/  @P0 FADD.FTZ R197, -R171, R218 ;  /* 0x000000daabc50221 */ /* 0x000fe20000010100 */
[----:B------:R-:W-:Y:S02]  /*1790*/  SHF.L.U32 R212, R84, 0x10, RZ ;  /* 0x0000001054d47819 */ /* 0x000fe400000006ff */
[----:B------:R-:W4:Y:S01]  /*17a0*/  @P0 MUFU.RCP R210, R201 ;  /* 0x000000c900d20308 */ /* 0x000f220000001000 */
[----:B------:R-:W-:Y:S01]  /*17b0*/  @!P0 FADD.FTZ R82, R211, -R221 ;  /* 0x800000ddd3528221 */ /* 0x000fe20000010000 */
[----:B------:R-:W-:-:S02]  /*17c0*/  PRMT R86, R86, 0x7632, R86 ;  /* 0x0000763256567816 */ /* 0x000fc40000000056 */
[----:B------:R-:W-:Y:S01]  /*17d0*/  SHF.L.U32 R214, R198, 0x10, RZ ;  /* 0x00000010c6d67819 */ /* 0x000fe200000006ff */
[----:B------:R-:W-:Y:S01]  /*17e0*/  @P0 FMUL.FTZ R197, R197, R216 ;  /* 0x000000d8c5c50220 */ /* 0x000fe20000410000 */
[--C-:B------:R-:W-:Y:S01]  /*17f0*/  @!P0 FADD.FTZ R84, R218, -R221.reuse ;  /* 0x800000ddda548221 */ /* 0x100fe20000010000 */
[----:B------:R-:W-:Y:S01]  /*1800*/  @!P0 FMUL.FTZ R199, R181, R82 ;  /* 0x00000052b5c78220 */ /* 0x000fe20000410000 */
[----:B------:R-:W-:Y:S01]  /*1810*/  @P0 FADD.FTZ R211, -R152, R212 ;  /* 0x000000d498d30221 */ /* 0x000fe20000010100 */
[----:B------:R-:W-:Y:S01]  /*1820*/  SHF.L.U32 R216, R86, 0x10, RZ ;  /* 0x0000001056d87819 */ /* 0x000fe200000006ff */
[--C-:B------:R-:W-:Y:S01]  /*1830*/  @!P0 FADD.FTZ R82, R215, -R221.reuse ;  /* 0x800000ddd7528221 */ /* 0x100fe20000010000 */
[----:B------:R-:W-:Y:S01]  /*1840*/  SHF.L.U32 R218, R200, 0x10, RZ ;  /* 0x00000010c8da7819 */ /* 0x000fe200000006ff */
[----:B------:R-:W-:Y:S01]  /*1850*/  @P0 FADD.FTZ R86, -R151, R214 ;  /* 0x000000d697560221 */ /* 0x000fe20000010100 */
[--C-:B------:R-:W-:Y:S01]  /*1860*/  @!P0 FADD.FTZ R200, R212, -R221.reuse ;  /* 0x800000ddd4c88221 */ /* 0x100fe20000010000 */
[----:B------:R-:W-:Y:S01]  /*1870*/  @P0 FMUL.FTZ R198, R211, R208 ;  /* 0x000000d0d3c60220 */ /* 0x000fe20000410000 */
[C---:B------:R-:W-:Y:S01]  /*1880*/  @!P0 FMUL.FTZ R197, R181.reuse, R84 ;  /* 0x00000054b5c58220 */ /* 0x040fe20000410000 */
[C---:B------:R-:W-:Y:S01]  /*1890*/  @!P0 FMUL.FTZ R87, R181.reuse, R82 ;  /* 0x00000052b5578220 */ /* 0x040fe20000410000 */
[----:B------:R-:W-:Y:S01]  /*18a0*/  @P0 FADD.FTZ R84, -R150, R216 ;  /* 0x000000d896540221 */ /* 0x000fe20000010100 */
[----:B0-----:R-:W-:Y:S01]  /*18b0*/  @P0 FMUL.FTZ R86, R86, R209 ;  /* 0x000000d156560220 */ /* 0x001fe20000410000 */
[--C-:B------:R-:W-:Y:S01]  /*18c0*/  @!P0 FADD.FTZ R82, R220, -R221.reuse ;  /* 0x800000dddc528221 */ /* 0x100fe20000010000 */
[----:B------:R-:W-:Y:S01]  /*18d0*/  @!P0 FMUL.FTZ R198, R181, R200 ;  /* 0x000000c8b5c68220 */ /* 0x000fe20000410000 */
[----:B------:R-:W-:Y:S01]  /*18e0*/  @P0 FADD.FTZ R209, -R149, R218 ;  /* 0x000000da95d10221 */ /* 0x000fe20000010100 */
[--C-:B------:R-:W-:Y:S01]  /*18f0*/  @!P0 FADD.FTZ R200, R216, -R221.reuse ;  /* 0x800000ddd8c88221 */ /* 0x100fe20000010000 */
[----:B-1----:R-:W-:Y:S01]  /*1900*/  @P0 FMUL.FTZ R84, R84, R213 ;  /* 0x000000d554540220 */ /* 0x002fe20000410000 */
[----:B------:R-:W-:Y:S01]  /*1910*/  @!P0 FMUL.FTZ R85, R181, R82 ;  /* 0x00000052b5558220 */ /* 0x000fe20000410000 */
[----:B------:R-:W-:Y:S01]  /*1920*/  @!P0 FADD.FTZ R208, R214, -R221 ;  /* 0x800000ddd6d08221 */ /* 0x000fe20000010000 */
[----:B----4-:R-:W-:Y:S01]  /*1930*/  @P0 FMUL.FTZ R82, R209, R210 ;  /* 0x000000d2d1520220 */ /* 0x010fe20000410000 */
        /* <DEDUP_REMOVED lines=10> */
[----:B------:R-:W-:Y:S01]  /*19e0*/  SHF.L.U32 R220, R64, 0x10, RZ ;  /* 0x0000001040dc7819 */ /* 0x000fe200000006ff */
[----:B------:R-:W-:Y:S01]  /*19f0*/  @!P0 FMUL.FTZ R86, R181, R208 ;  /* 0x000000d0b5568220 */ /* 0x000fe20000410000 */
[----:B------:R-:W-:Y:S02]  /*1a00*/  SHF.L.U32 R214, R214, 0x10, RZ ;  /* 0x00000010d6d67819 */ /* 0x000fe400000006ff */
[----:B------:R-:W1:Y:S01]  /*1a10*/  @P0 MUFU.RCP R211, R220 ;  /* 0x000000dc00d30308 */ /* 0x000e620000001000 */
[----:B------:R-:W-:Y:S01]  /*1a20*/  @!P0 FADD.FTZ R208, R218, -R221 ;  /* 0x800000dddad08221 */ /* 0x000fe20000010000 */
[----:B------:R-:W-:Y:S01]  /*1a30*/  SHF.L.U32 R218, R65, 0x10, RZ ;  /* 0x0000001041da7819 */ /* 0x000fe200000006ff */
[----:B------:R-:W-:Y:S01]  /*1a40*/  FMUL.FTZ R203, R203, R214 ;  /* 0x000000d6cbcb7220 */ /* 0x000fe20000410000 */
[----:B------:R-:W-:Y:S01]  /*1a50*/  SHF.L.U32 R222, R222, 0x10, RZ ;  /* 0x00000010dede7819 */ /* 0x000fe200000006ff */
[----:B------:R-:W-:Y:S01]  /*1a60*/  @!P0 FMUL.FTZ R82, R181, R208 ;  /* 0x000000d0b5528220 */ /* 0x000fe20000410000 */
[C---:B------:R-:W-:Y:S01]  /*1a70*/  FADD.FTZ R27, R214.reuse, R27 ;  /* 0x0000001bd61b7221 */ /* 0x040fe20000010000 */
[----:B------:R-:W-:Y:S01]  /*1a80*/  FFMA.FTZ R51, R214, R84, R51 ;  /* 0x00000054d6337223 */ /* 0x000fe20000010033 */
[----:B------:R-:W1:Y:S01]  /*1a90*/  @P0 MUFU.RCP R224, R218 ;  /* 0x000000da00e00308 */ /* 0x000e620000001000 */
[----:B------:R-:W-:-:S02]  /*1aa0*/  SHF.L.U32 R214, R67, 0x10, RZ ;  /* 0x0000001043d67819 */ /* 0x000fc400000006ff */
[----:B0-----:R-:W-:Y:S01]  /*1ab0*/  SHF.L.U32 R81, R88, 0x10, RZ ;  /* 0x0000001058517819 */ /* 0x001fe200000006ff */
[----:B------:R-:W-:Y:S01]  /*1ac0*/  FMUL.FTZ R201, R201, R222 ;  /* 0x000000dec9c97220 */ /* 0x000fe20000410000 */
[----:B------:R-:W-:Y:S01]  /*1ad0*/  PRMT R219, R64, 0x7632, R219 ;  /* 0x0000763240db7816 */ /* 0x000fe200000000db */
[----:B------:R-:W-:Y:S01]  /*1ae0*/  FADD.FTZ R25, R222, R25 ;  /* 0x00000019de197221 */ /* 0x000fe20000010000 */
[----:B------:R-:W-:Y:S01]  /*1af0*/  SHF.L.U32 R216, R66, 0x10, RZ ;  /* 0x0000001042d87819 */ /* 0x000fe200000006ff */
[----:B------:R-:W-:Y:S01]  /*1b00*/  FFMA.FTZ R49, R222, R82, R49 ;  /* 0x00000052de317223 */ /* 0x000fe20000010031 */
[----:B------:R-:W-:Y:S01]  /*1b10*/  SHF.L.U32 R80, R200, 0x10, RZ ;  /* 0x00000010c8507819 */ /* 0x000fe200000006ff */
[----:B------:R-:W-:Y:S01]  /*1b20*/  FMUL.FTZ R200, R0, R223 ;  /* 0x000000df00c87220 */ /* 0x000fe20000410000 */
[----:B------:R-:W0:Y:S01]  /*1b30*/  @P0 MUFU.RCP R222, R214 ;  /* 0x000000d600de0308 */ /* 0x000e220000001000 */
[----:B------:R-:W-:Y:S01]  /*1b40*/  @P0 FADD.FTZ R0, -R168, R81 ;  /* 0x00000051a8000221 */ /* 0x000fe20000010100 */
[----:B------:R-:W-:Y:S01]  /*1b50*/  SHF.L.U32 R219, R219, 0x10, RZ ;  /* 0x00000010dbdb7819 */ /* 0x000fe200000006ff */
[----:B------:R-:W-:Y:S01]  /*1b60*/  FMUL.FTZ R202, R202, R215 ;  /* 0x000000d7caca7220 */ /* 0x000fe20000410000 */
[----:B------:R-:W-:Y:S01]  /*1b70*/  PRMT R217, R65, 0x7632, R217 ;  /* 0x0000763241d97816 */ /* 0x000fe200000000d9 */
[C---:B------:R-:W-:Y:S01]  /*1b80*/  FADD.FTZ R26, R215.reuse, R26 ;  /* 0x0000001ad71a7221 */ /* 0x040fe20000010000 */
[----:B------:R-:W-:-:S02]  /*1b90*/  FFMA.FTZ R50, R215, R87, R50 ;  /* 0x00000057d7327223 */ /* 0x000fc40000010032 */
[----:B------:R-:W0:Y:S01]  /*1ba0*/  @P0 MUFU.RCP R226, R216 ;  /* 0x000000d800e20308 */ /* 0x000e220000001000 */
[----:B------:R-:W-:Y:S01]  /*1bb0*/  PRMT R215, R66, 0x7632, R215 ;  /* 0x0000763242d77816 */ /* 0x000fe200000000d7 */
[----:B-1----:R-:W-:Y:S01]  /*1bc0*/  @P0 FMUL.FTZ R211, R0, R211 ;  /* 0x000000d300d30220 */ /* 0x002fe20000410000 */
[----:B------:R-:W-:Y:S01]  /*1bd0*/  SHF.L.U32 R228, R89, 0x10, RZ ;  /* 0x0000001059e47819 */ /* 0x000fe200000006ff */
[----:B------:R-:W-:Y:S01]  /*1be0*/  @!P0 FADD.FTZ R0, R81, -R221 ;  /* 0x800000dd51008221 */ /* 0x000fe20000010000 */
[----:B------:R-:W-:Y:S01]  /*1bf0*/  SHF.L.U32 R217, R217, 0x10, RZ ;  /* 0x00000010d9d97819 */ /* 0x000fe200000006ff */
[----:B------:R-:W-:Y:S02]  /*1c00*/  FMUL.FTZ R206, R206, R209 ;  /* 0x000000d1cece7220 */ /* 0x000fe40000410000 */
[----:B------:R-:W1:Y:S01]  /*1c10*/  @P0 MUFU.RCP R210, R219 ;  /* 0x000000db00d20308 */ /* 0x000e620000001000 */
[C---:B------:R-:W-:Y:S01]  /*1c20*/  FADD.FTZ R30, R209.reuse, R30 ;  /* 0x0000001ed11e7221 */ /* 0x040fe20000010000 */
[----:B------:R-:W-:Y:S01]  /*1c30*/  FFMA.FTZ R106, R209, R199, R106 ;  /* 0x000000c7d16a7223 */ /* 0x000fe2000001006a */
[----:B------:R-:W-:Y:S01]  /*1c40*/  FMUL.FTZ R204, R204, R213 ;  /* 0x000000d5cccc7220 */ /* 0x000fe20000410000 */
[C---:B------:R-:W-:Y:S01]  /*1c50*/  FADD.FTZ R28, R213.reuse, R28 ;  /* 0x0000001cd51c7221 */ /* 0x040fe20000010000 */
[----:B------:R-:W-:Y:S01]  /*1c60*/  FFMA.FTZ R104, R213, R197, R104 ;  /* 0x000000c5d5687223 */ /* 0x000fe20000010068 */
[----:B------:R-:W-:Y:S01]  /*1c70*/  SHF.L.U32 R212, R212, 0x10, RZ ;  /* 0x00000010d4d47819 */ /* 0x000fe200000006ff */
[----:B------:R-:W-:Y:S01]  /*1c80*/  @P0 FADD.FTZ R209, -R167, R228 ;  /* 0x000000e4a7d10221 */ /* 0x000fe20000010100 */
[----:B------:R-:W-:-:S02]  /*1c90*/  SHF.L.U32 R230, R91, 0x10, RZ ;  /* 0x000000105be67819 */ /* 0x000fc400000006ff */
[----:B------:R-:W-:Y:S01]  /*1ca0*/  SHF.L.U32 R215, R215, 0x10, RZ ;  /* 0x00000010d7d77819 */ /* 0x000fe200000006ff */
[----:B------:R-:W-:Y:S01]  /*1cb0*/  @!P0 FMUL.FTZ R211, R181, R0 ;  /* 0x00000000b5d38220 */ /* 0x000fe20000410000 */
[----:B------:R-:W-:Y:S01]  /*1cc0*/  PRMT R213, R67, 0x7632, R213 ;  /* 0x0000763243d57816 */ /* 0x000fe200000000d5 */
[C---:B------:R-:W-:Y:S01]  /*1cd0*/  FADD.FTZ R24, R223.reuse, R24 ;  /* 0x00000018df187221 */ /* 0x040fe20000010000 */
[----:B------:R-:W-:Y:S01]  /*1ce0*/  PRMT R88, R88, 0x7632, R88 ;  /* 0x0000763258587816 */ /* 0x000fe20000000058 */
[----:B------:R-:W-:Y:S01]  /*1cf0*/  FFMA.FTZ R48, R223, R85, R48 ;  /* 0x00000055df307223 */ /* 0x000fe20000010030 */
[----:B------:R-:W-:Y:S01]  /*1d00*/  SHF.L.U32 R227, R90, 0x10, RZ ;  /* 0x000000105ae37819 */ /* 0x000fe200000006ff */
[----:B------:R-:W1:Y:S01]  /*1d10*/  @P0 MUFU.RCP R208, R217 ;  /* 0x000000d900d00308 */ /* 0x000e620000001000 */
[----:B------:R-:W-:Y:S01]  /*1d20*/  FMUL.FTZ R207, R207, R80 ;  /* 0x00000050cfcf7220 */ /* 0x000fe20000410000 */
[C---:B------:R-:W-:Y:S01]  /*1d30*/  FADD.FTZ R31, R80.reuse, R31 ;  /* 0x0000001f501f7221 */ /* 0x040fe20000010000 */
[----:B------:R-:W-:Y:S01]  /*1d40*/  FFMA.FTZ R107, R80, R198, R107 ;  /* 0x000000c6506b7223 */ /* 0x000fe2000001006b */
[----:B------:R-:W-:Y:S01]  /*1d50*/  @!P0 FADD.FTZ R0, R228, -R221 ;  /* 0x800000dde4008221 */ /* 0x000fe20000010000 */
[----:B------:R-:W-:Y:S01]  /*1d60*/  PRMT R80, R89, 0x7632, R80 ;  /* 0x0000763259507816 */ /* 0x000fe20000000050 */
[----:B------:R-:W-:Y:S01]  /*1d70*/  FMUL.FTZ R205, R205, R212 ;  /* 0x000000d4cdcd7220 */ /* 0x000fe20000410000 */
[C---:B------:R-:W-:Y:S01]  /*1d80*/  FADD.FTZ R29, R212.reuse, R29 ;  /* 0x0000001dd41d7221 */ /* 0x040fe20000010000 */
[----:B------:R-:W1:Y:S01]  /*1d90*/  @P0 MUFU.RCP R223, R215 ;  /* 0x000000d700df0308 */ /* 0x000e620000001000 */
[----:B------:R-:W-:Y:S01]  /*1da0*/  FFMA.FTZ R105, R212, R86, R105 ;  /* 0x00000056d4697223 */ /* 0x000fe20000010069 */
[----:B------:R-:W-:Y:S01]  /*1db0*/  @P0 FMUL.FTZ R209, R209, R224 ;  /* 0x000000e0d1d10220 */ /* 0x000fe20000410000 */
[----:B------:R-:W-:Y:S01]  /*1dc0*/  @P0 FADD.FTZ R89, -R165, R230 ;  /* 0x000000e6a5590221 */ /* 0x000fe20000010100 */
[----:B------:R-:W-:Y:S01]  /*1dd0*/  SHF.L.U32 R213, R213, 0x10, RZ ;  /* 0x00000010d5d57819 */ /* 0x000fe200000006ff */
[----:B------:R-:W-:Y:S01]  /*1de0*/  @!P0 FMUL.FTZ R209, R181, R0 ;  /* 0x00000000b5d18220 */ /* 0x000fe20000410000 */
[----:B------:R-:W-:Y:S01]  /*1df0*/  PRMT R212, R91, 0x7632, R212 ;  /* 0x000076325bd47816 */ /* 0x000fe200000000d4 */
[----:B------:R-:W-:Y:S01]  /*1e00*/  @P0 FADD.FTZ R91, -R166, R227 ;  /* 0x000000e3a65b0221 */ /* 0x000fe20000010100 */
[----:B------:R-:W-:Y:S01]  /*1e10*/  SHF.L.U32 R224, R88, 0x10, RZ ;  /* 0x0000001058e07819 */ /* 0x000fe200000006ff */
[--C-:B------:R-:W-:Y:S01]  /*1e20*/  @!P0 FADD.FTZ R0, R227, -R221.reuse ;  /* 0x800000dde3008221 */ /* 0x100fe20000010000 */
[----:B------:R-:W-:Y:S01]  /*1e30*/  PRMT R90, R90, 0x7632, R90 ;  /* 0x000076325a5a7816 */ /* 0x000fe2000000005a */
[----:B0-----:R-:W-:Y:S01]  /*1e40*/  @P0 FMUL.FTZ R89, R89, R222 ;  /* 0x000000de59590220 */ /* 0x001fe20000410000 */
[----:B------:R-:W0:Y:S01]  /*1e50*/  @P0 MUFU.RCP R225, R213 ;  /* 0x000000d500e10308 */ /* 0x000e220000001000 */
[----:B------:R-:W-:Y:S01]  /*1e60*/  SHF.L.U32 R222, R80, 0x10, RZ ;  /* 0x0000001050de7819 */ /* 0x000fe200000006ff */
[----:B------:R-:W-:Y:S01]  /*1e70*/  @P0 FMUL.FTZ R91, R91, R226 ;  /* 0x000000e25b5b0220 */ /* 0x000fe20000410000 */
[----:B------:R-:W-:Y:S01]  /*1e80*/  @P0 FADD.FTZ R81, -R148, R224 ;  /* 0x000000e094510221 */ /* 0x000fe20000010100 */
[--C-:B------:R-:W-:Y:S01]  /*1e90*/  @!P0 FADD.FTZ R80, R230, -R221.reuse ;  /* 0x800000dde6508221 */ /* 0x100fe20000010000 */
[----:B------:R-:W-:Y:S01]  /*1ea0*/  SHF.L.U32 R226, R90, 0x10, RZ ;  /* 0x000000105ae27819 */ /* 0x000fe200000006ff */
[----:B------:R-:W-:Y:S01]  /*1eb0*/  @!P0 FMUL.FTZ R91, R181, R0 ;  /* 0x00000000b55b8220 */ /* 0x000fe20000410000 */
[--C-:B------:R-:W-:Y:S01]  /*1ec0*/  @!P0 FADD.FTZ R0, R224, -R221.reuse ;  /* 0x800000dde0008221 */ /* 0x100fe20000010000 */
[----:B-1----:R-:W-:Y:S01]  /*1ed0*/  @P0 FMUL.FTZ R210, R81, R210 ;  /* 0x000000d251d20220 */ /* 0x002fe20000410000 */
[----:B------:R-:W-:Y:S01]  /*1ee0*/  @!P0 FMUL.FTZ R89, R181, R80 ;  /* 0x00000050b5598220 */ /* 0x000fe20000410000 */
[----:B------:R-:W-:Y:S01]  /*1ef0*/  @P0 FADD.FTZ R81, -R147, R222 ;  /* 0x000000de93510221 */ /* 0x000fe20000010100 */
[--C-:B------:R-:W-:Y:S01]  /*1f00*/  @!P0 FADD.FTZ R80, R222, -R221.reuse ;  /* 0x800000ddde508221 */ /* 0x100fe20000010000 */
[----:B------:R-:W-:Y:S01]  /*1f10*/  SHF.L.U32 R228, R212, 0x10, RZ ;  /* 0x00000010d4e47819 */ /* 0x000fe200000006ff */
[----:B------:R-:W-:Y:S01]  /*1f20*/  @P0 FADD.FTZ R90, -R146, R226 ;  /* 0x000000e2925a0221 */ /* 0x000fe20000010100 */
[----:B------:R-:W-:Y:S01]  /*1f30*/  @!P0 FMUL.FTZ R210, R181, R0 ;  /* 0x00000000b5d28220 */ /* 0x000fe20000410000 */
[----:B------:R-:W-:Y:S01]  /*1f40*/  SHF.L.U32 R0, R52, 0x10, RZ ;  /* 0x0000001034007819 */ /* 0x000fe200000006ff */
[----:B------:R-:W-:Y:S01]  /*1f50*/  @P0 FMUL.FTZ R208, R81, R208 ;  /* 0x000000d051d00220 */ /* 0x000fe20000410000 */
[----:B------:R-:W-:Y:S01]  /*1f60*/  SHF.L.U32 R229, R95, 0x10, RZ ;  /* 0x000000105fe57819 */ /* 0x000fe200000006ff */
[----:B------:R-:W-:Y:S01]  /*1f70*/  @P0 FMUL.FTZ R90, R90, R223 ;  /* 0x000000df5a5a0220 */ /* 0x000fe20000410000 */
[----:B------:R-:W-:Y:S01]  /*1f80*/  @!P0 FMUL.FTZ R208, R181, R80 ;  /* 0x00000050b5d08220 */ /* 0x000fe20000410000 */
[----:B------:R-:W-:Y:S01]  /*1f90*/  @P0 FADD.FTZ R88, -R145, R228 ;  /* 0x000000e491580221 */ /* 0x000fe20000010100 */
[----:B------:R-:W-:Y:S01]  /*1fa0*/  @!P0 FADD.FTZ R212, R226, -R221 ;  /* 0x800000dde2d48221 */ /* 0x000fe20000010000 */
[----:B------:R-:W1:Y:S01]  /*1fb0*/  @P0 MUFU.RCP R80, R0 ;  /* 0x0000000000500308 */ /* 0x000e620000001000 */
[----:B------:R-:W-:-:S02]  /*1fc0*/  SHF.L.U32 R223, R93, 0x10, RZ ;  /* 0x000000105ddf7819 */ /* 0x000fc400000006ff */
[----:B------:R-:W-:Y:S01]  /*1fd0*/  PRMT R93, R93, 0x7632, R93 ;  /* 0x000076325d5d7816 */ /* 0x000fe2000000005d */
[----:B------:R-:W-:Y:S01]  /*1fe0*/  FMUL.FTZ R214, R214, R229 ;  /* 0x000000e5d6d67220 */ /* 0x000fe20000410000 */
[C---:B------:R-:W-:Y:S01]  /*1ff0*/  FADD.FTZ R16, R229.reuse, R16 ;  /* 0x00000010e5107221 */ /* 0x040fe20000010000 */
[----:B------:R-:W-:Y:S01]  /*2000*/  FFMA.FTZ R40, R229, R89, R40 ;  /* 0x00000059e5287223 */ /* 0x000fe20000010028 */
[----:B------:R-:W-:Y:S01]  /*2010*/  SHF.L.U32 R231, R54, 0x10, RZ ;  /* 0x0000001036e77819 */ /* 0x000fe200000006ff */
[----:B0-----:R-:W-:Y:S01]  /*2020*/  @P0 FMUL.FTZ R88, R88, R225 ;  /* 0x000000e158580220 */ /* 0x001fe20000410000 */
[----:B------:R-:W-:Y:S01]  /*2030*/  @!P0 FMUL.FTZ R90, R181, R212 ;  /* 0x000000d4b55a8220 */ /* 0x000fe20000410000 */
[----:B------:R-:W-:Y:S02]  /*2040*/  SHF.L.U32 R229, R55, 0x10, RZ ;  /* 0x0000001037e57819 */ /* 0x000fe400000006ff */
[C---:B------:R-:W-:Y:S02]  /*2050*/  SHF.L.U32 R225, R94.reuse, 0x10, RZ ;  /* 0x000000105ee17819 */ /* 0x040fe400000006ff */
[----:B------:R-:W-:Y:S01]  /*2060*/  PRMT R212, R94, 0x7632, R212 ;  /* 0x000076325ed47816 */ /* 0x000fe200000000d4 */
[----:B------:R-:W-:Y:S01]  /*2070*/  @!P0 FADD.FTZ R222, R228, -R221 ;  /* 0x800000dde4de8221 */ /* 0x000fe20000010000 */
[----:B------:R-:W-:Y:S01]  /*2080*/  SHF.L.U32 R94, R93, 0x10, RZ ;  /* 0x000000105d5e7819 */ /* 0x000fe200000006ff */
[----:B------:R-:W-:Y:S01]  /*2090*/  @P0 MUFU.RCP R237, R229 ;  /* 0x000000e500ed0308 */ /* 0x000fe20000001000 */
[----:B------:R-:W-:-:S02]  /*20a0*/  SHF.L.U32 R233, R53, 0x10, RZ ;  /* 0x0000001035e97819 */ /* 0x000fc400000006ff */
[----:B------:R-:W-:Y:S02]  /*20b0*/  SHF.L.U32 R81, R92, 0x10, RZ ;  /* 0x000000105c517819 */ /* 0x000fe400000006ff */
[----:B------:R-:W-:Y:S02]  /*20c0*/  PRMT R95, R95, 0x7632, R95 ;  /* 0x000076325f5f7816 */ /* 0x000fe4000000005f */
[----:B------:R-:W-:Y:S01]  /*20d0*/  SHF.L.U32 R228, R96, 0x10, RZ ;  /* 0x0000001060e47819 */ /* 0x000fe200000006ff */
[----:B------:R-:W0:Y:S01]  /*20e0*/  @P0 MUFU.RCP R93, R231 ;  /* 0x000000e7005d0308 */ /* 0x000e220000001000 */
[----:B------:R-:W-:Y:S01]  /*20f0*/  PRMT R92, R92, 0x7632, R92 ;  /* 0x000076325c5c7816 */ /* 0x000fe2000000005c */
[----:B------:R-:W-:Y:S01]  /*2100*/  FMUL.FTZ R217, R217, R94 ;  /* 0x0000005ed9d97220 */ /* 0x000fe20000410000 */
[----:B------:R-:W-:Y:S01]  /*2110*/  PRMT R227, R52, 0x7632, R227 ;  /* 0x0000763234e37816 */ /* 0x000fe200000000e3 */
[C---:B------:R-:W-:Y:S01]  /*2120*/  FADD.FTZ R21, R94.reuse, R21 ;  /* 0x000000155e157221 */ /* 0x040fe20000010000 */
[----:B------:R-:W-:Y:S01]  /*2130*/  FFMA.FTZ R45, R94, R208, R45 ;  /* 0x000000d05e2d7223 */ /* 0x000fe2000001002d */
[----:B------:R-:W-:-:S02]  /*2140*/  SHF.L.U32 R94, R95, 0x10, RZ ;  /* 0x000000105f5e7819 */ /* 0x000fc400000006ff */
[----:B------:R-:W2:Y:S01]  /*2150*/  @P0 MUFU.RCP R235, R233 ;  /* 0x000000e900eb0308 */ /* 0x000ea20000001000 */
[----:B------:R-:W-:Y:S01]  /*2160*/  SHF.L.U32 R92, R92, 0x10, RZ ;  /* 0x000000105c5c7819 */ /* 0x000fe200000006ff */
[----:B------:R-:W-:Y:S01]  /*2170*/  @P0 FADD.FTZ R95, -R180, R228 ;  /* 0x000000e4b45f0221 */ /* 0x000fe20000010100 */
[----:B------:R-:W-:Y:S01]  /*2180*/  @!P0 FMUL.FTZ R88, R181, R222 ;  /* 0x000000deb5588220 */ /* 0x000fe20000410000 */
        /* <DEDUP_REMOVED lines=8> */
[----:B------:R-:W-:Y:S01]  /*2210*/  FMUL.FTZ R218, R218, R223 ;  /* 0x000000dfdada7220 */ /* 0x000fe20000410000 */
[----:B------:R-:W-:Y:S01]  /*2220*/  SHF.L.U32 R81, R98, 0x10, RZ ;  /* 0x0000001062517819 */ /* 0x000fe200000006ff */
[----:B------:R-:W-:Y:S01]  /*2230*/  FADD.FTZ R20, R223, R20 ;  /* 0x00000014df147221 */ /* 0x000fe20000010000 */
[----:B------:R-:W-:Y:S01]  /*2240*/  SHF.L.U32 R222, R99, 0x10, RZ ;  /* 0x0000001063de7819 */ /* 0x000fe200000006ff */
[----:B------:R-:W-:Y:S01]  /*2250*/  FFMA.FTZ R44, R223, R209, R44 ;  /* 0x000000d1df2c7223 */ /* 0x000fe2000001002c */
[----:B-1----:R-:W-:Y:S01]  /*2260*/  @P0 FMUL.FTZ R95, R95, R80 ;  /* 0x000000505f5f0220 */ /* 0x002fe20000410000 */
[----:B------:R-:W-:Y:S01]  /*2270*/  PRMT R223, R54, 0x7632, R223 ;  /* 0x0000763236df7816 */ /* 0x000fe200000000df */
[----:B------:R-:W1:Y:S01]  /*2280*/  @P0 MUFU.RCP R226, R227 ;  /* 0x000000e300e20308 */ /* 0x000e620000001000 */
[----:B------:R-:W-:Y:S01]  /*2290*/  FMUL.FTZ R219, R219, R92 ;  /* 0x0000005cdbdb7220 */ /* 0x000fe20000410000 */
[C---:B------:R-:W-:Y:S01]  /*22a0*/  FADD.FTZ R23, R92.reuse, R23 ;  /* 0x000000175c177221 */ /* 0x040fe20000010000 */
[----:B------:R-:W-:Y:S01]  /*22b0*/  FFMA.FTZ R47, R92, R210, R47 ;  /* 0x000000d25c2f7223 */ /* 0x000fe2000001002f */
        /* <DEDUP_REMOVED lines=8> */
[----:B------:R-:W-:Y:S01]  /*2340*/  PRMT R96, R96, 0x7632, R96 ;  /* 0x0000763260607816 */ /* 0x000fe20000000060 */
[----:B------:R-:W-:Y:S01]  /*2350*/  @P0 FADD.FTZ R230, -R177, R222 ;  /* 0x000000deb1e60221 */ /* 0x000fe20000010100 */
[----:B------:R-:W-:Y:S01]  /*2360*/  SHF.L.U32 R223, R223, 0x10, RZ ;  /* 0x00000010dfdf7819 */ /* 0x000fe200000006ff */
[----:B------:R-:W-:Y:S01]  /*2370*/  FMUL.FTZ R215, R215, R212 ;  /* 0x000000d4d7d77220 */ /* 0x000fe20000410000 */
[----:B------:R-:W-:Y:S01]  /*2380*/  SHF.L.U32 R80, R80, 0x10, RZ ;  /* 0x0000001050507819 */ /* 0x000fe200000006ff */
[C---:B------:R-:W-:Y:S01]  /*2390*/  FADD.FTZ R19, R212.reuse, R19 ;  /* 0x00000013d4137221 */ /* 0x040fe20000010000 */
[----:B------:R-:W-:Y:S01]  /*23a0*/  FFMA.FTZ R43, R212, R90, R43 ;  /* 0x0000005ad42b7223 */ /* 0x000fe2000001002b */
[----:B------:R-:W3:Y:S01]  /*23b0*/  @P0 MUFU.RCP R224, R225 ;  /* 0x000000e100e00308 */ /* 0x000ee20000001000 */
[----:B------:R-:W-:Y:S01]  /*23c0*/  @P0 FADD.FTZ R212, -R179, R92 ;  /* 0x0000005cb3d40221 */ /* 0x000fe20000010100 */
[----:B0-----:R-:W-:Y:S01]  /*23d0*/  @P0 FMUL.FTZ R94, R94, R93 ;  /* 0x0000005d5e5e0220 */ /* 0x001fe20000410000 */
[----:B------:R-:W-:Y:S01]  /*23e0*/  SHF.L.U32 R232, R96, 0x10, RZ ;  /* 0x0000001060e87819 */ /* 0x000fe200000006ff */
[----:B------:R-:W-:Y:S01]  /*23f0*/  @P0 FMUL.FTZ R96, R230, R237 ;  /* 0x000000ede6600220 */ /* 0x000fe20000410000 */
[----:B------:R-:W-:Y:S01]  /*2400*/  @!P0 FADD.FTZ R92, R92, -R221 ;  /* 0x800000dd5c5c8221 */ /* 0x000fe20000010000 */
[----:B------:R-:W-:-:S02]  /*2410*/  PRMT R97, R97, 0x7632, R97 ;  /* 0x0000763261617816 */ /* 0x000fc40000000061 */
[----:B------:R-:W0:Y:S01]  /*2420*/  @P0 MUFU.RCP R93, R223 ;  /* 0x000000df005d0308 */ /* 0x000e220000001000 */
[----:B------:R-:W-:Y:S01]  /*2430*/  @!P0 FADD.FTZ R228, R228, -R221 ;  /* 0x800000dde4e48221 */ /* 0x000fe20000010000 */
[----:B--2---:R-:W-:Y:S01]  /*2440*/  @P0 FMUL.FTZ R212, R212, R235 ;  /* 0x000000ebd4d40220 */ /* 0x004fe20000410000 */
[----:B------:R-:W-:Y:S01]  /*2450*/  PRMT R98, R98, 0x7632, R98 ;  /* 0x0000763262627816 */ /* 0x000fe20000000062 */
[----:B------:R-:W-:-:S04]  /*2460*/  @!P0 FMUL.FTZ R212, R181, R92 ;  /* 0x0000005cb5d48220 */ /* 0x000fc80000410000 */
[----:B------:R-:W2:Y:S01]  /*2470*/  @P0 MUFU.RCP R230, R80 ;  /* 0x0000005000e60308 */ /* 0x000ea20000001000 */
[----:B------:R-:W-:Y:S01]  /*2480*/  SHF.L.U32 R234, R97, 0x10, RZ ;  /* 0x0000001061ea7819 */ /* 0x000fe200000006ff */
[----:B------:R-:W-:Y:S01]  /*2490*/  @!P0 FADD.FTZ R92, R81, -R221 ;  /* 0x800000dd515c8221 */ /* 0x000fe20000010000 */
[----:B------:R-:W-:Y:S01]  /*24a0*/  PRMT R99, R99, 0x7632, R99 ;  /* 0x0000763263637816 */ /* 0x000fe20000000063 */
[C---:B------:R-:W-:Y:S01]  /*24b0*/  @!P0 FMUL.FTZ R95, R181.reuse, R228 ;  /* 0x000000e4b55f8220 */ /* 0x040fe20000410000 */
[----:B------:R-:W-:Y:S01]  /*24c0*/  @P0 FADD.FTZ R97, -R160, R232 ;  /* 0x000000e8a0610221 */ /* 0x000fe20000010100 */
[--C-:B------:R-:W-:Y:S01]  /*24d0*/  @!P0 FADD.FTZ R228, R222, -R221.reuse ;  /* 0x800000dddee48221 */ /* 0x100fe20000010000 */
[----:B------:R-:W-:Y:S01]  /*24e0*/  SHF.L.U32 R235, R98, 0x10, RZ ;  /* 0x0000001062eb7819 */ /* 0x000fe200000006ff */
[----:B------:R-:W-:Y:S01]  /*24f0*/  @!P0 FMUL.FTZ R94, R181, R92 ;  /* 0x0000005cb55e8220 */ /* 0x000fe20000410000 */
[----:B------:R-:W-:Y:S01]  /*2500*/  SHF.L.U32 R236, R99, 0x10, RZ ;  /* 0x0000001063ec7819 */ /* 0x000fe200000006ff */
[----:B-1----:R-:W-:Y:S01]  /*2510*/  @P0 FMUL.FTZ R226, R97, R226 ;  /* 0x000000e261e20220 */ /* 0x002fe20000410000 */
[--C-:B------:R-:W-:Y:S01]  /*2520*/  @!P0 FADD.FTZ R92, R232, -R221.reuse ;  /* 0x800000dde85c8221 */ /* 0x100fe20000010000 */
[----:B------:R-:W-:Y:S01]  /*2530*/  @P0 FADD.FTZ R97, -R159, R234 ;  /* 0x000000ea9f610221 */ /* 0x000fe20000010100 */
[----:B------:R-:W-:Y:S01]  /*2540*/  @!P0 FMUL.FTZ R96, R181, R228 ;  /* 0x000000e4b5608220 */ /* 0x000fe20000410000 */
[----:B------:R-:W-:Y:S01]  /*2550*/  @!P0 FADD.FTZ R228, R234, -R221 ;  /* 0x800000ddeae48221 */ /* 0x000fe20000010000 */
[----:B------:R-:W-:Y:S01]  /*2560*/  @P0 FADD.FTZ R98, -R158, R235 ;  /* 0x000000eb9e620221 */ /* 0x000fe20000010100 */
[----:B------:R-:W-:Y:S01]  /*2570*/  @P0 FADD.FTZ R81, -R157, R236 ;  /* 0x000000ec9d510221 */ /* 0x000fe20000010100 */
[----:B------:R-:W-:Y:S01]  /*2580*/  @!P0 FMUL.FTZ R226, R181, R92 ;  /* 0x0000005cb5e28220 */ /* 0x000fe20000410000 */
[----:B---3--:R-:W-:Y:S01]  /*2590*/  @P0 FMUL.FTZ R224, R97, R224 ;  /* 0x000000e061e00220 */ /* 0x008fe20000410000 */
[C---:B------:R-:W-:Y:S01]  /*25a0*/  SHF.L.U32 R92, R100.reuse, 0x10, RZ ;  /* 0x00000010645c7819 */ /* 0x040fe200000006ff */
[----:B------:R-:W-:Y:S01]  /*25b0*/  @!P0 FMUL.FTZ R224, R181, R228 ;  /* 0x000000e4b5e08220 */ /* 0x000fe20000410000 */
[----:B------:R-:W-:Y:S01]  /*25c0*/  PRMT R100, R100, 0x7632, R100 ;  /* 0x0000763264647816 */ /* 0x000fe20000000064 */
[----:B0-----:R-:W-:Y:S01]  /*25d0*/  @P0 FMUL.FTZ R222, R98, R93 ;  /* 0x0000005d62de0220 */ /* 0x001fe20000410000 */
[----:B------:R-:W-:Y:S01]  /*25e0*/  SHF.L.U32 R228, R101, 0x10, RZ ;  /* 0x0000001065e47819 */ /* 0x000fe200000006ff */
[----:B--2---:R-:W-:Y:S01]  /*25f0*/  @P0 FMUL.FTZ R98, R81, R230 ;  /* 0x000000e651620220 */ /* 0x004fe20000410000 */
[--C-:B------:R-:W-:Y:S01]  /*2600*/  @!P0 FADD.FTZ R232, R236, -R221.reuse ;  /* 0x800000ddece88221 */ /* 0x100fe20000010000 */
[----:B------:R-:W-:Y:S01]  /*2610*/  @!P0 FADD.FTZ R230, R235, -R221 ;  /* 0x800000ddebe68221 */ /* 0x000fe20000010000 */
[----:B------:R-:W-:-:S02]  /*2620*/  SHF.L.U32 R236, R68, 0x10, RZ ;  /* 0x0000001044ec7819 */ /* 0x000fc400000006ff */
[----:B------:R-:W-:Y:S01]  /*2630*/  SHF.L.U32 R100, R100, 0x10, RZ ;  /* 0x0000001064647819 */ /* 0x000fe200000006ff */
[----:B------:R-:W-:Y:S01]  /*2640*/  FMUL.FTZ R233, R233, R228 ;  /* 0x000000e4e9e97220 */ /* 0x000fe20000410000 */
[----:B------:R-:W-:Y:S01]  /*2650*/  PRMT R101, R101, 0x7632, R101 ;  /* 0x0000763265657816 */ /* 0x000fe20000000065 */
[C---:B------:R-:W-:Y:S01]  /*2660*/  FADD.FTZ R134, R228.reuse, R134 ;  /* 0x00000086e4867221 */ /* 0x040fe20000010000 */
[----:B------:R-:W-:Y:S01]  /*2670*/  FFMA.FTZ R135, R228, R212, R135 ;  /* 0x000000d4e4877223 */ /* 0x000fe20000010087 */
[----:B------:R-:W-:Y:S01]  /*2680*/  SHF.L.U32 R234, R69, 0x10, RZ ;  /* 0x0000001045ea7819 */ /* 0x000fe200000006ff */
[C---:B------:R-:W-:Y:S01]  /*2690*/  @!P0 FMUL.FTZ R222, R181.reuse, R230 ;  /* 0x000000e6b5de8220 */ /* 0x040fe20000410000 */
[----:B------:R-:W0:Y:S01]  /*26a0*/  @P0 MUFU.RCP R228, R236 ;  /* 0x000000ec00e40308 */ /* 0x000e220000001000 */
[----:B------:R-:W-:Y:S01]  /*26b0*/  @!P0 FMUL.FTZ R98, R181, R232 ;  /* 0x000000e8b5628220 */ /* 0x000fe20000410000 */
[----:B------:R-:W-:Y:S01]  /*26c0*/  SHF.L.U32 R230, R102, 0x10, RZ ;  /* 0x0000001066e67819 */ /* 0x000fe200000006ff */
[----:B------:R-:W-:Y:S01]  /*26d0*/  FMUL.FTZ R0, R0, R92 ;  /* 0x0000005c00007220 */ /* 0x000fe20000410000 */
[C---:B------:R-:W-:Y:S01]  /*26e0*/  FADD.FTZ R138, R92.reuse, R138 ;  /* 0x0000008a5c8a7221 */ /* 0x040fe20000010000 */
[----:B------:R-:W-:Y:S01]  /*26f0*/  FFMA.FTZ R139, R92, R95, R139 ;  /* 0x0000005f5c8b7223 */ /* 0x000fe2000001008b */
[----:B------:R-:W-:Y:S01]  /*2700*/  PRMT R102, R102, 0x7632, R102 ;  /* 0x0000763266667816 */ /* 0x000fe20000000066 */
[----:B------:R-:W-:Y:S01]  /*2710*/  FMUL.FTZ R227, R227, R100 ;  /* 0x00000064e3e37220 */ /* 0x000fe20000410000 */
[----:B------:R-:W-:Y:S01]  /*2720*/  SHF.L.U32 R232, R103, 0x10, RZ ;  /* 0x0000001067e87819 */ /* 0x000fe200000006ff */
[C---:B------:R-:W-:Y:S01]  /*2730*/  FADD.FTZ R136, R100.reuse, R136 ;  /* 0x0000008864887221 */ /* 0x040fe20000010000 */
[----:B------:R-:W-:Y:S01]  /*2740*/  SHF.L.U32 R92, R101, 0x10, RZ ;  /* 0x00000010655c7819 */ /* 0x000fe200000006ff */
[----:B------:R-:W-:-:S02]  /*2750*/  FFMA.FTZ R137, R100, R226, R137 ;  /* 0x000000e264897223 */ /* 0x000fc40000010089 */
[----:B------:R-:W1:Y:S01]  /*2760*/  @P0 MUFU.RCP R100, R234 ;  /* 0x000000ea00640308 */ /* 0x000e620000001000 */
[----:B------:R-:W-:Y:S01]  /*2770*/  PRMT R103, R103, 0x7632, R103 ;  /* 0x0000763267677816 */ /* 0x000fe20000000067 */
[----:B------:R-:W-:Y:S01]  /*2780*/  FMUL.FTZ R229, R229, R232 ;  /* 0x000000e8e5e57220 */ /* 0x000fe20000410000 */
[----:B------:R-:W-:Y:S01]  /*2790*/  SHF.L.U32 R102, R102, 0x10, RZ ;  /* 0x0000001066667819 */ /* 0x000fe200000006ff */
[C---:B------:R-:W-:Y:S01]  /*27a0*/  FADD.FTZ R126, R232.reuse, R126 ;  /* 0x0000007ee87e7221 */ /* 0x040fe20000010000 */
[----:B------:R-:W-:Y:S01]  /*27b0*/  FFMA.FTZ R127, R232, R96, R127 ;  /* 0x00000060e87f7223 */ /* 0x000fe2000001007f */
[----:B------:R-:W-:Y:S01]  /*27c0*/  FMUL.FTZ R225, R225, R92 ;  /* 0x0000005ce1e17220 */ /* 0x000fe20000410000 */
[C---:B------:R-:W-:Y:S01]  /*27d0*/  FADD.FTZ R132, R92.reuse, R132 ;  /* 0x000000845c847221 */ /* 0x040fe20000010000 */
[----:B------:R-:W-:Y:S01]  /*27e0*/  FFMA.FTZ R133, R92, R224, R133 ;  /* 0x000000e05c857223 */ /* 0x000fe20000010085 */
[----:B------:R-:W-:Y:S02]  /*27f0*/  SHF.L.U32 R232, R70, 0x10, RZ ;  /* 0x0000001046e87819 */ /* 0x000fe400000006ff */
[----:B------:R-:W-:-:S02]  /*2800*/  SHF.L.U32 R92, R72, 0x10, RZ ;  /* 0x00000010485c7819 */ /* 0x000fc400000006ff */
[----:B------:R-:W-:Y:S01]  /*2810*/  SHF.L.U32 R81, R103, 0x10, RZ ;  /* 0x0000001067517819 */ /* 0x000fe200000006ff */
[----:B------:R-:W-:Y:S01]  /*2820*/  FMUL.FTZ R223, R223, R102 ;  /* 0x00000066dfdf7220 */ /* 0x000fe20000410000 */
[C---:B------:R-:W-:Y:S01]  /*2830*/  FADD.FTZ R128, R102.reuse, R128 ;  /* 0x0000008066807221 */ /* 0x040fe20000010000 */
[----:B------:R-:W-:Y:S01]  /*2840*/  FFMA.FTZ R129, R102, R222, R129 ;  /* 0x000000de66817223 */ /* 0x000fe20000010081 */
[----:B------:R-:W-:Y:S01]  /*2850*/  SHF.L.U32 R238, R73, 0x10, RZ ;  /* 0x0000001049ee7819 */ /* 0x000fe200000006ff */
[----:B------:R-:W2:Y:S01]  /*2860*/  @P0 MUFU.RCP R102, R232 ;  /* 0x000000e800660308 */ /* 0x000ea20000001000 */
[----:B------:R-:W-:Y:S01]  /*2870*/  FMUL.FTZ R231, R231, R230 ;  /* 0x000000e6e7e77220 */ /* 0x000fe20000410000 */
[C---:B------:R-:W-:Y:S01]  /*2880*/  FADD.FTZ R130, R230.reuse, R130 ;  /* 0x00000082e6827221 */ /* 0x040fe20000010000 */
[----:B------:R-:W-:Y:S01]  /*2890*/  FFMA.FTZ R131, R230, R94, R131 ;  /* 0x0000005ee6837223 */ /* 0x000fe20000010083 */
        /* <DEDUP_REMOVED lines=39> */
[----:B------:R-:W-:-:S07]  /*2b10*/  PRMT R74, R74, 0x7632, R74 ;  /* 0x000076324a4a7816 */ /* 0x000fce000000004a */
[----:B------:R-:W1:Y:S01]  /*2b20*/  @P0 MUFU.RCP R73, R239 ;  /* 0x000000ef00490308 */ /* 0x000e620000001000 */
[----:B------:R-:W-:Y:S01]  /*2b30*/  SHF.L.U32 R74, R74, 0x10, RZ ;  /* 0x000000104a4a7819 */ /* 0x000fe200000006ff */
[----:B------:R-:W-:Y:S01]  /*2b40*/  @P0 FADD.FTZ R102, -R143, R72 ;  /* 0x000000488f660221 */ /* 0x000fe20000010100 */
[----:B------:R-:W-:-:S03]  /*2b50*/  @!P0 FADD.FTZ R72, R72, -R221 ;  /* 0x800000dd48488221 */ /* 0x000fc60000010000 */
[----:B------:R-:W-:Y:S01]  /*2b60*/  @P0 FADD.FTZ R228, -R142, R74 ;  /* 0x0000004a8ee40221 */ /* 0x000fe20000010100 */
[----:B------:R-:W-:Y:S01]  /*2b70*/  @!P0 FADD.FTZ R74, R74, -R221 ;  /* 0x800000dd4a4a8221 */ /* 0x000fe20000010000 */
[----:B0-----:R-:W-:Y:S01]  /*2b80*/  @P0 FMUL.FTZ R102, R102, R93 ;  /* 0x0000005d66660220 */ /* 0x001fe20000410000 */
[C---:B------:R-:W-:Y:S01]  /*2b90*/  @!P0 FMUL.FTZ R102, R181.reuse, R72 ;  /* 0x00000048b5668220 */ /* 0x040fe20000410000 */
[----:B------:R-:W-:Y:S01]  /*2ba0*/  FADD.FTZ R72, RZ, R0 ;  /* 0x00000000ff487221 */ /* 0x000fe20000010000 */
[----:B-1----:R-:W-:Y:S01]  /*2bb0*/  @P0 FMUL.FTZ R228, R228, R73 ;  /* 0x00000049e4e40220 */ /* 0x002fe20000410000 */
[----:B------:R-:W-:Y:S01]  /*2bc0*/  @!P0 FMUL.FTZ R228, R181, R74 ;  /* 0x0000004ab5e48220 */ /* 0x000fe20000410000 */
[----:B------:R-:W-:Y:S01]  /*2bd0*/  FFMA.FTZ R74, R0, R95, RZ ;  /* 0x0000005f004a7223 */ /* 0x000fe200000100ff */
        /* <DEDUP_REMOVED lines=24> */
[----:B------:R-:W-:Y:S01]  /*2d60*/  FADD.FTZ R72, R72, R191 ;  /* 0x000000bf48487221 */ /* 0x000fe20000010000 */
[----:B----4-:R-:W-:Y:S01]  /*2d70*/  SHF.L.U32 R73, R76, 0x10, RZ ;  /* 0x000000104c497819 */ /* 0x010fe200000006ff */
[----:B------:R-:W-:Y:S01]  /*2d80*/  FFMA.FTZ R74, R191, R192, R74 ;  /* 0x000000c0bf4a7223 */ /* 0x000fe2000001004a */
[----:B------:R-:W-:Y:S01]  /*2d90*/  SHF.L.U32 R75, R77, 0x10, RZ ;  /* 0x000000104d4b7819 */ /* 0x000fe200000006ff */
[----:B------:R-:W-:-:S02]  /*2da0*/  FADD.FTZ R72, R72, R183 ;  /* 0x000000b748487221 */ /* 0x000fc40000010000 */
[----:B------:R-:W-:Y:S01]  /*2db0*/  FFMA.FTZ R74, R183, R184, R74 ;  /* 0x000000b8b74a7223 */ /* 0x000fe2000001004a */
[----:B------:R-:W-:Y:S01]  /*2dc0*/  FMUL.FTZ R236, R236, R73 ;  /* 0x00000049ecec7220 */ /* 0x000fe20000410000 */
        /* <DEDUP_REMOVED lines=116> */
.L_x_1575:
[----:B------:R-:W3:Y:S01]  /*3510*/  @!P2 S2R R79, SR_CgaCtaId ;  /* 0x00000000004fa919 */ /* 0x000ee20000008800 */
[----:B------:R-:W-:Y:S01]  /*3520*/  LOP3.LUT R77, R72, 0x3, RZ, 0xc0, !PT ;  /* 0x00000003484d7812 */ /* 0x000fe200078ec0ff */
[----:B------:R-:W4:Y:S01]  /*3530*/  LDC R93, c[0x0][0x210] ;  /* 0x00008400ff5d7b82 */ /* 0x000f220000000800 */
[----:B------:R-:W-:Y:S01]  /*3540*/  @!P2 MOV R72, 0x400 ;  /* 0x000004000048a802 */ /* 0x000fe20000000f00 */
[----:B------:R-:W-:Y:S05]  /*3550*/  WARPSYNC.ALL ;  /* 0x0000000000007948 */ /* 0x000fea0003800000 */
[----:B------:R-:W-:Y:S01]  /*3560*/  LOP3.LUT P0, RZ, R77, 0x1f, R8, 0xf8, !PT ;  /* 0x0000001f4dff7812 */ /* 0x000fe2000780f808 */
[----:B------:R-:W-:Y:S01]  /*3570*/  BSSY B0, `(.L_x_1560) ;  /* 0x0000025000007945 */ /* 0x000fe20003800000 */
[----:B------:R-:W-:-:S02]  /*3580*/  @!P2 IADD3 R77, R74, R77, RZ ;  /* 0x0000004d4a4da210 */ /* 0x000fc40007ffe0ff */
[----:B------:R-:W-:Y:S02]  /*3590*/  LOP3.LUT R242, R140, 0x1, RZ, 0xc0, !PT ;  /* 0x000000018cf27812 */ /* 0x000fe400078ec0ff */
[----:B------:R-:W-:-:S07]  /*35a0*/  LEA.HI R92, R8, R3, RZ, 0x19 ;  /* 0x00000003085c7211 */ /* 0x000fce00078fc8ff */
[----:B------:R-:W5:Y:S01]  /*35b0*/  @!P0 LDC.64 R80, c[0x0][0x250] ;  /* 0x00009400ff508b82 */ /* 0x000f620000000a00 */
[----:B---3--:R-:W-:-:S04]  /*35c0*/  @!P2 LEA R72, R79, R72, 0x18 ;  /* 0x000000484f48a211 */ /* 0x008fc800078ec0ff */
[----:B------:R-:W-:Y:S01]  /*35d0*/  @!P2 LEA R77, R77, R72, 0x3 ;  /* 0x000000484d4da211 */ /* 0x000fe200078e18ff */
[----:B-1----:R-:W-:Y:S01]  /*35e0*/  FADD.FTZ R72, R73, R76 ;  /* 0x0000004c49487221 */ /* 0x002fe20000010000 */
[----:B0-2---:R-:W-:Y:S01]  /*35f0*/  FADD.FTZ R73, R75, R78 ;  /* 0x0000004e4b497221 */ /* 0x005fe20000010000 */
[----:B------:R-:W-:Y:S02]  /*3600*/  IADD3 R76, -R242, RZ, RZ ;  /* 0x000000fff24c7210 */ /* 0x000fe40007ffe1ff */
[----:B------:R-:W-:Y:S02]  /*3610*/  CS2R R78, SRZ ;  /* 0x00000000004e7805 */ /* 0x000fe4000001ff00 */
[----:B----4-:R-:W-:Y:S01]  /*3620*/  SHF.L.U32 R75, R93, 0x2, RZ ;  /* 0x000000025d4b7819 */ /* 0x010fe200000006ff */
[----:B------:R0:W-:Y:S03]  /*3630*/  @!P2 STS.64 [R77], R72 ;  /* 0x000000484d00a388 */ /* 0x0001e60000000a00 */
[----:B------:R-:W-:-:S02]  /*3640*/  LOP3.LUT R75, R76, R75, RZ, 0xc0, !PT ;  /* 0x0000004b4c4b7212 */ /* 0x000fc400078ec0ff */
[----:B------:R-:W-:Y:S01]  /*3650*/  SHF.L.U32 R76, R92, 0x2, RZ ;  /* 0x000000025c4c7819 */ /* 0x000fe200000006ff */
[----:B------:R-:W-:Y:S03]  /*3660*/  BAR.SYNC.DEFER_BLOCKING 0x0 ;  /* 0x0000000000007b1d */ /* 0x000fe60000010000 */
[----:B------:R-:W-:-:S04]  /*3670*/  IADD3 R243, P3, R75, R76, RZ ;  /* 0x0000004c4bf37210 */ /* 0x000fc80007f7e0ff */
[----:B------:R-:W-:Y:S02]  /*3680*/  @!P0 IADD3 R75, P2, R6, R243, RZ ;  /* 0x000000f3064b8210 */ /* 0x000fe40007f5e0ff */
[----:B------:R-:W-:Y:S02]  /*3690*/  IADD3.X R240, RZ, RZ, RZ, P3, !PT ;  /* 0x000000fffff07210 */ /* 0x000fe40001ffe4ff */
[----:B-----5:R-:W-:Y:S02]  /*36a0*/  @!P0 LEA R80, P3, R75, R80, 0x3 ;  /* 0x000000504b508211 */ /* 0x020fe400078618ff */
[----:B0-----:R-:W-:-:S04]  /*36b0*/  @!P0 IADD3.X R72, RZ, R240, RZ, P2, !PT ;  /* 0x000000f0ff488210 */ /* 0x001fc800017fe4ff */
[----:B------:R-:W-:Y:S01]  /*36c0*/  @!P0 LEA.HI.X R81, R75, R81, R72, 0x3, P3 ;  /* 0x000000514b518211 */ /* 0x000fe200018f1c48 */
[----:B------:R-:W-:Y:S06]  /*36d0*/  @P0 BRA `(.L_x_1561) ;  /* 0x0000000000380947 */ /* 0x000fec0003800000 */
        /* <DEDUP_REMOVED lines=14> */
.L_x_1561:
[----:B------:R-:W-:Y:S05]  /*37c0*/  BSYNC B0 ;  /* 0x0000000000007941 */ /* 0x000fea0003800000 */
.L_x_1560:
[----:B------:R-:W-:Y:S01]  /*37d0*/  ISETP.NE.AND P2, PT, R8, RZ, PT ;  /* 0x000000ff0800720c */ /* 0x000fe20003f45270 */
[----:B------:R0:W-:Y:S01]  /*37e0*/  @!P0 STG.E.64 desc[UR6][R80.64], R78 ;  /* 0x0000004e50008986 */ /* 0x0001e2000c101b06 */
[----:B------:R-:W-:-:S11]  /*37f0*/  ISETP.NE.AND P0, PT, R242, RZ, PT ;  /* 0x000000fff200720c */ /* 0x000fd60003f05270 */
[----:B------:R-:W-:Y:S05]  /*3800*/  @P2 BRA `(.L_x_1562) ;  /* 0x0000000000502947 */ /* 0x000fea0003800000 */
[----:B------:R-:W-:Y:S01]  /*3810*/  SEL R72, R93, RZ, P0 ;  /* 0x000000ff5d487207 */ /* 0x000fe20000000000 */
        /* <DEDUP_REMOVED lines=14> */
.L_x_1563:
[----:B------:R-:W2:Y:S04]  /*3900*/  LDG.E.STRONG.GPU R74, desc[UR6][R72.64] ;  /* 0x00000006484a7981 */ /* 0x000ea8000c1ef900 */
[----:B--2---:R-:W-:Y:S01]  /*3910*/  CCTL.IVALL ;  /* 0x00000000ff00798f */ /* 0x004fe20002000000 */
[----:B------:R-:W-:Y:S05]  /*3920*/  YIELD ;  /* 0x0000000000007946 */ /* 0x000fea0003800000 */
[----:B------:R-:W-:-:S13]  /*3930*/  ISETP.NE.AND P0, PT, R74, R77, PT ;  /* 0x0000004d4a00720c */ /* 0x000fda0003f05270 */
[----:B------:R-:W-:Y:S05]  /*3940*/  @P0 BRA `(.L_x_1563) ;  /* 0xfffffffc00ec0947 */ /* 0x000fea000383ffff */
.L_x_1562:
[----:B------:R-:W-:Y:S01]  /*3950*/  ISETP.GT.U32.AND P0, PT, R4, 0x3, PT ;  /* 0x000000030400780c */ /* 0x000fe20003f04070 */
[----:B------:R-:W-:Y:S05]  /*3960*/  WARPSYNC.ALL ;  /* 0x0000000000007948 */ /* 0x000fea0003800000 */
[----:B------:R-:W-:Y:S01]  /*3970*/  BAR.SYNC.DEFER_BLOCKING 0x0 ;  /* 0x0000000000007b1d */ /* 0x000fe20000010000 */
[----:B-1----:R-:W-:-:S05]  /*3980*/  CS2R R74, SRZ ;  /* 0x00000000004a7805 */ /* 0x002fca000001ff00 */
[----:B------:R-:W-:Y:S02]  /*3990*/  ULDC UR4, c[0x0][0x214] ;  /* 0x0000850000047ab9 */ /* 0x000fe40000000800 */
[----:B------:R-:W1:Y:S01]  /*39a0*/  @!P0 LDC.64 R72, c[0x0][0x250] ;  /* 0x00009400ff488b82 */ /* 0x000e620000000a00 */
[----:B------:R-:W-:-:S04]  /*39b0*/  @!P0 IADD3 R243, P2, R4, R243, RZ ;  /* 0x000000f304f38210 */ /* 0x000fc80007f5e0ff */
[----:B------:R-:W-:Y:S02]  /*39c0*/  @!P0 IADD3.X R240, RZ, R240, RZ, P2, !PT ;  /* 0x000000f0fff08210 */ /* 0x000fe400017fe4ff */
[----:B-1----:R-:W-:-:S04]  /*39d0*/  @!P0 LEA R72, P2, R243, R72, 0x3 ;  /* 0x00000048f3488211 */ /* 0x002fc800078418ff */
[----:B------:R-:W-:-:S05]  /*39e0*/  @!P0 LEA.HI.X R73, R243, R73, R240, 0x3, P2 ;  /* 0x00000049f3498211 */ /* 0x000fca00010f1cf0 */
[----:B------:R-:W2:Y:S01]  /*39f0*/  @!P0 LDG.E.64 R74, desc[UR6][R72.64] ;  /* 0x00000006484a8981 */ /* 0x000ea2000c1e1b00 */
[----:B------:R-:W-:-:S04]  /*3a00*/  IADD3 R140, R140, 0x1, RZ ;  /* 0x000000018c8c7810 */ /* 0x000fc80007ffe0ff */
[----:B------:R-:W-:Y:S01]  /*3a10*/  LOP3.LUT R140, R140, 0x3, RZ, 0xc0, !PT ;  /* 0x000000038c8c7812 */ /* 0x000fe200078ec0ff */
[----:B--2---:R-:W1:Y:S04]  /*3a20*/  SHFL.BFLY PT, R77, R74, 0x1, 0x1f ;  /* 0x0c201f004a4d7f89 */ /* 0x004e6800000e0000 */
[----:B------:R-:W2:Y:S01]  /*3a30*/  SHFL.BFLY PT, R76, R75, 0x1, 0x1f ;  /* 0x0c201f004b4c7f89 */ /* 0x000ea200000e0000 */
[----:B-1----:R-:W-:Y:S01]  /*3a40*/  FADD.FTZ R77, R77, R74 ;  /* 0x0000004a4d4d7221 */ /* 0x002fe20000010000 */
[----:B--2---:R-:W-:-:S04]  /*3a50*/  FADD.FTZ R76, R76, R75 ;  /* 0x0000004b4c4c7221 */ /* 0x004fc80000010000 */
[----:B0-----:R-:W0:Y:S04]  /*3a60*/  SHFL.BFLY PT, R78, R77, 0x2, 0x1f ;  /* 0x0c401f004d4e7f89 */ /* 0x001e2800000e0000 */
        /* <DEDUP_REMOVED lines=14> */
[----:B------:R-:W-:Y:S01]  /*3b50*/  FMUL.FTZ R73, R72, 4.8828125727595761418e-05 ;  /* 0x384ccccd48497820 */ /* 0x000fe20000410000 */
[----:B-1----:R-:W-:Y:S01]  /*3b60*/  FADD.FTZ R74, R77, R74 ;  /* 0x0000004a4d4a7221 */ /* 0x002fe20000010000 */
[----:B------:R-:W0:Y:S03]  /*3b70*/  S2R R72, SR_CTAID.X ;  /* 0x0000000000487919 */ /* 0x000e260000002500 */
[----:B------:R-:W-:-:S04]  /*3b80*/  FMUL.FTZ R74, R74, 4.8828125727595761418e-05 ;  /* 0x384ccccd4a4a7820 */ /* 0x000fc80000410000 */
        /* <DEDUP_REMOVED lines=244> */
.L_x_1558:
        /* <DEDUP_REMOVED lines=38> */
.L_x_1559:
[----:B------:R-:W-:Y:S01]  /*4d30*/  HFMA2.MMA R242, -RZ, RZ, 0, 9.5367431640625e-07 ;  /* 0x00000010fff27435 */ /* 0x000fe200000001ff */
[----:B------:R-:W-:Y:S02]  /*4d40*/  MOV R240, R73 ;  /* 0x0000004900f07202 */ /* 0x000fe40000000f00 */
[----:B------:R-:W-:Y:S02]  /*4d50*/  MOV R243, 0x1f ;  /* 0x0000001f00f37802 */ /* 0x000fe40000000f00 */
[----:B------:R-:W-:-:S07]  /*4d60*/  MOV R81, 0xffffffff ;  /* 0xffffffff00517802 */ /* 0x000fce0000000f00 */
[----:B------:R-:W-:Y:S05]  /*4d70*/  WARPSYNC.COLLECTIVE R81, `(.L_x_1565) ;  /* 0x0000000051087348 */ /* 0x000fea0003c00000 */
[----:B------:R0:W1:Y:S02]  /*4d80*/  SHFL.DOWN P0, R93, R240, R242, R243 ;  /* 0x080000f2f05d7389 */ /* 0x00006400000000f3 */
[----:B01----:R-:W-:Y:S01]  /*4d90*/  ENDCOLLECTIVE ;  /* 0x000000000000791b */ /* 0x003fe20003800000 */
.L_x_1565:
[----:B------:R-:W-:Y:S02]  /*4da0*/  MOV R240, R75 ;  /* 0x0000004b00f07202 */ /* 0x000fe40000000f00 */
[----:B------:R-:W-:-:S07]  /*4db0*/  MOV R76, R93 ;  /* 0x0000005d004c7202 */ /* 0x000fce0000000f00 */
[----:B------:R-:W-:Y:S05]  /*4dc0*/  WARPSYNC.COLLECTIVE R81, `(.L_x_1566) ;  /* 0x0000000051087348 */ /* 0x000fea0003c00000 */
[----:B------:R0:W1:Y:S02]  /*4dd0*/  SHFL.DOWN P0, R93, R240, R242, R243 ;  /* 0x080000f2f05d7389 */ /* 0x00006400000000f3 */
[----:B01----:R-:W-:Y:S01]  /*4de0*/  ENDCOLLECTIVE ;  /* 0x000000000000791b */ /* 0x003fe20003800000 */
.L_x_1566:
[----:B------:R-:W-:Y:S01]  /*4df0*/  FADD.FTZ R76, R73, R76 ;  /* 0x0000004c494c7221 */ /* 0x000fe20000010000 */
[----:B------:R-:W-:-:S04]  /*4e00*/  HFMA2.MMA R242, -RZ, RZ, 0, 4.76837158203125e-07 ;  /* 0x00000008fff27435 */ /* 0x000fc800000001ff */
[----:B------:R-:W-:Y:S02]  /*4e10*/  MOV R240, R76 ;  /* 0x0000004c00f07202 */ /* 0x000fe40000000f00 */
[----:B------:R-:W-:-:S07]  /*4e20*/  MOV R78, R93 ;  /* 0x0000005d004e7202 */ /* 0x000fce0000000f00 */
[----:B------:R-:W-:Y:S05]  /*4e30*/  WARPSYNC.COLLECTIVE R81, `(.L_x_1567) ;  /* 0x0000000051087348 */ /* 0x000fea0003c00000 */
[----:B------:R0:W1:Y:S02]  /*4e40*/  SHFL.DOWN P0, R93, R240, R242, R243 ;  /* 0x080000f2f05d7389 */ /* 0x00006400000000f3 */
[----:B01----:R-:W-:Y:S01]  /*4e50*/  ENDCOLLECTIVE ;  /* 0x000000000000791b */ /* 0x003fe20003800000 */
.L_x_1567:
[----:B------:R-:W-:-:S05]  /*4e60*/  FADD.FTZ R78, R75, R78 ;  /* 0x0000004e4b4e7221 */ /* 0x000fca0000010000 */
[----:B------:R-:W-:Y:S02]  /*4e70*/  MOV R240, R78 ;  /* 0x0000004e00f07202 */ /* 0x000fe40000000f00 */
[----:B------:R-:W-:-:S07]  /*4e80*/  MOV R77, R93 ;  /* 0x0000005d004d7202 */ /* 0x000fce0000000f00 */
[----:B------:R-:W-:Y:S05]  /*4e90*/  WARPSYNC.COLLECTIVE R81, `(.L_x_1568) ;  /* 0x0000000051087348 */ /* 0x000fea0003c00000 */
[----:B------:R0:W1:Y:S02]  /*4ea0*/  SHFL.DOWN P0, R93, R240, R242, R243 ;  /* 0x080000f2f05d7389 */ /* 0x00006400000000f3 */
[----:B01----:R-:W-:Y:S01]  /*4eb0*/  ENDCOLLECTIVE ;  /* 0x000000000000791b */ /* 0x003fe20003800000 */
.L_x_1568:
[----:B------:R-:W-:Y:S01]  /*4ec0*/  FADD.FTZ R77, R76, R77 ;  /* 0x0000004d4c4d7221 */ /* 0x000fe20000010000 */
[----:B------:R-:W-:-:S04]  /*4ed0*/  HFMA2.MMA R242, -RZ, RZ, 0, 2.384185791015625e-07 ;  /* 0x00000004fff27435 */ /* 0x000fc800000001ff */
[----:B------:R-:W-:Y:S02]  /*4ee0*/  MOV R240, R77 ;  /* 0x0000004d00f07202 */ /* 0x000fe40000000f00 */
[----:B------:R-:W-:-:S07]  /*4ef0*/  MOV R79, R93 ;  /* 0x0000005d004f7202 */ /* 0x000fce0000000f00 */
[----:B------:R-:W-:Y:S05]  /*4f00*/  WARPSYNC.COLLECTIVE R81, `(.L_x_1569) ;  /* 0x0000000051087348 */ /* 0x000fea0003c00000 */
[----:B------:R0:W1:Y:S02]  /*4f10*/  SHFL.DOWN P0, R93, R240, R242, R243 ;  /* 0x080000f2f05d7389 */ /* 0x00006400000000f3 */
[----:B01----:R-:W-:Y:S01]  /*4f20*/  ENDCOLLECTIVE ;  /* 0x000000000000791b */ /* 0x003fe20003800000 */
.L_x_1569:
[----:B------:R-:W-:-:S05]  /*4f30*/  FADD.FTZ R79, R78, R79 ;  /* 0x0000004f4e4f7221 */ /* 0x000fca0000010000 */
[----:B------:R-:W-:Y:S02]  /*4f40*/  MOV R240, R79 ;  /* 0x0000004f00f07202 */ /* 0x000fe40000000f00 */
[----:B------:R-:W-:-:S07]  /*4f50*/  MOV R80, R93 ;  /* 0x0000005d00507202 */ /* 0x000fce0000000f00 */
[----:B------:R-:W-:Y:S05]  /*4f60*/  WARPSYNC.COLLECTIVE R81, `(.L_x_1570) ;  /* 0x0000000051087348 */ /* 0x000fea0003c00000 */
[----:B------:R0:W1:Y:S02]  /*4f70*/  SHFL.DOWN P0, R93, R240, R242, R243 ;  /* 0x080000f2f05d7389 */ /* 0x00006400000000f3 */
[----:B01----:R-:W-:Y:S01]  /*4f80*/  ENDCOLLECTIVE ;  /* 0x000000000000791b */ /* 0x003fe20003800000 */
.L_x_1570:
[----:B------:R-:W-:Y:S01]  /*4f90*/  FADD.FTZ R80, R77, R80 ;  /* 0x000000504d507221 */ /* 0x000fe20000010000 */
[----:B------:R-:W-:-:S04]  /*4fa0*/  HFMA2.MMA R242, -RZ, RZ, 0, 1.1920928955078125e-07 ;  /* 0x00000002fff27435 */ /* 0x000fc800000001ff */
[----:B------:R-:W-:Y:S02]  /*4fb0*/  MOV R240, R80 ;  /* 0x0000005000f07202 */ /* 0x000fe40000000f00 */
[----:B------:R-:W-:-:S07]  /*4fc0*/  MOV R92, R93 ;  /* 0x0000005d005c7202 */ /* 0x000fce0000000f00 */
[----:B------:R-:W-:Y:S05]  /*4fd0*/  WARPSYNC.COLLECTIVE R81, `(.L_x_1571) ;  /* 0x0000000051087348 */ /* 0x000fea0003c00000 */
[----:B------:R0:W1:Y:S02]  /*4fe0*/  SHFL.DOWN P0, R93, R240, R242, R243 ;  /* 0x080000f2f05d7389 */ /* 0x00006400000000f3 */
[----:B01----:R-:W-:Y:S01]  /*4ff0*/  ENDCOLLECTIVE ;  /* 0x000000000000791b */ /* 0x003fe20003800000 */
.L_x_1571:
[----:B------:R-:W-:-:S05]  /*5000*/  FADD.FTZ R92, R79, R92 ;  /* 0x0000005c4f5c7221 */ /* 0x000fca0000010000 */
[----:B------:R-:W-:Y:S02]  /*5010*/  MOV R240, R92 ;  /* 0x0000005c00f07202 */ /* 0x000fe40000000f00 */
[----:B------:R-:W-:-:S07]  /*5020*/  MOV R73, R93 ;  /* 0x0000005d00497202 */ /* 0x000fce0000000f00 */
[----:B------:R-:W-:Y:S05]  /*5030*/  WARPSYNC.COLLECTIVE R81, `(.L_x_1572) ;  /* 0x0000000051087348 */ /* 0x000fea0003c00000 */
[----:B------:R0:W1:Y:S02]  /*5040*/  SHFL.DOWN P0, R93, R240, R242, R243 ;  /* 0x080000f2f05d7389 */ /* 0x00006400000000f3 */
[----:B01----:R-:W-:Y:S01]  /*5050*/  ENDCOLLECTIVE ;  /* 0x000000000000791b */ /* 0x003fe20003800000 */
.L_x_1572:
[----:B------:R-:W-:Y:S01]  /*5060*/  FADD.FTZ R73, R80, R73 ;  /* 0x0000004950497221 */ /* 0x000fe20000010000 */
[----:B------:R-:W-:-:S04]  /*5070*/  HFMA2.MMA R242, -RZ, RZ, 0, 5.9604644775390625e-08 ;  /* 0x00000001fff27435 */ /* 0x000fc800000001ff */
[----:B------:R-:W-:Y:S02]  /*5080*/  MOV R240, R73 ;  /* 0x0000004900f07202 */ /* 0x000fe40000000f00 */
[----:B------:R-:W-:-:S07]  /*5090*/  MOV R75, R93 ;  /* 0x0000005d004b7202 */ /* 0x000fce0000000f00 */
[----:B------:R-:W-:Y:S05]  /*50a0*/  WARPSYNC.COLLECTIVE R81, `(.L_x_1573) ;  /* 0x0000000051087348 */ /* 0x000fea0003c00000 */
[----:B------:R0:W1:Y:S02]  /*50b0*/  SHFL.DOWN P0, R93, R240, R242, R243 ;  /* 0x080000f2f05d7389 */ /* 0x00006400000000f3 */
[----:B01----:R-:W-:Y:S01]  /*50c0*/  ENDCOLLECTIVE ;  /* 0x000000000000791b */ /* 0x003fe20003800000 */
.L_x_1573:
[----:B------:R-:W-:-:S05]  /*50d0*/  FADD.FTZ R75, R92, R75 ;  /* 0x0000004b5c4b7221 */ /* 0x000fca0000010000 */
[----:B------:R-:W-:Y:S02]  /*50e0*/  MOV R240, R75 ;  /* 0x0000004b00f07202 */ /* 0x000fe40000000f00 */
[----:B------:R-:W-:-:S07]  /*50f0*/  MOV R76, R93 ;  /* 0x0000005d004c7202 */ /* 0x000fce0000000f00 */
[----:B------:R-:W-:Y:S05]  /*5100*/  WARPSYNC.COLLECTIVE R81, `(.L_x_1574) ;  /* 0x0000000051087348 */ /* 0x000fea0003c00000 */
[----:B------:R0:W1:Y:S02]  /*5110*/  SHFL.DOWN P0, R93, R240, R242, R243 ;  /* 0x080000f2f05d7389 */ /* 0x00006400000000f3 */
[----:B01----:R-:W-:Y:S01]  /*5120*/  ENDCOLLECTIVE ;  /* 0x000000000000791b */ /* 0x003fe20003800000 */
.L_x_1574:
[----:B------:R-:W-:Y:S01]  /*5130*/  MOV R78, R93 ;  /* 0x0000005d004e7202 */ /* 0x000fe20000000f00 */
[----:B------:R-:W-:Y:S06]  /*5140*/  BRA `(.L_x_1575) ;  /* 0xffffffe000f07947 */ /* 0x000fec000383ffff */
.L_x_1576:
        /* <DEDUP_REMOVED lines=11> */
.L_x_5447:


//--------------------- .text._ZN10layer_norm22ln_bwd_finalize_kernelINS_22Kernel_traits_finalizeILj20480E6__halffS2_fjLj1024ELj4ENS_18Kernel_traits_baseILj20480ES2_fS2_fjLj1024EEEEEEEvNS_9BwdParamsE --------------------------
	.section	.text._ZN10layer_norm22ln_bwd_finalize_kernelINS_22Kernel_traits_finalizeILj20480E6__halffS2_fjLj1024ELj4ENS_18Kernel_traits_baseILj20480ES2_fS2_fjLj1024EEEEEEEvNS_9BwdParamsE,"ax",@progbits
	.align	128
        .global         _ZN10layer_norm22ln_bwd_finalize_kernelINS_22Kernel_traits_finalizeILj20480E6__halffS2_fjLj1024ELj4ENS_18Kernel_traits_baseILj20480ES2_fS2_fjLj1024EEEEEEEvNS_9BwdParamsE
        .type           _ZN10layer_norm22ln_bwd_finalize_kernelINS_22Kernel_traits_finalizeILj20480E6__halffS2_fjLj1024ELj4ENS_18Kernel_traits_baseILj20480ES2_fS2_fjLj1024EEEEEEEvNS_9BwdParamsE,@function
        .size           _ZN10layer_norm22ln_bwd_finalize_kernelINS_22Kernel_traits_finalizeILj20480E6__halffS2_fjLj1024ELj4ENS_18Kernel_traits_baseILj20480ES2_fS2_fjLj1024EEEEEEEvNS_9BwdParamsE,(.L_x_5448 - _ZN10layer_norm22ln_bwd_finalize_kernelINS_22Kernel_traits_finalizeILj20480E6__halffS2_fjLj1024ELj4ENS_18Kernel_traits_baseILj20480ES2_fS2_fjLj1024EEEEEEEvNS_9BwdParamsE)
        .other          _ZN10layer_norm22ln_bwd_finalize_kernelINS_22Kernel_traits_finalizeILj20480E6__halffS2_fjLj1024ELj4ENS_18Kernel_traits_baseILj20480ES2_fS2_fjLj1024EEEEEEEvNS_9BwdParamsE,@"STO_CUDA_ENTRY STV_DEFAULT"
_ZN10layer_norm22ln_bwd_finalize_kernelINS_22Kernel_traits_finalizeILj20480E6__halffS2_fjLj1024ELj4ENS_18Kernel_traits_baseILj20480ES2_fS2_fjLj1024EEEEEEEvNS_9BwdParamsE:
.text._ZN10layer_norm22ln_bwd_finalize_kernelINS_22Kernel_traits_finalizeILj20480E6__halffS2_fjLj1024ELj4ENS_18Kernel_traits_baseILj20480ES2_fS2_fjLj1024EEEEEEEvNS_9BwdParamsE:
        /* <DEDUP_REMOVED lines=25> */
.L_x_1588:
        /* <DEDUP_REMOVED lines=28> */
.L_x_1581:
        /* <DEDUP_REMOVED lines=33> */
.L_x_1580:
[----:B------:R-:W-:Y:S05]  /*0560*/  BSYNC B1 ;  /* 0x0000000000017941 */ /* 0x000fea0003800000 */
.L_x_1579:
        /* <DEDUP_REMOVED lines=23> */
.L_x_1583:
[----:B------:R-:W-:Y:S05]  /*06e0*/  BSYNC B1 ;  /* 0x0000000000017941 */ /* 0x000fea0003800000 */
.L_x_1582:
        /* <DEDUP_REMOVED lines=11> */
.L_x_1578:
[----:B------:R-:W-:Y:S05]  /*07a0*/  BSYNC B0 ;  /* 0x0000000000007941 */ /* 0x000fea0003800000 */
.L_x_1577:
        /* <DEDUP_REMOVED lines=29> */
.L_x_1599:
[----:B------:R-:W-:Y:S01]  /*0980*/  @!P1 SHF.R.U32.HI R12, RZ, 0x3, R0 ;  /* 0x00000003ff0c9819 */ /* 0x000fe20000011600 */
[----:B---3--:R-:W-:Y:S01]  /*0990*/  FADD.FTZ R14, R9, R14 ;  /* 0x0000000e090e7221 */ /* 0x008fe20000010000 */
[----:B--2---:R-:W-:Y:S02]  /*09a0*/  FADD.FTZ R11, R10, R11 ;  /* 0x0000000b0a0b7221 */ /* 0x004fe40000010000 */
[----:B------:R-:W-:-:S05]  /*09b0*/  @!P1 LOP3.LUT R12, R12, 0x1ffffffc, RZ, 0xc0, !PT ;  /* 0x1ffffffc0c0c9812 */ /* 0x000fca00078ec0ff */
[----:B------:R2:W-:Y:S04]  /*09c0*/  @!P1 STS [R12+UR4+0x2000], R14 ;  /* 0x0020000e0c009988 */ /* 0x0005e80008000804 */
[----:B------:R2:W-:Y:S02]  /*09d0*/  @!P1 STS [R12+UR4+0x2080], R11 ;  /* 0x0020800b0c009988 */ /* 0x0005e40008000804 */
.L_x_1584:
        /* <DEDUP_REMOVED lines=14> */
.L_x_1587:
[----:B------:R-:W-:Y:S05]  /*0ac0*/  BSYNC B0 ;  /* 0x0000000000007941 */ /* 0x000fea0003800000 */
.L_x_1586:
[C---:B------:R-:W-:Y:S02]  /*0ad0*/  ISETP.GT.U32.AND P1, PT, R3.reuse, -0x5001, PT ;  /* 0xffffafff0300780c */ /* 0x040fe40003f24070 */
[----:B------:R-:W-:Y:S02]  /*0ae0*/  IADD3 R3, R3, 0x5000, RZ ;  /* 0x0000500003037810 */ /* 0x000fe40007ffe0ff */
[----:B------:R-:W-:-:S09]  /*0af0*/  IADD3 R5, R5, 0x2800, RZ ;  /* 0x0000280005057810 */ /* 0x000fd20007ffe0ff */
[----:B------:R-:W-:Y:S05]  /*0b00*/  @P1 BRA `(.L_x_1588) ;  /* 0xfffffff400a01947 */ /* 0x000fea000383ffff */
[----:B------:R-:W-:Y:S05]  /*0b10*/  EXIT ;  /* 0x000000000000794d */ /* 0x000fea0003800000 */
.L_x_1585:
[----:B------:R-:W-:Y:S01]  /*0b20*/  HFMA2.MMA R19, -RZ, RZ, 0, 5.9604644775390625e-08 ;  /* 0x00000001ff137435 */ /* 0x000fe200000001ff */
[----:B---3--:R-:W-:Y:S01]  /*0b30*/  IMAD.MOV.U32 R20, RZ, RZ, R10 ;  /* 0x000000ffff147224 */ /* 0x008fe200078e000a */
[----:B------:R-:W-:Y:S02]  /*0b40*/  MOV R22, 0x1f ;  /* 0x0000001f00167802 */ /* 0x000fe40000000f00 */
[----:B------:R-:W-:-:S07]  /*0b50*/  MOV R17, 0xffffffff ;  /* 0xffffffff00117802 */ /* 0x000fce0000000f00 */
[----:B012---:R-:W-:Y:S05]  /*0b60*/  WARPSYNC.COLLECTIVE R17, `(.L_x_1589) ;  /* 0x0000000011087348 */ /* 0x007fea0003c00000 */
[----:B------:R3:W4:Y:S02]  /*0b70*/  SHFL.BFLY P2, R18, R20, R19, R22 ;  /* 0x0c00001314127389 */ /* 0x0007240000040016 */
[----:B01234-:R-:W-:Y:S01]  /*0b80*/  ENDCOLLECTIVE ;  /* 0x000000000000791b */ /* 0x01ffe20003800000 */
.L_x_1589:
[----:B------:R-:W-:Y:S01]  /*0b90*/  HFMA2.MMA R19, -RZ, RZ, 0, 1.1920928955078125e-07 ;  /* 0x00000002ff137435 */ /* 0x000fe200000001ff */
[----:B------:R-:W-:-:S04]  /*0ba0*/  IMAD.MOV.U32 R11, RZ, RZ, R18 ;  /* 0x000000ffff0b7224 */ /* 0x000fc800078e0012 */
[----:B------:R-:W-:-:S05]  /*0bb0*/  FADD.FTZ R11, R10, R11 ;  /* 0x0000000b0a0b7221 */ /* 0x000fca0000010000 */
[----:B------:R-:W-:-:S07]  /*0bc0*/  MOV R20, R11 ;  /* 0x0000000b00147202 */ /* 0x000fce0000000f00 */
[----:B------:R-:W-:Y:S05]  /*0bd0*/  WARPSYNC.COLLECTIVE R17, `(.L_x_1590) ;  /* 0x0000000011087348 */ /* 0x000fea0003c00000 */
[----:B------:R0:W1:Y:S02]  /*0be0*/  SHFL.BFLY P2, R18, R20, R19, R22 ;  /* 0x0c00001314127389 */ /* 0x0000640000040016 */
[----:B01----:R-:W-:Y:S01]  /*0bf0*/  ENDCOLLECTIVE ;  /* 0x000000000000791b */ /* 0x003fe20003800000 */
.L_x_1590:
[----:B------:R-:W-:Y:S01]  /*0c00*/  HFMA2.MMA R19, -RZ, RZ, 0, 2.384185791015625e-07 ;  /* 0x00000004ff137435 */ /* 0x000fe200000001ff */
[----:B------:R-:W-:-:S05]  /*0c10*/  MOV R12, R18 ;  /* 0x00000012000c7202 */ /* 0x000fca0000000f00 */
[----:B------:R-:W-:-:S04]  /*0c20*/  FADD.FTZ R12, R11, R12 ;  /* 0x0000000c0b0c7221 */ /* 0x000fc80000010000 */
[----:B------:R-:W-:-:S07]  /*0c30*/  IMAD.MOV.U32 R20, RZ, RZ, R12 ;  /* 0x000000ffff147224 */ /* 0x000fce00078e000c */
[----:B------:R-:W-:Y:S05]  /*0c40*/  WARPSYNC.COLLECTIVE R17, `(.L_x_1591) ;  /* 0x0000000011087348 */ /* 0x000fea0003c00000 */
[----:B------:R0:W1:Y:S02]  /*0c50*/  SHFL.BFLY P2, R18, R20, R19, R22 ;  /* 0x0c00001314127389 */ /* 0x0000640000040016 */
[----:B01----:R-:W-:Y:S01]  /*0c60*/  ENDCOLLECTIVE ;  /* 0x000000000000791b */ /* 0x003fe20003800000 */
.L_x_1591:
[----:B------:R-:W-:Y:S01]  /*0c70*/  IMAD.MOV.U32 R19, RZ, RZ, 0x8 ;  /* 0x00000008ff137424 */ /* 0x000fe200078e00ff */
[----:B------:R-:W-:-:S05]  /*0c80*/  MOV R13, R18 ;  /* 0x00000012000d7202 */ /* 0x000fca0000000f00 */
[----:B------:R-:W-:-:S05]  /*0c90*/  FADD.FTZ R13, R12, R13 ;  /* 0x0000000d0c0d7221 */ /* 0x000fca0000010000 */
[----:B------:R-:W-:-:S07]  /*0ca0*/  MOV R20, R13 ;  /* 0x0000000d00147202 */ /* 0x000fce0000000f00 */
[----:B------:R-:W-:Y:S05]  /*0cb0*/  WARPSYNC.COLLECTIVE R17, `(.L_x_1592) ;  /* 0x0000000011087348 */ /* 0x000fea0003c00000 */
[----:B------:R0:W1:Y:S02]  /*0cc0*/  SHFL.BFLY P2, R18, R20, R19, R22 ;  /* 0x0c00001314127389 */ /* 0x0000640000040016 */
[----:B01----:R-:W-:Y:S01]  /*0cd0*/  ENDCOLLECTIVE ;  /* 0x000000000000791b */ /* 0x003fe20003800000 */
.L_x_1592:
[----:B------:R-:W-:Y:S01]  /*0ce0*/  HFMA2.MMA R19, -RZ, RZ, 0, 9.5367431640625e-07 ;  /* 0x00000010ff137435 */ /* 0x000fe200000001ff */
[----:B------:R-:W-:-:S05]  /*0cf0*/  MOV R10, R18 ;  /* 0x00000012000a7202 */ /* 0x000fca0000000f00 */
[----:B------:R-:W-:-:S05]  /*0d00*/  FADD.FTZ R10, R13, R10 ;  /* 0x0000000a0d0a7221 */ /* 0x000fca0000010000 */
[----:B------:R-:W-:-:S07]  /*0d10*/  MOV R20, R10 ;  /* 0x0000000a00147202 */ /* 0x000fce0000000f00 */
[----:B------:R-:W-:Y:S05]  /*0d20*/  WARPSYNC.COLLECTIVE R17, `(.L_x_1593) ;  /* 0x0000000011087348 */ /* 0x000fea0003c00000 */
[----:B------:R0:W1:Y:S02]  /*0d30*/  SHFL.BFLY P2, R18, R20, R19, R22 ;  /* 0x0c00001314127389 */ /* 0x0000640000040016 */
[----:B01----:R-:W-:Y:S01]  /*0d40*/  ENDCOLLECTIVE ;  /* 0x000000000000791b */ /* 0x003fe20003800000 */
.L_x_1593:
[----:B------:R-:W-:Y:S01]  /*0d50*/  HFMA2.MMA R19, -RZ, RZ, 0, 5.9604644775390625e-08 ;  /* 0x00000001ff137435 */ /* 0x000fe200000001ff */
[----:B------:R-:W-:Y:S01]  /*0d60*/  MOV R20, R9 ;  /* 0x0000000900147202 */ /* 0x000fe20000000f00 */
[----:B------:R-:W-:-:S09]  /*0d70*/  IMAD.MOV.U32 R11, RZ, RZ, R18 ;  /* 0x000000ffff0b7224 */ /* 0x000fd200078e0012 */
[----:B------:R-:W-:Y:S05]  /*0d80*/  WARPSYNC.COLLECTIVE R17, `(.L_x_1594) ;  /* 0x0000000011087348 */ /* 0x000fea0003c00000 */
[----:B------:R0:W1:Y:S02]  /*0d90*/  SHFL.BFLY P2, R18, R20, R19, R22 ;  /* 0x0c00001314127389 */ /* 0x0000640000040016 */
[----:B01----:R-:W-:Y:S01]  /*0da0*/  ENDCOLLECTIVE ;  /* 0x000000000000791b */ /* 0x003fe20003800000 */
.L_x_1594:
[----:B------:R-:W-:Y:S01]  /*0db0*/  HFMA2.MMA R19, -RZ, RZ, 0, 1.1920928955078125e-07 ;  /* 0x00000002ff137435 */ /* 0x000fe200000001ff */
[----:B------:R-:W-:-:S05]  /*0dc0*/  MOV R12, R18 ;  /* 0x00000012000c7202 */ /* 0x000fca0000000f00 */
[----:B------:R-:W-:-:S04]  /*0dd0*/  FADD.FTZ R14, R9, R12 ;  /* 0x0000000c090e7221 */ /* 0x000fc80000010000 */
[----:B------:R-:W-:-:S07]  /*0de0*/  IMAD.MOV.U32 R20, RZ, RZ, R14 ;  /* 0x000000ffff147224 */ /* 0x000fce00078e000e */
[----:B------:R-:W-:Y:S05]  /*0df0*/  WARPSYNC.COLLECTIVE R17, `(.L_x_1595) ;  /* 0x0000000011087348 */ /* 0x000fea0003c00000 */
[----:B------:R0:W1:Y:S02]  /*0e00*/  SHFL.BFLY P2, R18, R20, R19, R22 ;  /* 0x0c00001314127389 */ /* 0x0000640000040016 */
[----:B01----:R-:W-:Y:S01]  /*0e10*/  ENDCOLLECTIVE ;  /* 0x000000000000791b */ /* 0x003fe20003800000 */
.L_x_1595:
[----:B------:R-:W-:Y:S01]  /*0e20*/  IMAD.MOV.U32 R19, RZ, RZ, 0x4 ;  /* 0x00000004ff137424 */ /* 0x000fe200078e00ff */
[----:B------:R-:W-:-:S05]  /*0e30*/  MOV R13, R18 ;  /* 0x00000012000d7202 */ /* 0x000fca0000000f00 */
[----:B------:R-:W-:-:S05]  /*0e40*/  FADD.FTZ R15, R14, R13 ;  /* 0x0000000d0e0f7221 */ /* 0x000fca0000010000 */
[----:B------:R-:W-:-:S07]  /*0e50*/  MOV R20, R15 ;  /* 0x0000000f00147202 */ /* 0x000fce0000000f00 */
[----:B------:R-:W-:Y:S05]  /*0e60*/  WARPSYNC.COLLECTIVE R17, `(.L_x_1596) ;  /* 0x0000000011087348 */ /* 0x000fea0003c00000 */
[----:B------:R0:W1:Y:S02]  /*0e70*/  SHFL.BFLY P2, R18, R20, R19, R22 ;  /* 0x0c00001314127389 */ /* 0x0000640000040016 */
[----:B01----:R-:W-:Y:S01]  /*0e80*/  ENDCOLLECTIVE ;  /* 0x000000000000791b */ /* 0x003fe20003800000 */
.L_x_1596:
[----:B------:R-:W-:Y:S01]  /*0e90*/  HFMA2.MMA R19, -RZ, RZ, 0, 4.76837158203125e-07 ;  /* 0x00000008ff137435 */ /* 0x000fe200000001ff */
[----:B------:R-:W-:-:S05]  /*0ea0*/  MOV R16, R18 ;  /* 0x0000001200107202 */ /* 0x000fca0000000f00 */
[----:B------:R-:W-:-:S05]  /*0eb0*/  FADD.FTZ R16, R15, R16 ;  /* 0x000000100f107221 */ /* 0x000fca0000010000 */
[----:B------:R-:W-:-:S07]  /*0ec0*/  MOV R20, R16 ;  /* 0x0000001000147202 */ /* 0x000fce0000000f00 */
[----:B------:R-:W-:Y:S05]  /*0ed0*/  WARPSYNC.COLLECTIVE R17, `(.L_x_1597) ;  /* 0x0000000011087348 */ /* 0x000fea0003c00000 */
[----:B------:R0:W1:Y:S02]  /*0ee0*/  SHFL.BFLY P2, R18, R20, R19, R22 ;  /* 0x0c00001314127389 */ /* 0x0000640000040016 */
[----:B01----:R-:W-:Y:S01]  /*0ef0*/  ENDCOLLECTIVE ;  /* 0x000000000000791b */ /* 0x003fe20003800000 */
.L_x_1597:
[----:B------:R-:W-:Y:S01]  /*0f00*/  HFMA2.MMA R19, -RZ, RZ, 0, 9.5367431640625e-07 ;  /* 0x00000010ff137435 */ /* 0x000fe200000001ff */
[----:B------:R-:W-:-:S04]  /*0f10*/  IMAD.MOV.U32 R9, RZ, RZ, R18 ;  /* 0x000000ffff097224 */ /* 0x000fc800078e0012 */
[----:B------:R-:W-:-:S05]  /*0f20*/  FADD.FTZ R9, R16, R9 ;  /* 0x0000000910097221 */ /* 0x000fca0000010000 */
[----:B------:R-:W-:-:S07]  /*0f30*/  MOV R20, R9 ;  /* 0x0000000900147202 */ /* 0x000fce0000000f00 */
[----:B------:R-:W-:Y:S05]  /*0f40*/  WARPSYNC.COLLECTIVE R17, `(.L_x_1598) ;  /* 0x0000000011087348 */ /* 0x000fea0003c00000 */
[----:B------:R0:W1:Y:S02]  /*0f50*/  SHFL.BFLY P2, R18, R20, R19, R22 ;  /* 0x0c00001314127389 */ /* 0x0000640000040016 */
[----:B01----:R-:W-:Y:S01]  /*0f60*/  ENDCOLLECTIVE ;  /* 0x000000000000791b */ /* 0x003fe20003800000 */
.L_x_1598:
[----:B------:R-:W-:Y:S01]  /*0f70*/  MOV R14, R18 ;  /* 0x00000012000e7202 */ /* 0x000fe20000000f00 */
[----:B------:R-:W-:Y:S06]  /*0f80*/  BRA `(.L_x_1599) ;  /* 0xfffffff8007c7947 */ /* 0x000fec000383ffff */
.L_x_1600:
        /* <DEDUP_REMOVED lines=15> */
.L_x_5448:


//--------------------- .text._ZN10layer_norm13ln_bwd_kernelINS_13Kernel_traitsI6__halffS2_fjLj20480ELj4ELj1ELj4ELj16ENS_18Kernel_traits_baseILj20480ES2_fS2_fjLj128EEEEEEEvNS_9BwdParamsE --------------------------
	.section	.text._ZN10layer_norm13ln_bwd_kernelINS_13Kernel_traitsI6__halffS2_fjLj20480ELj4ELj1ELj4ELj16ENS_18Kernel_traits_baseILj20480ES2_fS2_fjLj128EEEEEEEvNS_9BwdParamsE,"ax",@progbits
	.align	128
        .global         _ZN10layer_norm13ln_bwd_kernelINS_13Kernel_traitsI6__halffS2_fjLj20480ELj4ELj1ELj4ELj16ENS_18Kernel_traits_baseILj20480ES2_fS2_fjLj128EEEEEEEvNS_9BwdParamsE
        .type           _ZN10layer_norm13ln_bwd_kernelINS_13Kernel_traitsI6__halffS2_fjLj20480ELj4ELj1ELj4ELj16ENS_18Kernel_traits_baseILj20480ES2_fS2_fjLj128EEEEEEEvNS_9BwdParamsE,@function
        .size           _ZN10layer_norm13ln_bwd_kernelINS_13Kernel_traitsI6__halffS2_fjLj20480ELj4ELj1ELj4ELj16ENS_18Kernel_traits_baseILj20480ES2_fS2_fjLj128EEEEEEEvNS_9BwdParamsE,(.L_x_5449 - _ZN10layer_norm13ln_bwd_kernelINS_13Kernel_traitsI6__halffS2_fjLj20480ELj4ELj1ELj4ELj16ENS_18Kernel_traits_baseILj20480ES2_fS2_fjLj128EEEEEEEvNS_9BwdParamsE)
        .other          _ZN10layer_norm13ln_bwd_kernelINS_13Kernel_traitsI6__halffS2_fjLj20480ELj4ELj1ELj4ELj16ENS_18Kernel_traits_baseILj20480ES2_fS2_fjLj128EEEEEEEvNS_9BwdParamsE,@"STO_CUDA_ENTRY STV_DEFAULT"
_ZN10layer_norm13ln_bwd_kernelINS_13Kernel_traitsI6__halffS2_fjLj20480ELj4ELj1ELj4ELj16ENS_18Kernel_traits_baseILj20480ES2_fS2_fjLj128EEEEEEEvNS_9BwdParamsE:
.text._ZN10layer_norm13ln_bwd_kernelINS_13Kernel_traitsI6__halffS2_fjLj20480ELj4ELj1ELj4ELj16ENS_18Kernel_traits_baseILj20480ES2_fS2_fjLj128EEEEEEEvNS_9BwdParamsE:
        /* <DEDUP_REMOVED lines=111> */
[----:B-----5:R-:W-:-:S05]  /*06f0*/  SHF.R.U64 R58, R44, 0x10, R45 ;  /* 0x000000102c3a7819 */ /* 0x020fca000000122d */
[----:B------:R-:W-:Y:S02]  /*0700*/  HADD2.F32 R58, -RZ, R58.H0_H0 ;  /* 0x2000003aff3a7230 */ /* 0x000fe40000004100 */
[----:B0-----:R-:W-:-:S05]  /*0710*/  HADD2.F32 R4, -RZ, R44.H0_H0 ;  /* 0x2000002cff047230 */ /* 0x001fca0000004100 */
[----:B------:R0:W-:Y:S04]  /*0720*/  STL [R1+0x4], R4 ;  /* 0x0000040401007387 */ /* 0x0001e80000100800 */
[----:B------:R1:W-:Y:S01]  /*0730*/  STL [R1], R58 ;  /* 0x0000003a01007387 */ /* 0x0003e20000100800 */
[--C-:B------:R-:W-:Y:S01]  /*0740*/  SHF.R.U64 R207, R2, 0x10, R3.reuse ;  /* 0x0000001002cf7819 */ /* 0x100fe20000001203 */
[----:B------:R-:W-:Y:S01]  /*0750*/  HADD2.F32 R206, -RZ, R3.H0_H0 ;  /* 0x20000003ffce7230 */ /* 0x000fe20000004100 */
[----:B------:R-:W-:Y:S01]  /*0760*/  SHF.R.U32.HI R57, RZ, 0x10, R3 ;  /* 0x00000010ff397819 */ /* 0x000fe20000011603 */
[----:B------:R-:W-:Y:S01]  /*0770*/  HADD2.F32 R246, -RZ, R238.H0_H0 ;  /* 0x200000eefff67230 */ /* 0x000fe20000004100 */
[----:B------:R-:W-:Y:S01]  /*0780*/  SHF.R.U64 R245, R238, 0x10, R239 ;  /* 0x00000010eef57819 */ /* 0x000fe200000012ef */
[----:B------:R-:W-:Y:S01]  /*0790*/  HADD2.F32 R237, -RZ, R234.H0_H0 ;  /* 0x200000eaffed7230 */ /* 0x000fe20000004100 */
[----:B------:R-:W-:Y:S01]  /*07a0*/  SHF.R.U64 R236, R234, 0x10, R235 ;  /* 0x00000010eaec7819 */ /* 0x000fe200000012eb */
[----:B------:R-:W-:Y:S01]  /*07b0*/  HADD2.F32 R217, -RZ, R214.H0_H0 ;  /* 0x200000d6ffd97230 */ /* 0x000fe20000004100 */
[----:B------:R-:W-:Y:S01]  /*07c0*/  SHF.R.U64 R216, R214, 0x10, R215 ;  /* 0x00000010d6d87819 */ /* 0x000fe200000012d7 */
[----:B------:R-:W-:Y:S01]  /*07d0*/  HADD2.F32 R213, -RZ, R210.H0_H0 ;  /* 0x200000d2ffd57230 */ /* 0x000fe20000004100 */
[----:B------:R-:W-:-:S02]  /*07e0*/  SHF.R.U64 R212, R210, 0x10, R211 ;  /* 0x00000010d2d47819 */ /* 0x000fc400000012d3 */
[----:B------:R-:W-:Y:S02]  /*07f0*/  SHF.R.U32.HI R251, RZ, 0x10, R45 ;  /* 0x00000010fffb7819 */ /* 0x000fe4000001162d */
[--C-:B------:R-:W-:Y:S02]  /*0800*/  SHF.R.U64 R249, R46, 0x10, R47.reuse ;  /* 0x000000102ef97819 */ /* 0x100fe4000000122f */
[----:B------:R-:W-:Y:S02]  /*0810*/  SHF.R.U32.HI R247, RZ, 0x10, R47 ;  /* 0x00000010fff77819 */ /* 0x000fe4000001162f */
        /* <DEDUP_REMOVED lines=11> */
[----:B------:R-:W-:Y:S01]  /*08d0*/  HADD2.F32 R252, -RZ, R45.H0_H0 ;  /* 0x2000002dfffc7230 */ /* 0x000fe20000004100 */
[----:B------:R-:W-:Y:S01]  /*08e0*/  HFMA2.MMA R196, -RZ, RZ, 0, 0 ;  /* 0x00000000ffc47435 */ /* 0x000fe200000001ff */
[----:B------:R-:W-:Y:S01]  /*08f0*/  HADD2.F32 R250, -RZ, R46.H0_H0 ;  /* 0x2000002efffa7230 */ /* 0x000fe20000004100 */
[----:B------:R-:W-:Y:S01]  /*0900*/  HFMA2.MMA R175, -RZ, RZ, 0, 0 ;  /* 0x00000000ffaf7435 */ /* 0x000fe200000001ff */
[----:B------:R-:W-:Y:S01]  /*0910*/  HADD2.F32 R248, -RZ, R47.H0_H0 ;  /* 0x2000002ffff87230 */ /* 0x000fe20000004100 */
[----:B------:R-:W-:Y:S01]  /*0920*/  HFMA2.MMA R167, -RZ, RZ, 0, 0 ;  /* 0x00000000ffa77435 */ /* 0x000fe200000001ff */
[----:B------:R-:W-:Y:S01]  /*0930*/  HADD2.F32 R209, -RZ, R2.H0_H0 ;  /* 0x20000002ffd17230 */ /* 0x000fe20000004100 */
[----:B------:R-:W-:Y:S01]  /*0940*/  MOV R2, RZ ;  /* 0x000000ff00027202 */ /* 0x000fe20000000f00 */
        /* <DEDUP_REMOVED lines=48> */
[----:B------:R-:W-:Y:S01]  /*0c50*/  MOV R122, RZ ;  /* 0x000000ff007a7202 */ /* 0x000fe20000000f00 */
        /* <DEDUP_REMOVED lines=19> */
[----:B--2---:R-:W-:Y:S01]  /*0d90*/  SHF.R.U64 R126, R8, 0x10, R9 ;  /* 0x00000010087e7819 */ /* 0x004fe20000001209 */
[----:B------:R-:W-:Y:S01]  /*0da0*/  HADD2.F32 R5, -RZ, R8.H0_H0 ;  /* 0x20000008ff057230 */ /* 0x000fe20000004100 */
[--C-:B---3--:R-:W-:Y:S01]  /*0db0*/  SHF.R.U64 R128, R10, 0x10, R11.reuse ;  /* 0x000000100a807819 */ /* 0x108fe2000000120b */
[----:B------:R-:W-:Y:S01]  /*0dc0*/  HADD2.F32 R8, -RZ, R11.H0_H0 ;  /* 0x2000000bff087230 */ /* 0x000fe20000004100 */
[----:B------:R-:W-:-:S02]  /*0dd0*/  SHF.R.U32.HI R129, RZ, 0x10, R11 ;  /* 0x00000010ff817819 */ /* 0x000fc4000001160b */
[----:B----4-:R-:W-:Y:S01]  /*0de0*/  SHF.R.U64 R132, R14, 0x10, R15 ;  /* 0x000000100e847819 */ /* 0x010fe2000000120f */
[----:B------:R-:W-:Y:S01]  /*0df0*/  HADD2.F32 R11, -RZ, R14.H0_H0 ;  /* 0x2000000eff0b7230 */ /* 0x000fe20000004100 */
[----:B------:R-:W-:Y:S02]  /*0e00*/  SHF.R.U32.HI R127, RZ, 0x10, R9 ;  /* 0x00000010ff7f7819 */ /* 0x000fe40000011609 */
[--C-:B------:R-:W-:Y:S01]  /*0e10*/  SHF.R.U64 R158, R16, 0x10, R17.reuse ;  /* 0x00000010109e7819 */ /* 0x100fe20000001211 */
[----:B------:R-:W-:Y:S01]  /*0e20*/  HADD2.F32 R14, -RZ, R17.H0_H0 ;  /* 0x20000011ff0e7230 */ /* 0x000fe20000004100 */
[----:B------:R-:W-:Y:S02]  /*0e30*/  SHF.R.U32.HI R159, RZ, 0x10, R17 ;  /* 0x00000010ff9f7819 */ /* 0x000fe40000011611 */
[--C-:B------:R-:W-:Y:S01]  /*0e40*/  SHF.R.U64 R124, R6, 0x10, R7.reuse ;  /* 0x00000010067c7819 */ /* 0x100fe20000001207 */
[----:B------:R-:W-:Y:S01]  /*0e50*/  HADD2.F32 R3, -RZ, R6.H0_H0 ;  /* 0x20000006ff037230 */ /* 0x000fe20000004100 */
[----:B------:R-:W-:Y:S01]  /*0e60*/  SHF.R.U32.HI R125, RZ, 0x10, R7 ;  /* 0x00000010ff7d7819 */ /* 0x000fe20000011607 */
[----:B0-----:R-:W-:Y:S01]  /*0e70*/  HADD2.F32 R4, -RZ, R7.H0_H0 ;  /* 0x20000007ff047230 */ /* 0x001fe20000004100 */
[----:B------:R-:W-:Y:S01]  /*0e80*/  SHF.R.U64 R162, R20, 0x10, R21 ;  /* 0x0000001014a27819 */ /* 0x000fe20000001215 */
        /* <DEDUP_REMOVED lines=15> */
[----:B------:R-:W-:-:S02]  /*0f80*/  SHF.R.U32.HI R163, RZ, 0x10, R21 ;  /* 0x00000010ffa37819 */ /* 0x000fc40000011615 */
[--C-:B------:R-:W-:Y:S02]  /*0f90*/  SHF.R.U64 R23, R24, 0x10, R25.reuse ;  /* 0x0000001018177819 */ /* 0x100fe40000001219 */
[----:B------:R-:W-:Y:S01]  /*0fa0*/  SHF.R.U32.HI R123, RZ, 0x10, R25 ;  /* 0x00000010ff7b7819 */ /* 0x000fe20000011619 */
[----:B------:R-:W-:Y:S02]  /*0fb0*/  HADD2.F32 R15, -RZ, R18.H0_H0 ;  /* 0x20000012ff0f7230 */ /* 0x000fe40000004100 */
[----:B------:R-:W-:Y:S02]  /*0fc0*/  HADD2.F32 R16, -RZ, R19.H0_H0 ;  /* 0x20000013ff107230 */ /* 0x000fe40000004100 */
[----:B------:R-:W-:Y:S02]  /*0fd0*/  HADD2.F32 R18, -RZ, R21.H0_H0 ;  /* 0x20000015ff127230 */ /* 0x000fe40000004100 */
[----:B------:R-:W-:Y:S02]  /*0fe0*/  HADD2.F32 R19, -RZ, R22.H0_H0 ;  /* 0x20000016ff137230 */ /* 0x000fe40000004100 */
[----:B------:R-:W-:-:S02]  /*0ff0*/  HADD2.F32 R21, -RZ, R24.H0_H0 ;  /* 0x20000018ff157230 */ /* 0x000fc40000004100 */
[----:B------:R-:W-:Y:S01]  /*1000*/  HADD2.F32 R22, -RZ, R25.H0_H0 ;  /* 0x20000019ff167230 */ /* 0x000fe20000004100 */
[----:B------:R-:W-:Y:S01]  /*1010*/  CS2R R24, SRZ ;  /* 0x0000000000187805 */ /* 0x000fe2000001ff00 */
        /* <DEDUP_REMOVED lines=19> */
[----:B-1----:R-:W-:-:S07]  /*1150*/  HADD2.F32 R123, -RZ, R123.H0_H0 ;  /* 0x2000007bff7b7230 */ /* 0x002fce0000004100 */
.L_x_1607:
        /* <DEDUP_REMOVED lines=283> */
[--C-:B-----5:R-:W-:Y:S01]  /*2310*/  @!P0 FADD.FTZ R93, R93, -R208.reuse ;  /* 0x800000d05d5d8221 */ /* 0x120fe20000010000 */
        /* <DEDUP_REMOVED lines=14> */
[----:B------:R-:W3:Y:S01]  /*2400*/  @P0 MUFU.RCP R58, R125 ;  /* 0x0000007d003a0308 */ /* 0x000ee20000001000 */
[----:B------:R-:W-:Y:S02]  /*2410*/  MOV R191, R146 ;  /* 0x0000009200bf7202 */ /* 0x000fe40000000f00 */
[----:B--2---:R-:W-:Y:S01]  /*2420*/  MOV R229, R148 ;  /* 0x0000009400e57202 */ /* 0x004fe20000000f00 */
[----:B------:R-:W-:Y:S01]  /*2430*/  @!P0 FMUL.FTZ R93, R168, R95 ;  /* 0x0000005fa85d8220 */ /* 0x000fe20000410000 */
[--C-:B------:R-:W-:Y:S01]  /*2440*/  SHF.R.U64 R146, R146, 0x10, R147.reuse ;  /* 0x0000001092927819 */ /* 0x100fe20000001293 */
[----:B-1----:R-:W-:Y:S01]  /*2450*/  @P0 FMUL.FTZ R94, R94, R240 ;  /* 0x000000f05e5e0220 */ /* 0x002fe20000410000 */
[----:B------:R-:W-:Y:S01]  /*2460*/  MOV R227, R147 ;  /* 0x0000009300e37202 */ /* 0x000fe20000000f00 */
[----:B------:R-:W1:Y:S01]  /*2470*/  @P0 MUFU.RCP R59, R124 ;  /* 0x0000007c003b0308 */ /* 0x000e620000001000 */
[----:B------:R-:W-:Y:S01]  /*2480*/  SHF.R.U32.HI R228, RZ, 0x10, R147 ;  /* 0x00000010ffe47819 */ /* 0x000fe20000011693 */
[----:B------:R-:W-:Y:S01]  /*2490*/  @P0 FADD.FTZ R95, -R242, R89 ;  /* 0x00000059f25f0221 */ /* 0x000fe20000010100 */
[----:B------:R-:W-:Y:S01]  /*24a0*/  SHF.R.U64 R147, R148, 0x10, R149 ;  /* 0x0000001094937819 */ /* 0x000fe20000001295 */
[----:B----4-:R-:W-:Y:S01]  /*24b0*/  @!P0 FADD.FTZ R240, R89, -R208 ;  /* 0x800000d059f08221 */ /* 0x010fe20000010000 */
[----:B------:R-:W-:Y:S01]  /*24c0*/  MOV R148, R149 ;  /* 0x0000009500947202 */ /* 0x000fe20000000f00 */
[----:B------:R-:W-:Y:S01]  /*24d0*/  @P0 FADD.FTZ R89, -R252, R90 ;  /* 0x0000005afc590221 */ /* 0x000fe20000010100 */
[--C-:B------:R-:W-:Y:S01]  /*24e0*/  @!P0 FADD.FTZ R88, R88, -R208.reuse ;  /* 0x800000d058588221 */ /* 0x100fe20000010000 */
[----:B------:R-:W-:Y:S01]  /*24f0*/  @!P0 FADD.FTZ R90, R90, -R208 ;  /* 0x800000d05a5a8221 */ /* 0x000fe20000010000 */
[----:B------:R-:W-:-:S02]  /*2500*/  HADD2.F32 R229, -RZ, R229.H0_H0 ;  /* 0x200000e5ffe57230 */ /* 0x000fc40000004100 */
[----:B------:R-:W-:Y:S01]  /*2510*/  @!P0 FMUL.FTZ R139, R168, R241 ;  /* 0x000000f1a88b8220 */ /* 0x000fe20000410000 */
[----:B------:R-:W-:Y:S01]  /*2520*/  @!P0 FADD.FTZ R208, R91, -R208 ;  /* 0x800000d05bd08221 */ /* 0x000fe20000010000 */
[----:B------:R-:W-:Y:S01]  /*2530*/  @P0 FADD.FTZ R241, -R251, R91 ;  /* 0x0000005bfbf10221 */ /* 0x000fe20000010100 */
[----:B0-----:R-:W-:Y:S01]  /*2540*/  @P0 FMUL.FTZ R91, R89, R57 ;  /* 0x00000039595b0220 */ /* 0x001fe20000410000 */
[----:B------:R-:W-:Y:S02]  /*2550*/  HADD2.F32 R148, -RZ, R148.H0_H0 ;  /* 0x20000094ff947230 */ /* 0x000fe40000004100 */
[C---:B------:R-:W-:Y:S01]  /*2560*/  @!P0 FMUL.FTZ R94, R168.reuse, R88 ;  /* 0x00000058a85e8220 */ /* 0x040fe20000410000 */
[----:B------:R-:W-:Y:S01]  /*2570*/  @!P0 FMUL.FTZ R91, R168, R90 ;  /* 0x0000005aa85b8220 */ /* 0x000fe20000410000 */
[----:B------:R-:W-:Y:S01]  /*2580*/  HADD2.F32 R147, -RZ, R147.H0_H0 ;  /* 0x20000093ff937230 */ /* 0x000fe20000004100 */
[----:B------:R-:W-:Y:S01]  /*2590*/  SHF.R.U32.HI R149, RZ, 0x10, R149 ;  /* 0x00000010ff957819 */ /* 0x000fe20000011695 */
[----:B------:R-:W-:Y:S01]  /*25a0*/  FMUL.FTZ R88, R3, R229 ;  /* 0x000000e503587220 */ /* 0x000fe20000410000 */
[----:B---3--:R-:W-:Y:S01]  /*25b0*/  @P0 FMUL.FTZ R89, R241, R58 ;  /* 0x0000003af1590220 */ /* 0x008fe20000410000 */
[----:B------:R-:W-:-:S02]  /*25c0*/  HADD2.F32 R189, -RZ, R189.H0_H0 ;  /* 0x200000bdffbd7230 */ /* 0x000fc40000004100 */
[C---:B------:R-:W-:Y:S01]  /*25d0*/  FADD.FTZ R39, R148.reuse, R39 ;  /* 0x0000002794277221 */ /* 0x040fe20000010000 */
[----:B------:R-:W-:Y:S02]  /*25e0*/  HADD2.F32 R90, -RZ, R224.H0_H0 ;  /* 0x200000e0ff5a7230 */ /* 0x000fe40000004100 */
[----:B------:R-:W-:Y:S01]  /*25f0*/  FFMA.FTZ R119, R148, R91, R119 ;  /* 0x0000005b94777223 */ /* 0x000fe20000010077 */
[----:B------:R-:W-:Y:S02]  /*2600*/  HADD2.F32 R241, -RZ, R225.H0_H0 ;  /* 0x200000e1fff17230 */ /* 0x000fe40000004100 */
[----:B------:R-:W-:Y:S01]  /*2610*/  FMUL.FTZ R224, R4, R148 ;  /* 0x0000009404e07220 */ /* 0x000fe20000410000 */
[----:B------:R-:W-:Y:S01]  /*2620*/  FMUL.FTZ R225, R124, R147 ;  /* 0x000000937ce17220 */ /* 0x000fe20000410000 */
[----:B------:R-:W-:Y:S01]  /*2630*/  FADD.FTZ R148, RZ, R88 ;  /* 0x00000058ff947221 */ /* 0x000fe20000010000 */
[----:B------:R-:W-:Y:S01]  /*2640*/  HADD2.F32 R57, -RZ, R149.H0_H0 ;  /* 0x20000095ff397230 */ /* 0x000fe20000004100 */
[----:B------:R-:W-:Y:S01]  /*2650*/  MOV R219, R136 ;  /* 0x0000008800db7202 */ /* 0x000fe20000000f00 */
[----:B------:R-:W-:-:S02]  /*2660*/  HADD2.F32 R149, -RZ, R222.H0_H0 ;  /* 0x200000deff957230 */ /* 0x000fc40000004100 */
[----:B-1----:R-:W-:Y:S01]  /*2670*/  @P0 FMUL.FTZ R95, R95, R59 ;  /* 0x0000003b5f5f0220 */ /* 0x002fe20000410000 */
[C---:B------:R-:W-:Y:S01]  /*2680*/  FADD.FTZ R38, R189.reuse, R38 ;  /* 0x00000026bd267221 */ /* 0x040fe20000010000 */
[----:B------:R-:W-:Y:S01]  /*2690*/  FFMA.FTZ R118, R189, R138, R118 ;  /* 0x0000008abd767223 */ /* 0x000fe20000010076 */
[----:B------:R-:W-:Y:S01]  /*26a0*/  FMUL.FTZ R222, R126, R189 ;  /* 0x000000bd7ede7220 */ /* 0x000fe20000410000 */
[----:B------:R-:W-:Y:S01]  /*26b0*/  SHF.R.U64 R136, R136, 0x10, R137 ;  /* 0x0000001088887819 */ /* 0x000fe20000001289 */
[C---:B------:R-:W-:Y:S01]  /*26c0*/  @!P0 FMUL.FTZ R95, R168.reuse, R240 ;  /* 0x000000f0a85f8220 */ /* 0x040fe20000410000 */
[----:B------:R-:W-:Y:S01]  /*26d0*/  @!P0 FMUL.FTZ R89, R168, R208 ;  /* 0x000000d0a8598220 */ /* 0x000fe20000410000 */
[----:B------:R-:W-:Y:S01]  /*26e0*/  FADD.FTZ R189, R148, R225 ;  /* 0x000000e194bd7221 */ /* 0x000fe20000010000 */
[----:B------:R-:W-:Y:S02]  /*26f0*/  HADD2.F32 R208, -RZ, R190.H0_H0 ;  /* 0x200000beffd07230 */ /* 0x000fe40000004100 */
[----:B------:R-:W-:Y:S01]  /*2700*/  FFMA.FTZ R148, R88, R94, RZ ;  /* 0x0000005e58947223 */ /* 0x000fe200000100ff */
[----:B------:R-:W-:Y:S01]  /*2710*/  MOV R220, R137 ;  /* 0x0000008900dc7202 */ /* 0x000fe20000000f00 */
[----:B------:R-:W-:-:S02]  /*2720*/  HADD2.F32 R192, -RZ, R192.H0_H0 ;  /* 0x200000c0ffc07230 */ /* 0x000fc40000004100 */
[C---:B------:R-:W-:Y:S01]  /*2730*/  FADD.FTZ R42, R147.reuse, R42 ;  /* 0x0000002a932a7221 */ /* 0x040fe20000010000 */
[-C--:B------:R-:W-:Y:S01]  /*2740*/  FFMA.FTZ R122, R147, R95.reuse, R122 ;  /* 0x0000005f937a7223 */ /* 0x080fe2000001007a */
[----:B------:R-:W-:Y:S02]  /*2750*/  HADD2.F32 R136, -RZ, R136.H0_H0 ;  /* 0x20000088ff887230 */ /* 0x000fe40000004100 */
[----:B------:R-:W-:Y:S01]  /*2760*/  FFMA.FTZ R147, R225, R95, R148 ;  /* 0x0000005fe1937223 */ /* 0x000fe20000010094 */
[----:B------:R-:W-:Y:S02]  /*2770*/  HADD2.F32 R59, -RZ, R221.H0_H0 ;  /* 0x200000ddff3b7230 */ /* 0x000fe40000004100 */
[C---:B------:R-:W-:Y:S01]  /*2780*/  FADD.FTZ R35, R208.reuse, R35 ;  /* 0x00000023d0237221 */ /* 0x040fe20000010000 */
[----:B------:R-:W-:Y:S02]  /*2790*/  HADD2.F32 R188, -RZ, R188.H0_H0 ;  /* 0x200000bcffbc7230 */ /* 0x000fe40000004100 */
[----:B------:R-:W-:Y:S01]  /*27a0*/  FFMA.FTZ R115, R208, R135, R115 ;  /* 0x00000087d0737223 */ /* 0x000fe20000010073 */
[----:B------:R-:W-:Y:S01]  /*27b0*/  FMUL.FTZ R221, R6, R208 ;  /* 0x000000d006dd7220 */ /* 0x000fe20000410000 */
[----:B------:R-:W-:Y:S01]  /*27c0*/  FADD.FTZ R189, R189, R224 ;  /* 0x000000e0bdbd7221 */ /* 0x000fe20000010000 */
[----:B------:R-:W-:Y:S01]  /*27d0*/  FMUL.FTZ R208, R125, R57 ;  /* 0x000000397dd07220 */ /* 0x000fe20000410000 */
[----:B------:R-:W-:-:S02]  /*27e0*/  HADD2.F32 R190, -RZ, R220.H0_H0 ;  /* 0x200000dcffbe7230 */ /* 0x000fc40000004100 */
[C---:B------:R-:W-:Y:S01]  /*27f0*/  FADD.FTZ R36, R192.reuse, R36 ;  /* 0x00000024c0247221 */ /* 0x040fe20000010000 */
[----:B------:R-:W-:Y:S01]  /*2800*/  FFMA.FTZ R116, R192, R140, R116 ;  /* 0x0000008cc0747223 */ /* 0x000fe20000010074 */
[----:B------:R-:W-:Y:S01]  /*2810*/  FMUL.FTZ R220, R127, R192 ;  /* 0x000000c07fdc7220 */ /* 0x000fe20000410000 */
[----:B------:R-:W-:Y:S01]  /*2820*/  FFMA.FTZ R147, R224, R91, R147 ;  /* 0x0000005be0937223 */ /* 0x000fe20000010093 */
[----:B------:R-:W-:Y:S02]  /*2830*/  HADD2.F32 R240, -RZ, R223.H0_H0 ;  /* 0x200000dffff07230 */ /* 0x000fe40000004100 */
[C---:B------:R-:W-:Y:S01]  /*2840*/  FADD.FTZ R34, R136.reuse, R34 ;  /* 0x0000002288227221 */ /* 0x040fe20000010000 */
[----:B------:R-:W-:Y:S01]  /*2850*/  FFMA.FTZ R114, R136, R141, R114 ;  /* 0x0000008d88727223 */ /* 0x000fe20000010072 */
[----:B------:R-:W-:Y:S01]  /*2860*/  FMUL.FTZ R192, R128, R136 ;  /* 0x0000008880c07220 */ /* 0x000fe20000410000 */
[----:B------:R-:W-:Y:S01]  /*2870*/  FMUL.FTZ R223, R5, R188 ;  /* 0x000000bc05df7220 */ /* 0x000fe20000410000 */
[----:B------:R-:W-:Y:S01]  /*2880*/  FADD.FTZ R136, R189, R208 ;  /* 0x000000d0bd887221 */ /* 0x000fe20000010000 */
[----:B------:R-:W-:Y:S01]  /*2890*/  SHF.R.U32.HI R137, RZ, 0x10, R137 ;  /* 0x00000010ff897819 */ /* 0x000fe20000011689 */
[----:B------:R-:W-:-:S02]  /*28a0*/  FFMA.FTZ R148, R208, R89, R147 ;  /* 0x00000059d0947223 */ /* 0x000fc40000010093 */
[----:B------:R-:W-:Y:S02]  /*28b0*/  FADD.FTZ R147, R136, R223 ;  /* 0x000000df88937221 */ /* 0x000fe40000010000 */
[----:B------:R-:W-:Y:S02]  /*28c0*/  HADD2.F32 R137, -RZ, R137.H0_H0 ;  /* 0x20000089ff897230 */ /* 0x000fe40000004100 */
[----:B------:R-:W-:Y:S01]  /*28d0*/  FFMA.FTZ R189, R223, R134, R148 ;  /* 0x00000086dfbd7223 */ /* 0x000fe20000010094 */
[----:B------:R-:W-:Y:S01]  /*28e0*/  FADD.FTZ R148, R147, R222 ;  /* 0x000000de93947221 */ /* 0x000fe20000010000 */
[----:B------:R-:W-:Y:S02]  /*28f0*/  HADD2.F32 R219, -RZ, R219.H0_H0 ;  /* 0x200000dbffdb7230 */ /* 0x000fe40000004100 */
[----:B------:R-:W-:Y:S01]  /*2900*/  FFMA.FTZ R136, R222, R138, R189 ;  /* 0x0000008ade887223 */ /* 0x000fe200000100bd */
[C---:B------:R-:W-:Y:S01]  /*2910*/  FADD.FTZ R32, R137.reuse, R32 ;  /* 0x0000002089207221 */ /* 0x040fe20000010000 */
[----:B------:R-:W-:Y:S01]  /*2920*/  FFMA.FTZ R112, R137, R61, R112 ;  /* 0x0000003d89707223 */ /* 0x000fe20000010070 */
[----:B------:R-:W-:Y:S01]  /*2930*/  FMUL.FTZ R189, R129, R137 ;  /* 0x0000008981bd7220 */ /* 0x000fe20000410000 */
[----:B------:R-:W-:Y:S01]  /*2940*/  FADD.FTZ R137, R148, R221 ;  /* 0x000000dd94897221 */ /* 0x000fe20000010000 */
        /* <DEDUP_REMOVED lines=9> */
[----:B------:R-:W-:Y:S01]  /*29e0*/  FFMA.FTZ R137, R219, R139, R148 ;  /* 0x0000008bdb897223 */ /* 0x000fe20000010094 */
[----:B------:R-:W-:Y:S01]  /*29f0*/  FMUL.FTZ R190, R8, R190 ;  /* 0x000000be08be7220 */ /* 0x000fe20000410000 */
[----:B------:R-:W-:Y:S01]  /*2a00*/  FADD.FTZ R147, R147, R192 ;  /* 0x000000c093937221 */ /* 0x000fe20000010000 */
[----:B------:R-:W-:Y:S02]  /*2a10*/  HADD2.F32 R154, -RZ, R154.H0_H0 ;  /* 0x2000009aff9a7230 */ /* 0x000fe40000004100 */
        /* <DEDUP_REMOVED lines=24> */
[----:B------:R-:W-:Y:S01]  /*2ba0*/  FFMA.FTZ R137, R155, R63, R242 ;  /* 0x0000003f9b897223 */ /* 0x000fe200000100f2 */
[----:B------:R-:W-:Y:S01]  /*2bb0*/  FMUL.FTZ R148, R11, R90 ;  /* 0x0000005a0b947220 */ /* 0x000fe20000410000 */
[----:B------:R-:W-:Y:S01]  /*2bc0*/  FADD.FTZ R25, R90, R25 ;  /* 0x000000195a197221 */ /* 0x000fe20000010000 */
[----:B------:R-:W-:Y:S01]  /*2bd0*/  FADD.FTZ R59, R136, R149 ;  /* 0x00000095883b7221 */ /* 0x000fe20000010000 */
[----:B------:R-:W-:Y:S01]  /*2be0*/  FFMA.FTZ R105, R90, R67, R105 ;  /* 0x000000435a697223 */ /* 0x000fe20000010069 */
[----:B------:R-:W-:Y:S01]  /*2bf0*/  FFMA.FTZ R90, R154, R65, R137 ;  /* 0x000000419a5a7223 */ /* 0x000fe20000010089 */
[C---:B------:R-:W-:Y:S01]  /*2c00*/  FADD.FTZ R26, R240.reuse, R26 ;  /* 0x0000001af01a7221 */ /* 0x040fe20000010000 */
[----:B------:R-:W-:Y:S01]  /*2c10*/  FFMA.FTZ R106, R240, R66, R106 ;  /* 0x00000042f06a7223 */ /* 0x000fe2000001006a */
[----:B------:R-:W-:Y:S01]  /*2c20*/  FMUL.FTZ R147, R132, R240 ;  /* 0x000000f084937220 */ /* 0x000fe20000410000 */
[----:B------:R-:W-:Y:S01]  /*2c30*/  FADD.FTZ R240, R59, R148 ;  /* 0x000000943bf07221 */ /* 0x000fe20000010000 */
[----:B------:R-:W-:Y:S01]  /*2c40*/  MOV R58, R156 ;  /* 0x0000009c003a7202 */ /* 0x000fe20000000f00 */
[C---:B------:R-:W-:Y:S01]  /*2c50*/  FADD.FTZ R41, R229.reuse, R41 ;  /* 0x00000029e5297221 */ /* 0x040fe20000010000 */
[----:B------:R-:W-:Y:S01]  /*2c60*/  FFMA.FTZ R121, R229, R94, R121 ;  /* 0x0000005ee5797223 */ /* 0x000fe20000010079 */
[----:B------:R-:W-:Y:S01]  /*2c70*/  FFMA.FTZ R229, R149, R64, R90 ;  /* 0x0000004095e57223 */ /* 0x000fe2000001005a */
[----:B------:R-:W-:-:S02]  /*2c80*/  HADD2.F32 R226, -RZ, R226.H0_H0 ;  /* 0x200000e2ffe27230 */ /* 0x000fc40000004100 */
[----:B------:R-:W-:Y:S01]  /*2c90*/  FMUL.FTZ R137, R12, R241 ;  /* 0x000000f10c897220 */ /* 0x000fe20000410000 */
[----:B------:R-:W-:Y:S01]  /*2ca0*/  FADD.FTZ R240, R240, R147 ;  /* 0x00000093f0f07221 */ /* 0x000fe20000010000 */
[----:B------:R-:W-:Y:S02]  /*2cb0*/  HADD2.F32 R58, -RZ, R58.H0_H0 ;  /* 0x2000003aff3a7230 */ /* 0x000fe40000004100 */
[----:B------:R-:W-:Y:S01]  /*2cc0*/  FFMA.FTZ R90, R148, R67, R229 ;  /* 0x00000043945a7223 */ /* 0x000fe200000100e5 */
[----:B------:R-:W-:Y:S01]  /*2cd0*/  FMUL.FTZ R136, R133, R226 ;  /* 0x000000e285887220 */ /* 0x000fe20000410000 */
[----:B------:R-:W-:Y:S02]  /*2ce0*/  FADD.FTZ R59, R240, R137 ;  /* 0x00000089f03b7221 */ /* 0x000fe40000010000 */
        /* <DEDUP_REMOVED lines=8> */
[----:B------:R-:W-:Y:S01]  /*2d70*/  FADD.FTZ R226, R59, R58 ;  /* 0x0000003a3be27221 */ /* 0x000fe20000010000 */
[----:B------:R-:W-:Y:S01]  /*2d80*/  SHF.R.U64 R59, R156, 0x10, R157 ;  /* 0x000000109c3b7819 */ /* 0x000fe2000000129d */
[----:B------:R-:W-:-:S04]  /*2d90*/  FFMA.FTZ R229, R136, R68, R229 ;  /* 0x0000004488e57223 */ /* 0x000fc800000100e5 */
[----:B------:R-:W-:Y:S01]  /*2da0*/  FFMA.FTZ R90, R58, R71, R229 ;  /* 0x000000473a5a7223 */ /* 0x000fe200000100e5 */
[----:B------:R-:W-:Y:S01]  /*2db0*/  HADD2.F32 R59, -RZ, R59.H0_H0 ;  /* 0x2000003bff3b7230 */ /* 0x000fe20000004100 */
[----:B------:R-:W-:-:S04]  /*2dc0*/  MOV R58, R157 ;  /* 0x0000009d003a7202 */ /* 0x000fc80000000f00 */
[C---:B------:R-:W-:Y:S01]  /*2dd0*/  FADD.FTZ R172, R59.reuse, R172 ;  /* 0x000000ac3bac7221 */ /* 0x040fe20000010000 */
[----:B------:R-:W-:Y:S01]  /*2de0*/  FFMA.FTZ R102, R59, R70, R102 ;  /* 0x000000463b667223 */ /* 0x000fe20000010066 */
[----:B------:R-:W-:Y:S01]  /*2df0*/  FMUL.FTZ R59, R158, R59 ;  /* 0x0000003b9e3b7220 */ /* 0x000fe20000410000 */
[----:B------:R-:W-:-:S03]  /*2e00*/  HADD2.F32 R58, -RZ, R58.H0_H0 ;  /* 0x2000003aff3a7230 */ /* 0x000fc60000004100 */
        /* <DEDUP_REMOVED lines=9> */
[----:B------:R-:W0:Y:S01]  /*2ea0*/  S2R R243, SR_TID.X ;  /* 0x0000000000f37919 */ /* 0x000e220000002100 */
        /* <DEDUP_REMOVED lines=47> */
[----:B------:R-:W-:Y:S01]  /*31a0*/  HADD2.F32 R229, -RZ, R191.H0_H0 ;  /* 0x200000bfffe57230 */ /* 0x000fe20000004100 */
[----:B0-----:R-:W-:Y:S01]  /*31b0*/  LOP3.LUT R243, R243, 0x1f, RZ, 0xc0, !PT ;  /* 0x0000001ff3f37812 */ /* 0x001fe200078ec0ff */
[----:B------:R-:W-:Y:S02]  /*31c0*/  HADD2.F32 R240, -RZ, R227.H0_H0 ;  /* 0x200000e3fff07230 */ /* 0x000fe40000004100 */
[----:B------:R-:W-:Y:S01]  /*31d0*/  FMUL.FTZ R191, R162, R144 ;  /* 0x00000090a2bf7220 */ /* 0x000fe20000410000 */
[----:B------:R-:W-:Y:S01]  /*31e0*/  FADD.FTZ R58, R58, R171 ;  /* 0x000000ab3a3a7221 */ /* 0x000fe20000010000 */
[----:B------:R-:W-:Y:S01]  /*31f0*/  FFMA.FTZ R90, R171, R79, R90 ;  /* 0x0000004fab5a7223 */ /* 0x000fe2000001005a */
[----:B------:R-:W-:Y:S01]  /*3200*/  ISETP.NE.AND P0, PT, R243, RZ, PT ;  /* 0x000000fff300720c */ /* 0x000fe20003f05270 */
[----:B------:R-:W-:-:S02]  /*3210*/  HADD2.F32 R145, -RZ, R145.H0_H0 ;  /* 0x20000091ff917230 */ /* 0x000fc40000004100 */
        /* <DEDUP_REMOVED lines=88> */
.L_x_1618:
        /* <DEDUP_REMOVED lines=29> */
[----:B------:R-:W-:-:S07]  /*3970*/  FADD.FTZ R59, R59, R57 ;  /* 0x000000393b3b7221 */ /* 0x000fce0000010000 */
.L_x_1604:
[----:B------:R-:W-:Y:S05]  /*3980*/  BSYNC B0 ;  /* 0x0000000000007941 */ /* 0x000fea0003800000 */
.L_x_1603:
        /* <DEDUP_REMOVED lines=40> */
.L_x_1606:
[----:B------:R-:W2:Y:S04]  /*3c10*/  LDG.E.STRONG.GPU R59, desc[UR6][R56.64] ;  /* 0x00000006383b7981 */ /* 0x000ea8000c1ef900 */
[----:B--2---:R-:W-:Y:S01]  /*3c20*/  CCTL.IVALL ;  /* 0x00000000ff00798f */ /* 0x004fe20002000000 */
[----:B------:R-:W-:Y:S05]  /*3c30*/  YIELD ;  /* 0x0000000000007946 */ /* 0x000fea0003800000 */
[----:B------:R-:W-:-:S13]  /*3c40*/  ISETP.NE.AND P0, PT, R59, R58, PT ;  /* 0x0000003a3b00720c */ /* 0x000fda0003f05270 */
[----:B------:R-:W-:Y:S05]  /*3c50*/  @P0 BRA `(.L_x_1606) ;  /* 0xfffffffc00ec0947 */ /* 0x000fea000383ffff */
.L_x_1605:
        /* <DEDUP_REMOVED lines=80> */
[----:B------:R-:W-:Y:S01]  /*4160*/  FADD.FTZ R68, R136, -R68 ;  /* 0x8000004488447221 */ /* 0x000fe20000010000 */
[----:B------:R-:W-:Y:S01]  /*4170*/  FADD.FTZ R56, R88, -R94 ;  /* 0x8000005e58387221 */ /* 0x000fe20000010000 */
[----:B------:R-:W0:Y:S01]  /*4180*/  LDC.64 R136, c[0x0][0x280] ;  /* 0x0000a000ff887b82 */ /* 0x000e220000000a00 */
[----:B------:R-:W-:Y:S01]  /*4190*/  SHF.R.U64 R94, R156, 0x10, R157 ;  /* 0x000000109c5e7819 */ /* 0x000fe2000000129d */
[----:B------:R-:W-:-:S02]  /*41a0*/  HADD2.F32 R95, -RZ, R95.H0_H0 ;  /* 0x2000005fff5f7230 */ /* 0x000fc40000004100 */
[----:B------:R-:W-:Y:S01]  /*41b0*/  FADD.FTZ R189, R189, -R61 ;  /* 0x8000003dbdbd7221 */ /* 0x000fe20000010000 */
[----:B------:R-:W-:Y:S01]  /*41c0*/  FADD.FTZ R190, R190, -R60 ;  /* 0x8000003cbebe7221 */ /* 0x000fe20000010000 */
[----:B------:R-:W-:Y:S01]  /*41d0*/  MOV R88, R156 ;  /* 0x0000009c00587202 */ /* 0x000fe20000000f00 */
[----:B------:R-:W-:Y:S02]  /*41e0*/  HADD2.F32 R61, -RZ, R94.H0_H0 ;  /* 0x2000005eff3d7230 */ /* 0x000fe40000004100 */
[----:B------:R-:W-:Y:S01]  /*41f0*/  FMUL.FTZ R60, R14, R95 ;  /* 0x0000005f0e3c7220 */ /* 0x000fe20000410000 */
[----:B------:R-:W-:Y:S01]  /*4200*/  FADD.FTZ R188, R188, -R62 ;  /* 0x8000003ebcbc7221 */ /* 0x000fe20000010000 */
[----:B------:R-:W-:Y:S01]  /*4210*/  FADD.FTZ R58, R224, -R91 ;  /* 0x8000005be03a7221 */ /* 0x000fe20000010000 */
[----:B------:R-:W-:Y:S01]  /*4220*/  FADD.FTZ R59, R208, -R89 ;  /* 0x80000059d03b7221 */ /* 0x000fe20000010000 */
[----:B------:R-:W-:Y:S01]  /*4230*/  FMUL.FTZ R61, R158, R61 ;  /* 0x0000003d9e3d7220 */ /* 0x000fe20000410000 */
[----:B------:R-:W-:Y:S01]  /*4240*/  FADD.FTZ R95, R60, -R73 ;  /* 0x800000493c5f7221 */ /* 0x000fe20000010000 */
[----:B------:R-:W-:Y:S01]  /*4250*/  LEA R60, P0, R174, UR4, 0x4 ;  /* 0x00000004ae3c7c11 */ /* 0x000fe2000f8020ff */
[----:B------:R-:W-:-:S02]  /*4260*/  IMAD R62, R166, 0x1400, R0 ;  /* 0x00001400a63e7824 */ /* 0x000fc400078e0200 */
[----:B------:R-:W-:Y:S01]  /*4270*/  FADD.FTZ R94, R61, -R70 ;  /* 0x800000463d5e7221 */ /* 0x000fe20000010000 */
[----:B------:R-:W-:Y:S01]  /*4280*/  HADD2.F32 R88, -RZ, R88.H0_H0 ;  /* 0x20000058ff587230 */ /* 0x000fe20000004100 */
        /* <DEDUP_REMOVED lines=178> */
.L_x_1601:
        /* <DEDUP_REMOVED lines=53> */
.L_x_1602:
[----:B------:R-:W-:Y:S01]  /*5100*/  HFMA2.MMA R241, -RZ, RZ, 0, 9.5367431640625e-07 ;  /* 0x00000010fff17435 */ /* 0x000fe200000001ff */
[----:B------:R-:W-:Y:S02]  /*5110*/  MOV R242, R56 ;  /* 0x0000003800f27202 */ /* 0x000fe40000000f00 */
[----:B------:R-:W-:Y:S02]  /*5120*/  MOV R240, 0x1f ;  /* 0x0000001f00f07802 */ /* 0x000fe40000000f00 */
[----:B------:R-:W-:-:S07]  /*5130*/  MOV R59, 0xffffffff ;  /* 0xffffffff003b7802 */ /* 0x000fce0000000f00 */
[----:B------:R-:W-:Y:S05]  /*5140*/  WARPSYNC.COLLECTIVE R59, `(.L_x_1608) ;  /* 0x000000003b087348 */ /* 0x000fea0003c00000 */
[----:B------:R0:W1:Y:S02]  /*5150*/  SHFL.DOWN P2, R243, R242, R241, R240 ;  /* 0x080000f1f2f37389 */ /* 0x00006400000400f0 */
[----:B01----:R-:W-:Y:S01]  /*5160*/  ENDCOLLECTIVE ;  /* 0x000000000000791b */ /* 0x003fe20003800000 */
.L_x_1608:
[----:B------:R-:W-:Y:S01]  /*5170*/  MOV R242, R57 ;  /* 0x0000003900f27202 */ /* 0x000fe20000000f00 */
[----:B------:R-:W-:-:S07]  /*5180*/  FADD.FTZ R56, R56, R243 ;  /* 0x000000f338387221 */ /* 0x000fce0000010000 */
[----:B------:R-:W-:Y:S05]  /*5190*/  WARPSYNC.COLLECTIVE R59, `(.L_x_1609) ;  /* 0x000000003b087348 */ /* 0x000fea0003c00000 */
[----:B------:R0:W1:Y:S02]  /*51a0*/  SHFL.DOWN P2, R243, R242, R241, R240 ;  /* 0x080000f1f2f37389 */ /* 0x00006400000400f0 */
[----:B01----:R-:W-:Y:S01]  /*51b0*/  ENDCOLLECTIVE ;  /* 0x000000000000791b */ /* 0x003fe20003800000 */
.L_x_1609:
[----:B------:R-:W-:Y:S01]  /*51c0*/  HFMA2.MMA R241, -RZ, RZ, 0, 4.76837158203125e-07 ;  /* 0x00000008fff17435 */ /* 0x000fe200000001ff */
[----:B------:R-:W-:Y:S01]  /*51d0*/  MOV R242, R56 ;  /* 0x0000003800f27202 */ /* 0x000fe20000000f00 */
[----:B------:R-:W-:-:S09]  /*51e0*/  FADD.FTZ R57, R57, R243 ;  /* 0x000000f339397221 */ /* 0x000fd20000010000 */
[----:B------:R-:W-:Y:S05]  /*51f0*/  WARPSYNC.COLLECTIVE R59, `(.L_x_1610) ;  /* 0x000000003b087348 */ /* 0x000fea0003c00000 */
[----:B------:R0:W1:Y:S02]  /*5200*/  SHFL.DOWN P2, R243, R242, R241, R240 ;  /* 0x080000f1f2f37389 */ /* 0x00006400000400f0 */
[----:B01----:R-:W-:Y:S01]  /*5210*/  ENDCOLLECTIVE ;  /* 0x000000000000791b */ /* 0x003fe20003800000 */
.L_x_1610:
[----:B------:R-:W-:Y:S01]  /*5220*/  MOV R242, R57 ;  /* 0x0000003900f27202 */ /* 0x000fe20000000f00 */
[----:B------:R-:W-:-:S07]  /*5230*/  FADD.FTZ R56, R56, R243 ;  /* 0x000000f338387221 */ /* 0x000fce0000010000 */
[----:B------:R-:W-:Y:S05]  /*5240*/  WARPSYNC.COLLECTIVE R59, `(.L_x_1611) ;  /* 0x000000003b087348 */ /* 0x000fea0003c00000 */
[----:B------:R0:W1:Y:S02]  /*5250*/  SHFL.DOWN P2, R243, R242, R241, R240 ;  /* 0x080000f1f2f37389 */ /* 0x00006400000400f0 */
[----:B01----:R-:W-:Y:S01]  /*5260*/  ENDCOLLECTIVE ;  /* 0x000000000000791b */ /* 0x003fe20003800000 */
.L_x_1611:
[----:B------:R-:W-:Y:S01]  /*5270*/  HFMA2.MMA R241, -RZ, RZ, 0, 2.384185791015625e-07 ;  /* 0x00000004fff17435 */ /* 0x000fe200000001ff */
[----:B------:R-:W-:Y:S01]  /*5280*/  MOV R242, R56 ;  /* 0x0000003800f27202 */ /* 0x000fe20000000f00 */
[----:B------:R-:W-:-:S09]  /*5290*/  FADD.FTZ R57, R57, R243 ;  /* 0x000000f339397221 */ /* 0x000fd20000010000 */
[----:B------:R-:W-:Y:S05]  /*52a0*/  WARPSYNC.COLLECTIVE R59, `(.L_x_1612) ;  /* 0x000000003b087348 */ /* 0x000fea0003c00000 */
[----:B------:R0:W1:Y:S02]  /*52b0*/  SHFL.DOWN P2, R243, R242, R241, R240 ;  /* 0x080000f1f2f37389 */ /* 0x00006400000400f0 */
[----:B01----:R-:W-:Y:S01]  /*52c0*/  ENDCOLLECTIVE ;  /* 0x000000000000791b */ /* 0x003fe20003800000 */
.L_x_1612:
[----:B------:R-:W-:Y:S01]  /*52d0*/  MOV R242, R57 ;  /* 0x0000003900f27202 */ /* 0x000fe20000000f00 */
[----:B------:R-:W-:-:S07]  /*52e0*/  FADD.FTZ R56, R56, R243 ;  /* 0x000000f338387221 */ /* 0x000fce0000010000 */
[----:B------:R-:W-:Y:S05]  /*52f0*/  WARPSYNC.COLLECTIVE R59, `(.L_x_1613) ;  /* 0x000000003b087348 */ /* 0x000fea0003c00000 */
[----:B------:R0:W1:Y:S02]  /*5300*/  SHFL.DOWN P2, R243, R242, R241, R240 ;  /* 0x080000f1f2f37389 */ /* 0x00006400000400f0 */
[----:B01----:R-:W-:Y:S01]  /*5310*/  ENDCOLLECTIVE ;  /* 0x000000000000791b */ /* 0x003fe20003800000 */
.L_x_1613:
[----:B------:R-:W-:Y:S01]  /*5320*/  HFMA2.MMA R241, -RZ, RZ, 0, 1.1920928955078125e-07 ;  /* 0x00000002fff17435 */ /* 0x000fe200000001ff */
[----:B------:R-:W-:Y:S01]  /*5330*/  MOV R242, R56 ;  /* 0x0000003800f27202 */ /* 0x000fe20000000f00 */
[----:B------:R-:W-:-:S09]  /*5340*/  FADD.FTZ R57, R57, R243 ;  /* 0x000000f339397221 */ /* 0x000fd20000010000 */
[----:B------:R-:W-:Y:S05]  /*5350*/  WARPSYNC.COLLECTIVE R59, `(.L_x_1614) ;  /* 0x000000003b087348 */ /* 0x000fea0003c00000 */
[----:B------:R0:W1:Y:S02]  /*5360*/  SHFL.DOWN P2, R243, R242, R241, R240 ;  /* 0x080000f1f2f37389 */ /* 0x00006400000400f0 */
[----:B01----:R-:W-:Y:S01]  /*5370*/  ENDCOLLECTIVE ;  /* 0x000000000000791b */ /* 0x003fe20003800000 */
.L_x_1614:
[----:B------:R-:W-:Y:S01]  /*5380*/  MOV R242, R57 ;  /* 0x0000003900f27202 */ /* 0x000fe20000000f00 */
[----:B------:R-:W-:-:S07]  /*5390*/  FADD.FTZ R56, R56, R243 ;  /* 0x000000f338387221 */ /* 0x000fce0000010000 */
[----:B------:R-:W-:Y:S05]  /*53a0*/  WARPSYNC.COLLECTIVE R59, `(.L_x_1615) ;  /* 0x000000003b087348 */ /* 0x000fea0003c00000 */
[----:B------:R0:W1:Y:S02]  /*53b0*/  SHFL.DOWN P2, R243, R242, R241, R240 ;  /* 0x080000f1f2f37389 */ /* 0x00006400000400f0 */
[----:B01----:R-:W-:Y:S01]  /*53c0*/  ENDCOLLECTIVE ;  /* 0x000000000000791b */ /* 0x003fe20003800000 */
.L_x_1615:
[----:B------:R-:W-:Y:S01]  /*53d0*/  HFMA2.MMA R241, -RZ, RZ, 0, 5.9604644775390625e-08 ;  /* 0x00000001fff17435 */ /* 0x000fe200000001ff */
[----:B------:R-:W-:Y:S01]  /*53e0*/  MOV R242, R56 ;  /* 0x0000003800f27202 */ /* 0x000fe20000000f00 */
[----:B------:R-:W-:-:S09]  /*53f0*/  FADD.FTZ R57, R57, R243 ;  /* 0x000000f339397221 */ /* 0x000fd20000010000 */
[----:B------:R-:W-:Y:S05]  /*5400*/  WARPSYNC.COLLECTIVE R59, `(.L_x_1616) ;  /* 0x000000003b087348 */ /* 0x000fea0003c00000 */
[----:B------:R0:W1:Y:S02]  /*5410*/  SHFL.DOWN P2, R243, R242, R241, R240 ;  /* 0x080000f1f2f37389 */ /* 0x00006400000400f0 */
[----:B01----:R-:W-:Y:S01]  /*5420*/  ENDCOLLECTIVE ;  /* 0x000000000000791b */ /* 0x003fe20003800000 */
.L_x_1616:
[----:B------:R-:W-:Y:S02]  /*5430*/  MOV R242, R57 ;  /* 0x0000003900f27202 */ /* 0x000fe40000000f00 */
[----:B------:R-:W-:-:S07]  /*5440*/  MOV R58, R243 ;  /* 0x000000f3003a7202 */ /* 0x000fce0000000f00 */
[----:B------:R-:W-:Y:S05]  /*5450*/  WARPSYNC.COLLECTIVE R59, `(.L_x_1617) ;  /* 0x000000003b087348 */ /* 0x000fea0003c00000 */
[----:B------:R0:W1:Y:S02]  /*5460*/  SHFL.DOWN P2, R243, R242, R241, R240 ;  /* 0x080000f1f2f37389 */ /* 0x00006400000400f0 */
[----:B01----:R-:W-:Y:S01]  /*5470*/  ENDCOLLECTIVE ;  /* 0x000000000000791b */ /* 0x003fe20003800000 */
.L_x_1617:
[----:B------:R-:W-:Y:S01]  /*5480*/  MOV R59, R243 ;  /* 0x000000f3003b7202 */ /* 0x000fe20000000f00 */
[----:B------:R-:W-:Y:S06]  /*5490*/  BRA `(.L_x_1618) ;  /* 0xffffffe000c07947 */ /* 0x000fec000383ffff */
.L_x_1619:
        /* <DEDUP_REMOVED lines=14> */
.L_x_5449:


//--------------------- .text._ZN10layer_norm22ln_bwd_finalize_kernelINS_22Kernel_traits_finalizeILj20480E6__halfS2_S2_fjLj1024ELj4ENS_18Kernel_traits_baseILj20480ES2_S2_S2_fjLj1024EEEEEEEvNS_9BwdParamsE --------------------------
	.section	.text._ZN10layer_norm22ln_bwd_finalize_kernelINS_22Kernel_traits_finalizeILj20480E6__halfS2_S2_fjLj1024ELj4ENS_18Kernel_traits_baseILj20480ES2_S2_S2_fjLj1024EEEEEEEvNS_9BwdParamsE,"ax",@progbits
	.align	128
        .global         _ZN10layer_norm22ln_bwd_finalize_kernelINS_22Kernel_traits_finalizeILj20480E6__halfS2_S2_fjLj1024ELj4ENS_18Kernel_traits_baseILj20480ES2_S2_S2_fjLj1024EEEEEEEvNS_9BwdParamsE
        .type           _ZN10layer_norm22ln_bwd_finalize_kernelINS_22Kernel_traits_finalizeILj20480E6__halfS2_S2_fjLj1024ELj4ENS_18Kernel_traits_baseILj20480ES2_S2_S2_fjLj1024EEEEEEEvNS_9BwdParamsE,@function
        .size           _ZN10layer_norm22ln_bwd_finalize_kernelINS_22Kernel_traits_finalizeILj20480E6__halfS2_S2_fjLj1024ELj4ENS_18Kernel_traits_baseILj20480ES2_S2_S2_fjLj1024EEEEEEEvNS_9BwdParamsE,(.L_x_5450 - _ZN10layer_norm22ln_bwd_finalize_kernelINS_22Kernel_traits_finalizeILj20480E6__halfS2_S2_fjLj1024ELj4ENS_18Kernel_traits_baseILj20480ES2_S2_S2_fjLj1024EEEEEEEvNS_9BwdParamsE)
        .other          _ZN10layer_norm22ln_bwd_finalize_kernelINS_22Kernel_traits_finalizeILj20480E6__halfS2_S2_fjLj1024ELj4ENS_18Kernel_traits_baseILj20480ES2_S2_S2_fjLj1024EEEEEEEvNS_9BwdParamsE,@"STO_CUDA_ENTRY STV_DEFAULT"
_ZN10layer_norm22ln_bwd_finalize_kernelINS_22Kernel_traits_finalizeILj20480E6__halfS2_S2_fjLj1024ELj4ENS_18Kernel_traits_baseILj20480ES2_S2_S2_fjLj1024EEEEEEEvNS_9BwdParamsE:
.text._ZN10layer_norm22ln_bwd_finalize_kernelINS_22Kernel_traits_finalizeILj20480E6__halfS2_S2_fjLj1024ELj4ENS_18Kernel_traits_baseILj20480ES2_S2_S2_fjLj1024EEEEEEEvNS_9BwdParamsE:
        /* <DEDUP_REMOVED lines=25> */
.L_x_1631:
        /* <DEDUP_REMOVED lines=28> */
.L_x_1624:
        /* <DEDUP_REMOVED lines=33> */
.L_x_1623:
[----:B------:R-:W-:Y:S05]  /*0560*/  BSYNC B1 ;  /* 0x0000000000017941 */ /* 0x000fea0003800000 */
.L_x_1622:
        /* <DEDUP_REMOVED lines=23> */
.L_x_1626:
[----:B------:R-:W-:Y:S05]  /*06e0*/  BSYNC B1 ;  /* 0x0000000000017941 */ /* 0x000fea0003800000 */
.L_x_1625:
        /* <DEDUP_REMOVED lines=11> */
.L_x_1621:
[----:B------:R-:W-:Y:S05]  /*07a0*/  BSYNC B0 ;  /* 0x0000000000007941 */ /* 0x000fea0003800000 */
.L_x_1620:
        /* <DEDUP_REMOVED lines=29> */
.L_x_1642:
[----:B------:R-:W-:Y:S01]  /*0980*/  @!P1 SHF.R.U32.HI R12, RZ, 0x3, R0 ;  /* 0x00000003ff0c9819 */ /* 0x000fe20000011600 */
[----:B---3--:R-:W-:Y:S01]  /*0990*/  FADD.FTZ R14, R9, R14 ;  /* 0x0000000e090e7221 */ /* 0x008fe20000010000 */
[----:B--2---:R-:W-:Y:S02]  /*09a0*/  FADD.FTZ R11, R10, R11 ;  /* 0x0000000b0a0b7221 */ /* 0x004fe40000010000 */
[----:B------:R-:W-:-:S05]  /*09b0*/  @!P1 LOP3.LUT R12, R12, 0x1ffffffc, RZ, 0xc0, !PT ;  /* 0x1ffffffc0c0c9812 */ /* 0x000fca00078ec0ff */
[----:B------:R2:W-:Y:S04]  /*09c0*/  @!P1 STS [R12+UR4+0x2000], R14 ;  /* 0x0020000e0c009988 */ /* 0x0005e80008000804 */
[----:B------:R2:W-:Y:S02]  /*09d0*/  @!P1 STS [R12+UR4+0x2080], R11 ;  /* 0x0020800b0c009988 */ /* 0x0005e40008000804 */
.L_x_1627:
        /* <DEDUP_REMOVED lines=14> */
.L_x_1630:
[----:B------:R-:W-:Y:S05]  /*0ac0*/  BSYNC B0 ;  /* 0x0000000000007941 */ /* 0x000fea0003800000 */
.L_x_1629:
[C---:B------:R-:W-:Y:S02]  /*0ad0*/  ISETP.GT.U32.AND P1, PT, R3.reuse, -0x5001, PT ;  /* 0xffffafff0300780c */ /* 0x040fe40003f24070 */
[----:B------:R-:W-:Y:S02]  /*0ae0*/  IADD3 R3, R3, 0x5000, RZ ;  /* 0x0000500003037810 */ /* 0x000fe40007ffe0ff */
[----:B------:R-:W-:-:S09]  /*0af0*/  IADD3 R5, R5, 0x2800, RZ ;  /* 0x0000280005057810 */ /* 0x000fd20007ffe0ff */
[----:B------:R-:W-:Y:S05]  /*0b00*/  @P1 BRA `(.L_x_1631) ;  /* 0xfffffff400a01947 */ /* 0x000fea000383ffff */
[----:B------:R-:W-:Y:S05]  /*0b10*/  EXIT ;  /* 0x000000000000794d */ /* 0x000fea0003800000 */
.L_x_1628:
[----:B------:R-:W-:Y:S01]  /*0b20*/  HFMA2.MMA R19, -RZ, RZ, 0, 5.9604644775390625e-08 ;  /* 0x00000001ff137435 */ /* 0x000fe200000001ff */
[----:B---3--:R-:W-:Y:S01]  /*0b30*/  IMAD.MOV.U32 R20, RZ, RZ, R10 ;  /* 0x000000ffff147224 */ /* 0x008fe200078e000a */
[----:B------:R-:W-:Y:S02]  /*0b40*/  MOV R22, 0x1f ;  /* 0x0000001f00167802 */ /* 0x000fe40000000f00 */
[----:B------:R-:W-:-:S07]  /*0b50*/  MOV R17, 0xffffffff ;  /* 0xffffffff00117802 */ /* 0x000fce0000000f00 */
[----:B012---:R-:W-:Y:S05]  /*0b60*/  WARPSYNC.COLLECTIVE R17, `(.L_x_1632) ;  /* 0x0000000011087348 */ /* 0x007fea0003c00000 */
[----:B------:R3:W4:Y:S02]  /*0b70*/  SHFL.BFLY P2, R18, R20, R19, R22 ;  /* 0x0c00001314127389 */ /* 0x0007240000040016 */
[----:B01234-:R-:W-:Y:S01]  /*0b80*/  ENDCOLLECTIVE ;  /* 0x000000000000791b */ /* 0x01ffe20003800000 */
.L_x_1632:
[----:B------:R-:W-:Y:S01]  /*0b90*/  HFMA2.MMA R19, -RZ, RZ, 0, 1.1920928955078125e-07 ;  /* 0x00000002ff137435 */ /* 0x000fe200000001ff */
[----:B------:R-:W-:-:S04]  /*0ba0*/  IMAD.MOV.U32 R11, RZ, RZ, R18 ;  /* 0x000000ffff0b7224 */ /* 0x000fc800078e0012 */
[----:B------:R-:W-:-:S05]  /*0bb0*/  FADD.FTZ R11, R10, R11 ;  /* 0x0000000b0a0b7221 */ /* 0x000fca0000010000 */
[----:B------:R-:W-:-:S07]  /*0bc0*/  MOV R20, R11 ;  /* 0x0000000b00147202 */ /* 0x000fce0000000f00 */
[----:B------:R-:W-:Y:S05]  /*0bd0*/  WARPSYNC.COLLECTIVE R17, `(.L_x_1633) ;  /* 0x0000000011087348 */ /* 0x000fea0003c00000 */
[----:B------:R0:W1:Y:S02]  /*0be0*/  SHFL.BFLY P2, R18, R20, R19, R22 ;  /* 0x0c00001314127389 */ /* 0x0000640000040016 */
[----:B01----:R-:W-:Y:S01]  /*0bf0*/  ENDCOLLECTIVE ;  /* 0x000000000000791b */ /* 0x003fe20003800000 */
.L_x_1633:
[----:B------:R-:W-:Y:S01]  /*0c00*/  HFMA2.MMA R19, -RZ, RZ, 0, 2.384185791015625e-07 ;  /* 0x00000004ff137435 */ /* 0x000fe200000001ff */
[----:B------:R-:W-:-:S05]  /*0c10*/  MOV R12, R18 ;  /* 0x00000012000c7202 */ /* 0x000fca0000000f00 */
[----:B------:R-:W-:-:S04]  /*0c20*/  FADD.FTZ R12, R11, R12 ;  /* 0x0000000c0b0c7221 */ /* 0x000fc80000010000 */
[----:B------:R-:W-:-:S07]  /*0c30*/  IMAD.MOV.U32 R20, RZ, RZ, R12 ;  /* 0x000000ffff147224 */ /* 0x000fce00078e000c */
[----:B------:R-:W-:Y:S05]  /*0c40*/  WARPSYNC.COLLECTIVE R17, `(.L_x_1634) ;  /* 0x0000000011087348 */ /* 0x000fea0003c00000 */
[----:B------:R0:W1:Y:S02]  /*0c50*/  SHFL.BFLY P2, R18, R20, R19, R22 ;  /* 0x0c00001314127389 */ /* 0x0000640000040016 */
[----:B01----:R-:W-:Y:S01]  /*0c60*/  ENDCOLLECTIVE ;  /* 0x000000000000791b */ /* 0x003fe20003800000 */
.L_x_1634:
[----:B------:R-:W-:Y:S01]  /*0c70*/  IMAD.MOV.U32 R19, RZ, RZ, 0x8 ;  /* 0x00000008ff137424 */ /* 0x000fe200078e00ff */
[----:B------:R-:W-:-:S05]  /*0c80*/  MOV R13, R18 ;  /* 0x00000012000d7202 */ /* 0x000fca0000000f00 */
[----:B------:R-:W-:-:S05]  /*0c90*/  FADD.FTZ R13, R12, R13 ;  /* 0x0000000d0c0d7221 */ /* 0x000fca0000010000 */
[----:B------:R-:W-:-:S07]  /*0ca0*/  MOV R20, R13 ;  /* 0x0000000d00147202 */ /* 0x000fce0000000f00 */
[----:B------:R-:W-:Y:S05]  /*0cb0*/  WARPSYNC.COLLECTIVE R17, `(.L_x_1635) ;  /* 0x0000000011087348 */ /* 0x000fea0003c00000 */
[----:B------:R0:W1:Y:S02]  /*0cc0*/  SHFL.BFLY P2, R18, R20, R19, R22 ;  /* 0x0c00001314127389 */ /* 0x0000640000040016 */
[----:B01----:R-:W-:Y:S01]  /*0cd0*/  ENDCOLLECTIVE ;  /* 0x000000000000791b */ /* 0x003fe20003800000 */
.L_x_1635:
[----:B------:R-:W-:Y:S01]  /*0ce0*/  HFMA2.MMA R19, -RZ, RZ, 0, 9.5367431640625e-07 ;  /* 0x00000010ff137435 */ /* 0x000fe200000001ff */
[----:B------:R-:W-:-:S05]  /*0cf0*/  MOV R10, R18 ;  /* 0x00000012000a7202 */ /* 0x000fca0000000f00 */
[----:B------:R-:W-:-:S05]  /*0d00*/  FADD.FTZ R10, R13, R10 ;  /* 0x0000000a0d0a7221 */ /* 0x000fca0000010000 */
[----:B------:R-:W-:-:S07]  /*0d10*/  MOV R20, R10 ;  /* 0x0000000a00147202 */ /* 0x000fce0000000f00 */
[----:B------:R-:W-:Y:S05]  /*0d20*/  WARPSYNC.COLLECTIVE R17, `(.L_x_1636) ;  /* 0x0000000011087348 */ /* 0x000fea0003c00000 */
[----:B------:R0:W1:Y:S02]  /*0d30*/  SHFL.BFLY P2, R18, R20, R19, R22 ;  /* 0x0c00001314127389 */ /* 0x0000640000040016 */
[----:B01----:R-:W-:Y:S01]  /*0d40*/  ENDCOLLECTIVE ;  /* 0x000000000000791b */ /* 0x003fe20003800000 */
.L_x_1636:
[----:B------:R-:W-:Y:S01]  /*0d50*/  HFMA2.MMA R19, -RZ, RZ, 0, 5.9604644775390625e-08 ;  /* 0x00000001ff137435 */ /* 0x000fe200000001ff */
[----:B------:R-:W-:Y:S01]  /*0d60*/  MOV R20, R9 ;  /* 0x0000000900147202 */ /* 0x000fe20000000f00 */
[----:B------:R-:W-:-:S09]  /*0d70*/  IMAD.MOV.U32 R11, RZ, RZ, R18 ;  /* 0x000000ffff0b7224 */ /* 0x000fd200078e0012 */
[----:B------:R-:W-:Y:S05]  /*0d80*/  WARPSYNC.COLLECTIVE R17, `(.L_x_1637) ;  /* 0x0000000011087348 */ /* 0x000fea0003c00000 */
[----:B------:R0:W1:Y:S02]  /*0d90*/  SHFL.BFLY P2, R18, R20, R19, R22 ;  /* 0x0c00001314127389 */ /* 0x0000640000040016 */
[----:B01----:R-:W-:Y:S01]  /*0da0*/  ENDCOLLECTIVE ;  /* 0x000000000000791b */ /* 0x003fe20003800000 */
.L_x_1637:
[----:B------:R-:W-:Y:S01]  /*0db0*/  HFMA2.MMA R19, -RZ, RZ, 0, 1.1920928955078125e-07 ;  /* 0x00000002ff137435 */ /* 0x000fe200000001ff */
[----:B------:R-:W-:-:S05]  /*0dc0*/  MOV R12, R18 ;  /* 0x00000012000c7202 */ /* 0x000fca0000000f00 */
[----:B------:R-:W-:-:S04]  /*0dd0*/  FADD.FTZ R14, R9, R12 ;  /* 0x0000000c090e7221 */ /* 0x000fc80000010000 */
[----:B------:R-:W-:-:S07]  /*0de0*/  IMAD.MOV.U32 R20, RZ, RZ, R14 ;  /* 0x000000ffff147224 */ /* 0x000fce00078e000e */
[----:B------:R-:W-:Y:S05]  /*0df0*/  WARPSYNC.COLLECTIVE R17, `(.L_x_1638) ;  /* 0x0000000011087348 */ /* 0x000fea0003c00000 */
[----:B------:R0:W1:Y:S02]  /*0e00*/  SHFL.BFLY P2, R18, R20, R19, R22 ;  /* 0x0c00001314127389 */ /* 0x0000640000040016 */
[----:B01----:R-:W-:Y:S01]  /*0e10*/  ENDCOLLECTIVE ;  /* 0x000000000000791b */ /* 0x003fe20003800000 */
.L_x_1638:
[----:B------:R-:W-:Y:S01]  /*0e20*/  IMAD.MOV.U32 R19, RZ, RZ, 0x4 ;  /* 0x00000004ff137424 */ /* 0x000fe200078e00ff */
[----:B------:R-:W-:-:S05]  /*0e30*/  MOV R13, R18 ;  /* 0x00000012000d7202 */ /* 0x000fca0000000f00 */
[----:B------:R-:W-:-:S05]  /*0e40*/  FADD.FTZ R15, R14, R13 ;  /* 0x0000000d0e0f7221 */ /* 0x000fca0000010000 */
[----:B------:R-:W-:-:S07]  /*0e50*/  MOV R20, R15 ;  /* 0x0000000f00147202 */ /* 0x000fce0000000f00 */
[----:B------:R-:W-:Y:S05]  /*0e60*/  WARPSYNC.COLLECTIVE R17, `(.L_x_1639) ;  /* 0x0000000011087348 */ /* 0x000fea0003c00000 */
[----:B------:R0:W1:Y:S02]  /*0e70*/  SHFL.BFLY P2, R18, R20, R19, R22 ;  /* 0x0c00001314127389 */ /* 0x0000640000040016 */
[----:B01----:R-:W-:Y:S01]  /*0e80*/  ENDCOLLECTIVE ;  /* 0x000000000000791b */ /* 0x003fe20003800000 */
.L_x_1639:
[----:B------:R-:W-:Y:S01]  /*0e90*/  HFMA2.MMA R19, -RZ, RZ, 0, 4.76837158203125e-07 ;  /* 0x00000008ff137435 */ /* 0x000fe200000001ff */
[----:B------:R-:W-:-:S05]  /*0ea0*/  MOV R16, R18 ;  /* 0x0000001200107202 */ /* 0x000fca0000000f00 */
[----:B------:R-:W-:-:S05]  /*0eb0*/  FADD.FTZ R16, R15, R16 ;  /* 0x000000100f107221 */ /* 0x000fca0000010000 */
[----:B------:R-:W-:-:S07]  /*0ec0*/  MOV R20, R16 ;  /* 0x0000001000147202 */ /* 0x000fce0000000f00 */
[----:B------:R-:W-:Y:S05]  /*0ed0*/  WARPSYNC.COLLECTIVE R17, `(.L_x_1640) ;  /* 0x0000000011087348 */ /* 0x000fea0003c00000 */
[----:B------:R0:W1:Y:S02]  /*0ee0*/  SHFL.BFLY P2, R18, R20, R19, R22 ;  /* 0x0c00001314127389 */ /* 0x0000640000040016 */
[----:B01----:R-:W-:Y:S01]  /*0ef0*/  ENDCOLLECTIVE ;  /* 0x000000000000791b */ /* 0x003fe20003800000 */
.L_x_1640:
[----:B------:R-:W-:Y:S01]  /*0f00*/  HFMA2.MMA R19, -RZ, RZ, 0, 9.5367431640625e-07 ;  /* 0x00000010ff137435 */ /* 0x000fe200000001ff */
[----:B------:R-:W-:-:S04]  /*0f10*/  IMAD.MOV.U32 R9, RZ, RZ, R18 ;  /* 0x000000ffff097224 */ /* 0x000fc800078e0012 */
[----:B------:R-:W-:-:S05]  /*0f20*/  FADD.FTZ R9, R16, R9 ;  /* 0x0000000910097221 */ /* 0x000fca0000010000 */
[----:B------:R-:W-:-:S07]  /*0f30*/  MOV R20, R9 ;  /* 0x0000000900147202 */ /* 0x000fce0000000f00 */
[----:B------:R-:W-:Y:S05]  /*0f40*/  WARPSYNC.COLLECTIVE R17, `(.L_x_1641) ;  /* 0x0000000011087348 */ /* 0x000fea0003c00000 */
[----:B------:R0:W1:Y:S02]  /*0f50*/  SHFL.BFLY P2, R18, R20, R19, R22 ;  /* 0x0c00001314127389 */ /* 0x0000640000040016 */
[----:B01----:R-:W-:Y:S01]  /*0f60*/  ENDCOLLECTIVE ;  /* 0x000000000000791b */ /* 0x003fe20003800000 */
.L_x_1641:
[----:B------:R-:W-:Y:S01]  /*0f70*/  MOV R14, R18 ;  /* 0x00000012000e7202 */ /* 0x000fe20000000f00 */
[----:B------:R-:W-:Y:S06]  /*0f80*/  BRA `(.L_x_1642) ;  /* 0xfffffff8007c7947 */ /* 0x000fec000383ffff */
.L_x_1643:
        /* <DEDUP_REMOVED lines=15> */
.L_x_5450:


//--------------------- .text._ZN10layer_norm13ln_bwd_kernelINS_13Kernel_traitsI6__halfS2_S2_fjLj20480ELj4ELj1ELj4ELj16ENS_18Kernel_traits_baseILj20480ES2_S2_S2_fjLj128EEEEEEEvNS_9BwdParamsE --------------------------
	.section	.text._ZN10layer_norm13ln_bwd_kernelINS_13Kernel_traitsI6__halfS2_S2_fjLj20480ELj4ELj1ELj4ELj16ENS_18Kernel_traits_baseILj20480ES2_S2_S2_fjLj128EEEEEEEvNS_9BwdParamsE,"ax",@progbits
	.align	128
        .global         _ZN10layer_norm13ln_bwd_kernelINS_13Kernel_traitsI6__halfS2_S2_fjLj20480ELj4ELj1ELj4ELj16ENS_18Kernel_traits_baseILj20480ES2_S2_S2_fjLj128EEEEEEEvNS_9BwdParamsE
        .type           _ZN10layer_norm13ln_bwd_kernelINS_13Kernel_traitsI6__halfS2_S2_fjLj20480ELj4ELj1ELj4ELj16ENS_18Kernel_traits_baseILj20480ES2_S2_S2_fjLj128EEEEEEEvNS_9BwdParamsE,@function
        .size           _ZN10layer_norm13ln_bwd_kernelINS_13Kernel_traitsI6__halfS2_S2_fjLj20480ELj4ELj1ELj4ELj16ENS_18Kernel_traits_baseILj20480ES2_S2_S2_fjLj128EEEEEEEvNS_9BwdParamsE,(.L_x_5451 - _ZN10layer_norm13ln_bwd_kernelINS_13Kernel_traitsI6__halfS2_S2_fjLj20480ELj4ELj1ELj4ELj16ENS_18Kernel_traits_baseILj20480ES2_S2_S2_fjLj128EEEEEEEvNS_9BwdParamsE)
        .other          _ZN10layer_norm13ln_bwd_kernelINS_13Kernel_traitsI6__halfS2_S2_fjLj20480ELj4ELj1ELj4ELj16ENS_18Kernel_traits_baseILj20480ES2_S2_S2_fjLj128EEEEEEEvNS_9BwdParamsE,@"STO_CUDA_ENTRY STV_DEFAULT"
_ZN10layer_norm13ln_bwd_kernelINS_13Kernel_traitsI6__halfS2_S2_fjLj20480ELj4ELj1ELj4ELj16ENS_18Kernel_traits_baseILj20480ES2_S2_S2_fjLj128EEEEEEEvNS_9BwdParamsE:
.text._ZN10layer_norm13ln_bwd_kernelINS_13Kernel_traitsI6__halfS2_S2_fjLj20480ELj4ELj1ELj4ELj16ENS_18Kernel_traits_baseILj20480ES2_S2_S2_fjLj128EEEEEEEvNS_9BwdParamsE:
        /* <DEDUP_REMOVED lines=168> */
.L_x_1650:
        /* <DEDUP_REMOVED lines=40> */
[----:B------:R-:W-:-:S04]  /*0d00*/  IMAD.WIDE.U32 R92, R99, 0x10, R202 ;  /* 0x00000010635c7825 */ /* 0x000fc800078e00ca */
[C---:B0-----:R-:W-:Y:S02]  /*0d10*/  @!P0 IMAD.WIDE.U32 R184, R183.reuse, 0x10, R96 ;  /* 0x00000010b7b88825 */ /* 0x041fe400078e0060 */
[----:B------:R-:W4:Y:S02]  /*0d20*/  LDG.E.128 R92, desc[UR6][R92.64] ;  /* 0x000000065c5c7981 */ /* 0x000f24000c1e1d00 */
[----:B------:R-:W-:Y:S02]  /*0d30*/  IMAD.WIDE.U32 R96, R183, 0x10, R202 ;  /* 0x00000010b7607825 */ /* 0x000fe400078e00ca */
[----:B------:R-:W0:Y:S02]  /*0d40*/  @!P0 LDC.64 R182, c[0x0][0x220] ;  /* 0x00008800ffb68b82 */ /* 0x000e240000000a00 */
[----:B-----5:R-:W-:Y:S02]  /*0d50*/  HADD2.F32 R193, -RZ, R60.H0_H0 ;  /* 0x2000003cffc17230 */ /* 0x020fe40000004100 */
[----:B------:R-:W4:Y:S04]  /*0d60*/  LDG.E.128 R96, desc[UR6][R96.64] ;  /* 0x0000000660607981 */ /* 0x000f28000c1e1d00 */
[----:B------:R1:W4:Y:S01]  /*0d70*/  @!P0 LDG.E.128 R80, desc[UR6][R184.64] ;  /* 0x00000006b8508981 */ /* 0x000322000c1e1d00 */
[----:B------:R-:W3:Y:S01]  /*0d80*/  @P0 MUFU.RCP R199, R193 ;  /* 0x000000c100c70308 */ /* 0x000ee20000001000 */
[----:B0-----:R-:W-:-:S05]  /*0d90*/  @!P0 IMAD.WIDE.U32 R182, R191, 0x10, R182 ;  /* 0x00000010bfb68825 */ /* 0x001fca00078e00b6 */
[----:B------:R0:W4:Y:S01]  /*0da0*/  @!P0 LDG.E.128 R84, desc[UR6][R182.64] ;  /* 0x00000006b6548981 */ /* 0x000122000c1e1d00 */
[----:B-1----:R-:W-:Y:S02]  /*0db0*/  HADD2.F32 R185, -RZ, R62.H0_H0 ;  /* 0x2000003effb97230 */ /* 0x002fe40000004100 */
[--C-:B------:R-:W-:Y:S02]  /*0dc0*/  HADD2.F32 R201, -RZ, R61.reuse.H0_H0 ;  /* 0x2000003dffc97230 */ /* 0x100fe40000004100 */
[----:B------:R-:W1:Y:S01]  /*0dd0*/  @P0 MUFU.RCP R211, R185 ;  /* 0x000000b900d30308 */ /* 0x000e620000001000 */
[----:B------:R-:W-:Y:S02]  /*0de0*/  HADD2.F32 R187, -RZ, R61.H1_H1 ;  /* 0x3000003dffbb7230 */ /* 0x000fe40000004100 */
[----:B------:R-:W-:-:S05]  /*0df0*/  HADD2.F32 R195, -RZ, R63.H0_H0 ;  /* 0x2000003fffc37230 */ /* 0x000fca0000004100 */
[----:B------:R-:W0:Y:S01]  /*0e00*/  @P0 MUFU.RCP R207, R201 ;  /* 0x000000c900cf0308 */ /* 0x000e220000001000 */
[----:B------:R-:W-:-:S07]  /*0e10*/  HADD2.F32 R197, -RZ, R62.H1_H1 ;  /* 0x3000003effc57230 */ /* 0x000fce0000004100 */
[----:B------:R-:W0:Y:S01]  /*0e20*/  @P0 MUFU.RCP R209, R187 ;  /* 0x000000bb00d10308 */ /* 0x000e220000001000 */
[----:B------:R-:W-:Y:S01]  /*0e30*/  LOP3.LUT P1, RZ, R0, 0xff, RZ, 0xc0, !PT ;  /* 0x000000ff00ff7812 */ /* 0x000fe2000782c0ff */
[----:B------:R-:W-:-:S06]  /*0e40*/  HADD2.F32 R206, -RZ, R64.H0_H0 ;  /* 0x20000040ffce7230 */ /* 0x000fcc0000004100 */
[----:B------:R-:W4:Y:S08]  /*0e50*/  @P0 MUFU.RCP R183, R195 ;  /* 0x000000c300b70308 */ /* 0x000f300000001000 */
[----:B------:R-:W4:Y:S01]  /*0e60*/  @P0 MUFU.RCP R213, R197 ;  /* 0x000000c500d50308 */ /* 0x000f220000001000 */
        /* <DEDUP_REMOVED lines=15> */
[----:B------:R-:W-:Y:S01]  /*0f60*/  @P0 FADD.FTZ R188, -R168, R219 ;  /* 0x000000dba8bc0221 */ /* 0x000fe20000010100 */
[--C-:B--2---:R-:W-:Y:S01]  /*0f70*/  @!P0 FADD.FTZ R0, R215, -R218.reuse ;  /* 0x800000dad7008221 */ /* 0x104fe20000010000 */
[----:B------:R-:W-:Y:S01]  /*0f80*/  @P0 FADD.FTZ R192, -R170, R217 ;  /* 0x000000d9aac00221 */ /* 0x000fe20000010100 */
[----:B------:R-:W-:Y:S01]  /*0f90*/  @!P0 FADD.FTZ R210, R217, -R218 ;  /* 0x800000dad9d28221 */ /* 0x000fe20000010000 */
[----:B-1----:R-:W-:Y:S01]  /*0fa0*/  @P0 FMUL.FTZ R188, R188, R211 ;  /* 0x000000d3bcbc0220 */ /* 0x002fe20000410000 */
[----:B------:R-:W-:Y:S01]  /*0fb0*/  @P0 FADD.FTZ R190, -R169, R212 ;  /* 0x000000d4a9be0221 */ /* 0x000fe20000010100 */
[C---:B------:R-:W-:Y:S01]  /*0fc0*/  @!P0 FMUL.FTZ R196, R181.reuse, R0 ;  /* 0x00000000b5c48220 */ /* 0x040fe20000410000 */
[----:B------:R-:W1:Y:S01]  /*0fd0*/  @P0 MUFU.RCP R211, R206 ;  /* 0x000000ce00d30308 */ /* 0x000e620000001000 */
[----:B------:R-:W-:Y:S01]  /*0fe0*/  @!P0 FADD.FTZ R0, R212, -R218 ;  /* 0x800000dad4008221 */ /* 0x000fe20000010000 */
[----:B0-----:R-:W-:Y:S01]  /*0ff0*/  @P0 FMUL.FTZ R192, R192, R207 ;  /* 0x000000cfc0c00220 */ /* 0x001fe20000410000 */
[----:B------:R-:W-:Y:S01]  /*1000*/  @!P0 FMUL.FTZ R192, R181, R210 ;  /* 0x000000d2b5c08220 */ /* 0x000fe20000410000 */
[----:B------:R-:W-:Y:S01]  /*1010*/  @P0 FMUL.FTZ R190, R190, R209 ;  /* 0x000000d1bebe0220 */ /* 0x000fe20000410000 */
[----:B------:R-:W-:Y:S01]  /*1020*/  @P0 FADD.FTZ R186, -R167, R214 ;  /* 0x000000d6a7ba0221 */ /* 0x000fe20000010100 */
[----:B------:R-:W-:Y:S01]  /*1030*/  @!P0 FADD.FTZ R210, R214, -R218 ;  /* 0x800000dad6d28221 */ /* 0x000fe20000010000 */
[----:B------:R-:W-:Y:S01]  /*1040*/  @!P0 FMUL.FTZ R190, R181, R0 ;  /* 0x00000000b5be8220 */ /* 0x000fe20000410000 */
[----:B----4-:R-:W-:-:S02]  /*1050*/  HADD2.F32 R214, -RZ, R89.H1_H1 ;  /* 0x30000059ffd67230 */ /* 0x010fc40000004100 */
[----:B------:R-:W-:Y:S01]  /*1060*/  @P0 FADD.FTZ R184, -R166, R221 ;  /* 0x000000dda6b80221 */ /* 0x000fe20000010100 */
[----:B------:R-:W-:Y:S01]  /*1070*/  @!P0 FADD.FTZ R0, R221, -R218 ;  /* 0x800000dadd008221 */ /* 0x000fe20000010000 */
[----:B------:R-:W-:Y:S02]  /*1080*/  HADD2.F32 R221, -RZ, R76.H0_H0 ;  /* 0x2000004cffdd7230 */ /* 0x000fe40000004100 */
[----:B------:R-:W-:Y:S01]  /*1090*/  FMUL.FTZ R187, R187, R214 ;  /* 0x000000d6bbbb7220 */ /* 0x000fe20000410000 */
[C---:B------:R-:W-:Y:S01]  /*10a0*/  FADD.FTZ R116, R214.reuse, R116 ;  /* 0x00000074d6747221 */ /* 0x040fe20000010000 */
[----:B------:R-:W-:Y:S01]  /*10b0*/  FFMA.FTZ R117, R214, R190, R117 ;  /* 0x000000bed6757223 */ /* 0x000fe20000010075 */
[----:B------:R-:W-:Y:S01]  /*10c0*/  @P0 FMUL.FTZ R184, R184, R183 ;  /* 0x000000b7b8b80220 */ /* 0x000fe20000410000 */
[----:B------:R-:W-:Y:S02]  /*10d0*/  HADD2.F32 R212, -RZ, R89.H0_H0 ;  /* 0x20000059ffd47230 */ /* 0x000fe40000004100 */
[----:B------:R-:W-:Y:S01]  /*10e0*/  @!P0 FMUL.FTZ R184, R181, R0 ;  /* 0x00000000b5b88220 */ /* 0x000fe20000410000 */
[----:B------:R-:W-:-:S02]  /*10f0*/  HADD2.F32 R220, -RZ, R91.H0_H0 ;  /* 0x2000005bffdc7230 */ /* 0x000fc40000004100 */
[----:B------:R-:W-:Y:S02]  /*1100*/  HADD2.F32 R214, -RZ, R76.H1_H1 ;  /* 0x3000004cffd67230 */ /* 0x000fe40000004100 */
[----:B------:R-:W-:Y:S01]  /*1110*/  @P0 FADD.FTZ R76, -R164, R221 ;  /* 0x000000dda44c0221 */ /* 0x000fe20000010100 */
[----:B------:R-:W-:-:S04]  /*1120*/  IMAD.WIDE.U32 R202, R189, 0x10, R202 ;  /* 0x00000010bdca7825 */ /* 0x000fc800078e00ca */
[----:B------:R-:W-:Y:S01]  /*1130*/  @P0 FMUL.FTZ R186, R186, R213 ;  /* 0x000000d5baba0220 */ /* 0x000fe20000410000 */
[----:B------:R-:W-:Y:S01]  /*1140*/  FMUL.FTZ R189, R201, R212 ;  /* 0x000000d4c9bd7220 */ /* 0x000fe20000410000 */
[C---:B------:R-:W-:Y:S01]  /*1150*/  FADD.FTZ R110, R220.reuse, R110 ;  /* 0x0000006edc6e7221 */ /* 0x040fe20000010000 */
[----:B------:R-:W-:Y:S02]  /*1160*/  HADD2.F32 R213, -RZ, R91.H1_H1 ;  /* 0x3000005bffd57230 */ /* 0x000fe40000004100 */
[----:B------:R-:W-:Y:S01]  /*1170*/  FMUL.FTZ R91, R195, R220 ;  /* 0x000000dcc35b7220 */ /* 0x000fe20000410000 */
[----:B------:R-:W-:Y:S01]  /*1180*/  FFMA.FTZ R111, R220, R184, R111 ;  /* 0x000000b8dc6f7223 */ /* 0x000fe2000001006f */
[--C-:B------:R-:W-:Y:S02]  /*1190*/  HADD2.F32 R223, -RZ, R77.reuse.H0_H0 ;  /* 0x2000004dffdf7230 */ /* 0x100fe40000004100 */
[----:B-1----:R-:W-:Y:S01]  /*11a0*/  @P0 FMUL.FTZ R201, R76, R211 ;  /* 0x000000d34cc90220 */ /* 0x002fe20000410000 */
[----:B------:R-:W-:-:S02]  /*11b0*/  HADD2.F32 R220, -RZ, R77.H1_H1 ;  /* 0x3000004dffdc7230 */ /* 0x000fc40000004100 */
[--C-:B------:R-:W-:Y:S02]  /*11c0*/  HADD2.F32 R225, -RZ, R78.reuse.H0_H0 ;  /* 0x2000004effe17230 */ /* 0x100fe40000004100 */
[----:B------:R-:W-:Y:S02]  /*11d0*/  HADD2.F32 R224, -RZ, R78.H1_H1 ;  /* 0x3000004effe07230 */ /* 0x000fe40000004100 */
[--C-:B------:R-:W-:Y:S02]  /*11e0*/  HADD2.F32 R227, -RZ, R79.reuse.H0_H0 ;  /* 0x2000004fffe37230 */ /* 0x100fe40000004100 */
[----:B------:R-:W-:Y:S02]  /*11f0*/  HADD2.F32 R226, -RZ, R79.H1_H1 ;  /* 0x3000004fffe27230 */ /* 0x000fe40000004100 */
[----:B------:R0:W2:Y:S01]  /*1200*/  LDG.E.128 R76, desc[UR6][R202.64] ;  /* 0x00000006ca4c7981 */ /* 0x0000a2000c1e1d00 */
[----:B------:R-:W-:-:S04]  /*1210*/  HADD2.F32 R208, -RZ, R60.H1_H1 ;  /* 0x3000003cffd07230 */ /* 0x000fc80000004100 */
[----:B------:R-:W1:Y:S01]  /*1220*/  @P0 MUFU.RCP R205, R208 ;  /* 0x000000d000cd0308 */ /* 0x000e620000001000 */
[----:B------:R-:W-:Y:S02]  /*1230*/  HADD2.F32 R200, -RZ, R63.H1_H1 ;  /* 0x3000003fffc87230 */ /* 0x000fe40000004100 */
[----:B------:R-:W-:-:S05]  /*1240*/  @P0 FADD.FTZ R194, -R171, R204 ;  /* 0x000000ccabc20221 */ /* 0x000fca0000010100 */
[----:B------:R-:W4:Y:S01]  /*1250*/  @P0 MUFU.RCP R191, R200 ;  /* 0x000000c800bf0308 */ /* 0x000f220000001000 */
[----:B------:R-:W-:Y:S01]  /*1260*/  @!P0 FADD.FTZ R204, R204, -R218 ;  /* 0x800000dacccc8221 */ /* 0x000fe20000010000 */
[----:B------:R-:W-:Y:S01]  /*1270*/  @!P0 FMUL.FTZ R186, R181, R210 ;  /* 0x000000d2b5ba8220 */ /* 0x000fe20000410000 */
[----:B------:R-:W-:Y:S02]  /*1280*/  HADD2.F32 R209, -RZ, R67.H0_H0 ;  /* 0x20000043ffd17230 */ /* 0x000fe40000004100 */
[----:B------:R-:W-:Y:S01]  /*1290*/  @P0 FADD.FTZ R182, -R165, R216 ;  /* 0x000000d8a5b60221 */ /* 0x000fe20000010100 */
[----:B------:R-:W-:Y:S02]  /*12a0*/  HADD2.F32 R210, -RZ, R88.H0_H0 ;  /* 0x20000058ffd27230 */ /* 0x000fe40000004100 */
[----:B-1----:R-:W-:Y:S01]  /*12b0*/  @P0 FMUL.FTZ R194, R194, R205 ;  /* 0x000000cdc2c20220 */ /* 0x002fe20000410000 */
[----:B------:R-:W-:Y:S01]  /*12c0*/  @!P0 FMUL.FTZ R194, R181, R204 ;  /* 0x000000ccb5c28220 */ /* 0x000fe20000410000 */
[----:B------:R-:W-:Y:S01]  /*12d0*/  @!P0 FADD.FTZ R204, R219, -R218 ;  /* 0x800000dadbcc8221 */ /* 0x000fe20000010000 */
[----:B------:R-:W-:-:S02]  /*12e0*/  HADD2.F32 R205, -RZ, R64.H1_H1 ;  /* 0x30000040ffcd7230 */ /* 0x000fc40000004100 */
[C---:B------:R-:W-:Y:S01]  /*12f0*/  FADD.FTZ R118, R212.reuse, R118 ;  /* 0x00000076d4767221 */ /* 0x040fe20000010000 */
[----:B------:R-:W-:Y:S02]  /*1300*/  HADD2.F32 R88, -RZ, R88.H1_H1 ;  /* 0x30000058ff587230 */ /* 0x000fe40000004100 */
[----:B------:R-:W-:Y:S01]  /*1310*/  FFMA.FTZ R119, R212, R192, R119 ;  /* 0x000000c0d4777223 */ /* 0x000fe20000010077 */
[----:B------:R-:W-:Y:S01]  /*1320*/  @!P0 FMUL.FTZ R188, R181, R204 ;  /* 0x000000ccb5bc8220 */ /* 0x000fe20000410000 */
[----:B------:R-:W1:Y:S01]  /*1330*/  @P0 MUFU.RCP R215, R205 ;  /* 0x000000cd00d70308 */ /* 0x000e620000001000 */
[----:B------:R-:W-:Y:S01]  /*1340*/  @!P0 FADD.FTZ R204, R216, -R218 ;  /* 0x800000dad8cc8221 */ /* 0x000fe20000010000 */
[----:B----4-:R-:W-:Y:S01]  /*1350*/  @P0 FMUL.FTZ R182, R182, R191 ;  /* 0x000000bfb6b60220 */ /* 0x010fe20000410000 */
[----:B------:R-:W-:Y:S02]  /*1360*/  HADD2.F32 R207, -RZ, R66.H0_H0 ;  /* 0x20000042ffcf7230 */ /* 0x000fe40000004100 */
[----:B------:R-:W-:Y:S01]  /*1370*/  FMUL.FTZ R191, R208, R88 ;  /* 0x00000058d0bf7220 */ /* 0x000fe20000410000 */
[----:B------:R-:W-:-:S02]  /*1380*/  HADD2.F32 R0, -RZ, R65.H1_H1 ;  /* 0x30000041ff007230 */ /* 0x000fc40000004100 */
[----:B------:R-:W4:Y:S01]  /*1390*/  @P0 MUFU.RCP R212, R209 ;  /* 0x000000d100d40308 */ /* 0x000f220000001000 */
[----:B------:R-:W-:Y:S02]  /*13a0*/  HADD2.F32 R208, -RZ, R66.H1_H1 ;  /* 0x30000042ffd07230 */ /* 0x000fe40000004100 */
[----:B------:R-:W-:Y:S01]  /*13b0*/  @!P0 FMUL.FTZ R182, R181, R204 ;  /* 0x000000ccb5b68220 */ /* 0x000fe20000410000 */
[C---:B------:R-:W-:Y:S01]  /*13c0*/  FADD.FTZ R120, R88.reuse, R120 ;  /* 0x0000007858787221 */ /* 0x040fe20000010000 */
[----:B------:R-:W-:Y:S01]  /*13d0*/  FFMA.FTZ R121, R88, R194, R121 ;  /* 0x000000c258797223 */ /* 0x000fe20000010079 */
[----:B------:R-:W-:Y:S02]  /*13e0*/  HADD2.F32 R204, -RZ, R65.H0_H0 ;  /* 0x20000041ffcc7230 */ /* 0x000fe40000004100 */
[----:B------:R-:W-:Y:S01]  /*13f0*/  FMUL.FTZ R193, R193, R210 ;  /* 0x000000d2c1c17220 */ /* 0x000fe20000410000 */
[C---:B------:R-:W-:Y:S01]  /*1400*/  FADD.FTZ R122, R210.reuse, R122 ;  /* 0x0000007ad27a7221 */ /* 0x040fe20000010000 */
[----:B------:R-:W-:Y:S01]  /*1410*/  FFMA.FTZ R123, R210, R196, R123 ;  /* 0x000000c4d27b7223 */ /* 0x000fe2000001007b */
[----:B------:R-:W0:Y:S01]  /*1420*/  @P0 MUFU.RCP R88, R207 ;  /* 0x000000cf00580308 */ /* 0x000e220000001000 */
[----:B------:R-:W-:-:S02]  /*1430*/  HADD2.F32 R210, -RZ, R67.H1_H1 ;  /* 0x30000043ffd27230 */ /* 0x000fc40000004100 */
[----:B------:R-:W-:Y:S01]  /*1440*/  FMUL.FTZ R89, R200, R213 ;  /* 0x000000d5c8597220 */ /* 0x000fe20000410000 */
[C---:B------:R-:W-:Y:S01]  /*1450*/  FADD.FTZ R108, R213.reuse, R108 ;  /* 0x0000006cd56c7221 */ /* 0x040fe20000010000 */
[----:B------:R-:W-:-:S03]  /*1460*/  FFMA.FTZ R109, R213, R182, R109 ;  /* 0x000000b6d56d7223 */ /* 0x000fc6000001006d */
[----:B------:R-:W0:Y:S01]  /*1470*/  @P0 MUFU.RCP R217, R0 ;  /* 0x0000000000d90308 */ /* 0x000e220000001000 */
[--C-:B------:R-:W-:Y:S02]  /*1480*/  HADD2.F32 R216, -RZ, R90.reuse.H0_H0 ;  /* 0x2000005affd87230 */ /* 0x100fe40000004100 */
[----:B------:R-:W-:Y:S01]  /*1490*/  @P0 FADD.FTZ R200, -R163, R214 ;  /* 0x000000d6a3c80221 */ /* 0x000fe20000010100 */
[----:B------:R-:W-:-:S04]  /*14a0*/  HADD2.F32 R90, -RZ, R90.H1_H1 ;  /* 0x3000005aff5a7230 */ /* 0x000fc80000004100 */
[----:B------:R-:W0:Y:S01]  /*14b0*/  @P0 MUFU.RCP R219, R208 ;  /* 0x000000d000db0308 */ /* 0x000e220000001000 */
[----:B------:R-:W-:Y:S01]  /*14c0*/  @P0 FADD.FTZ R195, -R158, R227 ;  /* 0x000000e39ec30221 */ /* 0x000fe20000010100 */
[----:B------:R-:W-:-:S06]  /*14d0*/  @!P0 FADD.FTZ R214, R214, -R218 ;  /* 0x800000dad6d68221 */ /* 0x000fcc0000010000 */
[----:B------:R-:W0:Y:S01]  /*14e0*/  @P0 MUFU.RCP R222, R204 ;  /* 0x000000cc00de0308 */ /* 0x000e220000001000 */
[----:B-1----:R-:W-:Y:S01]  /*14f0*/  @P0 FMUL.FTZ R200, R200, R215 ;  /* 0x000000d7c8c80220 */ /* 0x002fe20000410000 */
[----:B----4-:R-:W-:-:S06]  /*1500*/  @P0 FMUL.FTZ R195, R195, R212 ;  /* 0x000000d4c3c30220 */ /* 0x010fcc0000410000 */
[----:B------:R-:W1:Y:S01]  /*1510*/  @P0 MUFU.RCP R213, R210 ;  /* 0x000000d200d50308 */ /* 0x000e620000001000 */
[----:B------:R-:W-:Y:S01]  /*1520*/  FMUL.FTZ R183, R197, R90 ;  /* 0x0000005ac5b77220 */ /* 0x000fe20000410000 */
[----:B------:R-:W-:Y:S01]  /*1530*/  @!P0 FADD.FTZ R212, R221, -R218 ;  /* 0x800000daddd48221 */ /* 0x000fe20000010000 */
[----:B------:R-:W-:Y:S01]  /*1540*/  @!P0 FMUL.FTZ R200, R181, R214 ;  /* 0x000000d6b5c88220 */ /* 0x000fe20000410000 */
[----:B------:R-:W-:Y:S01]  /*1550*/  @P0 FADD.FTZ R198, -R161, R220 ;  /* 0x000000dca1c60221 */ /* 0x000fe20000010100 */
[----:B------:R-:W-:Y:S01]  /*1560*/  @P0 FADD.FTZ R197, -R160, R225 ;  /* 0x000000e1a0c50221 */ /* 0x000fe20000010100 */
[----:B------:R-:W-:Y:S01]  /*1570*/  @!P0 FADD.FTZ R214, R220, -R218 ;  /* 0x800000dadcd68221 */ /* 0x000fe20000010000 */
[C---:B------:R-:W-:Y:S01]  /*1580*/  FADD.FTZ R112, R90.reuse, R112 ;  /* 0x000000705a707221 */ /* 0x040fe20000010000 */
[----:B------:R-:W-:Y:S01]  /*1590*/  FFMA.FTZ R113, R90, R186, R113 ;  /* 0x000000ba5a717223 */ /* 0x000fe20000010071 */
[----:B------:R-:W-:Y:S01]  /*15a0*/  @!P0 FADD.FTZ R220, R225, -R218 ;  /* 0x800000dae1dc8221 */ /* 0x000fe20000010000 */
[----:B------:R-:W-:Y:S01]  /*15b0*/  FMUL.FTZ R185, R185, R216 ;  /* 0x000000d8b9b97220 */ /* 0x000fe20000410000 */
[C---:B------:R-:W-:Y:S01]  /*15c0*/  FADD.FTZ R114, R216.reuse, R114 ;  /* 0x00000072d8727221 */ /* 0x040fe20000010000 */
[----:B------:R-:W-:Y:S01]  /*15d0*/  FFMA.FTZ R115, R216, R188, R115 ;  /* 0x000000bcd8737223 */ /* 0x000fe20000010073 */
[----:B------:R-:W-:Y:S01]  /*15e0*/  @P0 FADD.FTZ R90, -R159, R224 ;  /* 0x000000e09f5a0221 */ /* 0x000fe20000010100 */
[----:B------:R-:W-:-:S02]  /*15f0*/  HADD2.F32 R216, -RZ, R68.H0_H0 ;  /* 0x20000044ffd87230 */ /* 0x000fc40000004100 */
[----:B------:R-:W-:Y:S01]  /*1600*/  @!P0 FMUL.FTZ R201, R181, R212 ;  /* 0x000000d4b5c98220 */ /* 0x000fe20000410000 */
[--C-:B0-----:R-:W-:Y:S01]  /*1610*/  @!P0 FADD.FTZ R202, R224, -R218.reuse ;  /* 0x800000dae0ca8221 */ /* 0x101fe20000010000 */
[----:B------:R-:W-:Y:S01]  /*1620*/  @P0 FADD.FTZ R199, -R162, R223 ;  /* 0x000000dfa2c70221 */ /* 0x000fe20000010100 */
[----:B------:R-:W-:Y:S01]  /*1630*/  @P0 FMUL.FTZ R197, R197, R88 ;  /* 0x00000058c5c50220 */ /* 0x000fe20000410000 */
[----:B------:R-:W-:Y:S01]  /*1640*/  @!P0 FADD.FTZ R212, R223, -R218 ;  /* 0x800000dadfd48221 */ /* 0x000fe20000010000 */
[----:B------:R-:W-:Y:S01]  /*1650*/  @P0 FMUL.FTZ R198, R198, R217 ;  /* 0x000000d9c6c60220 */ /* 0x000fe20000410000 */
[----:B------:R-:W-:Y:S01]  /*1660*/  @P0 FADD.FTZ R88, -R157, R226 ;  /* 0x000000e29d580221 */ /* 0x000fe20000010100 */
[----:B------:R-:W-:Y:S01]  /*1670*/  @!P0 FMUL.FTZ R197, R181, R220 ;  /* 0x000000dcb5c58220 */ /* 0x000fe20000410000 */
[----:B------:R-:W-:Y:S01]  /*1680*/  @P0 FMUL.FTZ R90, R90, R219 ;  /* 0x000000db5a5a0220 */ /* 0x000fe20000410000 */
[----:B------:R-:W-:Y:S02]  /*1690*/  HADD2.F32 R217, -RZ, R68.H1_H1 ;  /* 0x30000044ffd97230 */ /* 0x000fe40000004100 */
[----:B------:R-:W-:Y:S01]  /*16a0*/  @!P0 FADD.FTZ R220, R227, -R218 ;  /* 0x800000dae3dc8221 */ /* 0x000fe20000010000 */
[----:B------:R-:W0:Y:S01]  /*16b0*/  @P0 MUFU.RCP R211, R216 ;  /* 0x000000d800d30308 */ /* 0x000e220000001000 */
[C---:B------:R-:W-:Y:S01]  /*16c0*/  @!P0 FMUL.FTZ R198, R181.reuse, R214 ;  /* 0x000000d6b5c68220 */ /* 0x040fe20000410000 */
[----:B------:R-:W-:Y:S01]  /*16d0*/  @!P0 FMUL.FTZ R90, R181, R202 ;  /* 0x000000cab55a8220 */ /* 0x000fe20000410000 */
[----:B------:R-:W-:Y:S01]  /*16e0*/  @P0 FMUL.FTZ R199, R199, R222 ;  /* 0x000000dec7c70220 */ /* 0x000fe20000410000 */
[----:B------:R-:W-:-:S02]  /*16f0*/  HADD2.F32 R214, -RZ, R69.H0_H0 ;  /* 0x20000045ffd67230 */ /* 0x000fc40000004100 */
[----:B-1----:R-:W-:Y:S01]  /*1700*/  @P0 FMUL.FTZ R88, R88, R213 ;  /* 0x000000d558580220 */ /* 0x002fe20000410000 */
[--C-:B------:R-:W-:Y:S02]  /*1710*/  HADD2.F32 R203, -RZ, R92.reuse.H0_H0 ;  /* 0x2000005cffcb7230 */ /* 0x100fe40000004100 */
[C---:B------:R-:W-:Y:S01]  /*1720*/  @!P0 FMUL.FTZ R199, R181.reuse, R212 ;  /* 0x000000d4b5c78220 */ /* 0x040fe20000410000 */
[----:B------:R-:W-:Y:S01]  /*1730*/  HADD2.F32 R202, -RZ, R92.H1_H1 ;  /* 0x3000005cffca7230 */ /* 0x000fe20000004100 */
[----:B------:R-:W1:Y:S01]  /*1740*/  @P0 MUFU.RCP R212, R217 ;  /* 0x000000d900d40308 */ /* 0x000e620000001000 */
[----:B------:R-:W-:Y:S02]  /*1750*/  HADD2.F32 R92, -RZ, R70.H0_H0 ;  /* 0x20000046ff5c7230 */ /* 0x000fe40000004100 */
[----:B------:R-:W-:Y:S01]  /*1760*/  @!P0 FMUL.FTZ R195, R181, R220 ;  /* 0x000000dcb5c38220 */ /* 0x000fe20000410000 */
[--C-:B------:R-:W-:Y:S02]  /*1770*/  HADD2.F32 R213, -RZ, R93.reuse.H0_H0 ;  /* 0x2000005dffd57230 */ /* 0x100fe40000004100 */
[----:B------:R-:W-:Y:S01]  /*1780*/  @!P0 FADD.FTZ R222, R226, -R218 ;  /* 0x800000dae2de8221 */ /* 0x000fe20000010000 */
[----:B------:R-:W-:-:S02]  /*1790*/  HADD2.F32 R220, -RZ, R93.H1_H1 ;  /* 0x3000005dffdc7230 */ /* 0x000fc40000004100 */
[--C-:B------:R-:W-:Y:S01]  /*17a0*/  HADD2.F32 R93, -RZ, R94.reuse.H0_H0 ;  /* 0x2000005eff5d7230 */ /* 0x100fe20000004100 */
[----:B------:R-:W4:Y:S01]  /*17b0*/  @P0 MUFU.RCP R219, R214 ;  /* 0x000000d600db0308 */ /* 0x000f220000001000 */
[----:B------:R-:W-:Y:S02]  /*17c0*/  HADD2.F32 R94, -RZ, R94.H1_H1 ;  /* 0x3000005eff5e7230 */ /* 0x000fe40000004100 */
[----:B------:R-:W-:Y:S01]  /*17d0*/  @!P0 FMUL.FTZ R88, R181, R222 ;  /* 0x000000deb5588220 */ /* 0x000fe20000410000 */
[----:B------:R-:W-:Y:S02]  /*17e0*/  HADD2.F32 R223, -RZ, R95.H0_H0 ;  /* 0x2000005fffdf7230 */ /* 0x000fe40000004100 */
[----:B------:R-:W-:Y:S01]  /*17f0*/  FMUL.FTZ R204, R204, R213 ;  /* 0x000000d5cccc7220 */ /* 0x000fe20000410000 */
[C---:B------:R-:W-:Y:S01]  /*1800*/  FADD.FTZ R28, R213.reuse, R28 ;  /* 0x0000001cd51c7221 */ /* 0x040fe20000010000 */
[----:B------:R-:W-:Y:S01]  /*1810*/  FFMA.FTZ R104, R213, R199, R104 ;  /* 0x000000c7d5687223 */ /* 0x000fe20000010068 */
[----:B------:R-:W4:Y:S01]  /*1820*/  @P0 MUFU.RCP R226, R92 ;  /* 0x0000005c00e20308 */ /* 0x000f220000001000 */
[----:B------:R-:W-:-:S02]  /*1830*/  HADD2.F32 R227, -RZ, R80.H0_H0 ;  /* 0x20000050ffe37230 */ /* 0x000fc40000004100 */
[----:B------:R-:W-:Y:S01]  /*1840*/  FMUL.FTZ R206, R206, R203 ;  /* 0x000000cbcece7220 */ /* 0x000fe20000410000 */
[----:B------:R-:W-:Y:S02]  /*1850*/  HADD2.F32 R215, -RZ, R69.H1_H1 ;  /* 0x30000045ffd77230 */ /* 0x000fe40000004100 */
[C---:B------:R-:W-:Y:S01]  /*1860*/  FADD.FTZ R30, R203.reuse, R30 ;  /* 0x0000001ecb1e7221 */ /* 0x040fe20000010000 */
[----:B------:R-:W-:Y:S02]  /*1870*/  HADD2.F32 R224, -RZ, R95.H1_H1 ;  /* 0x3000005fffe07230 */ /* 0x000fe40000004100 */
[----:B------:R-:W-:Y:S01]  /*1880*/  FFMA.FTZ R106, R203, R201, R106 ;  /* 0x000000c9cb6a7223 */ /* 0x000fe2000001006a */
[----:B------:R-:W-:Y:S02]  /*1890*/  HADD2.F32 R213, -RZ, R70.H1_H1 ;  /* 0x30000046ffd57230 */ /* 0x000fe40000004100 */
        /* <DEDUP_REMOVED lines=15> */
[----:B------:R-:W4:Y:S01]  /*1990*/  @P0 MUFU.RCP R221, R215 ;  /* 0x000000d700dd0308 */ /* 0x000f220000001000 */
[----:B------:R-:W-:Y:S01]  /*19a0*/  FMUL.FTZ R202, R207, R93 ;  /* 0x0000005dcfca7220 */ /* 0x000fe20000410000 */
[C---:B------:R-:W-:Y:S01]  /*19b0*/  FADD.FTZ R26, R93.reuse, R26 ;  /* 0x0000001a5d1a7221 */ /* 0x040fe20000010000 */
[----:B------:R-:W-:Y:S01]  /*19c0*/  FFMA.FTZ R50, R93, R197, R50 ;  /* 0x000000c55d327223 */ /* 0x000fe20000010032 */
[----:B------:R-:W-:-:S02]  /*19d0*/  HADD2.F32 R229, -RZ, R81.H0_H0 ;  /* 0x20000051ffe57230 */ /* 0x000fc40000004100 */
[----:B------:R-:W-:Y:S01]  /*19e0*/  @P0 FADD.FTZ R0, -R156, R227 ;  /* 0x000000e39c000221 */ /* 0x000fe20000010100 */
[----:B------:R-:W-:Y:S01]  /*19f0*/  FMUL.FTZ R93, R210, R224 ;  /* 0x000000e0d25d7220 */ /* 0x000fe20000410000 */
[C---:B------:R-:W-:Y:S01]  /*1a00*/  FADD.FTZ R25, R224.reuse, R25 ;  /* 0x00000019e0197221 */ /* 0x040fe20000010000 */
[----:B------:R-:W4:Y:S01]  /*1a10*/  @P0 MUFU.RCP R225, R213 ;  /* 0x000000d500e10308 */ /* 0x000f220000001000 */
[----:B------:R-:W-:Y:S01]  /*1a20*/  FFMA.FTZ R49, R224, R88, R49 ;  /* 0x00000058e0317223 */ /* 0x000fe20000010031 */
[----:B------:R-:W-:Y:S02]  /*1a30*/  HADD2.F32 R231, -RZ, R82.H0_H0 ;  /* 0x20000052ffe77230 */ /* 0x000fe40000004100 */
[----:B------:R-:W-:Y:S02]  /*1a40*/  HADD2.F32 R224, -RZ, R81.H1_H1 ;  /* 0x30000051ffe07230 */ /* 0x000fe40000004100 */
[----:B------:R-:W-:Y:S02]  /*1a50*/  @P0 FADD.FTZ R81, -R155, R80 ;  /* 0x000000509b510221 */ /* 0x000fe40000010100 */
[----:B------:R-:W4:Y:S01]  /*1a60*/  @P0 MUFU.RCP R223, R222 ;  /* 0x000000de00df0308 */ /* 0x000f220000001000 */
[----:B0-----:R-:W-:Y:S01]  /*1a70*/  @P0 FMUL.FTZ R211, R0, R211 ;  /* 0x000000d300d30220 */ /* 0x001fe20000410000 */
[----:B------:R-:W-:Y:S01]  /*1a80*/  @!P0 FADD.FTZ R80, R80, -R218 ;  /* 0x800000da50508221 */ /* 0x000fe20000010000 */
[----:B------:R-:W-:Y:S01]  /*1a90*/  @P0 FADD.FTZ R0, -R154, R229 ;  /* 0x000000e59a000221 */ /* 0x000fe20000010100 */
[----:B------:R-:W-:-:S04]  /*1aa0*/  @P0 FADD.FTZ R207, -R152, R231 ;  /* 0x000000e798cf0221 */ /* 0x000fc80000010100 */
[----:B------:R-:W0:Y:S01]  /*1ab0*/  @P0 MUFU.RCP R228, R220 ;  /* 0x000000dc00e40308 */ /* 0x000e220000001000 */
[----:B-1----:R-:W-:Y:S01]  /*1ac0*/  @P0 FMUL.FTZ R212, R81, R212 ;  /* 0x000000d451d40220 */ /* 0x002fe20000410000 */
[----:B------:R-:W-:Y:S02]  /*1ad0*/  HADD2.F32 R230, -RZ, R82.H1_H1 ;  /* 0x30000052ffe67230 */ /* 0x000fe40000004100 */
[----:B------:R-:W-:Y:S01]  /*1ae0*/  @!P0 FMUL.FTZ R212, R181, R80 ;  /* 0x00000050b5d48220 */ /* 0x000fe20000410000 */
[--C-:B------:R-:W-:Y:S02]  /*1af0*/  HADD2.F32 R232, -RZ, R83.reuse.H1_H1 ;  /* 0x30000053ffe87230 */ /* 0x100fe40000004100 */
[----:B----4-:R-:W-:Y:S01]  /*1b00*/  @P0 FMUL.FTZ R209, R0, R219 ;  /* 0x000000db00d10220 */ /* 0x010fe20000410000 */
[--C-:B------:R-:W-:Y:S01]  /*1b10*/  @!P0 FADD.FTZ R80, R229, -R218.reuse ;  /* 0x800000dae5508221 */ /* 0x100fe20000010000 */
[----:B------:R-:W-:Y:S01]  /*1b20*/  @P0 FMUL.FTZ R207, R207, R226 ;  /* 0x000000e2cfcf0220 */ /* 0x000fe20000410000 */
[----:B------:R-:W-:Y:S01]  /*1b30*/  @!P0 FADD.FTZ R0, R227, -R218 ;  /* 0x800000dae3008221 */ /* 0x000fe20000010000 */
[----:B------:R-:W-:-:S02]  /*1b40*/  HADD2.F32 R233, -RZ, R83.H0_H0 ;  /* 0x20000053ffe97230 */ /* 0x000fc40000004100 */
[----:B------:R-:W-:Y:S01]  /*1b50*/  @!P0 FADD.FTZ R226, R231, -R218 ;  /* 0x800000dae7e28221 */ /* 0x000fe20000010000 */
[----:B------:R-:W-:Y:S01]  /*1b60*/  @P0 FADD.FTZ R210, -R153, R224 ;  /* 0x000000e099d20221 */ /* 0x000fe20000010100 */
[----:B------:R-:W-:Y:S01]  /*1b70*/  @P0 FADD.FTZ R208, -R151, R230 ;  /* 0x000000e697d00221 */ /* 0x000fe20000010100 */
[----:B------:R-:W-:Y:S01]  /*1b80*/  @P0 FADD.FTZ R82, -R149, R232 ;  /* 0x000000e895520221 */ /* 0x000fe20000010100 */
[--C-:B------:R-:W-:Y:S01]  /*1b90*/  @!P0 FADD.FTZ R224, R224, -R218.reuse ;  /* 0x800000dae0e08221 */ /* 0x100fe20000010000 */
[C---:B------:R-:W-:Y:S01]  /*1ba0*/  @!P0 FMUL.FTZ R209, R181.reuse, R80 ;  /* 0x00000050b5d18220 */ /* 0x040fe20000410000 */
[C---:B------:R-:W-:Y:S01]  /*1bb0*/  @!P0 FMUL.FTZ R211, R181.reuse, R0 ;  /* 0x00000000b5d38220 */ /* 0x040fe20000410000 */
[--C-:B------:R-:W-:Y:S01]  /*1bc0*/  @!P0 FADD.FTZ R80, R230, -R218.reuse ;  /* 0x800000dae6508221 */ /* 0x100fe20000010000 */
[--C-:B------:R-:W-:Y:S02]  /*1bd0*/  HADD2.F32 R0, -RZ, R56.reuse.H0_H0 ;  /* 0x20000038ff007230 */ /* 0x100fe40000004100 */
[----:B------:R-:W-:Y:S01]  /*1be0*/  @!P0 FMUL.FTZ R207, R181, R226 ;  /* 0x000000e2b5cf8220 */ /* 0x000fe20000410000 */
[----:B------:R-:W-:Y:S01]  /*1bf0*/  @P0 FADD.FTZ R83, -R150, R233 ;  /* 0x000000e996530221 */ /* 0x000fe20000010100 */
[----:B------:R-:W-:Y:S01]  /*1c00*/  @!P0 FADD.FTZ R226, R233, -R218 ;  /* 0x800000dae9e28221 */ /* 0x000fe20000010000 */
[----:B------:R-:W-:Y:S01]  /*1c10*/  @P0 FMUL.FTZ R210, R210, R221 ;  /* 0x000000ddd2d20220 */ /* 0x000fe20000410000 */
[----:B------:R-:W-:Y:S01]  /*1c20*/  @P0 FMUL.FTZ R208, R208, R225 ;  /* 0x000000e1d0d00220 */ /* 0x000fe20000410000 */
[----:B------:R-:W-:Y:S01]  /*1c30*/  @P0 FMUL.FTZ R82, R82, R223 ;  /* 0x000000df52520220 */ /* 0x000fe20000410000 */
[----:B------:R-:W-:Y:S01]  /*1c40*/  @!P0 FMUL.FTZ R210, R181, R224 ;  /* 0x000000e0b5d28220 */ /* 0x000fe20000410000 */
[----:B------:R-:W-:-:S02]  /*1c50*/  HADD2.F32 R225, -RZ, R56.H1_H1 ;  /* 0x30000038ffe17230 */ /* 0x000fc40000004100 */
[----:B------:R-:W-:Y:S01]  /*1c60*/  @!P0 FMUL.FTZ R208, R181, R80 ;  /* 0x00000050b5d08220 */ /* 0x000fe20000410000 */
[----:B------:R-:W-:Y:S01]  /*1c70*/  HADD2.F32 R223, -RZ, R57.H0_H0 ;  /* 0x20000039ffdf7230 */ /* 0x000fe20000004100 */
[----:B------:R-:W1:Y:S01]  /*1c80*/  @P0 MUFU.RCP R224, R0 ;  /* 0x0000000000e00308 */ /* 0x000e620000001000 */
[--C-:B------:R-:W-:Y:S02]  /*1c90*/  HADD2.F32 R219, -RZ, R97.reuse.H0_H0 ;  /* 0x20000061ffdb7230 */ /* 0x100fe40000004100 */
[----:B0-----:R-:W-:Y:S01]  /*1ca0*/  @P0 FMUL.FTZ R83, R83, R228 ;  /* 0x000000e453530220 */ /* 0x001fe20000410000 */
[----:B------:R-:W-:Y:S02]  /*1cb0*/  HADD2.F32 R80, -RZ, R97.H1_H1 ;  /* 0x30000061ff507230 */ /* 0x000fe40000004100 */
[----:B------:R-:W-:Y:S01]  /*1cc0*/  @!P0 FMUL.FTZ R83, R181, R226 ;  /* 0x000000e2b5538220 */ /* 0x000fe20000410000 */
[----:B------:R-:W-:Y:S02]  /*1cd0*/  HADD2.F32 R97, -RZ, R98.H0_H0 ;  /* 0x20000062ff617230 */ /* 0x000fe40000004100 */
[----:B------:R-:W-:Y:S01]  /*1ce0*/  HADD2.F32 R221, -RZ, R57.H1_H1 ;  /* 0x30000039ffdd7230 */ /* 0x000fe20000004100 */
[----:B------:R-:W0:Y:S01]  /*1cf0*/  @P0 MUFU.RCP R226, R225 ;  /* 0x000000e100e20308 */ /* 0x000e220000001000 */
[----:B------:R-:W-:-:S02]  /*1d00*/  HADD2.F32 R81, -RZ, R96.H0_H0 ;  /* 0x20000060ff517230 */ /* 0x000fc40000004100 */
[C---:B------:R-:W-:Y:S01]  /*1d10*/  FADD.FTZ R18, R97.reuse, R18 ;  /* 0x0000001261127221 */ /* 0x040fe20000010000 */
[----:B------:R-:W-:Y:S02]  /*1d20*/  HADD2.F32 R230, -RZ, R98.H1_H1 ;  /* 0x30000062ffe67230 */ /* 0x000fe40000004100 */
[----:B------:R-:W-:Y:S01]  /*1d30*/  FMUL.FTZ R98, R92, R97 ;  /* 0x000000615c627220 */ /* 0x000fe20000410000 */
[----:B------:R-:W-:Y:S01]  /*1d40*/  HADD2.F32 R96, -RZ, R96.H1_H1 ;  /* 0x30000060ff607230 */ /* 0x000fe20000004100 */
[----:B------:R-:W4:Y:S01]  /*1d50*/  @P0 MUFU.RCP R235, R223 ;  /* 0x000000df00eb0308 */ /* 0x000f220000001000 */
[----:B------:R-:W-:Y:S01]  /*1d60*/  FFMA.FTZ R42, R97, R207, R42 ;  /* 0x000000cf612a7223 */ /* 0x000fe2000001002a */
[----:B------:R-:W-:Y:S02]  /*1d70*/  HADD2.F32 R227, -RZ, R99.H0_H0 ;  /* 0x20000063ffe37230 */ /* 0x000fe40000004100 */
[----:B------:R-:W-:-:S04]  /*1d80*/  HADD2.F32 R97, -RZ, R84.H0_H0 ;  /* 0x20000054ff617230 */ /* 0x000fc80000004100 */
[----:B------:R-:W3:Y:S01]  /*1d90*/  @P0 MUFU.RCP R237, R221 ;  /* 0x000000dd00ed0308 */ /* 0x000ee20000001000 */
[----:B------:R-:W-:Y:S01]  /*1da0*/  FMUL.FTZ R216, R216, R81 ;  /* 0x00000051d8d87220 */ /* 0x000fe20000410000 */
[C---:B------:R-:W-:Y:S01]  /*1db0*/  FADD.FTZ R22, R81.reuse, R22 ;  /* 0x0000001651167221 */ /* 0x040fe20000010000 */
[----:B------:R-:W-:Y:S01]  /*1dc0*/  FFMA.FTZ R46, R81, R211, R46 ;  /* 0x000000d3512e7223 */ /* 0x000fe2000001002e */
[----:B------:R-:W-:Y:S01]  /*1dd0*/  FMUL.FTZ R213, R213, R230 ;  /* 0x000000e6d5d57220 */ /* 0x000fe20000410000 */
[C---:B------:R-:W-:Y:S01]  /*1de0*/  FADD.FTZ R19, R230.reuse, R19 ;  /* 0x00000013e6137221 */ /* 0x040fe20000010000 */
[----:B------:R-:W-:Y:S01]  /*1df0*/  FFMA.FTZ R43, R230, R208, R43 ;  /* 0x000000d0e62b7223 */ /* 0x000fe2000001002b */
[----:B------:R-:W-:Y:S01]  /*1e00*/  @!P0 FADD.FTZ R228, R232, -R218 ;  /* 0x800000dae8e48221 */ /* 0x000fe20000010000 */
[----:B------:R-:W-:Y:S01]  /*1e10*/  FMUL.FTZ R217, R217, R96 ;  /* 0x00000060d9d97220 */ /* 0x000fe20000410000 */
[C---:B------:R-:W-:Y:S01]  /*1e20*/  FADD.FTZ R23, R96.reuse, R23 ;  /* 0x0000001760177221 */ /* 0x040fe20000010000 */
[----:B------:R-:W-:Y:S01]  /*1e30*/  FFMA.FTZ R47, R96, R212, R47 ;  /* 0x000000d4602f7223 */ /* 0x000fe2000001002f */
[----:B------:R-:W-:-:S02]  /*1e40*/  HADD2.F32 R81, -RZ, R59.H0_H0 ;  /* 0x2000003bff517230 */ /* 0x000fc40000004100 */
[----:B------:R-:W-:Y:S01]  /*1e50*/  FMUL.FTZ R214, R214, R219 ;  /* 0x000000dbd6d67220 */ /* 0x000fe20000410000 */
[----:B------:R-:W-:Y:S02]  /*1e60*/  HADD2.F32 R230, -RZ, R84.H1_H1 ;  /* 0x30000054ffe67230 */ /* 0x000fe40000004100 */
[C---:B------:R-:W-:Y:S01]  /*1e70*/  FADD.FTZ R20, R219.reuse, R20 ;  /* 0x00000014db147221 */ /* 0x040fe20000010000 */
[----:B------:R-:W-:Y:S02]  /*1e80*/  HADD2.F32 R229, -RZ, R85.H0_H0 ;  /* 0x20000055ffe57230 */ /* 0x000fe40000004100 */
[----:B------:R-:W-:Y:S01]  /*1e90*/  FFMA.FTZ R44, R219, R209, R44 ;  /* 0x000000d1db2c7223 */ /* 0x000fe2000001002c */
[----:B------:R-:W-:Y:S02]  /*1ea0*/  HADD2.F32 R232, -RZ, R99.H1_H1 ;  /* 0x30000063ffe87230 */ /* 0x000fe40000004100 */
[----:B------:R-:W-:Y:S01]  /*1eb0*/  FMUL.FTZ R96, R220, R227 ;  /* 0x000000e3dc607220 */ /* 0x000fe20000410000 */
[C---:B------:R-:W-:Y:S01]  /*1ec0*/  FADD.FTZ R16, R227.reuse, R16 ;  /* 0x00000010e3107221 */ /* 0x040fe20000010000 */
[----:B------:R-:W-:Y:S01]  /*1ed0*/  FFMA.FTZ R40, R227, R83, R40 ;  /* 0x00000053e3287223 */ /* 0x000fe20000010028 */
[----:B------:R-:W-:Y:S01]  /*1ee0*/  @P0 FADD.FTZ R231, -R180, R97 ;  /* 0x00000061b4e70221 */ /* 0x000fe20000010100 */
[----:B------:R-:W-:-:S02]  /*1ef0*/  HADD2.F32 R219, -RZ, R58.H0_H0 ;  /* 0x2000003affdb7230 */ /* 0x000fc40000004100 */
[----:B------:R-:W-:Y:S01]  /*1f00*/  HADD2.F32 R227, -RZ, R85.H1_H1 ;  /* 0x30000055ffe37230 */ /* 0x000fe20000004100 */
[----:B------:R-:W2:Y:S01]  /*1f10*/  @P0 MUFU.RCP R241, R81 ;  /* 0x0000005100f10308 */ /* 0x000ea20000001000 */
[----:B------:R-:W-:Y:S02]  /*1f20*/  HADD2.F32 R92, -RZ, R59.H1_H1 ;  /* 0x3000003bff5c7230 */ /* 0x000fe40000004100 */
[----:B------:R-:W-:Y:S01]  /*1f30*/  @!P0 FMUL.FTZ R82, R181, R228 ;  /* 0x000000e4b5528220 */ /* 0x000fe20000410000 */
[----:B------:R-:W-:Y:S01]  /*1f40*/  @P0 FADD.FTZ R233, -R179, R230 ;  /* 0x000000e6b3e90221 */ /* 0x000fe20000010100 */
[----:B------:R-:W-:Y:S01]  /*1f50*/  @P0 FADD.FTZ R84, -R178, R229 ;  /* 0x000000e5b2540221 */ /* 0x000fe20000010100 */
[----:B------:R-:W-:Y:S01]  /*1f60*/  FMUL.FTZ R99, R222, R232 ;  /* 0x000000e8de637220 */ /* 0x000fe20000410000 */
[----:B-1----:R-:W-:Y:S01]  /*1f70*/  @P0 FMUL.FTZ R85, R231, R224 ;  /* 0x000000e0e7550220 */ /* 0x002fe20000410000 */
[----:B------:R-:W-:Y:S01]  /*1f80*/  @P0 FADD.FTZ R222, -R177, R227 ;  /* 0x000000e3b1de0221 */ /* 0x000fe20000010100 */
[----:B------:R-:W1:Y:S01]  /*1f90*/  @P0 MUFU.RCP R228, R219 ;  /* 0x000000db00e40308 */ /* 0x000e620000001000 */
[----:B0-----:R-:W-:Y:S01]  /*1fa0*/  @P0 FMUL.FTZ R220, R233, R226 ;  /* 0x000000e2e9dc0220 */ /* 0x001fe20000410000 */
[----:B----4-:R-:W-:Y:S01]  /*1fb0*/  @P0 FMUL.FTZ R84, R84, R235 ;  /* 0x000000eb54540220 */ /* 0x010fe20000410000 */
[----:B------:R-:W-:-:S02]  /*1fc0*/  HADD2.F32 R233, -RZ, R86.H0_H0 ;  /* 0x20000056ffe97230 */ /* 0x000fc40000004100 */
[----:B------:R-:W-:-:S03]  /*1fd0*/  HADD2.F32 R235, -RZ, R86.H1_H1 ;  /* 0x30000056ffeb7230 */ /* 0x000fc60000004100 */
[----:B------:R-:W0:Y:S01]  /*1fe0*/  @P0 MUFU.RCP R231, R92 ;  /* 0x0000005c00e70308 */ /* 0x000e220000001000 */
[----:B---3--:R-:W-:Y:S01]  /*1ff0*/  @P0 FMUL.FTZ R86, R222, R237 ;  /* 0x000000edde560220 */ /* 0x008fe20000410000 */
[--C-:B------:R-:W-:Y:S02]  /*2000*/  HADD2.F32 R237, -RZ, R87.reuse.H0_H0 ;  /* 0x20000057ffed7230 */ /* 0x100fe40000004100 */
[--C-:B------:R-:W-:Y:S01]  /*2010*/  @!P0 FADD.FTZ R234, R229, -R218.reuse ;  /* 0x800000dae5ea8221 */ /* 0x100fe20000010000 */
[----:B------:R-:W-:Y:S02]  /*2020*/  HADD2.F32 R238, -RZ, R87.H1_H1 ;  /* 0x30000057ffee7230 */ /* 0x000fe40000004100 */
[--C-:B------:R-:W-:Y:S01]  /*2030*/  @!P0 FADD.FTZ R230, R230, -R218.reuse ;  /* 0x800000dae6e68221 */ /* 0x100fe20000010000 */
[----:B------:R-:W-:Y:S01]  /*2040*/  FMUL.FTZ R215, R215, R80 ;  /* 0x00000050d7d77220 */ /* 0x000fe20000410000 */
[C---:B------:R-:W-:Y:S01]  /*2050*/  FADD.FTZ R21, R80.reuse, R21 ;  /* 0x0000001550157221 */ /* 0x040fe20000010000 */
[----:B------:R-:W-:Y:S01]  /*2060*/  FFMA.FTZ R45, R80, R210, R45 ;  /* 0x000000d2502d7223 */ /* 0x000fe2000001002d */
[----:B------:R-:W-:Y:S01]  /*2070*/  @!P0 FADD.FTZ R236, R227, -R218 ;  /* 0x800000dae3ec8221 */ /* 0x000fe20000010000 */
[----:B------:R-:W-:-:S02]  /*2080*/  HADD2.F32 R80, -RZ, R58.H1_H1 ;  /* 0x3000003aff507230 */ /* 0x000fc40000004100 */
[----:B------:R-:W-:Y:S01]  /*2090*/  @P0 FADD.FTZ R224, -R174, R237 ;  /* 0x000000edaee00221 */ /* 0x000fe20000010100 */
[----:B------:R-:W-:Y:S01]  /*20a0*/  @!P0 FMUL.FTZ R84, R181, R234 ;  /* 0x000000eab5548220 */ /* 0x000fe20000410000 */
[----:B------:R-:W-:Y:S01]  /*20b0*/  @!P0 FADD.FTZ R234, R237, -R218 ;  /* 0x800000daedea8221 */ /* 0x000fe20000010000 */
[----:B------:R-:W-:Y:S01]  /*20c0*/  @P0 FADD.FTZ R87, -R176, R233 ;  /* 0x000000e9b0570221 */ /* 0x000fe20000010100 */
[----:B------:R-:W-:Y:S01]  /*20d0*/  @!P0 FMUL.FTZ R220, R181, R230 ;  /* 0x000000e6b5dc8220 */ /* 0x000fe20000410000 */
[----:B------:R-:W-:Y:S01]  /*20e0*/  @P0 FADD.FTZ R222, -R173, R238 ;  /* 0x000000eeadde0221 */ /* 0x000fe20000010100 */
[----:B------:R-:W-:Y:S01]  /*20f0*/  @!P0 FMUL.FTZ R86, R181, R236 ;  /* 0x000000ecb5568220 */ /* 0x000fe20000410000 */
[--C-:B------:R-:W-:Y:S01]  /*2100*/  @!P0 FADD.FTZ R230, R233, -R218.reuse ;  /* 0x800000dae9e68221 */ /* 0x100fe20000010000 */
[----:B------:R-:W3:Y:S01]  /*2110*/  @P0 MUFU.RCP R239, R80 ;  /* 0x0000005000ef0308 */ /* 0x000ee20000001000 */
[----:B--2---:R-:W-:Y:S01]  /*2120*/  @P0 FMUL.FTZ R224, R224, R241 ;  /* 0x000000f1e0e00220 */ /* 0x004fe20000410000 */
[----:B------:R-:W-:Y:S01]  /*2130*/  @!P0 FADD.FTZ R236, R238, -R218 ;  /* 0x800000daeeec8221 */ /* 0x000fe20000010000 */
[----:B------:R-:W-:Y:S01]  /*2140*/  @!P0 FMUL.FTZ R224, R181, R234 ;  /* 0x000000eab5e08220 */ /* 0x000fe20000410000 */
[----:B-1----:R-:W-:Y:S01]  /*2150*/  @P0 FMUL.FTZ R228, R87, R228 ;  /* 0x000000e457e40220 */ /* 0x002fe20000410000 */
[----:B------:R-:W-:-:S02]  /*2160*/  HADD2.F32 R234, -RZ, R101.H1_H1 ;  /* 0x30000065ffea7230 */ /* 0x000fc40000004100 */
[----:B0-----:R-:W-:Y:S01]  /*2170*/  @P0 FMUL.FTZ R222, R222, R231 ;  /* 0x000000e7dede0220 */ /* 0x001fe20000410000 */
[C---:B------:R-:W-:Y:S01]  /*2180*/  @!P0 FMUL.FTZ R228, R181.reuse, R230 ;  /* 0x000000e6b5e48220 */ /* 0x040fe20000410000 */
[----:B------:R-:W-:Y:S01]  /*2190*/  @!P0 FMUL.FTZ R222, R181, R236 ;  /* 0x000000ecb5de8220 */ /* 0x000fe20000410000 */
[--C-:B------:R-:W-:Y:S02]  /*21a0*/  HADD2.F32 R230, -RZ, R100.reuse.H0_H0 ;  /* 0x20000064ffe67230 */ /* 0x100fe40000004100 */
[C---:B------:R-:W-:Y:S01]  /*21b0*/  FADD.FTZ R17, R232.reuse, R17 ;  /* 0x00000011e8117221 */ /* 0x040fe20000010000 */
[----:B------:R-:W-:Y:S01]  /*21c0*/  FFMA.FTZ R41, R232, R82, R41 ;  /* 0x00000052e8297223 */ /* 0x000fe20000010029 */
[----:B------:R-:W-:Y:S02]  /*21d0*/  HADD2.F32 R100, -RZ, R100.H1_H1 ;  /* 0x30000064ff647230 */ /* 0x000fe40000004100 */
[----:B------:R-:W-:Y:S01]  /*21e0*/  @!P0 FADD.FTZ R232, R97, -R218 ;  /* 0x800000da61e88221 */ /* 0x000fe20000010000 */
[----:B------:R-:W-:-:S02]  /*21f0*/  HADD2.F32 R236, -RZ, R102.H0_H0 ;  /* 0x20000066ffec7230 */ /* 0x000fc40000004100 */
[----:B------:R-:W-:Y:S01]  /*2200*/  FMUL.FTZ R221, R221, R234 ;  /* 0x000000eadddd7220 */ /* 0x000fe20000410000 */
[----:B------:R-:W-:Y:S02]  /*2210*/  HADD2.F32 R102, -RZ, R102.H1_H1 ;  /* 0x30000066ff667230 */ /* 0x000fe40000004100 */
[C---:B------:R-:W-:Y:S01]  /*2220*/  FADD.FTZ R132, R234.reuse, R132 ;  /* 0x00000084ea847221 */ /* 0x040fe20000010000 */
[----:B------:R-:W-:Y:S02]  /*2230*/  HADD2.F32 R97, -RZ, R72.H0_H0 ;  /* 0x20000048ff617230 */ /* 0x000fe40000004100 */
[----:B------:R-:W-:Y:S01]  /*2240*/  FFMA.FTZ R133, R234, R86, R133 ;  /* 0x00000056ea857223 */ /* 0x000fe20000010085 */
[----:B------:R-:W-:Y:S02]  /*2250*/  HADD2.F32 R234, -RZ, R73.H0_H0 ;  /* 0x20000049ffea7230 */ /* 0x000fe40000004100 */
[----:B------:R-:W-:Y:S01]  /*2260*/  @!P0 FMUL.FTZ R85, R181, R232 ;  /* 0x000000e8b5558220 */ /* 0x000fe20000410000 */
[----:B------:R-:W-:-:S02]  /*2270*/  HADD2.F32 R238, -RZ, R103.H0_H0 ;  /* 0x20000067ffee7230 */ /* 0x000fc40000004100 */
[----:B------:R-:W-:Y:S01]  /*2280*/  FMUL.FTZ R225, R225, R100 ;  /* 0x00000064e1e17220 */ /* 0x000fe20000410000 */
[----:B------:R-:W-:Y:S02]  /*2290*/  HADD2.F32 R227, -RZ, R103.H1_H1 ;  /* 0x30000067ffe37230 */ /* 0x000fe40000004100 */
[C---:B------:R-:W-:Y:S01]  /*22a0*/  FADD.FTZ R136, R100.reuse, R136 ;  /* 0x0000008864887221 */ /* 0x040fe20000010000 */
[----:B------:R-:W-:Y:S01]  /*22b0*/  FFMA.FTZ R137, R100, R220, R137 ;  /* 0x000000dc64897223 */ /* 0x000fe20000010089 */
[----:B------:R-:W-:Y:S01]  /*22c0*/  @P0 FADD.FTZ R226, -R175, R235 ;  /* 0x000000ebafe20221 */ /* 0x000fe20000010100 */
[----:B------:R-:W-:Y:S01]  /*22d0*/  @!P0 FADD.FTZ R232, R235, -R218 ;  /* 0x800000daebe88221 */ /* 0x000fe20000010000 */
[----:B------:R-:W0:Y:S01]  /*22e0*/  @P0 MUFU.RCP R100, R97 ;  /* 0x0000006100640308 */ /* 0x000e220000001000 */
[----:B------:R-:W-:Y:S01]  /*22f0*/  FMUL.FTZ R103, R80, R102 ;  /* 0x0000006650677220 */ /* 0x000fe20000410000 */
[----:B------:R-:W-:Y:S02]  /*2300*/  HADD2.F32 R235, -RZ, R72.H1_H1 ;  /* 0x30000048ffeb7230 */ /* 0x000fe40000004100 */
[----:B---3--:R-:W-:-:S04]  /*2310*/  @P0 FMUL.FTZ R226, R226, R239 ;  /* 0x000000efe2e20220 */ /* 0x008fc80000410000 */
[----:B------:R-:W1:Y:S01]  /*2320*/  @P0 MUFU.RCP R80, R234 ;  /* 0x000000ea00500308 */ /* 0x000e620000001000 */
[----:B------:R-:W-:Y:S02]  /*2330*/  HADD2.F32 R237, -RZ, R73.H1_H1 ;  /* 0x30000049ffed7230 */ /* 0x000fe40000004100 */
[----:B------:R-:W-:Y:S01]  /*2340*/  @!P0 FMUL.FTZ R226, R181, R232 ;  /* 0x000000e8b5e28220 */ /* 0x000fe20000410000 */
[----:B------:R-:W-:Y:S02]  /*2350*/  HADD2.F32 R232, -RZ, R101.H0_H0 ;  /* 0x20000065ffe87230 */ /* 0x000fe40000004100 */
[----:B------:R-:W-:Y:S01]  /*2360*/  FMUL.FTZ R101, R81, R238 ;  /* 0x000000ee51657220 */ /* 0x000fe20000410000 */
[----:B------:R-:W-:Y:S01]  /*2370*/  HADD2.F32 R233, -RZ, R52.H0_H0 ;  /* 0x20000034ffe97230 */ /* 0x000fe20000004100 */
[----:B------:R-:W2:Y:S01]  /*2380*/  @P0 MUFU.RCP R231, R235 ;  /* 0x000000eb00e70308 */ /* 0x000ea20000001000 */
[----:B------:R-:W-:Y:S02]  /*2390*/  HADD2.F32 R239, -RZ, R53.H0_H0 ;  /* 0x20000035ffef7230 */ /* 0x000fe40000004100 */
[----:B------:R-:W-:Y:S01]  /*23a0*/  FMUL.FTZ R219, R219, R236 ;  /* 0x000000ecdbdb7220 */ /* 0x000fe20000410000 */
[C---:B------:R-:W-:Y:S01]  /*23b0*/  FADD.FTZ R130, R236.reuse, R130 ;  /* 0x00000082ec827221 */ /* 0x040fe20000010000 */
[----:B------:R-:W-:Y:S01]  /*23c0*/  FFMA.FTZ R131, R236, R228, R131 ;  /* 0x000000e4ec837223 */ /* 0x000fe20000010083 */
[----:B------:R-:W-:-:S02]  /*23d0*/  HADD2.F32 R236, -RZ, R74.H0_H0 ;  /* 0x2000004affec7230 */ /* 0x000fc40000004100 */
[C---:B------:R-:W-:Y:S01]  /*23e0*/  FADD.FTZ R128, R102.reuse, R128 ;  /* 0x0000008066807221 */ /* 0x040fe20000010000 */
[----:B------:R-:W3:Y:S01]  /*23f0*/  @P0 MUFU.RCP R81, R237 ;  /* 0x000000ed00510308 */ /* 0x000ee20000001000 */
[----:B------:R-:W-:Y:S01]  /*2400*/  FFMA.FTZ R129, R102, R226, R129 ;  /* 0x000000e266817223 */ /* 0x000fe20000010081 */
[----:B------:R-:W-:Y:S01]  /*2410*/  FMUL.FTZ R87, R92, R227 ;  /* 0x000000e35c577220 */ /* 0x000fe20000410000 */
[C---:B------:R-:W-:Y:S01]  /*2420*/  FADD.FTZ R124, R227.reuse, R124 ;  /* 0x0000007ce37c7221 */ /* 0x040fe20000010000 */
[----:B------:R-:W-:Y:S02]  /*2430*/  HADD2.F32 R102, -RZ, R52.H1_H1 ;  /* 0x30000034ff667230 */ /* 0x000fe40000004100 */
[----:B------:R-:W-:Y:S01]  /*2440*/  @P0 FADD.FTZ R229, -R148, R233 ;  /* 0x000000e994e50221 */ /* 0x000fe20000010100 */
[----:B------:R-:W-:Y:S01]  /*2450*/  FFMA.FTZ R125, R227, R222, R125 ;  /* 0x000000dee37d7223 */ /* 0x000fe2000001007d */
[----:B------:R-:W-:Y:S01]  /*2460*/  @P0 FADD.FTZ R227, -R146, R239 ;  /* 0x000000ef92e30221 */ /* 0x000fe20000010100 */
[----:B------:R-:W-:Y:S01]  /*2470*/  @!P0 FADD.FTZ R52, R233, -R218 ;  /* 0x800000dae9348221 */ /* 0x000fe20000010000 */
[----:B------:R-:W4:Y:S01]  /*2480*/  @P0 MUFU.RCP R92, R236 ;  /* 0x000000ec005c0308 */ /* 0x000f220000001000 */
[----:B------:R-:W-:-:S02]  /*2490*/  HADD2.F32 R241, -RZ, R74.H1_H1 ;  /* 0x3000004afff17230 */ /* 0x000fc40000004100 */
[----:B------:R-:W-:Y:S01]  /*24a0*/  FMUL.FTZ R0, R0, R230 ;  /* 0x000000e600007220 */ /* 0x000fe20000410000 */
[C---:B------:R-:W-:Y:S01]  /*24b0*/  FADD.FTZ R138, R230.reuse, R138 ;  /* 0x0000008ae68a7221 */ /* 0x040fe20000010000 */
[----:B------:R-:W-:Y:S01]  /*24c0*/  FFMA.FTZ R139, R230, R85, R139 ;  /* 0x00000055e68b7223 */ /* 0x000fe2000001008b */
[----:B0-----:R-:W-:Y:S01]  /*24d0*/  @P0 FMUL.FTZ R229, R229, R100 ;  /* 0x00000064e5e50220 */ /* 0x001fe20000410000 */
[----:B------:R-:W-:Y:S01]  /*24e0*/  @P0 FADD.FTZ R100, -R147, R102 ;  /* 0x0000006693640221 */ /* 0x000fe20000010100 */
[----:B-1----:R-:W-:Y:S01]  /*24f0*/  @P0 FMUL.FTZ R227, R227, R80 ;  /* 0x00000050e3e30220 */ /* 0x002fe20000410000 */
[----:B------:R-:W-:Y:S01]  /*2500*/  @!P0 FMUL.FTZ R229, R181, R52 ;  /* 0x00000034b5e58220 */ /* 0x000fe20000410000 */
[----:B------:R-:W-:Y:S02]  /*2510*/  HADD2.F32 R230, -RZ, R53.H1_H1 ;  /* 0x30000035ffe67230 */ /* 0x000fe40000004100 */
[--C-:B------:R-:W-:Y:S01]  /*2520*/  @!P0 FADD.FTZ R52, R102, -R218.reuse ;  /* 0x800000da66348221 */ /* 0x100fe20000010000 */
[----:B------:R-:W-:Y:S01]  /*2530*/  @!P0 FADD.FTZ R80, R239, -R218 ;  /* 0x800000daef508221 */ /* 0x000fe20000010000 */
[C---:B------:R-:W-:Y:S01]  /*2540*/  FADD.FTZ R126, R238.reuse, R126 ;  /* 0x0000007eee7e7221 */ /* 0x040fe20000010000 */
[----:B------:R-:W-:Y:S01]  /*2550*/  FFMA.FTZ R127, R238, R224, R127 ;  /* 0x000000e0ee7f7223 */ /* 0x000fe2000001007f */
[----:B------:R-:W0:Y:S01]  /*2560*/  @P0 MUFU.RCP R53, R241 ;  /* 0x000000f100350308 */ /* 0x000e220000001000 */
[----:B------:R-:W-:-:S02]  /*2570*/  HADD2.F32 R238, -RZ, R75.H0_H0 ;  /* 0x2000004bffee7230 */ /* 0x000fc40000004100 */
[----:B--2---:R-:W-:Y:S01]  /*2580*/  @P0 FMUL.FTZ R100, R100, R231 ;  /* 0x000000e764640220 */ /* 0x004fe20000410000 */
[C---:B------:R-:W-:Y:S01]  /*2590*/  @!P0 FMUL.FTZ R100, R181.reuse, R52 ;  /* 0x00000034b5648220 */ /* 0x040fe20000410000 */
[----:B------:R-:W-:Y:S01]  /*25a0*/  @!P0 FMUL.FTZ R227, R181, R80 ;  /* 0x00000050b5e38220 */ /* 0x000fe20000410000 */
[--C-:B------:R-:W-:Y:S02]  /*25b0*/  HADD2.F32 R233, -RZ, R54.reuse.H0_H0 ;  /* 0x20000036ffe97230 */ /* 0x100fe40000004100 */
[----:B------:R-:W-:Y:S01]  /*25c0*/  @P0 FADD.FTZ R102, -R145, R230 ;  /* 0x000000e691660221 */ /* 0x000fe20000010100 */
[--C-:B------:R-:W-:Y:S01]  /*25d0*/  @!P0 FADD.FTZ R52, R230, -R218.reuse ;  /* 0x800000dae6348221 */ /* 0x100fe20000010000 */
[----:B------:R-:W-:Y:S02]  /*25e0*/  HADD2.F32 R80, -RZ, R54.H1_H1 ;  /* 0x30000036ff507230 */ /* 0x000fe40000004100 */
[----:B------:R-:W1:Y:S01]  /*25f0*/  @P0 MUFU.RCP R54, R238 ;  /* 0x000000ee00360308 */ /* 0x000e620000001000 */
[----:B---3--:R-:W-:Y:S01]  /*2600*/  @P0 FMUL.FTZ R102, R102, R81 ;  /* 0x0000005166660220 */ /* 0x008fe20000410000 */
[----:B------:R-:W-:Y:S01]  /*2610*/  @P0 FADD.FTZ R231, -R144, R233 ;  /* 0x000000e990e70221 */ /* 0x000fe20000010100 */
[----:B------:R-:W-:Y:S01]  /*2620*/  @!P0 FMUL.FTZ R102, R181, R52 ;  /* 0x00000034b5668220 */ /* 0x000fe20000410000 */
[----:B------:R-:W-:Y:S01]  /*2630*/  @!P0 FADD.FTZ R52, R233, -R218 ;  /* 0x800000dae9348221 */ /* 0x000fe20000010000 */
[----:B------:R-:W-:Y:S01]  /*2640*/  @P0 FADD.FTZ R230, -R143, R80 ;  /* 0x000000508fe60221 */ /* 0x000fe20000010100 */
[----:B----4-:R-:W-:Y:S01]  /*2650*/  @P0 FMUL.FTZ R231, R231, R92 ;  /* 0x0000005ce7e70220 */ /* 0x010fe20000410000 */
[----:B------:R-:W-:-:S02]  /*2660*/  HADD2.F32 R81, -RZ, R55.H0_H0 ;  /* 0x20000037ff517230 */ /* 0x000fc40000004100 */
[C---:B------:R-:W-:Y:S01]  /*2670*/  @!P0 FMUL.FTZ R231, R181.reuse, R52 ;  /* 0x00000034b5e78220 */ /* 0x040fe20000410000 */
[--C-:B------:R-:W-:Y:S01]  /*2680*/  @!P0 FADD.FTZ R52, R80, -R218.reuse ;  /* 0x800000da50348221 */ /* 0x100fe20000010000 */
[----:B0-----:R-:W-:Y:S01]  /*2690*/  @P0 FMUL.FTZ R230, R230, R53 ;  /* 0x00000035e6e60220 */ /* 0x001fe20000410000 */
[----:B------:R-:W-:Y:S02]  /*26a0*/  @P0 FADD.FTZ R233, -R142, R81 ;  /* 0x000000518ee90221 */ /* 0x000fe40000010100 */
[----:B------:R-:W-:Y:S01]  /*26b0*/  @!P0 FMUL.FTZ R230, R181, R52 ;  /* 0x00000034b5e68220 */ /* 0x000fe20000410000 */
[----:B------:R-:W-:Y:S01]  /*26c0*/  @!P0 FADD.FTZ R52, R81, -R218 ;  /* 0x800000da51348221 */ /* 0x000fe20000010000 */
[----:B-1----:R-:W-:-:S03]  /*26d0*/  @P0 FMUL.FTZ R233, R233, R54 ;  /* 0x00000036e9e90220 */ /* 0x002fc60000410000 */
[----:B------:R-:W-:Y:S01]  /*26e0*/  @!P0 FMUL.FTZ R233, R181, R52 ;  /* 0x00000034b5e98220 */ /* 0x000fe20000410000 */
[----:B------:R-:W-:Y:S01]  /*26f0*/  FADD.FTZ R52, RZ, R0 ;  /* 0x00000000ff347221 */ /* 0x000fe20000010000 */
[----:B------:R-:W-:Y:S01]  /*2700*/  FFMA.FTZ R54, R0, R85, RZ ;  /* 0x0000005500367223 */ /* 0x000fe200000100ff */
        /* <DEDUP_REMOVED lines=18> */
[----:B------:R-:W0:Y:S02]  /*2830*/  @P0 MUFU.RCP R53, R239 ;  /* 0x000000ef00350308 */ /* 0x000e240000001000 */
[----:B------:R-:W-:Y:S01]  /*2840*/  FADD.FTZ R52, R52, R191 ;  /* 0x000000bf34347221 */ /* 0x000fe20000010000 */
[----:B------:R-:W-:-:S03]  /*2850*/  FFMA.FTZ R54, R191, R194, R54 ;  /* 0x000000c2bf367223 */ /* 0x000fc60000010036 */
[----:B------:R-:W-:Y:S01]  /*2860*/  FADD.FTZ R52, R52, R189 ;  /* 0x000000bd34347221 */ /* 0x000fe20000010000 */
[----:B------:R-:W-:Y:S01]  /*2870*/  FFMA.FTZ R54, R189, R192, R54 ;  /* 0x000000c0bd367223 */ /* 0x000fe20000010036 */
[----:B------:R-:W-:Y:S02]  /*2880*/  HADD2.F32 R55, -RZ, R55.H1_H1 ;  /* 0x30000037ff377230 */ /* 0x000fe40000004100 */
[----:B------:R-:W-:Y:S01]  /*2890*/  FADD.FTZ R52, R52, R187 ;  /* 0x000000bb34347221 */ /* 0x000fe20000010000 */
[----:B------:R-:W-:Y:S01]  /*28a0*/  FFMA.FTZ R54, R187, R190, R54 ;  /* 0x000000bebb367223 */ /* 0x000fe20000010036 */
[C---:B------:R-:W-:Y:S01]  /*28b0*/  FADD.FTZ R134, R232.reuse, R134 ;  /* 0x00000086e8867221 */ /* 0x040fe20000010000 */
[----:B------:R-:W-:Y:S01]  /*28c0*/  FFMA.FTZ R135, R232, R84, R135 ;  /* 0x00000054e8877223 */ /* 0x000fe20000010087 */
[----:B------:R-:W-:Y:S01]  /*28d0*/  FADD.FTZ R52, R52, R185 ;  /* 0x000000b934347221 */ /* 0x000fe20000010000 */
[----:B------:R-:W-:Y:S01]  /*28e0*/  FFMA.FTZ R54, R185, R188, R54 ;  /* 0x000000bcb9367223 */ /* 0x000fe20000010036 */
[----:B------:R-:W-:-:S02]  /*28f0*/  @P0 FADD.FTZ R232, -R141, R55 ;  /* 0x000000378de80221 */ /* 0x000fc40000010100 */
[----:B------:R-:W-:Y:S01]  /*2900*/  FADD.FTZ R52, R52, R183 ;  /* 0x000000b734347221 */ /* 0x000fe20000010000 */
[----:B------:R-:W-:Y:S01]  /*2910*/  FFMA.FTZ R54, R183, R186, R54 ;  /* 0x000000bab7367223 */ /* 0x000fe20000010036 */
[----:B0-----:R-:W-:Y:S01]  /*2920*/  @P0 FMUL.FTZ R232, R232, R53 ;  /* 0x00000035e8e80220 */ /* 0x001fe20000410000 */
[----:B------:R-:W-:Y:S01]  /*2930*/  @!P0 FADD.FTZ R218, R55, -R218 ;  /* 0x800000da37da8221 */ /* 0x000fe20000010000 */
[----:B------:R-:W-:Y:S02]  /*2940*/  HADD2.F32 R53, -RZ, R76.H0_H0 ;  /* 0x2000004cff357230 */ /* 0x000fe40000004100 */
[----:B------:R-:W-:Y:S01]  /*2950*/  FADD.FTZ R52, R52, R91 ;  /* 0x0000005b34347221 */ /* 0x000fe20000010000 */
[----:B------:R-:W-:Y:S01]  /*2960*/  FFMA.FTZ R54, R91, R184, R54 ;  /* 0x000000b85b367223 */ /* 0x000fe20000010036 */
[----:B------:R-:W-:Y:S01]  /*2970*/  @!P0 FMUL.FTZ R232, R181, R218 ;  /* 0x000000dab5e88220 */ /* 0x000fe20000410000 */
        /* <DEDUP_REMOVED lines=105> */
.L_x_1661:
        /* <DEDUP_REMOVED lines=43> */
.L_x_1647:
[----:B------:R-:W-:Y:S05]  /*32c0*/  BSYNC B0 ;  /* 0x0000000000007941 */ /* 0x000fea0003800000 */
.L_x_1646:
        /* <DEDUP_REMOVED lines=19> */
.L_x_1649:
[----:B------:R-:W2:Y:S04]  /*3400*/  LDG.E.STRONG.GPU R54, desc[UR6][R52.64] ;  /* 0x0000000634367981 */ /* 0x000ea8000c1ef900 */
[----:B--2---:R-:W-:Y:S01]  /*3410*/  CCTL.IVALL ;  /* 0x00000000ff00798f */ /* 0x004fe20002000000 */
[----:B------:R-:W-:Y:S05]  /*3420*/  YIELD ;  /* 0x0000000000007946 */ /* 0x000fea0003800000 */
[----:B------:R-:W-:-:S13]  /*3430*/  ISETP.NE.AND P0, PT, R54, R77, PT ;  /* 0x0000004d3600720c */ /* 0x000fda0003f05270 */
[----:B------:R-:W-:Y:S05]  /*3440*/  @P0 BRA `(.L_x_1649) ;  /* 0xfffffffc00ec0947 */ /* 0x000fea000383ffff */
.L_x_1648:
        /* <DEDUP_REMOVED lines=200> */
[----:B------:R-:W-:Y:S02]  /*40d0*/  MOV R96, R26 ;  /* 0x0000001a00607202 */ /* 0x000fe40000000f00 */
[----:B------:R-:W-:Y:S02]  /*40e0*/  MOV R97, R27 ;  /* 0x0000001b00617202 */ /* 0x000fe40000000f00 */
[----:B0-----:R-:W-:Y:S02]  /*40f0*/  MOV R98, R24 ;  /* 0x0000001800627202 */ /* 0x001fe40000000f00 */
        /* <DEDUP_REMOVED lines=77> */
.L_x_1644:
        /* <DEDUP_REMOVED lines=38> */
.L_x_1645:
[----:B------:R-:W-:Y:S01]  /*4830*/  HFMA2.MMA R242, -RZ, RZ, 0, 9.5367431640625e-07 ;  /* 0x00000010fff27435 */ /* 0x000fe200000001ff */
[----:B------:R-:W-:Y:S02]  /*4840*/  MOV R240, R53 ;  /* 0x0000003500f07202 */ /* 0x000fe40000000f00 */
[----:B------:R-:W-:Y:S02]  /*4850*/  MOV R243, 0x1f ;  /* 0x0000001f00f37802 */ /* 0x000fe40000000f00 */
[----:B------:R-:W-:-:S07]  /*4860*/  MOV R81, 0xffffffff ;  /* 0xffffffff00517802 */ /* 0x000fce0000000f00 */
[----:B------:R-:W-:Y:S05]  /*4870*/  WARPSYNC.COLLECTIVE R81, `(.L_x_1651) ;  /* 0x0000000051087348 */ /* 0x000fea0003c00000 */
[----:B------:R0:W1:Y:S02]  /*4880*/  SHFL.DOWN P0, R97, R240, R242, R243 ;  /* 0x080000f2f0617389 */ /* 0x00006400000000f3 */
[----:B01----:R-:W-:Y:S01]  /*4890*/  ENDCOLLECTIVE ;  /* 0x000000000000791b */ /* 0x003fe20003800000 */
.L_x_1651:
[----:B------:R-:W-:Y:S02]  /*48a0*/  MOV R240, R55 ;  /* 0x0000003700f07202 */ /* 0x000fe40000000f00 */
[----:B------:R-:W-:-:S07]  /*48b0*/  MOV R76, R97 ;  /* 0x00000061004c7202 */ /* 0x000fce0000000f00 */
[----:B------:R-:W-:Y:S05]  /*48c0*/  WARPSYNC.COLLECTIVE R81, `(.L_x_1652) ;  /* 0x0000000051087348 */ /* 0x000fea0003c00000 */
[----:B------:R0:W1:Y:S02]  /*48d0*/  SHFL.DOWN P0, R97, R240, R242, R243 ;  /* 0x080000f2f0617389 */ /* 0x00006400000000f3 */
[----:B01----:R-:W-:Y:S01]  /*48e0*/  ENDCOLLECTIVE ;  /* 0x000000000000791b */ /* 0x003fe20003800000 */
.L_x_1652:
[----:B------:R-:W-:Y:S01]  /*48f0*/  FADD.FTZ R76, R53, R76 ;  /* 0x0000004c354c7221 */ /* 0x000fe20000010000 */
[----:B------:R-:W-:-:S04]  /*4900*/  HFMA2.MMA R242, -RZ, RZ, 0, 4.76837158203125e-07 ;  /* 0x00000008fff27435 */ /* 0x000fc800000001ff */
[----:B------:R-:W-:Y:S02]  /*4910*/  MOV R240, R76 ;  /* 0x0000004c00f07202 */ /* 0x000fe40000000f00 */
[----:B------:R-:W-:-:S07]  /*4920*/  MOV R78, R97 ;  /* 0x00000061004e7202 */ /* 0x000fce0000000f00 */
[----:B------:R-:W-:Y:S05]  /*4930*/  WARPSYNC.COLLECTIVE R81, `(.L_x_1653) ;  /* 0x0000000051087348 */ /* 0x000fea0003c00000 */
[----:B------:R0:W1:Y:S02]  /*4940*/  SHFL.DOWN P0, R97, R240, R242, R243 ;  /* 0x080000f2f0617389 */ /* 0x00006400000000f3 */
[----:B01----:R-:W-:Y:S01]  /*4950*/  ENDCOLLECTIVE ;  /* 0x000000000000791b */ /* 0x003fe20003800000 */
.L_x_1653:
[----:B------:R-:W-:-:S05]  /*4960*/  FADD.FTZ R78, R55, R78 ;  /* 0x0000004e374e7221 */ /* 0x000fca0000010000 */
[----:B------:R-:W-:Y:S02]  /*4970*/  MOV R240, R78 ;  /* 0x0000004e00f07202 */ /* 0x000fe40000000f00 */
[----:B------:R-:W-:-:S07]  /*4980*/  MOV R77, R97 ;  /* 0x00000061004d7202 */ /* 0x000fce0000000f00 */
[----:B------:R-:W-:Y:S05]  /*4990*/  WARPSYNC.COLLECTIVE R81, `(.L_x_1654) ;  /* 0x0000000051087348 */ /* 0x000fea0003c00000 */
[----:B------:R0:W1:Y:S02]  /*49a0*/  SHFL.DOWN P0, R97, R240, R242, R243 ;  /* 0x080000f2f0617389 */ /* 0x00006400000000f3 */
[----:B01----:R-:W-:Y:S01]  /*49b0*/  ENDCOLLECTIVE ;  /* 0x000000000000791b */ /* 0x003fe20003800000 */
.L_x_1654:
[----:B------:R-:W-:Y:S01]  /*49c0*/  FADD.FTZ R77, R76, R77 ;  /* 0x0000004d4c4d7221 */ /* 0x000fe20000010000 */
[----:B------:R-:W-:-:S04]  /*49d0*/  HFMA2.MMA R242, -RZ, RZ, 0, 2.384185791015625e-07 ;  /* 0x00000004fff27435 */ /* 0x000fc800000001ff */
[----:B------:R-:W-:Y:S02]  /*49e0*/  MOV R240, R77 ;  /* 0x0000004d00f07202 */ /* 0x000fe40000000f00 */
[----:B------:R-:W-:-:S07]  /*49f0*/  MOV R79, R97 ;  /* 0x00000061004f7202 */ /* 0x000fce0000000f00 */
[----:B------:R-:W-:Y:S05]  /*4a00*/  WARPSYNC.COLLECTIVE R81, `(.L_x_1655) ;  /* 0x0000000051087348 */ /* 0x000fea0003c00000 */
[----:B------:R0:W1:Y:S02]  /*4a10*/  SHFL.DOWN P0, R97, R240, R242, R243 ;  /* 0x080000f2f0617389 */ /* 0x00006400000000f3 */
[----:B01----:R-:W-:Y:S01]  /*4a20*/  ENDCOLLECTIVE ;  /* 0x000000000000791b */ /* 0x003fe20003800000 */
.L_x_1655:
[----:B------:R-:W-:-:S05]  /*4a30*/  FADD.FTZ R79, R78, R79 ;  /* 0x0000004f4e4f7221 */ /* 0x000fca0000010000 */
[----:B------:R-:W-:Y:S02]  /*4a40*/  MOV R240, R79 ;  /* 0x0000004f00f07202 */ /* 0x000fe40000000f00 */
[----:B------:R-:W-:-:S07]  /*4a50*/  MOV R80, R97 ;  /* 0x0000006100507202 */ /* 0x000fce0000000f00 */
[----:B------:R-:W-:Y:S05]  /*4a60*/  WARPSYNC.COLLECTIVE R81, `(.L_x_1656) ;  /* 0x0000000051087348 */ /* 0x000fea0003c00000 */
[----:B------:R0:W1:Y:S02]  /*4a70*/  SHFL.DOWN P0, R97, R240, R242, R243 ;  /* 0x080000f2f0617389 */ /* 0x00006400000000f3 */
[----:B01----:R-:W-:Y:S01]  /*4a80*/  ENDCOLLECTIVE ;  /* 0x000000000000791b */ /* 0x003fe20003800000 */
.L_x_1656:
[----:B------:R-:W-:Y:S01]  /*4a90*/  FADD.FTZ R80, R77, R80 ;  /* 0x000000504d507221 */ /* 0x000fe20000010000 */
[----:B------:R-:W-:-:S04]  /*4aa0*/  HFMA2.MMA R242, -RZ, RZ, 0, 1.1920928955078125e-07 ;  /* 0x00000002fff27435 */ /* 0x000fc800000001ff */
[----:B------:R-:W-:Y:S02]  /*4ab0*/  MOV R240, R80 ;  /* 0x0000005000f07202 */ /* 0x000fe40000000f00 */
[----:B------:R-:W-:-:S07]  /*4ac0*/  MOV R92, R97 ;  /* 0x00000061005c7202 */ /* 0x000fce0000000f00 */
[----:B------:R-:W-:Y:S05]  /*4ad0*/  WARPSYNC.COLLECTIVE R81, `(.L_x_1657) ;  /* 0x0000000051087348 */ /* 0x000fea0003c00000 */
[----:B------:R0:W1:Y:S02]  /*4ae0*/  SHFL.DOWN P0, R97, R240, R242, R243 ;  /* 0x080000f2f0617389 */ /* 0x00006400000000f3 */
[----:B01----:R-:W-:Y:S01]  /*4af0*/  ENDCOLLECTIVE ;  /* 0x000000000000791b */ /* 0x003fe20003800000 */
.L_x_1657:
[----:B------:R-:W-:-:S05]  /*4b00*/  FADD.FTZ R92, R79, R92 ;  /* 0x0000005c4f5c7221 */ /* 0x000fca0000010000 */
[----:B------:R-:W-:Y:S02]  /*4b10*/  MOV R240, R92 ;  /* 0x0000005c00f07202 */ /* 0x000fe40000000f00 */
[----:B------:R-:W-:-:S07]  /*4b20*/  MOV R53, R97 ;  /* 0x0000006100357202 */ /* 0x000fce0000000f00 */
[----:B------:R-:W-:Y:S05]  /*4b30*/  WARPSYNC.COLLECTIVE R81, `(.L_x_1658) ;  /* 0x0000000051087348 */ /* 0x000fea0003c00000 */
[----:B------:R0:W1:Y:S02]  /*4b40*/  SHFL.DOWN P0, R97, R240, R242, R243 ;  /* 0x080000f2f0617389 */ /* 0x00006400000000f3 */
[----:B01----:R-:W-:Y:S01]  /*4b50*/  ENDCOLLECTIVE ;  /* 0x000000000000791b */ /* 0x003fe20003800000 */
.L_x_1658:
[----:B------:R-:W-:Y:S01]  /*4b60*/  FADD.FTZ R53, R80, R53 ;  /* 0x0000003550357221 */ /* 0x000fe20000010000 */
[----:B------:R-:W-:-:S04]  /*4b70*/  HFMA2.MMA R242, -RZ, RZ, 0, 5.9604644775390625e-08 ;  /* 0x00000001fff27435 */ /* 0x000fc800000001ff */
[----:B------:R-:W-:Y:S02]  /*4b80*/  MOV R240, R53 ;  /* 0x0000003500f07202 */ /* 0x000fe40000000f00 */
[----:B------:R-:W-:-:S07]  /*4b90*/  MOV R55, R97 ;  /* 0x0000006100377202 */ /* 0x000fce0000000f00 */
[----:B------:R-:W-:Y:S05]  /*4ba0*/  WARPSYNC.COLLECTIVE R81, `(.L_x_1659) ;  /* 0x0000000051087348 */ /* 0x000fea0003c00000 */
[----:B------:R0:W1:Y:S02]  /*4bb0*/  SHFL.DOWN P0, R97, R240, R242, R243 ;  /* 0x080000f2f0617389 */ /* 0x00006400000000f3 */
[----:B01----:R-:W-:Y:S01]  /*4bc0*/  ENDCOLLECTIVE ;  /* 0x000000000000791b */ /* 0x003fe20003800000 */
.L_x_1659:
[----:B------:R-:W-:-:S05]  /*4bd0*/  FADD.FTZ R55, R92, R55 ;  /* 0x000000375c377221 */ /* 0x000fca0000010000 */
[----:B------:R-:W-:Y:S02]  /*4be0*/  MOV R240, R55 ;  /* 0x0000003700f07202 */ /* 0x000fe40000000f00 */
[----:B------:R-:W-:-:S07]  /*4bf0*/  MOV R76, R97 ;  /* 0x00000061004c7202 */ /* 0x000fce0000000f00 */
[----:B------:R-:W-:Y:S05]  /*4c00*/  WARPSYNC.COLLECTIVE R81, `(.L_x_1660) ;  /* 0x0000000051087348 */ /* 0x000fea0003c00000 */
[----:B------:R0:W1:Y:S02]  /*4c10*/  SHFL.DOWN P0, R97, R240, R242, R243 ;  /* 0x080000f2f0617389 */ /* 0x00006400000000f3 */
[----:B01----:R-:W-:Y:S01]  /*4c20*/  ENDCOLLECTIVE ;  /* 0x000000000000791b */ /* 0x003fe20003800000 */
.L_x_1660:
[----:B------:R-:W-:Y:S01]  /*4c30*/  MOV R78, R97 ;  /* 0x00000061004e7202 */ /* 0x000fe20000000f00 */
[----:B------:R-:W-:Y:S06]  /*4c40*/  BRA `(.L_x_1661) ;  /* 0xffffffe000f07947 */ /* 0x000fec000383ffff */
.L_x_1662:
        /* <DEDUP_REMOVED lines=11> */
.L_x_5451:


//--------------------- .text._ZN10layer_norm22ln_bwd_finalize_kernelINS_22Kernel_traits_finalizeILj20480EffffjLj1024ELj4ENS_18Kernel_traits_baseILj20480EffffjLj1024EEEEEEEvNS_9BwdParamsE --------------------------
	.section	.text._ZN10layer_norm22ln_bwd_finalize_kernelINS_22Kernel_traits_finalizeILj20480EffffjLj1024ELj4ENS_18Kernel_traits_baseILj20480EffffjLj1024EEEEEEEvNS_9BwdParamsE,"ax",@progbits
	.align	128
        .global         _ZN10layer_norm22ln_bwd_finalize_kernelINS_22Kernel_traits_finalizeILj20480EffffjLj1024ELj4ENS_18Kernel_traits_baseILj20480EffffjLj1024EEEEEEEvNS_9BwdParamsE
        .type           _ZN10layer_norm22ln_bwd_finalize_kernelINS_22Kernel_traits_finalizeILj20480EffffjLj1024ELj4ENS_18Kernel_traits_baseILj20480EffffjLj1024EEEEEEEvNS_9BwdParamsE,@function
        .size           _ZN10layer_norm22ln_bwd_finalize_kernelINS_22Kernel_traits_finalizeILj20480EffffjLj1024ELj4ENS_18Kernel_traits_baseILj20480EffffjLj1024EEEEEEEvNS_9BwdParamsE,(.L_x_5452 - _ZN10layer_norm22ln_bwd_finalize_kernelINS_22Kernel_traits_finalizeILj20480EffffjLj1024ELj4ENS_18Kernel_traits_baseILj20480EffffjLj1024EEEEEEEvNS_9BwdParamsE)
        .other          _ZN10layer_norm22ln_bwd_finalize_kernelINS_22Kernel_traits_finalizeILj20480EffffjLj1024ELj4ENS_18Kernel_traits_baseILj20480EffffjLj1024EEEEEEEvNS_9BwdParamsE,@"STO_CUDA_ENTRY STV_DEFAULT"
_ZN10layer_norm22ln_bwd_finalize_kernelINS_22Kernel_traits_finalizeILj20480EffffjLj1024ELj4ENS_18Kernel_traits_baseILj20480EffffjLj1024EEEEEEEvNS_9BwdParamsE:
.text._ZN10layer_norm22ln_bwd_finalize_kernelINS_22Kernel_traits_finalizeILj20480EffffjLj1024ELj4ENS_18Kernel_traits_baseILj20480EffffjLj1024EEEEEEEvNS_9BwdParamsE:
        /* <DEDUP_REMOVED lines=25> */
.L_x_1672:
        /* <DEDUP_REMOVED lines=28> */
.L_x_1667:
        /* <DEDUP_REMOVED lines=33> */
.L_x_1666:
[----:B------:R-:W-:Y:S05]  /*0560*/  BSYNC B1 ;  /* 0x0000000000017941 */ /* 0x000fea0003800000 */
.L_x_1665:
        /* <DEDUP_REMOVED lines=23> */
.L_x_1669:
[----:B------:R-:W-:Y:S05]  /*06e0*/  BSYNC B1 ;  /* 0x0000000000017941 */ /* 0x000fea0003800000 */
.L_x_1668:
        /* <DEDUP_REMOVED lines=11> */
.L_x_1664:
[----:B------:R-:W-:Y:S05]  /*07a0*/  BSYNC B0 ;  /* 0x0000000000007941 */ /* 0x000fea0003800000 */
.L_x_1663:
        /* <DEDUP_REMOVED lines=29> */
.L_x_1683:
[----:B------:R-:W-:Y:S01]  /*0980*/  @!P1 SHF.R.U32.HI R12, RZ, 0x3, R0 ;  /* 0x00000003ff0c9819 */ /* 0x000fe20000011600 */
[----:B---3--:R-:W-:Y:S01]  /*0990*/  FADD.FTZ R14, R9, R14 ;  /* 0x0000000e090e7221 */ /* 0x008fe20000010000 */
[----:B--2---:R-:W-:Y:S02]  /*09a0*/  FADD.FTZ R11, R10, R11 ;  /* 0x0000000b0a0b7221 */ /* 0x004fe40000010000 */
[----:B------:R-:W-:-:S05]  /*09b0*/  @!P1 LOP3.LUT R12, R12, 0x1ffffffc, RZ, 0xc0, !PT ;  /* 0x1ffffffc0c0c9812 */ /* 0x000fca00078ec0ff */
[----:B------:R2:W-:Y:S04]  /*09c0*/  @!P1 STS [R12+UR4+0x2000], R14 ;  /* 0x0020000e0c009988 */ /* 0x0005e80008000804 */
[----:B------:R2:W-:Y:S02]  /*09d0*/  @!P1 STS [R12+UR4+0x2080], R11 ;  /* 0x0020800b0c009988 */ /* 0x0005e40008000804 */
.L_x_1670:
        /* <DEDUP_REMOVED lines=15> */
.L_x_1671:
[----:B------:R-:W-:Y:S01]  /*0ad0*/  HFMA2.MMA R19, -RZ, RZ, 0, 5.9604644775390625e-08 ;  /* 0x00000001ff137435 */ /* 0x000fe200000001ff */
[----:B---3--:R-:W-:Y:S01]  /*0ae0*/  IMAD.MOV.U32 R20, RZ, RZ, R10 ;  /* 0x000000ffff147224 */ /* 0x008fe200078e000a */
[----:B------:R-:W-:Y:S02]  /*0af0*/  MOV R22, 0x1f ;  /* 0x0000001f00167802 */ /* 0x000fe40000000f00 */
[----:B------:R-:W-:-:S07]  /*0b00*/  MOV R17, 0xffffffff ;  /* 0xffffffff00117802 */ /* 0x000fce0000000f00 */
[----:B012---:R-:W-:Y:S05]  /*0b10*/  WARPSYNC.COLLECTIVE R17, `(.L_x_1673) ;  /* 0x0000000011087348 */ /* 0x007fea0003c00000 */
[----:B------:R3:W4:Y:S02]  /*0b20*/  SHFL.BFLY P2, R18, R20, R19, R22 ;  /* 0x0c00001314127389 */ /* 0x0007240000040016 */
[----:B01234-:R-:W-:Y:S01]  /*0b30*/  ENDCOLLECTIVE ;  /* 0x000000000000791b */ /* 0x01ffe20003800000 */
.L_x_1673:
[----:B------:R-:W-:Y:S01]  /*0b40*/  HFMA2.MMA R19, -RZ, RZ, 0, 1.1920928955078125e-07 ;  /* 0x00000002ff137435 */ /* 0x000fe200000001ff */
[----:B------:R-:W-:-:S04]  /*0b50*/  IMAD.MOV.U32 R11, RZ, RZ, R18 ;  /* 0x000000ffff0b7224 */ /* 0x000fc800078e0012 */
[----:B------:R-:W-:-:S05]  /*0b60*/  FADD.FTZ R11, R10, R11 ;  /* 0x0000000b0a0b7221 */ /* 0x000fca0000010000 */
[----:B------:R-:W-:-:S07]  /*0b70*/  MOV R20, R11 ;  /* 0x0000000b00147202 */ /* 0x000fce0000000f00 */
[----:B------:R-:W-:Y:S05]  /*0b80*/  WARPSYNC.COLLECTIVE R17, `(.L_x_1674) ;  /* 0x0000000011087348 */ /* 0x000fea0003c00000 */
[----:B------:R0:W1:Y:S02]  /*0b90*/  SHFL.BFLY P2, R18, R20, R19, R22 ;  /* 0x0c00001314127389 */ /* 0x0000640000040016 */
[----:B01----:R-:W-:Y:S01]  /*0ba0*/  ENDCOLLECTIVE ;  /* 0x000000000000791b */ /* 0x003fe20003800000 */
.L_x_1674:
[----:B------:R-:W-:Y:S01]  /*0bb0*/  HFMA2.MMA R19, -RZ, RZ, 0, 2.384185791015625e-07 ;  /* 0x00000004ff137435 */ /* 0x000fe200000001ff */
[----:B------:R-:W-:-:S05]  /*0bc0*/  MOV R12, R18 ;  /* 0x00000012000c7202 */ /* 0x000fca0000000f00 */
[----:B------:R-:W-:-:S04]  /*0bd0*/  FADD.FTZ R12, R11, R12 ;  /* 0x0000000c0b0c7221 */ /* 0x000fc80000010000 */
[----:B------:R-:W-:-:S07]  /*0be0*/  IMAD.MOV.U32 R20, RZ, RZ, R12 ;  /* 0x000000ffff147224 */ /* 0x000fce00078e000c */
[----:B------:R-:W-:Y:S05]  /*0bf0*/  WARPSYNC.COLLECTIVE R17, `(.L_x_1675) ;  /* 0x0000000011087348 */ /* 0x000fea0003c00000 */
[----:B------:R0:W1:Y:S02]  /*0c00*/  SHFL.BFLY P2, R18, R20, R19, R22 ;  /* 0x0c00001314127389 */ /* 0x0000640000040016 */
[----:B01----:R-:W-:Y:S01]  /*0c10*/  ENDCOLLECTIVE ;  /* 0x000000000000791b */ /* 0x003fe20003800000 */
.L_x_1675:
[----:B------:R-:W-:Y:S01]  /*0c20*/  IMAD.MOV.U32 R19, RZ, RZ, 0x8 ;  /* 0x00000008ff137424 */ /* 0x000fe200078e00ff */
[----:B------:R-:W-:-:S05]  /*0c30*/  MOV R13, R18 ;  /* 0x00000012000d7202 */ /* 0x000fca0000000f00 */
[----:B------:R-:W-:-:S05]  /*0c40*/  FADD.FTZ R13, R12, R13 ;  /* 0x0000000d0c0d7221 */ /* 0x000fca0000010000 */
[----:B------:R-:W-:-:S07]  /*0c50*/  MOV R20, R13 ;  /* 0x0000000d00147202 */ /* 0x000fce0000000f00 */
[----:B------:R-:W-:Y:S05]  /*0c60*/  WARPSYNC.COLLECTIVE R17, `(.L_x_1676) ;  /* 0x0000000011087348 */ /* 0x000fea0003c00000 */
[----:B------:R0:W1:Y:S02]  /*0c70*/  SHFL.BFLY P2, R18, R20, R19, R22 ;  /* 0x0c00001314127389 */ /* 0x0000640000040016 */
[----:B01----:R-:W-:Y:S01]  /*0c80*/  ENDCOLLECTIVE ;  /* 0x000000000000791b */ /* 0x003fe20003800000 */
.L_x_1676:
[----:B------:R-:W-:Y:S01]  /*0c90*/  HFMA2.MMA R19, -RZ, RZ, 0, 9.5367431640625e-07 ;  /* 0x00000010ff137435 */ /* 0x000fe200000001ff */
[----:B------:R-:W-:-:S05]  /*0ca0*/  MOV R10, R18 ;  /* 0x00000012000a7202 */ /* 0x000fca0000000f00 */
[----:B------:R-:W-:-:S05]  /*0cb0*/  FADD.FTZ R10, R13, R10 ;  /* 0x0000000a0d0a7221 */ /* 0x000fca0000010000 */
[----:B------:R-:W-:-:S07]  /*0cc0*/  MOV R20, R10 ;  /* 0x0000000a00147202 */ /* 0x000fce0000000f00 */
[----:B------:R-:W-:Y:S05]  /*0cd0*/  WARPSYNC.COLLECTIVE R17, `(.L_x_1677) ;  /* 0x0000000011087348 */ /* 0x000fea0003c00000 */
[----:B------:R0:W1:Y:S02]  /*0ce0*/  SHFL.BFLY P2, R18, R20, R19, R22 ;  /* 0x0c00001314127389 */ /* 0x0000640000040016 */
[----:B01----:R-:W-:Y:S01]  /*0cf0*/  ENDCOLLECTIVE ;  /* 0x000000000000791b */ /* 0x003fe20003800000 */
.L_x_1677:
[----:B------:R-:W-:Y:S01]  /*0d00*/  HFMA2.MMA R19, -RZ, RZ, 0, 5.9604644775390625e-08 ;  /* 0x00000001ff137435 */ /* 0x000fe200000001ff */
[----:B------:R-:W-:Y:S01]  /*0d10*/  MOV R20, R9 ;  /* 0x0000000900147202 */ /* 0x000fe20000000f00 */
[----:B------:R-:W-:-:S09]  /*0d20*/  IMAD.MOV.U32 R11, RZ, RZ, R18 ;  /* 0x000000ffff0b7224 */ /* 0x000fd200078e0012 */
[----:B------:R-:W-:Y:S05]  /*0d30*/  WARPSYNC.COLLECTIVE R17, `(.L_x_1678) ;  /* 0x0000000011087348 */ /* 0x000fea0003c00000 */
[----:B------:R0:W1:Y:S02]  /*0d40*/  SHFL.BFLY P2, R18, R20, R19, R22 ;  /* 0x0c00001314127389 */ /* 0x0000640000040016 */
[----:B01----:R-:W-:Y:S01]  /*0d50*/  ENDCOLLECTIVE ;  /* 0x000000000000791b */ /* 0x003fe20003800000 */
.L_x_1678:
[----:B------:R-:W-:Y:S01]  /*0d60*/  HFMA2.MMA R19, -RZ, RZ, 0, 1.1920928955078125e-07 ;  /* 0x00000002ff137435 */ /* 0x000fe200000001ff */
[----:B------:R-:W-:-:S05]  /*0d70*/  MOV R12, R18 ;  /* 0x00000012000c7202 */ /* 0x000fca0000000f00 */
[----:B------:R-:W-:-:S04]  /*0d80*/  FADD.FTZ R14, R9, R12 ;  /* 0x0000000c090e7221 */ /* 0x000fc80000010000 */
[----:B------:R-:W-:-:S07]  /*0d90*/  IMAD.MOV.U32 R20, RZ, RZ, R14 ;  /* 0x000000ffff147224 */ /* 0x000fce00078e000e */
[----:B------:R-:W-:Y:S05]  /*0da0*/  WARPSYNC.COLLECTIVE R17, `(.L_x_1679) ;  /* 0x0000000011087348 */ /* 0x000fea0003c00000 */
[----:B------:R0:W1:Y:S02]  /*0db0*/  SHFL.BFLY P2, R18, R20, R19, R22 ;  /* 0x0c00001314127389 */ /* 0x0000640000040016 */
[----:B01----:R-:W-:Y:S01]  /*0dc0*/  ENDCOLLECTIVE ;  /* 0x000000000000791b */ /* 0x003fe20003800000 */
.L_x_1679:
[----:B------:R-:W-:Y:S01]  /*0dd0*/  IMAD.MOV.U32 R19, RZ, RZ, 0x4 ;  /* 0x00000004ff137424 */ /* 0x000fe200078e00ff */
[----:B------:R-:W-:-:S05]  /*0de0*/  MOV R13, R18 ;  /* 0x00000012000d7202 */ /* 0x000fca0000000f00 */
[----:B------:R-:W-:-:S05]  /*0df0*/  FADD.FTZ R15, R14, R13 ;  /* 0x0000000d0e0f7221 */ /* 0x000fca0000010000 */
[----:B------:R-:W-:-:S07]  /*0e00*/  MOV R20, R15 ;  /* 0x0000000f00147202 */ /* 0x000fce0000000f00 */
[----:B------:R-:W-:Y:S05]  /*0e10*/  WARPSYNC.COLLECTIVE R17, `(.L_x_1680) ;  /* 0x0000000011087348 */ /* 0x000fea0003c00000 */
[----:B------:R0:W1:Y:S02]  /*0e20*/  SHFL.BFLY P2, R18, R20, R19, R22 ;  /* 0x0c00001314127389 */ /* 0x0000640000040016 */
[----:B01----:R-:W-:Y:S01]  /*0e30*/  ENDCOLLECTIVE ;  /* 0x000000000000791b */ /* 0x003fe20003800000 */
.L_x_1680:
[----:B------:R-:W-:Y:S01]  /*0e40*/  HFMA2.MMA R19, -RZ, RZ, 0, 4.76837158203125e-07 ;  /* 0x00000008ff137435 */ /* 0x000fe200000001ff */
[----:B------:R-:W-:-:S05]  /*0e50*/  MOV R16, R18 ;  /* 0x0000001200107202 */ /* 0x000fca0000000f00 */
[----:B------:R-:W-:-:S05]  /*0e60*/  FADD.FTZ R16, R15, R16 ;  /* 0x000000100f107221 */ /* 0x000fca0000010000 */
[----:B------:R-:W-:-:S07]  /*0e70*/  MOV R20, R16 ;  /* 0x0000001000147202 */ /* 0x000fce0000000f00 */
[----:B------:R-:W-:Y:S05]  /*0e80*/  WARPSYNC.COLLECTIVE R17, `(.L_x_1681) ;  /* 0x0000000011087348 */ /* 0x000fea0003c00000 */
[----:B------:R0:W1:Y:S02]  /*0e90*/  SHFL.BFLY P2, R18, R20, R19, R22 ;  /* 0x0c00001314127389 */ /* 0x0000640000040016 */
[----:B01----:R-:W-:Y:S01]  /*0ea0*/  ENDCOLLECTIVE ;  /* 0x000000000000791b */ /* 0x003fe20003800000 */
.L_x_1681:
[----:B------:R-:W-:Y:S01]  /*0eb0*/  HFMA2.MMA R19, -RZ, RZ, 0, 9.5367431640625e-07 ;  /* 0x00000010ff137435 */ /* 0x000fe200000001ff */
[----:B------:R-:W-:-:S04]  /*0ec0*/  IMAD.MOV.U32 R9, RZ, RZ, R18 ;  /* 0x000000ffff097224 */ /* 0x000fc800078e0012 */
[----:B------:R-:W-:-:S05]  /*0ed0*/  FADD.FTZ R9, R16, R9 ;  /* 0x0000000910097221 */ /* 0x000fca0000010000 */
[----:B------:R-:W-:-:S07]  /*0ee0*/  MOV R20, R9 ;  /* 0x0000000900147202 */ /* 0x000fce0000000f00 */
[----:B------:R-:W-:Y:S05]  /*0ef0*/  WARPSYNC.COLLECTIVE R17, `(.L_x_1682) ;  /* 0x0000000011087348 */ /* 0x000fea0003c00000 */
[----:B------:R0:W1:Y:S02]  /*0f00*/  SHFL.BFLY P2, R18, R20, R19, R22 ;  /* 0x0c00001314127389 */ /* 0x0000640000040016 */
[----:B01----:R-:W-:Y:S01]  /*0f10*/  ENDCOLLECTIVE ;  /* 0x000000000000791b */ /* 0x003fe20003800000 */
.L_x_1682:
[----:B------:R-:W-:Y:S01]  /*0f20*/  MOV R14, R18 ;  /* 0x00000012000e7202 */ /* 0x000fe20000000f00 */
[----:B------:R-:W-:Y:S06]  /*0f30*/  BRA `(.L_x_1683) ;  /* 0xfffffff800907947 */ /* 0x000fec000383ffff */
.L_x_1684:
        /* <DEDUP_REMOVED lines=12> */
.L_x_5452:


//--------------------- .text._ZN10layer_norm13ln_bwd_kernelINS_13Kernel_traitsIffffjLj20480ELj4ELj1ELj4ELj16ENS_18Kernel_traits_baseILj20480EffffjLj128EEEEEEEvNS_9BwdParamsE --------------------------
	.section	.text._ZN10layer_norm13ln_bwd_kernelINS_13Kernel_traitsIffffjLj20480ELj4ELj1ELj4ELj16ENS_18Kernel_traits_baseILj20480EffffjLj128EEEEEEEvNS_9BwdParamsE,"ax",@progbits
	.align	128
        .global         _ZN10layer_norm13ln_bwd_kernelINS_13Kernel_traitsIffffjLj20480ELj4ELj1ELj4ELj16ENS_18Kernel_traits_baseILj20480EffffjLj128EEEEEEEvNS_9BwdParamsE
        .type           _ZN10layer_norm13ln_bwd_kernelINS_13Kernel_traitsIffffjLj20480ELj4ELj1ELj4ELj16ENS_18Kernel_traits_baseILj20480EffffjLj128EEEEEEEvNS_9BwdParamsE,@function
        .size           _ZN10layer_norm13ln_bwd_kernelINS_13Kernel_traitsIffffjLj20480ELj4ELj1ELj4ELj16ENS_18Kernel_traits_baseILj20480EffffjLj128EEEEEEEvNS_9BwdParamsE,(.L_x_5453 - _ZN10layer_norm13ln_bwd_kernelINS_13Kernel_traitsIffffjLj20480ELj4ELj1ELj4ELj16ENS_18Kernel_traits_baseILj20480EffffjLj128EEEEEEEvNS_9BwdParamsE)
        .other          _ZN10layer_norm13ln_bwd_kernelINS_13Kernel_traitsIffffjLj20480ELj4ELj1ELj4ELj16ENS_18Kernel_traits_baseILj20480EffffjLj128EEEEEEEvNS_9BwdParamsE,@"STO_CUDA_ENTRY STV_DEFAULT"
_ZN10layer_norm13ln_bwd_kernelINS_13Kernel_traitsIffffjLj20480ELj4ELj1ELj4ELj16ENS_18Kernel_traits_baseILj20480EffffjLj128EEEEEEEvNS_9BwdParamsE:
.text._ZN10layer_norm13ln_bwd_kernelINS_13Kernel_traitsIffffjLj20480ELj4ELj1ELj4ELj16ENS_18Kernel_traits_baseILj20480EffffjLj128EEEEEEEvNS_9BwdParamsE:
        /* <DEDUP_REMOVED lines=11> */
[----:B-1----:R-:W-:-:S04]  /*00b0*/  LOP3.LUT R10, R0, 0x3, RZ, 0xc0, !PT ;  /* 0x00000003000a7812 */ /* 0x002fc800078ec0ff */
[----:B------:R-:W-:-:S03]  /*00c0*/  SHF.L.U32 R180, R10, 0x7, RZ ;  /* 0x000000070ab47819 */ /* 0x000fc600000006ff */
[----:B------:R-:W1:Y:S01]  /*00d0*/  @P0 LDC.64 R6, c[0x0][0x248] ;  /* 0x00009200ff060b82 */ /* 0x000e620000000a00 */
[----:B--2---:R-:W-:-:S04]  /*00e0*/  LOP3.LUT R12, R80, 0x1f, RZ, 0xc0, !PT ;  /* 0x0000001f500c7812 */ /* 0x004fc800078ec0ff */
        /* <DEDUP_REMOVED lines=10> */
[----:B---3--:R-:W-:Y:S02]  /*0190*/  @P0 IMAD.WIDE.U32 R4, R23, 0x10, R4 ;  /* 0x0000001017040825 */ /* 0x008fe400078e0004 */
[----:B------:R-:W0:Y:S08]  /*01a0*/  @P0 LDC.64 R28, c[0x0][0x248] ;  /* 0x00009200ff1c0b82 */ /* 0x000e300000000a00 */
[----:B------:R-:W3:Y:S01]  /*01b0*/  @P0 LDC.64 R16, c[0x0][0x248] ;  /* 0x00009200ff100b82 */ /* 0x000ee20000000a00 */
[----:B--2---:R-:W-:Y:S01]  /*01c0*/  @P0 IMAD.WIDE.U32 R10, R21, 0x10, R10 ;  /* 0x00000010150a0825 */ /* 0x004fe200078e000a */
[----:B------:R-:W-:Y:S01]  /*01d0*/  @P0 IADD3 R21, R180, 0x1000, RZ ;  /* 0x00001000b4150810 */ /* 0x000fe20007ffe0ff */
[----:B------:R-:W5:Y:S05]  /*01e0*/  @P0 LDG.E.128 R32, desc[UR6][R2.64] ;  /* 0x0000000602200981 */ /* 0x000f6a000c1e1d00 */
[----:B------:R-:W2:Y:S01]  /*01f0*/  @P0 LDC.64 R14, c[0x0][0x248] ;  /* 0x00009200ff0e0b82 */ /* 0x000ea20000000a00 */
[----:B-1----:R-:W-:-:S07]  /*0200*/  @P0 IMAD.WIDE.U32 R6, R25, 0x10, R6 ;  /* 0x0000001019060825 */ /* 0x002fce00078e0006 */
[----:B------:R-:W1:Y:S01]  /*0210*/  @P0 LDC.64 R18, c[0x0][0x248] ;  /* 0x00009200ff120b82 */ /* 0x000e620000000a00 */
        /* <DEDUP_REMOVED lines=13> */
[----:B--2---:R-:W-:Y:S01]  /*02f0*/  @P0 IMAD.WIDE.U32 R14, R25, 0x10, R14 ;  /* 0x00000010190e0825 */ /* 0x004fe200078e000e */
[----:B------:R-:W-:Y:S01]  /*0300*/  MOV R179, R142 ;  /* 0x0000008e00b37202 */ /* 0x000fe20000000f00 */
[----:B------:R-:W5:Y:S04]  /*0310*/  @P0 LDG.E.128 R48, desc[UR6][R10.64] ;  /* 0x000000060a300981 */ /* 0x000f68000c1e1d00 */
[----:B------:R-:W5:Y:S01]  /*0320*/  @P0 LDG.E.128 R56, desc[UR6][R14.64] ;  /* 0x000000060e380981 */ /* 0x000f62000c1e1d00 */
[----:B-1----:R-:W-:-:S03]  /*0330*/  @P0 IMAD.WIDE.U32 R18, R27, 0x10, R18 ;  /* 0x000000101b120825 */ /* 0x002fc600078e0012 */
[----:B------:R-:W5:Y:S04]  /*0340*/  @P0 LDG.E.128 R60, desc[UR6][R16.64] ;  /* 0x00000006103c0981 */ /* 0x000f68000c1e1d00 */
[----:B------:R0:W5:Y:S01]  /*0350*/  @P0 LDG.E.128 R64, desc[UR6][R20.64] ;  /* 0x0000000614400981 */ /* 0x000162000c1e1d00 */
[----:B----4-:R-:W-:-:S03]  /*0360*/  @P0 IMAD.WIDE.U32 R12, R23, 0x10, R12 ;  /* 0x00000010170c0825 */ /* 0x010fc600078e000c */
        /* <DEDUP_REMOVED lines=34> */
[----:B------:R-:W-:Y:S02]  /*0590*/  CS2R R16, SRZ ;  /* 0x0000000000107805 */ /* 0x000fe4000001ff00 */
[----:B------:R-:W-:-:S02]  /*05a0*/  CS2R R14, SRZ ;  /* 0x00000000000e7805 */ /* 0x000fc4000001ff00 */
[----:B--2---:R-:W-:Y:S02]  /*05b0*/  CS2R R12, SRZ ;  /* 0x00000000000c7805 */ /* 0x004fe4000001ff00 */
        /* <DEDUP_REMOVED lines=17> */
[----:B------:R-:W-:Y:S02]  /*06d0*/  HFMA2.MMA R227, -RZ, RZ, 0, 0 ;  /* 0x00000000ffe37435 */ /* 0x000fe400000001ff */
[----:B------:R-:W-:Y:S02]  /*06e0*/  HFMA2.MMA R214, -RZ, RZ, 0, 0 ;  /* 0x00000000ffd67435 */ /* 0x000fe400000001ff */
[----:B------:R-:W-:Y:S01]  /*06f0*/  HFMA2.MMA R206, -RZ, RZ, 0, 0 ;  /* 0x00000000ffce7435 */ /* 0x000fe200000001ff */
[----:B------:R-:W5:Y:S01]  /*0700*/  LDG.E.128 R72, desc[UR6][R2.64] ;  /* 0x0000000602487981 */ /* 0x000f62000c1e1d00 */
[----:B------:R-:W-:Y:S01]  /*0710*/  HFMA2.MMA R190, -RZ, RZ, 0, 0 ;  /* 0x00000000ffbe7435 */ /* 0x000fe200000001ff */
[----:B------:R-:W-:-:S02]  /*0720*/  MOV R178, RZ ;  /* 0x000000ff00b27202 */ /* 0x000fc40000000f00 */
[----:B------:R-:W-:Y:S01]  /*0730*/  CS2R R176, SRZ ;  /* 0x0000000000b07805 */ /* 0x000fe2000001ff00 */
[----:B------:R-:W5:Y:S01]  /*0740*/  LDG.E.128 R76, desc[UR6][R2.64+0x2000] ;  /* 0x00200006024c7981 */ /* 0x000f62000c1e1d00 */
[----:B------:R-:W-:Y:S02]  /*0750*/  MOV R248, RZ ;  /* 0x000000ff00f87202 */ /* 0x000fe40000000f00 */
[----:B------:R-:W-:Y:S02]  /*0760*/  CS2R R242, SRZ ;  /* 0x0000000000f27805 */ /* 0x000fe4000001ff00 */
[----:B------:R-:W-:Y:S01]  /*0770*/  MOV R244, RZ ;  /* 0x000000ff00f47202 */ /* 0x000fe20000000f00 */
        /* <DEDUP_REMOVED lines=9> */
[----:B------:R-:W-:Y:S02]  /*0810*/  CS2R R224, SRZ ;  /* 0x0000000000e07805 */ /* 0x000fe4000001ff00 */
        /* <DEDUP_REMOVED lines=18> */
[----:B------:R0:W5:Y:S01]  /*0940*/  LDG.E.128 R108, desc[UR6][R2.64+0x12000] ;  /* 0x01200006026c7981 */ /* 0x000162000c1e1d00 */
        /* <DEDUP_REMOVED lines=12> */
[----:B-1----:R-:W-:-:S07]  /*0a10*/  MOV R0, RZ ;  /* 0x000000ff00007202 */ /* 0x002fce0000000f00 */
.L_x_1691:
[----:B------:R-:W-:Y:S01]  /*0a20*/  ULDC.64 UR4, c[0x0][0x228] ;  /* 0x00008a0000047ab9 */ /* 0x000fe20000000a00 */
[----:B------:R-:W-:Y:S01]  /*0a30*/  IMAD R201, R179, 0x1400, R180 ;  /* 0x00001400b3c97824 */ /* 0x000fe200078e02b4 */
[----:B------:R-:W-:Y:S01]  /*0a40*/  ISETP.NE.U32.AND P0, PT, RZ, UR4, PT ;  /* 0x00000004ff007c0c */ /* 0x000fe2000bf05070 */
[----:B-1----:R-:W0:Y:S03]  /*0a50*/  LDC.64 R138, c[0x0][0x238] ;  /* 0x00008e00ff8a7b82 */ /* 0x002e260000000a00 */
[----:B------:R-:W-:Y:S02]  /*0a60*/  ISETP.NE.AND.EX P0, PT, RZ, UR5, PT, P0 ;  /* 0x00000005ff007c0c */ /* 0x000fe4000bf05300 */
[----:B------:R-:W-:-:S03]  /*0a70*/  IADD3 R136, R201, 0x200, RZ ;  /* 0x00000200c9887810 */ /* 0x000fc60007ffe0ff */
[----:B------:R-:W1:Y:S08]  /*0a80*/  LDC.64 R250, c[0x0][0x268] ;  /* 0x00009a00fffa7b82 */ /* 0x000e700000000a00 */
[----:B------:R-:W2:Y:S08]  /*0a90*/  @P0 LDC.64 R112, c[0x0][0x228] ;  /* 0x00008a00ff700b82 */ /* 0x000eb00000000a00 */
[----:B------:R-:W3:Y:S01]  /*0aa0*/  @P0 LDC.64 R124, c[0x0][0x228] ;  /* 0x00008a00ff7c0b82 */ /* 0x000ee20000000a00 */
[----:B------:R-:W-:-:S02]  /*0ab0*/  IADD3 R134, R201, 0x400, RZ ;  /* 0x00000400c9867810 */ /* 0x000fc40007ffe0ff */
[----:B------:R-:W-:-:S05]  /*0ac0*/  IADD3 R156, R201, 0x800, RZ ;  /* 0x00000800c99c7810 */ /* 0x000fca0007ffe0ff */
[----:B------:R-:W4:Y:S01]  /*0ad0*/  @P0 LDC.64 R120, c[0x0][0x228] ;  /* 0x00008a00ff780b82 */ /* 0x000f220000000a00 */
[----:B--2---:R-:W-:-:S07]  /*0ae0*/  @P0 IMAD.WIDE.U32 R112, R136, 0x10, R112 ;  /* 0x0000001088700825 */ /* 0x004fce00078e0070 */
[----:B------:R-:W2:Y:S01]  /*0af0*/  @P0 LDC.64 R116, c[0x0][0x228] ;  /* 0x00008a00ff740b82 */ /* 0x000ea20000000a00 */
[----:B------:R0:W2:Y:S01]  /*0b00*/  @P0 LDG.E.128 R140, desc[UR6][R112.64] ;  /* 0x00000006708c0981 */ /* 0x0000a2000c1e1d00 */
[C---:B------:R-:W-:Y:S01]  /*0b10*/  IADD3 R157, R201.reuse, 0x600, RZ ;  /* 0x00000600c99d7810 */ /* 0x040fe20007ffe0ff */
[----:B---3--:R-:W-:Y:S01]  /*0b20*/  @P0 IMAD.WIDE.U32 R124, R134, 0x10, R124 ;  /* 0x00000010867c0825 */ /* 0x008fe200078e007c */
[----:B------:R-:W-:-:S04]  /*0b30*/  IADD3 R211, R201, 0xa00, RZ ;  /* 0x00000a00c9d37810 */ /* 0x000fc80007ffe0ff */
[----:B------:R-:W3:Y:S01]  /*0b40*/  @P0 LDC.64 R128, c[0x0][0x228] ;  /* 0x00008a00ff800b82 */ /* 0x000ee20000000a00 */
[----:B------:R-:W3:Y:S01]  /*0b50*/  @P0 LDG.E.128 R124, desc[UR6][R124.64] ;  /* 0x000000067c7c0981 */ /* 0x000ee2000c1e1d00 */
[----:B----4-:R-:W-:-:S06]  /*0b60*/  @P0 IMAD.WIDE.U32 R120, R157, 0x10, R120 ;  /* 0x000000109d780825 */ /* 0x010fcc00078e0078 */
[----:B0-----:R-:W0:Y:S01]  /*0b70*/  @P0 LDC.64 R112, c[0x0][0x228] ;  /* 0x00008a00ff700b82 */ /* 0x001e220000000a00 */
[----:B------:R-:W4:Y:S01]  /*0b80*/  @P0 LDG.E.128 R120, desc[UR6][R120.64] ;  /* 0x0000000678780981 */ /* 0x000f22000c1e1d00 */
[C---:B------:R-:W-:Y:S02]  /*0b90*/  IADD3 R210, R201.reuse, 0xc00, RZ ;  /* 0x00000c00c9d27810 */ /* 0x040fe40007ffe0ff */
[----:B------:R-:W-:-:S04]  /*0ba0*/  IADD3 R209, R201, 0xe00, RZ ;  /* 0x00000e00c9d17810 */ /* 0x000fc80007ffe0ff */
[----:B------:R-:W1:Y:S01]  /*0bb0*/  @!P0 LDC.64 R132, c[0x0][0x220] ;  /* 0x00008800ff848b82 */ /* 0x000e620000000a00 */
[C---:B------:R-:W-:Y:S02]  /*0bc0*/  IADD3 R208, R201.reuse, 0x1000, RZ ;  /* 0x00001000c9d07810 */ /* 0x040fe40007ffe0ff */
[C---:B------:R-:W-:Y:S02]  /*0bd0*/  IADD3 R191, R201.reuse, 0x1200, RZ ;  /* 0x00001200c9bf7810 */ /* 0x040fe40007ffe0ff */
[----:B------:R-:W-:-:S03]  /*0be0*/  @P0 LEA R152, P1, R201, UR4, 0x4 ;  /* 0x00000004c9980c11 */ /* 0x000fc6000f8220ff */
[----:B------:R-:W1:Y:S01]  /*0bf0*/  @!P0 LDC.64 R130, c[0x0][0x220] ;  /* 0x00008800ff828b82 */ /* 0x000e620000000a00 */
[----:B0-----:R-:W-:-:S06]  /*0c00*/  @P0 IMAD.WIDE.U32 R112, R156, 0x10, R112 ;  /* 0x000000109c700825 */ /* 0x001fcc00078e0070 */
[----:B------:R-:W4:Y:S01]  /*0c10*/  @P0 LDG.E.128 R112, desc[UR6][R112.64] ;  /* 0x0000000670700981 */ /* 0x000f22000c1e1d00 */
[----:B--2---:R-:W-:-:S06]  /*0c20*/  @P0 IMAD.WIDE.U32 R116, R211, 0x10, R116 ;  /* 0x00000010d3740825 */ /* 0x004fcc00078e0074 */
[----:B------:R-:W2:Y:S01]  /*0c30*/  @P0 LDG.E.128 R116, desc[UR6][R116.64] ;  /* 0x0000000674740981 */ /* 0x000ea2000c1e1d00 */
[----:B---3--:R-:W-:-:S05]  /*0c40*/  @P0 IMAD.WIDE.U32 R128, R210, 0x10, R128 ;  /* 0x00000010d2800825 */ /* 0x008fca00078e0080 */
[----:B------:R0:W3:Y:S02]  /*0c50*/  @P0 LDG.E.128 R164, desc[UR6][R128.64] ;  /* 0x0000000680a40981 */ /* 0x0000e4000c1e1d00 */
[----:B0-----:R-:W0:Y:S02]  /*0c60*/  @P0 LDC.64 R128, c[0x0][0x228] ;  /* 0x00008a00ff800b82 */ /* 0x001e240000000a00 */
[----:B0-----:R-:W-:-:S05]  /*0c70*/  @P0 IMAD.WIDE.U32 R128, R209, 0x10, R128 ;  /* 0x00000010d1800825 */ /* 0x001fca00078e0080 */
[----:B------:R0:W3:Y:S02]  /*0c80*/  @P0 LDG.E.128 R160, desc[UR6][R128.64] ;  /* 0x0000000680a00981 */ /* 0x0000e4000c1e1d00 */
[----:B0-----:R-:W0:Y:S02]  /*0c90*/  @P0 LDC.64 R128, c[0x0][0x228] ;  /* 0x00008a00ff800b82 */ /* 0x001e240000000a00 */
[----:B0-----:R-:W-:-:S05]  /*0ca0*/  @P0 IMAD.WIDE.U32 R128, R208, 0x10, R128 ;  /* 0x00000010d0800825 */ /* 0x001fca00078e0080 */
[----:B------:R0:W3:Y:S02]  /*0cb0*/  @P0 LDG.E.128 R144, desc[UR6][R128.64] ;  /* 0x0000000680900981 */ /* 0x0000e4000c1e1d00 */
[----:B0-----:R-:W0:Y:S02]  /*0cc0*/  @P0 LDC.64 R128, c[0x0][0x228] ;  /* 0x00008a00ff800b82 */ /* 0x001e240000000a00 */
[----:B0-----:R-:W-:-:S05]  /*0cd0*/  @P0 IMAD.WIDE.U32 R128, R191, 0x10, R128 ;  /* 0x00000010bf800825 */ /* 0x001fca00078e0080 */
[----:B------:R-:W3:Y:S01]  /*0ce0*/  @P0 LDG.E.128 R148, desc[UR6][R128.64] ;  /* 0x0000000680940981 */ /* 0x000ee2000c1e1d00 */
[----:B------:R-:W-:-:S06]  /*0cf0*/  @P0 LEA.HI.X R153, R201, UR5, RZ, 0x4, P1 ;  /* 0x00000005c9990c11 */ /* 0x000fcc00088f24ff */
[----:B------:R-:W3:Y:S01]  /*0d00*/  @P0 LDG.E.128 R152, desc[UR6][R152.64] ;  /* 0x0000000698980981 */ /* 0x000ee2000c1e1d00 */
[----:B------:R-:W0:Y:S01]  /*0d10*/  @!P0 LDC.64 R128, c[0x0][0x220] ;  /* 0x00008800ff808b82 */ /* 0x000e220000000a00 */
[----:B-1----:R-:W-:Y:S01]  /*0d20*/  @!P0 IMAD.WIDE.U32 R132, R136, 0x10, R132 ;  /* 0x0000001088848825 */ /* 0x002fe200078e0084 */
[----:B------:R-:W-:-:S04]  /*0d30*/  @P0 MOV R207, RZ ;  /* 0x000000ff00cf0202 */ /* 0x000fc80000000f00 */
[----:B------:R1:W2:Y:S02]  /*0d40*/  @!P0 LDG.E.128 R140, desc[UR6][R132.64] ;  /* 0x00000006848c8981 */ /* 0x0002a4000c1e1d00 */
[----:B-1----:R-:W-:Y:S02]  /*0d50*/  @!P0 IMAD.WIDE.U32 R132, R134, 0x10, R130 ;  /* 0x0000001086848825 */ /* 0x002fe400078e0082 */
        /* <DEDUP_REMOVED lines=10> */
[----:B------:R-:W2:Y:S04]  /*0e00*/  @!P0 LDG.E R207, desc[UR6][R130.64] ;  /* 0x0000000682cf8981 */ /* 0x000ea8000c1e1900 */
        /* <DEDUP_REMOVED lines=20> */
[----:B------:R-:W-:Y:S01]  /*0f50*/  @P0 MUFU.RCP R213, R88 ;  /* 0x0000005800d50308 */ /* 0x000fe20000001000 */
[----:B------:R-:W-:-:S07]  /*0f60*/  @P0 FADD.FTZ R199, -R33, R141 ;  /* 0x0000008d21c70221 */ /* 0x000fce0000010100 */
[----:B------:R-:W4:Y:S08]  /*0f70*/  @P0 MUFU.RCP R193, R83 ;  /* 0x0000005300c10308 */ /* 0x000f300000001000 */
[----:B------:R-:W2:Y:S01]  /*0f80*/  @P0 MUFU.RCP R131, R76 ;  /* 0x0000004c00830308 */ /* 0x000ea20000001000 */
[----:B-1----:R-:W-:-:S07]  /*0f90*/  @P0 FMUL.FTZ R199, R199, R130 ;  /* 0x00000082c7c70220 */ /* 0x002fce0000410000 */
[----:B------:R-:W1:Y:S01]  /*0fa0*/  @P0 MUFU.RCP R132, R79 ;  /* 0x0000004f00840308 */ /* 0x000e620000001000 */
[----:B------:R-:W-:-:S07]  /*0fb0*/  @P0 FADD.FTZ R130, -R39, R127 ;  /* 0x0000007f27820221 */ /* 0x000fce0000010100 */
[----:B------:R-:W0:Y:S08]  /*0fc0*/  @P0 MUFU.RCP R192, R84 ;  /* 0x0000005400c00308 */ /* 0x000e300000001000 */
[----:B------:R-:W0:Y:S01]  /*0fd0*/  @P0 MUFU.RCP R217, R92 ;  /* 0x0000005c00d90308 */ /* 0x000e220000001000 */
[----:B------:R-:W-:Y:S01]  /*0fe0*/  @P0 FADD.FTZ R200, -R32, R140 ;  /* 0x0000008c20c80221 */ /* 0x000fe20000010100 */
[----:B------:R-:W-:-:S06]  /*0ff0*/  @P0 FADD.FTZ R197, -R35, R143 ;  /* 0x0000008f23c50221 */ /* 0x000fcc0000010100 */
[----:B------:R-:W0:Y:S01]  /*1000*/  @P0 MUFU.RCP R159, R80 ;  /* 0x00000050009f0308 */ /* 0x000e220000001000 */
[----:B----4-:R-:W-:Y:S01]  /*1010*/  @P0 FMUL.FTZ R193, R130, R193 ;  /* 0x000000c182c10220 */ /* 0x010fe20000410000 */
[----:B--2---:R-:W-:-:S06]  /*1020*/  @P0 FMUL.FTZ R200, R200, R131 ;  /* 0x00000083c8c80220 */ /* 0x004fcc0000410000 */
[----:B------:R-:W2:Y:S01]  /*1030*/  @P0 MUFU.RCP R203, R86 ;  /* 0x0000005600cb0308 */ /* 0x000ea20000001000 */
[----:B------:R-:W-:-:S07]  /*1040*/  @P0 FADD.FTZ R131, -R40, R120 ;  /* 0x0000007828830221 */ /* 0x000fce0000010100 */
[----:B------:R-:W4:Y:S01]  /*1050*/  @P0 MUFU.RCP R215, R89 ;  /* 0x0000005900d70308 */ /* 0x000f220000001000 */
[--C-:B------:R-:W-:Y:S01]  /*1060*/  @!P0 FADD.FTZ R158, R141, -R207.reuse ;  /* 0x800000cf8d9e8221 */ /* 0x100fe20000010000 */
[----:B---3--:R-:W-:-:S03]  /*1070*/  @!P0 FADD.FTZ R218, R127, -R207 ;  /* 0x800000cf7fda8221 */ /* 0x008fc60000010000 */
[----:B------:R-:W-:Y:S01]  /*1080*/  @!P0 FMUL.FTZ R199, R181, R158 ;  /* 0x0000009eb5c78220 */ /* 0x000fe20000410000 */
[----:B------:R-:W-:Y:S01]  /*1090*/  @P0 FADD.FTZ R158, -R44, R112 ;  /* 0x000000702c9e0221 */ /* 0x000fe20000010100 */
[--C-:B------:R-:W-:Y:S01]  /*10a0*/  @!P0 FADD.FTZ R112, R112, -R207.reuse ;  /* 0x800000cf70708221 */ /* 0x100fe20000010000 */
[----:B------:R-:W3:Y:S01]  /*10b0*/  @P0 MUFU.RCP R195, R81 ;  /* 0x0000005100c30308 */ /* 0x000ee20000001000 */
[----:B------:R-:W-:Y:S01]  /*10c0*/  @!P0 FADD.FTZ R216, R143, -R207 ;  /* 0x800000cf8fd88221 */ /* 0x000fe20000010000 */
[----:B------:R-:W-:Y:S01]  /*10d0*/  @P0 FMUL.FTZ R213, R158, R213 ;  /* 0x000000d59ed50220 */ /* 0x000fe20000410000 */
[C---:B------:R-:W-:Y:S01]  /*10e0*/  @!P0 FMUL.FTZ R213, R181.reuse, R112 ;  /* 0x00000070b5d58220 */ /* 0x040fe20000410000 */
[----:B------:R-:W-:-:S04]  /*10f0*/  @!P0 FMUL.FTZ R193, R181, R218 ;  /* 0x000000dab5c18220 */ /* 0x000fc80000410000 */
[----:B------:R-:W3:Y:S01]  /*1100*/  @P0 MUFU.RCP R204, R87 ;  /* 0x0000005700cc0308 */ /* 0x000ee20000001000 */
[----:B-1----:R-:W-:Y:S01]  /*1110*/  @P0 FMUL.FTZ R197, R197, R132 ;  /* 0x00000084c5c50220 */ /* 0x002fe20000410000 */
[----:B------:R-:W-:Y:S01]  /*1120*/  @!P0 FADD.FTZ R120, R120, -R207 ;  /* 0x800000cf78788221 */ /* 0x000fe20000010000 */
[----:B------:R-:W-:Y:S01]  /*1130*/  @!P0 FMUL.FTZ R197, R181, R216 ;  /* 0x000000d8b5c58220 */ /* 0x000fe20000410000 */
[----:B------:R-:W-:-:S04]  /*1140*/  @P0 FADD.FTZ R112, -R48, R116 ;  /* 0x0000007430700221 */ /* 0x000fc80000010100 */
[----:B------:R-:W1:Y:S01]  /*1150*/  @P0 MUFU.RCP R218, R93 ;  /* 0x0000005d00da0308 */ /* 0x000e620000001000 */
[----:B------:R-:W-:Y:S01]  /*1160*/  @P0 FADD.FTZ R196, -R36, R124 ;  /* 0x0000007c24c40221 */ /* 0x000fe20000010100 */
[----:B0-----:R-:W-:Y:S01]  /*1170*/  @P0 FMUL.FTZ R192, R131, R192 ;  /* 0x000000c083c00220 */ /* 0x001fe20000410000 */
[----:B------:R-:W-:Y:S01]  /*1180*/  @P0 FMUL.FTZ R217, R112, R217 ;  /* 0x000000d970d90220 */ /* 0x000fe20000410000 */
[----:B------:R-:W-:Y:S01]  /*1190*/  @!P0 FADD.FTZ R124, R124, -R207 ;  /* 0x800000cf7c7c8221 */ /* 0x000fe20000010000 */
[----:B------:R-:W-:-:S03]  /*11a0*/  @!P0 FMUL.FTZ R192, R181, R120 ;  /* 0x00000078b5c08220 */ /* 0x000fc60000410000 */
[----:B------:R-:W0:Y:S01]  /*11b0*/  @P0 MUFU.RCP R216, R90 ;  /* 0x0000005a00d80308 */ /* 0x000e220000001000 */
[----:B------:R-:W-:Y:S01]  /*11c0*/  @P0 FADD.FTZ R130, -R42, R122 ;  /* 0x0000007a2a820221 */ /* 0x000fe20000010100 */
[----:B------:R-:W-:Y:S01]  /*11d0*/  @P0 FADD.FTZ R120, -R45, R113 ;  /* 0x000000712d780221 */ /* 0x000fe20000010100 */
[----:B------:R-:W-:Y:S01]  /*11e0*/  @!P0 FADD.FTZ R122, R122, -R207 ;  /* 0x800000cf7a7a8221 */ /* 0x000fe20000010000 */
[----:B------:R-:W-:-:S04]  /*11f0*/  @P0 FMUL.FTZ R196, R196, R159 ;  /* 0x0000009fc4c40220 */ /* 0x000fc80000410000 */
[----:B------:R-:W0:Y:S01]  /*1200*/  @P0 MUFU.RCP R112, R95 ;  /* 0x0000005f00700308 */ /* 0x000e220000001000 */
[----:B------:R-:W-:Y:S01]  /*1210*/  @P0 FADD.FTZ R128, -R37, R125 ;  /* 0x0000007d25800221 */ /* 0x000fe20000010100 */
[----:B------:R-:W-:Y:S01]  /*1220*/  @!P0 FMUL.FTZ R196, R181, R124 ;  /* 0x0000007cb5c48220 */ /* 0x000fe20000410000 */
[----:B------:R-:W-:Y:S01]  /*1230*/  @P0 FADD.FTZ R159, -R43, R123 ;  /* 0x0000007b2b9f0221 */ /* 0x000fe20000010100 */
[----:B--2---:R-:W-:Y:S01]  /*1240*/  @P0 FMUL.FTZ R203, R130, R203 ;  /* 0x000000cb82cb0220 */ /* 0x004fe20000410000 */
[--C-:B------:R-:W-:Y:S01]  /*1250*/  @!P0 FADD.FTZ R124, R125, -R207.reuse ;  /* 0x800000cf7d7c8221 */ /* 0x100fe20000010000 */
[----:B----4-:R-:W-:Y:S01]  /*1260*/  @P0 FMUL.FTZ R215, R120, R215 ;  /* 0x000000d778d70220 */ /* 0x010fe20000410000 */
[--C-:B------:R-:W-:Y:S01]  /*1270*/  @!P0 FADD.FTZ R120, R123, -R207.reuse ;  /* 0x800000cf7b788221 */ /* 0x100fe20000010000 */
[----:B------:R-:W-:Y:S01]  /*1280*/  @!P0 FMUL.FTZ R203, R181, R122 ;  /* 0x0000007ab5cb8220 */ /* 0x000fe20000410000 */
[----:B------:R-:W-:Y:S01]  /*1290*/  @!P0 FADD.FTZ R122, R113, -R207 ;  /* 0x800000cf717a8221 */ /* 0x000fe20000010000 */
[----:B---3--:R-:W-:Y:S01]  /*12a0*/  @P0 FMUL.FTZ R195, R128, R195 ;  /* 0x000000c380c30220 */ /* 0x008fe20000410000 */
[----:B------:R-:W-:Y:S01]  /*12b0*/  @P0 FADD.FTZ R113, -R49, R117 ;  /* 0x0000007531710221 */ /* 0x000fe20000010100 */
[----:B------:R-:W-:Y:S01]  /*12c0*/  @P0 FMUL.FTZ R204, R159, R204 ;  /* 0x000000cc9fcc0220 */ /* 0x000fe20000410000 */
[----:B------:R-:W-:Y:S01]  /*12d0*/  @!P0 FMUL.FTZ R195, R181, R124 ;  /* 0x0000007cb5c38220 */ /* 0x000fe20000410000 */
[----:B------:R-:W-:Y:S01]  /*12e0*/  @P0 FADD.FTZ R131, -R41, R121 ;  /* 0x0000007929830221 */ /* 0x000fe20000010100 */
[----:B------:R-:W-:Y:S01]  /*12f0*/  @!P0 FADD.FTZ R124, R121, -R207 ;  /* 0x800000cf797c8221 */ /* 0x000fe20000010000 */
[----:B------:R-:W-:Y:S01]  /*1300*/  @!P0 FMUL.FTZ R204, R181, R120 ;  /* 0x00000078b5cc8220 */ /* 0x000fe20000410000 */
[----:B------:R-:W-:Y:S01]  /*1310*/  @P0 FADD.FTZ R121, -R46, R114 ;  /* 0x000000722e790221 */ /* 0x000fe20000010100 */
[----:B------:R-:W-:Y:S01]  /*1320*/  @!P0 FADD.FTZ R120, R117, -R207 ;  /* 0x800000cf75788221 */ /* 0x000fe20000010000 */
[----:B------:R-:W2:Y:S01]  /*1330*/  @P0 MUFU.RCP R221, R96 ;  /* 0x0000006000dd0308 */ /* 0x000ea20000001000 */
[----:B-1----:R-:W-:Y:S01]  /*1340*/  @P0 FMUL.FTZ R218, R113, R218 ;  /* 0x000000da71da0220 */ /* 0x002fe20000410000 */
[----:B------:R-:W-:Y:S01]  /*1350*/  @P0 FADD.FTZ R113, -R51, R119 ;  /* 0x0000007733710221 */ /* 0x000fe20000010100 */
[----:B0-----:R-:W-:Y:S01]  /*1360*/  @P0 FMUL.FTZ R216, R121, R216 ;  /* 0x000000d879d80220 */ /* 0x001fe20000410000 */
[----:B------:R-:W-:Y:S01]  /*1370*/  @!P0 FMUL.FTZ R218, R181, R120 ;  /* 0x00000078b5da8220 */ /* 0x000fe20000410000 */
[----:B------:R-:W-:-:S04]  /*1380*/  IMAD.WIDE.U32 R120, R210, 0x10, R250 ;  /* 0x00000010d2787825 */ /* 0x000fc800078e00fa */
[----:B------:R-:W-:Y:S01]  /*1390*/  @P0 FMUL.FTZ R210, R113, R112 ;  /* 0x0000007071d20220 */ /* 0x000fe20000410000 */
[----:B------:R-:W-:Y:S01]  /*13a0*/  @!P0 FADD.FTZ R112, R119, -R207 ;  /* 0x800000cf77708221 */ /* 0x000fe20000010000 */
[----:B------:R-:W0:Y:S03]  /*13b0*/  @P0 MUFU.RCP R202, R85 ;  /* 0x0000005500ca0308 */ /* 0x000e260000001000 */
[----:B------:R-:W-:Y:S01]  /*13c0*/  @!P0 FMUL.FTZ R210, R181, R112 ;  /* 0x00000070b5d28220 */ /* 0x000fe20000410000 */
[----:B------:R-:W-:Y:S01]  /*13d0*/  @P0 FADD.FTZ R112, -R52, R164 ;  /* 0x000000a434700221 */ /* 0x000fe20000010100 */
[----:B------:R-:W-:-:S03]  /*13e0*/  @P0 FADD.FTZ R129, -R38, R126 ;  /* 0x0000007e26810221 */ /* 0x000fc60000010100 */
[----:B------:R-:W1:Y:S01]  /*13f0*/  @P0 MUFU.RCP R113, R97 ;  /* 0x0000006100710308 */ /* 0x000e620000001000 */
[----:B------:R-:W-:Y:S01]  /*1400*/  @!P0 FADD.FTZ R158, R126, -R207 ;  /* 0x800000cf7e9e8221 */ /* 0x000fe20000010000 */
[----:B--2---:R-:W-:-:S06]  /*1410*/  @P0 FMUL.FTZ R221, R112, R221 ;  /* 0x000000dd70dd0220 */ /* 0x004fcc0000410000 */
[----:B------:R-:W2:Y:S01]  /*1420*/  @P0 MUFU.RCP R126, R91 ;  /* 0x0000005b007e0308 */ /* 0x000ea20000001000 */
[----:B------:R-:W-:-:S07]  /*1430*/  @!P0 FADD.FTZ R116, R116, -R207 ;  /* 0x800000cf74748221 */ /* 0x000fce0000010000 */
[----:B------:R-:W3:Y:S08]  /*1440*/  @P0 MUFU.RCP R112, R98 ;  /* 0x0000006200700308 */ /* 0x000ef00000001000 */
[----:B------:R-:W4:Y:S01]  /*1450*/  @P0 MUFU.RCP R222, R99 ;  /* 0x0000006300de0308 */ /* 0x000f220000001000 */
[----:B------:R-:W-:-:S07]  /*1460*/  @!P0 FADD.FTZ R114, R114, -R207 ;  /* 0x800000cf72728221 */ /* 0x000fce0000010000 */
[----:B------:R-:W4:Y:S01]  /*1470*/  @P0 MUFU.RCP R133, R78 ;  /* 0x0000004e00850308 */ /* 0x000f220000001000 */
[----:B------:R-:W-:Y:S01]  /*1480*/  @P0 FADD.FTZ R220, -R53, R165 ;  /* 0x000000a535dc0221 */ /* 0x000fe20000010100 */
[----:B0-----:R-:W-:Y:S01]  /*1490*/  @P0 FMUL.FTZ R202, R131, R202 ;  /* 0x000000ca83ca0220 */ /* 0x001fe20000410000 */
[----:B------:R-:W-:-:S05]  /*14a0*/  @!P0 FADD.FTZ R140, R140, -R207 ;  /* 0x800000cf8c8c8221 */ /* 0x000fca0000010000 */
[----:B------:R-:W0:Y:S01]  /*14b0*/  @P0 MUFU.RCP R219, R94 ;  /* 0x0000005e00db0308 */ /* 0x000e220000001000 */
[----:B------:R-:W-:Y:S01]  /*14c0*/  @!P0 FMUL.FTZ R202, R181, R124 ;  /* 0x0000007cb5ca8220 */ /* 0x000fe20000410000 */
[----:B------:R-:W-:-:S04]  /*14d0*/  IMAD.WIDE.U32 R124, R211, 0x10, R250 ;  /* 0x00000010d37c7825 */ /* 0x000fc800078e00fa */
[----:B------:R-:W-:Y:S01]  /*14e0*/  @!P0 FMUL.FTZ R217, R181, R116 ;  /* 0x00000074b5d98220 */ /* 0x000fe20000410000 */
[----:B------:R-:W-:Y:S01]  /*14f0*/  @P0 FADD.FTZ R211, -R47, R115 ;  /* 0x000000732fd30221 */ /* 0x000fe20000010100 */
[----:B------:R-:W-:Y:S01]  /*1500*/  @!P0 FMUL.FTZ R216, R181, R114 ;  /* 0x00000072b5d88220 */ /* 0x000fe20000410000 */
[----:B-1----:R-:W-:Y:S01]  /*1510*/  @P0 FMUL.FTZ R220, R220, R113 ;  /* 0x00000071dcdc0220 */ /* 0x002fe20000410000 */
[----:B------:R-:W-:-:S04]  /*1520*/  IMAD.WIDE.U32 R116, R209, 0x10, R250 ;  /* 0x00000010d1747825 */ /* 0x000fc800078e00fa */
[----:B------:R-:W-:Y:S01]  /*1530*/  @P0 FADD.FTZ R198, -R34, R142 ;  /* 0x0000008e22c60221 */ /* 0x000fe20000010100 */
[----:B------:R-:W-:Y:S01]  /*1540*/  @!P0 FMUL.FTZ R200, R181, R140 ;  /* 0x0000008cb5c88220 */ /* 0x000fe20000410000 */
[----:B------:R-:W-:Y:S01]  /*1550*/  @!P0 FADD.FTZ R114, R115, -R207 ;  /* 0x800000cf73728221 */ /* 0x000fe20000010000 */
[----:B------:R-:W-:Y:S01]  /*1560*/  @P0 FADD.FTZ R209, -R54, R166 ;  /* 0x000000a636d10221 */ /* 0x000fe20000010100 */
[----:B------:R-:W-:Y:S01]  /*1570*/  @P0 FADD.FTZ R113, -R55, R167 ;  /* 0x000000a737710221 */ /* 0x000fe20000010100 */
[----:B------:R-:W-:Y:S01]  /*1580*/  @!P0 FADD.FTZ R142, R142, -R207 ;  /* 0x800000cf8e8e8221 */ /* 0x000fe20000010000 */
[----:B------:R-:W-:-:S04]  /*1590*/  IMAD.WIDE.U32 R140, R201, 0x10, R250 ;  /* 0x00000010c98c7825 */ /* 0x000fc800078e00fa */
[----:B--2---:R-:W-:Y:S01]  /*15a0*/  @P0 FMUL.FTZ R211, R211, R126 ;  /* 0x0000007ed3d30220 */ /* 0x004fe20000410000 */
[----:B------:R-:W1:Y:S01]  /*15b0*/  @P0 MUFU.RCP R226, R101 ;  /* 0x0000006500e20308 */ /* 0x000e620000001000 */
[----:B------:R-:W-:Y:S01]  /*15c0*/  @!P0 FMUL.FTZ R211, R181, R114 ;  /* 0x00000072b5d38220 */ /* 0x000fe20000410000 */
[----:B---3--:R-:W-:Y:S01]  /*15d0*/  @P0 FMUL.FTZ R209, R209, R112 ;  /* 0x00000070d1d10220 */ /* 0x008fe20000410000 */
[----:B----4-:R-:W-:Y:S01]  /*15e0*/  @P0 FMUL.FTZ R222, R113, R222 ;  /* 0x000000de71de0220 */ /* 0x010fe20000410000 */
[----:B------:R-:W-:Y:S01]  /*15f0*/  @P0 FMUL.FTZ R198, R198, R133 ;  /* 0x00000085c6c60220 */ /* 0x000fe20000410000 */
[----:B------:R-:W-:Y:S01]  /*1600*/  @P0 FADD.FTZ R114, -R50, R118 ;  /* 0x0000007632720221 */ /* 0x000fe20000010100 */
[----:B------:R-:W-:-:S04]  /*1610*/  IMAD.WIDE.U32 R112, R208, 0x10, R250 ;  /* 0x00000010d0707825 */ /* 0x000fc800078e00fa */
[----:B------:R-:W-:Y:S01]  /*1620*/  @!P0 FMUL.FTZ R198, R181, R142 ;  /* 0x0000008eb5c68220 */ /* 0x000fe20000410000 */
[----:B------:R-:W2:Y:S01]  /*1630*/  @P0 MUFU.RCP R208, R100 ;  /* 0x0000006400d00308 */ /* 0x000ea20000001000 */
[----:B------:R-:W3:Y:S01]  /*1640*/  LDG.E.128 R140, desc[UR6][R140.64] ;  /* 0x000000068c8c7981 */ /* 0x000ee2000c1e1d00 */
[----:B0-----:R-:W-:Y:S01]  /*1650*/  @P0 FMUL.FTZ R219, R114, R219 ;  /* 0x000000db72db0220 */ /* 0x001fe20000410000 */
[--C-:B------:R-:W-:Y:S01]  /*1660*/  @!P0 FADD.FTZ R114, R165, -R207.reuse ;  /* 0x800000cfa5728221 */ /* 0x100fe20000010000 */
[----:B------:R-:W-:Y:S01]  /*1670*/  @!P0 FADD.FTZ R167, R167, -R207 ;  /* 0x800000cfa7a78221 */ /* 0x000fe20000010000 */
[----:B------:R-:W-:Y:S01]  /*1680*/  @P0 FADD.FTZ R165, -R56, R160 ;  /* 0x000000a038a50221 */ /* 0x000fe20000010100 */
[----:B------:R-:W-:Y:S02]  /*1690*/  @!P0 FADD.FTZ R230, R160, -R207 ;  /* 0x800000cfa0e68221 */ /* 0x000fe40000010000 */
[----:B------:R-:W0:Y:S01]  /*16a0*/  @P0 MUFU.RCP R229, R102 ;  /* 0x0000006600e50308 */ /* 0x000e220000001000 */
[----:B------:R-:W-:Y:S01]  /*16b0*/  @!P0 FMUL.FTZ R222, R181, R167 ;  /* 0x000000a7b5de8220 */ /* 0x000fe20000410000 */
[----:B------:R-:W-:Y:S01]  /*16c0*/  @P0 FADD.FTZ R167, -R57, R161 ;  /* 0x000000a139a70221 */ /* 0x000fe20000010100 */
[----:B------:R-:W-:Y:S01]  /*16d0*/  @!P0 FADD.FTZ R161, R161, -R207 ;  /* 0x800000cfa1a18221 */ /* 0x000fe20000010000 */
[----:B------:R-:W-:-:S04]  /*16e0*/  IMAD.WIDE.U32 R136, R136, 0x10, R250 ;  /* 0x0000001088887825 */ /* 0x000fc800078e00fa */
[----:B------:R-:W-:Y:S01]  /*16f0*/  @P0 MUFU.RCP R194, R82 ;  /* 0x0000005200c20308 */ /* 0x000fe20000001000 */
[----:B------:R-:W-:Y:S01]  /*1700*/  LOP3.LUT P1, RZ, R135, 0xff, RZ, 0xc0, !PT ;  /* 0x000000ff87ff7812 */ /* 0x000fe2000782c0ff */
[----:B------:R-:W4:Y:S06]  /*1710*/  LDG.E.128 R124, desc[UR6][R124.64] ;  /* 0x000000067c7c7981 */ /* 0x000f2c000c1e1d00 */
[----:B------:R-:W0:Y:S01]  /*1720*/  @P0 MUFU.RCP R160, R103 ;  /* 0x0000006700a00308 */ /* 0x000e220000001000 */
[----:B-1----:R-:W-:Y:S01]  /*1730*/  @P0 FMUL.FTZ R226, R167, R226 ;  /* 0x000000e2a7e20220 */ /* 0x002fe20000410000 */
[----:B------:R-:W-:Y:S01]  /*1740*/  @!P0 FMUL.FTZ R226, R181, R161 ;  /* 0x000000a1b5e28220 */ /* 0x000fe20000410000 */
[----:B------:R-:W-:Y:S01]  /*1750*/  @P0 FADD.FTZ R161, -R58, R162 ;  /* 0x000000a23aa10221 */ /* 0x000fe20000010100 */
[----:B--2---:R-:W-:Y:S01]  /*1760*/  @P0 FMUL.FTZ R208, R165, R208 ;  /* 0x000000d0a5d00220 */ /* 0x004fe20000410000 */
[----:B------:R-:W-:Y:S01]  /*1770*/  @!P0 FMUL.FTZ R208, R181, R230 ;  /* 0x000000e6b5d08220 */ /* 0x000fe20000410000 */
[----:B------:R-:W-:Y:S01]  /*1780*/  @P0 FADD.FTZ R230, -R59, R163 ;  /* 0x000000a33be60221 */ /* 0x000fe20000010100 */
[----:B0-----:R-:W-:Y:S01]  /*1790*/  @P0 FMUL.FTZ R161, R161, R229 ;  /* 0x000000e5a1a10220 */ /* 0x001fe20000410000 */
[----:B------:R-:W2:Y:S01]  /*17a0*/  LDG.E.128 R136, desc[UR6][R136.64] ;  /* 0x0000000688887981 */ /* 0x000ea2000c1e1d00 */
[----:B------:R-:W0:Y:S01]  /*17b0*/  @P0 MUFU.RCP R229, R104 ;  /* 0x0000006800e50308 */ /* 0x000e220000001000 */
[--C-:B------:R-:W-:Y:S01]  /*17c0*/  @!P0 FADD.FTZ R163, R163, -R207.reuse ;  /* 0x800000cfa3a38221 */ /* 0x100fe20000010000 */
[----:B------:R-:W-:Y:S01]  /*17d0*/  @P0 FMUL.FTZ R160, R230, R160 ;  /* 0x000000a0e6a00220 */ /* 0x000fe20000410000 */
[----:B------:R-:W-:-:S05]  /*17e0*/  @!P0 FADD.FTZ R230, R162, -R207 ;  /* 0x800000cfa2e68221 */ /* 0x000fca0000010000 */
[----:B------:R-:W1:Y:S01]  /*17f0*/  @P0 MUFU.RCP R162, R105 ;  /* 0x0000006900a20308 */ /* 0x000e620000001000 */
[----:B------:R-:W-:-:S04]  /*1800*/  IMAD.WIDE.U32 R132, R134, 0x10, R250 ;  /* 0x0000001086847825 */ /* 0x000fc800078e00fa */
[----:B------:R-:W-:Y:S01]  /*1810*/  @!P0 FMUL.FTZ R160, R181, R163 ;  /* 0x000000a3b5a08220 */ /* 0x000fe20000410000 */
[----:B------:R-:W-:Y:S01]  /*1820*/  @P0 FADD.FTZ R163, -R60, R144 ;  /* 0x000000903ca30221 */ /* 0x000fe20000010100 */
[----:B------:R-:W-:Y:S01]  /*1830*/  @!P0 FMUL.FTZ R161, R181, R230 ;  /* 0x000000e6b5a18220 */ /* 0x000fe20000410000 */
[----:B------:R-:W-:Y:S01]  /*1840*/  @P0 FADD.FTZ R230, -R61, R145 ;  /* 0x000000913de60221 */ /* 0x000fe20000010100 */
[----:B------:R-:W4:Y:S01]  /*1850*/  LDG.E.128 R132, desc[UR6][R132.64] ;  /* 0x0000000684847981 */ /* 0x000f22000c1e1d00 */
[----:B0-----:R-:W-:Y:S02]  /*1860*/  @P0 FMUL.FTZ R163, R163, R229 ;  /* 0x000000e5a3a30220 */ /* 0x001fe40000410000 */
[----:B------:R-:W0:Y:S01]  /*1870*/  @P0 MUFU.RCP R229, R106 ;  /* 0x0000006a00e50308 */ /* 0x000e220000001000 */
[----:B------:R-:W-:Y:S01]  /*1880*/  @P0 FMUL.FTZ R194, R129, R194 ;  /* 0x000000c281c20220 */ /* 0x000fe20000410000 */
[--C-:B------:R-:W-:Y:S01]  /*1890*/  @!P0 FADD.FTZ R145, R145, -R207.reuse ;  /* 0x800000cf91918221 */ /* 0x100fe20000010000 */
[----:B-1----:R-:W-:Y:S01]  /*18a0*/  @P0 FMUL.FTZ R162, R230, R162 ;  /* 0x000000a2e6a20220 */ /* 0x002fe20000410000 */
[----:B------:R-:W-:-:S04]  /*18b0*/  @!P0 FADD.FTZ R230, R144, -R207 ;  /* 0x800000cf90e68221 */ /* 0x000fc80000010000 */
[----:B------:R-:W1:Y:S01]  /*18c0*/  @P0 MUFU.RCP R144, R107 ;  /* 0x0000006b00900308 */ /* 0x000e620000001000 */
[----:B------:R-:W-:-:S04]  /*18d0*/  IMAD.WIDE.U32 R128, R157, 0x10, R250 ;  /* 0x000000109d807825 */ /* 0x000fc800078e00fa */
[----:B------:R-:W-:Y:S01]  /*18e0*/  @!P0 FMUL.FTZ R162, R181, R145 ;  /* 0x00000091b5a28220 */ /* 0x000fe20000410000 */
[----:B------:R-:W-:Y:S01]  /*18f0*/  @P0 FADD.FTZ R145, -R62, R146 ;  /* 0x000000923e910221 */ /* 0x000fe20000010100 */
[----:B------:R-:W-:Y:S01]  /*1900*/  @!P0 FMUL.FTZ R163, R181, R230 ;  /* 0x000000e6b5a38220 */ /* 0x000fe20000410000 */
[----:B------:R-:W4:Y:S02]  /*1910*/  LDG.E.128 R128, desc[UR6][R128.64] ;  /* 0x0000000680807981 */ /* 0x000f24000c1e1d00 */
[----:B0-----:R-:W-:Y:S01]  /*1920*/  @P0 FMUL.FTZ R145, R145, R229 ;  /* 0x000000e591910220 */ /* 0x001fe20000410000 */
[----:B------:R-:W-:Y:S01]  /*1930*/  @P0 FADD.FTZ R230, -R63, R147 ;  /* 0x000000933fe60221 */ /* 0x000fe20000010100 */
[----:B------:R-:W0:Y:S01]  /*1940*/  @P0 MUFU.RCP R229, R108 ;  /* 0x0000006c00e50308 */ /* 0x000e220000001000 */
[----:B------:R-:W-:-:S04]  /*1950*/  IMAD.WIDE.U32 R156, R156, 0x10, R250 ;  /* 0x000000109c9c7825 */ /* 0x000fc800078e00fa */
[--C-:B------:R-:W-:Y:S01]  /*1960*/  @!P0 FADD.FTZ R147, R147, -R207.reuse ;  /* 0x800000cf93938221 */ /* 0x100fe20000010000 */
[----:B-1----:R-:W-:Y:S01]  /*1970*/  @P0 FMUL.FTZ R144, R230, R144 ;  /* 0x00000090e6900220 */ /* 0x002fe20000410000 */
[----:B------:R-:W-:Y:S02]  /*1980*/  @!P0 FADD.FTZ R230, R146, -R207 ;  /* 0x800000cf92e68221 */ /* 0x000fe40000010000 */
[----:B------:R-:W1:Y:S01]  /*1990*/  @P0 MUFU.RCP R146, R109 ;  /* 0x0000006d00920308 */ /* 0x000e620000001000 */
[C---:B------:R-:W-:Y:S01]  /*19a0*/  @!P0 FMUL.FTZ R194, R181.reuse, R158 ;  /* 0x0000009eb5c28220 */ /* 0x040fe20000410000 */
[----:B------:R-:W-:Y:S01]  /*19b0*/  @!P0 FMUL.FTZ R144, R181, R147 ;  /* 0x00000093b5908220 */ /* 0x000fe20000410000 */
[----:B------:R-:W4:Y:S01]  /*19c0*/  LDG.E.128 R156, desc[UR6][R156.64] ;  /* 0x000000069c9c7981 */ /* 0x000f22000c1e1d00 */
[----:B------:R-:W-:-:S04]  /*19d0*/  @P0 FADD.FTZ R147, -R68, R148 ;  /* 0x0000009444930221 */ /* 0x000fc80000010100 */
[----:B0-----:R-:W-:Y:S01]  /*19e0*/  @P0 FMUL.FTZ R147, R147, R229 ;  /* 0x000000e593930220 */ /* 0x001fe20000410000 */
[----:B------:R-:W-:Y:S01]  /*19f0*/  @P0 FADD.FTZ R229, -R69, R149 ;  /* 0x0000009545e50221 */ /* 0x000fe20000010100 */
[----:B------:R-:W0:Y:S03]  /*1a00*/  @P0 MUFU.RCP R245, R110 ;  /* 0x0000006e00f50308 */ /* 0x000e260000001000 */
[----:B-1----:R-:W-:-:S05]  /*1a10*/  @P0 FMUL.FTZ R146, R229, R146 ;  /* 0x00000092e5920220 */ /* 0x002fca0000410000 */
[----:B------:R-:W1:Y:S01]  /*1a20*/  @P0 MUFU.RCP R229, R111 ;  /* 0x0000006f00e50308 */ /* 0x000e620000001000 */
[--C-:B------:R-:W-:Y:S01]  /*1a30*/  @!P0 FADD.FTZ R148, R148, -R207.reuse ;  /* 0x800000cf94948221 */ /* 0x100fe20000010000 */
[----:B------:R-:W-:Y:S01]  /*1a40*/  @!P0 FADD.FTZ R149, R149, -R207 ;  /* 0x800000cf95958221 */ /* 0x000fe20000010000 */
[C---:B------:R-:W-:Y:S02]  /*1a50*/  @!P0 FMUL.FTZ R145, R181.reuse, R230 ;  /* 0x000000e6b5918220 */ /* 0x040fe40000410000 */
[C---:B------:R-:W-:Y:S01]  /*1a60*/  @!P0 FMUL.FTZ R147, R181.reuse, R148 ;  /* 0x00000094b5938220 */ /* 0x040fe20000410000 */
[----:B------:R-:W-:Y:S01]  /*1a70*/  @!P0 FMUL.FTZ R146, R181, R149 ;  /* 0x00000095b5928220 */ /* 0x000fe20000410000 */
[----:B------:R-:W-:Y:S01]  /*1a80*/  @P0 FADD.FTZ R148, -R70, R150 ;  /* 0x0000009646940221 */ /* 0x000fe20000010100 */
[----:B------:R-:W1:Y:S01]  /*1a90*/  @P0 MUFU.RCP R230, R72 ;  /* 0x0000004800e60308 */ /* 0x000e620000001000 */
[----:B------:R-:W-:Y:S02]  /*1aa0*/  @P0 FADD.FTZ R149, -R71, R151 ;  /* 0x0000009747950221 */ /* 0x000fe40000010100 */
[----:B0-----:R-:W-:Y:S01]  /*1ab0*/  @P0 FMUL.FTZ R148, R148, R245 ;  /* 0x000000f594940220 */ /* 0x001fe20000410000 */
[----:B------:R-:W-:Y:S01]  /*1ac0*/  @!P0 FADD.FTZ R150, R150, -R207 ;  /* 0x800000cf96968221 */ /* 0x000fe20000010000 */
[----:B------:R-:W-:-:S02]  /*1ad0*/  @!P0 FMUL.FTZ R215, R181, R122 ;  /* 0x0000007ab5d78220 */ /* 0x000fc40000410000 */
[----:B------:R-:W4:Y:S01]  /*1ae0*/  LDG.E.128 R120, desc[UR6][R120.64] ;  /* 0x0000000678787981 */ /* 0x000f22000c1e1d00 */
[----:B------:R-:W0:Y:S01]  /*1af0*/  @P0 MUFU.RCP R245, R73 ;  /* 0x0000004900f50308 */ /* 0x000e220000001000 */
[----:B-1----:R-:W-:Y:S01]  /*1b00*/  @P0 FMUL.FTZ R149, R149, R229 ;  /* 0x000000e595950220 */ /* 0x002fe20000410000 */
[----:B------:R-:W-:-:S06]  /*1b10*/  @!P0 FMUL.FTZ R148, R181, R150 ;  /* 0x00000096b5948220 */ /* 0x000fcc0000410000 */
[----:B------:R-:W1:Y:S01]  /*1b20*/  @P0 MUFU.RCP R229, R74 ;  /* 0x0000004a00e50308 */ /* 0x000e620000001000 */
[----:B------:R-:W-:Y:S01]  /*1b30*/  @P0 FADD.FTZ R150, -R64, R152 ;  /* 0x0000009840960221 */ /* 0x000fe20000010100 */
[----:B------:R-:W-:-:S03]  /*1b40*/  @!P0 FADD.FTZ R164, R164, -R207 ;  /* 0x800000cfa4a48221 */ /* 0x000fc60000010000 */
[----:B------:R-:W-:Y:S01]  /*1b50*/  @P0 FMUL.FTZ R150, R150, R230 ;  /* 0x000000e696960220 */ /* 0x000fe20000410000 */
[----:B------:R-:W-:Y:S01]  /*1b60*/  @!P0 FADD.FTZ R230, R152, -R207 ;  /* 0x800000cf98e68221 */ /* 0x000fe20000010000 */
[----:B------:R-:W-:Y:S01]  /*1b70*/  @!P0 FMUL.FTZ R221, R181, R164 ;  /* 0x000000a4b5dd8220 */ /* 0x000fe20000410000 */
[----:B------:R-:W-:Y:S01]  /*1b80*/  @P0 FADD.FTZ R152, -R65, R153 ;  /* 0x0000009941980221 */ /* 0x000fe20000010100 */
[--C-:B------:R-:W-:Y:S01]  /*1b90*/  @!P0 FADD.FTZ R118, R118, -R207.reuse ;  /* 0x800000cf76768221 */ /* 0x100fe20000010000 */
[----:B------:R-:W-:Y:S01]  /*1ba0*/  @!P0 FADD.FTZ R166, R166, -R207 ;  /* 0x800000cfa6a68221 */ /* 0x000fe20000010000 */
[----:B------:R-:W-:-:S04]  /*1bb0*/  IMAD.WIDE.U32 R164, R191, 0x10, R250 ;  /* 0x00000010bfa47825 */ /* 0x000fc800078e00fa */
[----:B------:R-:W-:Y:S01]  /*1bc0*/  @P0 FADD.FTZ R249, -R66, R154 ;  /* 0x0000009a42f90221 */ /* 0x000fe20000010100 */
[----:B------:R-:W-:Y:S01]  /*1bd0*/  @!P0 FMUL.FTZ R220, R181, R114 ;  /* 0x00000072b5dc8220 */ /* 0x000fe20000410000 */
[----:B------:R-:W4:Y:S01]  /*1be0*/  LDL.LU R250, [R1+0x4] ;  /* 0x0000040001fa7983 */ /* 0x000f220000300800 */
[----:B------:R-:W-:Y:S01]  /*1bf0*/  @!P0 FADD.FTZ R246, R153, -R207 ;  /* 0x800000cf99f68221 */ /* 0x000fe20000010000 */
[----:B0-----:R-:W-:Y:S02]  /*1c00*/  @P0 FMUL.FTZ R153, R152, R245 ;  /* 0x000000f598990220 */ /* 0x001fe40000410000 */
[----:B------:R-:W4:Y:S01]  /*1c10*/  LDG.E.128 R112, desc[UR6][R112.64] ;  /* 0x0000000670707981 */ /* 0x000f22000c1e1d00 */
[----:B-1----:R-:W-:Y:S01]  /*1c20*/  @P0 FMUL.FTZ R152, R249, R229 ;  /* 0x000000e5f9980220 */ /* 0x002fe20000410000 */
[C---:B------:R-:W-:Y:S02]  /*1c30*/  @!P0 FMUL.FTZ R219, R181.reuse, R118 ;  /* 0x00000076b5db8220 */ /* 0x040fe40000410000 */
[----:B------:R-:W4:Y:S01]  /*1c40*/  LDL.LU R251, [R1+0xc] ;  /* 0x00000c0001fb7983 */ /* 0x000f220000300800 */
[----:B------:R-:W-:-:S03]  /*1c50*/  @!P0 FMUL.FTZ R209, R181, R166 ;  /* 0x000000a6b5d18220 */ /* 0x000fc60000410000 */
[----:B------:R-:W4:Y:S04]  /*1c60*/  LDL.LU R245, [R1+0x8] ;  /* 0x0000080001f57983 */ /* 0x000f280000300800 */
[----:B------:R-:W4:Y:S04]  /*1c70*/  LDL.LU R229, [R1] ;  /* 0x0000000001e57983 */ /* 0x000f280000300800 */
[----:B------:R-:W4:Y:S04]  /*1c80*/  LDG.E.128 R116, desc[UR6][R116.64] ;  /* 0x0000000674747981 */ /* 0x000f28000c1e1d00 */
[----:B------:R-:W4:Y:S01]  /*1c90*/  LDG.E.128 R164, desc[UR6][R164.64] ;  /* 0x00000006a4a47981 */ /* 0x000f22000c1e1d00 */
[----:B------:R-:W-:-:S04]  /*1ca0*/  @!P0 FADD.FTZ R151, R151, -R207 ;  /* 0x800000cf97978221 */ /* 0x000fc80000010000 */
[C---:B------:R-:W-:Y:S02]  /*1cb0*/  @!P0 FMUL.FTZ R149, R181.reuse, R151 ;  /* 0x00000097b5958220 */ /* 0x040fe40000410000 */
[----:B------:R-:W0:Y:S01]  /*1cc0*/  @P0 MUFU.RCP R151, R75 ;  /* 0x0000004b00970308 */ /* 0x000e220000001000 */
[--C-:B------:R-:W-:Y:S01]  /*1cd0*/  @!P0 FADD.FTZ R154, R154, -R207.reuse ;  /* 0x800000cf9a9a8221 */ /* 0x100fe20000010000 */
[C---:B------:R-:W-:Y:S01]  /*1ce0*/  @!P0 FMUL.FTZ R150, R181.reuse, R230 ;  /* 0x000000e6b5968220 */ /* 0x040fe20000410000 */
[C---:B------:R-:W-:Y:S02]  /*1cf0*/  @!P0 FMUL.FTZ R153, R181.reuse, R246 ;  /* 0x000000f6b5998220 */ /* 0x040fe40000410000 */
[----:B------:R-:W-:Y:S01]  /*1d00*/  @!P0 FMUL.FTZ R152, R181, R154 ;  /* 0x0000009ab5988220 */ /* 0x000fe20000410000 */
[----:B------:R-:W-:Y:S01]  /*1d10*/  @!P0 FADD.FTZ R207, R155, -R207 ;  /* 0x800000cf9bcf8221 */ /* 0x000fe20000010000 */
[----:B------:R-:W-:-:S04]  /*1d20*/  @P0 FADD.FTZ R155, -R67, R155 ;  /* 0x0000009b439b0221 */ /* 0x000fc80000010100 */
[----:B0-----:R-:W-:Y:S01]  /*1d30*/  @P0 FMUL.FTZ R151, R155, R151 ;  /* 0x000000979b970220 */ /* 0x001fe20000410000 */
[----:B------:R-:W-:Y:S01]  /*1d40*/  @!P0 FMUL.FTZ R151, R181, R207 ;  /* 0x000000cfb5978220 */ /* 0x000fe20000410000 */
[C---:B---3--:R-:W-:Y:S01]  /*1d50*/  FADD.FTZ R183, R140.reuse, R183 ;  /* 0x000000b78cb77221 */ /* 0x048fe20000010000 */
[----:B------:R-:W-:Y:S01]  /*1d60*/  FFMA.FTZ R2, R140, R150, R2 ;  /* 0x000000968c027223 */ /* 0x000fe20000010002 */
[----:B------:R-:W-:Y:S01]  /*1d70*/  FMUL.FTZ R140, R72, R140 ;  /* 0x0000008c488c7220 */ /* 0x000fe20000410000 */
[C---:B------:R-:W-:Y:S01]  /*1d80*/  FADD.FTZ R182, R141.reuse, R182 ;  /* 0x000000b68db67221 */ /* 0x040fe20000010000 */
[----:B------:R-:W-:Y:S01]  /*1d90*/  FFMA.FTZ R0, R141, R153, R0 ;  /* 0x000000998d007223 */ /* 0x000fe20000010000 */
[C---:B------:R-:W-:Y:S01]  /*1da0*/  FADD.FTZ R185, R142.reuse, R185 ;  /* 0x000000b98eb97221 */ /* 0x040fe20000010000 */
[----:B------:R-:W-:Y:S01]  /*1db0*/  FFMA.FTZ R4, R142, R152, R4 ;  /* 0x000000988e047223 */ /* 0x000fe20000010004 */
[----:B------:R-:W-:Y:S01]  /*1dc0*/  FMUL.FTZ R154, R74, R142 ;  /* 0x0000008e4a9a7220 */ /* 0x000fe20000410000 */
[----:B------:R-:W-:Y:S01]  /*1dd0*/  FMUL.FTZ R141, R73, R141 ;  /* 0x0000008d498d7220 */ /* 0x000fe20000410000 */
[----:B------:R-:W-:Y:S01]  /*1de0*/  FADD.FTZ R142, RZ, R140 ;  /* 0x0000008cff8e7221 */ /* 0x000fe20000010000 */
[----:B------:R-:W-:-:S03]  /*1df0*/  FFMA.FTZ R230, R140, R150, RZ ;  /* 0x000000968ce67223 */ /* 0x000fc600000100ff */
[----:B------:R-:W-:-:S04]  /*1e00*/  FADD.FTZ R155, R142, R141 ;  /* 0x0000008d8e9b7221 */ /* 0x000fc80000010000 */
[----:B------:R-:W-:Y:S01]  /*1e10*/  FADD.FTZ R142, R155, R154 ;  /* 0x0000009a9b8e7221 */ /* 0x000fe20000010000 */
[----:B------:R-:W-:Y:S01]  /*1e20*/  FFMA.FTZ R155, R141, R153, R230 ;  /* 0x000000998d9b7223 */ /* 0x000fe200000100e6 */
[C---:B------:R-:W-:Y:S01]  /*1e30*/  FADD.FTZ R184, R143.reuse, R184 ;  /* 0x000000b88fb87221 */ /* 0x040fe20000010000 */
[----:B------:R-:W-:Y:S01]  /*1e40*/  FFMA.FTZ R3, R143, R151, R3 ;  /* 0x000000978f037223 */ /* 0x000fe20000010003 */
[----:B------:R-:W-:Y:S01]  /*1e50*/  FMUL.FTZ R143, R75, R143 ;  /* 0x0000008f4b8f7220 */ /* 0x000fe20000410000 */
[----:B------:R-:W-:-:S03]  /*1e60*/  FFMA.FTZ R155, R154, R152, R155 ;  /* 0x000000989a9b7223 */ /* 0x000fc6000001009b */
[----:B------:R-:W-:Y:S01]  /*1e70*/  FADD.FTZ R142, R142, R143 ;  /* 0x0000008f8e8e7221 */ /* 0x000fe20000010000 */
[----:B------:R-:W-:Y:S01]  /*1e80*/  FFMA.FTZ R155, R143, R151, R155 ;  /* 0x000000978f9b7223 */ /* 0x000fe2000001009b */
[C---:B--2---:R-:W-:Y:S01]  /*1e90*/  FADD.FTZ R187, R136.reuse, R187 ;  /* 0x000000bb88bb7221 */ /* 0x044fe20000010000 */
        /* <DEDUP_REMOVED lines=120> */
[----:B------:R-:W-:-:S02]  /*2620*/  FADD.FTZ R229, R114, R229 ;  /* 0x000000e572e57221 */ /* 0x000fc40000010000 */
[----:B------:R-:W-:Y:S01]  /*2630*/  FADD.FTZ R142, R142, R123 ;  /* 0x0000007b8e8e7221 */ /* 0x000fe20000010000 */
[----:B------:R-:W-:Y:S01]  /*2640*/  FFMA.FTZ R112, R123, R222, R112 ;  /* 0x000000de7b707223 */ /* 0x000fe20000010070 */
[C---:B------:R-:W-:Y:S01]  /*2650*/  FADD.FTZ R242, R116.reuse, R242 ;  /* 0x000000f274f27221 */ /* 0x040fe20000010000 */
[----:B------:R-:W-:Y:S01]  /*2660*/  FFMA.FTZ R30, R116, R208, R30 ;  /* 0x000000d0741e7223 */ /* 0x000fe2000001001e */
[----:B------:R-:W-:Y:S01]  /*2670*/  FMUL.FTZ R116, R100, R116 ;  /* 0x0000007464747220 */ /* 0x000fe20000410000 */
[----:B------:R-:W-:Y:S01]  /*2680*/  FADD.FTZ R245, R164, R245 ;  /* 0x000000f5a4f57221 */ /* 0x000fe20000010000 */
[----:B------:R-:W-:Y:S01]  /*2690*/  FADD.FTZ R250, R165, R250 ;  /* 0x000000faa5fa7221 */ /* 0x000fe20000010000 */
[----:B------:R-:W-:Y:S01]  /*26a0*/  FADD.FTZ R251, R166, R251 ;  /* 0x000000fba6fb7221 */ /* 0x000fe20000010000 */
[C---:B------:R-:W-:Y:S01]  /*26b0*/  FADD.FTZ R241, R117.reuse, R241 ;  /* 0x000000f175f17221 */ /* 0x040fe20000010000 */
[----:B------:R-:W-:Y:S01]  /*26c0*/  FFMA.FTZ R29, R117, R226, R29 ;  /* 0x000000e2751d7223 */ /* 0x000fe2000001001d */
[----:B------:R-:W-:Y:S01]  /*26d0*/  STL [R1], R229 ;  /* 0x000000e501007387 */ /* 0x000fe20000100800 */
[----:B------:R-:W-:Y:S01]  /*26e0*/  FMUL.FTZ R117, R101, R117 ;  /* 0x0000007565757220 */ /* 0x000fe20000410000 */
[----:B------:R-:W-:Y:S01]  /*26f0*/  FADD.FTZ R142, R142, R116 ;  /* 0x000000748e8e7221 */ /* 0x000fe20000010000 */
[----:B------:R-:W-:Y:S01]  /*2700*/  FFMA.FTZ R112, R116, R208, R112 ;  /* 0x000000d074707223 */ /* 0x000fe20000010070 */
[----:B------:R0:W-:Y:S01]  /*2710*/  STL [R1+0x8], R245 ;  /* 0x000008f501007387 */ /* 0x0001e20000100800 */
[C---:B------:R-:W-:Y:S01]  /*2720*/  FADD.FTZ R244, R118.reuse, R244 ;  /* 0x000000f476f47221 */ /* 0x040fe20000010000 */
[----:B------:R-:W-:-:S02]  /*2730*/  FFMA.FTZ R168, R118, R161, R168 ;  /* 0x000000a176a87223 */ /* 0x000fc400000100a8 */
[----:B------:R-:W-:Y:S01]  /*2740*/  STL [R1+0x4], R250 ;  /* 0x000004fa01007387 */ /* 0x000fe20000100800 */
[----:B------:R-:W-:Y:S01]  /*2750*/  FMUL.FTZ R118, R102, R118 ;  /* 0x0000007666767220 */ /* 0x000fe20000410000 */
[----:B------:R-:W-:Y:S02]  /*2760*/  FADD.FTZ R142, R142, R117 ;  /* 0x000000758e8e7221 */ /* 0x000fe40000010000 */
[----:B------:R1:W-:Y:S01]  /*2770*/  STL [R1+0xc], R251 ;  /* 0x00000cfb01007387 */ /* 0x0003e20000100800 */
[----:B------:R-:W-:Y:S01]  /*2780*/  FFMA.FTZ R112, R117, R226, R112 ;  /* 0x000000e275707223 */ /* 0x000fe20000010070 */
[----:B0-----:R-:W0:Y:S01]  /*2790*/  S2R R245, SR_TID.X ;  /* 0x0000000000f57919 */ /* 0x001e220000002100 */
[C---:B------:R-:W-:Y:S01]  /*27a0*/  FADD.FTZ R243, R119.reuse, R243 ;  /* 0x000000f377f37221 */ /* 0x040fe20000010000 */
[----:B------:R-:W-:Y:S01]  /*27b0*/  FFMA.FTZ R31, R119, R160, R31 ;  /* 0x000000a0771f7223 */ /* 0x000fe2000001001f */
[----:B-1----:R-:W1:Y:S01]  /*27c0*/  S2R R251, SR_TID.X ;  /* 0x0000000000fb7919 */ /* 0x002e620000002100 */
        /* <DEDUP_REMOVED lines=27> */
[----:B-1----:R-:W-:Y:S01]  /*2980*/  LOP3.LUT R246, R251, 0x1f, RZ, 0xc0, !PT ;  /* 0x0000001ffbf67812 */ /* 0x002fe200078ec0ff */
[----:B------:R-:W-:Y:S01]  /*2990*/  FFMA.FTZ R113, R165, R146, R113 ;  /* 0x00000092a5717223 */ /* 0x000fe20000010071 */
[----:B0-----:R-:W-:Y:S01]  /*29a0*/  SHF.R.U32.HI R251, RZ, 0x5, R245 ;  /* 0x00000005fffb7819 */ /* 0x001fe200000116f5 */
[C---:B------:R-:W-:Y:S01]  /*29b0*/  FADD.FTZ R177, R167.reuse, R177 ;  /* 0x000000b1a7b17221 */ /* 0x040fe20000010000 */
[----:B------:R-:W-:Y:S01]  /*29c0*/  FFMA.FTZ R175, R167, R149, R175 ;  /* 0x00000095a7af7223 */ /* 0x000fe200000100af */
[----:B------:R-:W-:Y:S01]  /*29d0*/  UMOV UR4, 0xffffffff ;  /* 0xffffffff00047882 */ /* 0x000fe20000000000 */
[----:B------:R-:W-:Y:S01]  /*29e0*/  FMUL.FTZ R167, R111, R167 ;  /* 0x000000a76fa77220 */ /* 0x000fe20000410000 */
[----:B------:R-:W-:Y:S01]  /*29f0*/  FADD.FTZ R112, R112, R166 ;  /* 0x000000a670707221 */ /* 0x000fe20000010000 */
[----:B------:R-:W-:Y:S01]  /*2a00*/  LOP3.LUT R142, R251, 0x7fffffc, RZ, 0xc0, !PT ;  /* 0x07fffffcfb8e7812 */ /* 0x000fe200078ec0ff */
[----:B------:R-:W-:Y:S01]  /*2a10*/  FFMA.FTZ R113, R166, R148, R113 ;  /* 0x00000094a6717223 */ /* 0x000fe20000010071 */
        /* <DEDUP_REMOVED lines=26> */
.L_x_1702:
        /* <DEDUP_REMOVED lines=30> */
.L_x_1688:
[----:B------:R-:W-:Y:S05]  /*2da0*/  BSYNC B0 ;  /* 0x0000000000007941 */ /* 0x000fea0003800000 */
.L_x_1687:
        /* <DEDUP_REMOVED lines=39> */
.L_x_1690:
[----:B------:R-:W2:Y:S04]  /*3020*/  LDG.E.STRONG.GPU R115, desc[UR6][R112.64] ;  /* 0x0000000670737981 */ /* 0x000ea8000c1ef900 */
[----:B--2---:R-:W-:Y:S01]  /*3030*/  CCTL.IVALL ;  /* 0x00000000ff00798f */ /* 0x004fe20002000000 */
[----:B------:R-:W-:Y:S05]  /*3040*/  YIELD ;  /* 0x0000000000007946 */ /* 0x000fea0003800000 */
[----:B------:R-:W-:-:S13]  /*3050*/  ISETP.NE.AND P0, PT, R115, R114, PT ;  /* 0x000000727300720c */ /* 0x000fda0003f05270 */
[----:B------:R-:W-:Y:S05]  /*3060*/  @P0 BRA `(.L_x_1690) ;  /* 0xfffffffc00ec0947 */ /* 0x000fea000383ffff */
.L_x_1689:
        /* <DEDUP_REMOVED lines=177> */
[----:B------:R-:W-:-:S04]  /*3b80*/  IMAD.WIDE.U32 R140, R143, 0x10, R140 ;  /* 0x000000108f8c7825 */ /* 0x000fc800078e008c */
[C---:B---3--:R-:W-:Y:S01]  /*3b90*/  FMUL.FTZ R127, R181.reuse, R230 ;  /* 0x000000e6b57f7220 */ /* 0x048fe20000410000 */
[C---:B------:R-:W-:Y:S01]  /*3ba0*/  FMUL.FTZ R126, R181.reuse, R229 ;  /* 0x000000e5b57e7220 */ /* 0x040fe20000410000 */
[C---:B------:R-:W-:Y:S01]  /*3bb0*/  FMUL.FTZ R125, R181.reuse, R162 ;  /* 0x000000a2b57d7220 */ /* 0x040fe20000410000 */
[C---:B------:R-:W-:Y:S01]  /*3bc0*/  FMUL.FTZ R124, R181.reuse, R163 ;  /* 0x000000a3b57c7220 */ /* 0x040fe20000410000 */
[C---:B------:R-:W-:Y:S01]  /*3bd0*/  FMUL.FTZ R131, R181.reuse, R149 ;  /* 0x00000095b5837220 */ /* 0x040fe20000410000 */
        /* <DEDUP_REMOVED lines=63> */
[----:B0-----:R-:W-:-:S07]  /*3fd0*/  MOV R95, R177 ;  /* 0x000000b1005f7202 */ /* 0x001fce0000000f00 */
.L_x_1685:
        /* <DEDUP_REMOVED lines=53> */
.L_x_1686:
[----:B------:R-:W-:Y:S01]  /*4330*/  HFMA2.MMA R246, -RZ, RZ, 0, 9.5367431640625e-07 ;  /* 0x00000010fff67435 */ /* 0x000fe200000001ff */
[----:B------:R-:W-:Y:S02]  /*4340*/  MOV R249, R112 ;  /* 0x0000007000f97202 */ /* 0x000fe40000000f00 */
[----:B------:R-:W-:Y:S02]  /*4350*/  MOV R245, 0x1f ;  /* 0x0000001f00f57802 */ /* 0x000fe40000000f00 */
[----:B------:R-:W-:-:S07]  /*4360*/  MOV R115, 0xffffffff ;  /* 0xffffffff00737802 */ /* 0x000fce0000000f00 */
[----:B------:R-:W-:Y:S05]  /*4370*/  WARPSYNC.COLLECTIVE R115, `(.L_x_1692) ;  /* 0x0000000073087348 */ /* 0x000fea0003c00000 */
[----:B------:R0:W1:Y:S02]  /*4380*/  SHFL.DOWN P2, R250, R249, R246, R245 ;  /* 0x080000f6f9fa7389 */ /* 0x00006400000400f5 */
[----:B01----:R-:W-:Y:S01]  /*4390*/  ENDCOLLECTIVE ;  /* 0x000000000000791b */ /* 0x003fe20003800000 */
.L_x_1692:
[----:B------:R-:W-:Y:S01]  /*43a0*/  MOV R249, R113 ;  /* 0x0000007100f97202 */ /* 0x000fe20000000f00 */
[----:B------:R-:W-:-:S07]  /*43b0*/  FADD.FTZ R112, R112, R250 ;  /* 0x000000fa70707221 */ /* 0x000fce0000010000 */
[----:B------:R-:W-:Y:S05]  /*43c0*/  WARPSYNC.COLLECTIVE R115, `(.L_x_1693) ;  /* 0x0000000073087348 */ /* 0x000fea0003c00000 */
[----:B------:R0:W1:Y:S02]  /*43d0*/  SHFL.DOWN P2, R250, R249, R246, R245 ;  /* 0x080000f6f9fa7389 */ /* 0x00006400000400f5 */
[----:B01----:R-:W-:Y:S01]  /*43e0*/  ENDCOLLECTIVE ;  /* 0x000000000000791b */ /* 0x003fe20003800000 */
.L_x_1693:
[----:B------:R-:W-:Y:S01]  /*43f0*/  HFMA2.MMA R246, -RZ, RZ, 0, 4.76837158203125e-07 ;  /* 0x00000008fff67435 */ /* 0x000fe200000001ff */
[----:B------:R-:W-:Y:S01]  /*4400*/  MOV R249, R112 ;  /* 0x0000007000f97202 */ /* 0x000fe20000000f00 */
[----:B------:R-:W-:-:S09]  /*4410*/  FADD.FTZ R113, R113, R250 ;  /* 0x000000fa71717221 */ /* 0x000fd20000010000 */
[----:B------:R-:W-:Y:S05]  /*4420*/  WARPSYNC.COLLECTIVE R115, `(.L_x_1694) ;  /* 0x0000000073087348 */ /* 0x000fea0003c00000 */
[----:B------:R0:W1:Y:S02]  /*4430*/  SHFL.DOWN P2, R250, R249, R246, R245 ;  /* 0x080000f6f9fa7389 */ /* 0x00006400000400f5 */
[----:B01----:R-:W-:Y:S01]  /*4440*/  ENDCOLLECTIVE ;  /* 0x000000000000791b */ /* 0x003fe20003800000 */
.L_x_1694:
[----:B------:R-:W-:Y:S01]  /*4450*/  MOV R249, R113 ;  /* 0x0000007100f97202 */ /* 0x000fe20000000f00 */
[----:B------:R-:W-:-:S07]  /*4460*/  FADD.FTZ R112, R112, R250 ;  /* 0x000000fa70707221 */ /* 0x000fce0000010000 */
[----:B------:R-:W-:Y:S05]  /*4470*/  WARPSYNC.COLLECTIVE R115, `(.L_x_1695) ;  /* 0x0000000073087348 */ /* 0x000fea0003c00000 */
[----:B------:R0:W1:Y:S02]  /*4480*/  SHFL.DOWN P2, R250, R249, R246, R245 ;  /* 0x080000f6f9fa7389 */ /* 0x00006400000400f5 */
[----:B01----:R-:W-:Y:S01]  /*4490*/  ENDCOLLECTIVE ;  /* 0x000000000000791b */ /* 0x003fe20003800000 */
.L_x_1695:
[----:B------:R-:W-:Y:S01]  /*44a0*/  HFMA2.MMA R246, -RZ, RZ, 0, 2.384185791015625e-07 ;  /* 0x00000004fff67435 */ /* 0x000fe200000001ff */
[----:B------:R-:W-:Y:S01]  /*44b0*/  MOV R249, R112 ;  /* 0x0000007000f97202 */ /* 0x000fe20000000f00 */
[----:B------:R-:W-:-:S09]  /*44c0*/  FADD.FTZ R113, R113, R250 ;  /* 0x000000fa71717221 */ /* 0x000fd20000010000 */
[----:B------:R-:W-:Y:S05]  /*44d0*/  WARPSYNC.COLLECTIVE R115, `(.L_x_1696) ;  /* 0x0000000073087348 */ /* 0x000fea0003c00000 */
[----:B------:R0:W1:Y:S02]  /*44e0*/  SHFL.DOWN P2, R250, R249, R246, R245 ;  /* 0x080000f6f9fa7389 */ /* 0x00006400000400f5 */
[----:B01----:R-:W-:Y:S01]  /*44f0*/  ENDCOLLECTIVE ;  /* 0x000000000000791b */ /* 0x003fe20003800000 */
.L_x_1696:
[----:B------:R-:W-:Y:S01]  /*4500*/  MOV R249, R113 ;  /* 0x0000007100f97202 */ /* 0x000fe20000000f00 */
[----:B------:R-:W-:-:S07]  /*4510*/  FADD.FTZ R112, R112, R250 ;  /* 0x000000fa70707221 */ /* 0x000fce0000010000 */
[----:B------:R-:W-:Y:S05]  /*4520*/  WARPSYNC.COLLECTIVE R115, `(.L_x_1697) ;  /* 0x0000000073087348 */ /* 0x000fea0003c00000 */
[----:B------:R0:W1:Y:S02]  /*4530*/  SHFL.DOWN P2, R250, R249, R246, R245 ;  /* 0x080000f6f9fa7389 */ /* 0x00006400000400f5 */
[----:B01----:R-:W-:Y:S01]  /*4540*/  ENDCOLLECTIVE ;  /* 0x000000000000791b */ /* 0x003fe20003800000 */
.L_x_1697:
[----:B------:R-:W-:Y:S01]  /*4550*/  HFMA2.MMA R246, -RZ, RZ, 0, 1.1920928955078125e-07 ;  /* 0x00000002fff67435 */ /* 0x000fe200000001ff */
[----:B------:R-:W-:Y:S01]  /*4560*/  MOV R249, R112 ;  /* 0x0000007000f97202 */ /* 0x000fe20000000f00 */
[----:B------:R-:W-:-:S09]  /*4570*/  FADD.FTZ R113, R113, R250 ;  /* 0x000000fa71717221 */ /* 0x000fd20000010000 */
[----:B------:R-:W-:Y:S05]  /*4580*/  WARPSYNC.COLLECTIVE R115, `(.L_x_1698) ;  /* 0x0000000073087348 */ /* 0x000fea0003c00000 */
[----:B------:R0:W1:Y:S02]  /*4590*/  SHFL.DOWN P2, R250, R249, R246, R245 ;  /* 0x080000f6f9fa7389 */ /* 0x00006400000400f5 */
[----:B01----:R-:W-:Y:S01]  /*45a0*/  ENDCOLLECTIVE ;  /* 0x000000000000791b */ /* 0x003fe20003800000 */
.L_x_1698:
[----:B------:R-:W-:Y:S01]  /*45b0*/  MOV R249, R113 ;  /* 0x0000007100f97202 */ /* 0x000fe20000000f00 */
[----:B------:R-:W-:-:S07]  /*45c0*/  FADD.FTZ R112, R112, R250 ;  /* 0x000000fa70707221 */ /* 0x000fce0000010000 */
[----:B------:R-:W-:Y:S05]  /*45d0*/  WARPSYNC.COLLECTIVE R115, `(.L_x_1699) ;  /* 0x0000000073087348 */ /* 0x000fea0003c00000 */
[----:B------:R0:W1:Y:S02]  /*45e0*/  SHFL.DOWN P2, R250, R249, R246, R245 ;  /* 0x080000f6f9fa7389 */ /* 0x00006400000400f5 */
[----:B01----:R-:W-:Y:S01]  /*45f0*/  ENDCOLLECTIVE ;  /* 0x000000000000791b */ /* 0x003fe20003800000 */
.L_x_1699:
[----:B------:R-:W-:Y:S01]  /*4600*/  HFMA2.MMA R246, -RZ, RZ, 0, 5.9604644775390625e-08 ;  /* 0x00000001fff67435 */ /* 0x000fe200000001ff */
[----:B------:R-:W-:Y:S01]  /*4610*/  MOV R249, R112 ;  /* 0x0000007000f97202 */ /* 0x000fe20000000f00 */
[----:B------:R-:W-:-:S09]  /*4620*/  FADD.FTZ R113, R113, R250 ;  /* 0x000000fa71717221 */ /* 0x000fd20000010000 */
[----:B------:R-:W-:Y:S05]  /*4630*/  WARPSYNC.COLLECTIVE R115, `(.L_x_1700) ;  /* 0x0000000073087348 */ /* 0x000fea0003c00000 */
[----:B------:R0:W1:Y:S02]  /*4640*/  SHFL.DOWN P2, R250, R249, R246, R245 ;  /* 0x080000f6f9fa7389 */ /* 0x00006400000400f5 */
[----:B01----:R-:W-:Y:S01]  /*4650*/  ENDCOLLECTIVE ;  /* 0x000000000000791b */ /* 0x003fe20003800000 */
.L_x_1700:
[----:B------:R-:W-:Y:S02]  /*4660*/  MOV R249, R113 ;  /* 0x0000007100f97202 */ /* 0x000fe40000000f00 */
[----:B------:R-:W-:-:S07]  /*4670*/  MOV R114, R250 ;  /* 0x000000fa00727202 */ /* 0x000fce0000000f00 */
[----:B------:R-:W-:Y:S05]  /*4680*/  WARPSYNC.COLLECTIVE R115, `(.L_x_1701) ;  /* 0x0000000073087348 */ /* 0x000fea0003c00000 */
[----:B------:R0:W1:Y:S02]  /*4690*/  SHFL.DOWN P2, R250, R249, R246, R245 ;  /* 0x080000f6f9fa7389 */ /* 0x00006400000400f5 */
[----:B01----:R-:W-:Y:S01]  /*46a0*/  ENDCOLLECTIVE ;  /* 0x000000000000791b */ /* 0x003fe20003800000 */
.L_x_1701:
[----:B------:R-:W-:Y:S01]  /*46b0*/  MOV R115, R250 ;  /* 0x000000fa00737202 */ /* 0x000fe20000000f00 */
[----:B------:R-:W-:Y:S06]  /*46c0*/  BRA `(.L_x_1702) ;  /* 0xffffffe4003c7947 */ /* 0x000fec000383ffff */
.L_x_1703:
        /* <DEDUP_REMOVED lines=11> */
.L_x_5453:


//--------------------- .text._ZN10layer_norm22ln_bwd_finalize_kernelINS_22Kernel_traits_finalizeILj18432E13__nv_bfloat16fS2_fjLj1024ELj4ENS_18Kernel_traits_baseILj18432ES2_fS2_fjLj1024EEEEEEEvNS_9BwdParamsE --------------------------
	.section	.text._ZN10layer_norm22ln_bwd_finalize_kernelINS_22Kernel_traits_finalizeILj18432E13__nv_bfloat16fS2_fjLj1024ELj4ENS_18Kernel_traits_baseILj18432ES2_fS2_fjLj1024EEEEEEEvNS_9BwdParamsE,"ax",@progbits
	.align	128
        .global         _ZN10layer_norm22ln_bwd_finalize_kernelINS_22Kernel_traits_finalizeILj18432E13__nv_bfloat16fS2_fjLj1024ELj4ENS_18Kernel_traits_baseILj18432ES2_fS2_fjLj1024EEEEEEEvNS_9BwdParamsE
        .type           _ZN10layer_norm22ln_bwd_finalize_kernelINS_22Kernel_traits_finalizeILj18432E13__nv_bfloat16fS2_fjLj1024ELj4ENS_18Kernel_traits_baseILj18432ES2_fS2_fjLj1024EEEEEEEvNS_9BwdParamsE,@function
        .size           _ZN10layer_norm22ln_bwd_finalize_kernelINS_22Kernel_traits_finalizeILj18432E13__nv_bfloat16fS2_fjLj1024ELj4ENS_18Kernel_traits_baseILj18432ES2_fS2_fjLj1024EEEEEEEvNS_9BwdParamsE,(.L_x_5454 - _ZN10layer_norm22ln_bwd_finalize_kernelINS_22Kernel_traits_finalizeILj18432E13__nv_bfloat16fS2_fjLj1024ELj4ENS_18Kernel_traits_baseILj18432ES2_fS2_fjLj1024EEEEEEEvNS_9BwdParamsE)
        .other          _ZN10layer_norm22ln_bwd_finalize_kernelINS_22Kernel_traits_finalizeILj18432E13__nv_bfloat16fS2_fjLj1024ELj4ENS_18Kernel_traits_baseILj18432ES2_fS2_fjLj1024EEEEEEEvNS_9BwdParamsE,@"STO_CUDA_ENTRY STV_DEFAULT"
_ZN10layer_norm22ln_bwd_finalize_kernelINS_22Kernel_traits_finalizeILj18432E13__nv_bfloat16fS2_fjLj1024ELj4ENS_18Kernel_traits_baseILj18432ES2_fS2_fjLj1024EEEEEEEvNS_9BwdParamsE:
.text._ZN10layer_norm22ln_bwd_finalize_kernelINS_22Kernel_traits_finalizeILj18432E13__nv_bfloat16fS2_fjLj1024ELj4ENS_18Kernel_traits_baseILj18432ES2_fS2_fjLj1024EEEEEEEvNS_9BwdParamsE:
        /* <DEDUP_REMOVED lines=25> */
.L_x_1715:
        /* <DEDUP_REMOVED lines=28> */
.L_x_1708:
        /* <DEDUP_REMOVED lines=33> */
.L_x_1707:
[----:B------:R-:W-:Y:S05]  /*0560*/  BSYNC B1 ;  /* 0x0000000000017941 */ /* 0x000fea0003800000 */
.L_x_1706:
        /* <DEDUP_REMOVED lines=23> */
.L_x_1710:
[----:B------:R-:W-:Y:S05]  /*06e0*/  BSYNC B1 ;  /* 0x0000000000017941 */ /* 0x000fea0003800000 */
.L_x_1709:
        /* <DEDUP_REMOVED lines=11> */
.L_x_1705:
[----:B------:R-:W-:Y:S05]  /*07a0*/  BSYNC B0 ;  /* 0x0000000000007941 */ /* 0x000fea0003800000 */
.L_x_1704:
        /* <DEDUP_REMOVED lines=29> */
.L_x_1726:
[----:B------:R-:W-:Y:S01]  /*0980*/  @!P1 SHF.R.U32.HI R12, RZ, 0x3, R0 ;  /* 0x00000003ff0c9819 */ /* 0x000fe20000011600 */
[----:B---3--:R-:W-:Y:S01]  /*0990*/  FADD.FTZ R14, R9, R14 ;  /* 0x0000000e090e7221 */ /* 0x008fe20000010000 */
[----:B--2---:R-:W-:Y:S02]  /*09a0*/  FADD.FTZ R11, R10, R11 ;  /* 0x0000000b0a0b7221 */ /* 0x004fe40000010000 */
[----:B------:R-:W-:-:S05]  /*09b0*/  @!P1 LOP3.LUT R12, R12, 0x1ffffffc, RZ, 0xc0, !PT ;  /* 0x1ffffffc0c0c9812 */ /* 0x000fca00078ec0ff */
[----:B------:R2:W-:Y:S04]  /*09c0*/  @!P1 STS [R12+UR4+0x2000], R14 ;  /* 0x0020000e0c009988 */ /* 0x0005e80008000804 */
[----:B------:R2:W-:Y:S02]  /*09d0*/  @!P1 STS [R12+UR4+0x2080], R11 ;  /* 0x0020800b0c009988 */ /* 0x0005e40008000804 */
.L_x_1711:
        /* <DEDUP_REMOVED lines=14> */
.L_x_1714:
[----:B------:R-:W-:Y:S05]  /*0ac0*/  BSYNC B0 ;  /* 0x0000000000007941 */ /* 0x000fea0003800000 */
.L_x_1713:
[C---:B------:R-:W-:Y:S02]  /*0ad0*/  ISETP.GT.U32.AND P1, PT, R3.reuse, -0x4801, PT ;  /* 0xffffb7ff0300780c */ /* 0x040fe40003f24070 */
[----:B------:R-:W-:Y:S02]  /*0ae0*/  IADD3 R3, R3, 0x4800, RZ ;  /* 0x0000480003037810 */ /* 0x000fe40007ffe0ff */
[----:B------:R-:W-:-:S09]  /*0af0*/  IADD3 R5, R5, 0x2400, RZ ;  /* 0x0000240005057810 */ /* 0x000fd20007ffe0ff */
[----:B------:R-:W-:Y:S05]  /*0b00*/  @P1 BRA `(.L_x_1715) ;  /* 0xfffffff400a01947 */ /* 0x000fea000383ffff */
[----:B------:R-:W-:Y:S05]  /*0b10*/  EXIT ;  /* 0x000000000000794d */ /* 0x000fea0003800000 */
.L_x_1712:
[----:B------:R-:W-:Y:S01]  /*0b20*/  HFMA2.MMA R19, -RZ, RZ, 0, 5.9604644775390625e-08 ;  /* 0x00000001ff137435 */ /* 0x000fe200000001ff */
[----:B---3--:R-:W-:Y:S01]  /*0b30*/  IMAD.MOV.U32 R20, RZ, RZ, R10 ;  /* 0x000000ffff147224 */ /* 0x008fe200078e000a */
[----:B------:R-:W-:Y:S02]  /*0b40*/  MOV R22, 0x1f ;  /* 0x0000001f00167802 */ /* 0x000fe40000000f00 */
[----:B------:R-:W-:-:S07]  /*0b50*/  MOV R17, 0xffffffff ;  /* 0xffffffff00117802 */ /* 0x000fce0000000f00 */
[----:B012---:R-:W-:Y:S05]  /*0b60*/  WARPSYNC.COLLECTIVE R17, `(.L_x_1716) ;  /* 0x0000000011087348 */ /* 0x007fea0003c00000 */
[----:B------:R3:W4:Y:S02]  /*0b70*/  SHFL.BFLY P2, R18, R20, R19, R22 ;  /* 0x0c00001314127389 */ /* 0x0007240000040016 */
[----:B01234-:R-:W-:Y:S01]  /*0b80*/  ENDCOLLECTIVE ;  /* 0x000000000000791b */ /* 0x01ffe20003800000 */
.L_x_1716:
[----:B------:R-:W-:Y:S01]  /*0b90*/  HFMA2.MMA R19, -RZ, RZ, 0, 1.1920928955078125e-07 ;  /* 0x00000002ff137435 */ /* 0x000fe200000001ff */
[----:B------:R-:W-:-:S04]  /*0ba0*/  IMAD.MOV.U32 R11, RZ, RZ, R18 ;  /* 0x000000ffff0b7224 */ /* 0x000fc800078e0012 */
[----:B------:R-:W-:-:S05]  /*0bb0*/  FADD.FTZ R11, R10, R11 ;  /* 0x0000000b0a0b7221 */ /* 0x000fca0000010000 */
[----:B------:R-:W-:-:S07]  /*0bc0*/  MOV R20, R11 ;  /* 0x0000000b00147202 */ /* 0x000fce0000000f00 */
[----:B------:R-:W-:Y:S05]  /*0bd0*/  WARPSYNC.COLLECTIVE R17, `(.L_x_1717) ;  /* 0x0000000011087348 */ /* 0x000fea0003c00000 */
[----:B------:R0:W1:Y:S02]  /*0be0*/  SHFL.BFLY P2, R18, R20, R19, R22 ;  /* 0x0c00001314127389 */ /* 0x0000640000040016 */
[----:B01----:R-:W-:Y:S01]  /*0bf0*/  ENDCOLLECTIVE ;  /* 0x000000000000791b */ /* 0x003fe20003800000 */
.L_x_1717:
[----:B------:R-:W-:Y:S01]  /*0c00*/  HFMA2.MMA R19, -RZ, RZ, 0, 2.384185791015625e-07 ;  /* 0x00000004ff137435 */ /* 0x000fe200000001ff */
[----:B------:R-:W-:-:S05]  /*0c10*/  MOV R12, R18 ;  /* 0x00000012000c7202 */ /* 0x000fca0000000f00 */
[----:B------:R-:W-:-:S04]  /*0c20*/  FADD.FTZ R12, R11, R12 ;  /* 0x0000000c0b0c7221 */ /* 0x000fc80000010000 */
[----:B------:R-:W-:-:S07]  /*0c30*/  IMAD.MOV.U32 R20, RZ, RZ, R12 ;  /* 0x000000ffff147224 */ /* 0x000fce00078e000c */
[----:B------:R-:W-:Y:S05]  /*0c40*/  WARPSYNC.COLLECTIVE R17, `(.L_x_1718) ;  /* 0x0000000011087348 */ /* 0x000fea0003c00000 */
[----:B------:R0:W1:Y:S02]  /*0c50*/  SHFL.BFLY P2, R18, R20, R19, R22 ;  /* 0x0c00001314127389 */ /* 0x0000640000040016 */
[----:B01----:R-:W-:Y:S01]  /*0c60*/  ENDCOLLECTIVE ;  /* 0x000000000000791b */ /* 0x003fe20003800000 */
.L_x_1718:
[----:B------:R-:W-:Y:S01]  /*0c70*/  IMAD.MOV.U32 R19, RZ, RZ, 0x8 ;  /* 0x00000008ff137424 */ /* 0x000fe200078e00ff */
[----:B------:R-:W-:-:S05]  /*0c80*/  MOV R13, R18 ;  /* 0x00000012000d7202 */ /* 0x000fca0000000f00 */
[----:B------:R-:W-:-:S05]  /*0c90*/  FADD.FTZ R13, R12, R13 ;  /* 0x0000000d0c0d7221 */ /* 0x000fca0000010000 */
[----:B------:R-:W-:-:S07]  /*0ca0*/  MOV R20, R13 ;  /* 0x0000000d00147202 */ /* 0x000fce0000000f00 */
[----:B------:R-:W-:Y:S05]  /*0cb0*/  WARPSYNC.COLLECTIVE R17, `(.L_x_1719) ;  /* 0x0000000011087348 */ /* 0x000fea0003c00000 */
[----:B------:R0:W1:Y:S02]  /*0cc0*/  SHFL.BFLY P2, R18, R20, R19, R22 ;  /* 0x0c00001314127389 */ /* 0x0000640000040016 */
[----:B01----:R-:W-:Y:S01]  /*0cd0*/  ENDCOLLECTIVE ;  /* 0x000000000000791b */ /* 0x003fe20003800000 */
.L_x_1719:
[----:B------:R-:W-:Y:S01]  /*0ce0*/  HFMA2.MMA R19, -RZ, RZ, 0, 9.5367431640625e-07 ;  /* 0x00000010ff137435 */ /* 0x000fe200000001ff */
[----:B------:R-:W-:-:S05]  /*0cf0*/  MOV R10, R18 ;  /* 0x00000012000a7202 */ /* 0x000fca0000000f00 */
[----:B------:R-:W-:-:S05]  /*0d00*/  FADD.FTZ R10, R13, R10 ;  /* 0x0000000a0d0a7221 */ /* 0x000fca0000010000 */
[----:B------:R-:W-:-:S07]  /*0d10*/  MOV R20, R10 ;  /* 0x0000000a00147202 */ /* 0x000fce0000000f00 */
[----:B------:R-:W-:Y:S05]  /*0d20*/  WARPSYNC.COLLECTIVE R17, `(.L_x_1720) ;  /* 0x0000000011087348 */ /* 0x000fea0003c00000 */
[----:B------:R0:W1:Y:S02]  /*0d30*/  SHFL.BFLY P2, R18, R20, R19, R22 ;  /* 0x0c00001314127389 */ /* 0x0000640000040016 */
[----:B01----:R-:W-:Y:S01]  /*0d40*/  ENDCOLLECTIVE ;  /* 0x000000000000791b */ /* 0x003fe20003800000 */
.L_x_1720:
[----:B------:R-:W-:Y:S01]  /*0d50*/  HFMA2.MMA R19, -RZ, RZ, 0, 5.9604644775390625e-08 ;  /* 0x00000001ff137435 */ /* 0x000fe200000001ff */
[----:B------:R-:W-:Y:S01]  /*0d60*/  MOV R20, R9 ;  /* 0x0000000900147202 */ /* 0x000fe20000000f00 */
[----:B------:R-:W-:-:S09]  /*0d70*/  IMAD.MOV.U32 R11, RZ, RZ, R18 ;  /* 0x000000ffff0b7224 */ /* 0x000fd200078e0012 */
[----:B------:R-:W-:Y:S05]  /*0d80*/  WARPSYNC.COLLECTIVE R17, `(.L_x_1721) ;  /* 0x0000000011087348 */ /* 0x000fea0003c00000 */
[----:B------:R0:W1:Y:S02]  /*0d90*/  SHFL.BFLY P2, R18, R20, R19, R22 ;  /* 0x0c00001314127389 */ /* 0x0000640000040016 */
[----:B01----:R-:W-:Y:S01]  /*0da0*/  ENDCOLLECTIVE ;  /* 0x000000000000791b */ /* 0x003fe20003800000 */
.L_x_1721:
[----:B------:R-:W-:Y:S01]  /*0db0*/  HFMA2.MMA R19, -RZ, RZ, 0, 1.1920928955078125e-07 ;  /* 0x00000002ff137435 */ /* 0x000fe200000001ff */
[----:B------:R-:W-:-:S05]  /*0dc0*/  MOV R12, R18 ;  /* 0x00000012000c7202 */ /* 0x000fca0000000f00 */
[----:B------:R-:W-:-:S04]  /*0dd0*/  FADD.FTZ R14, R9, R12 ;  /* 0x0000000c090e7221 */ /* 0x000fc80000010000 */
[----:B------:R-:W-:-:S07]  /*0de0*/  IMAD.MOV.U32 R20, RZ, RZ, R14 ;  /* 0x000000ffff147224 */ /* 0x000fce00078e000e */
[----:B------:R-:W-:Y:S05]  /*0df0*/  WARPSYNC.COLLECTIVE R17, `(.L_x_1722) ;  /* 0x0000000011087348 */ /* 0x000fea0003c00000 */
[----:B------:R0:W1:Y:S02]  /*0e00*/  SHFL.BFLY P2, R18, R20, R19, R22 ;  /* 0x0c00001314127389 */ /* 0x0000640000040016 */
[----:B01----:R-:W-:Y:S01]  /*0e10*/  ENDCOLLECTIVE ;  /* 0x000000000000791b */ /* 0x003fe20003800000 */
.L_x_1722:
[----:B------:R-:W-:Y:S01]  /*0e20*/  IMAD.MOV.U32 R19, RZ, RZ, 0x4 ;  /* 0x00000004ff137424 */ /* 0x000fe200078e00ff */
[----:B------:R-:W-:-:S05]  /*0e30*/  MOV R13, R18 ;  /* 0x00000012000d7202 */ /* 0x000fca0000000f00 */
[----:B------:R-:W-:-:S05]  /*0e40*/  FADD.FTZ R15, R14, R13 ;  /* 0x0000000d0e0f7221 */ /* 0x000fca0000010000 */
[----:B------:R-:W-:-:S07]  /*0e50*/  MOV R20, R15 ;  /* 0x0000000f00147202 */ /* 0x000fce0000000f00 */
[----:B------:R-:W-:Y:S05]  /*0e60*/  WARPSYNC.COLLECTIVE R17, `(.L_x_1723) ;  /* 0x0000000011087348 */ /* 0x000fea0003c00000 */
[----:B------:R0:W1:Y:S02]  /*0e70*/  SHFL.BFLY P2, R18, R20, R19, R22 ;  /* 0x0c00001314127389 */ /* 0x0000640000040016 */
[----:B01----:R-:W-:Y:S01]  /*0e80*/  ENDCOLLECTIVE ;  /* 0x000000000000791b */ /* 0x003fe20003800000 */
.L_x_1723:
[----:B------:R-:W-:Y:S01]  /*0e90*/  HFMA2.MMA R19, -RZ, RZ, 0, 4.76837158203125e-07 ;  /* 0x00000008ff137435 */ /* 0x000fe200000001ff */
[----:B------:R-:W-:-:S05]  /*0ea0*/  MOV R16, R18 ;  /* 0x0000001200107202 */ /* 0x000fca0000000f00 */
[----:B------:R-:W-:-:S05]  /*0eb0*/  FADD.FTZ R16, R15, R16 ;  /* 0x000000100f107221 */ /* 0x000fca0000010000 */
[----:B------:R-:W-:-:S07]  /*0ec0*/  MOV R20, R16 ;  /* 0x0000001000147202 */ /* 0x000fce0000000f00 */
[----:B------:R-:W-:Y:S05]  /*0ed0*/  WARPSYNC.COLLECTIVE R17, `(.L_x_1724) ;  /* 0x0000000011087348 */ /* 0x000fea0003c00000 */
[----:B------:R0:W1:Y:S02]  /*0ee0*/  SHFL.BFLY P2, R18, R20, R19, R22 ;  /* 0x0c00001314127389 */ /* 0x0000640000040016 */
[----:B01----:R-:W-:Y:S01]  /*0ef0*/  ENDCOLLECTIVE ;  /* 0x000000000000791b */ /* 0x003fe20003800000 */
.L_x_1724:
[----:B------:R-:W-:Y:S01]  /*0f00*/  HFMA2.MMA R19, -RZ, RZ, 0, 9.5367431640625e-07 ;  /* 0x00000010ff137435 */ /* 0x000fe200000001ff */
[----:B------:R-:W-:-:S04]  /*0f10*/  IMAD.MOV.U32 R9, RZ, RZ, R18 ;  /* 0x000000ffff097224 */ /* 0x000fc800078e0012 */
[----:B------:R-:W-:-:S05]  /*0f20*/  FADD.FTZ R9, R16, R9 ;  /* 0x0000000910097221 */ /* 0x000fca0000010000 */
[----:B------:R-:W-:-:S07]  /*0f30*/  MOV R20, R9 ;  /* 0x0000000900147202 */ /* 0x000fce0000000f00 */
[----:B------:R-:W-:Y:S05]  /*0f40*/  WARPSYNC.COLLECTIVE R17, `(.L_x_1725) ;  /* 0x0000000011087348 */ /* 0x000fea0003c00000 */
[----:B------:R0:W1:Y:S02]  /*0f50*/  SHFL.BFLY P2, R18, R20, R19, R22 ;  /* 0x0c00001314127389 */ /* 0x0000640000040016 */
[----:B01----:R-:W-:Y:S01]  /*0f60*/  ENDCOLLECTIVE ;  /* 0x000000000000791b */ /* 0x003fe20003800000 */
.L_x_1725:
[----:B------:R-:W-:Y:S01]  /*0f70*/  MOV R14, R18 ;  /* 0x00000012000e7202 */ /* 0x000fe20000000f00 */
[----:B------:R-:W-:Y:S06]  /*0f80*/  BRA `(.L_x_1726) ;  /* 0xfffffff8007c7947 */ /* 0x000fec000383ffff */
.L_x_1727:
        /* <DEDUP_REMOVED lines=15> */
.L_x_5454:


//--------------------- .text._ZN10layer_norm13ln_bwd_kernelINS_13Kernel_traitsI13__nv_bfloat16fS2_fjLj18432ELj4ELj1ELj4ELj16ENS_18Kernel_traits_baseILj18432ES2_fS2_fjLj128EEEEEEEvNS_9BwdParamsE --------------------------
	.section	.text._ZN10layer_norm13ln_bwd_kernelINS_13Kernel_traitsI13__nv_bfloat16fS2_fjLj18432ELj4ELj1ELj4ELj16ENS_18Kernel_traits_baseILj18432ES2_fS2_fjLj128EEEEEEEvNS_9BwdParamsE,"ax",@progbits
	.align	128
        .global         _ZN10layer_norm13ln_bwd_kernelINS_13Kernel_traitsI13__nv_bfloat16fS2_fjLj18432ELj4ELj1ELj4ELj16ENS_18Kernel_traits_baseILj18432ES2_fS2_fjLj128EEEEEEEvNS_9BwdParamsE
        .type           _ZN10layer_norm13ln_bwd_kernelINS_13Kernel_traitsI13__nv_bfloat16fS2_fjLj18432ELj4ELj1ELj4ELj16ENS_18Kernel_traits_baseILj18432ES2_fS2_fjLj128EEEEEEEvNS_9BwdParamsE,@function
        .size           _ZN10layer_norm13ln_bwd_kernelINS_13Kernel_traitsI13__nv_bfloat16fS2_fjLj18432ELj4ELj1ELj4ELj16ENS_18Kernel_traits_baseILj18432ES2_fS2_fjLj128EEEEEEEvNS_9BwdParamsE,(.L_x_5455 - _ZN10layer_norm13ln_bwd_kernelINS_13Kernel_traitsI13__nv_bfloat16fS2_fjLj18432ELj4ELj1ELj4ELj16ENS_18Kernel_traits_baseILj18432ES2_fS2_fjLj128EEEEEEEvNS_9BwdParamsE)
        .other          _ZN10layer_norm13ln_bwd_kernelINS_13Kernel_traitsI13__nv_bfloat16fS2_fjLj18432ELj4ELj1ELj4ELj16ENS_18Kernel_traits_baseILj18432ES2_fS2_fjLj128EEEEEEEvNS_9BwdParamsE,@"STO_CUDA_ENTRY STV_DEFAULT"
_ZN10layer_norm13ln_bwd_kernelINS_13Kernel_traitsI13__nv_bfloat16fS2_fjLj18432ELj4ELj1ELj4ELj16ENS_18Kernel_traits_baseILj18432ES2_fS2_fjLj128EEEEEEEvNS_9BwdParamsE:
.text._ZN10layer_norm13ln_bwd_kernelINS_13Kernel_traitsI13__nv_bfloat16fS2_fjLj18432ELj4ELj1ELj4ELj16ENS_18Kernel_traits_baseILj18432ES2_fS2_fjLj128EEEEEEEvNS_9BwdParamsE:
        /* <DEDUP_REMOVED lines=20> */
[----:B------:R-:W-:Y:S01]  /*0140*/  @P0 IADD3 R9, R5, 0x400, RZ ;  /* 0x0000040005090810 */ /* 0x000fe20007ffe0ff */
[----:B--2---:R-:W-:Y:S01]  /*0150*/  @P0 IMAD.WIDE.U32 R2, R7, 0x8, R2 ;  /* 0x0000000807020825 */ /* 0x004fe200078e0002 */
[C---:B------:R-:W-:Y:S02]  /*0160*/  @P0 IADD3 R7, R5.reuse, 0x800, RZ ;  /* 0x0000080005070810 */ /* 0x040fe40007ffe0ff */
[----:B------:R-:W-:Y:S01]  /*0170*/  @P0 IADD3 R27, R5, 0x1000, RZ ;  /* 0x00001000051b0810 */ /* 0x000fe20007ffe0ff */
[----:B------:R-:W2:Y:S01]  /*0180*/  @P0 LDC.64 R18, c[0x0][0x248] ;  /* 0x00009200ff120b82 */ /* 0x000ea20000000a00 */
[----:B---3--:R-:W-:Y:S01]  /*0190*/  @P0 IMAD.WIDE.U32 R12, R25, 0x8, R12 ;  /* 0x00000008190c0825 */ /* 0x008fe200078e000c */
[----:B------:R3:W5:Y:S01]  /*01a0*/  @P0 LDG.E.64 R200, desc[UR6][R2.64] ;  /* 0x0000000602c80981 */ /* 0x000762000c1e1b00 */
[----:B------:R-:W-:-:S02]  /*01b0*/  @P0 IADD3 R25, R5, 0xc00, RZ ;  /* 0x00000c0005190810 */ /* 0x000fc40007ffe0ff */
[----:B0-----:R-:W-:Y:S01]  /*01c0*/  @P0 IMAD.WIDE.U32 R10, R9, 0x8, R10 ;  /* 0x00000008090a0825 */ /* 0x001fe200078e000a */
[----:B------:R-:W-:Y:S01]  /*01d0*/  @P0 IADD3 R9, R5, 0xa00, RZ ;  /* 0x00000a0005090810 */ /* 0x000fe20007ffe0ff */
[----:B------:R-:W5:Y:S01]  /*01e0*/  @P0 LDG.E.64 R192, desc[UR6][R12.64] ;  /* 0x000000060cc00981 */ /* 0x000f62000c1e1b00 */
[----:B------:R-:W0:Y:S01]  /*01f0*/  @P0 LDC.64 R16, c[0x0][0x248] ;  /* 0x00009200ff100b82 */ /* 0x000e220000000a00 */
[----:B-1----:R-:W-:Y:S01]  /*0200*/  @P0 IMAD.WIDE.U32 R14, R7, 0x8, R14 ;  /* 0x00000008070e0825 */ /* 0x002fe200078e000e */
[----:B------:R-:W-:Y:S01]  /*0210*/  @P0 IADD3 R7, R5, 0xe00, RZ ;  /* 0x00000e0005070810 */ /* 0x000fe20007ffe0ff */
[----:B------:R-:W5:Y:S05]  /*0220*/  @P0 LDG.E.64 R196, desc[UR6][R10.64] ;  /* 0x000000060ac40981 */ /* 0x000f6a000c1e1b00 */
[----:B------:R-:W1:Y:S08]  /*0230*/  @P0 LDC.64 R20, c[0x0][0x248] ;  /* 0x00009200ff140b82 */ /* 0x000e700000000a00 */
[----:B------:R-:W1:Y:S01]  /*0240*/  @P0 LDC.64 R22, c[0x0][0x248] ;  /* 0x00009200ff160b82 */ /* 0x000e620000000a00 */
[----:B---3--:R-:W-:Y:S01]  /*0250*/  SHF.R.U32.HI R3, RZ, 0x2, R0 ;  /* 0x00000002ff037819 */ /* 0x008fe20000011600 */
[----:B--2---:R-:W-:Y:S01]  /*0260*/  @P0 IMAD.WIDE.U32 R18, R25, 0x8, R18 ;  /* 0x0000000819120825 */ /* 0x004fe200078e0012 */
[----:B----4-:R-:W-:Y:S01]  /*0270*/  @P0 LEA R24, P1, R5, R28, 0x3 ;  /* 0x0000001c05180211 */ /* 0x010fe200078218ff */
[----:B------:R2:W5:Y:S01]  /*0280*/  @P0 LDG.E.64 R188, desc[UR6][R14.64] ;  /* 0x000000060ebc0981 */ /* 0x000562000c1e1b00 */
[----:B------:R-:W-:-:S02]  /*0290*/  LEA.HI R80, R8, R3, RZ, 0x19 ;  /* 0x0000000308507211 */ /* 0x000fc400078fc8ff */
[----:B------:R-:W-:Y:S01]  /*02a0*/  @P0 LEA.HI.X R25, R5, R29, RZ, 0x3, P1 ;  /* 0x0000001d05190211 */ /* 0x000fe200008f1cff */
[----:B0-----:R-:W-:Y:S01]  /*02b0*/  @P0 IMAD.WIDE.U32 R16, R9, 0x8, R16 ;  /* 0x0000000809100825 */ /* 0x001fe200078e0010 */
[----:B------:R-:W-:Y:S01]  /*02c0*/  MOV R2, R80 ;  /* 0x0000005000027202 */ /* 0x000fe20000000f00 */
[----:B------:R0:W5:Y:S04]  /*02d0*/  @P0 LDG.E.64 R180, desc[UR6][R18.64] ;  /* 0x0000000612b40981 */ /* 0x000168000c1e1b00 */
[----:B------:R3:W5:Y:S01]  /*02e0*/  @P0 LDG.E.64 R184, desc[UR6][R16.64] ;  /* 0x0000000610b80981 */ /* 0x000762000c1e1b00 */
[----:B-1----:R-:W-:-:S03]  /*02f0*/  @P0 IMAD.WIDE.U32 R20, R7, 0x8, R20 ;  /* 0x0000000807140825 */ /* 0x002fc600078e0014 */
[----:B------:R-:W5:Y:S04]  /*0300*/  @P0 LDG.E.64 R204, desc[UR6][R24.64] ;  /* 0x0000000618cc0981 */ /* 0x000f68000c1e1b00 */
[----:B------:R-:W5:Y:S01]  /*0310*/  @P0 LDG.E.64 R176, desc[UR6][R20.64] ;  /* 0x0000000614b00981 */ /* 0x000f62000c1e1b00 */
[----:B------:R-:W-:-:S05]  /*0320*/  @P0 IMAD.WIDE.U32 R22, R27, 0x8, R22 ;  /* 0x000000081b160825 */ /* 0x000fca00078e0016 */
[----:B------:R1:W5:Y:S01]  /*0330*/  @P0 LDG.E.64 R172, desc[UR6][R22.64] ;  /* 0x0000000616ac0981 */ /* 0x000362000c1e1b00 */
        /* <DEDUP_REMOVED lines=19> */
[----:B--2---:R-:W-:Y:S02]  /*0470*/  CS2R R14, SRZ ;  /* 0x00000000000e7805 */ /* 0x004fe4000001ff00 */
[----:B------:R-:W-:Y:S02]  /*0480*/  CS2R R12, SRZ ;  /* 0x00000000000c7805 */ /* 0x000fe4000001ff00 */
[----:B0-----:R-:W-:Y:S02]  /*0490*/  CS2R R18, SRZ ;  /* 0x0000000000127805 */ /* 0x001fe4000001ff00 */
[----:B---3--:R-:W-:Y:S02]  /*04a0*/  CS2R R16, SRZ ;  /* 0x0000000000107805 */ /* 0x008fe4000001ff00 */
[----:B-1----:R-:W-:-:S02]  /*04b0*/  CS2R R22, SRZ ;  /* 0x0000000000167805 */ /* 0x002fc4000001ff00 */
        /* <DEDUP_REMOVED lines=27> */
[----:B------:R-:W-:Y:S01]  /*0670*/  SHF.R.U32.HI R168, RZ, 0x10, R205 ;  /* 0x00000010ffa87819 */ /* 0x000fe200000116cd */
[----:B------:R-:W-:Y:S01]  /*0680*/  HFMA2.MMA R7, -RZ, RZ, 0, 0 ;  /* 0x00000000ff077435 */ /* 0x000fe200000001ff */
[--C-:B------:R-:W-:Y:S01]  /*0690*/  SHF.R.U64 R166, R200, 0x10, R201.reuse ;  /* 0x00000010c8a67819 */ /* 0x100fe200000012c9 */
[----:B------:R-:W-:Y:S01]  /*06a0*/  HFMA2.MMA R114, -RZ, RZ, 0, 0 ;  /* 0x00000000ff727435 */ /* 0x000fe200000001ff */
[----:B------:R-:W-:-:S02]  /*06b0*/  SHF.R.U32.HI R164, RZ, 0x10, R201 ;  /* 0x00000010ffa47819 */ /* 0x000fc400000116c9 */
[----:B------:R-:W-:Y:S02]  /*06c0*/  CS2R R30, SRZ ;  /* 0x00000000001e7805 */ /* 0x000fe4000001ff00 */
[--C-:B------:R-:W-:Y:S02]  /*06d0*/  SHF.R.U64 R162, R196, 0x10, R197.reuse ;  /* 0x00000010c4a27819 */ /* 0x100fe400000012c5 */
[----:B0-----:R-:W-:Y:S02]  /*06e0*/  CS2R R10, SRZ ;  /* 0x00000000000a7805 */ /* 0x001fe4000001ff00 */
        /* <DEDUP_REMOVED lines=22> */
[C-C-:B------:R-:W-:Y:S02]  /*0850*/  SHF.R.U64 R136, R172.reuse, 0x10, R173.reuse ;  /* 0x00000010ac887819 */ /* 0x140fe400000012ad */
        /* <DEDUP_REMOVED lines=52> */
[--C-:B--2---:R-:W-:Y:S02]  /*0ba0*/  SHF.R.U64 R132, R12, 0x10, R13.reuse ;  /* 0x000000100c847819 */ /* 0x104fe4000000120d */
[----:B------:R-:W-:Y:S02]  /*0bb0*/  SHF.R.U32.HI R131, RZ, 0x10, R13 ;  /* 0x00000010ff837819 */ /* 0x000fe4000001160d */
[--C-:B---3--:R-:W-:Y:S02]  /*0bc0*/  SHF.R.U64 R130, R14, 0x10, R15.reuse ;  /* 0x000000100e827819 */ /* 0x108fe4000000120f */
[----:B------:R-:W-:Y:S02]  /*0bd0*/  SHF.R.U32.HI R129, RZ, 0x10, R15 ;  /* 0x00000010ff817819 */ /* 0x000fe4000001160f */
[--C-:B----4-:R-:W-:Y:S02]  /*0be0*/  SHF.R.U64 R128, R16, 0x10, R17.reuse ;  /* 0x0000001010807819 */ /* 0x110fe40000001211 */
[----:B------:R-:W-:-:S02]  /*0bf0*/  SHF.R.U32.HI R127, RZ, 0x10, R17 ;  /* 0x00000010ff7f7819 */ /* 0x000fc40000011611 */
[--C-:B------:R-:W-:Y:S02]  /*0c00*/  SHF.R.U64 R126, R18, 0x10, R19.reuse ;  /* 0x00000010127e7819 */ /* 0x100fe40000001213 */
[----:B------:R-:W-:Y:S02]  /*0c10*/  SHF.R.U32.HI R125, RZ, 0x10, R19 ;  /* 0x00000010ff7d7819 */ /* 0x000fe40000011613 */
[--C-:B------:R-:W-:Y:S02]  /*0c20*/  SHF.R.U64 R124, R20, 0x10, R21.reuse ;  /* 0x00000010147c7819 */ /* 0x100fe40000001215 */
[----:B------:R-:W-:Y:S02]  /*0c30*/  SHF.R.U32.HI R123, RZ, 0x10, R21 ;  /* 0x00000010ff7b7819 */ /* 0x000fe40000011615 */
[--C-:B------:R-:W-:Y:S02]  /*0c40*/  SHF.R.U64 R122, R22, 0x10, R23.reuse ;  /* 0x00000010167a7819 */ /* 0x100fe40000001217 */
[----:B------:R-:W-:-:S02]  /*0c50*/  SHF.R.U32.HI R121, RZ, 0x10, R23 ;  /* 0x00000010ff797819 */ /* 0x000fc40000011617 */
[--C-:B------:R-:W-:Y:S02]  /*0c60*/  SHF.R.U64 R120, R24, 0x10, R25.reuse ;  /* 0x0000001018787819 */ /* 0x100fe40000001219 */
[----:B------:R-:W-:Y:S02]  /*0c70*/  SHF.R.U32.HI R119, RZ, 0x10, R25 ;  /* 0x00000010ff777819 */ /* 0x000fe40000011619 */
[--C-:B------:R-:W-:Y:S02]  /*0c80*/  SHF.R.U64 R118, R26, 0x10, R27.reuse ;  /* 0x000000101a767819 */ /* 0x100fe4000000121b */
[----:B------:R-:W-:Y:S02]  /*0c90*/  SHF.R.U32.HI R117, RZ, 0x10, R27 ;  /* 0x00000010ff757819 */ /* 0x000fe4000001161b */
[--C-:B------:R-:W-:Y:S02]  /*0ca0*/  SHF.R.U64 R116, R28, 0x10, R29.reuse ;  /* 0x000000101c747819 */ /* 0x100fe4000000121d */
[----:B------:R-:W-:-:S02]  /*0cb0*/  SHF.R.U32.HI R115, RZ, 0x10, R29 ;  /* 0x00000010ff737819 */ /* 0x000fc4000001161d */
        /* <DEDUP_REMOVED lines=45> */
.L_x_1734:
[----:B------:R-:W-:Y:S01]  /*0f90*/  ULDC.64 UR4, c[0x0][0x228] ;  /* 0x00008a0000047ab9 */ /* 0x000fe20000000a00 */
[----:B------:R-:W-:Y:S01]  /*0fa0*/  IMAD R192, R2, 0x1200, R5 ;  /* 0x0000120002c07824 */ /* 0x000fe200078e0205 */
[----:B------:R-:W-:Y:S01]  /*0fb0*/  ISETP.NE.U32.AND P0, PT, RZ, UR4, PT ;  /* 0x00000004ff007c0c */ /* 0x000fe2000bf05070 */
[----:B0-----:R-:W0:Y:S03]  /*0fc0*/  LDC.64 R210, c[0x0][0x238] ;  /* 0x00008e00ffd27b82 */ /* 0x001e260000000a00 */
[----:B------:R-:W-:Y:S02]  /*0fd0*/  ISETP.NE.AND.EX P0, PT, RZ, UR5, PT, P0 ;  /* 0x00000005ff007c0c */ /* 0x000fe4000bf05300 */
[----:B------:R-:W-:-:S03]  /*0fe0*/  IADD3 R190, R192, 0x200, RZ ;  /* 0x00000200c0be7810 */ /* 0x000fc60007ffe0ff */
[----:B------:R-:W1:Y:S08]  /*0ff0*/  LDC.64 R220, c[0x0][0x268] ;  /* 0x00009a00ffdc7b82 */ /* 0x000e700000000a00 */
[----:B------:R-:W2:Y:S08]  /*1000*/  @P0 LDC.64 R56, c[0x0][0x228] ;  /* 0x00008a00ff380b82 */ /* 0x000eb00000000a00 */
[----:B------:R-:W3:Y:S08]  /*1010*/  @P0 LDC.64 R64, c[0x0][0x228] ;  /* 0x00008a00ff400b82 */ /* 0x000ef00000000a00 */
[----:B------:R-:W4:Y:S01]  /*1020*/  @P0 LDC.64 R68, c[0x0][0x228] ;  /* 0x00008a00ff440b82 */ /* 0x000f220000000a00 */
[----:B------:R-:W-:-:S02]  /*1030*/  @P0 LEA R60, P1, R192, UR4, 0x4 ;  /* 0x00000004c03c0c11 */ /* 0x000fc4000f8220ff */
[----:B------:R-:W-:Y:S01]  /*1040*/  IADD3 R188, R192, 0x400, RZ ;  /* 0x00000400c0bc7810 */ /* 0x000fe20007ffe0ff */
[----:B--2---:R-:W-:Y:S01]  /*1050*/  @P0 IMAD.WIDE.U32 R56, R190, 0x10, R56 ;  /* 0x00000010be380825 */ /* 0x004fe200078e0038 */
[----:B------:R-:W-:-:S03]  /*1060*/  @P0 LEA.HI.X R61, R192, UR5, RZ, 0x4, P1 ;  /* 0x00000005c03d0c11 */ /* 0x000fc600088f24ff */
[----:B------:R-:W2:Y:S02]  /*1070*/  @P0 LDC.64 R72, c[0x0][0x228] ;  /* 0x00008a00ff480b82 */ /* 0x000ea40000000a00 */
[----:B------:R-:W5:Y:S01]  /*1080*/  @P0 LDG.E.128 R56, desc[UR6][R56.64] ;  /* 0x0000000638380981 */ /* 0x000f62000c1e1d00 */
[----:B---3--:R-:W-:Y:S01]  /*1090*/  @P0 IMAD.WIDE.U32 R64, R188, 0x10, R64 ;  /* 0x00000010bc400825 */ /* 0x008fe200078e0040 */
[C---:B------:R-:W-:Y:S02]  /*10a0*/  IADD3 R186, R192.reuse, 0x600, RZ ;  /* 0x00000600c0ba7810 */ /* 0x040fe40007ffe0ff */
[----:B------:R-:W3:Y:S01]  /*10b0*/  @P0 LDG.E.128 R60, desc[UR6][R60.64] ;  /* 0x000000063c3c0981 */ /* 0x000ee2000c1e1d00 */
[----:B------:R-:W-:Y:S01]  /*10c0*/  IADD3 R184, R192, 0x800, RZ ;  /* 0x00000800c0b87810 */ /* 0x000fe20007ffe0ff */
[----:B------:R-:W0:Y:S02]  /*10d0*/  @P0 LDC.64 R76, c[0x0][0x228] ;  /* 0x00008a00ff4c0b82 */ /* 0x000e240000000a00 */
[----:B------:R-:W3:Y:S01]  /*10e0*/  @P0 LDG.E.128 R64, desc[UR6][R64.64] ;  /* 0x0000000640400981 */ /* 0x000ee2000c1e1d00 */
[----:B----4-:R-:W-:-:S05]  /*10f0*/  @P0 IMAD.WIDE.U32 R68, R186, 0x10, R68 ;  /* 0x00000010ba440825 */ /* 0x010fca00078e0044 */
[----:B------:R-:W4:Y:S01]  /*1100*/  @P0 LDC.64 R80, c[0x0][0x228] ;  /* 0x00008a00ff500b82 */ /* 0x000f220000000a00 */
[----:B------:R-:W3:Y:S01]  /*1110*/  @P0 LDG.E.128 R68, desc[UR6][R68.64] ;  /* 0x0000000644440981 */ /* 0x000ee2000c1e1d00 */
[----:B--2---:R-:W-:-:S06]  /*1120*/  @P0 IMAD.WIDE.U32 R72, R184, 0x10, R72 ;  /* 0x00000010b8480825 */ /* 0x004fcc00078e0048 */
[----:B------:R-:W2:Y:S01]  /*1130*/  @P0 LDC.64 R84, c[0x0][0x228] ;  /* 0x00008a00ff540b82 */ /* 0x000ea20000000a00 */
[----:B------:R-:W3:Y:S01]  /*1140*/  @P0 LDG.E.128 R72, desc[UR6][R72.64] ;  /* 0x0000000648480981 */ /* 0x000ee2000c1e1d00 */
[C---:B------:R-:W-:Y:S02]  /*1150*/  IADD3 R182, R192.reuse, 0xa00, RZ ;  /* 0x00000a00c0b67810 */ /* 0x040fe40007ffe0ff */
[----:B------:R-:W-:-:S04]  /*1160*/  IADD3 R180, R192, 0xc00, RZ ;  /* 0x00000c00c0b47810 */ /* 0x000fc80007ffe0ff */
[----:B------:R-:W1:Y:S01]  /*1170*/  @P0 LDC.64 R88, c[0x0][0x228] ;  /* 0x00008a00ff580b82 */ /* 0x000e620000000a00 */
[----:B0-----:R-:W-:Y:S01]  /*1180*/  @P0 IMAD.WIDE.U32 R76, R182, 0x10, R76 ;  /* 0x00000010b64c0825 */ /* 0x001fe200078e004c */
[----:B------:R-:W-:-:S03]  /*1190*/  IADD3 R178, R192, 0xe00, RZ ;  /* 0x00000e00c0b27810 */ /* 0x000fc60007ffe0ff */
[----:B----4-:R-:W-:Y:S02]  /*11a0*/  @P0 IMAD.WIDE.U32 R80, R180, 0x10, R80 ;  /* 0x00000010b4500825 */ /* 0x010fe400078e0050 */
[----:B------:R-:W4:Y:S01]  /*11b0*/  @P0 LDG.E.128 R76, desc[UR6][R76.64] ;  /* 0x000000064c4c0981 */ /* 0x000f22000c1e1d00 */
[----:B------:R-:W-:Y:S01]  /*11c0*/  IADD3 R176, R192, 0x1000, RZ ;  /* 0x00001000c0b07810 */ /* 0x000fe20007ffe0ff */
[----:B------:R-:W0:Y:S02]  /*11d0*/  @!P0 LDC.64 R208, c[0x0][0x220] ;  /* 0x00008800ffd08b82 */ /* 0x000e240000000a00 */
[----:B------:R-:W4:Y:S01]  /*11e0*/  @P0 LDG.E.128 R80, desc[UR6][R80.64] ;  /* 0x0000000650500981 */ /* 0x000f22000c1e1d00 */
[----:B--2---:R-:W-:-:S05]  /*11f0*/  @P0 IMAD.WIDE.U32 R84, R178, 0x10, R84 ;  /* 0x00000010b2540825 */ /* 0x004fca00078e0054 */
[----:B------:R-:W2:Y:S01]  /*1200*/  @!P0 LDC.64 R214, c[0x0][0x220] ;  /* 0x00008800ffd68b82 */ /* 0x000ea20000000a00 */
[----:B------:R-:W4:Y:S01]  /*1210*/  @P0 LDG.E.128 R84, desc[UR6][R84.64] ;  /* 0x0000000654540981 */ /* 0x000f22000c1e1d00 */
[----:B-1----:R-:W-:-:S06]  /*1220*/  @P0 IMAD.WIDE.U32 R88, R176, 0x10, R88 ;  /* 0x00000010b0580825 */ /* 0x002fcc00078e0058 */
[----:B------:R-:W1:Y:S01]  /*1230*/  @!P0 LDC.64 R212, c[0x0][0x230] ;  /* 0x00008c00ffd48b82 */ /* 0x000e620000000a00 */
[----:B------:R-:W4:Y:S07]  /*1240*/  @P0 LDG.E.128 R88, desc[UR6][R88.64] ;  /* 0x0000000658580981 */ /* 0x000f2e000c1e1d00 */
[----:B------:R-:W1:Y:S01]  /*1250*/  @!P0 LDC.64 R156, c[0x0][0x220] ;  /* 0x00008800ff9c8b82 */ /* 0x000e620000000a00 */
[----:B0-----:R-:W-:-:S07]  /*1260*/  @!P0 IMAD.WIDE.U32 R218, R188, 0x10, R208 ;  /* 0x00000010bcda8825 */ /* 0x001fce00078e00d0 */
[----:B------:R-:W0:Y:S01]  /*1270*/  @!P0 LDC.64 R208, c[0x0][0x220] ;  /* 0x00008800ffd08b82 */ /* 0x000e220000000a00 */
[----:B--2---:R-:W-:Y:S01]  /*1280*/  @!P0 IMAD.WIDE.U32 R214, R190, 0x10, R214 ;  /* 0x00000010bed68825 */ /* 0x004fe200078e00d6 */
[----:B------:R-:W-:-:S03]  /*1290*/  @P0 MOV R0, RZ ;  /* 0x000000ff00000202 */ /* 0x000fc60000000f00 */
[----:B-1----:R-:W-:-:S04]  /*12a0*/  @!P0 IMAD.WIDE R212, R2, 0x4, R212 ;  /* 0x0000000402d48825 */ /* 0x002fc800078e02d4 */
[----:B------:R-:W-:Y:S01]  /*12b0*/  IMAD.WIDE R210, R2, 0x4, R210 ;  /* 0x0000000402d27825 */ /* 0x000fe200078e02d2 */
[----:B------:R-:W2:Y:S01]  /*12c0*/  @!P0 LDG.E R0, desc[UR6][R212.64] ;  /* 0x00000006d4008981 */ /* 0x000ea2000c1e1900 */
[----:B------:R-:W-:-:S03]  /*12d0*/  @!P0 LEA R156, P1, R192, R156, 0x4 ;  /* 0x0000009cc09c8211 */ /* 0x000fc600078220ff */
[----:B------:R1:W3:Y:S01]  /*12e0*/  LDG.E R174, desc[UR6][R210.64] ;  /* 0x00000006d2ae7981 */ /* 0x0002e2000c1e1900 */
[----:B------:R-:W-:Y:S01]  /*12f0*/  @!P0 LEA.HI.X R157, R192, R157, RZ, 0x4, P1 ;  /* 0x0000009dc09d8211 */ /* 0x000fe200008f24ff */
[----:B0-----:R-:W-:Y:S02]  /*1300*/  @!P0 IMAD.WIDE.U32 R216, R186, 0x10, R208 ;  /* 0x00000010bad88825 */ /* 0x001fe400078e00d0 */
[----:B------:R-:W0:Y:S08]  /*1310*/  @!P0 LDC.64 R208, c[0x0][0x220] ;  /* 0x00008800ffd08b82 */ /* 0x000e300000000a00 */
[----:B-1----:R-:W1:Y:S01]  /*1320*/  @!P0 LDC.64 R210, c[0x0][0x220] ;  /* 0x00008800ffd28b82 */ /* 0x002e620000000a00 */
[----:B0-----:R-:W-:-:S07]  /*1330*/  @!P0 IMAD.WIDE.U32 R212, R182, 0x10, R208 ;  /* 0x00000010b6d48825 */ /* 0x001fce00078e00d0 */
[----:B------:R-:W0:Y:S01]  /*1340*/  @!P0 LDC.64 R208, c[0x0][0x220] ;  /* 0x00008800ffd08b82 */ /* 0x000e220000000a00 */
[----:B-1----:R-:W-:-:S04]  /*1350*/  @!P0 IMAD.WIDE.U32 R210, R180, 0x10, R210 ;  /* 0x00000010b4d28825 */ /* 0x002fc800078e00d2 */
[----:B0-----:R-:W-:-:S04]  /*1360*/  @!P0 IMAD.WIDE.U32 R208, R178, 0x10, R208 ;  /* 0x00000010b2d08825 */ /* 0x001fc800078e00d0 */
[----:B------:R-:W-:-:S04]  /*1370*/  IMAD.WIDE.U32 R238, R192, 0x8, R220 ;  /* 0x00000008c0ee7825 */ /* 0x000fc800078e00dc */
[--C-:B------:R-:W-:Y:S02]  /*1380*/  IMAD.WIDE.U32 R234, R190, 0x8, R220.reuse ;  /* 0x00000008beea7825 */ /* 0x100fe400078e00dc */
[----:B------:R-:W4:Y:S02]  /*1390*/  LDG.E.64 R238, desc[UR6][R238.64] ;  /* 0x00000006eeee7981 */ /* 0x000f24000c1e1b00 */
[--C-:B------:R-:W-:Y:S02]  /*13a0*/  IMAD.WIDE.U32 R232, R188, 0x8, R220.reuse ;  /* 0x00000008bce87825 */ /* 0x100fe400078e00dc */
[----:B------:R-:W4:Y:S02]  /*13b0*/  LDG.E.64 R234, desc[UR6][R234.64] ;  /* 0x00000006eaea7981 */ /* 0x000f24000c1e1b00 */
[--C-:B------:R-:W-:Y:S02]  /*13c0*/  IMAD.WIDE.U32 R230, R186, 0x8, R220.reuse ;  /* 0x00000008bae67825 */ /* 0x100fe400078e00dc */
[----:B------:R-:W4:Y:S02]  /*13d0*/  LDG.E.64 R232, desc[UR6][R232.64] ;  /* 0x00000006e8e87981 */ /* 0x000f24000c1e1b00 */
[----:B------:R-:W-:-:S02]  /*13e0*/  IMAD.WIDE.U32 R228, R184, 0x8, R220 ;  /* 0x00000008b8e47825 */ /* 0x000fc400078e00dc */
[----:B------:R-:W4:Y:S02]  /*13f0*/  LDG.E.64 R230, desc[UR6][R230.64] ;  /* 0x00000006e6e67981 */ /* 0x000f24000c1e1b00 */
[--C-:B------:R-:W-:Y:S02]  /*1400*/  IMAD.WIDE.U32 R226, R182, 0x8, R220.reuse ;  /* 0x00000008b6e27825 */ /* 0x100fe400078e00dc */
[----:B------:R-:W4:Y:S02]  /*1410*/  LDG.E.64 R228, desc[UR6][R228.64] ;  /* 0x00000006e4e47981 */ /* 0x000f24000c1e1b00 */
[--C-:B------:R-:W-:Y:S02]  /*1420*/  IMAD.WIDE.U32 R224, R180, 0x8, R220.reuse ;  /* 0x00000008b4e07825 */ /* 0x100fe400078e00dc */
[----:B------:R-:W4:Y:S02]  /*1430*/  LDG.E.64 R226, desc[UR6][R226.64] ;  /* 0x00000006e2e27981 */ /* 0x000f24000c1e1b00 */
[----:B------:R-:W-:-:S02]  /*1440*/  IMAD.WIDE.U32 R222, R178, 0x8, R220 ;  /* 0x00000008b2de7825 */ /* 0x000fc400078e00dc */
[----:B------:R-:W4:Y:S02]  /*1450*/  LDG.E.64 R224, desc[UR6][R224.64] ;  /* 0x00000006e0e07981 */ /* 0x000f24000c1e1b00 */
[----:B------:R-:W-:Y:S02]  /*1460*/  IMAD.WIDE.U32 R220, R176, 0x8, R220 ;  /* 0x00000008b0dc7825 */ /* 0x000fe400078e00dc */
[----:B------:R-:W4:Y:S04]  /*1470*/  LDG.E.64 R222, desc[UR6][R222.64] ;  /* 0x00000006dede7981 */ /* 0x000f28000c1e1b00 */
[----:B------:R-:W4:Y:S04]  /*1480*/  LDG.E.64 R220, desc[UR6][R220.64] ;  /* 0x00000006dcdc7981 */ /* 0x000f28000c1e1b00 */
[----:B------:R0:W2:Y:S04]  /*1490*/  @!P0 LDG.E.128 R56, desc[UR6][R214.64] ;  /* 0x00000006d6388981 */ /* 0x0000a8000c1e1d00 */
[----:B------:R1:W4:Y:S04]  /*14a0*/  @!P0 LDG.E.128 R60, desc[UR6][R156.64] ;  /* 0x000000069c3c8981 */ /* 0x000328000c1e1d00 */
[----:B------:R-:W4:Y:S01]  /*14b0*/  @!P0 LDG.E.128 R64, desc[UR6][R218.64] ;  /* 0x00000006da408981 */ /* 0x000f22000c1e1d00 */
[----:B0-----:R-:W0:Y:S03]  /*14c0*/  @!P0 LDC.64 R214, c[0x0][0x220] ;  /* 0x00008800ffd68b82 */ /* 0x001e260000000a00 */
[----:B------:R-:W4:Y:S05]  /*14d0*/  @!P0 LDG.E.128 R68, desc[UR6][R216.64] ;  /* 0x00000006d8448981 */ /* 0x000f2a000c1e1d00 */
[----:B-1----:R-:W1:Y:S01]  /*14e0*/  @!P0 LDC.64 R156, c[0x0][0x220] ;  /* 0x00008800ff9c8b82 */ /* 0x002e620000000a00 */
[----:B0-----:R-:W-:-:S05]  /*14f0*/  @!P0 IMAD.WIDE.U32 R214, R184, 0x10, R214 ;  /* 0x00000010b8d68825 */ /* 0x001fca00078e00d6 */
[----:B------:R-:W4:Y:S04]  /*1500*/  @!P0 LDG.E.128 R72, desc[UR6][R214.64] ;  /* 0x00000006d6488981 */ /* 0x000f28000c1e1d00 */
[----:B------:R-:W4:Y:S04]  /*1510*/  @!P0 LDG.E.128 R76, desc[UR6][R212.64] ;  /* 0x00000006d44c8981 */ /* 0x000f28000c1e1d00 */
[----:B------:R-:W4:Y:S04]  /*1520*/  @!P0 LDG.E.128 R80, desc[UR6][R210.64] ;  /* 0x00000006d2508981 */ /* 0x000f28000c1e1d00 */
[----:B------:R-:W4:Y:S01]  /*1530*/  @!P0 LDG.E.128 R84, desc[UR6][R208.64] ;  /* 0x00000006d0548981 */ /* 0x000f22000c1e1d00 */
[----:B-1----:R-:W-:-:S05]  /*1540*/  @!P0 IMAD.WIDE.U32 R156, R176, 0x10, R156 ;  /* 0x00000010b09c8825 */ /* 0x002fca00078e009c */
[----:B------:R0:W4:Y:S01]  /*1550*/  @!P0 LDG.E.128 R88, desc[UR6][R156.64] ;  /* 0x000000069c588981 */ /* 0x000122000c1e1d00 */
[----:B------:R-:W1:Y:S08]  /*1560*/  @P0 MUFU.RCP R237, R129 ;  /* 0x0000008100ed0308 */ /* 0x000e700000001000 */
[----:B------:R-:W-:Y:S08]  /*1570*/  @P0 MUFU.RCP R202, R132 ;  /* 0x0000008400ca0308 */ /* 0x000ff00000001000 */
[----:B------:R-:W0:Y:S08]  /*1580*/  @P0 MUFU.RCP R219, R167 ;  /* 0x000000a700db0308 */ /* 0x000e300000001000 */
[----:B------:R-:W4:Y:S08]  /*1590*/  @P0 MUFU.RCP R218, R128 ;  /* 0x0000008000da0308 */ /* 0x000f300000001000 */
[----:B------:R-:W4:Y:S08]  /*15a0*/  @P0 MUFU.RCP R241, R165 ;  /* 0x000000a500f10308 */ /* 0x000f300000001000 */
[----:B------:R-:W4:Y:S08]  /*15b0*/  @P0 MUFU.RCP R206, R171 ;  /* 0x000000ab00ce0308 */ /* 0x000f300000001000 */
[----:B------:R-:W4:Y:S08]  /*15c0*/  @P0 MUFU.RCP R217, R127 ;  /* 0x0000007f00d90308 */ /* 0x000f300000001000 */
        /* <DEDUP_REMOVED lines=9> */
[----:B------:R-:W4:Y:S08]  /*1660*/  @P0 MUFU.RCP R215, R126 ;  /* 0x0000007e00d70308 */ /* 0x000f300000001000 */
[----:B------:R-:W4:Y:S08]  /*1670*/  @P0 MUFU.RCP R204, R163 ;  /* 0x000000a300cc0308 */ /* 0x000f300000001000 */
[----:B------:R-:W-:Y:S08]  /*1680*/  @P0 MUFU.RCP R212, R123 ;  /* 0x0000007b00d40308 */ /* 0x000ff00000001000 */
[----:B------:R-:W-:Y:S08]  /*1690*/  @P0 MUFU.RCP R236, R172 ;  /* 0x000000ac00ec0308 */ /* 0x000ff00000001000 */
[----:B------:R-:W-:Y:S01]  /*16a0*/  @P0 MUFU.RCP R240, R139 ;  /* 0x0000008b00f00308 */ /* 0x000fe20000001000 */
[----:B-----5:R-:W-:Y:S01]  /*16b0*/  @P0 FADD.FTZ R198, -R164, R59 ;  /* 0x0000003ba4c60221 */ /* 0x020fe20000010100 */
[----:B--2---:R-:W-:Y:S01]  /*16c0*/  @!P0 FADD.FTZ R59, R59, -R0 ;  /* 0x800000003b3b8221 */ /* 0x004fe20000010000 */
[----:B------:R-:W-:-:S02]  /*16d0*/  @P0 FADD.FTZ R196, -R201, R58 ;  /* 0x0000003ac9c40221 */ /* 0x000fc40000010100 */
[----:B-1----:R-:W-:Y:S01]  /*16e0*/  @P0 FMUL.FTZ R198, R198, R237 ;  /* 0x000000edc6c60220 */ /* 0x002fe20000410000 */
[----:B---3--:R-:W-:Y:S01]  /*16f0*/  @!P0 FMUL.FTZ R198, R174, R59 ;  /* 0x0000003baec68220 */ /* 0x008fe20000410000 */
[----:B------:R-:W-:Y:S01]  /*1700*/  @P0 FADD.FTZ R59, -R170, R61 ;  /* 0x0000003daa3b0221 */ /* 0x000fe20000010100 */
[----:B------:R-:W-:Y:S01]  /*1710*/  @P0 FADD.FTZ R237, -R162, R65 ;  /* 0x00000041a2ed0221 */ /* 0x000fe20000010100 */
[----:B0-----:R-:W-:Y:S01]  /*1720*/  @P0 FMUL.FTZ R196, R196, R219 ;  /* 0x000000dbc4c40220 */ /* 0x001fe20000410000 */
[----:B------:R-:W-:Y:S01]  /*1730*/  @P0 FADD.FTZ R200, -R199, R64 ;  /* 0x00000040c7c80221 */ /* 0x000fe20000010100 */
[----:B------:R-:W-:Y:S01]  /*1740*/  @P0 FMUL.FTZ R202, R59, R202 ;  /* 0x000000ca3bca0220 */ /* 0x000fe20000410000 */
[----:B----4-:R-:W-:Y:S01]  /*1750*/  @!P0 FADD.FTZ R219, R64, -R0 ;  /* 0x8000000040db8221 */ /* 0x010fe20000010000 */
[----:B------:R-:W-:Y:S01]  /*1760*/  @P0 FADD.FTZ R59, -R205, R62 ;  /* 0x0000003ecd3b0221 */ /* 0x000fe20000010100 */
[----:B------:R-:W-:Y:S01]  /*1770*/  @P0 FMUL.FTZ R64, R237, R218 ;  /* 0x000000daed400220 */ /* 0x000fe20000410000 */
[----:B------:R-:W-:Y:S01]  /*1780*/  @!P0 FADD.FTZ R65, R65, -R0 ;  /* 0x8000000041418221 */ /* 0x000fe20000010000 */
[----:B------:R-:W-:Y:S01]  /*1790*/  @P0 FADD.FTZ R218, -R160, R67 ;  /* 0x00000043a0da0221 */ /* 0x000fe20000010100 */
[----:B------:R-:W-:Y:S01]  /*17a0*/  @P0 FMUL.FTZ R200, R200, R241 ;  /* 0x000000f1c8c80220 */ /* 0x000fe20000410000 */
[----:B------:R-:W-:Y:S01]  /*17b0*/  @!P0 FMUL.FTZ R200, R174, R219 ;  /* 0x000000dbaec88220 */ /* 0x000fe20000410000 */
[----:B------:R-:W-:Y:S01]  /*17c0*/  @P0 FMUL.FTZ R206, R59, R206 ;  /* 0x000000ce3bce0220 */ /* 0x000fe20000410000 */
[----:B------:R-:W-:Y:S01]  /*17d0*/  @P0 FADD.FTZ R219, -R197, R66 ;  /* 0x00000042c5db0221 */ /* 0x000fe20000010100 */
[----:B------:R-:W-:Y:S01]  /*17e0*/  @!P0 FMUL.FTZ R64, R174, R65 ;  /* 0x00000041ae408220 */ /* 0x000fe20000410000 */
[----:B------:R-:W-:Y:S01]  /*17f0*/  @!P0 FADD.FTZ R59, R66, -R0 ;  /* 0x80000000423b8221 */ /* 0x000fe20000010000 */
[----:B------:R-:W-:Y:S01]  /*1800*/  @P0 FMUL.FTZ R66, R218, R217 ;  /* 0x000000d9da420220 */ /* 0x000fe20000410000 */
[----:B------:R-:W-:Y:S01]  /*1810*/  @P0 FADD.FTZ R65, -R168, R63 ;  /* 0x0000003fa8410221 */ /* 0x000fe20000010100 */
[----:B------:R-:W-:Y:S01]  /*1820*/  @P0 FADD.FTZ R217, -R195, R68 ;  /* 0x00000044c3d90221 */ /* 0x000fe20000010100 */
[----:B------:R-:W-:-:S02]  /*1830*/  @!P0 FADD.FTZ R67, R67, -R0 ;  /* 0x8000000043438221 */ /* 0x000fc40000010000 */
[----:B------:R-:W-:Y:S01]  /*1840*/  @P0 FMUL.FTZ R208, R65, R208 ;  /* 0x000000d041d00220 */ /* 0x000fe20000410000 */
[----:B------:R-:W-:Y:S01]  /*1850*/  @P0 FMUL.FTZ R65, R217, R216 ;  /* 0x000000d8d9410220 */ /* 0x000fe20000410000 */
[----:B------:R-:W-:Y:S01]  /*1860*/  @!P0 FADD.FTZ R217, R68, -R0 ;  /* 0x8000000044d98221 */ /* 0x000fe20000010000 */
[----:B------:R-:W-:Y:S01]  /*1870*/  @P0 FADD.FTZ R194, -R166, R57 ;  /* 0x00000039a6c20221 */ /* 0x000fe20000010100 */
[----:B------:R-:W-:Y:S01]  /*1880*/  @!P0 FMUL.FTZ R66, R174, R67 ;  /* 0x00000043ae428220 */ /* 0x000fe20000410000 */
[----:B------:R-:W-:Y:S01]  /*1890*/  @!P0 FADD.FTZ R57, R57, -R0 ;  /* 0x8000000039398221 */ /* 0x000fe20000010000 */
[----:B------:R-:W-:Y:S01]  /*18a0*/  @P0 FADD.FTZ R67, -R193, R70 ;  /* 0x00000046c1430221 */ /* 0x000fe20000010100 */
[----:B------:R-:W-:Y:S01]  /*18b0*/  @P0 FADD.FTZ R156, -R203, R56 ;  /* 0x00000038cb9c0221 */ /* 0x000fe20000010100 */
[----:B------:R-:W-:Y:S01]  /*18c0*/  @!P0 FMUL.FTZ R65, R174, R217 ;  /* 0x000000d9ae418220 */ /* 0x000fe20000410000 */
[----:B------:R-:W-:Y:S01]  /*18d0*/  @P0 FADD.FTZ R68, -R158, R69 ;  /* 0x000000459e440221 */ /* 0x000fe20000010100 */
[----:B------:R-:W-:Y:S01]  /*18e0*/  @!P0 FADD.FTZ R217, R69, -R0 ;  /* 0x8000000045d98221 */ /* 0x000fe20000010000 */
[----:B------:R-:W-:Y:S01]  /*18f0*/  @P0 FMUL.FTZ R194, R194, R209 ;  /* 0x000000d1c2c20220 */ /* 0x000fe20000410000 */
[----:B------:R-:W-:Y:S01]  /*1900*/  @P0 FMUL.FTZ R67, R67, R214 ;  /* 0x000000d643430220 */ /* 0x000fe20000410000 */
[----:B------:R-:W-:Y:S01]  /*1910*/  @P0 FADD.FTZ R69, -R154, R71 ;  /* 0x000000479a450221 */ /* 0x000fe20000010100 */
[----:B------:R-:W-:Y:S01]  /*1920*/  @!P0 FMUL.FTZ R194, R174, R57 ;  /* 0x00000039aec28220 */ /* 0x000fe20000410000 */
[----:B------:R-:W-:Y:S01]  /*1930*/  @P0 FADD.FTZ R214, -R191, R72 ;  /* 0x00000048bfd60221 */ /* 0x000fe20000010100 */
[----:B------:R-:W-:Y:S01]  /*1940*/  @P0 FMUL.FTZ R156, R156, R157 ;  /* 0x0000009d9c9c0220 */ /* 0x000fe20000410000 */
[----:B------:R-:W0:Y:S01]  /*1950*/  @P0 MUFU.RCP R57, R153 ;  /* 0x0000009900390308 */ /* 0x000e220000001000 */
[----:B------:R-:W-:Y:S01]  /*1960*/  @!P0 FADD.FTZ R157, R56, -R0 ;  /* 0x80000000389d8221 */ /* 0x000fe20000010000 */
[----:B------:R-:W-:Y:S01]  /*1970*/  @P0 FMUL.FTZ R210, R69, R210 ;  /* 0x000000d245d20220 */ /* 0x000fe20000410000 */
[----:B------:R-:W-:Y:S01]  /*1980*/  @P0 FMUL.FTZ R69, R214, R213 ;  /* 0x000000d5d6450220 */ /* 0x000fe20000410000 */
[----:B------:R-:W-:Y:S01]  /*1990*/  @P0 FADD.FTZ R214, -R152, R73 ;  /* 0x0000004998d60221 */ /* 0x000fe20000010100 */
[----:B------:R-:W-:Y:S01]  /*19a0*/  @!P0 FMUL.FTZ R156, R174, R157 ;  /* 0x0000009dae9c8220 */ /* 0x000fe20000410000 */
[--C-:B------:R-:W-:Y:S01]  /*19b0*/  @!P0 FADD.FTZ R157, R58, -R0.reuse ;  /* 0x800000003a9d8221 */ /* 0x100fe20000010000 */
[--C-:B------:R-:W-:Y:S01]  /*19c0*/  @!P0 FADD.FTZ R213, R70, -R0.reuse ;  /* 0x8000000046d58221 */ /* 0x100fe20000010000 */
[----:B------:R-:W1:Y:S01]  /*19d0*/  @P0 MUFU.RCP R58, R149 ;  /* 0x00000095003a0308 */ /* 0x000e620000001000 */
[----:B------:R-:W-:Y:S01]  /*19e0*/  @P0 FMUL.FTZ R70, R214, R211 ;  /* 0x000000d3d6460220 */ /* 0x000fe20000410000 */
[----:B------:R-:W-:Y:S01]  /*19f0*/  @!P0 FADD.FTZ R211, R71, -R0 ;  /* 0x8000000047d38221 */ /* 0x000fe20000010000 */
[----:B------:R-:W-:Y:S01]  /*1a00*/  @P0 FMUL.FTZ R68, R68, R215 ;  /* 0x000000d744440220 */ /* 0x000fe20000410000 */
[----:B------:R-:W-:-:S04]  /*1a10*/  @!P0 FMUL.FTZ R68, R174, R217 ;  /* 0x000000d9ae448220 */ /* 0x000fc80000410000 */
[----:B------:R-:W2:Y:S01]  /*1a20*/  @P0 MUFU.RCP R209, R151 ;  /* 0x0000009700d10308 */ /* 0x000ea20000001000 */
[----:B------:R-:W-:Y:S01]  /*1a30*/  @P0 FADD.FTZ R214, -R189, R74 ;  /* 0x0000004abdd60221 */ /* 0x000fe20000010100 */
[----:B------:R-:W-:Y:S01]  /*1a40*/  @!P0 FMUL.FTZ R210, R174, R211 ;  /* 0x000000d3aed28220 */ /* 0x000fe20000410000 */
[----:B------:R-:W-:-:S05]  /*1a50*/  @P0 FMUL.FTZ R204, R219, R204 ;  /* 0x000000ccdbcc0220 */ /* 0x000fca0000410000 */
[----:B------:R-:W3:Y:S01]  /*1a60*/  @P0 MUFU.RCP R56, R122 ;  /* 0x0000007a00380308 */ /* 0x000ee20000001000 */
[----:B------:R-:W-:Y:S01]  /*1a70*/  @!P0 FADD.FTZ R211, R72, -R0 ;  /* 0x8000000048d38221 */ /* 0x000fe20000010000 */
[C---:B------:R-:W-:Y:S01]  /*1a80*/  @!P0 FMUL.FTZ R204, R174.reuse, R59 ;  /* 0x0000003baecc8220 */ /* 0x040fe20000410000 */
[----:B------:R-:W-:-:S05]  /*1a90*/  @!P0 FMUL.FTZ R67, R174, R213 ;  /* 0x000000d5ae438220 */ /* 0x000fca0000410000 */
[----:B------:R-:W4:Y:S01]  /*1aa0*/  @P0 MUFU.RCP R217, R145 ;  /* 0x0000009100d90308 */ /* 0x000f220000001000 */
[----:B------:R-:W-:Y:S01]  /*1ab0*/  @P0 FADD.FTZ R213, -R150, R75 ;  /* 0x0000004b96d50221 */ /* 0x000fe20000010100 */
[----:B0-----:R-:W-:Y:S01]  /*1ac0*/  @P0 FMUL.FTZ R71, R214, R57 ;  /* 0x00000039d6470220 */ /* 0x001fe20000410000 */
[C---:B------:R-:W-:Y:S01]  /*1ad0*/  @!P0 FMUL.FTZ R196, R174.reuse, R157 ;  /* 0x0000009daec48220 */ /* 0x040fe20000410000 */
[----:B------:R-:W-:-:S04]  /*1ae0*/  @!P0 FMUL.FTZ R69, R174, R211 ;  /* 0x000000d3ae458220 */ /* 0x000fc80000410000 */
[----:B------:R-:W0:Y:S01]  /*1af0*/  @P0 MUFU.RCP R216, R147 ;  /* 0x0000009300d80308 */ /* 0x000e220000001000 */
[----:B------:R-:W-:Y:S01]  /*1b00*/  @P0 FADD.FTZ R157, -R207, R60 ;  /* 0x0000003ccf9d0221 */ /* 0x000fe20000010100 */
[----:B------:R-:W-:Y:S01]  /*1b10*/  @!P0 FADD.FTZ R211, R73, -R0 ;  /* 0x8000000049d38221 */ /* 0x000fe20000010000 */
[----:B------:R-:W-:-:S05]  /*1b20*/  @P0 FADD.FTZ R73, -R185, R78 ;  /* 0x0000004eb9490221 */ /* 0x000fca0000010100 */
[----:B------:R-:W5:Y:S01]  /*1b30*/  @P0 MUFU.RCP R59, R121 ;  /* 0x00000079003b0308 */ /* 0x000f620000001000 */
[----:B------:R-:W-:Y:S01]  /*1b40*/  @P0 FMUL.FTZ R212, R213, R212 ;  /* 0x000000d4d5d40220 */ /* 0x000fe20000410000 */
[----:B------:R-:W-:Y:S01]  /*1b50*/  @P0 FADD.FTZ R72, -R187, R76 ;  /* 0x0000004cbb480221 */ /* 0x000fe20000010100 */
[----:B------:R-:W-:-:S05]  /*1b60*/  @P0 FADD.FTZ R213, -R148, R77 ;  /* 0x0000004d94d50221 */ /* 0x000fca0000010100 */
[----:B------:R-:W5:Y:S01]  /*1b70*/  @P0 MUFU.RCP R57, R143 ;  /* 0x0000008f00390308 */ /* 0x000f620000001000 */
[----:B------:R-:W-:Y:S01]  /*1b80*/  @P0 FMUL.FTZ R157, R157, R236 ;  /* 0x000000ec9d9d0220 */ /* 0x000fe20000410000 */
[----:B-1----:R-:W-:-:S06]  /*1b90*/  @P0 FMUL.FTZ R73, R73, R58 ;  /* 0x0000003a49490220 */ /* 0x002fcc0000410000 */
[----:B------:R-:W1:Y:S01]  /*1ba0*/  @P0 MUFU.RCP R215, R120 ;  /* 0x0000007800d70308 */ /* 0x000e620000001000 */
[----:B--2---:R-:W-:Y:S01]  /*1bb0*/  @P0 FMUL.FTZ R209, R72, R209 ;  /* 0x000000d148d10220 */ /* 0x004fe20000410000 */
[----:B------:R-:W-:Y:S01]  /*1bc0*/  @P0 FADD.FTZ R58, -R181, R82 ;  /* 0x00000052b53a0221 */ /* 0x000fe20000010100 */
[----:B---3--:R-:W-:Y:S01]  /*1bd0*/  @P0 FMUL.FTZ R72, R213, R56 ;  /* 0x00000038d5480220 */ /* 0x008fe20000410000 */
[----:B------:R-:W-:-:S04]  /*1be0*/  @P0 FADD.FTZ R213, -R183, R80 ;  /* 0x00000050b7d50221 */ /* 0x000fc80000010100 */
[----:B------:R-:W2:Y:S01]  /*1bf0*/  @P0 MUFU.RCP R236, R141 ;  /* 0x0000008d00ec0308 */ /* 0x000ea20000001000 */
[----:B------:R-:W-:Y:S01]  /*1c00*/  @!P0 FMUL.FTZ R70, R174, R211 ;  /* 0x000000d3ae468220 */ /* 0x000fe20000410000 */
[----:B------:R-:W-:Y:S01]  /*1c10*/  @P0 FADD.FTZ R214, -R146, R79 ;  /* 0x0000004f92d60221 */ /* 0x000fe20000010100 */
[----:B----4-:R-:W-:Y:S01]  /*1c20*/  @P0 FMUL.FTZ R211, R58, R217 ;  /* 0x000000d93ad30220 */ /* 0x010fe20000410000 */
[----:B------:R-:W-:-:S04]  /*1c30*/  @!P0 FADD.FTZ R75, R75, -R0 ;  /* 0x800000004b4b8221 */ /* 0x000fc80000010000 */
[----:B------:R-:W3:Y:S01]  /*1c40*/  @P0 MUFU.RCP R218, R119 ;  /* 0x0000007700da0308 */ /* 0x000ee20000001000 */
[----:B------:R-:W-:Y:S01]  /*1c50*/  @P0 FADD.FTZ R58, -R179, R84 ;  /* 0x00000054b33a0221 */ /* 0x000fe20000010100 */
[----:B0-----:R-:W-:Y:S01]  /*1c60*/  @P0 FMUL.FTZ R213, R213, R216 ;  /* 0x000000d8d5d50220 */ /* 0x001fe20000410000 */
[----:B------:R-:W-:Y:S01]  /*1c70*/  @P0 FADD.FTZ R216, -R144, R81 ;  /* 0x0000005190d80221 */ /* 0x000fe20000010100 */
[----:B-----5:R-:W-:Y:S01]  /*1c80*/  @P0 FMUL.FTZ R214, R214, R59 ;  /* 0x0000003bd6d60220 */ /* 0x020fe20000410000 */
[----:B------:R-:W-:-:S03]  /*1c90*/  @!P0 FADD.FTZ R59, R74, -R0 ;  /* 0x800000004a3b8221 */ /* 0x000fc60000010000 */
[----:B------:R-:W0:Y:S01]  /*1ca0*/  @P0 MUFU.RCP R56, R118 ;  /* 0x0000007600380308 */ /* 0x000e220000001000 */
[----:B------:R-:W-:Y:S01]  /*1cb0*/  @!P0 FMUL.FTZ R212, R174, R75 ;  /* 0x0000004baed48220 */ /* 0x000fe20000410000 */
[----:B------:R-:W-:Y:S01]  /*1cc0*/  @P0 FMUL.FTZ R75, R58, R57 ;  /* 0x000000393a4b0220 */ /* 0x000fe20000410000 */
[----:B-1----:R-:W-:-:S05]  /*1cd0*/  @P0 FMUL.FTZ R216, R216, R215 ;  /* 0x000000d7d8d80220 */ /* 0x002fca0000410000 */
[----:B------:R-:W1:Y:S01]  /*1ce0*/  @P0 MUFU.RCP R219, R117 ;  /* 0x0000007500db0308 */ /* 0x000e620000001000 */
[----:B------:R-:W-:Y:S01]  /*1cf0*/  @P0 FADD.FTZ R215, -R177, R86 ;  /* 0x00000056b1d70221 */ /* 0x000fe20000010100 */
[----:B------:R-:W-:Y:S01]  /*1d00*/  @!P0 FMUL.FTZ R71, R174, R59 ;  /* 0x0000003bae478220 */ /* 0x000fe20000410000 */
[----:B------:R-:W-:-:S05]  /*1d10*/  @P0 FADD.FTZ R59, -R142, R83 ;  /* 0x000000538e3b0221 */ /* 0x000fca0000010100 */
[----:B------:R-:W4:Y:S01]  /*1d20*/  @P0 MUFU.RCP R58, R115 ;  /* 0x00000073003a0308 */ /* 0x000f220000001000 */
[----:B--2---:R-:W-:Y:S01]  /*1d30*/  @P0 FMUL.FTZ R215, R215, R236 ;  /* 0x000000ecd7d70220 */ /* 0x004fe20000410000 */
[----:B---3--:R-:W-:Y:S01]  /*1d40*/  @P0 FMUL.FTZ R74, R59, R218 ;  /* 0x000000da3b4a0220 */ /* 0x008fe20000410000 */
[----:B------:R-:W-:Y:S01]  /*1d50*/  @!P0 FADD.FTZ R57, R76, -R0 ;  /* 0x800000004c398221 */ /* 0x000fe20000010000 */
[----:B------:R-:W-:Y:S01]  /*1d60*/  @P0 FADD.FTZ R59, -R140, R85 ;  /* 0x000000558c3b0221 */ /* 0x000fe20000010100 */
[----:B------:R-:W-:Y:S01]  /*1d70*/  @!P0 FADD.FTZ R77, R77, -R0 ;  /* 0x800000004d4d8221 */ /* 0x000fe20000010000 */
[----:B------:R-:W-:Y:S02]  /*1d80*/  @P0 FADD.FTZ R218, -R138, R87 ;  /* 0x000000578ada0221 */ /* 0x000fe40000010100 */
[----:B------:R-:W2:Y:S01]  /*1d90*/  @P0 MUFU.RCP R236, R116 ;  /* 0x0000007400ec0308 */ /* 0x000ea20000001000 */
[--C-:B------:R-:W-:Y:S01]  /*1da0*/  @!P0 FADD.FTZ R83, R83, -R0.reuse ;  /* 0x8000000053538221 */ /* 0x100fe20000010000 */
[----:B0-----:R-:W-:Y:S01]  /*1db0*/  @P0 FMUL.FTZ R76, R59, R56 ;  /* 0x000000383b4c0220 */ /* 0x001fe20000410000 */
[----:B------:R-:W-:Y:S01]  /*1dc0*/  @!P0 FMUL.FTZ R209, R174, R57 ;  /* 0x00000039aed18220 */ /* 0x000fe20000410000 */
[----:B-1----:R-:W-:Y:S01]  /*1dd0*/  @P0 FMUL.FTZ R218, R218, R219 ;  /* 0x000000dbdada0220 */ /* 0x002fe20000410000 */
[----:B------:R-:W-:Y:S01]  /*1de0*/  @!P0 FMUL.FTZ R72, R174, R77 ;  /* 0x0000004dae488220 */ /* 0x000fe20000410000 */
[----:B------:R-:W-:Y:S01]  /*1df0*/  @!P0 FADD.FTZ R241, R84, -R0 ;  /* 0x8000000054f18221 */ /* 0x000fe20000010000 */
        /* <DEDUP_REMOVED lines=14> */
[--C-:B------:R-:W-:Y:S01]  /*1ee0*/  @!P0 FADD.FTZ R89, R89, -R0.reuse ;  /* 0x8000000059598221 */ /* 0x100fe20000010000 */
[----:B------:R-:W-:Y:S01]  /*1ef0*/  @!P0 FADD.FTZ R251, R90, -R0 ;  /* 0x800000005afb8221 */ /* 0x000fe20000010000 */
[----:B------:R-:W-:Y:S01]  /*1f00*/  @P0 FADD.FTZ R84, -R134, R91 ;  /* 0x0000005b86540221 */ /* 0x000fe20000010100 */
[----:B------:R-:W-:Y:S01]  /*1f10*/  @P0 FADD.FTZ R217, -R175, R88 ;  /* 0x00000058afd90221 */ /* 0x000fe20000010100 */
[----:B------:R-:W-:Y:S01]  /*1f20*/  @!P0 FADD.FTZ R0, R91, -R0 ;  /* 0x800000005b008221 */ /* 0x000fe20000010000 */
[----:B------:R-:W-:Y:S01]  /*1f30*/  @!P0 FMUL.FTZ R74, R174, R83 ;  /* 0x00000053ae4a8220 */ /* 0x000fe20000410000 */
[----:B------:R-:W-:Y:S01]  /*1f40*/  MOV R83, R238 ;  /* 0x000000ee00537202 */ /* 0x000fe20000000f00 */
[----:B----4-:R-:W-:Y:S01]  /*1f50*/  @P0 FMUL.FTZ R84, R84, R58 ;  /* 0x0000003a54540220 */ /* 0x010fe20000410000 */
[C---:B------:R-:W-:Y:S01]  /*1f60*/  @!P0 FMUL.FTZ R218, R174.reuse, R87 ;  /* 0x00000057aeda8220 */ /* 0x040fe20000410000 */
[C---:B------:R-:W-:Y:S01]  /*1f70*/  @!P0 FMUL.FTZ R157, R174.reuse, R57 ;  /* 0x00000039ae9d8220 */ /* 0x040fe20000410000 */
[----:B------:R-:W-:Y:S01]  /*1f80*/  @P0 FMUL.FTZ R217, R217, R240 ;  /* 0x000000f0d9d90220 */ /* 0x000fe20000410000 */
[----:B------:R-:W-:Y:S01]  /*1f90*/  @!P0 FMUL.FTZ R84, R174, R0 ;  /* 0x00000000ae548220 */ /* 0x000fe20000410000 */
[----:B------:R-:W-:Y:S01]  /*1fa0*/  SHF.R.U64 R87, R238, 0x10, R239 ;  /* 0x00000010ee577819 */ /* 0x000fe200000012ef */
[C---:B------:R-:W-:Y:S01]  /*1fb0*/  @!P0 FMUL.FTZ R215, R174.reuse, R243 ;  /* 0x000000f3aed78220 */ /* 0x040fe20000410000 */
[----:B------:R-:W-:Y:S01]  /*1fc0*/  MOV R86, R233 ;  /* 0x000000e900567202 */ /* 0x000fe20000000f00 */
[----:B------:R-:W-:Y:S01]  /*1fd0*/  @!P0 FMUL.FTZ R217, R174, R245 ;  /* 0x000000f5aed98220 */ /* 0x000fe20000410000 */
[----:B------:R-:W-:-:S02]  /*1fe0*/  MOV R57, R220 ;  /* 0x000000dc00397202 */ /* 0x000fc40000000f00 */
[----:B------:R-:W-:Y:S01]  /*1ff0*/  SHF.R.U64 R78, R220, 0x10, R221 ;  /* 0x00000010dc4e7819 */ /* 0x000fe200000012dd */
[C---:B------:R-:W-:Y:S01]  /*2000*/  @!P0 FMUL.FTZ R213, R174.reuse, R219 ;  /* 0x000000dbaed58220 */ /* 0x040fe20000410000 */
[----:B------:R-:W-:Y:S02]  /*2010*/  MOV R0, R239 ;  /* 0x000000ef00007202 */ /* 0x000fe40000000f00 */
[----:B------:R-:W-:Y:S01]  /*2020*/  SHF.L.U32 R220, R83, 0x10, RZ ;  /* 0x0000001053dc7819 */ /* 0x000fe200000006ff */
[----:B------:R-:W-:Y:S01]  /*2030*/  @!P0 FMUL.FTZ R202, R174, R61 ;  /* 0x0000003daeca8220 */ /* 0x000fe20000410000 */
[--C-:B------:R-:W-:Y:S02]  /*2040*/  SHF.R.U64 R91, R234, 0x10, R235.reuse ;  /* 0x00000010ea5b7819 */ /* 0x100fe400000012eb */
[----:B------:R-:W-:Y:S02]  /*2050*/  MOV R243, R235 ;  /* 0x000000eb00f37202 */ /* 0x000fe40000000f00 */
[----:B------:R-:W-:-:S02]  /*2060*/  SHF.R.U32.HI R245, RZ, 0x10, R235 ;  /* 0x00000010fff57819 */ /* 0x000fc400000116eb */
[----:B------:R-:W-:Y:S02]  /*2070*/  MOV R235, R228 ;  /* 0x000000e400eb7202 */ /* 0x000fe40000000f00 */
[----:B------:R-:W-:Y:S01]  /*2080*/  SHF.R.U64 R219, R228, 0x10, R229 ;  /* 0x00000010e4db7819 */ /* 0x000fe200000012e5 */
[----:B--2---:R-:W-:Y:S01]  /*2090*/  @P0 FMUL.FTZ R236, R247, R236 ;  /* 0x000000ecf7ec0220 */ /* 0x004fe20000410000 */
[----:B------:R-:W-:Y:S01]  /*20a0*/  MOV R61, R222 ;  /* 0x000000de003d7202 */ /* 0x000fe20000000f00 */
[----:B------:R-:W-:Y:S01]  /*20b0*/  @!P0 FMUL.FTZ R76, R174, R85 ;  /* 0x00000055ae4c8220 */ /* 0x000fe20000410000 */
[----:B------:R-:W-:Y:S02]  /*20c0*/  SHF.R.U64 R60, R222, 0x10, R223 ;  /* 0x00000010de3c7819 */ /* 0x000fe400000012df */
[----:B------:R-:W-:Y:S02]  /*20d0*/  SHF.L.U32 R83, R87, 0x10, RZ ;  /* 0x0000001057537819 */ /* 0x000fe400000006ff */
[----:B------:R-:W-:Y:S01]  /*20e0*/  SHF.L.U32 R228, R86, 0x10, RZ ;  /* 0x0000001056e47819 */ /* 0x000fe200000006ff */
[----:B------:R-:W-:Y:S01]  /*20f0*/  @!P0 FMUL.FTZ R236, R174, R89 ;  /* 0x00000059aeec8220 */ /* 0x000fe20000410000 */
[----:B------:R-:W-:Y:S01]  /*2100*/  SHF.L.U32 R222, R0, 0x10, RZ ;  /* 0x0000001000de7819 */ /* 0x000fe200000006ff */
[----:B------:R-:W-:Y:S01]  /*2110*/  FMUL.FTZ R0, R172, R220 ;  /* 0x000000dcac007220 */ /* 0x000fe20000410000 */
[----:B------:R-:W-:Y:S01]  /*2120*/  SHF.R.U32.HI R85, RZ, 0x10, R239 ;  /* 0x00000010ff557819 */ /* 0x000fe200000116ef */
[----:B------:R-:W-:Y:S01]  /*2130*/  @!P0 FMUL.FTZ R216, R174, R81 ;  /* 0x00000051aed88220 */ /* 0x000fe20000410000 */
[----:B------:R-:W-:-:S02]  /*2140*/  MOV R239, R226 ;  /* 0x000000e200ef7202 */ /* 0x000fc40000000f00 */
[----:B------:R-:W-:Y:S01]  /*2150*/  SHF.R.U64 R89, R226, 0x10, R227 ;  /* 0x00000010e2597819 */ /* 0x000fe200000012e3 */
[C---:B------:R-:W-:Y:S01]  /*2160*/  FADD.FTZ R112, R83.reuse, R112 ;  /* 0x0000007053707221 */ /* 0x040fe20000010000 */
[----:B------:R-:W-:Y:S01]  /*2170*/  MOV R244, R232 ;  /* 0x000000e800f47202 */ /* 0x000fe20000000f00 */
[----:B------:R-:W-:Y:S01]  /*2180*/  FFMA.FTZ R113, R83, R202, R113 ;  /* 0x000000ca53717223 */ /* 0x000fe20000010071 */
[----:B------:R-:W-:Y:S01]  /*2190*/  MOV R81, R227 ;  /* 0x000000e300517202 */ /* 0x000fe20000000f00 */
[C---:B------:R-:W-:Y:S01]  /*21a0*/  FADD.FTZ R94, R228.reuse, R94 ;  /* 0x0000005ee45e7221 */ /* 0x040fe20000010000 */
[----:B------:R-:W-:Y:S01]  /*21b0*/  SHF.R.U32.HI R226, RZ, 0x10, R227 ;  /* 0x00000010ffe27819 */ /* 0x000fe200000116e3 */
[----:B------:R-:W-:Y:S01]  /*21c0*/  FFMA.FTZ R95, R228, R204, R95 ;  /* 0x000000cce45f7223 */ /* 0x000fe2000001005f */
[----:B------:R-:W-:Y:S01]  /*21d0*/  FMUL.FTZ R227, R163, R228 ;  /* 0x000000e4a3e37220 */ /* 0x000fe20000410000 */
[----:B------:R-:W-:Y:S01]  /*21e0*/  FMUL.FTZ R83, R132, R83 ;  /* 0x0000005384537220 */ /* 0x000fe20000410000 */
[----:B------:R-:W-:Y:S01]  /*21f0*/  FADD.FTZ R228, RZ, R0 ;  /* 0x00000000ffe47221 */ /* 0x000fe20000010000 */
[----:B------:R-:W-:Y:S01]  /*2200*/  @!P0 FMUL.FTZ R73, R174, R77 ;  /* 0x0000004dae498220 */ /* 0x000fe20000410000 */
[----:B------:R-:W-:-:S02]  /*2210*/  MOV R240, R230 ;  /* 0x000000e600f07202 */ /* 0x000fc40000000f00 */
[----:B------:R-:W-:Y:S02]  /*2220*/  SHF.R.U64 R88, R230, 0x10, R231 ;  /* 0x00000010e6587819 */ /* 0x000fe400000012e7 */
[----:B------:R-:W-:Y:S02]  /*2230*/  MOV R77, R224 ;  /* 0x000000e0004d7202 */ /* 0x000fe40000000f00 */
[----:B------:R-:W-:Y:S02]  /*2240*/  SHF.R.U64 R80, R224, 0x10, R225 ;  /* 0x00000010e0507819 */ /* 0x000fe400000012e1 */
[----:B------:R-:W-:Y:S01]  /*2250*/  SHF.L.U32 R230, R244, 0x10, RZ ;  /* 0x00000010f4e67819 */ /* 0x000fe200000006ff */
[----:B------:R-:W-:Y:S01]  /*2260*/  FADD.FTZ R228, R228, R83 ;  /* 0x00000053e4e47221 */ /* 0x000fe20000010000 */
[----:B------:R-:W-:Y:S01]  /*2270*/  SHF.L.U32 R224, R85, 0x10, RZ ;  /* 0x0000001055e07819 */ /* 0x000fe200000006ff */
[----:B------:R-:W-:Y:S01]  /*2280*/  FMUL.FTZ R85, R171, R222 ;  /* 0x000000deab557220 */ /* 0x000fe20000410000 */
[----:B------:R-:W-:Y:S01]  /*2290*/  @!P0 FMUL.FTZ R206, R174, R59 ;  /* 0x0000003baece8220 */ /* 0x000fe20000410000 */
[----:B------:R-:W-:Y:S01]  /*22a0*/  MOV R59, R223 ;  /* 0x000000df003b7202 */ /* 0x000fe20000000f00 */
[C---:B------:R-:W-:Y:S01]  /*22b0*/  FADD.FTZ R98, R230.reuse, R98 ;  /* 0x00000062e6627221 */ /* 0x040fe20000010000 */
[----:B------:R-:W-:Y:S01]  /*22c0*/  SHF.R.U32.HI R58, RZ, 0x10, R223 ;  /* 0x00000010ff3a7819 */ /* 0x000fe200000116df */
[----:B------:R-:W-:Y:S01]  /*22d0*/  FFMA.FTZ R99, R230, R200, R99 ;  /* 0x000000c8e6637223 */ /* 0x000fe20000010063 */
[----:B------:R-:W-:Y:S01]  /*22e0*/  FMUL.FTZ R223, R165, R230 ;  /* 0x000000e6a5df7220 */ /* 0x000fe20000410000 */
[----:B------:R-:W-:Y:S01]  /*22f0*/  FADD.FTZ R230, R228, R85 ;  /* 0x00000055e4e67221 */ /* 0x000fe20000010000 */
[----:B------:R-:W-:Y:S01]  /*2300*/  FFMA.FTZ R228, R0, R157, RZ ;  /* 0x0000009d00e47223 */ /* 0x000fe200000100ff */
[----:B------:R-:W-:Y:S01]  /*2310*/  MOV R238, R234 ;  /* 0x000000ea00ee7202 */ /* 0x000fe20000000f00 */
[----:B------:R-:W0:Y:S01]  /*2320*/  @P0 MUFU.RCP R56, R137 ;  /* 0x0000008900380308 */ /* 0x000e220000001000 */
[----:B------:R-:W-:Y:S01]  /*2330*/  @!P0 FMUL.FTZ R208, R174, R63 ;  /* 0x0000003faed08220 */ /* 0x000fe20000410000 */
[----:B------:R-:W-:Y:S01]  /*2340*/  FFMA.FTZ R228, R83, R202, R228 ;  /* 0x000000ca53e47223 */ /* 0x000fe200000100e4 */
[----:B------:R-:W-:Y:S01]  /*2350*/  SHF.L.U32 R238, R238, 0x10, RZ ;  /* 0x00000010eeee7819 */ /* 0x000fe200000006ff */
[----:B------:R-:W-:Y:S01]  /*2360*/  FMUL.FTZ R87, R131, R224 ;  /* 0x000000e083577220 */ /* 0x000fe20000410000 */
[C---:B------:R-:W-:Y:S01]  /*2370*/  FADD.FTZ R108, R224.reuse, R108 ;  /* 0x0000006ce06c7221 */ /* 0x040fe20000010000 */
[----:B------:R-:W-:Y:S01]  /*2380*/  FFMA.FTZ R109, R224, R208, R109 ;  /* 0x000000d0e06d7223 */ /* 0x000fe2000001006d */
[----:B------:R-:W-:Y:S01]  /*2390*/  SHF.L.U32 R91, R91, 0x10, RZ ;  /* 0x000000105b5b7819 */ /* 0x000fe200000006ff */
        /* <DEDUP_REMOVED lines=10> */
[----:B------:R-:W-:Y:S01]  /*2440*/  @!P0 FMUL.FTZ R75, R174, R241 ;  /* 0x000000f1ae4b8220 */ /* 0x000fe20000410000 */
[----:B------:R-:W-:Y:S01]  /*2450*/  @P0 FADD.FTZ R249, -R173, R90 ;  /* 0x0000005aadf90221 */ /* 0x000fe20000010100 */
[----:B------:R-:W-:Y:S01]  /*2460*/  SHF.R.U64 R241, R232, 0x10, R233 ;  /* 0x00000010e8f17819 */ /* 0x000fe200000012e9 */
[C---:B------:R-:W-:Y:S01]  /*2470*/  FADD.FTZ R114, R220.reuse, R114 ;  /* 0x00000072dc727221 */ /* 0x040fe20000010000 */
[----:B------:R-:W-:Y:S01]  /*2480*/  FFMA.FTZ R133, R220, R157, R133 ;  /* 0x0000009ddc857223 */ /* 0x000fe20000010085 */
[----:B------:R-:W-:Y:S01]  /*2490*/  FFMA.FTZ R228, R89, R156, R228 ;  /* 0x0000009c59e47223 */ /* 0x000fe200000100e4 */
[----:B------:R-:W-:Y:S01]  /*24a0*/  SHF.L.U32 R232, R245, 0x10, RZ ;  /* 0x00000010f5e87819 */ /* 0x000fe200000006ff */
[----:B------:R-:W-:Y:S01]  /*24b0*/  FADD.FTZ R230, R230, R91 ;  /* 0x0000005be6e67221 */ /* 0x000fe20000010000 */
[----:B------:R-:W-:Y:S01]  /*24c0*/  SHF.L.U32 R220, R219, 0x10, RZ ;  /* 0x00000010dbdc7819 */ /* 0x000fe200000006ff */
[----:B------:R-:W-:Y:S01]  /*24d0*/  FMUL.FTZ R219, R167, R234 ;  /* 0x000000eaa7db7220 */ /* 0x000fe20000410000 */
[----:B0-----:R-:W-:Y:S01]  /*24e0*/  @P0 FMUL.FTZ R82, R249, R56 ;  /* 0x00000038f9520220 */ /* 0x001fe20000410000 */
[----:B------:R-:W-:Y:S01]  /*24f0*/  @!P0 FMUL.FTZ R214, R174, R79 ;  /* 0x0000004faed68220 */ /* 0x000fe20000410000 */
[----:B------:R-:W-:Y:S01]  /*2500*/  FFMA.FTZ R228, R91, R194, R228 ;  /* 0x000000c25be47223 */ /* 0x000fe200000100e4 */
[----:B------:R-:W-:Y:S01]  /*2510*/  MOV R79, R221 ;  /* 0x000000dd004f7202 */ /* 0x000fe20000000f00 */
[----:B------:R-:W-:Y:S01]  /*2520*/  FADD.FTZ R230, R230, R219 ;  /* 0x000000dbe6e67221 */ /* 0x000fe20000010000 */
[----:B------:R-:W-:Y:S01]  /*2530*/  SHF.R.U32.HI R56, RZ, 0x10, R221 ;  /* 0x00000010ff387819 */ /* 0x000fe200000116dd */
[----:B------:R-:W-:Y:S01]  /*2540*/  FMUL.FTZ R221, R129, R232 ;  /* 0x000000e881dd7220 */ /* 0x000fe20000410000 */
[----:B------:R-:W-:Y:S01]  /*2550*/  MOV R63, R225 ;  /* 0x000000e1003f7202 */ /* 0x000fe20000000f00 */
[----:B------:R-:W-:Y:S01]  /*2560*/  FFMA.FTZ R228, R219, R196, R228 ;  /* 0x000000c4dbe47223 */ /* 0x000fe200000100e4 */
[----:B------:R-:W-:-:S02]  /*2570*/  SHF.R.U32.HI R62, RZ, 0x10, R225 ;  /* 0x00000010ff3e7819 */ /* 0x000fc400000116e1 */
[----:B------:R-:W-:Y:S01]  /*2580*/  SHF.L.U32 R225, R241, 0x10, RZ ;  /* 0x00000010f1e17819 */ /* 0x000fe200000006ff */
[----:B------:R-:W-:Y:S01]  /*2590*/  FADD.FTZ R230, R230, R221 ;  /* 0x000000dde6e67221 */ /* 0x000fe20000010000 */
[----:B------:R-:W-:Y:S01]  /*25a0*/  SHF.R.U32.HI R242, RZ, 0x10, R233 ;  /* 0x00000010fff27819 */ /* 0x000fe200000116e9 */
[----:B------:R-:W-:Y:S01]  /*25b0*/  @!P0 FMUL.FTZ R211, R174, R237 ;  /* 0x000000edaed38220 */ /* 0x000fe20000410000 */
[----:B------:R-:W-:Y:S01]  /*25c0*/  FFMA.FTZ R228, R221, R198, R228 ;  /* 0x000000c6dde47223 */ /* 0x000fe200000100e4 */
[----:B------:R-:W-:Y:S01]  /*25d0*/  MOV R233, R231 ;  /* 0x000000e700e97202 */ /* 0x000fe20000000f00 */
[C---:B------:R-:W-:Y:S01]  /*25e0*/  FADD.FTZ R96, R225.reuse, R96 ;  /* 0x00000060e1607221 */ /* 0x040fe20000010000 */
[----:B------:R-:W-:Y:S01]  /*25f0*/  MOV R237, R229 ;  /* 0x000000e500ed7202 */ /* 0x000fe20000000f00 */
[----:B------:R-:W-:Y:S01]  /*2600*/  FFMA.FTZ R97, R225, R64, R97 ;  /* 0x00000040e1617223 */ /* 0x000fe20000010061 */
[----:B------:R-:W-:Y:S01]  /*2610*/  SHF.R.U32.HI R90, RZ, 0x10, R231 ;  /* 0x00000010ff5a7819 */ /* 0x000fe200000116e7 */
[----:B------:R-:W-:Y:S01]  /*2620*/  FMUL.FTZ R225, R128, R225 ;  /* 0x000000e180e17220 */ /* 0x000fe20000410000 */
[----:B------:R-:W-:Y:S01]  /*2630*/  SHF.R.U32.HI R229, RZ, 0x10, R229 ;  /* 0x00000010ffe57819 */ /* 0x000fe200000116e5 */
[----:B------:R-:W-:Y:S01]  /*2640*/  FADD.FTZ R230, R230, R223 ;  /* 0x000000dfe6e67221 */ /* 0x000fe20000010000 */
[----:B------:R-:W-:Y:S01]  /*2650*/  SHF.L.U32 R86, R242, 0x10, RZ ;  /* 0x00000010f2567819 */ /* 0x000fe200000006ff */
[----:B------:R-:W-:Y:S01]  /*2660*/  FFMA.FTZ R228, R223, R200, R228 ;  /* 0x000000c8dfe47223 */ /* 0x000fe200000100e4 */
[----:B------:R-:W-:Y:S01]  /*2670*/  SHF.L.U32 R231, R240, 0x10, RZ ;  /* 0x00000010f0e77819 */ /* 0x000fe200000006ff */
[----:B------:R-:W-:Y:S01]  /*2680*/  FADD.FTZ R110, R222, R110 ;  /* 0x0000006ede6e7221 */ /* 0x000fe20000010000 */
        /* <DEDUP_REMOVED lines=8> */
[----:B------:R-:W-:Y:S01]  /*2710*/  SHF.L.U32 R235, R235, 0x10, RZ ;  /* 0x00000010ebeb7819 */ /* 0x000fe200000006ff */
[----:B------:R-:W-:Y:S01]  /*2720*/  FMUL.FTZ R229, R127, R86 ;  /* 0x000000567fe57220 */ /* 0x000fe20000410000 */
[C---:B------:R-:W-:Y:S01]  /*2730*/  FADD.FTZ R30, R231.reuse, R30 ;  /* 0x0000001ee71e7221 */ /* 0x040fe20000010000 */
[----:B------:R-:W-:Y:S01]  /*2740*/  FFMA.FTZ R54, R231, R65, R54 ;  /* 0x00000041e7367223 */ /* 0x000fe20000010036 */
[----:B------:R-:W-:Y:S01]  /*2750*/  FMUL.FTZ R86, R161, R231 ;  /* 0x000000e7a1567220 */ /* 0x000fe20000410000 */
[----:B------:R-:W-:Y:S01]  /*2760*/  FFMA.FTZ R228, R225, R64, R228 ;  /* 0x00000040e1e47223 */ /* 0x000fe200000100e4 */
[----:B------:R-:W-:Y:S01]  /*2770*/  SHF.L.U32 R237, R237, 0x10, RZ ;  /* 0x00000010eded7819 */ /* 0x000fe200000006ff */
[C---:B------:R-:W-:Y:S01]  /*2780*/  FADD.FTZ R31, R88.reuse, R31 ;  /* 0x0000001f581f7221 */ /* 0x040fe20000010000 */
[----:B------:R-:W-:Y:S01]  /*2790*/  FFMA.FTZ R55, R88, R68, R55 ;  /* 0x0000004458377223 */ /* 0x000fe20000010037 */
[----:B------:R-:W-:Y:S01]  /*27a0*/  FMUL.FTZ R231, R126, R88 ;  /* 0x000000587ee77220 */ /* 0x000fe20000410000 */
[C---:B------:R-:W-:Y:S01]  /*27b0*/  FADD.FTZ R28, R233.reuse, R28 ;  /* 0x0000001ce91c7221 */ /* 0x040fe20000010000 */
[----:B------:R-:W-:Y:S01]  /*27c0*/  FFMA.FTZ R52, R233, R67, R52 ;  /* 0x00000043e9347223 */ /* 0x000fe20000010034 */
[----:B------:R-:W-:Y:S01]  /*27d0*/  FMUL.FTZ R88, R159, R233 ;  /* 0x000000e99f587220 */ /* 0x000fe20000410000 */
[----:B------:R-:W-:Y:S01]  /*27e0*/  FADD.FTZ R230, R230, R227 ;  /* 0x000000e3e6e67221 */ /* 0x000fe20000010000 */
[----:B------:R-:W-:Y:S01]  /*27f0*/  SHF.L.U32 R239, R239, 0x10, RZ ;  /* 0x00000010efef7819 */ /* 0x000fe200000006ff */
[C---:B------:R-:W-:Y:S01]  /*2800*/  FADD.FTZ R29, R90.reuse, R29 ;  /* 0x0000001d5a1d7221 */ /* 0x040fe20000010000 */
[----:B------:R-:W-:Y:S01]  /*2810*/  FFMA.FTZ R53, R90, R210, R53 ;  /* 0x000000d25a357223 */ /* 0x000fe20000010035 */
[----:B------:R-:W-:Y:S01]  /*2820*/  FMUL.FTZ R233, R125, R90 ;  /* 0x0000005a7de97220 */ /* 0x000fe20000410000 */
        /* <DEDUP_REMOVED lines=21> */
[----:B------:R-:W-:Y:S01]  /*2980*/  SHF.L.U32 R81, R81, 0x10, RZ ;  /* 0x0000001051517819 */ /* 0x000fe200000006ff */
[----:B------:R-:W-:Y:S01]  /*2990*/  FADD.FTZ R224, R241, R86 ;  /* 0x00000056f1e07221 */ /* 0x000fe20000010000 */
[----:B------:R-:W-:Y:S01]  /*29a0*/  FFMA.FTZ R228, R86, R65, R243 ;  /* 0x0000004156e47223 */ /* 0x000fe200000100f3 */
[----:B------:R-:W-:-:S02]  /*29b0*/  SHF.L.U32 R226, R226, 0x10, RZ ;  /* 0x00000010e2e27819 */ /* 0x000fc400000006ff */
[----:B------:R-:W-:Y:S01]  /*29c0*/  FADD.FTZ R241, R224, R231 ;  /* 0x000000e7e0f17221 */ /* 0x000fe20000010000 */
[C---:B------:R-:W-:Y:S01]  /*29d0*/  FADD.FTZ R20, R81.reuse, R20 ;  /* 0x0000001451147221 */ /* 0x040fe20000010000 */
[----:B------:R-:W-:Y:S01]  /*29e0*/  FFMA.FTZ R44, R81, R73, R44 ;  /* 0x00000049512c7223 */ /* 0x000fe2000001002c */
[----:B------:R-:W-:Y:S01]  /*29f0*/  FMUL.FTZ R224, R149, R81 ;  /* 0x0000005195e07220 */ /* 0x000fe20000410000 */
[----:B------:R-:W-:Y:S01]  /*2a00*/  FFMA.FTZ R81, R231, R68, R228 ;  /* 0x00000044e7517223 */ /* 0x000fe200000100e4 */
[----:B------:R-:W-:Y:S01]  /*2a10*/  FADD.FTZ R228, R241, R88 ;  /* 0x00000058f1e47221 */ /* 0x000fe20000010000 */
[C---:B------:R-:W-:Y:S01]  /*2a20*/  FADD.FTZ R21, R226.reuse, R21 ;  /* 0x00000015e2157221 */ /* 0x040fe20000010000 */
[----:B------:R-:W-:Y:S01]  /*2a30*/  FFMA.FTZ R45, R226, R214, R45 ;  /* 0x000000d6e22d7223 */ /* 0x000fe2000001002d */
[----:B------:R-:W-:Y:S01]  /*2a40*/  FMUL.FTZ R241, R121, R226 ;  /* 0x000000e279f17220 */ /* 0x000fe20000410000 */
[----:B------:R-:W-:Y:S01]  /*2a50*/  FFMA.FTZ R226, R88, R67, R81 ;  /* 0x0000004358e27223 */ /* 0x000fe20000010051 */
[----:B------:R-:W-:Y:S01]  /*2a60*/  FADD.FTZ R81, R228, R233 ;  /* 0x000000e9e4517221 */ /* 0x000fe20000010000 */
[----:B------:R-:W-:-:S02]  /*2a70*/  SHF.L.U32 R77, R77, 0x10, RZ ;  /* 0x000000104d4d7819 */ /* 0x000fc400000006ff */
[----:B------:R-:W-:Y:S01]  /*2a80*/  FFMA.FTZ R243, R233, R210, R226 ;  /* 0x000000d2e9f37223 */ /* 0x000fe200000100e2 */
[----:B------:R-:W-:Y:S01]  /*2a90*/  FADD.FTZ R228, R81, R90 ;  /* 0x0000005a51e47221 */ /* 0x000fe20000010000 */
[----:B------:R-:W-:Y:S02]  /*2aa0*/  SHF.L.U32 R80, R80, 0x10, RZ ;  /* 0x0000001050507819 */ /* 0x000fe400000006ff */
        /* <DEDUP_REMOVED lines=26> */
[----:B------:R-:W-:Y:S02]  /*2c50*/  SHF.L.U32 R60, R60, 0x10, RZ ;  /* 0x000000103c3c7819 */ /* 0x000fe400000006ff */
        /* <DEDUP_REMOVED lines=58> */
[----:B------:R-:W-:Y:S01]  /*3000*/  SHF.R.U32.HI R59, RZ, 0x5, R8 ;  /* 0x00000005ff3b7819 */ /* 0x000fe20000011608 */
[----:B------:R-:W-:Y:S01]  /*3010*/  FFMA.FTZ R60, R78, R236, R61 ;  /* 0x000000ec4e3c7223 */ /* 0x000fe2000001003d */
[----:B------:R-:W-:Y:S01]  /*3020*/  UMOV UR4, 0xffffffff ;  /* 0xffffffff00047882 */ /* 0x000fe20000000000 */
[----:B------:R-:W-:Y:S01]  /*3030*/  FADD.FTZ R56, R56, R79 ;  /* 0x0000004f38387221 */ /* 0x000fe20000010000 */
[----:B------:R-:W-:Y:S01]  /*3040*/  LOP3.LUT R58, R59, 0x7fffffc, RZ, 0xc0, !PT ;  /* 0x07fffffc3b3a7812 */ /* 0x000fe200078ec0ff */
        /* <DEDUP_REMOVED lines=26> */
.L_x_1745:
        /* <DEDUP_REMOVED lines=30> */
.L_x_1731:
[----:B------:R-:W-:Y:S05]  /*33d0*/  BSYNC B0 ;  /* 0x0000000000007941 */ /* 0x000fea0003800000 */
.L_x_1730:
[----:B------:R-:W-:Y:S01]  /*33e0*/  LOP3.LUT R238, R135, 0x1, RZ, 0xc0, !PT ;  /* 0x0000000187ee7812 */ /* 0x000fe200078ec0ff */
[----:B------:R-:W0:Y:S01]  /*33f0*/  @!P0 LDC.64 R56, c[0x0][0x250] ;  /* 0x00009400ff388b82 */ /* 0x000e220000000a00 */
[----:B------:R-:W-:Y:S02]  /*3400*/  SHF.L.U32 R58, R77, 0x2, RZ ;  /* 0x000000024d3a7819 */ /* 0x000fe400000006ff */
[----:B------:R-:W-:Y:S02]  /*3410*/  IADD3 R59, -R238, RZ, RZ ;  /* 0x000000ffee3b7210 */ /* 0x000fe40007ffe1ff */
[----:B------:R-:W-:Y:S02]  /*3420*/  LEA.HI R80, R8, R3, RZ, 0x19 ;  /* 0x0000000308507211 */ /* 0x000fe400078fc8ff */
[----:B------:R-:W-:Y:S02]  /*3430*/  LOP3.LUT R58, R59, R58, RZ, 0xc0, !PT ;  /* 0x0000003a3b3a7212 */ /* 0x000fe400078ec0ff */
[----:B------:R-:W-:-:S04]  /*3440*/  SHF.L.U32 R59, R80, 0x2, RZ ;  /* 0x00000002503b7819 */ /* 0x000fc800000006ff */
[----:B------:R-:W-:-:S04]  /*3450*/  IADD3 R59, P3, R58, R59, RZ ;  /* 0x0000003b3a3b7210 */ /* 0x000fc80007f7e0ff */
[----:B------:R-:W-:Y:S02]  /*3460*/  @!P0 IADD3 R60, P2, R6, R59, RZ ;  /* 0x0000003b063c8210 */ /* 0x000fe40007f5e0ff */
[----:B------:R-:W-:-:S04]  /*3470*/  IADD3.X R58, RZ, RZ, RZ, P3, !PT ;  /* 0x000000ffff3a7210 */ /* 0x000fc80001ffe4ff */
[----:B------:R-:W-:Y:S02]  /*3480*/  @!P0 IADD3.X R61, RZ, R58, RZ, P2, !PT ;  /* 0x0000003aff3d8210 */ /* 0x000fe400017fe4ff */
[----:B------:R-:W-:Y:S02]  /*3490*/  ISETP.NE.AND P2, PT, R8, RZ, PT ;  /* 0x000000ff0800720c */ /* 0x000fe40003f45270 */
[----:B0-----:R-:W-:-:S04]  /*34a0*/  @!P0 LEA R56, P3, R60, R56, 0x3 ;  /* 0x000000383c388211 */ /* 0x001fc800078618ff */
[----:B------:R-:W-:-:S05]  /*34b0*/  @!P0 LEA.HI.X R57, R60, R57, R61, 0x3, P3 ;  /* 0x000000393c398211 */ /* 0x000fca00018f1c3d */
[----:B------:R0:W-:Y:S01]  /*34c0*/  @!P0 STG.E.64 desc[UR6][R56.64], R62 ;  /* 0x0000003e38008986 */ /* 0x0001e2000c101b06 */
[----:B------:R-:W-:Y:S01]  /*34d0*/  ISETP.NE.AND P0, PT, R238, RZ, PT ;  /* 0x000000ffee00720c */ /* 0x000fe20003f05270 */
[----:B------:R-:W-:-:S12]  /*34e0*/  @P2 BRA `(.L_x_1732) ;  /* 0x0000000000502947 */ /* 0x000fd80003800000 */
        /* <DEDUP_REMOVED lines=15> */
.L_x_1733:
[----:B------:R-:W2:Y:S04]  /*35e0*/  LDG.E.STRONG.GPU R60, desc[UR6][R56.64] ;  /* 0x00000006383c7981 */ /* 0x000ea8000c1ef900 */
[----:B--2---:R-:W-:Y:S01]  /*35f0*/  CCTL.IVALL ;  /* 0x00000000ff00798f */ /* 0x004fe20002000000 */
[----:B------:R-:W-:Y:S05]  /*3600*/  YIELD ;  /* 0x0000000000007946 */ /* 0x000fea0003800000 */
[----:B------:R-:W-:-:S13]  /*3610*/  ISETP.NE.AND P0, PT, R60, R63, PT ;  /* 0x0000003f3c00720c */ /* 0x000fda0003f05270 */
[----:B------:R-:W-:Y:S05]  /*3620*/  @P0 BRA `(.L_x_1733) ;  /* 0xfffffffc00ec0947 */ /* 0x000fea000383ffff */
.L_x_1732:
[----:B------:R-:W-:Y:S01]  /*3630*/  ISETP.GT.U32.AND P0, PT, R4, 0x3, PT ;  /* 0x000000030400780c */ /* 0x000fe20003f04070 */
[----:B------:R-:W-:Y:S05]  /*3640*/  WARPSYNC.ALL ;  /* 0x0000000000007948 */ /* 0x000fea0003800000 */
[----:B------:R-:W-:Y:S06]  /*3650*/  BAR.SYNC.DEFER_BLOCKING 0x0 ;  /* 0x0000000000007b1d */ /* 0x000fec0000010000 */
[----:B------:R-:W-:-:S02]  /*3660*/  ULDC.64 UR4, c[0x0][0x280] ;  /* 0x0000a00000047ab9 */ /* 0x000fc40000000a00 */
[----:B0-----:R-:W0:Y:S01]  /*3670*/  @!P0 LDC.64 R56, c[0x0][0x250] ;  /* 0x00009400ff388b82 */ /* 0x001e220000000a00 */
[----:B------:R-:W-:-:S04]  /*3680*/  @!P0 IADD3 R59, P2, R4, R59, RZ ;  /* 0x0000003b043b8210 */ /* 0x000fc80007f5e0ff */
[----:B------:R-:W-:Y:S02]  /*3690*/  @!P0 IADD3.X R60, RZ, R58, RZ, P2, !PT ;  /* 0x0000003aff3c8210 */ /* 0x000fe400017fe4ff */
[----:B0-----:R-:W-:-:S04]  /*36a0*/  @!P0 LEA R58, P2, R59, R56, 0x3 ;  /* 0x000000383b3a8211 */ /* 0x001fc800078418ff */
[----:B------:R-:W-:Y:S02]  /*36b0*/  @!P0 LEA.HI.X R59, R59, R57, R60, 0x3, P2 ;  /* 0x000000393b3b8211 */ /* 0x000fe400010f1c3c */
[----:B------:R-:W-:-:S06]  /*36c0*/  CS2R R56, SRZ ;  /* 0x0000000000387805 */ /* 0x000fcc000001ff00 */
[----:B------:R-:W2:Y:S01]  /*36d0*/  @!P0 LDG.E.64 R56, desc[UR6][R58.64] ;  /* 0x000000063a388981 */ /* 0x000ea2000c1e1b00 */
        /* <DEDUP_REMOVED lines=11> */
[----:B------:R-:W0:Y:S01]  /*3790*/  SHFL.BFLY PT, R251, R62, 0x4, 0x1f ;  /* 0x0c801f003efb7f89 */ /* 0x000e2200000e0000 */
[----:B------:R-:W1:Y:S03]  /*37a0*/  LDC.64 R60, c[0x0][0x280] ;  /* 0x0000a000ff3c7b82 */ /* 0x000e660000000a00 */
        /* <DEDUP_REMOVED lines=13> */
[----:B------:R-:W-:Y:S01]  /*3880*/  FMUL.FTZ R57, R57, 5.4253472626442089677e-05 ;  /* 0x38638e3939397820 */ /* 0x000fe20000410000 */
[----:B------:R-:W-:-:S04]  /*3890*/  FMUL.FTZ R56, R56, 5.4253472626442089677e-05 ;  /* 0x38638e3938387820 */ /* 0x000fc80000410000 */
        /* <DEDUP_REMOVED lines=64> */
[----:B-1----:R-:W-:-:S04]  /*3ca0*/  IMAD.WIDE.U32 R88, R190, 0x10, R60 ;  /* 0x00000010be587825 */ /* 0x002fc800078e003c */
        /* <DEDUP_REMOVED lines=28> */
[--C-:B------:R-:W-:Y:S01]  /*3e70*/  IMAD.WIDE.U32 R78, R184, 0x10, R60.reuse ;  /* 0x00000010b84e7825 */ /* 0x100fe200078e003c */
[----:B------:R-:W-:Y:S01]  /*3e80*/  ISETP.GE.AND P0, PT, R2, UR4, PT ;  /* 0x0000000402007c0c */ /* 0x000fe2000bf06270 */
[----:B------:R1:W-:Y:S01]  /*3e90*/  STG.E.128 desc[UR6][R88.64], R64 ;  /* 0x0000004058007986 */ /* 0x0003e2000c101d06 */
[----:B------:R-:W-:Y:S01]  /*3ea0*/  SEL R194, RZ, 0x1, P1 ;  /* 0x00000001ffc27807 */ /* 0x000fe20000800000 */
[----:B------:R-:W-:-:S02]  /*3eb0*/  IMAD.WIDE.U32 R82, R182, 0x10, R60 ;  /* 0x00000010b6527825 */ /* 0x000fc400078e003c */
[----:B------:R2:W-:Y:S02]  /*3ec0*/  STG.E.128 desc[UR6][R90.64], R68 ;  /* 0x000000445a007986 */ /* 0x0005e4000c101d06 */
[--C-:B------:R-:W-:Y:S02]  /*3ed0*/  IMAD.WIDE.U32 R84, R180, 0x10, R60.reuse ;  /* 0x00000010b4547825 */ /* 0x100fe400078e003c */
[----:B------:R3:W-:Y:S02]  /*3ee0*/  STG.E.128 desc[UR6][R156.64], R72 ;  /* 0x000000489c007986 */ /* 0x0007e4000c101d06 */
        /* <DEDUP_REMOVED lines=100> */
.L_x_1728:
        /* <DEDUP_REMOVED lines=48> */
.L_x_1729:
[----:B------:R-:W-:Y:S01]  /*4830*/  HFMA2.MMA R242, -RZ, RZ, 0, 9.5367431640625e-07 ;  /* 0x00000010fff27435 */ /* 0x000fe200000001ff */
[----:B------:R-:W-:Y:S02]  /*4840*/  MOV R251, R56 ;  /* 0x0000003800fb7202 */ /* 0x000fe40000000f00 */
[----:B------:R-:W-:Y:S02]  /*4850*/  MOV R244, 0x1f ;  /* 0x0000001f00f47802 */ /* 0x000fe40000000f00 */
[----:B------:R-:W-:-:S07]  /*4860*/  MOV R238, 0xffffffff ;  /* 0xffffffff00ee7802 */ /* 0x000fce0000000f00 */
[----:B------:R-:W-:Y:S05]  /*4870*/  WARPSYNC.COLLECTIVE R238, `(.L_x_1735) ;  /* 0x00000000ee087348 */ /* 0x000fea0003c00000 */
[----:B------:R0:W1:Y:S02]  /*4880*/  SHFL.DOWN P2, R240, R251, R242, R244 ;  /* 0x080000f2fbf07389 */ /* 0x00006400000400f4 */
[----:B01----:R-:W-:Y:S01]  /*4890*/  ENDCOLLECTIVE ;  /* 0x000000000000791b */ /* 0x003fe20003800000 */
.L_x_1735:
[----:B------:R-:W-:Y:S02]  /*48a0*/  MOV R251, R57 ;  /* 0x0000003900fb7202 */ /* 0x000fe40000000f00 */
[----:B------:R-:W-:-:S07]  /*48b0*/  MOV R61, R240 ;  /* 0x000000f0003d7202 */ /* 0x000fce0000000f00 */
[----:B------:R-:W-:Y:S05]  /*48c0*/  WARPSYNC.COLLECTIVE R238, `(.L_x_1736) ;  /* 0x00000000ee087348 */ /* 0x000fea0003c00000 */
[----:B------:R0:W1:Y:S02]  /*48d0*/  SHFL.DOWN P2, R240, R251, R242, R244 ;  /* 0x080000f2fbf07389 */ /* 0x00006400000400f4 */
[----:B01----:R-:W-:Y:S01]  /*48e0*/  ENDCOLLECTIVE ;  /* 0x000000000000791b */ /* 0x003fe20003800000 */
.L_x_1736:
[----:B------:R-:W-:Y:S01]  /*48f0*/  FADD.FTZ R61, R56, R61 ;  /* 0x0000003d383d7221 */ /* 0x000fe20000010000 */
[----:B------:R-:W-:-:S04]  /*4900*/  HFMA2.MMA R242, -RZ, RZ, 0, 4.76837158203125e-07 ;  /* 0x00000008fff27435 */ /* 0x000fc800000001ff */
[----:B------:R-:W-:Y:S02]  /*4910*/  MOV R251, R61 ;  /* 0x0000003d00fb7202 */ /* 0x000fe40000000f00 */
[----:B------:R-:W-:-:S07]  /*4920*/  MOV R60, R240 ;  /* 0x000000f0003c7202 */ /* 0x000fce0000000f00 */
[----:B------:R-:W-:Y:S05]  /*4930*/  WARPSYNC.COLLECTIVE R238, `(.L_x_1737) ;  /* 0x00000000ee087348 */ /* 0x000fea0003c00000 */
[----:B------:R0:W1:Y:S02]  /*4940*/  SHFL.DOWN P2, R240, R251, R242, R244 ;  /* 0x080000f2fbf07389 */ /* 0x00006400000400f4 */
[----:B01----:R-:W-:Y:S01]  /*4950*/  ENDCOLLECTIVE ;  /* 0x000000000000791b */ /* 0x003fe20003800000 */
.L_x_1737:
[----:B------:R-:W-:-:S05]  /*4960*/  FADD.FTZ R60, R57, R60 ;  /* 0x0000003c393c7221 */ /* 0x000fca0000010000 */
[----:B------:R-:W-:Y:S02]  /*4970*/  MOV R251, R60 ;  /* 0x0000003c00fb7202 */ /* 0x000fe40000000f00 */
[----:B------:R-:W-:-:S07]  /*4980*/  MOV R62, R240 ;  /* 0x000000f0003e7202 */ /* 0x000fce0000000f00 */
[----:B------:R-:W-:Y:S05]  /*4990*/  WARPSYNC.COLLECTIVE R238, `(.L_x_1738) ;  /* 0x00000000ee087348 */ /* 0x000fea0003c00000 */
[----:B------:R0:W1:Y:S02]  /*49a0*/  SHFL.DOWN P2, R240, R251, R242, R244 ;  /* 0x080000f2fbf07389 */ /* 0x00006400000400f4 */
[----:B01----:R-:W-:Y:S01]  /*49b0*/  ENDCOLLECTIVE ;  /* 0x000000000000791b */ /* 0x003fe20003800000 */
.L_x_1738:
[----:B------:R-:W-:Y:S01]  /*49c0*/  FADD.FTZ R62, R61, R62 ;  /* 0x0000003e3d3e7221 */ /* 0x000fe20000010000 */
[----:B------:R-:W-:-:S04]  /*49d0*/  HFMA2.MMA R242, -RZ, RZ, 0, 2.384185791015625e-07 ;  /* 0x00000004fff27435 */ /* 0x000fc800000001ff */
[----:B------:R-:W-:Y:S02]  /*49e0*/  MOV R251, R62 ;  /* 0x0000003e00fb7202 */ /* 0x000fe40000000f00 */
[----:B------:R-:W-:-:S07]  /*49f0*/  MOV R63, R240 ;  /* 0x000000f0003f7202 */ /* 0x000fce0000000f00 */
[----:B------:R-:W-:Y:S05]  /*4a00*/  WARPSYNC.COLLECTIVE R238, `(.L_x_1739) ;  /* 0x00000000ee087348 */ /* 0x000fea0003c00000 */
[----:B------:R0:W1:Y:S02]  /*4a10*/  SHFL.DOWN P2, R240, R251, R242, R244 ;  /* 0x080000f2fbf07389 */ /* 0x00006400000400f4 */
[----:B01----:R-:W-:Y:S01]  /*4a20*/  ENDCOLLECTIVE ;  /* 0x000000000000791b */ /* 0x003fe20003800000 */
.L_x_1739:
[----:B------:R-:W-:-:S05]  /*4a30*/  FADD.FTZ R63, R60, R63 ;  /* 0x0000003f3c3f7221 */ /* 0x000fca0000010000 */
[----:B------:R-:W-:Y:S02]  /*4a40*/  MOV R251, R63 ;  /* 0x0000003f00fb7202 */ /* 0x000fe40000000f00 */
[----:B------:R-:W-:-:S07]  /*4a50*/  MOV R77, R240 ;  /* 0x000000f0004d7202 */ /* 0x000fce0000000f00 */
[----:B------:R-:W-:Y:S05]  /*4a60*/  WARPSYNC.COLLECTIVE R238, `(.L_x_1740) ;  /* 0x00000000ee087348 */ /* 0x000fea0003c00000 */
[----:B------:R0:W1:Y:S02]  /*4a70*/  SHFL.DOWN P2, R240, R251, R242, R244 ;  /* 0x080000f2fbf07389 */ /* 0x00006400000400f4 */
[----:B01----:R-:W-:Y:S01]  /*4a80*/  ENDCOLLECTIVE ;  /* 0x000000000000791b */ /* 0x003fe20003800000 */
.L_x_1740:
[----:B------:R-:W-:Y:S01]  /*4a90*/  FADD.FTZ R77, R62, R77 ;  /* 0x0000004d3e4d7221 */ /* 0x000fe20000010000 */
[----:B------:R-:W-:-:S04]  /*4aa0*/  HFMA2.MMA R242, -RZ, RZ, 0, 1.1920928955078125e-07 ;  /* 0x00000002fff27435 */ /* 0x000fc800000001ff */
[----:B------:R-:W-:Y:S02]  /*4ab0*/  MOV R251, R77 ;  /* 0x0000004d00fb7202 */ /* 0x000fe40000000f00 */
[----:B------:R-:W-:-:S07]  /*4ac0*/  MOV R80, R240 ;  /* 0x000000f000507202 */ /* 0x000fce0000000f00 */
[----:B------:R-:W-:Y:S05]  /*4ad0*/  WARPSYNC.COLLECTIVE R238, `(.L_x_1741) ;  /* 0x00000000ee087348 */ /* 0x000fea0003c00000 */
[----:B------:R0:W1:Y:S02]  /*4ae0*/  SHFL.DOWN P2, R240, R251, R242, R244 ;  /* 0x080000f2fbf07389 */ /* 0x00006400000400f4 */
[----:B01----:R-:W-:Y:S01]  /*4af0*/  ENDCOLLECTIVE ;  /* 0x000000000000791b */ /* 0x003fe20003800000 */
.L_x_1741:
[----:B------:R-:W-:-:S05]  /*4b00*/  FADD.FTZ R80, R63, R80 ;  /* 0x000000503f507221 */ /* 0x000fca0000010000 */
[----:B------:R-:W-:Y:S02]  /*4b10*/  MOV R251, R80 ;  /* 0x0000005000fb7202 */ /* 0x000fe40000000f00 */
[----:B------:R-:W-:-:S07]  /*4b20*/  MOV R56, R240 ;  /* 0x000000f000387202 */ /* 0x000fce0000000f00 */
[----:B------:R-:W-:Y:S05]  /*4b30*/  WARPSYNC.COLLECTIVE R238, `(.L_x_1742) ;  /* 0x00000000ee087348 */ /* 0x000fea0003c00000 */
[----:B------:R0:W1:Y:S02]  /*4b40*/  SHFL.DOWN P2, R240, R251, R242, R244 ;  /* 0x080000f2fbf07389 */ /* 0x00006400000400f4 */
[----:B01----:R-:W-:Y:S01]  /*4b50*/  ENDCOLLECTIVE ;  /* 0x000000000000791b */ /* 0x003fe20003800000 */
.L_x_1742:
[----:B------:R-:W-:Y:S01]  /*4b60*/  FADD.FTZ R56, R77, R56 ;  /* 0x000000384d387221 */ /* 0x000fe20000010000 */
[----:B------:R-:W-:-:S04]  /*4b70*/  HFMA2.MMA R242, -RZ, RZ, 0, 5.9604644775390625e-08 ;  /* 0x00000001fff27435 */ /* 0x000fc800000001ff */
[----:B------:R-:W-:Y:S02]  /*4b80*/  MOV R251, R56 ;  /* 0x0000003800fb7202 */ /* 0x000fe40000000f00 */
[----:B------:R-:W-:-:S07]  /*4b90*/  MOV R57, R240 ;  /* 0x000000f000397202 */ /* 0x000fce0000000f00 */
[----:B------:R-:W-:Y:S05]  /*4ba0*/  WARPSYNC.COLLECTIVE R238, `(.L_x_1743) ;  /* 0x00000000ee087348 */ /* 0x000fea0003c00000 */
[----:B------:R0:W1:Y:S02]  /*4bb0*/  SHFL.DOWN P2, R240, R251, R242, R244 ;  /* 0x080000f2fbf07389 */ /* 0x00006400000400f4 */
[----:B01----:R-:W-:Y:S01]  /*4bc0*/  ENDCOLLECTIVE ;  /* 0x000000000000791b */ /* 0x003fe20003800000 */
.L_x_1743:
[----:B------:R-:W-:-:S05]  /*4bd0*/  FADD.FTZ R57, R80, R57 ;  /* 0x0000003950397221 */ /* 0x000fca0000010000 */
[----:B------:R-:W-:Y:S02]  /*4be0*/  MOV R251, R57 ;  /* 0x0000003900fb7202 */ /* 0x000fe40000000f00 */
[----:B------:R-:W-:-:S07]  /*4bf0*/  MOV R61, R240 ;  /* 0x000000f0003d7202 */ /* 0x000fce0000000f00 */
[----:B------:R-:W-:Y:S05]  /*4c00*/  WARPSYNC.COLLECTIVE R238, `(.L_x_1744) ;  /* 0x00000000ee087348 */ /* 0x000fea0003c00000 */
[----:B------:R0:W1:Y:S02]  /*4c10*/  SHFL.DOWN P2, R240, R251, R242, R244 ;  /* 0x080000f2fbf07389 */ /* 0x00006400000400f4 */
[----:B01----:R-:W-:Y:S01]  /*4c20*/  ENDCOLLECTIVE ;  /* 0x000000000000791b */ /* 0x003fe20003800000 */
.L_x_1744:
[----:B------:R-:W-:Y:S01]  /*4c30*/  MOV R60, R240 ;  /* 0x000000f0003c7202 */ /* 0x000fe20000000f00 */
[----:B------:R-:W-:Y:S06]  /*4c40*/  BRA `(.L_x_1745) ;  /* 0xffffffe400687947 */ /* 0x000fec000383ffff */
.L_x_1746:
        /* <DEDUP_REMOVED lines=11> */
.L_x_5455:


//--------------------- .text._ZN10layer_norm22ln_bwd_finalize_kernelINS_22Kernel_traits_finalizeILj18432E13__nv_bfloat16S2_S2_fjLj1024ELj4ENS_18Kernel_traits_baseILj18432ES2_S2_S2_fjLj1024EEEEEEEvNS_9BwdParamsE --------------------------
	.section	.text._ZN10layer_norm22ln_bwd_finalize_kernelINS_22Kernel_traits_finalizeILj18432E13__nv_bfloat16S2_S2_fjLj1024ELj4ENS_18Kernel_traits_baseILj18432ES2_S2_S2_fjLj1024EEEEEEEvNS_9BwdParamsE,"ax",@progbits
	.align	128
        .global         _ZN10layer_norm22ln_bwd_finalize_kernelINS_22Kernel_traits_finalizeILj18432E13__nv_bfloat16S2_S2_fjLj1024ELj4ENS_18Kernel_traits_baseILj18432ES2_S2_S2_fjLj1024EEEEEEEvNS_9BwdParamsE
        .type           _ZN10layer_norm22ln_bwd_finalize_kernelINS_22Kernel_traits_finalizeILj18432E13__nv_bfloat16S2_S2_fjLj1024ELj4ENS_18Kernel_traits_baseILj18432ES2_S2_S2_fjLj1024EEEEEEEvNS_9BwdParamsE,@function
        .size           _ZN10layer_norm22ln_bwd_finalize_kernelINS_22Kernel_traits_finalizeILj18432E13__nv_bfloat16S2_S2_fjLj1024ELj4ENS_18Kernel_traits_baseILj18432ES2_S2_S2_fjLj1024EEEEEEEvNS_9BwdParamsE,(.L_x_5456 - _ZN10layer_norm22ln_bwd_finalize_kernelINS_22Kernel_traits_finalizeILj18432E13__nv_bfloat16S2_S2_fjLj1024ELj4ENS_18Kernel_traits_baseILj18432ES2_S2_S2_fjLj1024EEEEEEEvNS_9BwdParamsE)
        .other          _ZN10layer_norm22ln_bwd_finalize_kernelINS_22Kernel_traits_finalizeILj18432E13__nv_bfloat16S2_S2_fjLj1024ELj4ENS_18Kernel_traits_baseILj18432ES2_S2_S2_fjLj1024EEEEEEEvNS_9BwdParamsE,@"STO_CUDA_ENTRY STV_DEFAULT"
_ZN10layer_norm22ln_bwd_finalize_kernelINS_22Kernel_traits_finalizeILj18432E13__nv_bfloat16S2_S2_fjLj1024ELj4ENS_18Kernel_traits_baseILj18432ES2_S2_S2_fjLj1024EEEEEEEvNS_9BwdParamsE:
.text._ZN10layer_norm22ln_bwd_finalize_kernelINS_22Kernel_traits_finalizeILj18432E13__nv_bfloat16S2_S2_fjLj1024ELj4ENS_18Kernel_traits_baseILj18432ES2_S2_S2_fjLj1024EEEEEEEvNS_9BwdParamsE:
        /* <DEDUP_REMOVED lines=25> */
.L_x_1758:
        /* <DEDUP_REMOVED lines=28> */
.L_x_1751:
        /* <DEDUP_REMOVED lines=33> */
.L_x_1750:
[----:B------:R-:W-:Y:S05]  /*0560*/  BSYNC B1 ;  /* 0x0000000000017941 */ /* 0x000fea0003800000 */
.L_x_1749:
        /* <DEDUP_REMOVED lines=23> */
.L_x_1753:
[----:B------:R-:W-:Y:S05]  /*06e0*/  BSYNC B1 ;  /* 0x0000000000017941 */ /* 0x000fea0003800000 */
.L_x_1752:
        /* <DEDUP_REMOVED lines=11> */
.L_x_1748:
[----:B------:R-:W-:Y:S05]  /*07a0*/  BSYNC B0 ;  /* 0x0000000000007941 */ /* 0x000fea0003800000 */
.L_x_1747:
        /* <DEDUP_REMOVED lines=29> */
.L_x_1769:
[----:B------:R-:W-:Y:S01]  /*0980*/  @!P1 SHF.R.U32.HI R12, RZ, 0x3, R0 ;  /* 0x00000003ff0c9819 */ /* 0x000fe20000011600 */
[----:B---3--:R-:W-:Y:S01]  /*0990*/  FADD.FTZ R14, R9, R14 ;  /* 0x0000000e090e7221 */ /* 0x008fe20000010000 */
[----:B--2---:R-:W-:Y:S02]  /*09a0*/  FADD.FTZ R11, R10, R11 ;  /* 0x0000000b0a0b7221 */ /* 0x004fe40000010000 */
[----:B------:R-:W-:-:S05]  /*09b0*/  @!P1 LOP3.LUT R12, R12, 0x1ffffffc, RZ, 0xc0, !PT ;  /* 0x1ffffffc0c0c9812 */ /* 0x000fca00078ec0ff */
[----:B------:R2:W-:Y:S04]  /*09c0*/  @!P1 STS [R12+UR4+0x2000], R14 ;  /* 0x0020000e0c009988 */ /* 0x0005e80008000804 */
[----:B------:R2:W-:Y:S02]  /*09d0*/  @!P1 STS [R12+UR4+0x2080], R11 ;  /* 0x0020800b0c009988 */ /* 0x0005e40008000804 */
.L_x_1754:
        /* <DEDUP_REMOVED lines=14> */
.L_x_1757:
[----:B------:R-:W-:Y:S05]  /*0ac0*/  BSYNC B0 ;  /* 0x0000000000007941 */ /* 0x000fea0003800000 */
.L_x_1756:
[C---:B------:R-:W-:Y:S02]  /*0ad0*/  ISETP.GT.U32.AND P1, PT, R3.reuse, -0x4801, PT ;  /* 0xffffb7ff0300780c */ /* 0x040fe40003f24070 */
[----:B------:R-:W-:Y:S02]  /*0ae0*/  IADD3 R3, R3, 0x4800, RZ ;  /* 0x0000480003037810 */ /* 0x000fe40007ffe0ff */
[----:B------:R-:W-:-:S09]  /*0af0*/  IADD3 R5, R5, 0x2400, RZ ;  /* 0x0000240005057810 */ /* 0x000fd20007ffe0ff */
[----:B------:R-:W-:Y:S05]  /*0b00*/  @P1 BRA `(.L_x_1758) ;  /* 0xfffffff400a01947 */ /* 0x000fea000383ffff */
[----:B------:R-:W-:Y:S05]  /*0b10*/  EXIT ;  /* 0x000000000000794d */ /* 0x000fea0003800000 */
.L_x_1755:
[----:B------:R-:W-:Y:S01]  /*0b20*/  HFMA2.MMA R19, -RZ, RZ, 0, 5.9604644775390625e-08 ;  /* 0x00000001ff137435 */ /* 0x000fe200000001ff */
[----:B---3--:R-:W-:Y:S01]  /*0b30*/  IMAD.MOV.U32 R20, RZ, RZ, R10 ;  /* 0x000000ffff147224 */ /* 0x008fe200078e000a */
[----:B------:R-:W-:Y:S02]  /*0b40*/  MOV R22, 0x1f ;  /* 0x0000001f00167802 */ /* 0x000fe40000000f00 */
[----:B------:R-:W-:-:S07]  /*0b50*/  MOV R17, 0xffffffff ;  /* 0xffffffff00117802 */ /* 0x000fce0000000f00 */
[----:B012---:R-:W-:Y:S05]  /*0b60*/  WARPSYNC.COLLECTIVE R17, `(.L_x_1759) ;  /* 0x0000000011087348 */ /* 0x007fea0003c00000 */
[----:B------:R3:W4:Y:S02]  /*0b70*/  SHFL.BFLY P2, R18, R20, R19, R22 ;  /* 0x0c00001314127389 */ /* 0x0007240000040016 */
[----:B01234-:R-:W-:Y:S01]  /*0b80*/  ENDCOLLECTIVE ;  /* 0x000000000000791b */ /* 0x01ffe20003800000 */
.L_x_1759:
[----:B------:R-:W-:Y:S01]  /*0b90*/  HFMA2.MMA R19, -RZ, RZ, 0, 1.1920928955078125e-07 ;  /* 0x00000002ff137435 */ /* 0x000fe200000001ff */
[----:B------:R-:W-:-:S04]  /*0ba0*/  IMAD.MOV.U32 R11, RZ, RZ, R18 ;  /* 0x000000ffff0b7224 */ /* 0x000fc800078e0012 */
[----:B------:R-:W-:-:S05]  /*0bb0*/  FADD.FTZ R11, R10, R11 ;  /* 0x0000000b0a0b7221 */ /* 0x000fca0000010000 */
[----:B------:R-:W-:-:S07]  /*0bc0*/  MOV R20, R11 ;  /* 0x0000000b00147202 */ /* 0x000fce0000000f00 */
[----:B------:R-:W-:Y:S05]  /*0bd0*/  WARPSYNC.COLLECTIVE R17, `(.L_x_1760) ;  /* 0x0000000011087348 */ /* 0x000fea0003c00000 */
[----:B------:R0:W1:Y:S02]  /*0be0*/  SHFL.BFLY P2, R18, R20, R19, R22 ;  /* 0x0c00001314127389 */ /* 0x0000640000040016 */
[----:B01----:R-:W-:Y:S01]  /*0bf0*/  ENDCOLLECTIVE ;  /* 0x000000000000791b */ /* 0x003fe20003800000 */
.L_x_1760:
[----:B------:R-:W-:Y:S01]  /*0c00*/  HFMA2.MMA R19, -RZ, RZ, 0, 2.384185791015625e-07 ;  /* 0x00000004ff137435 */ /* 0x000fe200000001ff */
[----:B------:R-:W-:-:S05]  /*0c10*/  MOV R12, R18 ;  /* 0x00000012000c7202 */ /* 0x000fca0000000f00 */
[----:B------:R-:W-:-:S04]  /*0c20*/  FADD.FTZ R12, R11, R12 ;  /* 0x0000000c0b0c7221 */ /* 0x000fc80000010000 */
[----:B------:R-:W-:-:S07]  /*0c30*/  IMAD.MOV.U32 R20, RZ, RZ, R12 ;  /* 0x000000ffff147224 */ /* 0x000fce00078e000c */
[----:B------:R-:W-:Y:S05]  /*0c40*/  WARPSYNC.COLLECTIVE R17, `(.L_x_1761) ;  /* 0x0000000011087348 */ /* 0x000fea0003c00000 */
[----:B------:R0:W1:Y:S02]  /*0c50*/  SHFL.BFLY P2, R18, R20, R19, R22 ;  /* 0x0c00001314127389 */ /* 0x0000640000040016 */
[----:B01----:R-:W-:Y:S01]  /*0c60*/  ENDCOLLECTIVE ;  /* 0x000000000000791b */ /* 0x003fe20003800000 */
.L_x_1761:
[----:B------:R-:W-:Y:S01]  /*0c70*/  IMAD.MOV.U32 R19, RZ, RZ, 0x8 ;  /* 0x00000008ff137424 */ /* 0x000fe200078e00ff */
[----:B------:R-:W-:-:S05]  /*0c80*/  MOV R13, R18 ;  /* 0x00000012000d7202 */ /* 0x000fca0000000f00 */
[----:B------:R-:W-:-:S05]  /*0c90*/  FADD.FTZ R13, R12, R13 ;  /* 0x0000000d0c0d7221 */ /* 0x000fca0000010000 */
[----:B------:R-:W-:-:S07]  /*0ca0*/  MOV R20, R13 ;  /* 0x0000000d00147202 */ /* 0x000fce0000000f00 */
[----:B------:R-:W-:Y:S05]  /*0cb0*/  WARPSYNC.COLLECTIVE R17, `(.L_x_1762) ;  /* 0x0000000011087348 */ /* 0x000fea0003c00000 */
[----:B------:R0:W1:Y:S02]  /*0cc0*/  SHFL.BFLY P2, R18, R20, R19, R22 ;  /* 0x0c00001314127389 */ /* 0x0000640000040016 */
[----:B01----:R-:W-:Y:S01]  /*0cd0*/  ENDCOLLECTIVE ;  /* 0x000000000000791b */ /* 0x003fe20003800000 */
.L_x_1762:
[----:B------:R-:W-:Y:S01]  /*0ce0*/  HFMA2.MMA R19, -RZ, RZ, 0, 9.5367431640625e-07 ;  /* 0x00000010ff137435 */ /* 0x000fe200000001ff */
[----:B------:R-:W-:-:S05]  /*0cf0*/  MOV R10, R18 ;  /* 0x00000012000a7202 */ /* 0x000fca0000000f00 */
[----:B------:R-:W-:-:S05]  /*0d00*/  FADD.FTZ R10, R13, R10 ;  /* 0x0000000a0d0a7221 */ /* 0x000fca0000010000 */
[----:B------:R-:W-:-:S07]  /*0d10*/  MOV R20, R10 ;  /* 0x0000000a00147202 */ /* 0x000fce0000000f00 */
[----:B------:R-:W-:Y:S05]  /*0d20*/  WARPSYNC.COLLECTIVE R17, `(.L_x_1763) ;  /* 0x0000000011087348 */ /* 0x000fea0003c00000 */
[----:B------:R0:W1:Y:S02]  /*0d30*/  SHFL.BFLY P2, R18, R20, R19, R22 ;  /* 0x0c00001314127389 */ /* 0x0000640000040016 */
[----:B01----:R-:W-:Y:S01]  /*0d40*/  ENDCOLLECTIVE ;  /* 0x000000000000791b */ /* 0x003fe20003800000 */
.L_x_1763:
[----:B------:R-:W-:Y:S01]  /*0d50*/  HFMA2.MMA R19, -RZ, RZ, 0, 5.9604644775390625e-08 ;  /* 0x00000001ff137435 */ /* 0x000fe200000001ff */
[----:B------:R-:W-:Y:S01]  /*0d60*/  MOV R20, R9 ;  /* 0x0000000900147202 */ /* 0x000fe20000000f00 */
[----:B------:R-:W-:-:S09]  /*0d70*/  IMAD.MOV.U32 R11, RZ, RZ, R18 ;  /* 0x000000ffff0b7224 */ /* 0x000fd200078e0012 */
[----:B------:R-:W-:Y:S05]  /*0d80*/  WARPSYNC.COLLECTIVE R17, `(.L_x_1764) ;  /* 0x0000000011087348 */ /* 0x000fea0003c00000 */
[----:B------:R0:W1:Y:S02]  /*0d90*/  SHFL.BFLY P2, R18, R20, R19, R22 ;  /* 0x0c00001314127389 */ /* 0x0000640000040016 */
[----:B01----:R-:W-:Y:S01]  /*0da0*/  ENDCOLLECTIVE ;  /* 0x000000000000791b */ /* 0x003fe20003800000 */
.L_x_1764:
[----:B------:R-:W-:Y:S01]  /*0db0*/  HFMA2.MMA R19, -RZ, RZ, 0, 1.1920928955078125e-07 ;  /* 0x00000002ff137435 */ /* 0x000fe200000001ff */
[----:B------:R-:W-:-:S05]  /*0dc0*/  MOV R12, R18 ;  /* 0x00000012000c7202 */ /* 0x000fca0000000f00 */
[----:B------:R-:W-:-:S04]  /*0dd0*/  FADD.FTZ R14, R9, R12 ;  /* 0x0000000c090e7221 */ /* 0x000fc80000010000 */
[----:B------:R-:W-:-:S07]  /*0de0*/  IMAD.MOV.U32 R20, RZ, RZ, R14 ;  /* 0x000000ffff147224 */ /* 0x000fce00078e000e */
[----:B------:R-:W-:Y:S05]  /*0df0*/  WARPSYNC.COLLECTIVE R17, `(.L_x_1765) ;  /* 0x0000000011087348 */ /* 0x000fea0003c00000 */
[----:B------:R0:W1:Y:S02]  /*0e00*/  SHFL.BFLY P2, R18, R20, R19, R22 ;  /* 0x0c00001314127389 */ /* 0x0000640000040016 */
[----:B01----:R-:W-:Y:S01]  /*0e10*/  ENDCOLLECTIVE ;  /* 0x000000000000791b */ /* 0x003fe20003800000 */
.L_x_1765:
[----:B------:R-:W-:Y:S01]  /*0e20*/  IMAD.MOV.U32 R19, RZ, RZ, 0x4 ;  /* 0x00000004ff137424 */ /* 0x000fe200078e00ff */
[----:B------:R-:W-:-:S05]  /*0e30*/  MOV R13, R18 ;  /* 0x00000012000d7202 */ /* 0x000fca0000000f00 */
[----:B------:R-:W-:-:S05]  /*0e40*/  FADD.FTZ R15, R14, R13 ;  /* 0x0000000d0e0f7221 */ /* 0x000fca0000010000 */
[----:B------:R-:W-:-:S07]  /*0e50*/  MOV R20, R15 ;  /* 0x0000000f00147202 */ /* 0x000fce0000000f00 */
[----:B------:R-:W-:Y:S05]  /*0e60*/  WARPSYNC.COLLECTIVE R17, `(.L_x_1766) ;  /* 0x0000000011087348 */ /* 0x000fea0003c00000 */
[----:B------:R0:W1:Y:S02]  /*0e70*/  SHFL.BFLY P2, R18, R20, R19, R22 ;  /* 0x0c00001314127389 */ /* 0x0000640000040016 */
[----:B01----:R-:W-:Y:S01]  /*0e80*/  ENDCOLLECTIVE ;  /* 0x000000000000791b */ /* 0x003fe20003800000 */
.L_x_1766:
[----:B------:R-:W-:Y:S01]  /*0e90*/  HFMA2.MMA R19, -RZ, RZ, 0, 4.76837158203125e-07 ;  /* 0x00000008ff137435 */ /* 0x000fe200000001ff */
[----:B------:R-:W-:-:S05]  /*0ea0*/  MOV R16, R18 ;  /* 0x0000001200107202 */ /* 0x000fca0000000f00 */
[----:B------:R-:W-:-:S05]  /*0eb0*/  FADD.FTZ R16, R15, R16 ;  /* 0x000000100f107221 */ /* 0x000fca0000010000 */
[----:B------:R-:W-:-:S07]  /*0ec0*/  MOV R20, R16 ;  /* 0x0000001000147202 */ /* 0x000fce0000000f00 */
[----:B------:R-:W-:Y:S05]  /*0ed0*/  WARPSYNC.COLLECTIVE R17, `(.L_x_1767) ;  /* 0x0000000011087348 */ /* 0x000fea0003c00000 */
[----:B------:R0:W1:Y:S02]  /*0ee0*/  SHFL.BFLY P2, R18, R20, R19, R22 ;  /* 0x0c00001314127389 */ /* 0x0000640000040016 */
[----:B01----:R-:W-:Y:S01]  /*0ef0*/  ENDCOLLECTIVE ;  /* 0x000000000000791b */ /* 0x003fe20003800000 */
.L_x_1767:
[----:B------:R-:W-:Y:S01]  /*0f00*/  HFMA2.MMA R19, -RZ, RZ, 0, 9.5367431640625e-07 ;  /* 0x00000010ff137435 */ /* 0x000fe200000001ff */
[----:B------:R-:W-:-:S04]  /*0f10*/  IMAD.MOV.U32 R9, RZ, RZ, R18 ;  /* 0x000000ffff097224 */ /* 0x000fc800078e0012 */
[----:B------:R-:W-:-:S05]  /*0f20*/  FADD.FTZ R9, R16, R9 ;  /* 0x0000000910097221 */ /* 0x000fca0000010000 */
[----:B------:R-:W-:-:S07]  /*0f30*/  MOV R20, R9 ;  /* 0x0000000900147202 */ /* 0x000fce0000000f00 */
[----:B------:R-:W-:Y:S05]  /*0f40*/  WARPSYNC.COLLECTIVE R17, `(.L_x_1768) ;  /* 0x0000000011087348 */ /* 0x000fea0003c00000 */
[----:B------:R0:W1:Y:S02]  /*0f50*/  SHFL.BFLY P2, R18, R20, R19, R22 ;  /* 0x0c00001314127389 */ /* 0x0000640000040016 */
[----:B01----:R-:W-:Y:S01]  /*0f60*/  ENDCOLLECTIVE ;  /* 0x000000000000791b */ /* 0x003fe20003800000 */
.L_x_1768:
[----:B------:R-:W-:Y:S01]  /*0f70*/  MOV R14, R18 ;  /* 0x00000012000e7202 */ /* 0x000fe20000000f00 */
[----:B------:R-:W-:Y:S06]  /*0f80*/  BRA `(.L_x_1769) ;  /* 0xfffffff8007c7947 */ /* 0x000fec000383ffff */
.L_x_1770:
        /* <DEDUP_REMOVED lines=15> */
.L_x_5456:


//--------------------- .text._ZN10layer_norm13ln_bwd_kernelINS_13Kernel_traitsI13__nv_bfloat16S2_S2_fjLj18432ELj4ELj1ELj4ELj8ENS_18Kernel_traits_baseILj18432ES2_S2_S2_fjLj128EEEEEEEvNS_9BwdParamsE --------------------------
	.section	.text._ZN10layer_norm13ln_bwd_kernelINS_13Kernel_traitsI13__nv_bfloat16S2_S2_fjLj18432ELj4ELj1ELj4ELj8ENS_18Kernel_traits_baseILj18432ES2_S2_S2_fjLj128EEEEEEEvNS_9BwdParamsE,"ax",@progbits
	.align	128
        .global         _ZN10layer_norm13ln_bwd_kernelINS_13Kernel_traitsI13__nv_bfloat16S2_S2_fjLj18432ELj4ELj1ELj4ELj8ENS_18Kernel_traits_baseILj18432ES2_S2_S2_fjLj128EEEEEEEvNS_9BwdParamsE
        .type           _ZN10layer_norm13ln_bwd_kernelINS_13Kernel_traitsI13__nv_bfloat16S2_S2_fjLj18432ELj4ELj1ELj4ELj8ENS_18Kernel_traits_baseILj18432ES2_S2_S2_fjLj128EEEEEEEvNS_9BwdParamsE,@function
        .size           _ZN10layer_norm13ln_bwd_kernelINS_13Kernel_traitsI13__nv_bfloat16S2_S2_fjLj18432ELj4ELj1ELj4ELj8ENS_18Kernel_traits_baseILj18432ES2_S2_S2_fjLj128EEEEEEEvNS_9BwdParamsE,(.L_x_5457 - _ZN10layer_norm13ln_bwd_kernelINS_13Kernel_traitsI13__nv_bfloat16S2_S2_fjLj18432ELj4ELj1ELj4ELj8ENS_18Kernel_traits_baseILj18432ES2_S2_S2_fjLj128EEEEEEEvNS_9BwdParamsE)
        .other          _ZN10layer_norm13ln_bwd_kernelINS_13Kernel_traitsI13__nv_bfloat16S2_S2_fjLj18432ELj4ELj1ELj4ELj8ENS_18Kernel_traits_baseILj18432ES2_S2_S2_fjLj128EEEEEEEvNS_9BwdParamsE,@"STO_CUDA_ENTRY STV_DEFAULT"
_ZN10layer_norm13ln_bwd_kernelINS_13Kernel_traitsI13__nv_bfloat16S2_S2_fjLj18432ELj4ELj1ELj4ELj8ENS_18Kernel_traits_baseILj18432ES2_S2_S2_fjLj128EEEEEEEvNS_9BwdParamsE:
.text._ZN10layer_norm13ln_bwd_kernelINS_13Kernel_traitsI13__nv_bfloat16S2_S2_fjLj18432ELj4ELj1ELj4ELj8ENS_18Kernel_traits_baseILj18432ES2_S2_S2_fjLj128EEEEEEEvNS_9BwdParamsE:
        /* <DEDUP_REMOVED lines=22> */
[----:B------:R-:W-:-:S05]  /*0160*/  @P0 IADD3 R21, R52, 0x800, RZ ;  /* 0x0000080034150810 */ /* 0x000fca0007ffe0ff */
[----:B------:R-:W2:Y:S01]  /*0170*/  @P0 LDC.64 R16, c[0x0][0x248] ;  /* 0x00009200ff100b82 */ /* 0x000ea20000000a00 */
[----:B---3--:R-:W-:Y:S01]  /*0180*/  @P0 IMAD.WIDE.U32 R10, R21, 0x8, R10 ;  /* 0x00000008150a0825 */ /* 0x008fe200078e000a */
[----:B------:R-:W-:Y:S01]  /*0190*/  @P0 IADD3 R21, R52, 0xe00, RZ ;  /* 0x00000e0034150810 */ /* 0x000fe20007ffe0ff */
[----:B------:R-:W5:Y:S05]  /*01a0*/  @P0 LDG.E.64 R90, desc[UR8][R4.64] ;  /* 0x00000008045a0981 */ /* 0x000f6a000c1e1b00 */
[----:B------:R-:W3:Y:S01]  /*01b0*/  @P0 LDC.64 R12, c[0x0][0x248] ;  /* 0x00009200ff0c0b82 */ /* 0x000ee20000000a00 */
[----:B0-----:R-:W-:-:S07]  /*01c0*/  @P0 IMAD.WIDE.U32 R6, R23, 0x8, R6 ;  /* 0x0000000817060825 */ /* 0x001fce00078e0006 */
[----:B------:R-:W0:Y:S08]  /*01d0*/  @P0 LDC.64 R14, c[0x0][0x248] ;  /* 0x00009200ff0e0b82 */ /* 0x000e300000000a00 */
[----:B------:R-:W0:Y:S01]  /*01e0*/  @P0 LDC.64 R18, c[0x0][0x248] ;  /* 0x00009200ff120b82 */ /* 0x000e220000000a00 */
[----:B------:R-:W-:Y:S01]  /*01f0*/  SHF.R.U32.HI R50, RZ, 0x2, R50 ;  /* 0x00000002ff327819 */ /* 0x000fe20000011632 */
[----:B-1----:R-:W-:Y:S01]  /*0200*/  @P0 IMAD.WIDE.U32 R8, R25, 0x8, R8 ;  /* 0x0000000819080825 */ /* 0x002fe200078e0008 */
[C---:B------:R-:W-:Y:S01]  /*0210*/  @P0 IADD3 R23, R52.reuse, 0xa00, RZ ;  /* 0x00000a0034170810 */ /* 0x040fe20007ffe0ff */
[----:B------:R-:W5:Y:S01]  /*0220*/  @P0 LDG.E.64 R92, desc[UR8][R6.64] ;  /* 0x00000008065c0981 */ /* 0x000f62000c1e1b00 */
[C---:B------:R-:W-:Y:S01]  /*0230*/  @P0 IADD3 R27, R52.reuse, 0x1000, RZ ;  /* 0x00001000341b0810 */ /* 0x040fe20007ffe0ff */
[C---:B------:R-:W-:Y:S01]  /*0240*/  @P0 VIADD R25, R52.reuse, 0xc00 ;  /* 0x00000c0034190836 */ /* 0x040fe20000000000 */
[C---:B----4-:R-:W-:Y:S01]  /*0250*/  @P0 LEA R20, P1, R52.reuse, R28, 0x3 ;  /* 0x0000001c34140211 */ /* 0x050fe200078218ff */
[----:B--2---:R-:W-:Y:S01]  /*0260*/  @P0 IMAD.WIDE.U32 R16, R21, 0x8, R16 ;  /* 0x0000000815100825 */ /* 0x004fe200078e0010 */
[----:B------:R-:W-:Y:S01]  /*0270*/  LEA.HI R189, R55, R50, RZ, 0x19 ;  /* 0x0000003237bd7211 */ /* 0x000fe200078fc8ff */
[----:B------:R-:W5:Y:S01]  /*0280*/  @P0 LDG.E.64 R94, desc[UR8][R8.64] ;  /* 0x00000008085e0981 */ /* 0x000f62000c1e1b00 */
[----:B------:R-:W-:Y:S01]  /*0290*/  @P0 LEA.HI.X R21, R52, R29, RZ, 0x3, P1 ;  /* 0x0000001d34150211 */ /* 0x000fe200008f1cff */
[----:B---3--:R-:W-:Y:S01]  /*02a0*/  @P0 IMAD.WIDE.U32 R12, R23, 0x8, R12 ;  /* 0x00000008170c0825 */ /* 0x008fe200078e000c */
[----:B------:R-:W-:Y:S01]  /*02b0*/  MOV R49, R189 ;  /* 0x000000bd00317202 */ /* 0x000fe20000000f00 */
[----:B------:R-:W5:Y:S02]  /*02c0*/  @P0 LDG.E.64 R96, desc[UR8][R10.64] ;  /* 0x000000080a600981 */ /* 0x000f64000c1e1b00 */
[----:B0-----:R-:W-:-:S02]  /*02d0*/  @P0 IMAD.WIDE.U32 R14, R25, 0x8, R14 ;  /* 0x00000008190e0825 */ /* 0x001fc400078e000e */
[----:B------:R-:W5:Y:S04]  /*02e0*/  @P0 LDG.E.64 R98, desc[UR8][R12.64] ;  /* 0x000000080c620981 */ /* 0x000f68000c1e1b00 */
[----:B------:R-:W5:Y:S01]  /*02f0*/  @P0 LDG.E.64 R100, desc[UR8][R14.64] ;  /* 0x000000080e640981 */ /* 0x000f62000c1e1b00 */
[----:B------:R-:W-:-:S03]  /*0300*/  @P0 IMAD.WIDE.U32 R18, R27, 0x8, R18 ;  /* 0x000000081b120825 */ /* 0x000fc600078e0012 */
[----:B------:R-:W5:Y:S04]  /*0310*/  @P0 LDG.E.64 R102, desc[UR8][R16.64] ;  /* 0x0000000810660981 */ /* 0x000f68000c1e1b00 */
[----:B------:R0:W5:Y:S04]  /*0320*/  @P0 LDG.E.64 R88, desc[UR8][R20.64] ;  /* 0x0000000814580981 */ /* 0x000168000c1e1b00 */
[----:B------:R1:W5:Y:S01]  /*0330*/  @P0 LDG.E.64 R2, desc[UR8][R18.64] ;  /* 0x0000000812020981 */ /* 0x000362000c1e1b00 */
        /* <DEDUP_REMOVED lines=52> */
[----:B------:R-:W-:Y:S02]  /*0680*/  SHF.L.U32 R88, R89, 0x10, RZ ;  /* 0x0000001059587819 */ /* 0x000fe400000006ff */
[C-C-:B------:R-:W-:Y:S02]  /*0690*/  SHF.R.U64 R155, R90.reuse, 0x10, R91.reuse ;  /* 0x000000105a9b7819 */ /* 0x140fe4000000125b */
[----:B------:R-:W-:Y:S01]  /*06a0*/  SHF.L.U32 R89, R90, 0x10, RZ ;  /* 0x000000105a597819 */ /* 0x000fe200000006ff */
[----:B------:R-:W-:Y:S01]  /*06b0*/  IMAD.U32 R90, R91, 0x10000, RZ ;  /* 0x000100005b5a7824 */ /* 0x000fe200078e00ff */
[----:B------:R-:W-:-:S02]  /*06c0*/  SHF.R.U32.HI R156, RZ, 0x10, R91 ;  /* 0x00000010ff9c7819 */ /* 0x000fc4000001165b */
[C-C-:B------:R-:W-:Y:S02]  /*06d0*/  SHF.R.U64 R157, R92.reuse, 0x10, R93.reuse ;  /* 0x000000105c9d7819 */ /* 0x140fe4000000125d */
[----:B------:R-:W-:Y:S02]  /*06e0*/  SHF.L.U32 R91, R92, 0x10, RZ ;  /* 0x000000105c5b7819 */ /* 0x000fe400000006ff */
[----:B------:R-:W-:Y:S02]  /*06f0*/  SHF.R.U32.HI R158, RZ, 0x10, R93 ;  /* 0x00000010ff9e7819 */ /* 0x000fe4000001165d */
[----:B------:R-:W-:Y:S02]  /*0700*/  SHF.L.U32 R92, R93, 0x10, RZ ;  /* 0x000000105d5c7819 */ /* 0x000fe400000006ff */
[C---:B------:R-:W-:Y:S02]  /*0710*/  SHF.R.U64 R159, R94.reuse, 0x10, R95 ;  /* 0x000000105e9f7819 */ /* 0x040fe4000000125f */
[----:B------:R-:W-:-:S02]  /*0720*/  SHF.L.U32 R93, R94, 0x10, RZ ;  /* 0x000000105e5d7819 */ /* 0x000fc400000006ff */
[----:B------:R-:W-:Y:S02]  /*0730*/  SHF.R.U32.HI R160, RZ, 0x10, R95 ;  /* 0x00000010ffa07819 */ /* 0x000fe4000001165f */
[----:B------:R-:W-:Y:S02]  /*0740*/  SHF.L.U32 R94, R95, 0x10, RZ ;  /* 0x000000105f5e7819 */ /* 0x000fe400000006ff */
[C-C-:B------:R-:W-:Y:S02]  /*0750*/  SHF.R.U64 R161, R96.reuse, 0x10, R97.reuse ;  /* 0x0000001060a17819 */ /* 0x140fe40000001261 */
[----:B------:R-:W-:Y:S02]  /*0760*/  SHF.L.U32 R95, R96, 0x10, RZ ;  /* 0x00000010605f7819 */ /* 0x000fe400000006ff */
[----:B------:R-:W-:Y:S02]  /*0770*/  SHF.R.U32.HI R162, RZ, 0x10, R97 ;  /* 0x00000010ffa27819 */ /* 0x000fe40000011661 */
[----:B------:R-:W-:Y:S01]  /*0780*/  SHF.L.U32 R96, R97, 0x10, RZ ;  /* 0x0000001061607819 */ /* 0x000fe200000006ff */
[C---:B------:R-:W-:Y:S01]  /*0790*/  IMAD.U32 R97, R98.reuse, 0x10000, RZ ;  /* 0x0001000062617824 */ /* 0x040fe200078e00ff */
[----:B------:R-:W-:-:S02]  /*07a0*/  SHF.R.U64 R163, R98, 0x10, R99 ;  /* 0x0000001062a37819 */ /* 0x000fc40000001263 */
[----:B------:R-:W-:Y:S02]  /*07b0*/  SHF.R.U32.HI R164, RZ, 0x10, R99 ;  /* 0x00000010ffa47819 */ /* 0x000fe40000011663 */
[----:B------:R-:W-:Y:S02]  /*07c0*/  SHF.L.U32 R98, R99, 0x10, RZ ;  /* 0x0000001063627819 */ /* 0x000fe400000006ff */
[C-C-:B------:R-:W-:Y:S02]  /*07d0*/  SHF.R.U64 R165, R100.reuse, 0x10, R101.reuse ;  /* 0x0000001064a57819 */ /* 0x140fe40000001265 */
[----:B------:R-:W-:Y:S02]  /*07e0*/  SHF.L.U32 R99, R100, 0x10, RZ ;  /* 0x0000001064637819 */ /* 0x000fe400000006ff */
[----:B------:R-:W-:Y:S02]  /*07f0*/  SHF.R.U32.HI R166, RZ, 0x10, R101 ;  /* 0x00000010ffa67819 */ /* 0x000fe40000011665 */
[----:B------:R-:W-:-:S02]  /*0800*/  SHF.L.U32 R100, R101, 0x10, RZ ;  /* 0x0000001065647819 */ /* 0x000fc400000006ff */
[--C-:B------:R-:W-:Y:S02]  /*0810*/  SHF.R.U64 R167, R102, 0x10, R103.reuse ;  /* 0x0000001066a77819 */ /* 0x100fe40000001267 */
[----:B------:R-:W-:Y:S02]  /*0820*/  SHF.R.U32.HI R168, RZ, 0x10, R103 ;  /* 0x00000010ffa87819 */ /* 0x000fe40000011667 */
[--C-:B------:R-:W-:Y:S02]  /*0830*/  SHF.R.U64 R169, R2, 0x10, R3.reuse ;  /* 0x0000001002a97819 */ /* 0x100fe40000001203 */
[----:B------:R-:W-:Y:S01]  /*0840*/  SHF.R.U32.HI R170, RZ, 0x10, R3 ;  /* 0x00000010ffaa7819 */ /* 0x000fe20000011603 */
[----:B------:R-:W-:Y:S01]  /*0850*/  HFMA2.MMA R190, -RZ, RZ, 0, 5.9604644775390625e-08 ;  /* 0x00000001ffbe7435 */ /* 0x000fe200000001ff */
[----:B------:R-:W-:Y:S01]  /*0860*/  SHF.L.U32 R101, R102, 0x10, RZ ;  /* 0x0000001066657819 */ /* 0x000fe200000006ff */
[----:B------:R-:W-:Y:S01]  /*0870*/  HFMA2.MMA R54, -RZ, RZ, 0, 0 ;  /* 0x00000000ff367435 */ /* 0x000fe200000001ff */
[----:B------:R-:W-:Y:S01]  /*0880*/  SHF.L.U32 R102, R103, 0x10, RZ ;  /* 0x0000001067667819 */ /* 0x000fe200000006ff */
[----:B------:R-:W-:Y:S01]  /*0890*/  HFMA2.MMA R152, -RZ, RZ, 0, 0 ;  /* 0x00000000ff987435 */ /* 0x000fe200000001ff */
[----:B------:R-:W-:Y:S01]  /*08a0*/  SHF.L.U32 R103, R2, 0x10, RZ ;  /* 0x0000001002677819 */ /* 0x000fe200000006ff */
[----:B------:R-:W-:Y:S01]  /*08b0*/  IMAD.U32 R104, R3, 0x10000, RZ ;  /* 0x0001000003687824 */ /* 0x000fe200078e00ff */
[----:B------:R-:W-:Y:S01]  /*08c0*/  MOV R86, RZ ;  /* 0x000000ff00567202 */ /* 0x000fe20000000f00 */
[----:B------:R-:W-:Y:S01]  /*08d0*/  IMAD.MOV.U32 R48, RZ, RZ, RZ ;  /* 0x000000ffff307224 */ /* 0x000fe200078e00ff */
        /* <DEDUP_REMOVED lines=20> */
[----:B------:R-:W-:Y:S02]  /*0a20*/  MOV R0, RZ ;  /* 0x000000ff00007202 */ /* 0x000fe40000000f00 */
[----:B------:R-:W-:Y:S02]  /*0a30*/  CS2R R70, SRZ ;  /* 0x0000000000467805 */ /* 0x000fe4000001ff00 */
[----:B------:R-:W-:Y:S02]  /*0a40*/  CS2R R56, SRZ ;  /* 0x0000000000387805 */ /* 0x000fe4000001ff00 */
[----:B------:R-:W-:Y:S02]  /*0a50*/  CS2R R68, SRZ ;  /* 0x0000000000447805 */ /* 0x000fe4000001ff00 */
[----:B------:R-:W-:-:S02]  /*0a60*/  CS2R R58, SRZ ;  /* 0x00000000003a7805 */ /* 0x000fc4000001ff00 */
[----:B------:R-:W-:Y:S02]  /*0a70*/  CS2R R84, SRZ ;  /* 0x0000000000547805 */ /* 0x000fe4000001ff00 */
[----:B------:R-:W-:Y:S01]  /*0a80*/  SHF.L.U32 R153, R153, 0x10, RZ ;  /* 0x0000001099997819 */ /* 0x000fe200000006ff */
[----:B------:R-:W-:Y:S01]  /*0a90*/  IMAD.U32 R156, R156, 0x10000, RZ ;  /* 0x000100009c9c7824 */ /* 0x000fe200078e00ff */
[----:B------:R-:W-:Y:S01]  /*0aa0*/  SHF.L.U32 R154, R154, 0x10, RZ ;  /* 0x000000109a9a7819 */ /* 0x000fe200000006ff */
[----:B------:R-:W-:Y:S01]  /*0ab0*/  IMAD.U32 R163, R163, 0x10000, RZ ;  /* 0x00010000a3a37824 */ /* 0x000fe200078e00ff */
        /* <DEDUP_REMOVED lines=30> */
[--C-:B------:R-:W-:Y:S02]  /*0ca0*/  SHF.R.U64 R186, R20, 0x10, R21.reuse ;  /* 0x0000001014ba7819 */ /* 0x100fe40000001215 */
[----:B------:R-:W-:Y:S01]  /*0cb0*/  SHF.R.U32.HI R187, RZ, 0x10, R21 ;  /* 0x00000010ffbb7819 */ /* 0x000fe20000011615 */
[----:B------:R-:W-:Y:S01]  /*0cc0*/  IMAD.U32 R111, R12, 0x10000, RZ ;  /* 0x000100000c6f7824 */ /* 0x000fe200078e00ff */
[----:B------:R-:W-:Y:S01]  /*0cd0*/  SHF.L.U32 R105, R6, 0x10, RZ ;  /* 0x0000001006697819 */ /* 0x000fe200000006ff */
[----:B------:R-:W-:Y:S01]  /*0ce0*/  IMAD.U32 R146, R19, 0x10000, RZ ;  /* 0x0001000013927824 */ /* 0x000fe200078e00ff */
[----:B------:R-:W-:-:S02]  /*0cf0*/  SHF.L.U32 R106, R7, 0x10, RZ ;  /* 0x00000010076a7819 */ /* 0x000fc400000006ff */
[----:B------:R-:W-:Y:S02]  /*0d00*/  CS2R R6, SRZ ;  /* 0x0000000000067805 */ /* 0x000fe4000001ff00 */
[----:B------:R-:W-:Y:S01]  /*0d10*/  SHF.L.U32 R107, R8, 0x10, RZ ;  /* 0x00000010086b7819 */ /* 0x000fe200000006ff */
[----:B------:R-:W-:Y:S01]  /*0d20*/  IMAD.U32 R172, R172, 0x10000, RZ ;  /* 0x00010000acac7824 */ /* 0x000fe200078e00ff */
[----:B------:R-:W-:Y:S02]  /*0d30*/  SHF.L.U32 R108, R9, 0x10, RZ ;  /* 0x00000010096c7819 */ /* 0x000fe400000006ff */
[----:B------:R-:W-:Y:S02]  /*0d40*/  CS2R R8, SRZ ;  /* 0x0000000000087805 */ /* 0x000fe4000001ff00 */
[----:B------:R-:W-:Y:S01]  /*0d50*/  SHF.L.U32 R109, R10, 0x10, RZ ;  /* 0x000000100a6d7819 */ /* 0x000fe200000006ff */
[----:B------:R-:W-:Y:S01]  /*0d60*/  IMAD.U32 R180, R180, 0x10000, RZ ;  /* 0x00010000b4b47824 */ /* 0x000fe200078e00ff */
[----:B------:R-:W-:-:S02]  /*0d70*/  SHF.L.U32 R110, R11, 0x10, RZ ;  /* 0x000000100b6e7819 */ /* 0x000fc400000006ff */
[----:B------:R-:W-:Y:S02]  /*0d80*/  CS2R R10, SRZ ;  /* 0x00000000000a7805 */ /* 0x000fe4000001ff00 */
[----:B------:R-:W-:Y:S02]  /*0d90*/  SHF.L.U32 R112, R13, 0x10, RZ ;  /* 0x000000100d707819 */ /* 0x000fe400000006ff */
[----:B------:R-:W-:Y:S02]  /*0da0*/  CS2R R12, SRZ ;  /* 0x00000000000c7805 */ /* 0x000fe4000001ff00 */
[----:B------:R-:W-:Y:S01]  /*0db0*/  SHF.L.U32 R113, R14, 0x10, RZ ;  /* 0x000000100e717819 */ /* 0x000fe200000006ff */
[----:B------:R-:W-:Y:S01]  /*0dc0*/  IMAD.U32 R151, R151, 0x10000, RZ ;  /* 0x0001000097977824 */ /* 0x000fe200078e00ff */
[----:B------:R-:W-:Y:S02]  /*0dd0*/  SHF.L.U32 R114, R15, 0x10, RZ ;  /* 0x000000100f727819 */ /* 0x000fe400000006ff */
[----:B------:R-:W-:-:S02]  /*0de0*/  CS2R R14, SRZ ;  /* 0x00000000000e7805 */ /* 0x000fc4000001ff00 */
[----:B------:R-:W-:Y:S02]  /*0df0*/  SHF.L.U32 R115, R16, 0x10, RZ ;  /* 0x0000001010737819 */ /* 0x000fe400000006ff */
[----:B------:R-:W-:Y:S02]  /*0e00*/  SHF.L.U32 R144, R17, 0x10, RZ ;  /* 0x0000001011907819 */ /* 0x000fe400000006ff */
[----:B------:R-:W-:Y:S02]  /*0e10*/  CS2R R16, SRZ ;  /* 0x0000000000107805 */ /* 0x000fe4000001ff00 */
[----:B------:R-:W-:Y:S02]  /*0e20*/  SHF.L.U32 R145, R18, 0x10, RZ ;  /* 0x0000001012917819 */ /* 0x000fe400000006ff */
[----:B------:R-:W-:Y:S02]  /*0e30*/  CS2R R18, SRZ ;  /* 0x0000000000127805 */ /* 0x000fe4000001ff00 */
[----:B------:R-:W-:-:S02]  /*0e40*/  SHF.L.U32 R147, R20, 0x10, RZ ;  /* 0x0000001014937819 */ /* 0x000fc400000006ff */
[----:B------:R-:W-:Y:S02]  /*0e50*/  SHF.L.U32 R148, R21, 0x10, RZ ;  /* 0x0000001015947819 */ /* 0x000fe400000006ff */
[----:B------:R-:W-:Y:S02]  /*0e60*/  CS2R R20, SRZ ;  /* 0x0000000000147805 */ /* 0x000fe4000001ff00 */
[----:B------:R-:W-:Y:S02]  /*0e70*/  SHF.L.U32 R149, R22, 0x10, RZ ;  /* 0x0000001016957819 */ /* 0x000fe400000006ff */
        /* <DEDUP_REMOVED lines=17> */
.L_x_1777:
[----:B------:R-:W-:Y:S01]  /*0f90*/  ULDC.64 UR4, c[0x0][0x228] ;  /* 0x00008a0000047ab9 */ /* 0x000fe20000000a00 */
[----:B0-----:R-:W0:Y:S01]  /*0fa0*/  LDC.64 R188, c[0x0][0x238] ;  /* 0x00008e00ffbc7b82 */ /* 0x001e220000000a00 */
[----:B------:R-:W-:Y:S01]  /*0fb0*/  ISETP.NE.U32.AND P0, PT, RZ, UR4, PT ;  /* 0x00000004ff007c0c */ /* 0x000fe2000bf05070 */
[----:B------:R-:W-:Y:S01]  /*0fc0*/  UISETP.NE.U32.AND UP0, UPT, UR4, URZ, UPT ;  /* 0x0000003f0400728c */ /* 0x000fe2000bf05070 */
[----:B------:R-:W-:Y:S02]  /*0fd0*/  IMAD R121, R49, 0x1200, R52 ;  /* 0x0000120031797824 */ /* 0x000fe400078e0234 */
[----:B------:R-:W-:Y:S01]  /*0fe0*/  ISETP.NE.AND.EX P0, PT, RZ, UR5, PT, P0 ;  /* 0x00000005ff007c0c */ /* 0x000fe2000bf05300 */
[----:B------:R-:W-:Y:S02]  /*0ff0*/  UISETP.NE.AND.EX UP0, UPT, UR5, URZ, UPT, UP0 ;  /* 0x0000003f0500728c */ /* 0x000fe4000bf05300 */
[----:B------:R-:W1:Y:S01]  /*1000*/  LDC.64 R142, c[0x0][0x268] ;  /* 0x00009a00ff8e7b82 */ /* 0x000e620000000a00 */
[----:B------:R-:W-:-:S02]  /*1010*/  ULDC.64 UR4, c[0x0][0x228] ;  /* 0x00008a0000047ab9 */ /* 0x000fc40000000a00 */
[----:B------:R-:W-:Y:S01]  /*1020*/  UMOV UR6, UR4 ;  /* 0x0000000400067c82 */ /* 0x000fe20008000000 */
[----:B------:R-:W-:-:S05]  /*1030*/  UMOV UR7, UR5 ;  /* 0x0000000500077c82 */ /* 0x000fca0008000000 */
[----:B------:R-:W-:Y:S01]  /*1040*/  @!UP0 ULDC.64 UR6, c[0x0][0x220] ;  /* 0x0000880000068ab9 */ /* 0x000fe20000000a00 */
[----:B------:R-:W2:Y:S01]  /*1050*/  @!P0 LDC.64 R62, c[0x0][0x230] ;  /* 0x00008c00ff3e8b82 */ /* 0x000ea20000000a00 */
[----:B------:R-:W-:Y:S02]  /*1060*/  MOV R60, UR6 ;  /* 0x00000006003c7c02 */ /* 0x000fe40008000f00 */
[----:B------:R-:W-:-:S03]  /*1070*/  MOV R61, UR7 ;  /* 0x00000007003d7c02 */ /* 0x000fc60008000f00 */
[----:B------:R-:W-:Y:S01]  /*1080*/  IMAD.WIDE.U32 R124, R121, 0x8, R60 ;  /* 0x00000008797c7825 */ /* 0x000fe200078e003c */
[----:B------:R-:W-:Y:S01]  /*1090*/  UMOV UR6, UR4 ;  /* 0x0000000400067c82 */ /* 0x000fe20008000000 */
[----:B------:R-:W-:Y:S01]  /*10a0*/  UMOV UR7, UR5 ;  /* 0x0000000500077c82 */ /* 0x000fe20008000000 */
[----:B------:R-:W-:-:S03]  /*10b0*/  @!UP0 ULDC UR6, c[0x0][0x220] ;  /* 0x0000880000068ab9 */ /* 0x000fc60000000800 */
[----:B------:R-:W3:Y:S01]  /*10c0*/  LDG.E.64 R124, desc[UR8][R124.64] ;  /* 0x000000087c7c7981 */ /* 0x000ee2000c1e1b00 */
[----:B------:R-:W-:Y:S01]  /*10d0*/  @!UP0 ULDC UR7, c[0x0][0x224] ;  /* 0x0000890000078ab9 */ /* 0x000fe20000000800 */
[----:B------:R-:W-:Y:S01]  /*10e0*/  MOV R60, UR6 ;  /* 0x00000006003c7c02 */ /* 0x000fe20008000f00 */
[----:B0-----:R-:W-:Y:S01]  /*10f0*/  IMAD.WIDE R188, R49, 0x4, R188 ;  /* 0x0000000431bc7825 */ /* 0x001fe200078e02bc */
[----:B------:R-:W-:Y:S02]  /*1100*/  MOV R61, UR7 ;  /* 0x00000007003d7c02 */ /* 0x000fe40008000f00 */
[----:B------:R-:W-:Y:S02]  /*1110*/  IADD3 R119, R121, 0x200, RZ ;  /* 0x0000020079777810 */ /* 0x000fe40007ffe0ff */
[----:B------:R-:W-:Y:S01]  /*1120*/  @P0 MOV R191, RZ ;  /* 0x000000ff00bf0202 */ /* 0x000fe20000000f00 */
[----:B--2---:R-:W-:Y:S01]  /*1130*/  @!P0 IMAD.WIDE R62, R49, 0x4, R62 ;  /* 0x00000004313e8825 */ /* 0x004fe200078e023e */
[----:B------:R-:W-:Y:S01]  /*1140*/  UMOV UR6, UR4 ;  /* 0x0000000400067c82 */ /* 0x000fe20008000000 */
[----:B------:R-:W2:Y:S02]  /*1150*/  LDG.E R188, desc[UR8][R188.64] ;  /* 0x00000008bcbc7981 */ /* 0x000ea4000c1e1900 */
[----:B------:R-:W-:-:S02]  /*1160*/  IMAD.WIDE.U32 R126, R119, 0x8, R60 ;  /* 0x00000008777e7825 */ /* 0x000fc400078e003c */
[----:B------:R0:W4:Y:S01]  /*1170*/  @!P0 LDG.E R191, desc[UR8][R62.64] ;  /* 0x000000083ebf8981 */ /* 0x000122000c1e1900 */
[----:B------:R-:W-:Y:S01]  /*1180*/  UMOV UR7, UR5 ;  /* 0x0000000500077c82 */ /* 0x000fe20008000000 */
[----:B------:R-:W-:Y:S02]  /*1190*/  @!UP0 ULDC UR7, c[0x0][0x224] ;  /* 0x0000890000078ab9 */ /* 0x000fe40000000800 */
[----:B------:R-:W5:Y:S01]  /*11a0*/  LDG.E.64 R126, desc[UR8][R126.64] ;  /* 0x000000087e7e7981 */ /* 0x000f62000c1e1b00 */
[----:B------:R-:W-:Y:S01]  /*11b0*/  @!UP0 ULDC UR6, c[0x0][0x220] ;  /* 0x0000880000068ab9 */ /* 0x000fe20000000800 */
[----:B------:R-:W-:Y:S01]  /*11c0*/  MOV R61, UR7 ;  /* 0x00000007003d7c02 */ /* 0x000fe20008000f00 */
[----:B------:R-:W-:Y:S01]  /*11d0*/  IMAD.U32 R60, RZ, RZ, UR6 ;  /* 0x00000006ff3c7e24 */ /* 0x000fe2000f8e00ff */
[----:B------:R-:W-:-:S05]  /*11e0*/  IADD3 R117, R121, 0x400, RZ ;  /* 0x0000040079757810 */ /* 0x000fca0007ffe0ff */
[----:B------:R-:W-:Y:S01]  /*11f0*/  IMAD.WIDE.U32 R130, R117, 0x8, R60 ;  /* 0x0000000875827825 */ /* 0x000fe200078e003c */
[----:B------:R-:W-:Y:S01]  /*1200*/  UMOV UR6, UR4 ;  /* 0x0000000400067c82 */ /* 0x000fe20008000000 */
[----:B------:R-:W-:-:S04]  /*1210*/  UMOV UR7, UR5 ;  /* 0x0000000500077c82 */ /* 0x000fc80008000000 */
[----:B------:R-:W2:Y:S01]  /*1220*/  LDG.E.64 R130, desc[UR8][R130.64] ;  /* 0x0000000882827981 */ /* 0x000ea2000c1e1b00 */
[----:B------:R-:W-:Y:S01]  /*1230*/  @!UP0 ULDC UR6, c[0x0][0x220] ;  /* 0x0000880000068ab9 */ /* 0x000fe20000000800 */
[----:B------:R-:W-:Y:S01]  /*1240*/  @!UP0 ULDC UR7, c[0x0][0x224] ;  /* 0x0000890000078ab9 */ /* 0x000fe20000000800 */
[----:B------:R-:W-:Y:S02]  /*1250*/  MOV R60, UR6 ;  /* 0x00000006003c7c02 */ /* 0x000fe40008000f00 */
[----:B------:R-:W-:Y:S02]  /*1260*/  MOV R61, UR7 ;  /* 0x00000007003d7c02 */ /* 0x000fe40008000f00 */
[----:B------:R-:W-:-:S05]  /*1270*/  IADD3 R67, R121, 0x600, RZ ;  /* 0x0000060079437810 */ /* 0x000fca0007ffe0ff */
[----:B------:R-:W-:Y:S01]  /*1280*/  IMAD.WIDE.U32 R136, R67, 0x8, R60 ;  /* 0x0000000843887825 */ /* 0x000fe200078e003c */
[----:B------:R-:W-:Y:S01]  /*1290*/  UMOV UR6, UR4 ;  /* 0x0000000400067c82 */ /* 0x000fe20008000000 */
[----:B------:R-:W-:Y:S01]  /*12a0*/  UMOV UR7, UR5 ;  /* 0x0000000500077c82 */ /* 0x000fe20008000000 */
[----:B------:R-:W-:Y:S01]  /*12b0*/  @!UP0 ULDC UR6, c[0x0][0x220] ;  /* 0x0000880000068ab9 */ /* 0x000fe20000000800 */
[----:B------:R-:W-:Y:S02]  /*12c0*/  @!UP0 ULDC UR7, c[0x0][0x224] ;  /* 0x0000890000078ab9 */ /* 0x000fe40000000800 */
[----:B------:R-:W2:Y:S01]  /*12d0*/  LDG.E.64 R136, desc[UR8][R136.64] ;  /* 0x0000000888887981 */ /* 0x000ea2000c1e1b00 */
[----:B------:R-:W-:Y:S01]  /*12e0*/  MOV R60, UR6 ;  /* 0x00000006003c7c02 */ /* 0x000fe20008000f00 */
[----:B------:R-:W-:Y:S01]  /*12f0*/  VIADD R65, R121, 0x800 ;  /* 0x0000080079417836 */ /* 0x000fe20000000000 */
[----:B------:R-:W-:-:S03]  /*1300*/  MOV R61, UR7 ;  /* 0x00000007003d7c02 */ /* 0x000fc60008000f00 */
[----:B------:R-:W-:-:S06]  /*1310*/  IMAD.WIDE.U32 R138, R65, 0x8, R60 ;  /* 0x00000008418a7825 */ /* 0x000fcc00078e003c */
[----:B------:R-:W2:Y:S01]  /*1320*/  LDG.E.64 R138, desc[UR8][R138.64] ;  /* 0x000000088a8a7981 */ /* 0x000ea2000c1e1b00 */
[----:B------:R-:W-:Y:S01]  /*1330*/  UMOV UR6, UR4 ;  /* 0x0000000400067c82 */ /* 0x000fe20008000000 */
[----:B------:R-:W-:Y:S01]  /*1340*/  UMOV UR7, UR5 ;  /* 0x0000000500077c82 */ /* 0x000fe20008000000 */
[----:B------:R-:W-:Y:S01]  /*1350*/  @!UP0 ULDC UR6, c[0x0][0x220] ;  /* 0x0000880000068ab9 */ /* 0x000fe20000000800 */
[----:B------:R-:W-:Y:S01]  /*1360*/  @!UP0 ULDC UR7, c[0x0][0x224] ;  /* 0x0000890000078ab9 */ /* 0x000fe20000000800 */
[----:B------:R-:W-:Y:S02]  /*1370*/  MOV R60, UR6 ;  /* 0x00000006003c7c02 */ /* 0x000fe40008000f00 */
[----:B------:R-:W-:Y:S02]  /*1380*/  MOV R61, UR7 ;  /* 0x00000007003d7c02 */ /* 0x000fe40008000f00 */
[----:B0-----:R-:W-:-:S05]  /*1390*/  IADD3 R63, R121, 0xa00, RZ ;  /* 0x00000a00793f7810 */ /* 0x001fca0007ffe0ff */
[----:B------:R-:W-:Y:S01]  /*13a0*/  IMAD.WIDE.U32 R132, R63, 0x8, R60 ;  /* 0x000000083f847825 */ /* 0x000fe200078e003c */
[----:B------:R-:W-:Y:S01]  /*13b0*/  UMOV UR6, UR4 ;  /* 0x0000000400067c82 */ /* 0x000fe20008000000 */
[----:B------:R-:W-:Y:S01]  /*13c0*/  UMOV UR7, UR5 ;  /* 0x0000000500077c82 */ /* 0x000fe20008000000 */
[----:B------:R-:W-:-:S03]  /*13d0*/  @!UP0 ULDC UR6, c[0x0][0x220] ;  /* 0x0000880000068ab9 */ /* 0x000fc60000000800 */
[----:B------:R-:W2:Y:S01]  /*13e0*/  LDG.E.64 R132, desc[UR8][R132.64] ;  /* 0x0000000884847981 */ /* 0x000ea2000c1e1b00 */
[----:B------:R-:W-:Y:S01]  /*13f0*/  @!UP0 ULDC UR7, c[0x0][0x224] ;  /* 0x0000890000078ab9 */ /* 0x000fe20000000800 */
[----:B------:R-:W-:Y:S02]  /*1400*/  MOV R60, UR6 ;  /* 0x00000006003c7c02 */ /* 0x000fe40008000f00 */
[----:B------:R-:W-:Y:S02]  /*1410*/  MOV R61, UR7 ;  /* 0x00000007003d7c02 */ /* 0x000fe40008000f00 */
[----:B------:R-:W-:-:S05]  /*1420*/  IADD3 R129, R121, 0xc00, RZ ;  /* 0x00000c0079817810 */ /* 0x000fca0007ffe0ff */
[----:B------:R-:W-:-:S05]  /*1430*/  IMAD.WIDE.U32 R60, R129, 0x8, R60 ;  /* 0x00000008813c7825 */ /* 0x000fca00078e003c */
[----:B------:R1:W2:Y:S01]  /*1440*/  LDG.E.64 R122, desc[UR8][R60.64] ;  /* 0x000000083c7a7981 */ /* 0x0002a2000c1e1b00 */
[----:B------:R-:W-:Y:S01]  /*1450*/  UMOV UR6, UR4 ;  /* 0x0000000400067c82 */ /* 0x000fe20008000000 */
[----:B------:R-:W-:Y:S01]  /*1460*/  UMOV UR7, UR5 ;  /* 0x0000000500077c82 */ /* 0x000fe20008000000 */
[----:B------:R-:W-:Y:S01]  /*1470*/  @!UP0 ULDC UR4, c[0x0][0x220] ;  /* 0x0000880000048ab9 */ /* 0x000fe20000000800 */
[----:B------:R-:W-:Y:S01]  /*1480*/  @!UP0 ULDC UR5, c[0x0][0x224] ;  /* 0x0000890000058ab9 */ /* 0x000fe20000000800 */
[----:B------:R-:W-:Y:S01]  /*1490*/  MOV R134, UR4 ;  /* 0x0000000400867c02 */ /* 0x000fe20008000f00 */
[----:B------:R-:W-:Y:S01]  /*14a0*/  IMAD.U32 R135, RZ, RZ, UR5 ;  /* 0x00000005ff877e24 */ /* 0x000fe2000f8e00ff */
[----:B------:R-:W-:-:S05]  /*14b0*/  IADD3 R141, R121, 0xe00, RZ ;  /* 0x00000e00798d7810 */ /* 0x000fca0007ffe0ff */
[----:B------:R-:W-:-:S06]  /*14c0*/  IMAD.WIDE.U32 R134, R141, 0x8, R134 ;  /* 0x000000088d867825 */ /* 0x000fcc00078e0086 */
[----:B------:R-:W2:Y:S01]  /*14d0*/  LDG.E.64 R134, desc[UR8][R134.64] ;  /* 0x0000000886867981 */ /* 0x000ea2000c1e1b00 */
[--C-:B-1----:R-:W-:Y:S01]  /*14e0*/  IMAD.WIDE.U32 R60, R129, 0x8, R142.reuse ;  /* 0x00000008813c7825 */ /* 0x102fe200078e008e */
[----:B------:R-:W-:Y:S01]  /*14f0*/  @!UP0 ULDC UR6, c[0x0][0x220] ;  /* 0x0000880000068ab9 */ /* 0x000fe20000000800 */
[----:B------:R-:W-:Y:S01]  /*1500*/  @!UP0 ULDC UR7, c[0x0][0x224] ;  /* 0x0000890000078ab9 */ /* 0x000fe20000000800 */
[----:B------:R-:W-:Y:S01]  /*1510*/  IADD3 R189, R121, 0x1000, RZ ;  /* 0x0000100079bd7810 */ /* 0x000fe20007ffe0ff */
[--C-:B------:R-:W-:Y:S01]  /*1520*/  IMAD.WIDE.U32 R128, R141, 0x8, R142.reuse ;  /* 0x000000088d807825 */ /* 0x100fe200078e008e */
[----:B------:R-:W-:Y:S01]  /*1530*/  MOV R140, UR6 ;  /* 0x00000006008c7c02 */ /* 0x000fe20008000f00 */
[----:B------:R-:W2:Y:S01]  /*1540*/  LDG.E.64 R60, desc[UR8][R60.64] ;  /* 0x000000083c3c7981 */ /* 0x000ea2000c1e1b00 */
[----:B------:R-:W-:Y:S01]  /*1550*/  MOV R141, UR7 ;  /* 0x00000007008d7c02 */ /* 0x000fe20008000f00 */
[--C-:B------:R-:W-:Y:S02]  /*1560*/  IMAD.WIDE.U32 R116, R117, 0x8, R142.reuse ;  /* 0x0000000875747825 */ /* 0x100fe400078e008e */
[----:B------:R-:W2:Y:S02]  /*1570*/  LDG.E.64 R128, desc[UR8][R128.64] ;  /* 0x0000000880807981 */ /* 0x000ea4000c1e1b00 */
[----:B------:R-:W-:-:S02]  /*1580*/  IMAD.WIDE.U32 R66, R67, 0x8, R142 ;  /* 0x0000000843427825 */ /* 0x000fc400078e008e */
[----:B------:R-:W2:Y:S02]  /*1590*/  LDG.E.64 R116, desc[UR8][R116.64] ;  /* 0x0000000874747981 */ /* 0x000ea4000c1e1b00 */
[--C-:B------:R-:W-:Y:S02]  /*15a0*/  IMAD.WIDE.U32 R64, R65, 0x8, R142.reuse ;  /* 0x0000000841407825 */ /* 0x100fe400078e008e */
[----:B------:R-:W2:Y:S02]  /*15b0*/  LDG.E.64 R66, desc[UR8][R66.64] ;  /* 0x0000000842427981 */ /* 0x000ea4000c1e1b00 */
[----:B------:R-:W-:Y:S02]  /*15c0*/  IMAD.WIDE.U32 R120, R121, 0x8, R142 ;  /* 0x0000000879787825 */ /* 0x000fe400078e008e */
[----:B------:R-:W2:Y:S02]  /*15d0*/  LDG.E.64 R64, desc[UR8][R64.64] ;  /* 0x0000000840407981 */ /* 0x000ea4000c1e1b00 */
[----:B------:R-:W-:-:S02]  /*15e0*/  IMAD.WIDE.U32 R140, R189, 0x8, R140 ;  /* 0x00000008bd8c7825 */ /* 0x000fc400078e008c */
[----:B------:R-:W2:Y:S02]  /*15f0*/  LDG.E.64 R120, desc[UR8][R120.64] ;  /* 0x0000000878787981 */ /* 0x000ea4000c1e1b00 */
[--C-:B------:R-:W-:Y:S02]  /*1600*/  IMAD.WIDE.U32 R118, R119, 0x8, R142.reuse ;  /* 0x0000000877767825 */ /* 0x100fe400078e008e */
[----:B------:R-:W2:Y:S02]  /*1610*/  LDG.E.64 R140, desc[UR8][R140.64] ;  /* 0x000000088c8c7981 */ /* 0x000ea4000c1e1b00 */
[--C-:B------:R-:W-:Y:S02]  /*1620*/  IMAD.WIDE.U32 R62, R63, 0x8, R142.reuse ;  /* 0x000000083f3e7825 */ /* 0x100fe400078e008e */
[----:B------:R-:W2:Y:S02]  /*1630*/  LDG.E.64 R118, desc[UR8][R118.64] ;  /* 0x0000000876767981 */ /* 0x000ea4000c1e1b00 */
[----:B------:R-:W-:-:S02]  /*1640*/  IMAD.WIDE.U32 R142, R189, 0x8, R142 ;  /* 0x00000008bd8e7825 */ /* 0x000fc400078e008e */
[----:B------:R-:W2:Y:S04]  /*1650*/  LDG.E.64 R62, desc[UR8][R62.64] ;  /* 0x000000083e3e7981 */ /* 0x000ea8000c1e1b00 */
[----:B------:R-:W2:Y:S01]  /*1660*/  LDG.E.64 R142, desc[UR8][R142.64] ;  /* 0x000000088e8e7981 */ /* 0x000ea2000c1e1b00 */
[----:B------:R-:W0:Y:S01]  /*1670*/  @P0 MUFU.RCP R199, R172 ;  /* 0x000000ac00c70308 */ /* 0x000e220000001000 */
[----:B------:R-:W-:-:S07]  /*1680*/  LOP3.LUT P1, RZ, R190, 0xff, RZ, 0xc0, !PT ;  /* 0x000000ffbeff7812 */ /* 0x000fce000782c0ff */
[----:B------:R-:W1:Y:S08]  /*1690*/  @P0 MUFU.RCP R194, R105 ;  /* 0x0000006900c20308 */ /* 0x000e700000001000 */
        /* <DEDUP_REMOVED lines=8> */
[----:B------:R-:W-:Y:S01]  /*1720*/  @P0 MUFU.RCP R200, R108 ;  /* 0x0000006c00c80308 */ /* 0x000fe20000001000 */
[----:B---3--:R-:W-:-:S02]  /*1730*/  MOV R189, R124 ;  /* 0x0000007c00bd7202 */ /* 0x008fc40000000f00 */
[----:B------:R-:W-:Y:S02]  /*1740*/  SHF.R.U64 R124, R124, 0x10, R125 ;  /* 0x000000107c7c7819 */ /* 0x000fe4000000127d */
[----:B------:R-:W-:-:S03]  /*1750*/  MOV R192, R125 ;  /* 0x0000007d00c07202 */ /* 0x000fc60000000f00 */
[----:B------:R-:W-:Y:S01]  /*1760*/  IMAD.U32 R202, R124, 0x10000, RZ ;  /* 0x000100007cca7824 */ /* 0x000fe200078e00ff */
[----:B------:R-:W-:Y:S02]  /*1770*/  SHF.L.U32 R205, R192, 0x10, RZ ;  /* 0x00000010c0cd7819 */ /* 0x000fe400000006ff */
[----:B------:R-:W-:Y:S01]  /*1780*/  SHF.L.U32 R190, R189, 0x10, RZ ;  /* 0x00000010bdbe7819 */ /* 0x000fe200000006ff */
[----:B------:R-:W-:Y:S01]  /*1790*/  @P0 FADD.FTZ R192, -R153, R202 ;  /* 0x000000ca99c00221 */ /* 0x000fe20000010100 */
[----:B------:R-:W-:-:S03]  /*17a0*/  SHF.R.U32.HI R124, RZ, 0x10, R125 ;  /* 0x00000010ff7c7819 */ /* 0x000fc6000001167d */
[----:B0-----:R-:W-:Y:S01]  /*17b0*/  @P0 FMUL.FTZ R192, R192, R199 ;  /* 0x000000c7c0c00220 */ /* 0x001fe20000410000 */
[----:B------:R-:W-:Y:S01]  /*17c0*/  @P0 FADD.FTZ R193, -R87, R190 ;  /* 0x000000be57c10221 */ /* 0x000fe20000010100 */
[----:B------:R-:W-:Y:S01]  /*17d0*/  SHF.L.U32 R204, R124, 0x10, RZ ;  /* 0x000000107ccc7819 */ /* 0x000fe200000006ff */
[--C-:B----4-:R-:W-:Y:S01]  /*17e0*/  @!P0 FADD.FTZ R199, R190, -R191.reuse ;  /* 0x800000bfbec78221 */ /* 0x110fe20000010000 */
[----:B------:R-:W-:Y:S01]  /*17f0*/  @!P0 FADD.FTZ R203, R202, -R191 ;  /* 0x800000bfcacb8221 */ /* 0x000fe20000010000 */
[----:B-----5:R-:W-:Y:S02]  /*1800*/  MOV R190, R126 ;  /* 0x0000007e00be7202 */ /* 0x020fe40000000f00 */
[----:B------:R-:W-:Y:S01]  /*1810*/  SHF.R.U64 R126, R126, 0x10, R127 ;  /* 0x000000107e7e7819 */ /* 0x000fe2000000127f */
[----:B--2---:R-:W-:Y:S01]  /*1820*/  @!P0 FMUL.FTZ R192, R188, R203 ;  /* 0x000000cbbcc08220 */ /* 0x004fe20000410000 */
[----:B-1----:R-:W-:Y:S01]  /*1830*/  @P0 FMUL.FTZ R193, R193, R194 ;  /* 0x000000c2c1c10220 */ /* 0x002fe20000410000 */
[----:B------:R-:W-:Y:S01]  /*1840*/  @P0 FADD.FTZ R124, -R154, R204 ;  /* 0x000000cc9a7c0221 */ /* 0x000fe20000010100 */
[----:B------:R-:W-:Y:S01]  /*1850*/  @!P0 FADD.FTZ R203, R204, -R191 ;  /* 0x800000bfcccb8221 */ /* 0x000fe20000010000 */
[----:B------:R-:W-:Y:S01]  /*1860*/  @P0 FADD.FTZ R125, -R88, R205 ;  /* 0x000000cd587d0221 */ /* 0x000fe20000010100 */
[----:B------:R-:W-:Y:S01]  /*1870*/  MOV R194, R127 ;  /* 0x0000007f00c27202 */ /* 0x000fe20000000f00 */
[----:B------:R-:W-:Y:S01]  /*1880*/  @!P0 FADD.FTZ R205, R205, -R191 ;  /* 0x800000bfcdcd8221 */ /* 0x000fe20000010000 */
[----:B------:R-:W-:-:S02]  /*1890*/  SHF.L.U32 R204, R126, 0x10, RZ ;  /* 0x000000107ecc7819 */ /* 0x000fc400000006ff */
[----:B------:R-:W-:Y:S01]  /*18a0*/  SHF.R.U32.HI R126, RZ, 0x10, R127 ;  /* 0x00000010ff7e7819 */ /* 0x000fe2000001167f */
[----:B------:R-:W-:Y:S01]  /*18b0*/  @P0 FMUL.FTZ R124, R124, R207 ;  /* 0x000000cf7c7c0220 */ /* 0x000fe20000410000 */
[----:B------:R-:W-:Y:S01]  /*18c0*/  @P0 FMUL.FTZ R125, R125, R196 ;  /* 0x000000c47d7d0220 */ /* 0x000fe20000410000 */
[----:B------:R-:W-:Y:S01]  /*18d0*/  SHF.L.U32 R202, R190, 0x10, RZ ;  /* 0x00000010beca7819 */ /* 0x000fe200000006ff */
[----:B------:R-:W-:Y:S01]  /*18e0*/  @!P0 FMUL.FTZ R125, R188, R205 ;  /* 0x000000cdbc7d8220 */ /* 0x000fe20000410000 */
[----:B------:R-:W-:Y:S01]  /*18f0*/  SHF.L.U32 R207, R194, 0x10, RZ ;  /* 0x00000010c2cf7819 */ /* 0x000fe200000006ff */
[----:B------:R-:W-:Y:S01]  /*1900*/  @P0 FADD.FTZ R194, -R155, R204 ;  /* 0x000000cc9bc20221 */ /* 0x000fe20000010100 */
[----:B------:R-:W-:Y:S02]  /*1910*/  IMAD.U32 R206, R126, 0x10000, RZ ;  /* 0x000100007ece7824 */ /* 0x000fe400078e00ff */
[--C-:B------:R-:W-:Y:S01]  /*1920*/  @!P0 FADD.FTZ R205, R204, -R191.reuse ;  /* 0x800000bfcccd8221 */ /* 0x100fe20000010000 */
[----:B------:R-:W-:Y:S01]  /*1930*/  @!P0 FMUL.FTZ R124, R188, R203 ;  /* 0x000000cbbc7c8220 */ /* 0x000fe20000410000 */
[----:B------:R-:W-:Y:S01]  /*1940*/  @P0 FADD.FTZ R196, -R89, R202 ;  /* 0x000000ca59c40221 */ /* 0x000fe20000010100 */
[----:B------:R-:W-:Y:S01]  /*1950*/  @P0 FMUL.FTZ R194, R194, R211 ;  /* 0x000000d3c2c20220 */ /* 0x000fe20000410000 */
[--C-:B------:R-:W-:Y:S01]  /*1960*/  @!P0 FADD.FTZ R203, R202, -R191.reuse ;  /* 0x800000bfcacb8221 */ /* 0x100fe20000010000 */
[----:B------:R-:W-:Y:S01]  /*1970*/  @P0 FADD.FTZ R126, -R156, R206 ;  /* 0x000000ce9c7e0221 */ /* 0x000fe20000010100 */
[----:B------:R-:W-:Y:S01]  /*1980*/  @!P0 FMUL.FTZ R194, R188, R205 ;  /* 0x000000cdbcc28220 */ /* 0x000fe20000410000 */
[----:B------:R-:W-:Y:S01]  /*1990*/  MOV R202, R130 ;  /* 0x0000008200ca7202 */ /* 0x000fe20000000f00 */
[----:B------:R-:W-:Y:S01]  /*19a0*/  @!P0 FADD.FTZ R205, R206, -R191 ;  /* 0x800000bfcecd8221 */ /* 0x000fe20000010000 */
[----:B------:R-:W-:Y:S01]  /*19b0*/  SHF.R.U64 R130, R130, 0x10, R131 ;  /* 0x0000001082827819 */ /* 0x000fe20000001283 */
[----:B------:R-:W0:Y:S01]  /*19c0*/  @P0 MUFU.RCP R189, R177 ;  /* 0x000000b100bd0308 */ /* 0x000e220000001000 */
[----:B------:R-:W-:Y:S01]  /*19d0*/  @P0 FMUL.FTZ R126, R126, R213 ;  /* 0x000000d57e7e0220 */ /* 0x000fe20000410000 */
[----:B------:R-:W-:Y:S01]  /*19e0*/  MOV R204, R131 ;  /* 0x0000008300cc7202 */ /* 0x000fe20000000f00 */
[----:B------:R-:W-:Y:S01]  /*19f0*/  @!P0 FMUL.FTZ R126, R188, R205 ;  /* 0x000000cdbc7e8220 */ /* 0x000fe20000410000 */
[----:B------:R-:W-:-:S02]  /*1a00*/  SHF.L.U32 R208, R202, 0x10, RZ ;  /* 0x00000010cad07819 */ /* 0x000fc400000006ff */
[----:B------:R-:W-:Y:S01]  /*1a10*/  SHF.L.U32 R210, R130, 0x10, RZ ;  /* 0x0000001082d27819 */ /* 0x000fe200000006ff */
[----:B------:R-:W-:Y:S01]  /*1a20*/  @P0 FMUL.FTZ R196, R196, R209 ;  /* 0x000000d1c4c40220 */ /* 0x000fe20000410000 */
[----:B------:R-:W-:Y:S01]  /*1a30*/  SHF.R.U32.HI R205, RZ, 0x10, R131 ;  /* 0x00000010ffcd7819 */ /* 0x000fe20000011683 */
[----:B------:R-:W-:Y:S01]  /*1a40*/  @P0 FADD.FTZ R130, -R91, R208 ;  /* 0x000000d05b820221 */ /* 0x000fe20000010100 */
[----:B------:R-:W-:Y:S01]  /*1a50*/  SHF.L.U32 R209, R204, 0x10, RZ ;  /* 0x00000010ccd17819 */ /* 0x000fe200000006ff */
[----:B------:R-:W-:Y:S01]  /*1a60*/  @P0 FADD.FTZ R131, -R157, R210 ;  /* 0x000000d29d830221 */ /* 0x000fe20000010100 */
[----:B------:R-:W-:Y:S01]  /*1a70*/  SHF.L.U32 R211, R205, 0x10, RZ ;  /* 0x00000010cdd37819 */ /* 0x000fe200000006ff */
[----:B------:R-:W-:Y:S02]  /*1a80*/  @P0 FMUL.FTZ R197, R130, R197 ;  /* 0x000000c582c50220 */ /* 0x000fe40000410000 */
[----:B------:R-:W-:Y:S01]  /*1a90*/  @P0 FADD.FTZ R204, -R92, R209 ;  /* 0x000000d15ccc0221 */ /* 0x000fe20000010100 */
[----:B------:R-:W-:Y:S01]  /*1aa0*/  @P0 FMUL.FTZ R130, R131, R198 ;  /* 0x000000c683820220 */ /* 0x000fe20000410000 */
[----:B------:R-:W1:Y:S01]  /*1ab0*/  @P0 MUFU.RCP R190, R112 ;  /* 0x0000007000be0308 */ /* 0x000e620000001000 */
[----:B------:R-:W-:Y:S01]  /*1ac0*/  @P0 FADD.FTZ R198, -R158, R211 ;  /* 0x000000d39ec60221 */ /* 0x000fe20000010100 */
[----:B------:R-:W-:Y:S01]  /*1ad0*/  @!P0 FMUL.FTZ R193, R188, R199 ;  /* 0x000000c7bcc18220 */ /* 0x000fe20000410000 */
[----:B------:R-:W-:Y:S01]  /*1ae0*/  @P0 FMUL.FTZ R195, R204, R195 ;  /* 0x000000c3ccc30220 */ /* 0x000fe20000410000 */
[----:B------:R-:W-:Y:S01]  /*1af0*/  @P0 FADD.FTZ R127, -R90, R207 ;  /* 0x000000cf5a7f0221 */ /* 0x000fe20000010100 */
[----:B------:R-:W-:Y:S01]  /*1b00*/  @!P0 FADD.FTZ R209, R209, -R191 ;  /* 0x800000bfd1d18221 */ /* 0x000fe20000010000 */
[----:B------:R-:W-:-:S02]  /*1b10*/  IMAD.MOV.U32 R204, RZ, RZ, R137 ;  /* 0x000000ffffcc7224 */ /* 0x000fc400078e0089 */
[----:B------:R-:W2:Y:S01]  /*1b20*/  @P0 MUFU.RCP R199, R178 ;  /* 0x000000b200c70308 */ /* 0x000ea20000001000 */
[----:B------:R-:W-:Y:S01]  /*1b30*/  @!P0 FADD.FTZ R207, R207, -R191 ;  /* 0x800000bfcfcf8221 */ /* 0x000fe20000010000 */
[----:B0-----:R-:W-:Y:S01]  /*1b40*/  @P0 FMUL.FTZ R131, R198, R189 ;  /* 0x000000bdc6830220 */ /* 0x001fe20000410000 */
[----:B------:R-:W-:Y:S01]  /*1b50*/  MOV R198, R136 ;  /* 0x0000008800c67202 */ /* 0x000fe20000000f00 */
[----:B------:R-:W-:Y:S01]  /*1b60*/  @P0 FMUL.FTZ R127, R127, R200 ;  /* 0x000000c87f7f0220 */ /* 0x000fe20000410000 */
[----:B------:R-:W-:Y:S01]  /*1b70*/  SHF.R.U64 R136, R136, 0x10, R137 ;  /* 0x0000001088887819 */ /* 0x000fe20000001289 */
[C---:B------:R-:W-:Y:S02]  /*1b80*/  @!P0 FMUL.FTZ R195, R188.reuse, R209 ;  /* 0x000000d1bcc38220 */ /* 0x040fe40000410000 */
[----:B------:R-:W0:Y:S01]  /*1b90*/  @P0 MUFU.RCP R201, R111 ;  /* 0x0000006f00c90308 */ /* 0x000e220000001000 */
[--C-:B------:R-:W-:Y:S01]  /*1ba0*/  @!P0 FADD.FTZ R189, R211, -R191.reuse ;  /* 0x800000bfd3bd8221 */ /* 0x100fe20000010000 */
[----:B------:R-:W-:Y:S01]  /*1bb0*/  @!P0 FMUL.FTZ R127, R188, R207 ;  /* 0x000000cfbc7f8220 */ /* 0x000fe20000410000 */
[----:B------:R-:W-:Y:S01]  /*1bc0*/  SHF.L.U32 R209, R204, 0x10, RZ ;  /* 0x00000010ccd17819 */ /* 0x000fe200000006ff */
[----:B------:R-:W-:Y:S01]  /*1bd0*/  @!P0 FADD.FTZ R207, R210, -R191 ;  /* 0x800000bfd2cf8221 */ /* 0x000fe20000010000 */
[----:B------:R-:W-:-:S03]  /*1be0*/  SHF.L.U32 R210, R136, 0x10, RZ ;  /* 0x0000001088d27819 */ /* 0x000fc600000006ff */
[----:B------:R-:W3:Y:S01]  /*1bf0*/  @P0 MUFU.RCP R200, R179 ;  /* 0x000000b300c80308 */ /* 0x000ee20000001000 */
[----:B------:R-:W-:Y:S01]  /*1c00*/  @!P0 FMUL.FTZ R131, R188, R189 ;  /* 0x000000bdbc838220 */ /* 0x000fe20000410000 */
[----:B------:R-:W-:Y:S01]  /*1c10*/  @!P0 FADD.FTZ R205, R208, -R191 ;  /* 0x800000bfd0cd8221 */ /* 0x000fe20000010000 */
[----:B------:R-:W-:Y:S01]  /*1c20*/  SHF.R.U32.HI R189, RZ, 0x10, R137 ;  /* 0x00000010ffbd7819 */ /* 0x000fe20000011689 */
[----:B------:R-:W-:Y:S01]  /*1c30*/  @P0 FADD.FTZ R137, -R94, R209 ;  /* 0x000000d15e890221 */ /* 0x000fe20000010100 */
[----:B------:R-:W-:Y:S01]  /*1c40*/  SHF.L.U32 R208, R198, 0x10, RZ ;  /* 0x00000010c6d07819 */ /* 0x000fe200000006ff */
[----:B------:R-:W-:Y:S01]  /*1c50*/  @P0 FADD.FTZ R198, -R159, R210 ;  /* 0x000000d29fc60221 */ /* 0x000fe20000010100 */
[----:B------:R-:W-:Y:S01]  /*1c60*/  SHF.L.U32 R212, R189, 0x10, RZ ;  /* 0x00000010bdd47819 */ /* 0x000fe200000006ff */
[----:B------:R-:W4:Y:S01]  /*1c70*/  @P0 MUFU.RCP R202, R180 ;  /* 0x000000b400ca0308 */ /* 0x000f220000001000 */
[----:B-1----:R-:W-:Y:S01]  /*1c80*/  @P0 FMUL.FTZ R137, R137, R190 ;  /* 0x000000be89890220 */ /* 0x002fe20000410000 */
[----:B------:R-:W-:Y:S01]  /*1c90*/  @P0 FADD.FTZ R136, -R93, R208 ;  /* 0x000000d05d880221 */ /* 0x000fe20000010100 */
[----:B------:R-:W-:Y:S01]  /*1ca0*/  MOV R190, R138 ;  /* 0x0000008a00be7202 */ /* 0x000fe20000000f00 */
[----:B------:R-:W-:Y:S01]  /*1cb0*/  @!P0 FMUL.FTZ R196, R188, R203 ;  /* 0x000000cbbcc48220 */ /* 0x000fe20000410000 */
[----:B--2---:R-:W-:-:S03]  /*1cc0*/  @P0 FMUL.FTZ R199, R198, R199 ;  /* 0x000000c7c6c70220 */ /* 0x004fc60000410000 */
[----:B------:R-:W1:Y:S01]  /*1cd0*/  @P0 MUFU.RCP R206, R114 ;  /* 0x0000007200ce0308 */ /* 0x000e620000001000 */
[--C-:B------:R-:W-:Y:S01]  /*1ce0*/  @!P0 FADD.FTZ R189, R208, -R191.reuse ;  /* 0x800000bfd0bd8221 */ /* 0x100fe20000010000 */
[----:B------:R-:W-:Y:S01]  /*1cf0*/  @!P0 FADD.FTZ R209, R209, -R191 ;  /* 0x800000bfd1d18221 */ /* 0x000fe20000010000 */
[----:B------:R-:W-:Y:S01]  /*1d00*/  SHF.R.U64 R138, R138, 0x10, R139 ;  /* 0x000000108a8a7819 */ /* 0x000fe2000000128b */
[----:B------:R-:W-:Y:S01]  /*1d10*/  @P0 FADD.FTZ R211, -R160, R212 ;  /* 0x000000d4a0d30221 */ /* 0x000fe20000010100 */
[----:B------:R-:W-:Y:S01]  /*1d20*/  MOV R198, R139 ;  /* 0x0000008b00c67202 */ /* 0x000fe20000000f00 */
[----:B0-----:R-:W-:Y:S02]  /*1d30*/  @P0 FMUL.FTZ R201, R136, R201 ;  /* 0x000000c988c90220 */ /* 0x001fe40000410000 */
[----:B------:R-:W0:Y:S01]  /*1d40*/  @P0 MUFU.RCP R203, R113 ;  /* 0x0000007100cb0308 */ /* 0x000e220000001000 */
[C---:B------:R-:W-:Y:S01]  /*1d50*/  @!P0 FMUL.FTZ R201, R188.reuse, R189 ;  /* 0x000000bdbcc98220 */ /* 0x040fe20000410000 */
[----:B------:R-:W-:Y:S01]  /*1d60*/  @!P0 FMUL.FTZ R137, R188, R209 ;  /* 0x000000d1bc898220 */ /* 0x000fe20000410000 */
[----:B------:R-:W-:Y:S01]  /*1d70*/  @!P0 FADD.FTZ R189, R212, -R191 ;  /* 0x800000bfd4bd8221 */ /* 0x000fe20000010000 */
[----:B------:R-:W-:Y:S01]  /*1d80*/  IMAD.U32 R208, R138, 0x10000, RZ ;  /* 0x000100008ad07824 */ /* 0x000fe200078e00ff */
[----:B------:R-:W-:Y:S01]  /*1d90*/  SHF.L.U32 R209, R198, 0x10, RZ ;  /* 0x00000010c6d17819 */ /* 0x000fe200000006ff */
[----:B---3--:R-:W-:Y:S01]  /*1da0*/  @P0 FMUL.FTZ R136, R211, R200 ;  /* 0x000000c8d3880220 */ /* 0x008fe20000410000 */
[----:B------:R-:W-:Y:S01]  /*1db0*/  SHF.L.U32 R200, R190, 0x10, RZ ;  /* 0x00000010bec87819 */ /* 0x000fe200000006ff */
[----:B------:R-:W2:Y:S01]  /*1dc0*/  @P0 MUFU.RCP R213, R181 ;  /* 0x000000b500d50308 */ /* 0x000ea20000001000 */
[----:B------:R-:W-:Y:S01]  /*1dd0*/  SHF.R.U32.HI R190, RZ, 0x10, R139 ;  /* 0x00000010ffbe7819 */ /* 0x000fe2000001168b */
[----:B------:R-:W-:Y:S01]  /*1de0*/  @!P0 FMUL.FTZ R136, R188, R189 ;  /* 0x000000bdbc888220 */ /* 0x000fe20000410000 */
[----:B------:R-:W-:Y:S01]  /*1df0*/  @P0 FADD.FTZ R139, -R161, R208 ;  /* 0x000000d0a18b0221 */ /* 0x000fe20000010100 */
[----:B------:R-:W-:Y:S01]  /*1e00*/  @P0 FADD.FTZ R189, -R96, R209 ;  /* 0x000000d160bd0221 */ /* 0x000fe20000010100 */
[----:B------:R-:W-:-:S02]  /*1e10*/  @P0 FADD.FTZ R138, -R95, R200 ;  /* 0x000000c85f8a0221 */ /* 0x000fc40000010100 */
[----:B----4-:R-:W-:Y:S01]  /*1e20*/  @P0 FMUL.FTZ R198, R139, R202 ;  /* 0x000000ca8bc60220 */ /* 0x010fe20000410000 */
[----:B-1----:R-:W-:Y:S01]  /*1e30*/  @P0 FMUL.FTZ R139, R189, R206 ;  /* 0x000000cebd8b0220 */ /* 0x002fe20000410000 */
[----:B------:R-:W-:Y:S01]  /*1e40*/  SHF.L.U32 R190, R190, 0x10, RZ ;  /* 0x00000010bebe7819 */ /* 0x000fe200000006ff */
[--C-:B------:R-:W-:Y:S01]  /*1e50*/  @!P0 FADD.FTZ R189, R200, -R191.reuse ;  /* 0x800000bfc8bd8221 */ /* 0x100fe20000010000 */
[----:B------:R-:W-:Y:S01]  /*1e60*/  @!P0 FMUL.FTZ R197, R188, R205 ;  /* 0x000000cdbcc58220 */ /* 0x000fe20000410000 */
[----:B0-----:R-:W-:Y:S01]  /*1e70*/  @P0 FMUL.FTZ R203, R138, R203 ;  /* 0x000000cb8acb0220 */ /* 0x001fe20000410000 */
[----:B------:R-:W0:Y:S01]  /*1e80*/  @P0 MUFU.RCP R205, R115 ;  /* 0x0000007300cd0308 */ /* 0x000e220000001000 */
[----:B------:R-:W-:Y:S01]  /*1e90*/  @!P0 FMUL.FTZ R203, R188, R189 ;  /* 0x000000bdbccb8220 */ /* 0x000fe20000410000 */
[----:B------:R-:W-:Y:S01]  /*1ea0*/  @P0 FADD.FTZ R138, -R162, R190 ;  /* 0x000000bea28a0221 */ /* 0x000fe20000010100 */
[----:B------:R-:W-:Y:S01]  /*1eb0*/  @!P0 FADD.FTZ R189, R190, -R191 ;  /* 0x800000bfbebd8221 */ /* 0x000fe20000010000 */
[----:B------:R-:W-:Y:S01]  /*1ec0*/  MOV R190, R132 ;  /* 0x0000008400be7202 */ /* 0x000fe20000000f00 */
[----:B------:R-:W-:Y:S01]  /*1ed0*/  @!P0 FMUL.FTZ R130, R188, R207 ;  /* 0x000000cfbc828220 */ /* 0x000fe20000410000 */
[----:B--2---:R-:W-:-:S02]  /*1ee0*/  @P0 FMUL.FTZ R138, R138, R213 ;  /* 0x000000d58a8a0220 */ /* 0x004fc40000410000 */
[----:B------:R-:W1:Y:S01]  /*1ef0*/  @P0 MUFU.RCP R211, R183 ;  /* 0x000000b700d30308 */ /* 0x000e620000001000 */
[----:B------:R-:W-:Y:S01]  /*1f00*/  @!P0 FADD.FTZ R207, R210, -R191 ;  /* 0x800000bfd2cf8221 */ /* 0x000fe20000010000 */
[--C-:B------:R-:W-:Y:S01]  /*1f10*/  SHF.R.U64 R132, R132, 0x10, R133.reuse ;  /* 0x0000001084847819 */ /* 0x100fe20000001285 */
[----:B------:R-:W-:Y:S01]  /*1f20*/  @!P0 FMUL.FTZ R138, R188, R189 ;  /* 0x000000bdbc8a8220 */ /* 0x000fe20000410000 */
[----:B------:R-:W-:Y:S02]  /*1f30*/  SHF.L.U32 R190, R190, 0x10, RZ ;  /* 0x00000010bebe7819 */ /* 0x000fe400000006ff */
[----:B------:R-:W-:Y:S02]  /*1f40*/  SHF.R.U32.HI R189, RZ, 0x10, R133 ;  /* 0x00000010ffbd7819 */ /* 0x000fe40000011685 */
[----:B------:R-:W2:Y:S01]  /*1f50*/  @P0 MUFU.RCP R215, R182 ;  /* 0x000000b600d70308 */ /* 0x000ea20000001000 */
[----:B------:R-:W-:Y:S01]  /*1f60*/  @!P0 FADD.FTZ R209, R209, -R191 ;  /* 0x800000bfd1d18221 */ /* 0x000fe20000010000 */
[----:B------:R-:W-:Y:S01]  /*1f70*/  @!P0 FMUL.FTZ R199, R188, R207 ;  /* 0x000000cfbcc78220 */ /* 0x000fe20000410000 */
[----:B------:R-:W-:-:S05]  /*1f80*/  MOV R200, R133 ;  /* 0x0000008500c87202 */ /* 0x000fca0000000f00 */
[----:B------:R-:W3:Y:S01]  /*1f90*/  @P0 MUFU.RCP R204, R144 ;  /* 0x0000009000cc0308 */ /* 0x000ee20000001000 */
[----:B------:R-:W-:Y:S01]  /*1fa0*/  SHF.L.U32 R202, R132, 0x10, RZ ;  /* 0x0000001084ca7819 */ /* 0x000fe200000006ff */
[--C-:B------:R-:W-:Y:S01]  /*1fb0*/  @!P0 FADD.FTZ R207, R208, -R191.reuse ;  /* 0x800000bfd0cf8221 */ /* 0x100fe20000010000 */
[----:B------:R-:W-:Y:S01]  /*1fc0*/  @P0 FADD.FTZ R132, -R97, R190 ;  /* 0x000000be61840221 */ /* 0x000fe20000010100 */
[----:B------:R-:W-:Y:S02]  /*1fd0*/  IMAD.U32 R212, R189, 0x10000, RZ ;  /* 0x00010000bdd47824 */ /* 0x000fe400078e00ff */
[----:B------:R-:W-:Y:S01]  /*1fe0*/  @!P0 FMUL.FTZ R139, R188, R209 ;  /* 0x000000d1bc8b8220 */ /* 0x000fe20000410000 */
[----:B------:R-:W-:Y:S01]  /*1ff0*/  SHF.L.U32 R209, R200, 0x10, RZ ;  /* 0x00000010c8d17819 */ /* 0x000fe200000006ff */
[----:B------:R-:W-:Y:S01]  /*2000*/  @!P0 FMUL.FTZ R198, R188, R207 ;  /* 0x000000cfbcc68220 */ /* 0x000fe20000410000 */
[----:B------:R-:W4:Y:S01]  /*2010*/  @P0 MUFU.RCP R208, R146 ;  /* 0x0000009200d00308 */ /* 0x000f220000001000 */
[----:B0-----:R-:W-:Y:S01]  /*2020*/  @P0 FMUL.FTZ R205, R132, R205 ;  /* 0x000000cd84cd0220 */ /* 0x001fe20000410000 */
[----:B------:R-:W-:Y:S01]  /*2030*/  @P0 FADD.FTZ R200, -R163, R202 ;  /* 0x000000caa3c80221 */ /* 0x000fe20000010100 */
[----:B------:R-:W-:Y:S01]  /*2040*/  @P0 FADD.FTZ R132, -R164, R212 ;  /* 0x000000d4a4840221 */ /* 0x000fe20000010100 */
[--C-:B------:R-:W-:Y:S01]  /*2050*/  @!P0 FADD.FTZ R207, R202, -R191.reuse ;  /* 0x800000bfcacf8221 */ /* 0x100fe20000010000 */
[----:B------:R-:W-:Y:S01]  /*2060*/  MOV R202, R123 ;  /* 0x0000007b00ca7202 */ /* 0x000fe20000000f00 */
[----:B------:R-:W-:-:S02]  /*2070*/  @!P0 FADD.FTZ R189, R190, -R191 ;  /* 0x800000bfbebd8221 */ /* 0x000fc40000010000 */
[----:B------:R-:W0:Y:S01]  /*2080*/  @P0 MUFU.RCP R206, R145 ;  /* 0x0000009100ce0308 */ /* 0x000e220000001000 */
[----:B------:R-:W-:Y:S01]  /*2090*/  @P0 FADD.FTZ R133, -R98, R209 ;  /* 0x000000d162850221 */ /* 0x000fe20000010100 */
[----:B------:R-:W-:Y:S01]  /*20a0*/  MOV R190, R122 ;  /* 0x0000007a00be7202 */ /* 0x000fe20000000f00 */
[----:B-1----:R-:W-:Y:S01]  /*20b0*/  @P0 FMUL.FTZ R132, R132, R211 ;  /* 0x000000d384840220 */ /* 0x002fe20000410000 */
[----:B------:R-:W-:Y:S01]  /*20c0*/  SHF.R.U64 R122, R122, 0x10, R123 ;  /* 0x000000107a7a7819 */ /* 0x000fe2000000127b */
[----:B--2---:R-:W-:Y:S01]  /*20d0*/  @P0 FMUL.FTZ R200, R200, R215 ;  /* 0x000000d7c8c80220 */ /* 0x004fe20000410000 */
[----:B------:R-:W-:Y:S01]  /*20e0*/  SHF.L.U32 R211, R202, 0x10, RZ ;  /* 0x00000010cad37819 */ /* 0x000fe200000006ff */
[----:B---3--:R-:W-:Y:S01]  /*20f0*/  @P0 FMUL.FTZ R133, R133, R204 ;  /* 0x000000cc85850220 */ /* 0x008fe20000410000 */
[----:B------:R-:W1:Y:S01]  /*2100*/  @P0 MUFU.RCP R215, R185 ;  /* 0x000000b900d70308 */ /* 0x000e620000001000 */
[----:B------:R-:W-:Y:S01]  /*2110*/  SHF.L.U32 R204, R122, 0x10, RZ ;  /* 0x000000107acc7819 */ /* 0x000fe200000006ff */
[----:B------:R-:W-:Y:S01]  /*2120*/  @!P0 FMUL.FTZ R205, R188, R189 ;  /* 0x000000bdbccd8220 */ /* 0x000fe20000410000 */
[----:B------:R-:W-:Y:S01]  /*2130*/  SHF.L.U32 R190, R190, 0x10, RZ ;  /* 0x00000010bebe7819 */ /* 0x000fe200000006ff */
[----:B------:R-:W-:Y:S01]  /*2140*/  @!P0 FADD.FTZ R189, R212, -R191 ;  /* 0x800000bfd4bd8221 */ /* 0x000fe20000010000 */
[----:B------:R-:W-:Y:S01]  /*2150*/  SHF.R.U32.HI R122, RZ, 0x10, R123 ;  /* 0x00000010ff7a7819 */ /* 0x000fe2000001167b */
[----:B------:R-:W-:Y:S01]  /*2160*/  @P0 FADD.FTZ R123, -R100, R211 ;  /* 0x000000d3647b0221 */ /* 0x000fe20000010100 */
[--C-:B------:R-:W-:Y:S01]  /*2170*/  @!P0 FADD.FTZ R211, R211, -R191.reuse ;  /* 0x800000bfd3d38221 */ /* 0x100fe20000010000 */
[----:B------:R-:W2:Y:S01]  /*2180*/  @P0 MUFU.RCP R213, R184 ;  /* 0x000000b800d50308 */ /* 0x000ea20000001000 */
[C---:B------:R-:W-:Y:S01]  /*2190*/  @!P0 FMUL.FTZ R200, R188.reuse, R207 ;  /* 0x000000cfbcc88220 */ /* 0x040fe20000410000 */
[--C-:B------:R-:W-:Y:S01]  /*21a0*/  @!P0 FADD.FTZ R209, R209, -R191.reuse ;  /* 0x800000bfd1d18221 */ /* 0x100fe20000010000 */
[----:B------:R-:W-:Y:S01]  /*21b0*/  @!P0 FMUL.FTZ R132, R188, R189 ;  /* 0x000000bdbc848220 */ /* 0x000fe20000410000 */
[----:B------:R-:W-:Y:S01]  /*21c0*/  @P0 FADD.FTZ R207, -R99, R190 ;  /* 0x000000be63cf0221 */ /* 0x000fe20000010100 */
[----:B------:R-:W-:Y:S01]  /*21d0*/  SHF.L.U32 R212, R122, 0x10, RZ ;  /* 0x000000107ad47819 */ /* 0x000fe200000006ff */
[----:B----4-:R-:W-:Y:S01]  /*21e0*/  @P0 FMUL.FTZ R123, R123, R208 ;  /* 0x000000d07b7b0220 */ /* 0x010fe20000410000 */
[--C-:B------:R-:W-:Y:S01]  /*21f0*/  @!P0 FADD.FTZ R189, R190, -R191.reuse ;  /* 0x800000bfbebd8221 */ /* 0x100fe20000010000 */
[C---:B------:R-:W-:Y:S01]  /*2200*/  @!P0 FMUL.FTZ R123, R188.reuse, R211 ;  /* 0x000000d3bc7b8220 */ /* 0x040fe20000410000 */
[----:B------:R-:W3:Y:S01]  /*2210*/  @P0 MUFU.RCP R210, R147 ;  /* 0x0000009300d20308 */ /* 0x000ee20000001000 */
[----:B------:R-:W-:Y:S01]  /*2220*/  @!P0 FMUL.FTZ R133, R188, R209 ;  /* 0x000000d1bc858220 */ /* 0x000fe20000410000 */
[----:B0-----:R-:W-:Y:S01]  /*2230*/  @P0 FMUL.FTZ R207, R207, R206 ;  /* 0x000000cecfcf0220 */ /* 0x001fe20000410000 */
[----:B------:R-:W-:Y:S01]  /*2240*/  @P0 FADD.FTZ R202, -R165, R204 ;  /* 0x000000cca5ca0221 */ /* 0x000fe20000010100 */
[----:B------:R-:W-:Y:S01]  /*2250*/  @!P0 FADD.FTZ R209, R204, -R191 ;  /* 0x800000bfccd18221 */ /* 0x000fe20000010000 */
[----:B------:R-:W-:-:S03]  /*2260*/  @!P0 FMUL.FTZ R207, R188, R189 ;  /* 0x000000bdbccf8220 */ /* 0x000fc60000410000 */
[----:B------:R-:W0:Y:S01]  /*2270*/  @P0 MUFU.RCP R211, R187 ;  /* 0x000000bb00d30308 */ /* 0x000e220000001000 */
[----:B------:R-:W-:Y:S01]  /*2280*/  @P0 FADD.FTZ R122, -R166, R212 ;  /* 0x000000d4a67a0221 */ /* 0x000fe20000010100 */
[----:B------:R-:W-:Y:S02]  /*2290*/  MOV R189, R134 ;  /* 0x0000008600bd7202 */ /* 0x000fe40000000f00 */
[----:B------:R-:W-:-:S04]  /*22a0*/  SHF.R.U64 R204, R134, 0x10, R135 ;  /* 0x0000001086cc7819 */ /* 0x000fc80000001287 */
[----:B------:R-:W4:Y:S01]  /*22b0*/  @P0 MUFU.RCP R217, R186 ;  /* 0x000000ba00d90308 */ /* 0x000f220000001000 */
[--C-:B------:R-:W-:Y:S01]  /*22c0*/  SHF.R.U32.HI R134, RZ, 0x10, R135.reuse ;  /* 0x00000010ff867819 */ /* 0x100fe20000011687 */
[----:B-1----:R-:W-:Y:S01]  /*22d0*/  @P0 FMUL.FTZ R122, R122, R215 ;  /* 0x000000d77a7a0220 */ /* 0x002fe20000410000 */
[----:B------:R-:W-:Y:S01]  /*22e0*/  IMAD.MOV.U32 R190, RZ, RZ, R135 ;  /* 0x000000ffffbe7224 */ /* 0x000fe200078e0087 */
[----:B------:R-:W-:Y:S01]  /*22f0*/  SHF.L.U32 R208, R189, 0x10, RZ ;  /* 0x00000010bdd07819 */ /* 0x000fe200000006ff */
[----:B------:R-:W-:Y:S01]  /*2300*/  @!P0 FADD.FTZ R135, R212, -R191 ;  /* 0x800000bfd4878221 */ /* 0x000fe20000010000 */
[----:B------:R-:W-:Y:S02]  /*2310*/  SHF.L.U32 R215, R134, 0x10, RZ ;  /* 0x0000001086d77819 */ /* 0x000fe400000006ff */
[----:B------:R-:W-:Y:S01]  /*2320*/  SHF.L.U32 R212, R204, 0x10, RZ ;  /* 0x00000010ccd47819 */ /* 0x000fe200000006ff */
[----:B--2---:R-:W-:Y:S01]  /*2330*/  @P0 FMUL.FTZ R202, R202, R213 ;  /* 0x000000d5caca0220 */ /* 0x004fe20000410000 */
[----:B------:R-:W-:Y:S01]  /*2340*/  @!P0 FMUL.FTZ R202, R188, R209 ;  /* 0x000000d1bcca8220 */ /* 0x000fe20000410000 */
[----:B------:R-:W1:Y:S01]  /*2350*/  @P0 MUFU.RCP R206, R148 ;  /* 0x0000009400ce0308 */ /* 0x000e620000001000 */
[----:B------:R-:W-:Y:S01]  /*2360*/  @P0 FADD.FTZ R209, -R101, R208 ;  /* 0x000000d065d10221 */ /* 0x000fe20000010100 */
[----:B------:R-:W-:Y:S01]  /*2370*/  @P0 FADD.FTZ R134, -R168, R215 ;  /* 0x000000d7a8860221 */ /* 0x000fe20000010100 */
[----:B------:R-:W-:Y:S01]  /*2380*/  @P0 FADD.FTZ R204, -R167, R212 ;  /* 0x000000d4a7cc0221 */ /* 0x000fe20000010100 */
[--C-:B------:R-:W-:Y:S01]  /*2390*/  @!P0 FADD.FTZ R189, R208, -R191.reuse ;  /* 0x800000bfd0bd8221 */ /* 0x100fe20000010000 */
[----:B---3--:R-:W-:Y:S01]  /*23a0*/  @P0 FMUL.FTZ R209, R209, R210 ;  /* 0x000000d2d1d10220 */ /* 0x008fe20000410000 */
[----:B0-----:R-:W-:Y:S01]  /*23b0*/  @P0 FMUL.FTZ R134, R134, R211 ;  /* 0x000000d386860220 */ /* 0x001fe20000410000 */
[----:B----4-:R-:W-:Y:S01]  /*23c0*/  @P0 FMUL.FTZ R204, R204, R217 ;  /* 0x000000d9cccc0220 */ /* 0x010fe20000410000 */
[----:B------:R-:W-:Y:S01]  /*23d0*/  @!P0 FADD.FTZ R211, R212, -R191 ;  /* 0x800000bfd4d38221 */ /* 0x000fe20000010000 */
[----:B------:R-:W-:Y:S01]  /*23e0*/  @!P0 FMUL.FTZ R209, R188, R189 ;  /* 0x000000bdbcd18220 */ /* 0x000fe20000410000 */
[----:B------:R-:W-:-:S02]  /*23f0*/  MOV R217, R116 ;  /* 0x0000007400d97202 */ /* 0x000fc40000000f00 */
[----:B------:R-:W-:Y:S02]  /*2400*/  SHF.R.U64 R212, R116, 0x10, R117 ;  /* 0x0000001074d47819 */ /* 0x000fe40000001275 */
[--C-:B------:R-:W-:Y:S02]  /*2410*/  SHF.R.U64 R235, R66, 0x10, R67.reuse ;  /* 0x0000001042eb7819 */ /* 0x100fe40000001243 */
[----:B------:R-:W-:Y:S02]  /*2420*/  MOV R189, R67 ;  /* 0x0000004300bd7202 */ /* 0x000fe40000000f00 */
[----:B------:R-:W-:Y:S02]  /*2430*/  SHF.R.U32.HI R210, RZ, 0x10, R67 ;  /* 0x00000010ffd27819 */ /* 0x000fe40000011643 */
[----:B------:R-:W-:Y:S02]  /*2440*/  SHF.L.U32 R190, R190, 0x10, RZ ;  /* 0x00000010bebe7819 */ /* 0x000fe400000006ff */
[----:B------:R-:W-:-:S02]  /*2450*/  MOV R67, R128 ;  /* 0x0000008000437202 */ /* 0x000fc40000000f00 */
[----:B------:R-:W-:Y:S02]  /*2460*/  SHF.R.U64 R116, R128, 0x10, R129 ;  /* 0x0000001080747819 */ /* 0x000fe40000001281 */
[----:B------:R-:W0:Y:S01]  /*2470*/  @P0 MUFU.RCP R128, R150 ;  /* 0x0000009600800308 */ /* 0x000e220000001000 */
[----:B------:R-:W-:Y:S01]  /*2480*/  MOV R230, R64 ;  /* 0x0000004000e67202 */ /* 0x000fe20000000f00 */
[----:B------:R-:W-:Y:S01]  /*2490*/  @!P0 FMUL.FTZ R122, R188, R135 ;  /* 0x00000087bc7a8220 */ /* 0x000fe20000410000 */
[----:B------:R-:W-:Y:S02]  /*24a0*/  SHF.R.U64 R208, R64, 0x10, R65 ;  /* 0x0000001040d07819 */ /* 0x000fe40000001241 */
[----:B------:R-:W-:Y:S02]  /*24b0*/  MOV R222, R60 ;  /* 0x0000003c00de7202 */ /* 0x000fe40000000f00 */
[----:B------:R-:W-:Y:S01]  /*24c0*/  SHF.R.U64 R220, R60, 0x10, R61 ;  /* 0x000000103cdc7819 */ /* 0x000fe2000000123d */
[----:B------:R-:W2:Y:S01]  /*24d0*/  @P0 MUFU.RCP R239, R171 ;  /* 0x000000ab00ef0308 */ /* 0x000ea20000001000 */
[----:B------:R-:W-:-:S02]  /*24e0*/  SHF.R.U64 R228, R120, 0x10, R121 ;  /* 0x0000001078e47819 */ /* 0x000fc40000001279 */
[----:B------:R-:W-:Y:S02]  /*24f0*/  MOV R225, R121 ;  /* 0x0000007900e17202 */ /* 0x000fe40000000f00 */
[----:B------:R-:W-:Y:S01]  /*2500*/  SHF.R.U32.HI R224, RZ, 0x10, R121 ;  /* 0x00000010ffe07819 */ /* 0x000fe20000011679 */
[----:B------:R-:W-:Y:S01]  /*2510*/  @P0 FADD.FTZ R135, -R102, R190 ;  /* 0x000000be66870221 */ /* 0x000fe20000010100 */
[----:B------:R-:W-:Y:S01]  /*2520*/  MOV R233, R120 ;  /* 0x0000007800e97202 */ /* 0x000fe20000000f00 */
[----:B------:R-:W-:Y:S01]  /*2530*/  @!P0 FADD.FTZ R213, R190, -R191 ;  /* 0x800000bfbed58221 */ /* 0x000fe20000010000 */
[----:B------:R-:W-:Y:S01]  /*2540*/  MOV R60, R140 ;  /* 0x0000008c003c7202 */ /* 0x000fe20000000f00 */
[----:B------:R-:W-:Y:S01]  /*2550*/  @!P0 FMUL.FTZ R204, R188, R211 ;  /* 0x000000d3bccc8220 */ /* 0x000fe20000410000 */
[----:B------:R-:W-:Y:S02]  /*2560*/  SHF.R.U64 R121, R140, 0x10, R141 ;  /* 0x000000108c797819 */ /* 0x000fe4000000128d */
[----:B------:R-:W-:-:S02]  /*2570*/  MOV R64, R141 ;  /* 0x0000008d00407202 */ /* 0x000fc40000000f00 */
[--C-:B------:R-:W-:Y:S02]  /*2580*/  SHF.R.U64 R216, R118, 0x10, R119.reuse ;  /* 0x0000001076d87819 */ /* 0x100fe40000001277 */
[----:B------:R-:W-:Y:S02]  /*2590*/  MOV R219, R119 ;  /* 0x0000007700db7202 */ /* 0x000fe40000000f00 */
[----:B------:R-:W-:Y:S02]  /*25a0*/  SHF.R.U32.HI R214, RZ, 0x10, R119 ;  /* 0x00000010ffd67819 */ /* 0x000fe40000011677 */
[----:B------:R-:W-:Y:S02]  /*25b0*/  SHF.R.U32.HI R120, RZ, 0x10, R141 ;  /* 0x00000010ff787819 */ /* 0x000fe4000001168d */
[----:B------:R-:W-:Y:S02]  /*25c0*/  MOV R211, R66 ;  /* 0x0000004200d37202 */ /* 0x000fe40000000f00 */
[----:B------:R-:W-:-:S02]  /*25d0*/  SHF.R.U64 R190, R62, 0x10, R63 ;  /* 0x000000103ebe7819 */ /* 0x000fc4000000123f */
[----:B------:R-:W-:Y:S02]  /*25e0*/  MOV R119, R63 ;  /* 0x0000003f00777202 */ /* 0x000fe40000000f00 */
[----:B------:R-:W-:Y:S01]  /*25f0*/  SHF.R.U32.HI R223, RZ, 0x10, R63 ;  /* 0x00000010ffdf7819 */ /* 0x000fe2000001163f */
[----:B------:R-:W3:Y:S01]  /*2600*/  @P0 MUFU.RCP R229, R149 ;  /* 0x0000009500e50308 */ /* 0x000ee20000001000 */
[----:B------:R-:W-:Y:S02]  /*2610*/  MOV R63, R142 ;  /* 0x0000008e003f7202 */ /* 0x000fe40000000f00 */
[----:B------:R-:W-:Y:S02]  /*2620*/  SHF.R.U64 R66, R142, 0x10, R143 ;  /* 0x000000108e427819 */ /* 0x000fe4000000128f */
[----:B------:R-:W-:Y:S02]  /*2630*/  SHF.L.U32 R140, R60, 0x10, RZ ;  /* 0x000000103c8c7819 */ /* 0x000fe400000006ff */
[----:B------:R-:W-:-:S02]  /*2640*/  SHF.L.U32 R142, R121, 0x10, RZ ;  /* 0x00000010798e7819 */ /* 0x000fc400000006ff */
[----:B------:R-:W-:Y:S01]  /*2650*/  SHF.L.U32 R64, R64, 0x10, RZ ;  /* 0x0000001040407819 */ /* 0x000fe200000006ff */
[----:B-1----:R-:W-:Y:S01]  /*2660*/  @P0 FMUL.FTZ R135, R135, R206 ;  /* 0x000000ce87870220 */ /* 0x002fe20000410000 */
[----:B------:R-:W-:Y:S02]  /*2670*/  SHF.L.U32 R120, R120, 0x10, RZ ;  /* 0x0000001078787819 */ /* 0x000fe400000006ff */
[----:B------:R-:W-:Y:S02]  /*2680*/  MOV R218, R118 ;  /* 0x0000007600da7202 */ /* 0x000fe40000000f00 */
[----:B------:R-:W-:Y:S02]  /*2690*/  MOV R206, R65 ;  /* 0x0000004100ce7202 */ /* 0x000fe40000000f00 */
[----:B------:R-:W-:Y:S01]  /*26a0*/  SHF.R.U32.HI R227, RZ, 0x10, R65 ;  /* 0x00000010ffe37819 */ /* 0x000fe20000011641 */
[--C-:B------:R-:W-:Y:S01]  /*26b0*/  @!P0 FADD.FTZ R215, R215, -R191.reuse ;  /* 0x800000bfd7d78221 */ /* 0x100fe20000010000 */
[----:B------:R-:W-:Y:S01]  /*26c0*/  MOV R65, R129 ;  /* 0x0000008100417202 */ /* 0x000fe20000000f00 */
[----:B------:R-:W-:Y:S01]  /*26d0*/  @!P0 FADD.FTZ R121, R140, -R191 ;  /* 0x800000bf8c798221 */ /* 0x000fe20000010000 */
[----:B------:R-:W-:Y:S01]  /*26e0*/  SHF.R.U32.HI R118, RZ, 0x10, R129 ;  /* 0x00000010ff767819 */ /* 0x000fe20000011681 */
[--C-:B------:R-:W-:Y:S01]  /*26f0*/  @!P0 FADD.FTZ R129, R142, -R191.reuse ;  /* 0x800000bf8e818221 */ /* 0x100fe20000010000 */
[----:B------:R-:W-:Y:S01]  /*2700*/  SHF.L.U32 R233, R233, 0x10, RZ ;  /* 0x00000010e9e97819 */ /* 0x000fe200000006ff */
[----:B------:R-:W-:Y:S01]  /*2710*/  @!P0 FADD.FTZ R141, R64, -R191 ;  /* 0x800000bf408d8221 */ /* 0x000fe20000010000 */
[----:B------:R-:W-:Y:S01]  /*2720*/  @!P0 FMUL.FTZ R135, R188, R213 ;  /* 0x000000d5bc878220 */ /* 0x000fe20000410000 */
[----:B------:R-:W-:Y:S01]  /*2730*/  SHF.R.U32.HI R221, RZ, 0x10, R61 ;  /* 0x00000010ffdd7819 */ /* 0x000fe2000001163d */
[----:B------:R-:W-:Y:S01]  /*2740*/  @P0 FADD.FTZ R231, -R104, R64 ;  /* 0x0000004068e70221 */ /* 0x000fe20000010100 */
[----:B------:R-:W-:Y:S01]  /*2750*/  @!P0 FADD.FTZ R191, R120, -R191 ;  /* 0x800000bf78bf8221 */ /* 0x000fe20000010000 */
[----:B------:R-:W-:Y:S01]  /*2760*/  @P0 FADD.FTZ R234, -R170, R120 ;  /* 0x00000078aaea0221 */ /* 0x000fe20000010100 */
[----:B------:R-:W-:-:S02]  /*2770*/  SHF.R.U32.HI R213, RZ, 0x10, R117 ;  /* 0x00000010ffd57819 */ /* 0x000fc40000011675 */
[----:B------:R-:W-:Y:S02]  /*2780*/  SHF.L.U32 R212, R212, 0x10, RZ ;  /* 0x00000010d4d47819 */ /* 0x000fe400000006ff */
[----:B------:R-:W-:Y:S02]  /*2790*/  SHF.L.U32 R120, R116, 0x10, RZ ;  /* 0x0000001074787819 */ /* 0x000fe400000006ff */
[----:B------:R-:W-:Y:S02]  /*27a0*/  SHF.L.U32 R228, R228, 0x10, RZ ;  /* 0x00000010e4e47819 */ /* 0x000fe400000006ff */
[----:B------:R-:W-:Y:S01]  /*27b0*/  SHF.L.U32 R116, R118, 0x10, RZ ;  /* 0x0000001076747819 */ /* 0x000fe200000006ff */
[----:B------:R-:W-:Y:S01]  /*27c0*/  FMUL.FTZ R118, R105, R233 ;  /* 0x000000e969767220 */ /* 0x000fe20000410000 */
[----:B0-----:R-:W-:Y:S01]  /*27d0*/  @P0 FMUL.FTZ R231, R231, R128 ;  /* 0x00000080e7e70220 */ /* 0x001fe20000410000 */
[----:B------:R-:W-:Y:S02]  /*27e0*/  IMAD.U32 R224, R224, 0x10000, RZ ;  /* 0x00010000e0e07824 */ /* 0x000fe400078e00ff */
[----:B--2---:R-:W-:Y:S01]  /*27f0*/  @P0 FMUL.FTZ R234, R234, R239 ;  /* 0x000000efeaea0220 */ /* 0x004fe20000410000 */
[----:B------:R-:W-:-:S02]  /*2800*/  IMAD.U32 R128, R221, 0x10000, RZ ;  /* 0x00010000dd807824 */ /* 0x000fc400078e00ff */
[----:B------:R-:W-:Y:S01]  /*2810*/  FADD.FTZ R72, R233, R72 ;  /* 0x00000048e9487221 */ /* 0x000fe20000010000 */
[----:B------:R-:W-:Y:S02]  /*2820*/  IMAD.U32 R213, R213, 0x10000, RZ ;  /* 0x00010000d5d57824 */ /* 0x000fe400078e00ff */
[----:B------:R-:W-:Y:S01]  /*2830*/  FFMA.FTZ R152, R233, R193, R152 ;  /* 0x000000c1e9987223 */ /* 0x000fe20000010098 */
[C---:B------:R-:W-:Y:S01]  /*2840*/  FADD.FTZ R81, R212.reuse, R81 ;  /* 0x00000051d4517221 */ /* 0x040fe20000010000 */
[----:B------:R-:W-:Y:S01]  /*2850*/  FFMA.FTZ R69, R212, R130, R69 ;  /* 0x00000082d4457223 */ /* 0x000fe20000010045 */
[----:B------:R-:W-:Y:S01]  /*2860*/  FMUL.FTZ R221, R176, R212 ;  /* 0x000000d4b0dd7220 */ /* 0x000fe20000410000 */
[----:B------:R-:W-:Y:S01]  /*2870*/  @P0 FADD.FTZ R60, -R103, R140 ;  /* 0x0000008c673c0221 */ /* 0x000fe20000010100 */
[----:B------:R-:W-:Y:S01]  /*2880*/  @!P0 FMUL.FTZ R234, R188, R191 ;  /* 0x000000bfbcea8220 */ /* 0x000fe20000410000 */
[----:B------:R-:W-:Y:S01]  /*2890*/  FMUL.FTZ R233, R172, R228 ;  /* 0x000000e4ace97220 */ /* 0x000fe20000410000 */
[----:B------:R-:W-:Y:S01]  /*28a0*/  FADD.FTZ R212, RZ, R118 ;  /* 0x00000076ffd47221 */ /* 0x000fe20000010000 */
[----:B------:R-:W-:Y:S01]  /*28b0*/  SHF.L.U32 R191, R235, 0x10, RZ ;  /* 0x00000010ebbf7819 */ /* 0x000fe200000006ff */
[C---:B------:R-:W-:Y:S01]  /*28c0*/  FADD.FTZ R75, R224.reuse, R75 ;  /* 0x0000004be04b7221 */ /* 0x040fe20000010000 */
[----:B------:R-:W-:Y:S01]  /*28d0*/  FFMA.FTZ R83, R224, R124, R83 ;  /* 0x0000007ce0537223 */ /* 0x000fe20000010053 */
[----:B------:R-:W-:Y:S01]  /*28e0*/  FMUL.FTZ R235, R173, R224 ;  /* 0x000000e0adeb7220 */ /* 0x000fe20000410000 */
[----:B------:R-:W-:Y:S01]  /*28f0*/  SHF.L.U32 R211, R211, 0x10, RZ ;  /* 0x00000010d3d37819 */ /* 0x000fe200000006ff */
[C---:B------:R-:W-:Y:S01]  /*2900*/  FADD.FTZ R54, R213.reuse, R54 ;  /* 0x00000036d5367221 */ /* 0x040fe20000010000 */
[----:B------:R-:W-:Y:S01]  /*2910*/  FFMA.FTZ R56, R213, R131, R56 ;  /* 0x00000083d5387223 */ /* 0x000fe20000010038 */
[----:B------:R-:W-:Y:S01]  /*2920*/  FMUL.FTZ R224, R177, R213 ;  /* 0x000000d5b1e07220 */ /* 0x000fe20000410000 */
[----:B---3--:R-:W-:Y:S01]  /*2930*/  @P0 FMUL.FTZ R229, R60, R229 ;  /* 0x000000e53ce50220 */ /* 0x008fe20000410000 */
[----:B------:R-:W-:Y:S01]  /*2940*/  SHF.L.U32 R225, R225, 0x10, RZ ;  /* 0x00000010e1e17819 */ /* 0x000fe200000006ff */
[----:B------:R-:W-:Y:S01]  /*2950*/  FADD.FTZ R213, R212, R233 ;  /* 0x000000e9d4d57221 */ /* 0x000fe20000010000 */
[----:B------:R-:W-:Y:S01]  /*2960*/  @!P0 FMUL.FTZ R229, R188, R121 ;  /* 0x00000079bce58220 */ /* 0x000fe20000410000 */
[----:B------:R-:W-:Y:S01]  /*2970*/  FFMA.FTZ R212, R118, R193, RZ ;  /* 0x000000c176d47223 */ /* 0x000fe200000100ff */
[----:B------:R-:W-:Y:S01]  /*2980*/  SHF.L.U32 R121, R119, 0x10, RZ ;  /* 0x0000001077797819 */ /* 0x000fe200000006ff */
[C---:B------:R-:W-:Y:S01]  /*2990*/  FADD.FTZ R26, R211.reuse, R26 ;  /* 0x0000001ad31a7221 */ /* 0x040fe20000010000 */
[----:B------:R-:W-:Y:S01]  /*29a0*/  SHF.L.U32 R214, R214, 0x10, RZ ;  /* 0x00000010d6d67819 */ /* 0x000fe200000006ff */
[----:B------:R-:W-:Y:S01]  /*29b0*/  FFMA.FTZ R2, R211, R201, R2 ;  /* 0x000000c9d3027223 */ /* 0x000fe20000010002 */
[----:B------:R-:W-:Y:S01]  /*29c0*/  SHF.L.U32 R119, R222, 0x10, RZ ;  /* 0x00000010de777819 */ /* 0x000fe200000006ff */
[----:B------:R-:W-:Y:S01]  /*29d0*/  FMUL.FTZ R222, R111, R211 ;  /* 0x000000d36fde7220 */ /* 0x000fe20000410000 */
[----:B------:R-:W-:Y:S01]  /*29e0*/  FMUL.FTZ R236, R106, R225 ;  /* 0x000000e16aec7220 */ /* 0x000fe20000410000 */
[----:B------:R-:W-:Y:S01]  /*29f0*/  FFMA.FTZ R211, R233, R192, R212 ;  /* 0x000000c0e9d37223 */ /* 0x000fe200000100d4 */
[----:B------:R-:W-:Y:S01]  /*2a00*/  @P0 FADD.FTZ R232, -R169, R142 ;  /* 0x0000008ea9e80221 */ /* 0x000fe20000010100 */
[----:B------:R-:W-:Y:S01]  /*2a10*/  SHF.L.U32 R142, R223, 0x10, RZ ;  /* 0x00000010df8e7819 */ /* 0x000fe200000006ff */
[----:B------:R-:W-:Y:S01]  /*2a20*/  FADD.FTZ R79, R214, R79 ;  /* 0x0000004fd64f7221 */ /* 0x000fe20000010000 */
[----:B------:R-:W-:Y:S01]  /*2a30*/  SHF.L.U32 R218, R218, 0x10, RZ ;  /* 0x00000010dada7819 */ /* 0x000fe200000006ff */
[----:B------:R-:W-:Y:S01]  /*2a40*/  FFMA.FTZ R57, R214, R126, R57 ;  /* 0x0000007ed6397223 */ /* 0x000fe20000010039 */
[----:B------:R-:W-:Y:S01]  /*2a50*/  FMUL.FTZ R223, R175, R214 ;  /* 0x000000d6afdf7220 */ /* 0x000fe20000410000 */
[----:B------:R-:W-:Y:S01]  /*2a60*/  FADD.FTZ R214, R213, R236 ;  /* 0x000000ecd5d67221 */ /* 0x000fe20000010000 */
[----:B------:R-:W-:Y:S01]  /*2a70*/  FFMA.FTZ R212, R236, R125, R211 ;  /* 0x0000007decd47223 */ /* 0x000fe200000100d3 */
[----:B------:R-:W-:Y:S01]  /*2a80*/  @!P0 FMUL.FTZ R231, R188, R141 ;  /* 0x0000008dbce78220 */ /* 0x000fe20000410000 */
[----:B------:R-:W-:Y:S01]  /*2a90*/  SHF.L.U32 R141, R206, 0x10, RZ ;  /* 0x00000010ce8d7819 */ /* 0x000fe200000006ff */
[----:B------:R-:W-:Y:S01]  /*2aa0*/  IMAD.U32 R206, R227, 0x10000, RZ ;  /* 0x00010000e3ce7824 */ /* 0x000fe200078e00ff */
[----:B------:R-:W-:Y:S01]  /*2ab0*/  SHF.L.U32 R216, R216, 0x10, RZ ;  /* 0x00000010d8d87819 */ /* 0x000fe200000006ff */
[----:B------:R-:W-:Y:S01]  /*2ac0*/  FMUL.FTZ R227, R107, R218 ;  /* 0x000000da6be37220 */ /* 0x000fe20000410000 */
[----:B------:R-:W-:Y:S01]  /*2ad0*/  FADD.FTZ R214, R214, R235 ;  /* 0x000000ebd6d67221 */ /* 0x000fe20000010000 */
[----:B------:R-:W-:Y:S01]  /*2ae0*/  FFMA.FTZ R212, R235, R124, R212 ;  /* 0x0000007cebd47223 */ /* 0x000fe200000100d4 */
[----:B------:R-:W-:Y:S01]  /*2af0*/  SHF.L.U32 R189, R189, 0x10, RZ ;  /* 0x00000010bdbd7819 */ /* 0x000fe200000006ff */
[----:B------:R-:W-:Y:S01]  /*2b00*/  @!P0 FMUL.FTZ R134, R188, R215 ;  /* 0x000000d7bc868220 */ /* 0x000fe20000410000 */
[----:B------:R-:W-:Y:S01]  /*2b10*/  SHF.L.U32 R219, R219, 0x10, RZ ;  /* 0x00000010dbdb7819 */ /* 0x000fe200000006ff */
[C---:B------:R-:W-:Y:S01]  /*2b20*/  FADD.FTZ R74, R225.reuse, R74 ;  /* 0x0000004ae14a7221 */ /* 0x040fe20000010000 */
[----:B------:R-:W-:Y:S01]  /*2b30*/  FFMA.FTZ R84, R225, R125, R84 ;  /* 0x0000007de1547223 */ /* 0x000fe20000010054 */
[----:B------:R-:W-:Y:S01]  /*2b40*/  IMAD.MOV.U32 R215, RZ, RZ, R117 ;  /* 0x000000ffffd77224 */ /* 0x000fe200078e0075 */
[----:B------:R-:W0:Y:S01]  /*2b50*/  @P0 MUFU.RCP R237, R151 ;  /* 0x0000009700ed0308 */ /* 0x000e220000001000 */
[----:B------:R-:W-:Y:S01]  /*2b60*/  FMUL.FTZ R225, R174, R216 ;  /* 0x000000d8aee17220 */ /* 0x000fe20000410000 */
[----:B------:R-:W-:Y:S01]  /*2b70*/  FADD.FTZ R214, R214, R227 ;  /* 0x000000e3d6d67221 */ /* 0x000fe20000010000 */
[----:B------:R-:W-:Y:S01]  /*2b80*/  FFMA.FTZ R212, R227, R196, R212 ;  /* 0x000000c4e3d47223 */ /* 0x000fe200000100d4 */
[----:B------:R-:W-:Y:S01]  /*2b90*/  MOV R226, R62 ;  /* 0x0000003e00e27202 */ /* 0x000fe20000000f00 */
[----:B------:R-:W-:Y:S01]  /*2ba0*/  IMAD.MOV.U32 R117, RZ, RZ, R61 ;  /* 0x000000ffff757224 */ /* 0x000fe200078e003d */
[--C-:B------:R-:W-:Y:S01]  /*2bb0*/  SHF.R.U32.HI R62, RZ, 0x10, R143.reuse ;  /* 0x00000010ff3e7819 */ /* 0x100fe2000001168f */
[----:B------:R-:W-:Y:S01]  /*2bc0*/  IMAD.MOV.U32 R61, RZ, RZ, R143 ;  /* 0x000000ffff3d7224 */ /* 0x000fe200078e008f */
[----:B------:R-:W-:Y:S01]  /*2bd0*/  SHF.L.U32 R210, R210, 0x10, RZ ;  /* 0x00000010d2d27819 */ /* 0x000fe200000006ff */
[----:B------:R-:W-:Y:S01]  /*2be0*/  FADD.FTZ R76, R218, R76 ;  /* 0x0000004cda4c7221 */ /* 0x000fe20000010000 */
[----:B------:R-:W-:Y:S01]  /*2bf0*/  SHF.L.U32 R140, R220, 0x10, RZ ;  /* 0x00000010dc8c7819 */ /* 0x000fe200000006ff */
        /* <DEDUP_REMOVED lines=51> */
[----:B------:R-:W-:Y:S02]  /*2f30*/  SHF.L.U32 R190, R190, 0x10, RZ ;  /* 0x00000010bebe7819 */ /* 0x000fe400000006ff */
        /* <DEDUP_REMOVED lines=98> */
[----:B------:R-:W-:Y:S01]  /*3560*/  SHF.R.U32.HI R60, RZ, 0x5, R55 ;  /* 0x00000005ff3c7819 */ /* 0x000fe20000011637 */
[----:B------:R-:W-:-:S02]  /*3570*/  IMAD.U32 R62, R62, 0x10000, RZ ;  /* 0x000100003e3e7824 */ /* 0x000fc400078e00ff */
        /* <DEDUP_REMOVED lines=8> */
[-C--:B------:R-:W-:Y:S01]  /*3600*/  FFMA.FTZ R23, R62, R234.reuse, R23 ;  /* 0x000000ea3e177223 */ /* 0x080fe20000010017 */
        /* <DEDUP_REMOVED lines=23> */
.L_x_1788:
[----:B------:R-:W3:Y:S01]  /*3780*/  @!P3 S2R R116, SR_CgaCtaId ;  /* 0x000000000074b919 */ /* 0x000ee20000008800 */
[----:B------:R-:W-:Y:S01]  /*3790*/  LOP3.LUT R60, R60, 0x3, RZ, 0xc0, !PT ;  /* 0x000000033c3c7812 */ /* 0x000fe200078ec0ff */
[----:B------:R-:W0:Y:S01]  /*37a0*/  LDC R190, c[0x0][0x210] ;  /* 0x00008400ffbe7b82 */ /* 0x000e220000000800 */
[----:B------:R-:W-:Y:S01]  /*37b0*/  @!P3 MOV R61, 0x400 ;  /* 0x00000400003db802 */ /* 0x000fe20000000f00 */
[----:B--2---:R-:W-:Y:S01]  /*37c0*/  FADD.FTZ R63, R66, R63 ;  /* 0x0000003f423f7221 */ /* 0x004fe20000010000 */
[----:B------:R-:W-:Y:S01]  /*37d0*/  LOP3.LUT P0, RZ, R60, 0x1f, R55, 0xf8, !PT ;  /* 0x0000001f3cff7812 */ /* 0x000fe2000780f837 */
[----:B-1----:R-:W-:Y:S01]  /*37e0*/  FADD.FTZ R62, R117, R62 ;  /* 0x0000003e753e7221 */ /* 0x002fe20000010000 */
[----:B------:R-:W-:Y:S01]  /*37f0*/  @!P3 IADD3 R60, R64, R60, RZ ;  /* 0x0000003c403cb210 */ /* 0x000fe20007ffe0ff */
[----:B------:R-:W-:Y:S05]  /*3800*/  WARPSYNC.ALL ;  /* 0x0000000000007948 */ /* 0x000fea0003800000 */
[----:B------:R-:W-:Y:S01]  /*3810*/  LOP3.LUT R240, R86, 0x1, RZ, 0xc0, !PT ;  /* 0x0000000156f07812 */ /* 0x000fe200078ec0ff */
[----:B------:R-:W-:Y:S01]  /*3820*/  BSSY B0, `(.L_x_1773) ;  /* 0x0000021000007945 */ /* 0x000fe20003800000 */
[----:B------:R-:W-:-:S02]  /*3830*/  LEA.HI R189, R55, R50, RZ, 0x19 ;  /* 0x0000003237bd7211 */ /* 0x000fc400078fc8ff */
[----:B------:R-:W-:Y:S02]  /*3840*/  IADD3 R67, -R240, RZ, RZ ;  /* 0x000000fff0437210 */ /* 0x000fe40007ffe1ff */
[----:B0-----:R-:W-:-:S04]  /*3850*/  SHF.L.U32 R66, R190, 0x2, RZ ;  /* 0x00000002be427819 */ /* 0x001fc800000006ff */
[----:B------:R-:W-:Y:S02]  /*3860*/  LOP3.LUT R66, R67, R66, RZ, 0xc0, !PT ;  /* 0x0000004243427212 */ /* 0x000fe400078ec0ff */
[----:B---3--:R-:W-:Y:S02]  /*3870*/  @!P3 LEA R61, R116, R61, 0x18 ;  /* 0x0000003d743db211 */ /* 0x008fe400078ec0ff */
[----:B------:R-:W-:Y:S02]  /*3880*/  SHF.L.U32 R67, R189, 0x2, RZ ;  /* 0x00000002bd437819 */ /* 0x000fe400000006ff */
[----:B------:R-:W-:Y:S02]  /*3890*/  @!P3 LEA R65, R60, R61, 0x3 ;  /* 0x0000003d3c41b211 */ /* 0x000fe400078e18ff */
[----:B------:R-:W0:Y:S01]  /*38a0*/  @!P0 LDC.64 R60, c[0x0][0x250] ;  /* 0x00009400ff3c8b82 */ /* 0x000e220000000a00 */
[----:B------:R-:W-:Y:S02]  /*38b0*/  IADD3 R238, P2, R66, R67, RZ ;  /* 0x0000004342ee7210 */ /* 0x000fe40007f5e0ff */
[----:B------:R1:W-:Y:S05]  /*38c0*/  @!P3 STS.64 [R65], R62 ;  /* 0x0000003e4100b388 */ /* 0x0003ea0000000a00 */
[----:B------:R-:W-:Y:S01]  /*38d0*/  BAR.SYNC.DEFER_BLOCKING 0x0 ;  /* 0x0000000000007b1d */ /* 0x000fe20000010000 */
[----:B------:R-:W-:-:S02]  /*38e0*/  @!P0 IADD3 R66, P3, R53, R238, RZ ;  /* 0x000000ee35428210 */ /* 0x000fc40007f7e0ff */
[----:B------:R-:W-:Y:S02]  /*38f0*/  IADD3.X R237, RZ, RZ, RZ, P2, !PT ;  /* 0x000000ffffed7210 */ /* 0x000fe400017fe4ff */
[----:B0-----:R-:W-:-:S03]  /*3900*/  @!P0 LEA R116, P2, R66, R60, 0x3 ;  /* 0x0000003c42748211 */ /* 0x001fc600078418ff */
[----:B------:R-:W-:-:S05]  /*3910*/  @!P0 IMAD.X R60, RZ, RZ, R237, P3 ;  /* 0x000000ffff3c8224 */ /* 0x000fca00018e06ed */
[----:B------:R-:W-:Y:S02]  /*3920*/  @!P0 LEA.HI.X R117, R66, R61, R60, 0x3, P2 ;  /* 0x0000003d42758211 */ /* 0x000fe400010f1c3c */
[----:B------:R-:W-:Y:S01]  /*3930*/  CS2R R66, SRZ ;  /* 0x0000000000427805 */ /* 0x000fe2000001ff00 */
[----:B-1----:R-:W-:Y:S06]  /*3940*/  @P0 BRA `(.L_x_1774) ;  /* 0x0000000000380947 */ /* 0x002fec0003800000 */
        /* <DEDUP_REMOVED lines=14> */
.L_x_1774:
[----:B------:R-:W-:Y:S05]  /*3a30*/  BSYNC B0 ;  /* 0x0000000000007941 */ /* 0x000fea0003800000 */
.L_x_1773:
[----:B------:R-:W-:Y:S01]  /*3a40*/  ISETP.NE.AND P2, PT, R55, RZ, PT ;  /* 0x000000ff3700720c */ /* 0x000fe20003f45270 */
[----:B------:R0:W-:Y:S01]  /*3a50*/  @!P0 STG.E.64 desc[UR8][R116.64], R66 ;  /* 0x0000004274008986 */ /* 0x0001e2000c101b08 */
[----:B------:R-:W-:-:S11]  /*3a60*/  ISETP.NE.AND P0, PT, R240, RZ, PT ;  /* 0x000000fff000720c */ /* 0x000fd60003f05270 */
[----:B------:R-:W-:Y:S05]  /*3a70*/  @P2 BRA `(.L_x_1775) ;  /* 0x0000000000502947 */ /* 0x000fea0003800000 */
[----:B------:R-:W-:Y:S01]  /*3a80*/  SEL R61, R190, RZ, P0 ;  /* 0x000000ffbe3d7207 */ /* 0x000fe20000000000 */
[----:B------:R-:W-:Y:S01]  /*3a90*/  ULDC.64 UR4, c[0x0][0x258] ;  /* 0x0000960000047ab9 */ /* 0x000fe20000000a00 */
[----:B------:R-:W-:Y:S02]  /*3aa0*/  LOP3.LUT P0, RZ, R86, 0x2, RZ, 0xc0, !PT ;  /* 0x0000000256ff7812 */ /* 0x000fe4000780c0ff */
[----:B------:R-:W-:Y:S02]  /*3ab0*/  IADD3 R62, P2, R50, R61, RZ ;  /* 0x0000003d323e7210 */ /* 0x000fe40007f5e0ff */
[----:B------:R-:W-:Y:S02]  /*3ac0*/  MOV R63, 0x1 ;  /* 0x00000001003f7802 */ /* 0x000fe40000000f00 */
[----:B------:R-:W-:Y:S02]  /*3ad0*/  LEA.HI.X.SX32 R61, R61, RZ, 0x1, P2 ;  /* 0x000000ff3d3d7211 */ /* 0x000fe400010f0eff */
[----:B------:R-:W-:-:S02]  /*3ae0*/  LEA R60, P2, R62, UR4, 0x2 ;  /* 0x000000043e3c7c11 */ /* 0x000fc4000f8410ff */
        /* <DEDUP_REMOVED lines=8> */
.L_x_1776:
[----:B------:R-:W2:Y:S04]  /*3b70*/  LDG.E.STRONG.GPU R62, desc[UR8][R60.64] ;  /* 0x000000083c3e7981 */ /* 0x000ea8000c1ef900 */
[----:B--2---:R-:W-:Y:S01]  /*3b80*/  CCTL.IVALL ;  /* 0x00000000ff00798f */ /* 0x004fe20002000000 */
[----:B------:R-:W-:Y:S05]  /*3b90*/  YIELD ;  /* 0x0000000000007946 */ /* 0x000fea0003800000 */
[----:B------:R-:W-:-:S13]  /*3ba0*/  ISETP.NE.AND P0, PT, R62, R65, PT ;  /* 0x000000413e00720c */ /* 0x000fda0003f05270 */
[----:B------:R-:W-:Y:S05]  /*3bb0*/  @P0 BRA `(.L_x_1776) ;  /* 0xfffffffc00ec0947 */ /* 0x000fea000383ffff */
.L_x_1775:
        /* <DEDUP_REMOVED lines=81> */
[C---:B------:R-:W-:Y:S01]  /*40d0*/  FMUL.FTZ R227, R188.reuse, R227 ;  /* 0x000000e3bce37220 */ /* 0x040fe20000410000 */
[C---:B------:R-:W-:Y:S01]  /*40e0*/  FMUL.FTZ R60, R188.reuse, R225 ;  /* 0x000000e1bc3c7220 */ /* 0x040fe20000410000 */
[----:B------:R-:W-:Y:S01]  /*40f0*/  FMUL.FTZ R125, R188, R125 ;  /* 0x0000007dbc7d7220 */ /* 0x000fe20000410000 */
[----:B------:R-:W-:Y:S01]  /*4100*/  FADD.FTZ R135, R140, -R135 ;  /* 0x800000878c877221 */ /* 0x000fe20000010000 */
[----:B------:R-:W-:Y:S01]  /*4110*/  FMUL.FTZ R64, R188, R127 ;  /* 0x0000007fbc407220 */ /* 0x000fe20000410000 */
[----:B------:R-:W-:Y:S01]  /*4120*/  F2FP.BF16.F32.PACK_AB R193, R62, R193 ;  /* 0x000000c13ec1723e */ /* 0x000fe200000010ff */
[----:B------:R-:W-:Y:S01]  /*4130*/  FADD.FTZ R61, R235, -R124 ;  /* 0x8000007ceb3d7221 */ /* 0x000fe20000010000 */
[----:B------:R-:W-:Y:S01]  /*4140*/  F2FP.BF16.F32.PACK_AB R66, R60, R227 ;  /* 0x000000e33c42723e */ /* 0x000fe200000010ff */
[----:B------:R-:W-:Y:S01]  /*4150*/  FMUL.FTZ R124, R188, R135 ;  /* 0x00000087bc7c7220 */ /* 0x000fe20000410000 */
[----:B------:R-:W-:Y:S01]  /*4160*/  F2FP.BF16.F32.PACK_AB R125, RZ, R125 ;  /* 0x0000007dff7d723e */ /* 0x000fe200000010ff */
[----:B------:R-:W-:Y:S01]  /*4170*/  FADD.FTZ R141, R141, -R204 ;  /* 0x800000cc8d8d7221 */ /* 0x000fe20000010000 */
[----:B------:R-:W-:Y:S01]  /*4180*/  F2FP.BF16.F32.PACK_AB R135, RZ, R64 ;  /* 0x00000040ff87723e */ /* 0x000fe200000010ff */
[----:B------:R-:W-:Y:S01]  /*4190*/  FADD.FTZ R197, R228, -R197 ;  /* 0x800000c5e4c57221 */ /* 0x000fe20000010000 */
[----:B------:R-:W-:Y:S01]  /*41a0*/  PRMT R62, R193, 0x7632, R62 ;  /* 0x00007632c13e7816 */ /* 0x000fe2000000003e */
[----:B------:R-:W-:Y:S01]  /*41b0*/  FADD.FTZ R221, R221, -R130 ;  /* 0x80000082dddd7221 */ /* 0x000fe20000010000 */
[----:B------:R-:W-:Y:S01]  /*41c0*/  PRMT R116, R66, 0x7632, R116 ;  /* 0x0000763242747816 */ /* 0x000fe20000000074 */
[----:B------:R-:W-:Y:S01]  /*41d0*/  FMUL.FTZ R127, R188, R141 ;  /* 0x0000008dbc7f7220 */ /* 0x000fe20000410000 */
[----:B------:R-:W-:Y:S01]  /*41e0*/  PRMT R64, R125, 0x7610, R64 ;  /* 0x000076107d407816 */ /* 0x000fe20000000040 */
[----:B------:R-:W-:Y:S01]  /*41f0*/  FADD.FTZ R201, R222, -R201 ;  /* 0x800000c9dec97221 */ /* 0x000fe20000010000 */
[----:B------:R-:W-:Y:S01]  /*4200*/  PRMT R125, R135, 0x7610, R125 ;  /* 0x00007610877d7816 */ /* 0x000fe2000000007d */
[----:B------:R-:W-:Y:S01]  /*4210*/  FADD.FTZ R199, R220, -R199 ;  /* 0x800000c7dcc77221 */ /* 0x000fe20000010000 */
[----:B------:R-:W-:Y:S01]  /*4220*/  PRMT R60, R193, 0x7610, R60 ;  /* 0x00007610c13c7816 */ /* 0x000fe2000000003c */
[----:B------:R-:W-:Y:S01]  /*4230*/  FADD.FTZ R203, R216, -R203 ;  /* 0x800000cbd8cb7221 */ /* 0x000fe20000010000 */
[----:B------:R-:W-:Y:S01]  /*4240*/  LOP3.LUT R135, R62, 0xffff, RZ, 0xc0, !PT ;  /* 0x0000ffff3e877812 */ /* 0x000fe200078ec0ff */
[----:B------:R-:W-:Y:S01]  /*4250*/  FADD.FTZ R217, R217, -R198 ;  /* 0x800000c6d9d97221 */ /* 0x000fe20000010000 */
[----:B------:R-:W-:Y:S01]  /*4260*/  LOP3.LUT R141, R116, 0xffff, RZ, 0xc0, !PT ;  /* 0x0000ffff748d7812 */ /* 0x000fe200078ec0ff */
[----:B------:R-:W-:Y:S01]  /*4270*/  FMUL.FTZ R197, R188, R197 ;  /* 0x000000c5bcc57220 */ /* 0x000fe20000410000 */
[----:B------:R-:W-:Y:S01]  /*4280*/  LOP3.LUT R140, R64, 0xffff, RZ, 0xc0, !PT ;  /* 0x0000ffff408c7812 */ /* 0x000fe200078ec0ff */
[----:B------:R-:W-:Y:S01]  /*4290*/  FMUL.FTZ R130, R188, R221 ;  /* 0x000000ddbc827220 */ /* 0x000fe20000410000 */
[----:B------:R-:W-:Y:S01]  /*42a0*/  LOP3.LUT R64, R125, 0xffff, RZ, 0xc0, !PT ;  /* 0x0000ffff7d407812 */ /* 0x000fe200078ec0ff */
[----:B------:R-:W-:Y:S01]  /*42b0*/  FADD.FTZ R67, R219, -R136 ;  /* 0x80000088db437221 */ /* 0x000fe20000010000 */
[----:B------:R-:W-:Y:S01]  /*42c0*/  PRMT R60, R60, 0x5410, R135 ;  /* 0x000054103c3c7816 */ /* 0x000fe20000000087 */
[----:B------:R-:W-:Y:S01]  /*42d0*/  FADD.FTZ R139, R214, -R139 ;  /* 0x8000008bd68b7221 */ /* 0x000fe20000010000 */
[----:B------:R-:W-:Y:S01]  /*42e0*/  SHF.L.U64.HI R125, R135, 0x10, RZ ;  /* 0x00000010877d7819 */ /* 0x000fe200000102ff */
[C---:B------:R-:W-:Y:S01]  /*42f0*/  FMUL.FTZ R201, R188.reuse, R201 ;  /* 0x000000c9bcc97220 */ /* 0x040fe20000410000 */
[C---:B------:R-:W-:Y:S01]  /*4300*/  FMUL.FTZ R136, R188.reuse, R199 ;  /* 0x000000c7bc887220 */ /* 0x040fe20000410000 */
[----:B------:R-:W-:Y:S01]  /*4310*/  SHF.L.U64.HI R135, R141, 0x10, RZ ;  /* 0x000000108d877819 */ /* 0x000fe200000102ff */
[C---:B------:R-:W-:Y:S01]  /*4320*/  FMUL.FTZ R203, R188.reuse, R203 ;  /* 0x000000cbbccb7220 */ /* 0x040fe20000410000 */
[----:B------:R-:W-:Y:S01]  /*4330*/  FMUL.FTZ R138, R188, R217 ;  /* 0x000000d9bc8a7220 */ /* 0x000fe20000410000 */
[----:B------:R-:W-:Y:S01]  /*4340*/  F2FP.BF16.F32.PACK_AB R197, R130, R197 ;  /* 0x000000c582c5723e */ /* 0x000fe200000010ff */
[----:B------:R-:W-:Y:S01]  /*4350*/  FMUL.FTZ R139, R188, R139 ;  /* 0x0000008bbc8b7220 */ /* 0x000fe20000410000 */
[----:B------:R-:W-:Y:S01]  /*4360*/  LOP3.LUT R130, R64, 0xffff0000, R135, 0xf8, !PT ;  /* 0xffff000040827812 */ /* 0x000fe200078ef887 */
[----:B------:R-:W-:Y:S01]  /*4370*/  FADD.FTZ R65, R224, -R131 ;  /* 0x80000083e0417221 */ /* 0x000fe20000010000 */
[----:B------:R-:W-:Y:S01]  /*4380*/  F2FP.BF16.F32.PACK_AB R135, R136, R201 ;  /* 0x000000c98887723e */ /* 0x000fe200000010ff */
[----:B------:R-:W-:Y:S01]  /*4390*/  FADD.FTZ R205, R212, -R205 ;  /* 0x800000cdd4cd7221 */ /* 0x000fe20000010000 */
[----:B------:R-:W-:Y:S01]  /*43a0*/  FADD.FTZ R131, R213, -R200 ;  /* 0x800000c8d5837221 */ /* 0x000fe20000010000 */
[----:B------:R-:W-:Y:S01]  /*43b0*/  FADD.FTZ R133, R210, -R133 ;  /* 0x80000085d2857221 */ /* 0x000fe20000010000 */
[----:B------:R-:W-:Y:S01]  /*43c0*/  F2FP.BF16.F32.PACK_AB R138, R138, R203 ;  /* 0x000000cb8a8a723e */ /* 0x000fe200000010ff */
[----:B------:R-:W-:Y:S01]  /*43d0*/  FADD.FTZ R207, R208, -R207 ;  /* 0x800000cfd0cf7221 */ /* 0x000fe20000010000 */
[----:B------:R-:W-:Y:S01]  /*43e0*/  FADD.FTZ R191, R191, -R202 ;  /* 0x800000cabfbf7221 */ /* 0x000fe20000010000 */
[----:B------:R-:W-:Y:S01]  /*43f0*/  LOP3.LUT R125, R140, 0xffff0000, R125, 0xf8, !PT ;  /* 0xffff00008c7d7812 */ /* 0x000fe200078ef87d */
[----:B------:R-:W-:Y:S01]  /*4400*/  FADD.FTZ R231, R120, -R231 ;  /* 0x800000e778e77221 */ /* 0x000fe20000010000 */
[----:B------:R-:W-:Y:S01]  /*4410*/  PRMT R136, R135, 0x7632, R136 ;  /* 0x0000763287887816 */ /* 0x000fe20000000088 */
[----:B------:R-:W-:Y:S01]  /*4420*/  FADD.FTZ R129, R129, -R134 ;  /* 0x8000008681817221 */ /* 0x000fe20000010000 */
[----:B------:R-:W-:Y:S01]  /*4430*/  F2FP.BF16.F32.PACK_AB R140, RZ, R139 ;  /* 0x0000008bff8c723e */ /* 0x000fe200000010ff */
[C---:B------:R-:W-:Y:S01]  /*4440*/  FMUL.FTZ R118, R188.reuse, R205 ;  /* 0x000000cdbc767220 */ /* 0x040fe20000410000 */
[C---:B------:R-:W-:Y:S01]  /*4450*/  FMUL.FTZ R131, R188.reuse, R131 ;  /* 0x00000083bc837220 */ /* 0x040fe20000410000 */
[----:B------:R-:W-:Y:S01]  /*4460*/  FMUL.FTZ R120, R188, R133 ;  /* 0x00000085bc787220 */ /* 0x000fe20000410000 */
[----:B------:R-:W-:Y:S01]  /*4470*/  PRMT R139, R138, 0x7632, R139 ;  /* 0x000076328a8b7816 */ /* 0x000fe2000000008b */
[----:B------:R-:W-:Y:S01]  /*4480*/  FADD.FTZ R123, R206, -R123 ;  /* 0x8000007bce7b7221 */ /* 0x000fe20000010000 */
[C---:B------:R-:W-:Y:S01]  /*4490*/  FMUL.FTZ R133, R188.reuse, R207 ;  /* 0x000000cfbc857220 */ /* 0x040fe20000410000 */
[----:B------:R-:W-:Y:S01]  /*44a0*/  FMUL.FTZ R134, R188, R191 ;  /* 0x000000bfbc867220 */ /* 0x000fe20000410000 */
[----:B------:R-:W-:Y:S01]  /*44b0*/  PRMT R62, R66, 0x5410, R141 ;  /* 0x00005410423e7816 */ /* 0x000fe2000000008d */
[----:B------:R-:W-:Y:S01]  /*44c0*/  FADD.FTZ R195, R226, -R195 ;  /* 0x800000c3e2c37221 */ /* 0x000fe20000010000 */
[----:B------:R-:W-:Y:S01]  /*44d0*/  PRMT R66, R197, 0x7632, R66 ;  /* 0x00007632c5427816 */ /* 0x000fe20000000042 */
[----:B------:R-:W-:Y:S01]  /*44e0*/  FADD.FTZ R211, R211, -R132 ;  /* 0x80000084d3d37221 */ /* 0x000fe20000010000 */
[----:B------:R-:W-:Y:S01]  /*44f0*/  LOP3.LUT R136, R136, 0xffff, RZ, 0xc0, !PT ;  /* 0x0000ffff88887812 */ /* 0x000fe200078ec0ff */
[C---:B------:R-:W-:Y:S01]  /*4500*/  FMUL.FTZ R132, R188.reuse, R123 ;  /* 0x0000007bbc847220 */ /* 0x040fe20000410000 */
[----:B------:R-:W-:Y:S01]  /*4510*/  LOP3.LUT R139, R139, 0xffff, RZ, 0xc0, !PT ;  /* 0x0000ffff8b8b7812 */ /* 0x000fe200078ec0ff */
[----:B------:R-:W-:Y:S01]  /*4520*/  FMUL.FTZ R195, R188, R195 ;  /* 0x000000c3bcc37220 */ /* 0x000fe20000410000 */
[----:B------:R-:W-:Y:S01]  /*4530*/  F2FP.BF16.F32.PACK_AB R118, R131, R118 ;  /* 0x000000768376723e */ /* 0x000fe200000010ff */
[----:B------:R-:W-:Y:S01]  /*4540*/  FADD.FTZ R209, R142, -R209 ;  /* 0x800000d18ed17221 */ /* 0x000fe20000010000 */
[----:B------:R-:W-:Y:S01]  /*4550*/  LOP3.LUT R141, R66, 0xffff, RZ, 0xc0, !PT ;  /* 0x0000ffff428d7812 */ /* 0x000fe200078ec0ff */
[----:B------:R-:W-:Y:S01]  /*4560*/  FADD.FTZ R229, R128, -R229 ;  /* 0x800000e580e57221 */ /* 0x000fe20000010000 */
[----:B------:R-:W-:Y:S01]  /*4570*/  F2FP.BF16.F32.PACK_AB R134, R134, R133 ;  /* 0x000000858686723e */ /* 0x000fe200000010ff */
[----:B------:R-:W-:Y:S01]  /*4580*/  FADD.FTZ R213, R121, -R232 ;  /* 0x800000e879d57221 */ /* 0x000fe20000010000 */
[----:B------:R-:W-:Y:S01]  /*4590*/  PRMT R66, R135, 0x5410, R136 ;  /* 0x0000541087427816 */ /* 0x000fe20000000088 */
[----:B------:R-:W-:Y:S01]  /*45a0*/  FADD.FTZ R143, R143, -R122 ;  /* 0x8000007a8f8f7221 */ /* 0x000fe20000010000 */
[----:B------:R-:W-:Y:S01]  /*45b0*/  LOP3.LUT R140, R140, 0xffff, RZ, 0xc0, !PT ;  /* 0x0000ffff8c8c7812 */ /* 0x000fe200078ec0ff */
[C---:B------:R-:W-:Y:S01]  /*45c0*/  FMUL.FTZ R122, R188.reuse, R209 ;  /* 0x000000d1bc7a7220 */ /* 0x040fe20000410000 */
[----:B------:R-:W-:Y:S01]  /*45d0*/  SHF.L.U64.HI R135, R139, 0x10, RZ ;  /* 0x000000108b877819 */ /* 0x000fe200000102ff */
[----:B------:R-:W-:Y:S01]  /*45e0*/  FADD.FTZ R63, R223, -R126 ;  /* 0x8000007edf3f7221 */ /* 0x000fe20000010000 */
[----:B------:R-:W-:Y:S01]  /*45f0*/  F2FP.BF16.F32.PACK_AB R131, RZ, R120 ;  /* 0x00000078ff83723e */ /* 0x000fe200000010ff */
[----:B------:R-:W-:Y:S01]  /*4600*/  FMUL.FTZ R123, R188, R129 ;  /* 0x00000081bc7b7220 */ /* 0x000fe20000410000 */
[----:B------:R-:W-:Y:S01]  /*4610*/  SHF.L.U64.HI R142, R136, 0x10, RZ ;  /* 0x00000010888e7819 */ /* 0x000fe200000102ff */
[----:B------:R-:W-:Y:S01]  /*4620*/  FMUL.FTZ R126, R188, R229 ;  /* 0x000000e5bc7e7220 */ /* 0x000fe20000410000 */
[----:B------:R-:W-:Y:S01]  /*4630*/  PRMT R120, R118, 0x7632, R120 ;  /* 0x0000763276787816 */ /* 0x000fe20000000078 */
[C---:B------:R-:W-:Y:S01]  /*4640*/  FMUL.FTZ R129, R188.reuse, R213 ;  /* 0x000000d5bc817220 */ /* 0x040fe20000410000 */
[----:B------:R-:W-:Y:S01]  /*4650*/  F2FP.BF16.F32.PACK_AB R136, RZ, R132 ;  /* 0x00000084ff88723e */ /* 0x000fe200000010ff */
[----:B------:R-:W-:Y:S01]  /*4660*/  FMUL.FTZ R61, R188, R61 ;  /* 0x0000003dbc3d7220 */ /* 0x000fe20000410000 */
[----:B------:R-:W-:Y:S01]  /*4670*/  PRMT R133, R134, 0x7632, R133 ;  /* 0x0000763286857816 */ /* 0x000fe20000000085 */
[C---:B------:R-:W-:Y:S01]  /*4680*/  FMUL.FTZ R128, R188.reuse, R231 ;  /* 0x000000e7bc807220 */ /* 0x040fe20000410000 */
[----:B------:R-:W-:Y:S01]  /*4690*/  F2FP.BF16.F32.PACK_AB R116, RZ, R195 ;  /* 0x000000c3ff74723e */ /* 0x000fe200000010ff */
[----:B------:R-:W-:Y:S01]  /*46a0*/  FMUL.FTZ R117, R188, R117 ;  /* 0x00000075bc757220 */ /* 0x000fe20000410000 */
[----:B------:R-:W-:Y:S01]  /*46b0*/  LOP3.LUT R140, R140, 0xffff0000, R135, 0xf8, !PT ;  /* 0xffff00008c8c7812 */ /* 0x000fe200078ef887 */
[----:B------:R-:W-:Y:S01]  /*46c0*/  FADD.FTZ R137, R218, -R137 ;  /* 0x80000089da897221 */ /* 0x000fe20000010000 */
[----:B------:R-:W-:Y:S01]  /*46d0*/  LOP3.LUT R135, R120, 0xffff, RZ, 0xc0, !PT ;  /* 0x0000ffff78877812 */ /* 0x000fe200078ec0ff */
[----:B------:R-:W-:Y:S01]  /*46e0*/  FMUL.FTZ R63, R188, R63 ;  /* 0x0000003fbc3f7220 */ /* 0x000fe20000410000 */
[----:B------:R-:W-:Y:S01]  /*46f0*/  PRMT R120, R136, 0x7610, R120 ;  /* 0x0000761088787816 */ /* 0x000fe20000000078 */
[C---:B------:R-:W-:Y:S01]  /*4700*/  FMUL.FTZ R137, R188.reuse, R137 ;  /* 0x00000089bc897220 */ /* 0x040fe20000410000 */
[----:B------:R-:W-:Y:S01]  /*4710*/  LOP3.LUT R133, R133, 0xffff, RZ, 0xc0, !PT ;  /* 0x0000ffff85857812 */ /* 0x000fe200078ec0ff */
[----:B------:R-:W-:Y:S01]  /*4720*/  FMUL.FTZ R65, R188, R65 ;  /* 0x00000041bc417220 */ /* 0x000fe20000410000 */
[----:B------:R-:W-:Y:S01]  /*4730*/  PRMT R132, R134, 0x7610, R132 ;  /* 0x0000761086847816 */ /* 0x000fe20000000084 */
[----:B------:R-:W-:Y:S01]  /*4740*/  FMUL.FTZ R67, R188, R67 ;  /* 0x00000043bc437220 */ /* 0x000fe20000410000 */
[----:B------:R-:W-:Y:S01]  /*4750*/  LOP3.LUT R192, R116, 0xffff, RZ, 0xc0, !PT ;  /* 0x0000ffff74c07812 */ /* 0x000fe200078ec0ff */
[----:B------:R-:W-:Y:S01]  /*4760*/  FMUL.FTZ R119, R188, R211 ;  /* 0x000000d3bc777220 */ /* 0x000fe20000410000 */
[----:B------:R-:W-:Y:S01]  /*4770*/  PRMT R116, R138, 0x5410, R139 ;  /* 0x000054108a747816 */ /* 0x000fe2000000008b */
[C---:B------:R-:W-:Y:S01]  /*4780*/  FMUL.FTZ R121, R188.reuse, R143 ;  /* 0x0000008fbc797220 */ /* 0x040fe20000410000 */
[----:B------:R-:W-:Y:S01]  /*4790*/  LOP3.LUT R138, R131, 0xffff, RZ, 0xc0, !PT ;  /* 0x0000ffff838a7812 */ /* 0x000fe200078ec0ff */
[----:B------:R-:W-:Y:S01]  /*47a0*/  FMUL.FTZ R188, R188, R215 ;  /* 0x000000d7bcbc7220 */ /* 0x000fe20000410000 */
[----:B------:R-:W-:-:S02]  /*47b0*/  LOP3.LUT R136, R120, 0xffff, RZ, 0xc0, !PT ;  /* 0x0000ffff78887812 */ /* 0x000fc400078ec0ff */
[----:B------:R-:W-:Y:S02]  /*47c0*/  PRMT R120, R132, 0x5410, R133 ;  /* 0x0000541084787816 */ /* 0x000fe40000000085 */
[----:B------:R-:W-:Y:S02]  /*47d0*/  SHF.L.U64.HI R131, R133, 0x10, RZ ;  /* 0x0000001085837819 */ /* 0x000fe400000102ff */
[----:B------:R-:W0:Y:S01]  /*47e0*/  S2R R133, SR_CTAID.X ;  /* 0x0000000000857919 */ /* 0x000e220000002500 */
[----:B------:R-:W-:Y:S02]  /*47f0*/  F2FP.BF16.F32.PACK_AB R122, R127, R122 ;  /* 0x0000007a7f7a723e */ /* 0x000fe400000010ff */
[----:B------:R-:W-:Y:S02]  /*4800*/  F2FP.BF16.F32.PACK_AB R127, R129, R126 ;  /* 0x0000007e817f723e */ /* 0x000fe400000010ff */
[----:B------:R-:W-:Y:S02]  /*4810*/  F2FP.BF16.F32.PACK_AB R126, RZ, R124 ;  /* 0x0000007cff7e723e */ /* 0x000fe400000010ff */
[----:B------:R-:W-:-:S02]  /*4820*/  PRMT R124, R122, 0x7632, R124 ;  /* 0x000076327a7c7816 */ /* 0x000fc4000000007c */
[----:B------:R-:W-:Y:S02]  /*4830*/  LOP3.LUT R136, R136, 0xffff0000, R131, 0xf8, !PT ;  /* 0xffff000088887812 */ /* 0x000fe400078ef883 */
[----:B------:R-:W-:Y:S02]  /*4840*/  F2FP.BF16.F32.PACK_AB R131, RZ, R61 ;  /* 0x0000003dff83723e */ /* 0x000fe400000010ff */
[----:B------:R-:W-:Y:S02]  /*4850*/  LOP3.LUT R61, R124, 0xffff, RZ, 0xc0, !PT ;  /* 0x0000ffff7c3d7812 */ /* 0x000fe400078ec0ff */
[----:B------:R-:W-:Y:S02]  /*4860*/  F2FP.BF16.F32.PACK_AB R129, RZ, R128 ;  /* 0x00000080ff81723e */ /* 0x000fe400000010ff */
[----:B------:R-:W-:Y:S02]  /*4870*/  PRMT R122, R122, 0x5410, R61 ;  /* 0x000054107a7a7816 */ /* 0x000fe4000000003d */
[----:B------:R-:W-:-:S02]  /*4880*/  PRMT R128, R127, 0x7632, R128 ;  /* 0x000076327f807816 */ /* 0x000fc40000000080 */
[----:B------:R-:W-:Y:S02]  /*4890*/  LOP3.LUT R134, R126, 0xffff, RZ, 0xc0, !PT ;  /* 0x0000ffff7e867812 */ /* 0x000fe400078ec0ff */
[----:B------:R-:W-:Y:S02]  /*48a0*/  SHF.L.U64.HI R61, R61, 0x10, RZ ;  /* 0x000000103d3d7819 */ /* 0x000fe400000102ff */
[----:B------:R-:W-:Y:S02]  /*48b0*/  PRMT R126, R131, 0x7610, R126 ;  /* 0x00007610837e7816 */ /* 0x000fe4000000007e */
[----:B------:R-:W-:Y:S02]  /*48c0*/  LOP3.LUT R128, R128, 0xffff, RZ, 0xc0, !PT ;  /* 0x0000ffff80807812 */ /* 0x000fe400078ec0ff */
[----:B------:R-:W-:Y:S02]  /*48d0*/  LOP3.LUT R134, R134, 0xffff0000, R61, 0xf8, !PT ;  /* 0xffff000086867812 */ /* 0x000fe400078ef83d */
[----:B------:R-:W-:-:S02]  /*48e0*/  PRMT R61, R125, 0x5410, R126 ;  /* 0x000054107d3d7816 */ /* 0x000fc4000000007e */
[----:B------:R-:W-:Y:S02]  /*48f0*/  F2FP.BF16.F32.PACK_AB R125, RZ, R117 ;  /* 0x00000075ff7d723e */ /* 0x000fe400000010ff */
[----:B0-----:R-:W-:Y:S02]  /*4900*/  SHF.L.U32 R117, R133, 0x7, RZ ;  /* 0x0000000785757819 */ /* 0x001fe400000006ff */
[----:B------:R-:W-:Y:S02]  /*4910*/  PRMT R124, R127, 0x5410, R128 ;  /* 0x000054107f7c7816 */ /* 0x000fe40000000080 */
[----:B------:R-:W0:Y:S01]  /*4920*/  LDC.64 R126, c[0x0][0x280] ;  /* 0x0000a000ff7e7b82 */ /* 0x000e220000000a00 */
[----:B------:R-:W-:Y:S02]  /*4930*/  SHF.L.U64.HI R132, R128, 0x10, RZ ;  /* 0x0000001080847819 */ /* 0x000fe400000102ff */
[----:B------:R-:W-:Y:S02]  /*4940*/  LOP3.LUT R128, R117, 0x180, RZ, 0xc0, !PT ;  /* 0x0000018075807812 */ /* 0x000fe400078ec0ff */
[----:B------:R-:W-:-:S02]  /*4950*/  LOP3.LUT R129, R129, 0xffff, RZ, 0xc0, !PT ;  /* 0x0000ffff81817812 */ /* 0x000fc400078ec0ff */
[--C-:B------:R-:W-:Y:S02]  /*4960*/  LOP3.LUT R128, R128, 0x1f, R55.reuse, 0xf8, !PT ;  /* 0x0000001f80807812 */ /* 0x100fe400078ef837 */
[----:B------:R-:W-:Y:S02]  /*4970*/  PRMT R64, R197, 0x7610, R64 ;  /* 0x00007610c5407816 */ /* 0x000fe40000000040 */
[----:B------:R-:W-:Y:S02]  /*4980*/  LOP3.LUT R128, R128, 0x60, R55, 0xf8, !PT ;  /* 0x0000006080807812 */ /* 0x000fe400078ef837 */
[----:B------:R-:W-:Y:S02]  /*4990*/  F2FP.BF16.F32.PACK_AB R137, RZ, R137 ;  /* 0x00000089ff89723e */ /* 0x000fe400000010ff */
[----:B------:R-:W-:Y:S01]  /*49a0*/  LOP3.LUT R132, R129, 0xffff0000, R132, 0xf8, !PT ;  /* 0xffff000081847812 */ /* 0x000fe200078ef884 */
[----:B------:R-:W-:Y:S01]  /*49b0*/  IMAD R129, R49, 0x1200, R128 ;  /* 0x0000120031817824 */ /* 0x000fe200078e0280 */
[----:B------:R-:W-:-:S02]  /*49c0*/  PRMT R118, R118, 0x5410, R135 ;  /* 0x0000541076767816 */ /* 0x000fc40000000087 */
[----:B------:R-:W-:Y:S02]  /*49d0*/  PRMT R64, R64, 0x5410, R141 ;  /* 0x0000541040407816 */ /* 0x000fe4000000008d */
[----:B------:R-:W-:Y:S02]  /*49e0*/  SHF.L.U64.HI R135, R135, 0x10, RZ ;  /* 0x0000001087877819 */ /* 0x000fe400000102ff */
[----:B------:R-:W-:Y:S02]  /*49f0*/  LOP3.LUT R137, R137, 0xffff, RZ, 0xc0, !PT ;  /* 0x0000ffff89897812 */ /* 0x000fe400078ec0ff */
[----:B------:R-:W-:Y:S02]  /*4a00*/  SHF.L.U64.HI R141, R141, 0x10, RZ ;  /* 0x000000108d8d7819 */ /* 0x000fe400000102ff */
[----:B------:R-:W-:Y:S02]  /*4a10*/  F2FP.BF16.F32.PACK_AB R63, RZ, R63 ;  /* 0x0000003fff3f723e */ /* 0x000fe400000010ff */
[----:B------:R-:W-:-:S02]  /*4a20*/  PRMT R117, R140, 0x5410, R125 ;  /* 0x000054108c757816 */ /* 0x000fc4000000007d */
[C---:B------:R-:W-:Y:S02]  /*4a30*/  IADD3 R131, R129.reuse, 0x200, RZ ;  /* 0x0000020081837810 */ /* 0x040fe40007ffe0ff */
[----:B------:R-:W-:Y:S02]  /*4a40*/  LOP3.LUT R138, R138, 0xffff0000, R135, 0xf8, !PT ;  /* 0xffff00008a8a7812 */ /* 0x000fe400078ef887 */
[----:B------:R-:W-:Y:S02]  /*4a50*/  F2FP.BF16.F32.PACK_AB R125, RZ, R188 ;  /* 0x000000bcff7d723e */ /* 0x000fe400000010ff */
[----:B------:R-:W-:Y:S02]  /*4a60*/  IADD3 R133, R129, 0x400, RZ ;  /* 0x0000040081857810 */ /* 0x000fe40007ffe0ff */
[----:B------:R-:W-:Y:S02]  /*4a70*/  LOP3.LUT R192, R192, 0xffff0000, R141, 0xf8, !PT ;  /* 0xffff0000c0c07812 */ /* 0x000fe400078ef88d */
[----:B------:R-:W-:Y:S01]  /*4a80*/  LOP3.LUT R142, R137, 0xffff0000, R142, 0xf8, !PT ;  /* 0xffff0000898e7812 */ /* 0x000fe200078ef88e */
[----:B------:R-:W-:Y:S01]  /*4a90*/  VIADD R137, R129, 0x800 ;  /* 0x0000080081897836 */ /* 0x000fe20000000000 */
[----:B------:R-:W-:-:S02]  /*4aa0*/  F2FP.BF16.F32.PACK_AB R65, RZ, R65 ;  /* 0x00000041ff41723e */ /* 0x000fc400000010ff */
[----:B------:R-:W-:Y:S02]  /*4ab0*/  F2FP.BF16.F32.PACK_AB R123, RZ, R123 ;  /* 0x0000007bff7b723e */ /* 0x000fe400000010ff */
[C---:B------:R-:W-:Y:S02]  /*4ac0*/  IADD3 R135, R129.reuse, 0x600, RZ ;  /* 0x0000060081877810 */ /* 0x040fe40007ffe0ff */
[----:B------:R-:W-:Y:S02]  /*4ad0*/  F2FP.BF16.F32.PACK_AB R67, RZ, R67 ;  /* 0x00000043ff43723e */ /* 0x000fe400000010ff */
[----:B------:R-:W-:Y:S02]  /*4ae0*/  F2FP.BF16.F32.PACK_AB R121, RZ, R121 ;  /* 0x00000079ff79723e */ /* 0x000fe400000010ff */
[C---:B------:R-:W-:Y:S02]  /*4af0*/  IADD3 R139, R129.reuse, 0xa00, RZ ;  /* 0x00000a00818b7810 */ /* 0x040fe40007ffe0ff */
[----:B------:R-:W-:-:S02]  /*4b00*/  IADD3 R141, R129, 0xc00, RZ ;  /* 0x00000c00818d7810 */ /* 0x000fc40007ffe0ff */
[C---:B------:R-:W-:Y:S02]  /*4b10*/  IADD3 R143, R129.reuse, 0xe00, RZ ;  /* 0x00000e00818f7810 */ /* 0x040fe40007ffe0ff */
[C---:B------:R-:W-:Y:S01]  /*4b20*/  IADD3 R191, R129.reuse, 0x1000, RZ ;  /* 0x0000100081bf7810 */ /* 0x040fe20007ffe0ff */
[----:B0-----:R-:W-:Y:S01]  /*4b30*/  IMAD.WIDE.U32 R128, R129, 0x8, R126 ;  /* 0x0000000881807825 */ /* 0x001fe200078e007e */
[----:B------:R-:W-:Y:S02]  /*4b40*/  PRMT R63, R130, 0x5410, R63 ;  /* 0x00005410823f7816 */ /* 0x000fe4000000003f */
[----:B------:R-:W-:Y:S01]  /*4b50*/  F2FP.BF16.F32.PACK_AB R119, RZ, R119 ;  /* 0x00000077ff77723e */ /* 0x000fe200000010ff */
[----:B------:R-:W-:Y:S01]  /*4b60*/  IMAD.WIDE.U32 R130, R131, 0x8, R126 ;  /* 0x0000000883827825 */ /* 0x000fe200078e007e */
[----:B------:R-:W-:Y:S01]  /*4b70*/  PRMT R125, R132, 0x5410, R125 ;  /* 0x00005410847d7816 */ /* 0x000fe2000000007d */
[----:B------:R0:W-:Y:S01]  /*4b80*/  STG.E.64 desc[UR8][R128.64], R60 ;  /* 0x0000003c80007986 */ /* 0x0001e2000c101b08 */
[----:B------:R-:W-:Y:S01]  /*4b90*/  PRMT R65, R192, 0x5410, R65 ;  /* 0x00005410c0417816 */ /* 0x000fe20000000041 */
        /* <DEDUP_REMOVED lines=8> */
[--C-:B------:R-:W-:Y:S01]  /*4c20*/  IMAD.WIDE.U32 R136, R137, 0x8, R126.reuse ;  /* 0x0000000889887825 */ /* 0x100fe200078e007e */
[----:B------:R-:W-:Y:S01]  /*4c30*/  IADD3 R49, R49, R190, RZ ;  /* 0x000000be31317210 */ /* 0x000fe20007ffe0ff */
[----:B------:R0:W-:Y:S01]  /*4c40*/  STG.E.64 desc[UR8][R134.64], R66 ;  /* 0x0000004286007986 */ /* 0x0001e2000c101b08 */
[----:B------:R-:W-:Y:S01]  /*4c50*/  SEL R190, RZ, 0x1, P1 ;  /* 0x00000001ffbe7807 */ /* 0x000fe20000800000 */
[--C-:B------:R-:W-:Y:S01]  /*4c60*/  IMAD.WIDE.U32 R138, R139, 0x8, R126.reuse ;  /* 0x000000088b8a7825 */ /* 0x100fe200078e007e */
[----:B------:R-:W-:Y:S01]  /*4c70*/  ISETP.GE.AND P0, PT, R49, UR4, PT ;  /* 0x0000000431007c0c */ /* 0x000fe2000bf06270 */
[----:B------:R0:W-:Y:S02]  /*4c80*/  STG.E.64 desc[UR8][R136.64], R116 ;  /* 0x0000007488007986 */ /* 0x0001e4000c101b08 */
[----:B------:R-:W-:-:S02]  /*4c90*/  IMAD.WIDE.U32 R140, R141, 0x8, R126 ;  /* 0x000000088d8c7825 */ /* 0x000fc400078e007e */
[----:B------:R0:W-:Y:S02]  /*4ca0*/  STG.E.64 desc[UR8][R138.64], R118 ;  /* 0x000000768a007986 */ /* 0x0001e4000c101b08 */
[--C-:B------:R-:W-:Y:S02]  /*4cb0*/  IMAD.WIDE.U32 R142, R143, 0x8, R126.reuse ;  /* 0x000000088f8e7825 */ /* 0x100fe400078e007e */
[----:B------:R0:W-:Y:S02]  /*4cc0*/  STG.E.64 desc[UR8][R140.64], R120 ;  /* 0x000000788c007986 */ /* 0x0001e4000c101b08 */
[----:B------:R-:W-:Y:S02]  /*4cd0*/  IMAD.WIDE.U32 R126, R191, 0x8, R126 ;  /* 0x00000008bf7e7825 */ /* 0x000fe400078e007e */
[----:B------:R0:W-:Y:S04]  /*4ce0*/  STG.E.64 desc[UR8][R142.64], R122 ;  /* 0x0000007a8e007986 */ /* 0x0001e8000c101b08 */
[----:B------:R0:W-:Y:S01]  /*4cf0*/  STG.E.64 desc[UR8][R126.64], R124 ;  /* 0x0000007c7e007986 */ /* 0x0001e2000c101b08 */
[----:B------:R-:W-:Y:S05]  /*4d00*/  @!P0 BRA `(.L_x_1777) ;  /* 0xffffffc000a08947 */ /* 0x000fea000383ffff */
[----:B0-----:R-:W-:Y:S01]  /*4d10*/  MOV R66, R58 ;  /* 0x0000003a00427202 */ /* 0x001fe20000000f00 */
[----:B------:R-:W-:Y:S01]  /*4d20*/  IMAD.MOV.U32 R61, RZ, RZ, R85 ;  /* 0x000000ffff3d7224 */ /* 0x000fe200078e0055 */
[----:B------:R-:W-:Y:S01]  /*4d30*/  MOV R58, R4 ;  /* 0x00000004003a7202 */ /* 0x000fe20000000f00 */
[----:B------:R-:W-:Y:S01]  /*4d40*/  IMAD.MOV.U32 R87, RZ, RZ, R27 ;  /* 0x000000ffff577224 */ /* 0x000fe200078e001b */
[----:B------:R-:W-:Y:S02]  /*4d50*/  MOV R86, R28 ;  /* 0x0000001c00567202 */ /* 0x000fe40000000f00 */
[----:B------:R-:W-:Y:S02]  /*4d60*/  MOV R4, R6 ;  /* 0x0000000600047202 */ /* 0x000fe40000000f00 */
[----:B------:R-:W-:Y:S02]  /*4d70*/  MOV R28, R30 ;  /* 0x0000001e001c7202 */ /* 0x000fe40000000f00 */
[----:B------:R-:W-:-:S02]  /*4d80*/  MOV R6, R8 ;  /* 0x0000000800067202 */ /* 0x000fc40000000f00 */
[----:B------:R-:W-:Y:S02]  /*4d90*/  MOV R30, R32 ;  /* 0x00000020001e7202 */ /* 0x000fe40000000f00 */
[----:B------:R-:W-:Y:S02]  /*4da0*/  MOV R8, R10 ;  /* 0x0000000a00087202 */ /* 0x000fe40000000f00 */
[----:B------:R-:W-:Y:S01]  /*4db0*/  MOV R32, R34 ;  /* 0x0000002200207202 */ /* 0x000fe20000000f00 */
[----:B------:R-:W-:Y:S01]  /*4dc0*/  IMAD.MOV.U32 R34, RZ, RZ, R36 ;  /* 0x000000ffff227224 */ /* 0x000fe200078e0024 */
[----:B------:R-:W-:Y:S02]  /*4dd0*/  MOV R10, R12 ;  /* 0x0000000c000a7202 */ /* 0x000fe40000000f00 */
[----:B------:R-:W-:Y:S02]  /*4de0*/  MOV R12, R14 ;  /* 0x0000000e000c7202 */ /* 0x000fe40000000f00 */
[----:B------:R-:W-:-:S02]  /*4df0*/  MOV R36, R38 ;  /* 0x0000002600247202 */ /* 0x000fc40000000f00 */
[----:B------:R-:W-:Y:S02]  /*4e00*/  MOV R14, R16 ;  /* 0x00000010000e7202 */ /* 0x000fe40000000f00 */
[----:B------:R-:W-:Y:S02]  /*4e10*/  MOV R38, R40 ;  /* 0x0000002800267202 */ /* 0x000fe40000000f00 */
[----:B------:R-:W-:Y:S02]  /*4e20*/  MOV R16, R18 ;  /* 0x0000001200107202 */ /* 0x000fe40000000f00 */
[----:B------:R-:W-:Y:S01]  /*4e30*/  MOV R40, R42 ;  /* 0x0000002a00287202 */ /* 0x000fe20000000f00 */
[----:B------:R-:W-:Y:S01]  /*4e40*/  IMAD.MOV.U32 R42, RZ, RZ, R44 ;  /* 0x000000ffff2a7224 */ /* 0x000fe200078e002c */
        /* <DEDUP_REMOVED lines=18> */
.L_x_1771:
[----:B-----5:R-:W0:Y:S01]  /*4f70*/  LDC.64 R100, c[0x0][0x270] ;  /* 0x00009c00ff647b82 */ /* 0x020e220000000a00 */
[----:B------:R-:W-:-:S04]  /*4f80*/  IMAD R25, R189, 0x1200, R52 ;  /* 0x00001200bd197824 */ /* 0x000fc800078e0234 */
[C---:B------:R-:W-:Y:S01]  /*4f90*/  VIADD R95, R25.reuse, 0x800 ;  /* 0x00000800195f7836 */ /* 0x040fe20000000000 */
[C---:B------:R-:W-:Y:S02]  /*4fa0*/  IADD3 R51, R25.reuse, 0x200, RZ ;  /* 0x0000020019337810 */ /* 0x040fe40007ffe0ff */
[----:B------:R-:W1:Y:S01]  /*4fb0*/  LDC.64 R102, c[0x0][0x278] ;  /* 0x00009e00ff667b82 */ /* 0x000e620000000a00 */
        /* <DEDUP_REMOVED lines=43> */
.L_x_1772:
[----:B------:R-:W-:Y:S01]  /*5270*/  HFMA2.MMA R239, -RZ, RZ, 0, 9.5367431640625e-07 ;  /* 0x00000010ffef7435 */ /* 0x000fe200000001ff */
[----:B------:R-:W-:Y:S01]  /*5280*/  MOV R238, R61 ;  /* 0x0000003d00ee7202 */ /* 0x000fe20000000f00 */
[----:B------:R-:W-:Y:S01]  /*5290*/  IMAD.MOV.U32 R189, RZ, RZ, -0x1 ;  /* 0xffffffffffbd7424 */ /* 0x000fe200078e00ff */
[----:B------:R-:W-:-:S08]  /*52a0*/  MOV R240, 0x1f ;  /* 0x0000001f00f07802 */ /* 0x000fd00000000f00 */
[----:B------:R-:W-:Y:S05]  /*52b0*/  WARPSYNC.COLLECTIVE R189, `(.L_x_1778) ;  /* 0x00000000bd087348 */ /* 0x000fea0003c00000 */
[----:B------:R0:W1:Y:S02]  /*52c0*/  SHFL.DOWN P0, R237, R238, R239, R240 ;  /* 0x080000efeeed7389 */ /* 0x00006400000000f0 */
[----:B01----:R-:W-:Y:S01]  /*52d0*/  ENDCOLLECTIVE ;  /* 0x000000000000791b */ /* 0x003fe20003800000 */
.L_x_1778:
[----:B------:R-:W-:Y:S02]  /*52e0*/  MOV R238, R62 ;  /* 0x0000003e00ee7202 */ /* 0x000fe40000000f00 */
[----:B------:R-:W-:-:S07]  /*52f0*/  MOV R66, R237 ;  /* 0x000000ed00427202 */ /* 0x000fce0000000f00 */
[----:B------:R-:W-:Y:S05]  /*5300*/  WARPSYNC.COLLECTIVE R189, `(.L_x_1779) ;  /* 0x00000000bd087348 */ /* 0x000fea0003c00000 */
[----:B------:R0:W1:Y:S02]  /*5310*/  SHFL.DOWN P0, R237, R238, R239, R240 ;  /* 0x080000efeeed7389 */ /* 0x00006400000000f0 */
[----:B01----:R-:W-:Y:S01]  /*5320*/  ENDCOLLECTIVE ;  /* 0x000000000000791b */ /* 0x003fe20003800000 */
.L_x_1779:
[----:B------:R-:W-:Y:S01]  /*5330*/  FADD.FTZ R66, R61, R66 ;  /* 0x000000423d427221 */ /* 0x000fe20000010000 */
[----:B------:R-:W-:-:S04]  /*5340*/  HFMA2.MMA R239, -RZ, RZ, 0, 4.76837158203125e-07 ;  /* 0x00000008ffef7435 */ /* 0x000fc800000001ff */
[----:B------:R-:W-:Y:S02]  /*5350*/  MOV R238, R66 ;  /* 0x0000004200ee7202 */ /* 0x000fe40000000f00 */
[----:B------:R-:W-:-:S07]  /*5360*/  MOV R63, R237 ;  /* 0x000000ed003f7202 */ /* 0x000fce0000000f00 */
[----:B------:R-:W-:Y:S05]  /*5370*/  WARPSYNC.COLLECTIVE R189, `(.L_x_1780) ;  /* 0x00000000bd087348 */ /* 0x000fea0003c00000 */
[----:B------:R0:W1:Y:S02]  /*5380*/  SHFL.DOWN P0, R237, R238, R239, R240 ;  /* 0x080000efeeed7389 */ /* 0x00006400000000f0 */
[----:B01----:R-:W-:Y:S01]  /*5390*/  ENDCOLLECTIVE ;  /* 0x000000000000791b */ /* 0x003fe20003800000 */
.L_x_1780:
[----:B------:R-:W-:-:S05]  /*53a0*/  FADD.FTZ R63, R62, R63 ;  /* 0x0000003f3e3f7221 */ /* 0x000fca0000010000 */
[----:B------:R-:W-:Y:S02]  /*53b0*/  MOV R238, R63 ;  /* 0x0000003f00ee7202 */ /* 0x000fe40000000f00 */
[----:B------:R-:W-:-:S07]  /*53c0*/  MOV R65, R237 ;  /* 0x000000ed00417202 */ /* 0x000fce0000000f00 */
[----:B------:R-:W-:Y:S05]  /*53d0*/  WARPSYNC.COLLECTIVE R189, `(.L_x_1781) ;  /* 0x00000000bd087348 */ /* 0x000fea0003c00000 */
[----:B------:R0:W1:Y:S02]  /*53e0*/  SHFL.DOWN P0, R237, R238, R239, R240 ;  /* 0x080000efeeed7389 */ /* 0x00006400000000f0 */
[----:B01----:R-:W-:Y:S01]  /*53f0*/  ENDCOLLECTIVE ;  /* 0x000000000000791b */ /* 0x003fe20003800000 */
.L_x_1781:
[----:B------:R-:W-:Y:S01]  /*5400*/  FADD.FTZ R65, R66, R65 ;  /* 0x0000004142417221 */ /* 0x000fe20000010000 */
[----:B------:R-:W-:-:S04]  /*5410*/  HFMA2.MMA R239, -RZ, RZ, 0, 2.384185791015625e-07 ;  /* 0x00000004ffef7435 */ /* 0x000fc800000001ff */
[----:B------:R-:W-:Y:S01]  /*5420*/  MOV R238, R65 ;  /* 0x0000004100ee7202 */ /* 0x000fe20000000f00 */
[----:B------:R-:W-:-:S07]  /*5430*/  IMAD.MOV.U32 R116, RZ, RZ, R237 ;  /* 0x000000ffff747224 */ /* 0x000fce00078e00ed */
[----:B------:R-:W-:Y:S05]  /*5440*/  WARPSYNC.COLLECTIVE R189, `(.L_x_1782) ;  /* 0x00000000bd087348 */ /* 0x000fea0003c00000 */
[----:B------:R0:W1:Y:S02]  /*5450*/  SHFL.DOWN P0, R237, R238, R239, R240 ;  /* 0x080000efeeed7389 */ /* 0x00006400000000f0 */
[----:B01----:R-:W-:Y:S01]  /*5460*/  ENDCOLLECTIVE ;  /* 0x000000000000791b */ /* 0x003fe20003800000 */
.L_x_1782:
[----:B------:R-:W-:-:S05]  /*5470*/  FADD.FTZ R116, R63, R116 ;  /* 0x000000743f747221 */ /* 0x000fca0000010000 */
[----:B------:R-:W-:Y:S02]  /*5480*/  MOV R238, R116 ;  /* 0x0000007400ee7202 */ /* 0x000fe40000000f00 */
[----:B------:R-:W-:-:S07]  /*5490*/  MOV R190, R237 ;  /* 0x000000ed00be7202 */ /* 0x000fce0000000f00 */
[----:B------:R-:W-:Y:S05]  /*54a0*/  WARPSYNC.COLLECTIVE R189, `(.L_x_1783) ;  /* 0x00000000bd087348 */ /* 0x000fea0003c00000 */
[----:B------:R0:W1:Y:S02]  /*54b0*/  SHFL.DOWN P0, R237, R238, R239, R240 ;  /* 0x080000efeeed7389 */ /* 0x00006400000000f0 */
[----:B01----:R-:W-:Y:S01]  /*54c0*/  ENDCOLLECTIVE ;  /* 0x000000000000791b */ /* 0x003fe20003800000 */
.L_x_1783:
[----:B------:R-:W-:Y:S01]  /*54d0*/  FADD.FTZ R190, R65, R190 ;  /* 0x000000be41be7221 */ /* 0x000fe20000010000 */
[----:B------:R-:W-:-:S04]  /*54e0*/  HFMA2.MMA R239, -RZ, RZ, 0, 1.1920928955078125e-07 ;  /* 0x00000002ffef7435 */ /* 0x000fc800000001ff */
[----:B------:R-:W-:Y:S02]  /*54f0*/  MOV R238, R190 ;  /* 0x000000be00ee7202 */ /* 0x000fe40000000f00 */
[----:B------:R-:W-:-:S07]  /*5500*/  MOV R67, R237 ;  /* 0x000000ed00437202 */ /* 0x000fce0000000f00 */
[----:B------:R-:W-:Y:S05]  /*5510*/  WARPSYNC.COLLECTIVE R189, `(.L_x_1784) ;  /* 0x00000000bd087348 */ /* 0x000fea0003c00000 */
[----:B------:R0:W1:Y:S02]  /*5520*/  SHFL.DOWN P0, R237, R238, R239, R240 ;  /* 0x080000efeeed7389 */ /* 0x00006400000000f0 */
[----:B01----:R-:W-:Y:S01]  /*5530*/  ENDCOLLECTIVE ;  /* 0x000000000000791b */ /* 0x003fe20003800000 */
.L_x_1784:
[----:B------:R-:W-:-:S05]  /*5540*/  FADD.FTZ R67, R116, R67 ;  /* 0x0000004374437221 */ /* 0x000fca0000010000 */
[----:B------:R-:W-:Y:S01]  /*5550*/  MOV R238, R67 ;  /* 0x0000004300ee7202 */ /* 0x000fe20000000f00 */
[----:B------:R-:W-:-:S07]  /*5560*/  IMAD.MOV.U32 R61, RZ, RZ, R237 ;  /* 0x000000ffff3d7224 */ /* 0x000fce00078e00ed */
[----:B------:R-:W-:Y:S05]  /*5570*/  WARPSYNC.COLLECTIVE R189, `(.L_x_1785) ;  /* 0x00000000bd087348 */ /* 0x000fea0003c00000 */
[----:B------:R0:W1:Y:S02]  /*5580*/  SHFL.DOWN P0, R237, R238, R239, R240 ;  /* 0x080000efeeed7389 */ /* 0x00006400000000f0 */
[----:B01----:R-:W-:Y:S01]  /*5590*/  ENDCOLLECTIVE ;  /* 0x000000000000791b */ /* 0x003fe20003800000 */
.L_x_1785:
[----:B------:R-:W-:Y:S01]  /*55a0*/  FADD.FTZ R117, R190, R61 ;  /* 0x0000003dbe757221 */ /* 0x000fe20000010000 */
[----:B------:R-:W-:-:S04]  /*55b0*/  HFMA2.MMA R239, -RZ, RZ, 0, 5.9604644775390625e-08 ;  /* 0x00000001ffef7435 */ /* 0x000fc800000001ff */
[----:B------:R-:W-:Y:S02]  /*55c0*/  MOV R238, R117 ;  /* 0x0000007500ee7202 */ /* 0x000fe40000000f00 */
[----:B------:R-:W-:-:S07]  /*55d0*/  MOV R62, R237 ;  /* 0x000000ed003e7202 */ /* 0x000fce0000000f00 */
[----:B------:R-:W-:Y:S05]  /*55e0*/  WARPSYNC.COLLECTIVE R189, `(.L_x_1786) ;  /* 0x00000000bd087348 */ /* 0x000fea0003c00000 */
[----:B------:R0:W1:Y:S02]  /*55f0*/  SHFL.DOWN P0, R237, R238, R239, R240 ;  /* 0x080000efeeed7389 */ /* 0x00006400000000f0 */
[----:B01----:R-:W-:Y:S01]  /*5600*/  ENDCOLLECTIVE ;  /* 0x000000000000791b */ /* 0x003fe20003800000 */
.L_x_1786:
[----:B------:R-:W-:-:S05]  /*5610*/  FADD.FTZ R66, R67, R62 ;  /* 0x0000003e43427221 */ /* 0x000fca0000010000 */
[----:B------:R-:W-:Y:S02]  /*5620*/  MOV R238, R66 ;  /* 0x0000004200ee7202 */ /* 0x000fe40000000f00 */
[----:B------:R-:W-:-:S07]  /*5630*/  MOV R62, R237 ;  /* 0x000000ed003e7202 */ /* 0x000fce0000000f00 */
[----:B------:R-:W-:Y:S05]  /*5640*/  WARPSYNC.COLLECTIVE R189, `(.L_x_1787) ;  /* 0x00000000bd087348 */ /* 0x000fea0003c00000 */
[----:B------:R0:W1:Y:S02]  /*5650*/  SHFL.DOWN P0, R237, R238, R239, R240 ;  /* 0x080000efeeed7389 */ /* 0x00006400000000f0 */
[----:B01----:R-:W-:Y:S01]  /*5660*/  ENDCOLLECTIVE ;  /* 0x000000000000791b */ /* 0x003fe20003800000 */
.L_x_1787:
[----:B------:R-:W-:Y:S01]  /*5670*/  MOV R63, R237 ;  /* 0x000000ed003f7202 */ /* 0x000fe20000000f00 */
[----:B------:R-:W-:Y:S06]  /*5680*/  BRA `(.L_x_1788) ;  /* 0xffffffe0003c7947 */ /* 0x000fec000383ffff */
.L_x_1789:
        /* <DEDUP_REMOVED lines=15> */
.L_x_5457:


//--------------------- .text._ZN10layer_norm22ln_bwd_finalize_kernelINS_22Kernel_traits_finalizeILj18432E6__halffS2_fjLj1024ELj4ENS_18Kernel_traits_baseILj18432ES2_fS2_fjLj1024EEEEEEEvNS_9BwdParamsE --------------------------
	.section	.text._ZN10layer_norm22ln_bwd_finalize_kernelINS_22Kernel_traits_finalizeILj18432E6__halffS2_fjLj1024ELj4ENS_18Kernel_traits_baseILj18432ES2_fS2_fjLj1024EEEEEEEvNS_9BwdParamsE,"ax",@progbits
	.align	128
        .global         _ZN10layer_norm22ln_bwd_finalize_kernelINS_22Kernel_traits_finalizeILj18432E6__halffS2_fjLj1024ELj4ENS_18Kernel_traits_baseILj18432ES2_fS2_fjLj1024EEEEEEEvNS_9BwdParamsE
        .type           _ZN10layer_norm22ln_bwd_finalize_kernelINS_22Kernel_traits_finalizeILj18432E6__halffS2_fjLj1024ELj4ENS_18Kernel_traits_baseILj18432ES2_fS2_fjLj1024EEEEEEEvNS_9BwdParamsE,@function
        .size           _ZN10layer_norm22ln_bwd_finalize_kernelINS_22Kernel_traits_finalizeILj18432E6__halffS2_fjLj1024ELj4ENS_18Kernel_traits_baseILj18432ES2_fS2_fjLj1024EEEEEEEvNS_9BwdParamsE,(.L_x_5458 - _ZN10layer_norm22ln_bwd_finalize_kernelINS_22Kernel_traits_finalizeILj18432E6__halffS2_fjLj1024ELj4ENS_18Kernel_traits_baseILj18432ES2_fS2_fjLj1024EEEEEEEvNS_9BwdParamsE)
        .other          _ZN10layer_norm22ln_bwd_finalize_kernelINS_22Kernel_traits_finalizeILj18432E6__halffS2_fjLj1024ELj4ENS_18Kernel_traits_baseILj18432ES2_fS2_fjLj1024EEEEEEEvNS_9BwdParamsE,@"STO_CUDA_ENTRY STV_DEFAULT"
_ZN10layer_norm22ln_bwd_finalize_kernelINS_22Kernel_traits_finalizeILj18432E6__halffS2_fjLj1024ELj4ENS_18Kernel_traits_baseILj18432ES2_fS2_fjLj1024EEEEEEEvNS_9BwdParamsE:
.text._ZN10layer_norm22ln_bwd_finalize_kernelINS_22Kernel_traits_finalizeILj18432E6__halffS2_fjLj1024ELj4ENS_18Kernel_traits_baseILj18432ES2_fS2_fjLj1024EEEEEEEvNS_9BwdParamsE:
        /* <DEDUP_REMOVED lines=25> */
.L_x_1801:
        /* <DEDUP_REMOVED lines=28> */
.L_x_1794:
        /* <DEDUP_REMOVED lines=33> */
.L_x_1793:
[----:B------:R-:W-:Y:S05]  /*0560*/  BSYNC B1 ;  /* 0x0000000000017941 */ /* 0x000fea0003800000 */
.L_x_1792:
        /* <DEDUP_REMOVED lines=23> */
.L_x_1796:
[----:B------:R-:W-:Y:S05]  /*06e0*/  BSYNC B1 ;  /* 0x0000000000017941 */ /* 0x000fea0003800000 */
.L_x_1795:
        /* <DEDUP_REMOVED lines=11> */
.L_x_1791:
[----:B------:R-:W-:Y:S05]  /*07a0*/  BSYNC B0 ;  /* 0x0000000000007941 */ /* 0x000fea0003800000 */
.L_x_1790:
        /* <DEDUP_REMOVED lines=29> */
.L_x_1812:
[----:B------:R-:W-:Y:S01]  /*0980*/  @!P1 SHF.R.U32.HI R12, RZ, 0x3, R0 ;  /* 0x00000003ff0c9819 */ /* 0x000fe20000011600 */
[----:B---3--:R-:W-:Y:S01]  /*0990*/  FADD.FTZ R14, R9, R14 ;  /* 0x0000000e090e7221 */ /* 0x008fe20000010000 */
[----:B--2---:R-:W-:Y:S02]  /*09a0*/  FADD.FTZ R11, R10, R11 ;  /* 0x0000000b0a0b7221 */ /* 0x004fe40000010000 */
[----:B------:R-:W-:-:S05]  /*09b0*/  @!P1 LOP3.LUT R12, R12, 0x1ffffffc, RZ, 0xc0, !PT ;  /* 0x1ffffffc0c0c9812 */ /* 0x000fca00078ec0ff */
[----:B------:R2:W-:Y:S04]  /*09c0*/  @!P1 STS [R12+UR4+0x2000], R14 ;  /* 0x0020000e0c009988 */ /* 0x0005e80008000804 */
[----:B------:R2:W-:Y:S02]  /*09d0*/  @!P1 STS [R12+UR4+0x2080], R11 ;  /* 0x0020800b0c009988 */ /* 0x0005e40008000804 */
.L_x_1797:
        /* <DEDUP_REMOVED lines=14> */
.L_x_1800:
[----:B------:R-:W-:Y:S05]  /*0ac0*/  BSYNC B0 ;  /* 0x0000000000007941 */ /* 0x000fea0003800000 */
.L_x_1799:
[C---:B------:R-:W-:Y:S02]  /*0ad0*/  ISETP.GT.U32.AND P1, PT, R3.reuse, -0x4801, PT ;  /* 0xffffb7ff0300780c */ /* 0x040fe40003f24070 */
[----:B------:R-:W-:Y:S02]  /*0ae0*/  IADD3 R3, R3, 0x4800, RZ ;  /* 0x0000480003037810 */ /* 0x000fe40007ffe0ff */
[----:B------:R-:W-:-:S09]  /*0af0*/  IADD3 R5, R5, 0x2400, RZ ;  /* 0x0000240005057810 */ /* 0x000fd20007ffe0ff */
[----:B------:R-:W-:Y:S05]  /*0b00*/  @P1 BRA `(.L_x_1801) ;  /* 0xfffffff400a01947 */ /* 0x000fea000383ffff */
[----:B------:R-:W-:Y:S05]  /*0b10*/  EXIT ;  /* 0x000000000000794d */ /* 0x000fea0003800000 */
.L_x_1798:
[----:B------:R-:W-:Y:S01]  /*0b20*/  HFMA2.MMA R19, -RZ, RZ, 0, 5.9604644775390625e-08 ;  /* 0x00000001ff137435 */ /* 0x000fe200000001ff */
[----:B---3--:R-:W-:Y:S01]  /*0b30*/  IMAD.MOV.U32 R20, RZ, RZ, R10 ;  /* 0x000000ffff147224 */ /* 0x008fe200078e000a */
[----:B------:R-:W-:Y:S02]  /*0b40*/  MOV R22, 0x1f ;  /* 0x0000001f00167802 */ /* 0x000fe40000000f00 */
[----:B------:R-:W-:-:S07]  /*0b50*/  MOV R17, 0xffffffff ;  /* 0xffffffff00117802 */ /* 0x000fce0000000f00 */
[----:B012---:R-:W-:Y:S05]  /*0b60*/  WARPSYNC.COLLECTIVE R17, `(.L_x_1802) ;  /* 0x0000000011087348 */ /* 0x007fea0003c00000 */
[----:B------:R3:W4:Y:S02]  /*0b70*/  SHFL.BFLY P2, R18, R20, R19, R22 ;  /* 0x0c00001314127389 */ /* 0x0007240000040016 */
[----:B01234-:R-:W-:Y:S01]  /*0b80*/  ENDCOLLECTIVE ;  /* 0x000000000000791b */ /* 0x01ffe20003800000 */
.L_x_1802:
[----:B------:R-:W-:Y:S01]  /*0b90*/  HFMA2.MMA R19, -RZ, RZ, 0, 1.1920928955078125e-07 ;  /* 0x00000002ff137435 */ /* 0x000fe200000001ff */
[----:B------:R-:W-:-:S04]  /*0ba0*/  IMAD.MOV.U32 R11, RZ, RZ, R18 ;  /* 0x000000ffff0b7224 */ /* 0x000fc800078e0012 */
[----:B------:R-:W-:-:S05]  /*0bb0*/  FADD.FTZ R11, R10, R11 ;  /* 0x0000000b0a0b7221 */ /* 0x000fca0000010000 */
[----:B------:R-:W-:-:S07]  /*0bc0*/  MOV R20, R11 ;  /* 0x0000000b00147202 */ /* 0x000fce0000000f00 */
[----:B------:R-:W-:Y:S05]  /*0bd0*/  WARPSYNC.COLLECTIVE R17, `(.L_x_1803) ;  /* 0x0000000011087348 */ /* 0x000fea0003c00000 */
[----:B------:R0:W1:Y:S02]  /*0be0*/  SHFL.BFLY P2, R18, R20, R19, R22 ;  /* 0x0c00001314127389 */ /* 0x0000640000040016 */
[----:B01----:R-:W-:Y:S01]  /*0bf0*/  ENDCOLLECTIVE ;  /* 0x000000000000791b */ /* 0x003fe20003800000 */
.L_x_1803:
[----:B------:R-:W-:Y:S01]  /*0c00*/  HFMA2.MMA R19, -RZ, RZ, 0, 2.384185791015625e-07 ;  /* 0x00000004ff137435 */ /* 0x000fe200000001ff */
[----:B------:R-:W-:-:S05]  /*0c10*/  MOV R12, R18 ;  /* 0x00000012000c7202 */ /* 0x000fca0000000f00 */
[----:B------:R-:W-:-:S04]  /*0c20*/  FADD.FTZ R12, R11, R12 ;  /* 0x0000000c0b0c7221 */ /* 0x000fc80000010000 */
[----:B------:R-:W-:-:S07]  /*0c30*/  IMAD.MOV.U32 R20, RZ, RZ, R12 ;  /* 0x000000ffff147224 */ /* 0x000fce00078e000c */
[----:B------:R-:W-:Y:S05]  /*0c40*/  WARPSYNC.COLLECTIVE R17, `(.L_x_1804) ;  /* 0x0000000011087348 */ /* 0x000fea0003c00000 */
[----:B------:R0:W1:Y:S02]  /*0c50*/  SHFL.BFLY P2, R18, R20, R19, R22 ;  /* 0x0c00001314127389 */ /* 0x0000640000040016 */
[----:B01----:R-:W-:Y:S01]  /*0c60*/  ENDCOLLECTIVE ;  /* 0x000000000000791b */ /* 0x003fe20003800000 */
.L_x_1804:
[----:B------:R-:W-:Y:S01]  /*0c70*/  IMAD.MOV.U32 R19, RZ, RZ, 0x8 ;  /* 0x00000008ff137424 */ /* 0x000fe200078e00ff */
[----:B------:R-:W-:-:S05]  /*0c80*/  MOV R13, R18 ;  /* 0x00000012000d7202 */ /* 0x000fca0000000f00 */
[----:B------:R-:W-:-:S05]  /*0c90*/  FADD.FTZ R13, R12, R13 ;  /* 0x0000000d0c0d7221 */ /* 0x000fca0000010000 */
[----:B------:R-:W-:-:S07]  /*0ca0*/  MOV R20, R13 ;  /* 0x0000000d00147202 */ /* 0x000fce0000000f00 */
[----:B------:R-:W-:Y:S05]  /*0cb0*/  WARPSYNC.COLLECTIVE R17, `(.L_x_1805) ;  /* 0x0000000011087348 */ /* 0x000fea0003c00000 */
[----:B------:R0:W1:Y:S02]  /*0cc0*/  SHFL.BFLY P2, R18, R20, R19, R22 ;  /* 0x0c00001314127389 */ /* 0x0000640000040016 */
[----:B01----:R-:W-:Y:S01]  /*0cd0*/  ENDCOLLECTIVE ;  /* 0x000000000000791b */ /* 0x003fe20003800000 */
.L_x_1805:
[----:B------:R-:W-:Y:S01]  /*0ce0*/  HFMA2.MMA R19, -RZ, RZ, 0, 9.5367431640625e-07 ;  /* 0x00000010ff137435 */ /* 0x000fe200000001ff */
[----:B------:R-:W-:-:S05]  /*0cf0*/  MOV R10, R18 ;  /* 0x00000012000a7202 */ /* 0x000fca0000000f00 */
[----:B------:R-:W-:-:S05]  /*0d00*/  FADD.FTZ R10, R13, R10 ;  /* 0x0000000a0d0a7221 */ /* 0x000fca0000010000 */
[----:B------:R-:W-:-:S07]  /*0d10*/  MOV R20, R10 ;  /* 0x0000000a00147202 */ /* 0x000fce0000000f00 */
[----:B------:R-:W-:Y:S05]  /*0d20*/  WARPSYNC.COLLECTIVE R17, `(.L_x_1806) ;  /* 0x0000000011087348 */ /* 0x000fea0003c00000 */
[----:B------:R0:W1:Y:S02]  /*0d30*/  SHFL.BFLY P2, R18, R20, R19, R22 ;  /* 0x0c00001314127389 */ /* 0x0000640000040016 */
[----:B01----:R-:W-:Y:S01]  /*0d40*/  ENDCOLLECTIVE ;  /* 0x000000000000791b */ /* 0x003fe20003800000 */
.L_x_1806:
[----:B------:R-:W-:Y:S01]  /*0d50*/  HFMA2.MMA R19, -RZ, RZ, 0, 5.9604644775390625e-08 ;  /* 0x00000001ff137435 */ /* 0x000fe200000001ff */
[----:B------:R-:W-:Y:S01]  /*0d60*/  MOV R20, R9 ;  /* 0x0000000900147202 */ /* 0x000fe20000000f00 */
[----:B------:R-:W-:-:S09]  /*0d70*/  IMAD.MOV.U32 R11, RZ, RZ, R18 ;  /* 0x000000ffff0b7224 */ /* 0x000fd200078e0012 */
[----:B------:R-:W-:Y:S05]  /*0d80*/  WARPSYNC.COLLECTIVE R17, `(.L_x_1807) ;  /* 0x0000000011087348 */ /* 0x000fea0003c00000 */
[----:B------:R0:W1:Y:S02]  /*0d90*/  SHFL.BFLY P2, R18, R20, R19, R22 ;  /* 0x0c00001314127389 */ /* 0x0000640000040016 */
[----:B01----:R-:W-:Y:S01]  /*0da0*/  ENDCOLLECTIVE ;  /* 0x000000000000791b */ /* 0x003fe20003800000 */
.L_x_1807:
[----:B------:R-:W-:Y:S01]  /*0db0*/  HFMA2.MMA R19, -RZ, RZ, 0, 1.1920928955078125e-07 ;  /* 0x00000002ff137435 */ /* 0x000fe200000001ff */
[----:B------:R-:W-:-:S05]  /*0dc0*/  MOV R12, R18 ;  /* 0x00000012000c7202 */ /* 0x000fca0000000f00 */
[----:B------:R-:W-:-:S04]  /*0dd0*/  FADD.FTZ R14, R9, R12 ;  /* 0x0000000c090e7221 */ /* 0x000fc80000010000 */
[----:B------:R-:W-:-:S07]  /*0de0*/  IMAD.MOV.U32 R20, RZ, RZ, R14 ;  /* 0x000000ffff147224 */ /* 0x000fce00078e000e */
[----:B------:R-:W-:Y:S05]  /*0df0*/  WARPSYNC.COLLECTIVE R17, `(.L_x_1808) ;  /* 0x0000000011087348 */ /* 0x000fea0003c00000 */
[----:B------:R0:W1:Y:S02]  /*0e00*/  SHFL.BFLY P2, R18, R20, R19, R22 ;  /* 0x0c00001314127389 */ /* 0x0000640000040016 */
[----:B01----:R-:W-:Y:S01]  /*0e10*/  ENDCOLLECTIVE ;  /* 0x000000000000791b */ /* 0x003fe20003800000 */
.L_x_1808:
[----:B------:R-:W-:Y:S01]  /*0e20*/  IMAD.MOV.U32 R19, RZ, RZ, 0x4 ;  /* 0x00000004ff137424 */ /* 0x000fe200078e00ff */
[----:B------:R-:W-:-:S05]  /*0e30*/  MOV R13, R18 ;  /* 0x00000012000d7202 */ /* 0x000fca0000000f00 */
[----:B------:R-:W-:-:S05]  /*0e40*/  FADD.FTZ R15, R14, R13 ;  /* 0x0000000d0e0f7221 */ /* 0x000fca0000010000 */
[----:B------:R-:W-:-:S07]  /*0e50*/  MOV R20, R15 ;  /* 0x0000000f00147202 */ /* 0x000fce0000000f00 */
[----:B------:R-:W-:Y:S05]  /*0e60*/  WARPSYNC.COLLECTIVE R17, `(.L_x_1809) ;  /* 0x0000000011087348 */ /* 0x000fea0003c00000 */
[----:B------:R0:W1:Y:S02]  /*0e70*/  SHFL.BFLY P2, R18, R20, R19, R22 ;  /* 0x0c00001314127389 */ /* 0x0000640000040016 */
[----:B01----:R-:W-:Y:S01]  /*0e80*/  ENDCOLLECTIVE ;  /* 0x000000000000791b */ /* 0x003fe20003800000 */
.L_x_1809:
[----:B------:R-:W-:Y:S01]  /*0e90*/  HFMA2.MMA R19, -RZ, RZ, 0, 4.76837158203125e-07 ;  /* 0x00000008ff137435 */ /* 0x000fe200000001ff */
[----:B------:R-:W-:-:S05]  /*0ea0*/  MOV R16, R18 ;  /* 0x0000001200107202 */ /* 0x000fca0000000f00 */
[----:B------:R-:W-:-:S05]  /*0eb0*/  FADD.FTZ R16, R15, R16 ;  /* 0x000000100f107221 */ /* 0x000fca0000010000 */
[----:B------:R-:W-:-:S07]  /*0ec0*/  MOV R20, R16 ;  /* 0x0000001000147202 */ /* 0x000fce0000000f00 */
[----:B------:R-:W-:Y:S05]  /*0ed0*/  WARPSYNC.COLLECTIVE R17, `(.L_x_1810) ;  /* 0x0000000011087348 */ /* 0x000fea0003c00000 */
[----:B------:R0:W1:Y:S02]  /*0ee0*/  SHFL.BFLY P2, R18, R20, R19, R22 ;  /* 0x0c00001314127389 */ /* 0x0000640000040016 */
[----:B01----:R-:W-:Y:S01]  /*0ef0*/  ENDCOLLECTIVE ;  /* 0x000000000000791b */ /* 0x003fe20003800000 */
.L_x_1810:
[----:B------:R-:W-:Y:S01]  /*0f00*/  HFMA2.MMA R19, -RZ, RZ, 0, 9.5367431640625e-07 ;  /* 0x00000010ff137435 */ /* 0x000fe200000001ff */
[----:B------:R-:W-:-:S04]  /*0f10*/  IMAD.MOV.U32 R9, RZ, RZ, R18 ;  /* 0x000000ffff097224 */ /* 0x000fc800078e0012 */
[----:B------:R-:W-:-:S05]  /*0f20*/  FADD.FTZ R9, R16, R9 ;  /* 0x0000000910097221 */ /* 0x000fca0000010000 */
[----:B------:R-:W-:-:S07]  /*0f30*/  MOV R20, R9 ;  /* 0x0000000900147202 */ /* 0x000fce0000000f00 */
[----:B------:R-:W-:Y:S05]  /*0f40*/  WARPSYNC.COLLECTIVE R17, `(.L_x_1811) ;  /* 0x0000000011087348 */ /* 0x000fea0003c00000 */
[----:B------:R0:W1:Y:S02]  /*0f50*/  SHFL.BFLY P2, R18, R20, R19, R22 ;  /* 0x0c00001314127389 */ /* 0x0000640000040016 */
[----:B01----:R-:W-:Y:S01]  /*0f60*/  ENDCOLLECTIVE ;  /* 0x000000000000791b */ /* 0x003fe20003800000 */
.L_x_1811:
[----:B------:R-:W-:Y:S01]  /*0f70*/  MOV R14, R18 ;  /* 0x00000012000e7202 */ /* 0x000fe20000000f00 */
[----:B------:R-:W-:Y:S06]  /*0f80*/  BRA `(.L_x_1812) ;  /* 0xfffffff8007c7947 */ /* 0x000fec000383ffff */
.L_x_1813:
        /* <DEDUP_REMOVED lines=15> */
.L_x_5458:


//--------------------- .text._ZN10layer_norm13ln_bwd_kernelINS_13Kernel_traitsI6__halffS2_fjLj18432ELj4ELj1ELj4ELj16ENS_18Kernel_traits_baseILj18432ES2_fS2_fjLj128EEEEEEEvNS_9BwdParamsE --------------------------
	.section	.text._ZN10layer_norm13ln_bwd_kernelINS_13Kernel_traitsI6__halffS2_fjLj18432ELj4ELj1ELj4ELj16ENS_18Kernel_traits_baseILj18432ES2_fS2_fjLj128EEEEEEEvNS_9BwdParamsE,"ax",@progbits
	.align	128
        .global         _ZN10layer_norm13ln_bwd_kernelINS_13Kernel_traitsI6__halffS2_fjLj18432ELj4ELj1ELj4ELj16ENS_18Kernel_traits_baseILj18432ES2_fS2_fjLj128EEEEEEEvNS_9BwdParamsE
        .type           _ZN10layer_norm13ln_bwd_kernelINS_13Kernel_traitsI6__halffS2_fjLj18432ELj4ELj1ELj4ELj16ENS_18Kernel_traits_baseILj18432ES2_fS2_fjLj128EEEEEEEvNS_9BwdParamsE,@function
        .size           _ZN10layer_norm13ln_bwd_kernelINS_13Kernel_traitsI6__halffS2_fjLj18432ELj4ELj1ELj4ELj16ENS_18Kernel_traits_baseILj18432ES2_fS2_fjLj128EEEEEEEvNS_9BwdParamsE,(.L_x_5459 - _ZN10layer_norm13ln_bwd_kernelINS_13Kernel_traitsI6__halffS2_fjLj18432ELj4ELj1ELj4ELj16ENS_18Kernel_traits_baseILj18432ES2_fS2_fjLj128EEEEEEEvNS_9BwdParamsE)
        .other          _ZN10layer_norm13ln_bwd_kernelINS_13Kernel_traitsI6__halffS2_fjLj18432ELj4ELj1ELj4ELj16ENS_18Kernel_traits_baseILj18432ES2_fS2_fjLj128EEEEEEEvNS_9BwdParamsE,@"STO_CUDA_ENTRY STV_DEFAULT"
_ZN10layer_norm13ln_bwd_kernelINS_13Kernel_traitsI6__halffS2_fjLj18432ELj4ELj1ELj4ELj16ENS_18Kernel_traits_baseILj18432ES2_fS2_fjLj128EEEEEEEvNS_9BwdParamsE:
.text._ZN10layer_norm13ln_bwd_kernelINS_13Kernel_traitsI6__halffS2_fjLj18432ELj4ELj1ELj4ELj16ENS_18Kernel_traits_baseILj18432ES2_fS2_fjLj128EEEEEEEvNS_9BwdParamsE:
        /* <DEDUP_REMOVED lines=104> */
[----:B------:R-:W-:Y:S01]  /*0680*/  HFMA2.MMA R194, -RZ, RZ, 0, 5.9604644775390625e-08 ;  /* 0x00000001ffc27435 */ /* 0x000fe200000001ff */
[--C-:B------:R-:W-:Y:S01]  /*0690*/  SHF.R.U64 R166, R200, 0x10, R201.reuse ;  /* 0x00000010c8a67819 */ /* 0x100fe200000012c9 */
[----:B------:R-:W-:Y:S01]  /*06a0*/  HFMA2.MMA R7, -RZ, RZ, 0, 0 ;  /* 0x00000000ff077435 */ /* 0x000fe200000001ff */
        /* <DEDUP_REMOVED lines=32> */
[----:B------:R-:W-:Y:S01]  /*08b0*/  MOV R9, RZ ;  /* 0x000000ff00097202 */ /* 0x000fe20000000f00 */
[----:B------:R-:W-:Y:S01]  /*08c0*/  HADD2.F32 R177, -RZ, R177.H0_H0 ;  /* 0x200000b1ffb17230 */ /* 0x000fe20000004100 */
[----:B0-----:R-:W-:Y:S01]  /*08d0*/  CS2R R10, SRZ ;  /* 0x00000000000a7805 */ /* 0x001fe2000001ff00 */
        /* <DEDUP_REMOVED lines=25> */
[----:B------:R-:W-:Y:S01]  /*0a70*/  MOV R133, RZ ;  /* 0x000000ff00857202 */ /* 0x000fe20000000f00 */
        /* <DEDUP_REMOVED lines=81> */
.L_x_1820:
        /* <DEDUP_REMOVED lines=172> */
[----:B------:R-:W-:Y:S01]  /*1a50*/  @P0 FMUL.FTZ R204, R219, R204 ;  /* 0x000000ccdbcc0220 */ /* 0x000fe20000410000 */
[----:B------:R-:W-:-:S04]  /*1a60*/  @!P0 FADD.FTZ R211, R72, -R0 ;  /* 0x8000000048d38221 */ /* 0x000fc80000010000 */
[----:B------:R-:W3:Y:S01]  /*1a70*/  @P0 MUFU.RCP R56, R122 ;  /* 0x0000007a00380308 */ /* 0x000ee20000001000 */
[C---:B------:R-:W-:Y:S01]  /*1a80*/  @!P0 FMUL.FTZ R204, R174.reuse, R59 ;  /* 0x0000003baecc8220 */ /* 0x040fe20000410000 */
[----:B------:R-:W-:Y:S01]  /*1a90*/  @!P0 FMUL.FTZ R67, R174, R213 ;  /* 0x000000d5ae438220 */ /* 0x000fe20000410000 */
[----:B0-----:R-:W-:-:S05]  /*1aa0*/  @P0 FMUL.FTZ R71, R214, R57 ;  /* 0x00000039d6470220 */ /* 0x001fca0000410000 */
[----:B------:R-:W0:Y:S01]  /*1ab0*/  @P0 MUFU.RCP R217, R145 ;  /* 0x0000009100d90308 */ /* 0x000e220000001000 */
[----:B------:R-:W-:Y:S01]  /*1ac0*/  @P0 FADD.FTZ R213, -R150, R75 ;  /* 0x0000004b96d50221 */ /* 0x000fe20000010100 */
[C---:B------:R-:W-:Y:S01]  /*1ad0*/  @!P0 FMUL.FTZ R69, R174.reuse, R211 ;  /* 0x000000d3ae458220 */ /* 0x040fe20000410000 */
[----:B------:R-:W-:Y:S01]  /*1ae0*/  @!P0 FMUL.FTZ R196, R174, R157 ;  /* 0x0000009daec48220 */ /* 0x000fe20000410000 */
[----:B------:R-:W-:-:S04]  /*1af0*/  @!P0 FADD.FTZ R211, R73, -R0 ;  /* 0x8000000049d38221 */ /* 0x000fc80000010000 */
[----:B------:R-:W4:Y:S01]  /*1b00*/  @P0 MUFU.RCP R216, R147 ;  /* 0x0000009300d80308 */ /* 0x000f220000001000 */
[----:B------:R-:W-:Y:S01]  /*1b10*/  @P0 FADD.FTZ R157, -R207, R60 ;  /* 0x0000003ccf9d0221 */ /* 0x000fe20000010100 */
[----:B------:R-:W-:-:S06]  /*1b20*/  @P0 FADD.FTZ R73, -R185, R78 ;  /* 0x0000004eb9490221 */ /* 0x000fcc0000010100 */
[----:B------:R-:W5:Y:S01]  /*1b30*/  @P0 MUFU.RCP R59, R121 ;  /* 0x00000079003b0308 */ /* 0x000f620000001000 */
[----:B------:R-:W-:Y:S01]  /*1b40*/  @P0 FMUL.FTZ R212, R213, R212 ;  /* 0x000000d4d5d40220 */ /* 0x000fe20000410000 */
[----:B------:R-:W-:Y:S01]  /*1b50*/  @P0 FADD.FTZ R72, -R187, R76 ;  /* 0x0000004cbb480221 */ /* 0x000fe20000010100 */
[----:B------:R-:W-:-:S05]  /*1b60*/  @P0 FADD.FTZ R213, -R148, R77 ;  /* 0x0000004d94d50221 */ /* 0x000fca0000010100 */
[----:B------:R-:W5:Y:S01]  /*1b70*/  @P0 MUFU.RCP R57, R143 ;  /* 0x0000008f00390308 */ /* 0x000f620000001000 */
[----:B------:R-:W-:Y:S01]  /*1b80*/  @P0 FMUL.FTZ R157, R157, R236 ;  /* 0x000000ec9d9d0220 */ /* 0x000fe20000410000 */
[----:B-1----:R-:W-:Y:S01]  /*1b90*/  @P0 FMUL.FTZ R73, R73, R58 ;  /* 0x0000003a49490220 */ /* 0x002fe20000410000 */
[----:B------:R-:W-:-:S05]  /*1ba0*/  @P0 FADD.FTZ R58, -R181, R82 ;  /* 0x00000052b53a0221 */ /* 0x000fca0000010100 */
[----:B------:R-:W1:Y:S01]  /*1bb0*/  @P0 MUFU.RCP R215, R120 ;  /* 0x0000007800d70308 */ /* 0x000e620000001000 */
[----:B--2---:R-:W-:Y:S01]  /*1bc0*/  @P0 FMUL.FTZ R209, R72, R209 ;  /* 0x000000d148d10220 */ /* 0x004fe20000410000 */
[----:B---3--:R-:W-:Y:S01]  /*1bd0*/  @P0 FMUL.FTZ R72, R213, R56 ;  /* 0x00000038d5480220 */ /* 0x008fe20000410000 */
[----:B------:R-:W-:Y:S01]  /*1be0*/  @!P0 FMUL.FTZ R70, R174, R211 ;  /* 0x000000d3ae468220 */ /* 0x000fe20000410000 */
[----:B------:R-:W-:-:S04]  /*1bf0*/  @P0 FADD.FTZ R213, -R183, R80 ;  /* 0x00000050b7d50221 */ /* 0x000fc80000010100 */
[----:B------:R-:W2:Y:S01]  /*1c00*/  @P0 MUFU.RCP R236, R141 ;  /* 0x0000008d00ec0308 */ /* 0x000ea20000001000 */
[----:B------:R-:W-:Y:S01]  /*1c10*/  @P0 FADD.FTZ R214, -R146, R79 ;  /* 0x0000004f92d60221 */ /* 0x000fe20000010100 */
[----:B0-----:R-:W-:Y:S01]  /*1c20*/  @P0 FMUL.FTZ R211, R58, R217 ;  /* 0x000000d93ad30220 */ /* 0x001fe20000410000 */
[----:B------:R-:W-:Y:S01]  /*1c30*/  @!P0 FADD.FTZ R75, R75, -R0 ;  /* 0x800000004b4b8221 */ /* 0x000fe20000010000 */
[----:B------:R-:W-:-:S04]  /*1c40*/  @P0 FADD.FTZ R58, -R179, R84 ;  /* 0x00000054b33a0221 */ /* 0x000fc80000010100 */
[----:B------:R-:W0:Y:S01]  /*1c50*/  @P0 MUFU.RCP R218, R119 ;  /* 0x0000007700da0308 */ /* 0x000e220000001000 */
[----:B----4-:R-:W-:Y:S01]  /*1c60*/  @P0 FMUL.FTZ R213, R213, R216 ;  /* 0x000000d8d5d50220 */ /* 0x010fe20000410000 */
[----:B-----5:R-:W-:Y:S01]  /*1c70*/  @P0 FMUL.FTZ R214, R214, R59 ;  /* 0x0000003bd6d60220 */ /* 0x020fe20000410000 */
[----:B------:R-:W-:Y:S01]  /*1c80*/  @P0 FADD.FTZ R216, -R144, R81 ;  /* 0x0000005190d80221 */ /* 0x000fe20000010100 */
[----:B------:R-:W-:Y:S01]  /*1c90*/  @!P0 FADD.FTZ R59, R74, -R0 ;  /* 0x800000004a3b8221 */ /* 0x000fe20000010000 */
[----:B------:R-:W-:-:S03]  /*1ca0*/  @!P0 FMUL.FTZ R212, R174, R75 ;  /* 0x0000004baed48220 */ /* 0x000fc60000410000 */
[----:B------:R-:W3:Y:S01]  /*1cb0*/  @P0 MUFU.RCP R56, R118 ;  /* 0x0000007600380308 */ /* 0x000ee20000001000 */
[----:B------:R-:W-:Y:S01]  /*1cc0*/  @P0 FMUL.FTZ R75, R58, R57 ;  /* 0x000000393a4b0220 */ /* 0x000fe20000410000 */
[----:B-1----:R-:W-:-:S06]  /*1cd0*/  @P0 FMUL.FTZ R216, R216, R215 ;  /* 0x000000d7d8d80220 */ /* 0x002fcc0000410000 */
[----:B------:R-:W1:Y:S01]  /*1ce0*/  @P0 MUFU.RCP R219, R117 ;  /* 0x0000007500db0308 */ /* 0x000e620000001000 */
[----:B------:R-:W-:Y:S01]  /*1cf0*/  @!P0 FMUL.FTZ R71, R174, R59 ;  /* 0x0000003bae478220 */ /* 0x000fe20000410000 */
[----:B------:R-:W-:Y:S01]  /*1d00*/  @P0 FADD.FTZ R215, -R177, R86 ;  /* 0x00000056b1d70221 */ /* 0x000fe20000010100 */
[----:B------:R-:W-:-:S05]  /*1d10*/  @P0 FADD.FTZ R59, -R142, R83 ;  /* 0x000000538e3b0221 */ /* 0x000fca0000010100 */
[----:B------:R-:W4:Y:S01]  /*1d20*/  @P0 MUFU.RCP R58, R115 ;  /* 0x00000073003a0308 */ /* 0x000f220000001000 */
[----:B--2---:R-:W-:Y:S01]  /*1d30*/  @P0 FMUL.FTZ R215, R215, R236 ;  /* 0x000000ecd7d70220 */ /* 0x004fe20000410000 */
[----:B0-----:R-:W-:Y:S01]  /*1d40*/  @P0 FMUL.FTZ R74, R59, R218 ;  /* 0x000000da3b4a0220 */ /* 0x001fe20000410000 */
[----:B------:R-:W-:Y:S01]  /*1d50*/  @!P0 FADD.FTZ R57, R76, -R0 ;  /* 0x800000004c398221 */ /* 0x000fe20000010000 */
[----:B------:R-:W-:Y:S01]  /*1d60*/  @P0 FADD.FTZ R59, -R140, R85 ;  /* 0x000000558c3b0221 */ /* 0x000fe20000010100 */
[----:B------:R-:W-:Y:S01]  /*1d70*/  @!P0 FADD.FTZ R77, R77, -R0 ;  /* 0x800000004d4d8221 */ /* 0x000fe20000010000 */
[----:B------:R-:W-:Y:S02]  /*1d80*/  @P0 FADD.FTZ R218, -R138, R87 ;  /* 0x000000578ada0221 */ /* 0x000fe40000010100 */
[----:B------:R-:W0:Y:S01]  /*1d90*/  @P0 MUFU.RCP R236, R116 ;  /* 0x0000007400ec0308 */ /* 0x000e220000001000 */
[--C-:B------:R-:W-:Y:S01]  /*1da0*/  @!P0 FADD.FTZ R83, R83, -R0.reuse ;  /* 0x8000000053538221 */ /* 0x100fe20000010000 */
[----:B---3--:R-:W-:Y:S01]  /*1db0*/  @P0 FMUL.FTZ R76, R59, R56 ;  /* 0x000000383b4c0220 */ /* 0x008fe20000410000 */
        /* <DEDUP_REMOVED lines=21> */
[----:B------:R-:W-:Y:S01]  /*1f10*/  @!P0 FADD.FTZ R0, R91, -R0 ;  /* 0x800000005b008221 */ /* 0x000fe20000010000 */
[----:B------:R-:W-:Y:S01]  /*1f20*/  @!P0 FMUL.FTZ R74, R174, R83 ;  /* 0x00000053ae4a8220 */ /* 0x000fe20000410000 */
[----:B------:R-:W-:Y:S01]  /*1f30*/  @P0 FADD.FTZ R217, -R175, R88 ;  /* 0x00000058afd90221 */ /* 0x000fe20000010100 */
[----:B------:R-:W-:Y:S01]  /*1f40*/  MOV R83, R238 ;  /* 0x000000ee00537202 */ /* 0x000fe20000000f00 */
[----:B----4-:R-:W-:Y:S01]  /*1f50*/  @P0 FMUL.FTZ R84, R84, R58 ;  /* 0x0000003a54540220 */ /* 0x010fe20000410000 */
[C---:B------:R-:W-:Y:S01]  /*1f60*/  @!P0 FMUL.FTZ R218, R174.reuse, R87 ;  /* 0x00000057aeda8220 */ /* 0x040fe20000410000 */
[C---:B------:R-:W-:Y:S01]  /*1f70*/  @!P0 FMUL.FTZ R84, R174.reuse, R0 ;  /* 0x00000000ae548220 */ /* 0x040fe20000410000 */
[----:B------:R-:W-:Y:S01]  /*1f80*/  @!P0 FMUL.FTZ R157, R174, R57 ;  /* 0x00000039ae9d8220 */ /* 0x000fe20000410000 */
[----:B------:R-:W-:Y:S01]  /*1f90*/  SHF.R.U64 R87, R238, 0x10, R239 ;  /* 0x00000010ee577819 */ /* 0x000fe200000012ef */
[----:B------:R-:W-:Y:S01]  /*1fa0*/  @P0 FMUL.FTZ R217, R217, R240 ;  /* 0x000000f0d9d90220 */ /* 0x000fe20000410000 */
[----:B------:R-:W-:Y:S01]  /*1fb0*/  MOV R86, R233 ;  /* 0x000000e900567202 */ /* 0x000fe20000000f00 */
[C---:B------:R-:W-:Y:S01]  /*1fc0*/  @!P0 FMUL.FTZ R215, R174.reuse, R243 ;  /* 0x000000f3aed78220 */ /* 0x040fe20000410000 */
[----:B------:R-:W-:Y:S01]  /*1fd0*/  MOV R0, R239 ;  /* 0x000000ef00007202 */ /* 0x000fe20000000f00 */
[----:B------:R-:W-:Y:S01]  /*1fe0*/  @!P0 FMUL.FTZ R217, R174, R245 ;  /* 0x000000f5aed98220 */ /* 0x000fe20000410000 */
[----:B------:R-:W-:-:S02]  /*1ff0*/  MOV R57, R220 ;  /* 0x000000dc00397202 */ /* 0x000fc40000000f00 */
[----:B------:R-:W-:Y:S01]  /*2000*/  SHF.R.U64 R78, R220, 0x10, R221 ;  /* 0x00000010dc4e7819 */ /* 0x000fe200000012dd */
[----:B------:R-:W-:Y:S02]  /*2010*/  HADD2.F32 R220, -RZ, R83.H0_H0 ;  /* 0x20000053ffdc7230 */ /* 0x000fe40000004100 */
[----:B------:R-:W-:Y:S01]  /*2020*/  @!P0 FMUL.FTZ R213, R174, R219 ;  /* 0x000000dbaed58220 */ /* 0x000fe20000410000 */
[--C-:B------:R-:W-:Y:S01]  /*2030*/  SHF.R.U64 R91, R234, 0x10, R235.reuse ;  /* 0x00000010ea5b7819 */ /* 0x100fe200000012eb */
[----:B------:R-:W-:Y:S01]  /*2040*/  @!P0 FMUL.FTZ R202, R174, R61 ;  /* 0x0000003daeca8220 */ /* 0x000fe20000410000 */
[----:B------:R-:W-:Y:S02]  /*2050*/  MOV R243, R235 ;  /* 0x000000eb00f37202 */ /* 0x000fe40000000f00 */
[----:B------:R-:W-:Y:S01]  /*2060*/  SHF.R.U32.HI R245, RZ, 0x10, R235 ;  /* 0x00000010fff57819 */ /* 0x000fe200000116eb */
[----:B------:R-:W-:Y:S01]  /*2070*/  HADD2.F32 R83, -RZ, R87.H0_H0 ;  /* 0x20000057ff537230 */ /* 0x000fe20000004100 */
[----:B------:R-:W-:-:S02]  /*2080*/  MOV R235, R228 ;  /* 0x000000e400eb7202 */ /* 0x000fc40000000f00 */
[----:B------:R-:W-:Y:S01]  /*2090*/  SHF.R.U64 R219, R228, 0x10, R229 ;  /* 0x00000010e4db7819 */ /* 0x000fe200000012e5 */
[----:B------:R-:W-:Y:S01]  /*20a0*/  HADD2.F32 R228, -RZ, R86.H0_H0 ;  /* 0x20000056ffe47230 */ /* 0x000fe20000004100 */
[----:B------:R-:W-:Y:S01]  /*20b0*/  MOV R61, R222 ;  /* 0x000000de003d7202 */ /* 0x000fe20000000f00 */
[----:B0-----:R-:W-:Y:S01]  /*20c0*/  @P0 FMUL.FTZ R236, R247, R236 ;  /* 0x000000ecf7ec0220 */ /* 0x001fe20000410000 */
[----:B------:R-:W-:Y:S01]  /*20d0*/  SHF.R.U64 R60, R222, 0x10, R223 ;  /* 0x00000010de3c7819 */ /* 0x000fe200000012df */
[C---:B------:R-:W-:Y:S01]  /*20e0*/  @!P0 FMUL.FTZ R76, R174.reuse, R85 ;  /* 0x00000055ae4c8220 */ /* 0x040fe20000410000 */
[----:B------:R-:W-:Y:S02]  /*20f0*/  HADD2.F32 R222, -RZ, R0.H0_H0 ;  /* 0x20000000ffde7230 */ /* 0x000fe40000004100 */
[----:B------:R-:W-:Y:S01]  /*2100*/  @!P0 FMUL.FTZ R236, R174, R89 ;  /* 0x00000059aeec8220 */ /* 0x000fe20000410000 */
[----:B------:R-:W-:Y:S01]  /*2110*/  SHF.R.U32.HI R85, RZ, 0x10, R239 ;  /* 0x00000010ff557819 */ /* 0x000fe200000116ef */
[----:B------:R-:W-:Y:S01]  /*2120*/  FMUL.FTZ R0, R172, R220 ;  /* 0x000000dcac007220 */ /* 0x000fe20000410000 */
[----:B------:R-:W-:Y:S01]  /*2130*/  @!P0 FMUL.FTZ R216, R174, R81 ;  /* 0x00000051aed88220 */ /* 0x000fe20000410000 */
[----:B------:R-:W-:-:S02]  /*2140*/  MOV R244, R232 ;  /* 0x000000e800f47202 */ /* 0x000fc40000000f00 */
[----:B------:R-:W-:Y:S02]  /*2150*/  MOV R239, R226 ;  /* 0x000000e200ef7202 */ /* 0x000fe40000000f00 */
[----:B------:R-:W-:Y:S01]  /*2160*/  SHF.R.U64 R89, R226, 0x10, R227 ;  /* 0x00000010e2597819 */ /* 0x000fe200000012e3 */
[C---:B------:R-:W-:Y:S01]  /*2170*/  FADD.FTZ R112, R83.reuse, R112 ;  /* 0x0000007053707221 */ /* 0x040fe20000010000 */
[----:B------:R-:W-:Y:S01]  /*2180*/  MOV R81, R227 ;  /* 0x000000e300517202 */ /* 0x000fe20000000f00 */
[----:B------:R-:W-:Y:S01]  /*2190*/  FFMA.FTZ R113, R83, R202, R113 ;  /* 0x000000ca53717223 */ /* 0x000fe20000010071 */
[----:B------:R-:W-:Y:S01]  /*21a0*/  SHF.R.U32.HI R226, RZ, 0x10, R227 ;  /* 0x00000010ffe27819 */ /* 0x000fe200000116e3 */
[C---:B------:R-:W-:Y:S01]  /*21b0*/  FADD.FTZ R94, R228.reuse, R94 ;  /* 0x0000005ee45e7221 */ /* 0x040fe20000010000 */
[----:B------:R-:W-:Y:S01]  /*21c0*/  FFMA.FTZ R95, R228, R204, R95 ;  /* 0x000000cce45f7223 */ /* 0x000fe2000001005f */
[----:B------:R-:W-:Y:S01]  /*21d0*/  FMUL.FTZ R227, R163, R228 ;  /* 0x000000e4a3e37220 */ /* 0x000fe20000410000 */
[----:B------:R-:W-:Y:S01]  /*21e0*/  FMUL.FTZ R83, R132, R83 ;  /* 0x0000005384537220 */ /* 0x000fe20000410000 */
[----:B------:R-:W-:Y:S01]  /*21f0*/  FADD.FTZ R228, RZ, R0 ;  /* 0x00000000ffe47221 */ /* 0x000fe20000010000 */
[----:B------:R-:W-:Y:S01]  /*2200*/  @!P0 FMUL.FTZ R73, R174, R77 ;  /* 0x0000004dae498220 */ /* 0x000fe20000410000 */
[----:B------:R-:W-:-:S02]  /*2210*/  MOV R240, R230 ;  /* 0x000000e600f07202 */ /* 0x000fc40000000f00 */
[----:B------:R-:W-:Y:S01]  /*2220*/  SHF.R.U64 R88, R230, 0x10, R231 ;  /* 0x00000010e6587819 */ /* 0x000fe200000012e7 */
[----:B------:R-:W-:Y:S01]  /*2230*/  HADD2.F32 R230, -RZ, R244.H0_H0 ;  /* 0x200000f4ffe67230 */ /* 0x000fe20000004100 */
[----:B------:R-:W-:Y:S02]  /*2240*/  MOV R77, R224 ;  /* 0x000000e0004d7202 */ /* 0x000fe40000000f00 */
[----:B------:R-:W-:Y:S01]  /*2250*/  SHF.R.U64 R80, R224, 0x10, R225 ;  /* 0x00000010e0507819 */ /* 0x000fe200000012e1 */
[----:B------:R-:W-:Y:S02]  /*2260*/  HADD2.F32 R224, -RZ, R85.H0_H0 ;  /* 0x20000055ffe07230 */ /* 0x000fe40000004100 */
[----:B------:R-:W-:Y:S01]  /*2270*/  FMUL.FTZ R85, R171, R222 ;  /* 0x000000deab557220 */ /* 0x000fe20000410000 */
[----:B------:R-:W-:Y:S01]  /*2280*/  FADD.FTZ R228, R228, R83 ;  /* 0x00000053e4e47221 */ /* 0x000fe20000010000 */
[----:B------:R-:W-:Y:S01]  /*2290*/  @!P0 FMUL.FTZ R206, R174, R59 ;  /* 0x0000003baece8220 */ /* 0x000fe20000410000 */
[----:B------:R-:W-:Y:S01]  /*22a0*/  MOV R59, R223 ;  /* 0x000000df003b7202 */ /* 0x000fe20000000f00 */
[C---:B------:R-:W-:Y:S01]  /*22b0*/  FADD.FTZ R98, R230.reuse, R98 ;  /* 0x00000062e6627221 */ /* 0x040fe20000010000 */
[----:B------:R-:W-:Y:S01]  /*22c0*/  SHF.R.U32.HI R58, RZ, 0x10, R223 ;  /* 0x00000010ff3a7819 */ /* 0x000fe200000116df */
[----:B------:R-:W-:Y:S01]  /*22d0*/  FFMA.FTZ R99, R230, R200, R99 ;  /* 0x000000c8e6637223 */ /* 0x000fe20000010063 */
[----:B------:R-:W-:Y:S01]  /*22e0*/  FMUL.FTZ R223, R165, R230 ;  /* 0x000000e6a5df7220 */ /* 0x000fe20000410000 */
[----:B------:R-:W-:Y:S01]  /*22f0*/  FADD.FTZ R230, R228, R85 ;  /* 0x00000055e4e67221 */ /* 0x000fe20000010000 */
[----:B------:R-:W-:Y:S01]  /*2300*/  MOV R238, R234 ;  /* 0x000000ea00ee7202 */ /* 0x000fe20000000f00 */
[----:B------:R-:W-:Y:S01]  /*2310*/  FFMA.FTZ R228, R0, R157, RZ ;  /* 0x0000009d00e47223 */ /* 0x000fe200000100ff */
[----:B------:R-:W0:Y:S01]  /*2320*/  @P0 MUFU.RCP R56, R137 ;  /* 0x0000008900380308 */ /* 0x000e220000001000 */
[----:B------:R-:W-:-:S02]  /*2330*/  @!P0 FMUL.FTZ R208, R174, R63 ;  /* 0x0000003faed08220 */ /* 0x000fc40000410000 */
[----:B------:R-:W-:Y:S01]  /*2340*/  FFMA.FTZ R228, R83, R202, R228 ;  /* 0x000000ca53e47223 */ /* 0x000fe200000100e4 */
[----:B------:R-:W-:Y:S02]  /*2350*/  HADD2.F32 R238, -RZ, R238.H0_H0 ;  /* 0x200000eeffee7230 */ /* 0x000fe40000004100 */
[----:B------:R-:W-:Y:S01]  /*2360*/  FMUL.FTZ R87, R131, R224 ;  /* 0x000000e083577220 */ /* 0x000fe20000410000 */
[C---:B------:R-:W-:Y:S01]  /*2370*/  FADD.FTZ R108, R224.reuse, R108 ;  /* 0x0000006ce06c7221 */ /* 0x040fe20000010000 */
[----:B------:R-:W-:Y:S01]  /*2380*/  FFMA.FTZ R109, R224, R208, R109 ;  /* 0x000000d0e06d7223 */ /* 0x000fe2000001006d */
[----:B------:R-:W-:Y:S02]  /*2390*/  HADD2.F32 R91, -RZ, R91.H0_H0 ;  /* 0x2000005bff5b7230 */ /* 0x000fe40000004100 */
[----:B------:R-:W-:Y:S01]  /*23a0*/  FFMA.FTZ R228, R85, R206, R228 ;  /* 0x000000ce55e47223 */ /* 0x000fe200000100e4 */
[----:B------:R-:W-:Y:S02]  /*23b0*/  HADD2.F32 R224, -RZ, R89.H0_H0 ;  /* 0x20000059ffe07230 */ /* 0x000fe40000004100 */
        /* <DEDUP_REMOVED lines=14> */
[----:B------:R-:W-:-:S02]  /*24a0*/  HADD2.F32 R232, -RZ, R245.H0_H0 ;  /* 0x200000f5ffe87230 */ /* 0x000fc40000004100 */
[----:B------:R-:W-:Y:S01]  /*24b0*/  FADD.FTZ R230, R230, R91 ;  /* 0x0000005be6e67221 */ /* 0x000fe20000010000 */
[----:B------:R-:W-:Y:S02]  /*24c0*/  HADD2.F32 R220, -RZ, R219.H0_H0 ;  /* 0x200000dbffdc7230 */ /* 0x000fe40000004100 */
        /* <DEDUP_REMOVED lines=10> */
[----:B------:R-:W-:Y:S01]  /*2570*/  SHF.R.U32.HI R62, RZ, 0x10, R225 ;  /* 0x00000010ff3e7819 */ /* 0x000fe200000116e1 */
[----:B------:R-:W-:Y:S01]  /*2580*/  HADD2.F32 R225, -RZ, R241.H0_H0 ;  /* 0x200000f1ffe17230 */ /* 0x000fe20000004100 */
[----:B------:R-:W-:Y:S01]  /*2590*/  SHF.R.U32.HI R242, RZ, 0x10, R233 ;  /* 0x00000010fff27819 */ /* 0x000fe200000116e9 */
[----:B------:R-:W-:Y:S01]  /*25a0*/  FADD.FTZ R230, R230, R221 ;  /* 0x000000dde6e67221 */ /* 0x000fe20000010000 */
[----:B------:R-:W-:Y:S01]  /*25b0*/  @!P0 FMUL.FTZ R211, R174, R237 ;  /* 0x000000edaed38220 */ /* 0x000fe20000410000 */
[----:B------:R-:W-:Y:S01]  /*25c0*/  MOV R233, R231 ;  /* 0x000000e700e97202 */ /* 0x000fe20000000f00 */
[----:B------:R-:W-:Y:S01]  /*25d0*/  FFMA.FTZ R228, R221, R198, R228 ;  /* 0x000000c6dde47223 */ /* 0x000fe200000100e4 */
[----:B------:R-:W-:Y:S01]  /*25e0*/  MOV R237, R229 ;  /* 0x000000e500ed7202 */ /* 0x000fe20000000f00 */
[C---:B------:R-:W-:Y:S01]  /*25f0*/  FADD.FTZ R96, R225.reuse, R96 ;  /* 0x00000060e1607221 */ /* 0x040fe20000010000 */
[----:B------:R-:W-:Y:S01]  /*2600*/  SHF.R.U32.HI R90, RZ, 0x10, R231 ;  /* 0x00000010ff5a7819 */ /* 0x000fe200000116e7 */
[----:B------:R-:W-:Y:S01]  /*2610*/  FFMA.FTZ R97, R225, R64, R97 ;  /* 0x00000040e1617223 */ /* 0x000fe20000010061 */
[----:B------:R-:W-:Y:S01]  /*2620*/  SHF.R.U32.HI R229, RZ, 0x10, R229 ;  /* 0x00000010ffe57819 */ /* 0x000fe200000116e5 */
[----:B------:R-:W-:-:S02]  /*2630*/  HADD2.F32 R86, -RZ, R242.H0_H0 ;  /* 0x200000f2ff567230 */ /* 0x000fc40000004100 */
[----:B------:R-:W-:Y:S01]  /*2640*/  FMUL.FTZ R225, R128, R225 ;  /* 0x000000e180e17220 */ /* 0x000fe20000410000 */
[----:B------:R-:W-:Y:S01]  /*2650*/  FADD.FTZ R230, R230, R223 ;  /* 0x000000dfe6e67221 */ /* 0x000fe20000010000 */
[----:B------:R-:W-:Y:S02]  /*2660*/  HADD2.F32 R231, -RZ, R240.H0_H0 ;  /* 0x200000f0ffe77230 */ /* 0x000fe40000004100 */
[----:B------:R-:W-:Y:S01]  /*2670*/  FFMA.FTZ R228, R223, R200, R228 ;  /* 0x000000c8dfe47223 */ /* 0x000fe200000100e4 */
[----:B------:R-:W-:Y:S02]  /*2680*/  HADD2.F32 R88, -RZ, R88.H0_H0 ;  /* 0x20000058ff587230 */ /* 0x000fe40000004100 */
[C---:B------:R-:W-:Y:S01]  /*2690*/  FADD.FTZ R110, R222.reuse, R110 ;  /* 0x0000006ede6e7221 */ /* 0x040fe20000010000 */
[----:B------:R-:W-:Y:S01]  /*26a0*/  FFMA.FTZ R111, R222, R206, R111 ;  /* 0x000000cede6f7223 */ /* 0x000fe2000001006f */
[----:B------:R-:W-:Y:S02]  /*26b0*/  HADD2.F32 R233, -RZ, R233.H0_H0 ;  /* 0x200000e9ffe97230 */ /* 0x000fe40000004100 */
[----:B------:R-:W-:Y:S01]  /*26c0*/  FADD.FTZ R230, R230, R225 ;  /* 0x000000e1e6e67221 */ /* 0x000fe20000010000 */
[----:B------:R-:W-:-:S02]  /*26d0*/  HADD2.F32 R90, -RZ, R90.H0_H0 ;  /* 0x2000005aff5a7230 */ /* 0x000fc40000004100 */
[C---:B------:R-:W-:Y:S01]  /*26e0*/  FADD.FTZ R92, R86.reuse, R92 ;  /* 0x0000005c565c7221 */ /* 0x040fe20000010000 */
[----:B------:R-:W-:Y:S02]  /*26f0*/  HADD2.F32 R222, -RZ, R229.H0_H0 ;  /* 0x200000e5ffde7230 */ /* 0x000fe40000004100 */
[----:B------:R-:W-:Y:S01]  /*2700*/  FFMA.FTZ R93, R86, R66, R93 ;  /* 0x00000042565d7223 */ /* 0x000fe2000001005d */
[----:B------:R-:W-:Y:S02]  /*2710*/  HADD2.F32 R235, -RZ, R235.H0_H0 ;  /* 0x200000ebffeb7230 */ /* 0x000fe40000004100 */
[----:B------:R-:W-:Y:S01]  /*2720*/  FMUL.FTZ R229, R127, R86 ;  /* 0x000000567fe57220 */ /* 0x000fe20000410000 */
[C---:B------:R-:W-:Y:S01]  /*2730*/  FADD.FTZ R30, R231.reuse, R30 ;  /* 0x0000001ee71e7221 */ /* 0x040fe20000010000 */
[----:B------:R-:W-:Y:S01]  /*2740*/  FFMA.FTZ R54, R231, R65, R54 ;  /* 0x00000041e7367223 */ /* 0x000fe20000010036 */
[----:B------:R-:W-:Y:S01]  /*2750*/  FMUL.FTZ R86, R161, R231 ;  /* 0x000000e7a1567220 */ /* 0x000fe20000410000 */
[----:B------:R-:W-:Y:S01]  /*2760*/  FFMA.FTZ R228, R225, R64, R228 ;  /* 0x00000040e1e47223 */ /* 0x000fe200000100e4 */
[----:B------:R-:W-:-:S02]  /*2770*/  HADD2.F32 R237, -RZ, R237.H0_H0 ;  /* 0x200000edffed7230 */ /* 0x000fc40000004100 */
[C---:B------:R-:W-:Y:S01]  /*2780*/  FADD.FTZ R31, R88.reuse, R31 ;  /* 0x0000001f581f7221 */ /* 0x040fe20000010000 */
[----:B------:R-:W-:Y:S01]  /*2790*/  FFMA.FTZ R55, R88, R68, R55 ;  /* 0x0000004458377223 */ /* 0x000fe20000010037 */
[----:B------:R-:W-:Y:S01]  /*27a0*/  FMUL.FTZ R231, R126, R88 ;  /* 0x000000587ee77220 */ /* 0x000fe20000410000 */
[C---:B------:R-:W-:Y:S01]  /*27b0*/  FADD.FTZ R28, R233.reuse, R28 ;  /* 0x0000001ce91c7221 */ /* 0x040fe20000010000 */
[----:B------:R-:W-:Y:S01]  /*27c0*/  FFMA.FTZ R52, R233, R67, R52 ;  /* 0x00000043e9347223 */ /* 0x000fe20000010034 */
[----:B------:R-:W-:Y:S01]  /*27d0*/  FMUL.FTZ R88, R159, R233 ;  /* 0x000000e99f587220 */ /* 0x000fe20000410000 */
[----:B------:R-:W-:Y:S01]  /*27e0*/  FADD.FTZ R230, R230, R227 ;  /* 0x000000e3e6e67221 */ /* 0x000fe20000010000 */
[----:B------:R-:W-:Y:S02]  /*27f0*/  HADD2.F32 R239, -RZ, R239.H0_H0 ;  /* 0x200000efffef7230 */ /* 0x000fe40000004100 */
        /* <DEDUP_REMOVED lines=24> */
[----:B------:R-:W-:-:S02]  /*2980*/  HADD2.F32 R81, -RZ, R81.H0_H0 ;  /* 0x20000051ff517230 */ /* 0x000fc40000004100 */
[----:B------:R-:W-:Y:S01]  /*2990*/  FADD.FTZ R224, R241, R86 ;  /* 0x00000056f1e07221 */ /* 0x000fe20000010000 */
[----:B------:R-:W-:Y:S01]  /*29a0*/  FFMA.FTZ R228, R86, R65, R243 ;  /* 0x0000004156e47223 */ /* 0x000fe200000100f3 */
[----:B------:R-:W-:Y:S02]  /*29b0*/  HADD2.F32 R226, -RZ, R226.H0_H0 ;  /* 0x200000e2ffe27230 */ /* 0x000fe40000004100 */
        /* <DEDUP_REMOVED lines=11> */
[----:B------:R-:W-:-:S02]  /*2a70*/  HADD2.F32 R77, -RZ, R77.H0_H0 ;  /* 0x2000004dff4d7230 */ /* 0x000fc40000004100 */
        /* <DEDUP_REMOVED lines=29> */
[----:B------:R-:W-:Y:S02]  /*2c50*/  HADD2.F32 R60, -RZ, R60.H0_H0 ;  /* 0x2000003cff3c7230 */ /* 0x000fe40000004100 */
        /* <DEDUP_REMOVED lines=44> */
[----:B------:R-:W-:Y:S02]  /*2f20*/  HADD2.F32 R56, -RZ, R56.H0_H0 ;  /* 0x20000038ff387230 */ /* 0x000fe40000004100 */
        /* <DEDUP_REMOVED lines=44> */
.L_x_1831:
        /* <DEDUP_REMOVED lines=30> */
.L_x_1817:
[----:B------:R-:W-:Y:S05]  /*33d0*/  BSYNC B0 ;  /* 0x0000000000007941 */ /* 0x000fea0003800000 */
.L_x_1816:
        /* <DEDUP_REMOVED lines=32> */
.L_x_1819:
[----:B------:R-:W2:Y:S04]  /*35e0*/  LDG.E.STRONG.GPU R60, desc[UR6][R56.64] ;  /* 0x00000006383c7981 */ /* 0x000ea8000c1ef900 */
[----:B--2---:R-:W-:Y:S01]  /*35f0*/  CCTL.IVALL ;  /* 0x00000000ff00798f */ /* 0x004fe20002000000 */
[----:B------:R-:W-:Y:S05]  /*3600*/  YIELD ;  /* 0x0000000000007946 */ /* 0x000fea0003800000 */
[----:B------:R-:W-:-:S13]  /*3610*/  ISETP.NE.AND P0, PT, R60, R63, PT ;  /* 0x0000003f3c00720c */ /* 0x000fda0003f05270 */
[----:B------:R-:W-:Y:S05]  /*3620*/  @P0 BRA `(.L_x_1819) ;  /* 0xfffffffc00ec0947 */ /* 0x000fea000383ffff */
.L_x_1818:
        /* <DEDUP_REMOVED lines=240> */
.L_x_1814:
        /* <DEDUP_REMOVED lines=48> */
.L_x_1815:
[----:B------:R-:W-:Y:S01]  /*4830*/  HFMA2.MMA R242, -RZ, RZ, 0, 9.5367431640625e-07 ;  /* 0x00000010fff27435 */ /* 0x000fe200000001ff */
[----:B------:R-:W-:Y:S02]  /*4840*/  MOV R251, R56 ;  /* 0x0000003800fb7202 */ /* 0x000fe40000000f00 */
[----:B------:R-:W-:Y:S02]  /*4850*/  MOV R244, 0x1f ;  /* 0x0000001f00f47802 */ /* 0x000fe40000000f00 */
[----:B------:R-:W-:-:S07]  /*4860*/  MOV R238, 0xffffffff ;  /* 0xffffffff00ee7802 */ /* 0x000fce0000000f00 */
[----:B------:R-:W-:Y:S05]  /*4870*/  WARPSYNC.COLLECTIVE R238, `(.L_x_1821) ;  /* 0x00000000ee087348 */ /* 0x000fea0003c00000 */
[----:B------:R0:W1:Y:S02]  /*4880*/  SHFL.DOWN P2, R240, R251, R242, R244 ;  /* 0x080000f2fbf07389 */ /* 0x00006400000400f4 */
[----:B01----:R-:W-:Y:S01]  /*4890*/  ENDCOLLECTIVE ;  /* 0x000000000000791b */ /* 0x003fe20003800000 */
.L_x_1821:
[----:B------:R-:W-:Y:S02]  /*48a0*/  MOV R251, R57 ;  /* 0x0000003900fb7202 */ /* 0x000fe40000000f00 */
[----:B------:R-:W-:-:S07]  /*48b0*/  MOV R61, R240 ;  /* 0x000000f0003d7202 */ /* 0x000fce0000000f00 */
[----:B------:R-:W-:Y:S05]  /*48c0*/  WARPSYNC.COLLECTIVE R238, `(.L_x_1822) ;  /* 0x00000000ee087348 */ /* 0x000fea0003c00000 */
[----:B------:R0:W1:Y:S02]  /*48d0*/  SHFL.DOWN P2, R240, R251, R242, R244 ;  /* 0x080000f2fbf07389 */ /* 0x00006400000400f4 */
[----:B01----:R-:W-:Y:S01]  /*48e0*/  ENDCOLLECTIVE ;  /* 0x000000000000791b */ /* 0x003fe20003800000 */
.L_x_1822:
[----:B------:R-:W-:Y:S01]  /*48f0*/  FADD.FTZ R61, R56, R61 ;  /* 0x0000003d383d7221 */ /* 0x000fe20000010000 */
[----:B------:R-:W-:-:S04]  /*4900*/  HFMA2.MMA R242, -RZ, RZ, 0, 4.76837158203125e-07 ;  /* 0x00000008fff27435 */ /* 0x000fc800000001ff */
[----:B------:R-:W-:Y:S02]  /*4910*/  MOV R251, R61 ;  /* 0x0000003d00fb7202 */ /* 0x000fe40000000f00 */
[----:B------:R-:W-:-:S07]  /*4920*/  MOV R60, R240 ;  /* 0x000000f0003c7202 */ /* 0x000fce0000000f00 */
[----:B------:R-:W-:Y:S05]  /*4930*/  WARPSYNC.COLLECTIVE R238, `(.L_x_1823) ;  /* 0x00000000ee087348 */ /* 0x000fea0003c00000 */
[----:B------:R0:W1:Y:S02]  /*4940*/  SHFL.DOWN P2, R240, R251, R242, R244 ;  /* 0x080000f2fbf07389 */ /* 0x00006400000400f4 */
[----:B01----:R-:W-:Y:S01]  /*4950*/  ENDCOLLECTIVE ;  /* 0x000000000000791b */ /* 0x003fe20003800000 */
.L_x_1823:
[----:B------:R-:W-:-:S05]  /*4960*/  FADD.FTZ R60, R57, R60 ;  /* 0x0000003c393c7221 */ /* 0x000fca0000010000 */
[----:B------:R-:W-:Y:S02]  /*4970*/  MOV R251, R60 ;  /* 0x0000003c00fb7202 */ /* 0x000fe40000000f00 */
[----:B------:R-:W-:-:S07]  /*4980*/  MOV R62, R240 ;  /* 0x000000f0003e7202 */ /* 0x000fce0000000f00 */
[----:B------:R-:W-:Y:S05]  /*4990*/  WARPSYNC.COLLECTIVE R238, `(.L_x_1824) ;  /* 0x00000000ee087348 */ /* 0x000fea0003c00000 */
[----:B------:R0:W1:Y:S02]  /*49a0*/  SHFL.DOWN P2, R240, R251, R242, R244 ;  /* 0x080000f2fbf07389 */ /* 0x00006400000400f4 */
[----:B01----:R-:W-:Y:S01]  /*49b0*/  ENDCOLLECTIVE ;  /* 0x000000000000791b */ /* 0x003fe20003800000 */
.L_x_1824:
[----:B------:R-:W-:Y:S01]  /*49c0*/  FADD.FTZ R62, R61, R62 ;  /* 0x0000003e3d3e7221 */ /* 0x000fe20000010000 */
[----:B------:R-:W-:-:S04]  /*49d0*/  HFMA2.MMA R242, -RZ, RZ, 0, 2.384185791015625e-07 ;  /* 0x00000004fff27435 */ /* 0x000fc800000001ff */
[----:B------:R-:W-:Y:S02]  /*49e0*/  MOV R251, R62 ;  /* 0x0000003e00fb7202 */ /* 0x000fe40000000f00 */
[----:B------:R-:W-:-:S07]  /*49f0*/  MOV R63, R240 ;  /* 0x000000f0003f7202 */ /* 0x000fce0000000f00 */
[----:B------:R-:W-:Y:S05]  /*4a00*/  WARPSYNC.COLLECTIVE R238, `(.L_x_1825) ;  /* 0x00000000ee087348 */ /* 0x000fea0003c00000 */
[----:B------:R0:W1:Y:S02]  /*4a10*/  SHFL.DOWN P2, R240, R251, R242, R244 ;  /* 0x080000f2fbf07389 */ /* 0x00006400000400f4 */
[----:B01----:R-:W-:Y:S01]  /*4a20*/  ENDCOLLECTIVE ;  /* 0x000000000000791b */ /* 0x003fe20003800000 */
.L_x_1825:
[----:B------:R-:W-:-:S05]  /*4a30*/  FADD.FTZ R63, R60, R63 ;  /* 0x0000003f3c3f7221 */ /* 0x000fca0000010000 */
[----:B------:R-:W-:Y:S02]  /*4a40*/  MOV R251, R63 ;  /* 0x0000003f00fb7202 */ /* 0x000fe40000000f00 */
[----:B------:R-:W-:-:S07]  /*4a50*/  MOV R77, R240 ;  /* 0x000000f0004d7202 */ /* 0x000fce0000000f00 */
[----:B------:R-:W-:Y:S05]  /*4a60*/  WARPSYNC.COLLECTIVE R238, `(.L_x_1826) ;  /* 0x00000000ee087348 */ /* 0x000fea0003c00000 */
[----:B------:R0:W1:Y:S02]  /*4a70*/  SHFL.DOWN P2, R240, R251, R242, R244 ;  /* 0x080000f2fbf07389 */ /* 0x00006400000400f4 */
[----:B01----:R-:W-:Y:S01]  /*4a80*/  ENDCOLLECTIVE ;  /* 0x000000000000791b */ /* 0x003fe20003800000 */
.L_x_1826:
[----:B------:R-:W-:Y:S01]  /*4a90*/  FADD.FTZ R77, R62, R77 ;  /* 0x0000004d3e4d7221 */ /* 0x000fe20000010000 */
[----:B------:R-:W-:-:S04]  /*4aa0*/  HFMA2.MMA R242, -RZ, RZ, 0, 1.1920928955078125e-07 ;  /* 0x00000002fff27435 */ /* 0x000fc800000001ff */
[----:B------:R-:W-:Y:S02]  /*4ab0*/  MOV R251, R77 ;  /* 0x0000004d00fb7202 */ /* 0x000fe40000000f00 */
[----:B------:R-:W-:-:S07]  /*4ac0*/  MOV R80, R240 ;  /* 0x000000f000507202 */ /* 0x000fce0000000f00 */
[----:B------:R-:W-:Y:S05]  /*4ad0*/  WARPSYNC.COLLECTIVE R238, `(.L_x_1827) ;  /* 0x00000000ee087348 */ /* 0x000fea0003c00000 */
[----:B------:R0:W1:Y:S02]  /*4ae0*/  SHFL.DOWN P2, R240, R251, R242, R244 ;  /* 0x080000f2fbf07389 */ /* 0x00006400000400f4 */
[----:B01----:R-:W-:Y:S01]  /*4af0*/  ENDCOLLECTIVE ;  /* 0x000000000000791b */ /* 0x003fe20003800000 */
.L_x_1827:
[----:B------:R-:W-:-:S05]  /*4b00*/  FADD.FTZ R80, R63, R80 ;  /* 0x000000503f507221 */ /* 0x000fca0000010000 */
[----:B------:R-:W-:Y:S02]  /*4b10*/  MOV R251, R80 ;  /* 0x0000005000fb7202 */ /* 0x000fe40000000f00 */
[----:B------:R-:W-:-:S07]  /*4b20*/  MOV R56, R240 ;  /* 0x000000f000387202 */ /* 0x000fce0000000f00 */
[----:B------:R-:W-:Y:S05]  /*4b30*/  WARPSYNC.COLLECTIVE R238, `(.L_x_1828) ;  /* 0x00000000ee087348 */ /* 0x000fea0003c00000 */
[----:B------:R0:W1:Y:S02]  /*4b40*/  SHFL.DOWN P2, R240, R251, R242, R244 ;  /* 0x080000f2fbf07389 */ /* 0x00006400000400f4 */
[----:B01----:R-:W-:Y:S01]  /*4b50*/  ENDCOLLECTIVE ;  /* 0x000000000000791b */ /* 0x003fe20003800000 */
.L_x_1828:
[----:B------:R-:W-:Y:S01]  /*4b60*/  FADD.FTZ R56, R77, R56 ;  /* 0x000000384d387221 */ /* 0x000fe20000010000 */
[----:B------:R-:W-:-:S04]  /*4b70*/  HFMA2.MMA R242, -RZ, RZ, 0, 5.9604644775390625e-08 ;  /* 0x00000001fff27435 */ /* 0x000fc800000001ff */
[----:B------:R-:W-:Y:S02]  /*4b80*/  MOV R251, R56 ;  /* 0x0000003800fb7202 */ /* 0x000fe40000000f00 */
[----:B------:R-:W-:-:S07]  /*4b90*/  MOV R57, R240 ;  /* 0x000000f000397202 */ /* 0x000fce0000000f00 */
[----:B------:R-:W-:Y:S05]  /*4ba0*/  WARPSYNC.COLLECTIVE R238, `(.L_x_1829) ;  /* 0x00000000ee087348 */ /* 0x000fea0003c00000 */
[----:B------:R0:W1:Y:S02]  /*4bb0*/  SHFL.DOWN P2, R240, R251, R242, R244 ;  /* 0x080000f2fbf07389 */ /* 0x00006400000400f4 */
[----:B01----:R-:W-:Y:S01]  /*4bc0*/  ENDCOLLECTIVE ;  /* 0x000000000000791b */ /* 0x003fe20003800000 */
.L_x_1829:
[----:B------:R-:W-:-:S05]  /*4bd0*/  FADD.FTZ R57, R80, R57 ;  /* 0x0000003950397221 */ /* 0x000fca0000010000 */
[----:B------:R-:W-:Y:S02]  /*4be0*/  MOV R251, R57 ;  /* 0x0000003900fb7202 */ /* 0x000fe40000000f00 */
[----:B------:R-:W-:-:S07]  /*4bf0*/  MOV R61, R240 ;  /* 0x000000f0003d7202 */ /* 0x000fce0000000f00 */
[----:B------:R-:W-:Y:S05]  /*4c00*/  WARPSYNC.COLLECTIVE R238, `(.L_x_1830) ;  /* 0x00000000ee087348 */ /* 0x000fea0003c00000 */
[----:B------:R0:W1:Y:S02]  /*4c10*/  SHFL.DOWN P2, R240, R251, R242, R244 ;  /* 0x080000f2fbf07389 */ /* 0x00006400000400f4 */
[----:B01----:R-:W-:Y:S01]  /*4c20*/  ENDCOLLECTIVE ;  /* 0x000000000000791b */ /* 0x003fe20003800000 */
.L_x_1830:
[----:B------:R-:W-:Y:S01]  /*4c30*/  MOV R60, R240 ;  /* 0x000000f0003c7202 */ /* 0x000fe20000000f00 */
[----:B------:R-:W-:Y:S06]  /*4c40*/  BRA `(.L_x_1831) ;  /* 0xffffffe400687947 */ /* 0x000fec000383ffff */
.L_x_1832:
        /* <DEDUP_REMOVED lines=11> */
.L_x_5459:


//--------------------- .text._ZN10layer_norm22ln_bwd_finalize_kernelINS_22Kernel_traits_finalizeILj18432E6__halfS2_S2_fjLj1024ELj4ENS_18Kernel_traits_baseILj18432ES2_S2_S2_fjLj1024EEEEEEEvNS_9BwdParamsE --------------------------
	.section	.text._ZN10layer_norm22ln_bwd_finalize_kernelINS_22Kernel_traits_finalizeILj18432E6__halfS2_S2_fjLj1024ELj4ENS_18Kernel_traits_baseILj18432ES2_S2_S2_fjLj1024EEEEEEEvNS_9BwdParamsE,"ax",@progbits
	.align	128
        .global         _ZN10layer_norm22ln_bwd_finalize_kernelINS_22Kernel_traits_finalizeILj18432E6__halfS2_S2_fjLj1024ELj4ENS_18Kernel_traits_baseILj18432ES2_S2_S2_fjLj1024EEEEEEEvNS_9BwdParamsE
        .type           _ZN10layer_norm22ln_bwd_finalize_kernelINS_22Kernel_traits_finalizeILj18432E6__halfS2_S2_fjLj1024ELj4ENS_18Kernel_traits_baseILj18432ES2_S2_S2_fjLj1024EEEEEEEvNS_9BwdParamsE,@function
        .size           _ZN10layer_norm22ln_bwd_finalize_kernelINS_22Kernel_traits_finalizeILj18432E6__halfS2_S2_fjLj1024ELj4ENS_18Kernel_traits_baseILj18432ES2_S2_S2_fjLj1024EEEEEEEvNS_9BwdParamsE,(.L_x_5460 - _ZN10layer_norm22ln_bwd_finalize_kernelINS_22Kernel_traits_finalizeILj18432E6__halfS2_S2_fjLj1024ELj4ENS_18Kernel_traits_baseILj18432ES2_S2_S2_fjLj1024EEEEEEEvNS_9BwdParamsE)
        .other          _ZN10layer_norm22ln_bwd_finalize_kernelINS_22Kernel_traits_finalizeILj18432E6__halfS2_S2_fjLj1024ELj4ENS_18Kernel_traits_baseILj18432ES2_S2_S2_fjLj1024EEEEEEEvNS_9BwdParamsE,@"STO_CUDA_ENTRY STV_DEFAULT"
_ZN10layer_norm22ln_bwd_finalize_kernelINS_22Kernel_traits_finalizeILj18432E6__halfS2_S2_fjLj1024ELj4ENS_18Kernel_traits_baseILj18432ES2_S2_S2_fjLj1024EEEEEEEvNS_9BwdParamsE:
.text._ZN10layer_norm22ln_bwd_finalize_kernelINS_22Kernel_traits_finalizeILj18432E6__halfS2_S2_fjLj1024ELj4ENS_18Kernel_traits_baseILj18432ES2_S2_S2_fjLj1024EEEEEEEvNS_9BwdParamsE:
        /* <DEDUP_REMOVED lines=25> */
.L_x_1844:
        /* <DEDUP_REMOVED lines=28> */
.L_x_1837:
        /* <DEDUP_REMOVED lines=33> */
.L_x_1836:
[----:B------:R-:W-:Y:S05]  /*0560*/  BSYNC B1 ;  /* 0x0000000000017941 */ /* 0x000fea0003800000 */
.L_x_1835:
        /* <DEDUP_REMOVED lines=23> */
.L_x_1839:
[----:B------:R-:W-:Y:S05]  /*06e0*/  BSYNC B1 ;  /* 0x0000000000017941 */ /* 0x000fea0003800000 */
.L_x_1838:
        /* <DEDUP_REMOVED lines=11> */
.L_x_1834:
[----:B------:R-:W-:Y:S05]  /*07a0*/  BSYNC B0 ;  /* 0x0000000000007941 */ /* 0x000fea0003800000 */
.L_x_1833:
        /* <DEDUP_REMOVED lines=29> */
.L_x_1855:
[----:B------:R-:W-:Y:S01]  /*0980*/  @!P1 SHF.R.U32.HI R12, RZ, 0x3, R0 ;  /* 0x00000003ff0c9819 */ /* 0x000fe20000011600 */
[----:B---3--:R-:W-:Y:S01]  /*0990*/  FADD.FTZ R14, R9, R14 ;  /* 0x0000000e090e7221 */ /* 0x008fe20000010000 */
[----:B--2---:R-:W-:Y:S02]  /*09a0*/  FADD.FTZ R11, R10, R11 ;  /* 0x0000000b0a0b7221 */ /* 0x004fe40000010000 */
[----:B------:R-:W-:-:S05]  /*09b0*/  @!P1 LOP3.LUT R12, R12, 0x1ffffffc, RZ, 0xc0, !PT ;  /* 0x1ffffffc0c0c9812 */ /* 0x000fca00078ec0ff */
[----:B------:R2:W-:Y:S04]  /*09c0*/  @!P1 STS [R12+UR4+0x2000], R14 ;  /* 0x0020000e0c009988 */ /* 0x0005e80008000804 */
[----:B------:R2:W-:Y:S02]  /*09d0*/  @!P1 STS [R12+UR4+0x2080], R11 ;  /* 0x0020800b0c009988 */ /* 0x0005e40008000804 */
.L_x_1840:
        /* <DEDUP_REMOVED lines=14> */
.L_x_1843:
[----:B------:R-:W-:Y:S05]  /*0ac0*/  BSYNC B0 ;  /* 0x0000000000007941 */ /* 0x000fea0003800000 */
.L_x_1842:
[C---:B------:R-:W-:Y:S02]  /*0ad0*/  ISETP.GT.U32.AND P1, PT, R3.reuse, -0x4801, PT ;  /* 0xffffb7ff0300780c */ /* 0x040fe40003f24070 */
[----:B------:R-:W-:Y:S02]  /*0ae0*/  IADD3 R3, R3, 0x4800, RZ ;  /* 0x0000480003037810 */ /* 0x000fe40007ffe0ff */
[----:B------:R-:W-:-:S09]  /*0af0*/  IADD3 R5, R5, 0x2400, RZ ;  /* 0x0000240005057810 */ /* 0x000fd20007ffe0ff */
[----:B------:R-:W-:Y:S05]  /*0b00*/  @P1 BRA `(.L_x_1844) ;  /* 0xfffffff400a01947 */ /* 0x000fea000383ffff */
[----:B------:R-:W-:Y:S05]  /*0b10*/  EXIT ;  /* 0x000000000000794d */ /* 0x000fea0003800000 */
.L_x_1841:
[----:B------:R-:W-:Y:S01]  /*0b20*/  HFMA2.MMA R19, -RZ, RZ, 0, 5.9604644775390625e-08 ;  /* 0x00000001ff137435 */ /* 0x000fe200000001ff */
[----:B---3--:R-:W-:Y:S01]  /*0b30*/  IMAD.MOV.U32 R20, RZ, RZ, R10 ;  /* 0x000000ffff147224 */ /* 0x008fe200078e000a */
[----:B------:R-:W-:Y:S02]  /*0b40*/  MOV R22, 0x1f ;  /* 0x0000001f00167802 */ /* 0x000fe40000000f00 */
[----:B------:R-:W-:-:S07]  /*0b50*/  MOV R17, 0xffffffff ;  /* 0xffffffff00117802 */ /* 0x000fce0000000f00 */
[----:B012---:R-:W-:Y:S05]  /*0b60*/  WARPSYNC.COLLECTIVE R17, `(.L_x_1845) ;  /* 0x0000000011087348 */ /* 0x007fea0003c00000 */
[----:B------:R3:W4:Y:S02]  /*0b70*/  SHFL.BFLY P2, R18, R20, R19, R22 ;  /* 0x0c00001314127389 */ /* 0x0007240000040016 */
[----:B01234-:R-:W-:Y:S01]  /*0b80*/  ENDCOLLECTIVE ;  /* 0x000000000000791b */ /* 0x01ffe20003800000 */
.L_x_1845:
[----:B------:R-:W-:Y:S01]  /*0b90*/  HFMA2.MMA R19, -RZ, RZ, 0, 1.1920928955078125e-07 ;  /* 0x00000002ff137435 */ /* 0x000fe200000001ff */
[----:B------:R-:W-:-:S04]  /*0ba0*/  IMAD.MOV.U32 R11, RZ, RZ, R18 ;  /* 0x000000ffff0b7224 */ /* 0x000fc800078e0012 */
[----:B------:R-:W-:-:S05]  /*0bb0*/  FADD.FTZ R11, R10, R11 ;  /* 0x0000000b0a0b7221 */ /* 0x000fca0000010000 */
[----:B------:R-:W-:-:S07]  /*0bc0*/  MOV R20, R11 ;  /* 0x0000000b00147202 */ /* 0x000fce0000000f00 */
[----:B------:R-:W-:Y:S05]  /*0bd0*/  WARPSYNC.COLLECTIVE R17, `(.L_x_1846) ;  /* 0x0000000011087348 */ /* 0x000fea0003c00000 */
[----:B------:R0:W1:Y:S02]  /*0be0*/  SHFL.BFLY P2, R18, R20, R19, R22 ;  /* 0x0c00001314127389 */ /* 0x0000640000040016 */
[----:B01----:R-:W-:Y:S01]  /*0bf0*/  ENDCOLLECTIVE ;  /* 0x000000000000791b */ /* 0x003fe20003800000 */
.L_x_1846:
[----:B------:R-:W-:Y:S01]  /*0c00*/  HFMA2.MMA R19, -RZ, RZ, 0, 2.384185791015625e-07 ;  /* 0x00000004ff137435 */ /* 0x000fe200000001ff */
[----:B------:R-:W-:-:S05]  /*0c10*/  MOV R12, R18 ;  /* 0x00000012000c7202 */ /* 0x000fca0000000f00 */
[----:B------:R-:W-:-:S04]  /*0c20*/  FADD.FTZ R12, R11, R12 ;  /* 0x0000000c0b0c7221 */ /* 0x000fc80000010000 */
[----:B------:R-:W-:-:S07]  /*0c30*/  IMAD.MOV.U32 R20, RZ, RZ, R12 ;  /* 0x000000ffff147224 */ /* 0x000fce00078e000c */
[----:B------:R-:W-:Y:S05]  /*0c40*/  WARPSYNC.COLLECTIVE R17, `(.L_x_1847) ;  /* 0x0000000011087348 */ /* 0x000fea0003c00000 */
[----:B------:R0:W1:Y:S02]  /*0c50*/  SHFL.BFLY P2, R18, R20, R19, R22 ;  /* 0x0c00001314127389 */ /* 0x0000640000040016 */
[----:B01----:R-:W-:Y:S01]  /*0c60*/  ENDCOLLECTIVE ;  /* 0x000000000000791b */ /* 0x003fe20003800000 */
.L_x_1847:
[----:B------:R-:W-:Y:S01]  /*0c70*/  IMAD.MOV.U32 R19, RZ, RZ, 0x8 ;  /* 0x00000008ff137424 */ /* 0x000fe200078e00ff */
[----:B------:R-:W-:-:S05]  /*0c80*/  MOV R13, R18 ;  /* 0x00000012000d7202 */ /* 0x000fca0000000f00 */
[----:B------:R-:W-:-:S05]  /*0c90*/  FADD.FTZ R13, R12, R13 ;  /* 0x0000000d0c0d7221 */ /* 0x000fca0000010000 */
[----:B------:R-:W-:-:S07]  /*0ca0*/  MOV R20, R13 ;  /* 0x0000000d00147202 */ /* 0x000fce0000000f00 */
[----:B------:R-:W-:Y:S05]  /*0cb0*/  WARPSYNC.COLLECTIVE R17, `(.L_x_1848) ;  /* 0x0000000011087348 */ /* 0x000fea0003c00000 */
[----:B------:R0:W1:Y:S02]  /*0cc0*/  SHFL.BFLY P2, R18, R20, R19, R22 ;  /* 0x0c00001314127389 */ /* 0x0000640000040016 */
[----:B01----:R-:W-:Y:S01]  /*0cd0*/  ENDCOLLECTIVE ;  /* 0x000000000000791b */ /* 0x003fe20003800000 */
.L_x_1848:
[----:B------:R-:W-:Y:S01]  /*0ce0*/  HFMA2.MMA R19, -RZ, RZ, 0, 9.5367431640625e-07 ;  /* 0x00000010ff137435 */ /* 0x000fe200000001ff */
[----:B------:R-:W-:-:S05]  /*0cf0*/  MOV R10, R18 ;  /* 0x00000012000a7202 */ /* 0x000fca0000000f00 */
[----:B------:R-:W-:-:S05]  /*0d00*/  FADD.FTZ R10, R13, R10 ;  /* 0x0000000a0d0a7221 */ /* 0x000fca0000010000 */
[----:B------:R-:W-:-:S07]  /*0d10*/  MOV R20, R10 ;  /* 0x0000000a00147202 */ /* 0x000fce0000000f00 */
[----:B------:R-:W-:Y:S05]  /*0d20*/  WARPSYNC.COLLECTIVE R17, `(.L_x_1849) ;  /* 0x0000000011087348 */ /* 0x000fea0003c00000 */
[----:B------:R0:W1:Y:S02]  /*0d30*/  SHFL.BFLY P2, R18, R20, R19, R22 ;  /* 0x0c00001314127389 */ /* 0x0000640000040016 */
[----:B01----:R-:W-:Y:S01]  /*0d40*/  ENDCOLLECTIVE ;  /* 0x000000000000791b */ /* 0x003fe20003800000 */
.L_x_1849:
[----:B------:R-:W-:Y:S01]  /*0d50*/  HFMA2.MMA R19, -RZ, RZ, 0, 5.9604644775390625e-08 ;  /* 0x00000001ff137435 */ /* 0x000fe200000001ff */
[----:B------:R-:W-:Y:S01]  /*0d60*/  MOV R20, R9 ;  /* 0x0000000900147202 */ /* 0x000fe20000000f00 */
[----:B------:R-:W-:-:S09]  /*0d70*/  IMAD.MOV.U32 R11, RZ, RZ, R18 ;  /* 0x000000ffff0b7224 */ /* 0x000fd200078e0012 */
[----:B------:R-:W-:Y:S05]  /*0d80*/  WARPSYNC.COLLECTIVE R17, `(.L_x_1850) ;  /* 0x0000000011087348 */ /* 0x000fea0003c00000 */
[----:B------:R0:W1:Y:S02]  /*0d90*/  SHFL.BFLY P2, R18, R20, R19, R22 ;  /* 0x0c00001314127389 */ /* 0x0000640000040016 */
[----:B01----:R-:W-:Y:S01]  /*0da0*/  ENDCOLLECTIVE ;  /* 0x000000000000791b */ /* 0x003fe20003800000 */
.L_x_1850:
[----:B------:R-:W-:Y:S01]  /*0db0*/  HFMA2.MMA R19, -RZ, RZ, 0, 1.1920928955078125e-07 ;  /* 0x00000002ff137435 */ /* 0x000fe200000001ff */
[----:B------:R-:W-:-:S05]  /*0dc0*/  MOV R12, R18 ;  /* 0x00000012000c7202 */ /* 0x000fca0000000f00 */
[----:B------:R-:W-:-:S04]  /*0dd0*/  FADD.FTZ R14, R9, R12 ;  /* 0x0000000c090e7221 */ /* 0x000fc80000010000 */
[----:B------:R-:W-:-:S07]  /*0de0*/  IMAD.MOV.U32 R20, RZ, RZ, R14 ;  /* 0x000000ffff147224 */ /* 0x000fce00078e000e */
[----:B------:R-:W-:Y:S05]  /*0df0*/  WARPSYNC.COLLECTIVE R17, `(.L_x_1851) ;  /* 0x0000000011087348 */ /* 0x000fea0003c00000 */
[----:B------:R0:W1:Y:S02]  /*0e00*/  SHFL.BFLY P2, R18, R20, R19, R22 ;  /* 0x0c00001314127389 */ /* 0x0000640000040016 */
[----:B01----:R-:W-:Y:S01]  /*0e10*/  ENDCOLLECTIVE ;  /* 0x000000000000791b */ /* 0x003fe20003800000 */
.L_x_1851:
[----:B------:R-:W-:Y:S01]  /*0e20*/  IMAD.MOV.U32 R19, RZ, RZ, 0x4 ;  /* 0x00000004ff137424 */ /* 0x000fe200078e00ff */
[----:B------:R-:W-:-:S05]  /*0e30*/  MOV R13, R18 ;  /* 0x00000012000d7202 */ /* 0x000fca0000000f00 */
[----:B------:R-:W-:-:S05]  /*0e40*/  FADD.FTZ R15, R14, R13 ;  /* 0x0000000d0e0f7221 */ /* 0x000fca0000010000 */
[----:B------:R-:W-:-:S07]  /*0e50*/  MOV R20, R15 ;  /* 0x0000000f00147202 */ /* 0x000fce0000000f00 */
[----:B------:R-:W-:Y:S05]  /*0e60*/  WARPSYNC.COLLECTIVE R17, `(.L_x_1852) ;  /* 0x0000000011087348 */ /* 0x000fea0003c00000 */
[----:B------:R0:W1:Y:S02]  /*0e70*/  SHFL.BFLY P2, R18, R20, R19, R22 ;  /* 0x0c00001314127389 */ /* 0x0000640000040016 */
[----:B01----:R-:W-:Y:S01]  /*0e80*/  ENDCOLLECTIVE ;  /* 0x000000000000791b */ /* 0x003fe20003800000 */
.L_x_1852:
[----:B------:R-:W-:Y:S01]  /*0e90*/  HFMA2.MMA R19, -RZ, RZ, 0, 4.76837158203125e-07 ;  /* 0x00000008ff137435 */ /* 0x000fe200000001ff */
[----:B------:R-:W-:-:S05]  /*0ea0*/  MOV R16, R18 ;  /* 0x0000001200107202 */ /* 0x000fca0000000f00 */
[----:B------:R-:W-:-:S05]  /*0eb0*/  FADD.FTZ R16, R15, R16 ;  /* 0x000000100f107221 */ /* 0x000fca0000010000 */
[----:B------:R-:W-:-:S07]  /*0ec0*/  MOV R20, R16 ;  /* 0x0000001000147202 */ /* 0x000fce0000000f00 */
[----:B------:R-:W-:Y:S05]  /*0ed0*/  WARPSYNC.COLLECTIVE R17, `(.L_x_1853) ;  /* 0x0000000011087348 */ /* 0x000fea0003c00000 */
[----:B------:R0:W1:Y:S02]  /*0ee0*/  SHFL.BFLY P2, R18, R20, R19, R22 ;  /* 0x0c00001314127389 */ /* 0x0000640000040016 */
[----:B01----:R-:W-:Y:S01]  /*0ef0*/  ENDCOLLECTIVE ;  /* 0x000000000000791b */ /* 0x003fe20003800000 */
.L_x_1853:
[----:B------:R-:W-:Y:S01]  /*0f00*/  HFMA2.MMA R19, -RZ, RZ, 0, 9.5367431640625e-07 ;  /* 0x00000010ff137435 */ /* 0x000fe200000001ff */
[----:B------:R-:W-:-:S04]  /*0f10*/  IMAD.MOV.U32 R9, RZ, RZ, R18 ;  /* 0x000000ffff097224 */ /* 0x000fc800078e0012 */
[----:B------:R-:W-:-:S05]  /*0f20*/  FADD.FTZ R9, R16, R9 ;  /* 0x0000000910097221 */ /* 0x000fca0000010000 */
[----:B------:R-:W-:-:S07]  /*0f30*/  MOV R20, R9 ;  /* 0x0000000900147202 */ /* 0x000fce0000000f00 */
[----:B------:R-:W-:Y:S05]  /*0f40*/  WARPSYNC.COLLECTIVE R17, `(.L_x_1854) ;  /* 0x0000000011087348 */ /* 0x000fea0003c00000 */
[----:B------:R0:W1:Y:S02]  /*0f50*/  SHFL.BFLY P2, R18, R20, R19, R22 ;  /* 0x0c00001314127389 */ /* 0x0000640000040016 */
[----:B01----:R-:W-:Y:S01]  /*0f60*/  ENDCOLLECTIVE ;  /* 0x000000000000791b */ /* 0x003fe20003800000 */
.L_x_1854:
[----:B------:R-:W-:Y:S01]  /*0f70*/  MOV R14, R18 ;  /* 0x00000012000e7202 */ /* 0x000fe20000000f00 */
[----:B------:R-:W-:Y:S06]  /*0f80*/  BRA `(.L_x_1855) ;  /* 0xfffffff8007c7947 */ /* 0x000fec000383ffff */
.L_x_1856:
        /* <DEDUP_REMOVED lines=15> */
.L_x_5460:


//--------------------- .text._ZN10layer_norm13ln_bwd_kernelINS_13Kernel_traitsI6__halfS2_S2_fjLj18432ELj4ELj1ELj4ELj8ENS_18Kernel_traits_baseILj18432ES2_S2_S2_fjLj128EEEEEEEvNS_9BwdParamsE --------------------------
	.section	.text._ZN10layer_norm13ln_bwd_kernelINS_13Kernel_traitsI6__halfS2_S2_fjLj18432ELj4ELj1ELj4ELj8ENS_18Kernel_traits_baseILj18432ES2_S2_S2_fjLj128EEEEEEEvNS_9BwdParamsE,"ax",@progbits
	.align	128
        .global         _ZN10layer_norm13ln_bwd_kernelINS_13Kernel_traitsI6__halfS2_S2_fjLj18432ELj4ELj1ELj4ELj8ENS_18Kernel_traits_baseILj18432ES2_S2_S2_fjLj128EEEEEEEvNS_9BwdParamsE
        .type           _ZN10layer_norm13ln_bwd_kernelINS_13Kernel_traitsI6__halfS2_S2_fjLj18432ELj4ELj1ELj4ELj8ENS_18Kernel_traits_baseILj18432ES2_S2_S2_fjLj128EEEEEEEvNS_9BwdParamsE,@function
        .size           _ZN10layer_norm13ln_bwd_kernelINS_13Kernel_traitsI6__halfS2_S2_fjLj18432ELj4ELj1ELj4ELj8ENS_18Kernel_traits_baseILj18432ES2_S2_S2_fjLj128EEEEEEEvNS_9BwdParamsE,(.L_x_5461 - _ZN10layer_norm13ln_bwd_kernelINS_13Kernel_traitsI6__halfS2_S2_fjLj18432ELj4ELj1ELj4ELj8ENS_18Kernel_traits_baseILj18432ES2_S2_S2_fjLj128EEEEEEEvNS_9BwdParamsE)
        .other          _ZN10layer_norm13ln_bwd_kernelINS_13Kernel_traitsI6__halfS2_S2_fjLj18432ELj4ELj1ELj4ELj8ENS_18Kernel_traits_baseILj18432ES2_S2_S2_fjLj128EEEEEEEvNS_9BwdParamsE,@"STO_CUDA_ENTRY STV_DEFAULT"
_ZN10layer_norm13ln_bwd_kernelINS_13Kernel_traitsI6__halfS2_S2_fjLj18432ELj4ELj1ELj4ELj8ENS_18Kernel_traits_baseILj18432ES2_S2_S2_fjLj128EEEEEEEvNS_9BwdParamsE:
.text._ZN10layer_norm13ln_bwd_kernelINS_13Kernel_traitsI6__halfS2_S2_fjLj18432ELj4ELj1ELj4ELj8ENS_18Kernel_traits_baseILj18432ES2_S2_S2_fjLj128EEEEEEEvNS_9BwdParamsE:
        /* <DEDUP_REMOVED lines=29> */
[----:B------:R-:W0:Y:S01]  /*01d0*/  @P0 LDC.64 R14, c[0x0][0x248] ;  /* 0x00009200ff0e0b82 */ /* 0x000e220000000a00 */
[----:B-1----:R-:W-:-:S07]  /*01e0*/  @P0 IMAD.WIDE.U32 R8, R25, 0x8, R8 ;  /* 0x0000000819080825 */ /* 0x002fce00078e0008 */
[----:B------:R-:W1:Y:S01]  /*01f0*/  @P0 LDC.64 R18, c[0x0][0x248] ;  /* 0x00009200ff120b82 */ /* 0x000e620000000a00 */
[----:B------:R-:W-:Y:S01]  /*0200*/  SHF.R.U32.HI R50, RZ, 0x2, R50 ;  /* 0x00000002ff327819 */ /* 0x000fe20000011632 */
[----:B--2---:R-:W-:Y:S01]  /*0210*/  @P0 IMAD.WIDE.U32 R16, R21, 0x8, R16 ;  /* 0x0000000815100825 */ /* 0x004fe200078e0010 */
[C---:B------:R-:W-:Y:S01]  /*0220*/  @P0 IADD3 R23, R52.reuse, 0xa00, RZ ;  /* 0x00000a0034170810 */ /* 0x040fe20007ffe0ff */
[----:B------:R-:W5:Y:S01]  /*0230*/  @P0 LDG.E.64 R92, desc[UR8][R6.64] ;  /* 0x00000008065c0981 */ /* 0x000f62000c1e1b00 */
[C---:B------:R-:W-:Y:S02]  /*0240*/  @P0 IADD3 R25, R52.reuse, 0xc00, RZ ;  /* 0x00000c0034190810 */ /* 0x040fe40007ffe0ff */
[C---:B------:R-:W-:Y:S01]  /*0250*/  @P0 IADD3 R27, R52.reuse, 0x1000, RZ ;  /* 0x00001000341b0810 */ /* 0x040fe20007ffe0ff */
[----:B---3--:R-:W-:Y:S01]  /*0260*/  @P0 IMAD.WIDE.U32 R12, R23, 0x8, R12 ;  /* 0x00000008170c0825 */ /* 0x008fe200078e000c */
[----:B----4-:R-:W-:Y:S01]  /*0270*/  @P0 LEA R20, P1, R52, R28, 0x3 ;  /* 0x0000001c34140211 */ /* 0x010fe200078218ff */
[----:B------:R-:W5:Y:S01]  /*0280*/  @P0 LDG.E.64 R94, desc[UR8][R8.64] ;  /* 0x00000008085e0981 */ /* 0x000f62000c1e1b00 */
[----:B------:R-:W-:-:S02]  /*0290*/  LEA.HI R189, R55, R50, RZ, 0x19 ;  /* 0x0000003237bd7211 */ /* 0x000fc400078fc8ff */
[----:B------:R-:W-:Y:S01]  /*02a0*/  @P0 LEA.HI.X R21, R52, R29, RZ, 0x3, P1 ;  /* 0x0000001d34150211 */ /* 0x000fe200008f1cff */
[----:B------:R-:W5:Y:S01]  /*02b0*/  @P0 LDG.E.64 R96, desc[UR8][R10.64] ;  /* 0x000000080a600981 */ /* 0x000f62000c1e1b00 */
[----:B0-----:R-:W-:Y:S01]  /*02c0*/  @P0 IMAD.WIDE.U32 R14, R25, 0x8, R14 ;  /* 0x00000008190e0825 */ /* 0x001fe200078e000e */
[----:B------:R-:W-:Y:S02]  /*02d0*/  MOV R49, R189 ;  /* 0x000000bd00317202 */ /* 0x000fe40000000f00 */
[----:B------:R-:W5:Y:S04]  /*02e0*/  @P0 LDG.E.64 R98, desc[UR8][R12.64] ;  /* 0x000000080c620981 */ /* 0x000f68000c1e1b00 */
[----:B------:R-:W5:Y:S01]  /*02f0*/  @P0 LDG.E.64 R100, desc[UR8][R14.64] ;  /* 0x000000080e640981 */ /* 0x000f62000c1e1b00 */
[----:B-1----:R-:W-:-:S03]  /*0300*/  @P0 IMAD.WIDE.U32 R18, R27, 0x8, R18 ;  /* 0x000000081b120825 */ /* 0x002fc600078e0012 */
        /* <DEDUP_REMOVED lines=87> */
[----:B------:R-:W-:Y:S01]  /*0880*/  HFMA2.MMA R48, -RZ, RZ, 0, 0 ;  /* 0x00000000ff307435 */ /* 0x000fe200000001ff */
[----:B------:R-:W-:Y:S01]  /*0890*/  HADD2.F32 R103, -RZ, R2.H0_H0 ;  /* 0x20000002ff677230 */ /* 0x000fe20000004100 */
[----:B------:R-:W-:Y:S01]  /*08a0*/  HFMA2.MMA R0, -RZ, RZ, 0, 0 ;  /* 0x00000000ff007435 */ /* 0x000fe200000001ff */
        /* <DEDUP_REMOVED lines=28> */
[----:B------:R-:W-:Y:S01]  /*0a70*/  MOV R152, RZ ;  /* 0x000000ff00987202 */ /* 0x000fe20000000f00 */
        /* <DEDUP_REMOVED lines=81> */
.L_x_1863:
        /* <DEDUP_REMOVED lines=17> */
[----:B------:R-:W-:-:S04]  /*10a0*/  UMOV UR7, UR5 ;  /* 0x0000000500077c82 */ /* 0x000fc80008000000 */
[----:B------:R-:W3:Y:S01]  /*10b0*/  LDG.E.64 R124, desc[UR8][R124.64] ;  /* 0x000000087c7c7981 */ /* 0x000ee2000c1e1b00 */
[----:B------:R-:W-:Y:S01]  /*10c0*/  @!UP0 ULDC UR6, c[0x0][0x220] ;  /* 0x0000880000068ab9 */ /* 0x000fe20000000800 */
[----:B------:R-:W-:Y:S01]  /*10d0*/  @!UP0 ULDC UR7, c[0x0][0x224] ;  /* 0x0000890000078ab9 */ /* 0x000fe20000000800 */
[----:B------:R-:W-:Y:S01]  /*10e0*/  @P0 MOV R191, RZ ;  /* 0x000000ff00bf0202 */ /* 0x000fe20000000f00 */
[----:B0-----:R-:W-:Y:S01]  /*10f0*/  IMAD.WIDE R188, R49, 0x4, R60 ;  /* 0x0000000431bc7825 */ /* 0x001fe200078e023c */
[----:B------:R-:W-:Y:S02]  /*1100*/  MOV R64, UR6 ;  /* 0x0000000600407c02 */ /* 0x000fe40008000f00 */
[----:B------:R-:W-:Y:S02]  /*1110*/  MOV R65, UR7 ;  /* 0x0000000700417c02 */ /* 0x000fe40008000f00 */
[----:B------:R-:W-:Y:S01]  /*1120*/  IADD3 R119, R121, 0x200, RZ ;  /* 0x0000020079777810 */ /* 0x000fe20007ffe0ff */
[----:B--2---:R-:W-:Y:S01]  /*1130*/  @!P0 IMAD.WIDE R62, R49, 0x4, R62 ;  /* 0x00000004313e8825 */ /* 0x004fe200078e023e */
[----:B------:R-:W2:Y:S03]  /*1140*/  LDG.E R188, desc[UR8][R188.64] ;  /* 0x00000008bcbc7981 */ /* 0x000ea6000c1e1900 */
[----:B------:R-:W-:Y:S01]  /*1150*/  IMAD.WIDE.U32 R64, R119, 0x8, R64 ;  /* 0x0000000877407825 */ /* 0x000fe200078e0040 */
[----:B------:R-:W4:Y:S01]  /*1160*/  @!P0 LDG.E R191, desc[UR8][R62.64] ;  /* 0x000000083ebf8981 */ /* 0x000f22000c1e1900 */
[----:B------:R-:W-:-:S03]  /*1170*/  UMOV UR6, UR4 ;  /* 0x0000000400067c82 */ /* 0x000fc60008000000 */
[----:B------:R0:W5:Y:S01]  /*1180*/  LDG.E.64 R126, desc[UR8][R64.64] ;  /* 0x00000008407e7981 */ /* 0x000162000c1e1b00 */
[----:B------:R-:W-:Y:S01]  /*1190*/  UMOV UR7, UR5 ;  /* 0x0000000500077c82 */ /* 0x000fe20008000000 */
[----:B------:R-:W-:Y:S01]  /*11a0*/  @!UP0 ULDC UR6, c[0x0][0x220] ;  /* 0x0000880000068ab9 */ /* 0x000fe20000000800 */
[----:B------:R-:W-:Y:S01]  /*11b0*/  @!UP0 ULDC UR7, c[0x0][0x224] ;  /* 0x0000890000078ab9 */ /* 0x000fe20000000800 */
[----:B------:R-:W-:Y:S02]  /*11c0*/  MOV R60, UR6 ;  /* 0x00000006003c7c02 */ /* 0x000fe40008000f00 */
[----:B------:R-:W-:Y:S02]  /*11d0*/  MOV R61, UR7 ;  /* 0x00000007003d7c02 */ /* 0x000fe40008000f00 */
[----:B------:R-:W-:-:S05]  /*11e0*/  IADD3 R117, R121, 0x400, RZ ;  /* 0x0000040079757810 */ /* 0x000fca0007ffe0ff */
[----:B------:R-:W-:-:S06]  /*11f0*/  IMAD.WIDE.U32 R130, R117, 0x8, R60 ;  /* 0x0000000875827825 */ /* 0x000fcc00078e003c */
[----:B------:R-:W5:Y:S01]  /*1200*/  LDG.E.64 R130, desc[UR8][R130.64] ;  /* 0x0000000882827981 */ /* 0x000f62000c1e1b00 */
[----:B------:R-:W-:Y:S01]  /*1210*/  UMOV UR6, UR4 ;  /* 0x0000000400067c82 */ /* 0x000fe20008000000 */
[----:B------:R-:W-:Y:S01]  /*1220*/  UMOV UR7, UR5 ;  /* 0x0000000500077c82 */ /* 0x000fe20008000000 */
        /* <DEDUP_REMOVED lines=10> */
[----:B------:R-:W5:Y:S01]  /*12d0*/  LDG.E.64 R132, desc[UR8][R132.64] ;  /* 0x0000000884847981 */ /* 0x000f62000c1e1b00 */
[----:B------:R-:W-:Y:S02]  /*12e0*/  MOV R60, UR6 ;  /* 0x00000006003c7c02 */ /* 0x000fe40008000f00 */
[----:B------:R-:W-:Y:S02]  /*12f0*/  MOV R61, UR7 ;  /* 0x00000007003d7c02 */ /* 0x000fe40008000f00 */
[----:B0-----:R-:W-:-:S05]  /*1300*/  IADD3 R65, R121, 0x800, RZ ;  /* 0x0000080079417810 */ /* 0x001fca0007ffe0ff */
[----:B------:R-:W-:Y:S01]  /*1310*/  IMAD.WIDE.U32 R136, R65, 0x8, R60 ;  /* 0x0000000841887825 */ /* 0x000fe200078e003c */
[----:B------:R-:W-:Y:S01]  /*1320*/  UMOV UR6, UR4 ;  /* 0x0000000400067c82 */ /* 0x000fe20008000000 */
[----:B------:R-:W-:Y:S01]  /*1330*/  UMOV UR7, UR5 ;  /* 0x0000000500077c82 */ /* 0x000fe20008000000 */
[----:B------:R-:W-:-:S03]  /*1340*/  @!UP0 ULDC UR6, c[0x0][0x220] ;  /* 0x0000880000068ab9 */ /* 0x000fc60000000800 */
[----:B------:R-:W5:Y:S01]  /*1350*/  LDG.E.64 R136, desc[UR8][R136.64] ;  /* 0x0000000888887981 */ /* 0x000f62000c1e1b00 */
        /* <DEDUP_REMOVED lines=12> */
[----:B------:R-:W-:-:S05]  /*1420*/  IADD3 R129, R121, 0xc00, RZ ;  /* 0x00000c0079817810 */ /* 0x000fca0007ffe0ff */
[----:B------:R-:W-:-:S05]  /*1430*/  IMAD.WIDE.U32 R60, R129, 0x8, R60 ;  /* 0x00000008813c7825 */ /* 0x000fca00078e003c */
[----:B------:R1:W5:Y:S01]  /*1440*/  LDG.E.64 R134, desc[UR8][R60.64] ;  /* 0x000000083c867981 */ /* 0x000362000c1e1b00 */
[----:B------:R-:W-:Y:S01]  /*1450*/  UMOV UR6, UR4 ;  /* 0x0000000400067c82 */ /* 0x000fe20008000000 */
        /* <DEDUP_REMOVED lines=8> */
[--C-:B-1----:R-:W-:Y:S01]  /*14e0*/  IMAD.WIDE.U32 R60, R129, 0x8, R142.reuse ;  /* 0x00000008813c7825 */ /* 0x102fe200078e008e */
[----:B------:R-:W-:Y:S01]  /*14f0*/  @!UP0 ULDC UR6, c[0x0][0x220] ;  /* 0x0000880000068ab9 */ /* 0x000fe20000000800 */
[----:B------:R-:W-:Y:S01]  /*1500*/  @!UP0 ULDC UR7, c[0x0][0x224] ;  /* 0x0000890000078ab9 */ /* 0x000fe20000000800 */
[----:B------:R-:W-:Y:S01]  /*1510*/  IADD3 R189, R121, 0x1000, RZ ;  /* 0x0000100079bd7810 */ /* 0x000fe20007ffe0ff */
[--C-:B------:R-:W-:Y:S01]  /*1520*/  IMAD.WIDE.U32 R128, R141, 0x8, R142.reuse ;  /* 0x000000088d807825 */ /* 0x100fe200078e008e */
[----:B------:R-:W-:Y:S01]  /*1530*/  MOV R140, UR6 ;  /* 0x00000006008c7c02 */ /* 0x000fe20008000f00 */
[----:B------:R-:W5:Y:S01]  /*1540*/  LDG.E.64 R60, desc[UR8][R60.64] ;  /* 0x000000083c3c7981 */ /* 0x000f62000c1e1b00 */
[----:B------:R-:W-:Y:S01]  /*1550*/  MOV R141, UR7 ;  /* 0x00000007008d7c02 */ /* 0x000fe20008000f00 */
[--C-:B------:R-:W-:Y:S02]  /*1560*/  IMAD.WIDE.U32 R116, R117, 0x8, R142.reuse ;  /* 0x0000000875747825 */ /* 0x100fe400078e008e */
[----:B------:R-:W5:Y:S02]  /*1570*/  LDG.E.64 R128, desc[UR8][R128.64] ;  /* 0x0000000880807981 */ /* 0x000f64000c1e1b00 */
[----:B------:R-:W-:-:S02]  /*1580*/  IMAD.WIDE.U32 R66, R67, 0x8, R142 ;  /* 0x0000000843427825 */ /* 0x000fc400078e008e */
[----:B------:R-:W5:Y:S02]  /*1590*/  LDG.E.64 R116, desc[UR8][R116.64] ;  /* 0x0000000874747981 */ /* 0x000f64000c1e1b00 */
[--C-:B------:R-:W-:Y:S02]  /*15a0*/  IMAD.WIDE.U32 R64, R65, 0x8, R142.reuse ;  /* 0x0000000841407825 */ /* 0x100fe400078e008e */
[----:B------:R-:W5:Y:S02]  /*15b0*/  LDG.E.64 R66, desc[UR8][R66.64] ;  /* 0x0000000842427981 */ /* 0x000f64000c1e1b00 */
[----:B------:R-:W-:Y:S02]  /*15c0*/  IMAD.WIDE.U32 R120, R121, 0x8, R142 ;  /* 0x0000000879787825 */ /* 0x000fe400078e008e */
[----:B------:R-:W5:Y:S02]  /*15d0*/  LDG.E.64 R64, desc[UR8][R64.64] ;  /* 0x0000000840407981 */ /* 0x000f64000c1e1b00 */
[----:B------:R-:W-:-:S02]  /*15e0*/  IMAD.WIDE.U32 R140, R189, 0x8, R140 ;  /* 0x00000008bd8c7825 */ /* 0x000fc400078e008c */
[----:B------:R-:W5:Y:S02]  /*15f0*/  LDG.E.64 R120, desc[UR8][R120.64] ;  /* 0x0000000878787981 */ /* 0x000f64000c1e1b00 */
[--C-:B------:R-:W-:Y:S02]  /*1600*/  IMAD.WIDE.U32 R118, R119, 0x8, R142.reuse ;  /* 0x0000000877767825 */ /* 0x100fe400078e008e */
[----:B------:R-:W5:Y:S02]  /*1610*/  LDG.E.64 R140, desc[UR8][R140.64] ;  /* 0x000000088c8c7981 */ /* 0x000f64000c1e1b00 */
[--C-:B------:R-:W-:Y:S02]  /*1620*/  IMAD.WIDE.U32 R62, R63, 0x8, R142.reuse ;  /* 0x000000083f3e7825 */ /* 0x100fe400078e008e */
[----:B------:R-:W5:Y:S02]  /*1630*/  LDG.E.64 R118, desc[UR8][R118.64] ;  /* 0x0000000876767981 */ /* 0x000f64000c1e1b00 */
[----:B------:R-:W-:-:S02]  /*1640*/  IMAD.WIDE.U32 R142, R189, 0x8, R142 ;  /* 0x00000008bd8e7825 */ /* 0x000fc400078e008e */
[----:B------:R-:W5:Y:S04]  /*1650*/  LDG.E.64 R62, desc[UR8][R62.64] ;  /* 0x000000083e3e7981 */ /* 0x000f68000c1e1b00 */
[----:B------:R-:W5:Y:S01]  /*1660*/  LDG.E.64 R142, desc[UR8][R142.64] ;  /* 0x000000088e8e7981 */ /* 0x000f62000c1e1b00 */
[----:B------:R-:W0:Y:S08]  /*1670*/  @P0 MUFU.RCP R199, R172 ;  /* 0x000000ac00c70308 */ /* 0x000e300000001000 */
[----:B------:R-:W1:Y:S01]  /*1680*/  @P0 MUFU.RCP R200, R106 ;  /* 0x0000006a00c80308 */ /* 0x000e620000001000 */
[----:B------:R-:W-:-:S07]  /*1690*/  LOP3.LUT P1, RZ, R190, 0xff, RZ, 0xc0, !PT ;  /* 0x000000ffbeff7812 */ /* 0x000fce000782c0ff */
[----:B------:R-:W5:Y:S08]  /*16a0*/  @P0 MUFU.RCP R205, R173 ;  /* 0x000000ad00cd0308 */ /* 0x000f700000001000 */
[----:B------:R-:W5:Y:S08]  /*16b0*/  @P0 MUFU.RCP R209, R174 ;  /* 0x000000ae00d10308 */ /* 0x000f700000001000 */
[----:B------:R-:W5:Y:S08]  /*16c0*/  @P0 MUFU.RCP R202, R108 ;  /* 0x0000006c00ca0308 */ /* 0x000f700000001000 */
[----:B------:R-:W5:Y:S08]  /*16d0*/  @P0 MUFU.RCP R196, R105 ;  /* 0x0000006900c40308 */ /* 0x000f700000001000 */
[----:B------:R-:W5:Y:S08]  /*16e0*/  @P0 MUFU.RCP R197, R109 ;  /* 0x0000006d00c50308 */ /* 0x000f700000001000 */
[----:B------:R-:W5:Y:S08]  /*16f0*/  @P0 MUFU.RCP R198, R176 ;  /* 0x000000b000c60308 */ /* 0x000f700000001000 */
[----:B------:R-:W-:Y:S08]  /*1700*/  @P0 MUFU.RCP R195, R110 ;  /* 0x0000006e00c30308 */ /* 0x000ff00000001000 */
[----:B------:R-:W-:Y:S08]  /*1710*/  @P0 MUFU.RCP R211, R175 ;  /* 0x000000af00d30308 */ /* 0x000ff00000001000 */
[----:B------:R-:W-:Y:S01]  /*1720*/  @P0 MUFU.RCP R207, R107 ;  /* 0x0000006b00cf0308 */ /* 0x000fe20000001000 */
[----:B---3--:R-:W-:-:S02]  /*1730*/  MOV R189, R124 ;  /* 0x0000007c00bd7202 */ /* 0x008fc40000000f00 */
[----:B------:R-:W-:Y:S02]  /*1740*/  SHF.R.U64 R124, R124, 0x10, R125 ;  /* 0x000000107c7c7819 */ /* 0x000fe4000000127d */
[----:B------:R-:W-:-:S03]  /*1750*/  MOV R194, R125 ;  /* 0x0000007d00c27202 */ /* 0x000fc60000000f00 */
[----:B------:R-:W-:Y:S02]  /*1760*/  HADD2.F32 R206, -RZ, R124.H0_H0 ;  /* 0x2000007cffce7230 */ /* 0x000fe40000004100 */
[----:B------:R-:W-:Y:S01]  /*1770*/  HADD2.F32 R194, -RZ, R194.H0_H0 ;  /* 0x200000c2ffc27230 */ /* 0x000fe20000004100 */
[----:B------:R-:W-:Y:S02]  /*1780*/  SHF.R.U32.HI R124, RZ, 0x10, R125 ;  /* 0x00000010ff7c7819 */ /* 0x000fe4000001167d */
[----:B------:R-:W-:Y:S02]  /*1790*/  @P0 FADD.FTZ R192, -R153, R206 ;  /* 0x000000ce99c00221 */ /* 0x000fe40000010100 */
[----:B------:R-:W-:Y:S01]  /*17a0*/  @P0 FADD.FTZ R125, -R88, R194 ;  /* 0x000000c2587d0221 */ /* 0x000fe20000010100 */
[----:B----4-:R-:W-:Y:S01]  /*17b0*/  @!P0 FADD.FTZ R203, R206, -R191 ;  /* 0x800000bfcecb8221 */ /* 0x010fe20000010000 */
[----:B0-----:R-:W-:Y:S01]  /*17c0*/  @P0 FMUL.FTZ R192, R192, R199 ;  /* 0x000000c7c0c00220 */ /* 0x001fe20000410000 */
[----:B------:R-:W-:-:S02]  /*17d0*/  HADD2.F32 R208, -RZ, R124.H0_H0 ;  /* 0x2000007cffd07230 */ /* 0x000fc40000004100 */
[----:B-1----:R-:W-:Y:S01]  /*17e0*/  @P0 FMUL.FTZ R125, R125, R200 ;  /* 0x000000c87d7d0220 */ /* 0x002fe20000410000 */
[----:B--2---:R-:W-:Y:S01]  /*17f0*/  @!P0 FMUL.FTZ R192, R188, R203 ;  /* 0x000000cbbcc08220 */ /* 0x004fe20000410000 */
[----:B-----5:R-:W-:Y:S01]  /*1800*/  MOV R190, R126 ;  /* 0x0000007e00be7202 */ /* 0x020fe20000000f00 */
[----:B------:R-:W-:Y:S01]  /*1810*/  @!P0 FADD.FTZ R203, R194, -R191 ;  /* 0x800000bfc2cb8221 */ /* 0x000fe20000010000 */
[----:B------:R-:W-:Y:S02]  /*1820*/  SHF.R.U64 R126, R126, 0x10, R127 ;  /* 0x000000107e7e7819 */ /* 0x000fe4000000127f */
[----:B------:R-:W-:Y:S01]  /*1830*/  MOV R200, R127 ;  /* 0x0000007f00c87202 */ /* 0x000fe20000000f00 */
[----:B------:R-:W-:Y:S01]  /*1840*/  @!P0 FMUL.FTZ R125, R188, R203 ;  /* 0x000000cbbc7d8220 */ /* 0x000fe20000410000 */
[----:B------:R-:W-:Y:S01]  /*1850*/  @P0 FADD.FTZ R124, -R154, R208 ;  /* 0x000000d09a7c0221 */ /* 0x000fe20000010100 */
[----:B------:R-:W-:Y:S01]  /*1860*/  @!P0 FADD.FTZ R203, R208, -R191 ;  /* 0x800000bfd0cb8221 */ /* 0x000fe20000010000 */
[----:B------:R-:W-:-:S02]  /*1870*/  HADD2.F32 R206, -RZ, R126.H0_H0 ;  /* 0x2000007effce7230 */ /* 0x000fc40000004100 */
[----:B------:R-:W-:Y:S02]  /*1880*/  HADD2.F32 R208, -RZ, R200.H0_H0 ;  /* 0x200000c8ffd07230 */ /* 0x000fe40000004100 */
[----:B------:R-:W-:Y:S01]  /*1890*/  @P0 FMUL.FTZ R124, R124, R205 ;  /* 0x000000cd7c7c0220 */ /* 0x000fe20000410000 */
[----:B------:R-:W-:Y:S01]  /*18a0*/  HADD2.F32 R204, -RZ, R189.H0_H0 ;  /* 0x200000bdffcc7230 */ /* 0x000fe20000004100 */
[----:B------:R-:W-:Y:S01]  /*18b0*/  SHF.R.U32.HI R126, RZ, 0x10, R127 ;  /* 0x00000010ff7e7819 */ /* 0x000fe2000001167f */
[----:B------:R-:W-:Y:S01]  /*18c0*/  @P0 FADD.FTZ R194, -R155, R206 ;  /* 0x000000ce9bc20221 */ /* 0x000fe20000010100 */
[----:B------:R-:W-:Y:S01]  /*18d0*/  @P0 FADD.FTZ R127, -R90, R208 ;  /* 0x000000d05a7f0221 */ /* 0x000fe20000010100 */
[--C-:B------:R-:W-:Y:S01]  /*18e0*/  @!P0 FADD.FTZ R205, R206, -R191.reuse ;  /* 0x800000bfcecd8221 */ /* 0x100fe20000010000 */
[----:B------:R-:W-:Y:S01]  /*18f0*/  @P0 FADD.FTZ R193, -R87, R204 ;  /* 0x000000cc57c10221 */ /* 0x000fe20000010100 */
[----:B------:R-:W-:Y:S01]  /*1900*/  @P0 FMUL.FTZ R194, R194, R209 ;  /* 0x000000d1c2c20220 */ /* 0x000fe20000410000 */
[----:B------:R-:W-:Y:S01]  /*1910*/  @!P0 FADD.FTZ R199, R204, -R191 ;  /* 0x800000bfccc78221 */ /* 0x000fe20000010000 */
[----:B------:R-:W-:Y:S01]  /*1920*/  @P0 FMUL.FTZ R127, R127, R202 ;  /* 0x000000ca7f7f0220 */ /* 0x000fe20000410000 */
[----:B------:R-:W-:Y:S01]  /*1930*/  @!P0 FMUL.FTZ R194, R188, R205 ;  /* 0x000000cdbcc28220 */ /* 0x000fe20000410000 */
[----:B------:R-:W-:-:S02]  /*1940*/  HADD2.F32 R204, -RZ, R190.H0_H0 ;  /* 0x200000beffcc7230 */ /* 0x000fc40000004100 */
[----:B------:R-:W-:Y:S01]  /*1950*/  @!P0 FADD.FTZ R205, R208, -R191 ;  /* 0x800000bfd0cd8221 */ /* 0x000fe20000010000 */
[----:B------:R-:W-:Y:S01]  /*1960*/  HADD2.F32 R210, -RZ, R126.H0_H0 ;  /* 0x2000007effd27230 */ /* 0x000fe20000004100 */
[----:B------:R-:W-:Y:S01]  /*1970*/  MOV R202, R130 ;  /* 0x0000008200ca7202 */ /* 0x000fe20000000f00 */
[----:B------:R-:W0:Y:S01]  /*1980*/  @P0 MUFU.RCP R189, R177 ;  /* 0x000000b100bd0308 */ /* 0x000e220000001000 */
[----:B------:R-:W-:Y:S01]  /*1990*/  SHF.R.U64 R130, R130, 0x10, R131 ;  /* 0x0000001082827819 */ /* 0x000fe20000001283 */
[----:B------:R-:W-:Y:S01]  /*19a0*/  @P0 FMUL.FTZ R193, R193, R196 ;  /* 0x000000c4c1c10220 */ /* 0x000fe20000410000 */
[C---:B------:R-:W-:Y:S01]  /*19b0*/  @!P0 FMUL.FTZ R124, R188.reuse, R203 ;  /* 0x000000cbbc7c8220 */ /* 0x040fe20000410000 */
[----:B------:R-:W-:Y:S01]  /*19c0*/  @!P0 FMUL.FTZ R127, R188, R205 ;  /* 0x000000cdbc7f8220 */ /* 0x000fe20000410000 */
[----:B------:R-:W-:Y:S01]  /*19d0*/  @P0 FADD.FTZ R196, -R89, R204 ;  /* 0x000000cc59c40221 */ /* 0x000fe20000010100 */
[----:B------:R-:W-:Y:S01]  /*19e0*/  @P0 FADD.FTZ R126, -R156, R210 ;  /* 0x000000d29c7e0221 */ /* 0x000fe20000010100 */
[----:B------:R-:W-:Y:S01]  /*19f0*/  @!P0 FADD.FTZ R203, R204, -R191 ;  /* 0x800000bfcccb8221 */ /* 0x000fe20000010000 */
[----:B------:R-:W-:-:S02]  /*1a00*/  HADD2.F32 R208, -RZ, R202.H0_H0 ;  /* 0x200000caffd07230 */ /* 0x000fc40000004100 */
[----:B------:R-:W-:Y:S01]  /*1a10*/  @!P0 FADD.FTZ R205, R210, -R191 ;  /* 0x800000bfd2cd8221 */ /* 0x000fe20000010000 */
[----:B------:R-:W-:Y:S01]  /*1a20*/  SHF.R.U32.HI R206, RZ, 0x10, R131 ;  /* 0x00000010ffce7819 */ /* 0x000fe20000011683 */
[----:B------:R-:W-:Y:S01]  /*1a30*/  HADD2.F32 R210, -RZ, R130.H0_H0 ;  /* 0x20000082ffd27230 */ /* 0x000fe20000004100 */
[----:B------:R-:W-:Y:S01]  /*1a40*/  MOV R204, R131 ;  /* 0x0000008300cc7202 */ /* 0x000fe20000000f00 */
[----:B------:R-:W-:Y:S02]  /*1a50*/  @P0 FADD.FTZ R130, -R91, R208 ;  /* 0x000000d05b820221 */ /* 0x000fe40000010100 */
[----:B------:R-:W-:Y:S02]  /*1a60*/  HADD2.F32 R212, -RZ, R206.H0_H0 ;  /* 0x200000ceffd47230 */ /* 0x000fe40000004100 */
[----:B------:R-:W-:Y:S01]  /*1a70*/  @P0 FADD.FTZ R131, -R157, R210 ;  /* 0x000000d29d830221 */ /* 0x000fe20000010100 */
[----:B------:R-:W-:Y:S02]  /*1a80*/  HADD2.F32 R209, -RZ, R204.H0_H0 ;  /* 0x200000ccffd17230 */ /* 0x000fe40000004100 */
[----:B------:R-:W-:Y:S01]  /*1a90*/  @P0 FMUL.FTZ R197, R130, R197 ;  /* 0x000000c582c50220 */ /* 0x000fe20000410000 */
[----:B------:R-:W-:Y:S01]  /*1aa0*/  @P0 FMUL.FTZ R130, R131, R198 ;  /* 0x000000c683820220 */ /* 0x000fe20000410000 */
[----:B------:R-:W-:Y:S01]  /*1ab0*/  @P0 FADD.FTZ R206, -R158, R212 ;  /* 0x000000d49ece0221 */ /* 0x000fe20000010100 */
[----:B------:R-:W-:Y:S01]  /*1ac0*/  @P0 FADD.FTZ R198, -R92, R209 ;  /* 0x000000d15cc60221 */ /* 0x000fe20000010100 */
[----:B------:R-:W1:Y:S02]  /*1ad0*/  @P0 MUFU.RCP R190, R112 ;  /* 0x0000007000be0308 */ /* 0x000e640000001000 */
[----:B0-----:R-:W-:Y:S01]  /*1ae0*/  @P0 FMUL.FTZ R131, R206, R189 ;  /* 0x000000bdce830220 */ /* 0x001fe20000410000 */
[----:B------:R-:W-:Y:S01]  /*1af0*/  @P0 FMUL.FTZ R195, R198, R195 ;  /* 0x000000c3c6c30220 */ /* 0x000fe20000410000 */
[----:B------:R-:W-:-:S04]  /*1b00*/  MOV R206, R133 ;  /* 0x0000008500ce7202 */ /* 0x000fc80000000f00 */
[----:B------:R-:W0:Y:S01]  /*1b10*/  @P0 MUFU.RCP R201, R111 ;  /* 0x0000006f00c90308 */ /* 0x000e220000001000 */
[----:B------:R-:W-:Y:S01]  /*1b20*/  MOV R198, R132 ;  /* 0x0000008400c67202 */ /* 0x000fe20000000f00 */
[----:B------:R-:W-:Y:S01]  /*1b30*/  @!P0 FMUL.FTZ R193, R188, R199 ;  /* 0x000000c7bcc18220 */ /* 0x000fe20000410000 */
[----:B------:R-:W-:Y:S01]  /*1b40*/  @!P0 FADD.FTZ R189, R209, -R191 ;  /* 0x800000bfd1bd8221 */ /* 0x000fe20000010000 */
[----:B------:R-:W-:Y:S01]  /*1b50*/  @P0 FMUL.FTZ R126, R126, R211 ;  /* 0x000000d37e7e0220 */ /* 0x000fe20000410000 */
[--C-:B------:R-:W-:Y:S01]  /*1b60*/  SHF.R.U64 R132, R132, 0x10, R133.reuse ;  /* 0x0000001084847819 */ /* 0x100fe20000001285 */
[----:B------:R-:W-:Y:S01]  /*1b70*/  @!P0 FMUL.FTZ R126, R188, R205 ;  /* 0x000000cdbc7e8220 */ /* 0x000fe20000410000 */
[----:B------:R-:W-:Y:S01]  /*1b80*/  SHF.R.U32.HI R133, RZ, 0x10, R133 ;  /* 0x00000010ff857819 */ /* 0x000fe20000011685 */
[----:B------:R-:W2:Y:S01]  /*1b90*/  @P0 MUFU.RCP R199, R178 ;  /* 0x000000b200c70308 */ /* 0x000ea20000001000 */
[----:B------:R-:W-:Y:S01]  /*1ba0*/  @!P0 FADD.FTZ R205, R208, -R191 ;  /* 0x800000bfd0cd8221 */ /* 0x000fe20000010000 */
[----:B------:R-:W-:-:S02]  /*1bb0*/  HADD2.F32 R206, -RZ, R206.H0_H0 ;  /* 0x200000ceffce7230 */ /* 0x000fc40000004100 */
[----:B------:R-:W-:Y:S01]  /*1bc0*/  @!P0 FMUL.FTZ R195, R188, R189 ;  /* 0x000000bdbcc38220 */ /* 0x000fe20000410000 */
[----:B------:R-:W-:-:S03]  /*1bd0*/  HADD2.F32 R208, -RZ, R198.H0_H0 ;  /* 0x200000c6ffd07230 */ /* 0x000fc60000004100 */
[----:B------:R-:W3:Y:S01]  /*1be0*/  @P0 MUFU.RCP R200, R179 ;  /* 0x000000b300c80308 */ /* 0x000ee20000001000 */
[--C-:B------:R-:W-:Y:S01]  /*1bf0*/  @!P0 FADD.FTZ R189, R212, -R191.reuse ;  /* 0x800000bfd4bd8221 */ /* 0x100fe20000010000 */
[----:B------:R-:W-:Y:S01]  /*1c00*/  @P0 FMUL.FTZ R196, R196, R207 ;  /* 0x000000cfc4c40220 */ /* 0x000fe20000410000 */
[--C-:B------:R-:W-:Y:S01]  /*1c10*/  @!P0 FADD.FTZ R207, R210, -R191.reuse ;  /* 0x800000bfd2cf8221 */ /* 0x100fe20000010000 */
[----:B------:R-:W-:Y:S02]  /*1c20*/  HADD2.F32 R212, -RZ, R133.H0_H0 ;  /* 0x20000085ffd47230 */ /* 0x000fe40000004100 */
[----:B------:R-:W-:Y:S01]  /*1c30*/  @P0 FADD.FTZ R133, -R94, R206 ;  /* 0x000000ce5e850221 */ /* 0x000fe20000010100 */
[----:B------:R-:W-:Y:S02]  /*1c40*/  HADD2.F32 R210, -RZ, R132.H0_H0 ;  /* 0x20000084ffd27230 */ /* 0x000fe40000004100 */
[C---:B------:R-:W-:Y:S01]  /*1c50*/  @!P0 FMUL.FTZ R131, R188.reuse, R189 ;  /* 0x000000bdbc838220 */ /* 0x040fe20000410000 */
[----:B------:R-:W-:Y:S01]  /*1c60*/  @P0 FADD.FTZ R132, -R93, R208 ;  /* 0x000000d05d840221 */ /* 0x000fe20000010100 */
[----:B------:R-:W-:Y:S01]  /*1c70*/  @!P0 FMUL.FTZ R196, R188, R203 ;  /* 0x000000cbbcc48220 */ /* 0x000fe20000410000 */
[----:B------:R-:W-:Y:S01]  /*1c80*/  @!P0 FADD.FTZ R189, R208, -R191 ;  /* 0x800000bfd0bd8221 */ /* 0x000fe20000010000 */
[----:B------:R-:W4:Y:S01]  /*1c90*/  @P0 MUFU.RCP R203, R113 ;  /* 0x0000007100cb0308 */ /* 0x000f220000001000 */
[----:B-1----:R-:W-:Y:S01]  /*1ca0*/  @P0 FMUL.FTZ R133, R133, R190 ;  /* 0x000000be85850220 */ /* 0x002fe20000410000 */
[----:B0-----:R-:W-:Y:S01]  /*1cb0*/  @P0 FMUL.FTZ R201, R132, R201 ;  /* 0x000000c984c90220 */ /* 0x001fe20000410000 */
[----:B------:R-:W-:Y:S01]  /*1cc0*/  MOV R190, R136 ;  /* 0x0000008800be7202 */ /* 0x000fe20000000f00 */
[----:B------:R-:W-:Y:S01]  /*1cd0*/  @P0 FADD.FTZ R198, -R159, R210 ;  /* 0x000000d29fc60221 */ /* 0x000fe20000010100 */
[----:B------:R-:W-:-:S03]  /*1ce0*/  @P0 FADD.FTZ R209, -R160, R212 ;  /* 0x000000d4a0d10221 */ /* 0x000fc60000010100 */
[----:B------:R-:W0:Y:S01]  /*1cf0*/  @P0 MUFU.RCP R202, R180 ;  /* 0x000000b400ca0308 */ /* 0x000e220000001000 */
[----:B------:R-:W-:Y:S01]  /*1d00*/  @!P0 FMUL.FTZ R201, R188, R189 ;  /* 0x000000bdbcc98220 */ /* 0x000fe20000410000 */
[----:B------:R-:W-:Y:S01]  /*1d10*/  SHF.R.U64 R136, R136, 0x10, R137 ;  /* 0x0000001088887819 */ /* 0x000fe20000001289 */
[--C-:B------:R-:W-:Y:S01]  /*1d20*/  @!P0 FADD.FTZ R189, R206, -R191.reuse ;  /* 0x800000bfcebd8221 */ /* 0x100fe20000010000 */
[----:B------:R-:W-:Y:S01]  /*1d30*/  @!P0 FMUL.FTZ R130, R188, R207 ;  /* 0x000000cfbc828220 */ /* 0x000fe20000410000 */
[----:B--2---:R-:W-:Y:S01]  /*1d40*/  @P0 FMUL.FTZ R199, R198, R199 ;  /* 0x000000c7c6c70220 */ /* 0x004fe20000410000 */
[----:B------:R-:W-:Y:S02]  /*1d50*/  @!P0 FADD.FTZ R207, R210, -R191 ;  /* 0x800000bfd2cf8221 */ /* 0x000fe40000010000 */
[----:B------:R-:W1:Y:S01]  /*1d60*/  @P0 MUFU.RCP R204, R114 ;  /* 0x0000007200cc0308 */ /* 0x000e620000001000 */
[----:B---3--:R-:W-:Y:S01]  /*1d70*/  @P0 FMUL.FTZ R132, R209, R200 ;  /* 0x000000c8d1840220 */ /* 0x008fe20000410000 */
[----:B------:R-:W-:Y:S01]  /*1d80*/  @!P0 FMUL.FTZ R133, R188, R189 ;  /* 0x000000bdbc858220 */ /* 0x000fe20000410000 */
[----:B------:R-:W-:Y:S01]  /*1d90*/  MOV R198, R137 ;  /* 0x0000008900c67202 */ /* 0x000fe20000000f00 */
[----:B------:R-:W-:-:S02]  /*1da0*/  HADD2.F32 R200, -RZ, R190.H0_H0 ;  /* 0x200000beffc87230 */ /* 0x000fc40000004100 */
[----:B------:R-:W-:Y:S01]  /*1db0*/  @!P0 FADD.FTZ R189, R212, -R191 ;  /* 0x800000bfd4bd8221 */ /* 0x000fe20000010000 */
[----:B------:R-:W-:Y:S01]  /*1dc0*/  HADD2.F32 R210, -RZ, R136.H0_H0 ;  /* 0x20000088ffd27230 */ /* 0x000fe20000004100 */
[----:B------:R-:W2:Y:S01]  /*1dd0*/  @P0 MUFU.RCP R211, R181 ;  /* 0x000000b500d30308 */ /* 0x000ea20000001000 */
[----:B------:R-:W-:Y:S01]  /*1de0*/  SHF.R.U32.HI R190, RZ, 0x10, R137 ;  /* 0x00000010ffbe7819 */ /* 0x000fe20000011689 */
[C---:B------:R-:W-:Y:S01]  /*1df0*/  @!P0 FMUL.FTZ R132, R188.reuse, R189 ;  /* 0x000000bdbc848220 */ /* 0x040fe20000410000 */
[----:B------:R-:W-:Y:S01]  /*1e00*/  @P0 FADD.FTZ R136, -R95, R200 ;  /* 0x000000c85f880221 */ /* 0x000fe20000010100 */
[----:B------:R-:W-:Y:S01]  /*1e10*/  @P0 FADD.FTZ R137, -R161, R210 ;  /* 0x000000d2a1890221 */ /* 0x000fe20000010100 */
[----:B------:R-:W-:Y:S02]  /*1e20*/  HADD2.F32 R212, -RZ, R198.H0_H0 ;  /* 0x200000c6ffd47230 */ /* 0x000fe40000004100 */
[----:B------:R-:W-:Y:S01]  /*1e30*/  @!P0 FMUL.FTZ R197, R188, R205 ;  /* 0x000000cdbcc58220 */ /* 0x000fe20000410000 */
[----:B------:R-:W-:Y:S01]  /*1e40*/  @!P0 FADD.FTZ R189, R200, -R191 ;  /* 0x800000bfc8bd8221 */ /* 0x000fe20000010000 */
[----:B------:R-:W3:Y:S01]  /*1e50*/  @P0 MUFU.RCP R205, R115 ;  /* 0x0000007300cd0308 */ /* 0x000ee20000001000 */
[----:B------:R-:W-:-:S02]  /*1e60*/  HADD2.F32 R214, -RZ, R190.H0_H0 ;  /* 0x200000beffd67230 */ /* 0x000fc40000004100 */
[----:B----4-:R-:W-:Y:S01]  /*1e70*/  @P0 FMUL.FTZ R203, R136, R203 ;  /* 0x000000cb88cb0220 */ /* 0x010fe20000410000 */
[----:B0-----:R-:W-:Y:S01]  /*1e80*/  @P0 FMUL.FTZ R198, R137, R202 ;  /* 0x000000ca89c60220 */ /* 0x001fe20000410000 */
[----:B------:R-:W-:Y:S01]  /*1e90*/  @P0 FADD.FTZ R137, -R96, R212 ;  /* 0x000000d460890221 */ /* 0x000fe20000010100 */
[----:B------:R-:W-:Y:S01]  /*1ea0*/  @!P0 FMUL.FTZ R203, R188, R189 ;  /* 0x000000bdbccb8220 */ /* 0x000fe20000410000 */
[----:B------:R-:W-:Y:S01]  /*1eb0*/  MOV R190, R122 ;  /* 0x0000007a00be7202 */ /* 0x000fe20000000f00 */
[----:B------:R-:W-:Y:S01]  /*1ec0*/  @!P0 FADD.FTZ R189, R212, -R191 ;  /* 0x800000bfd4bd8221 */ /* 0x000fe20000010000 */
[----:B------:R-:W0:Y:S01]  /*1ed0*/  @P0 MUFU.RCP R213, R182 ;  /* 0x000000b600d50308 */ /* 0x000e220000001000 */
[----:B-1----:R-:W-:Y:S01]  /*1ee0*/  @P0 FMUL.FTZ R137, R137, R204 ;  /* 0x000000cc89890220 */ /* 0x002fe20000410000 */
[----:B------:R-:W-:Y:S01]  /*1ef0*/  SHF.R.U64 R122, R122, 0x10, R123 ;  /* 0x000000107a7a7819 */ /* 0x000fe2000000127b */
[----:B------:R-:W-:Y:S01]  /*1f00*/  @P0 FADD.FTZ R136, -R162, R214 ;  /* 0x000000d6a2880221 */ /* 0x000fe20000010100 */
[----:B------:R-:W-:Y:S01]  /*1f10*/  @!P0 FMUL.FTZ R137, R188, R189 ;  /* 0x000000bdbc898220 */ /* 0x000fe20000410000 */
[----:B------:R-:W-:Y:S01]  /*1f20*/  HADD2.F32 R190, -RZ, R190.H0_H0 ;  /* 0x200000beffbe7230 */ /* 0x000fe20000004100 */
[----:B------:R-:W-:Y:S01]  /*1f30*/  MOV R202, R123 ;  /* 0x0000007b00ca7202 */ /* 0x000fe20000000f00 */
[--C-:B------:R-:W-:Y:S01]  /*1f40*/  @!P0 FADD.FTZ R189, R214, -R191.reuse ;  /* 0x800000bfd6bd8221 */ /* 0x100fe20000010000 */
[----:B------:R-:W-:Y:S01]  /*1f50*/  @!P0 FMUL.FTZ R199, R188, R207 ;  /* 0x000000cfbcc78220 */ /* 0x000fe20000410000 */
[----:B------:R-:W-:Y:S01]  /*1f60*/  @!P0 FADD.FTZ R207, R210, -R191 ;  /* 0x800000bfd2cf8221 */ /* 0x000fe20000010000 */
[----:B--2---:R-:W-:Y:S01]  /*1f70*/  @P0 FMUL.FTZ R136, R136, R211 ;  /* 0x000000d388880220 */ /* 0x004fe20000410000 */
[----:B------:R-:W-:Y:S01]  /*1f80*/  HADD2.F32 R210, -RZ, R122.H0_H0 ;  /* 0x2000007affd27230 */ /* 0x000fe20000004100 */
[----:B------:R-:W-:Y:S01]  /*1f90*/  @P0 MUFU.RCP R211, R184 ;  /* 0x000000b800d30308 */ /* 0x000fe20000001000 */
[----:B------:R-:W-:Y:S01]  /*1fa0*/  SHF.R.U32.HI R123, RZ, 0x10, R123 ;  /* 0x00000010ff7b7819 */ /* 0x000fe2000001167b */
[----:B------:R-:W-:Y:S01]  /*1fb0*/  @!P0 FMUL.FTZ R136, R188, R189 ;  /* 0x000000bdbc888220 */ /* 0x000fe20000410000 */
[----:B------:R-:W-:Y:S01]  /*1fc0*/  @P0 FADD.FTZ R122, -R97, R190 ;  /* 0x000000be617a0221 */ /* 0x000fe20000010100 */
[----:B------:R-:W-:-:S02]  /*1fd0*/  HADD2.F32 R202, -RZ, R202.H0_H0 ;  /* 0x200000caffca7230 */ /* 0x000fc40000004100 */
[----:B------:R-:W-:Y:S01]  /*1fe0*/  @!P0 FADD.FTZ R189, R190, -R191 ;  /* 0x800000bfbebd8221 */ /* 0x000fe20000010000 */
[----:B------:R-:W-:Y:S01]  /*1ff0*/  MOV R190, R134 ;  /* 0x0000008600be7202 */ /* 0x000fe20000000f00 */
[----:B------:R-:W1:Y:S01]  /*2000*/  @P0 MUFU.RCP R209, R183 ;  /* 0x000000b700d10308 */ /* 0x000e620000001000 */
[----:B------:R-:W-:Y:S01]  /*2010*/  SHF.R.U64 R134, R134, 0x10, R135 ;  /* 0x0000001086867819 */ /* 0x000fe20000001287 */
[----:B---3--:R-:W-:Y:S01]  /*2020*/  @P0 FMUL.FTZ R205, R122, R205 ;  /* 0x000000cd7acd0220 */ /* 0x008fe20000410000 */
[----:B------:R-:W-:Y:S01]  /*2030*/  @!P0 FMUL.FTZ R198, R188, R207 ;  /* 0x000000cfbcc68220 */ /* 0x000fe20000410000 */
[----:B------:R-:W-:Y:S01]  /*2040*/  @P0 FADD.FTZ R200, -R163, R210 ;  /* 0x000000d2a3c80221 */ /* 0x000fe20000010100 */
[----:B------:R-:W-:-:S03]  /*2050*/  HADD2.F32 R212, -RZ, R123.H0_H0 ;  /* 0x2000007bffd47230 */ /* 0x000fc60000004100 */
[----:B------:R-:W2:Y:S01]  /*2060*/  @P0 MUFU.RCP R206, R144 ;  /* 0x0000009000ce0308 */ /* 0x000ea20000001000 */
[----:B------:R-:W-:Y:S01]  /*2070*/  @!P0 FMUL.FTZ R205, R188, R189 ;  /* 0x000000bdbccd8220 */ /* 0x000fe20000410000 */
[----:B------:R-:W-:Y:S01]  /*2080*/  @P0 FADD.FTZ R123, -R98, R202 ;  /* 0x000000ca627b0221 */ /* 0x000fe20000010100 */
[--C-:B------:R-:W-:Y:S01]  /*2090*/  @!P0 FADD.FTZ R207, R210, -R191.reuse ;  /* 0x800000bfd2cf8221 */ /* 0x100fe20000010000 */
[----:B------:R-:W-:Y:S01]  /*20a0*/  @!P0 FADD.FTZ R189, R202, -R191 ;  /* 0x800000bfcabd8221 */ /* 0x000fe20000010000 */
[----:B------:R-:W-:-:S03]  /*20b0*/  MOV R202, R135 ;  /* 0x0000008700ca7202 */ /* 0x000fc60000000f00 */
[----:B------:R-:W3:Y:S01]  /*20c0*/  @P0 MUFU.RCP R204, R146 ;  /* 0x0000009200cc0308 */ /* 0x000ee20000001000 */
[----:B------:R-:W-:Y:S02]  /*20d0*/  HADD2.F32 R210, -RZ, R134.H0_H0 ;  /* 0x20000086ffd27230 */ /* 0x000fe40000004100 */
[----:B0-----:R-:W-:Y:S01]  /*20e0*/  @P0 FMUL.FTZ R200, R200, R213 ;  /* 0x000000d5c8c80220 */ /* 0x001fe20000410000 */
[----:B------:R-:W-:Y:S01]  /*20f0*/  @!P0 FMUL.FTZ R200, R188, R207 ;  /* 0x000000cfbcc88220 */ /* 0x000fe20000410000 */
[----:B------:R-:W-:-:S03]  /*2100*/  @P0 FADD.FTZ R122, -R164, R212 ;  /* 0x000000d4a47a0221 */ /* 0x000fc60000010100 */
[----:B------:R-:W0:Y:S01]  /*2110*/  @P0 MUFU.RCP R208, R145 ;  /* 0x0000009100d00308 */ /* 0x000e220000001000 */
[----:B------:R-:W-:Y:S01]  /*2120*/  @!P0 FADD.FTZ R207, R212, -R191 ;  /* 0x800000bfd4cf8221 */ /* 0x000fe20000010000 */
[----:B------:R-:W-:Y:S02]  /*2130*/  HADD2.F32 R212, -RZ, R202.H0_H0 ;  /* 0x200000caffd47230 */ /* 0x000fe40000004100 */
[----:B------:R-:W-:Y:S01]  /*2140*/  @P0 FADD.FTZ R202, -R165, R210 ;  /* 0x000000d2a5ca0221 */ /* 0x000fe20000010100 */
[----:B------:R-:W-:Y:S01]  /*2150*/  HADD2.F32 R190, -RZ, R190.H0_H0 ;  /* 0x200000beffbe7230 */ /* 0x000fe20000004100 */
[----:B------:R-:W-:Y:S01]  /*2160*/  SHF.R.U32.HI R134, RZ, 0x10, R135 ;  /* 0x00000010ff867819 */ /* 0x000fe20000011687 */
[----:B-1----:R-:W-:Y:S01]  /*2170*/  @P0 FMUL.FTZ R122, R122, R209 ;  /* 0x000000d17a7a0220 */ /* 0x002fe20000410000 */
[----:B------:R-:W-:Y:S01]  /*2180*/  @P0 FMUL.FTZ R202, R202, R211 ;  /* 0x000000d3caca0220 */ /* 0x000fe20000410000 */
[----:B------:R-:W-:Y:S01]  /*2190*/  @P0 FADD.FTZ R135, -R100, R212 ;  /* 0x000000d464870221 */ /* 0x000fe20000010100 */
[--C-:B------:R-:W-:Y:S01]  /*21a0*/  @!P0 FADD.FTZ R211, R212, -R191.reuse ;  /* 0x800000bfd4d38221 */ /* 0x100fe20000010000 */
[----:B--2---:R-:W-:Y:S01]  /*21b0*/  @P0 FMUL.FTZ R123, R123, R206 ;  /* 0x000000ce7b7b0220 */ /* 0x004fe20000410000 */
[C---:B------:R-:W-:Y:S01]  /*21c0*/  @!P0 FMUL.FTZ R122, R188.reuse, R207 ;  /* 0x000000cfbc7a8220 */ /* 0x040fe20000410000 */
[----:B------:R-:W-:Y:S01]  /*21d0*/  @!P0 FMUL.FTZ R123, R188, R189 ;  /* 0x000000bdbc7b8220 */ /* 0x000fe20000410000 */
[----:B------:R-:W-:Y:S01]  /*21e0*/  @P0 FADD.FTZ R207, -R99, R190 ;  /* 0x000000be63cf0221 */ /* 0x000fe20000010100 */
[----:B------:R-:W-:Y:S01]  /*21f0*/  @!P0 FADD.FTZ R189, R190, -R191 ;  /* 0x800000bfbebd8221 */ /* 0x000fe20000010000 */
[----:B------:R-:W1:Y:S01]  /*2200*/  @P0 MUFU.RCP R213, R185 ;  /* 0x000000b900d50308 */ /* 0x000e620000001000 */
[----:B---3--:R-:W-:Y:S01]  /*2210*/  @P0 FMUL.FTZ R135, R135, R204 ;  /* 0x000000cc87870220 */ /* 0x008fe20000410000 */
[C---:B------:R-:W-:Y:S01]  /*2220*/  @!P0 FMUL.FTZ R135, R188.reuse, R211 ;  /* 0x000000d3bc878220 */ /* 0x040fe20000410000 */
[----:B0-----:R-:W-:Y:S01]  /*2230*/  @P0 FMUL.FTZ R207, R207, R208 ;  /* 0x000000d0cfcf0220 */ /* 0x001fe20000410000 */
[----:B------:R-:W-:Y:S01]  /*2240*/  @!P0 FMUL.FTZ R207, R188, R189 ;  /* 0x000000bdbccf8220 */ /* 0x000fe20000410000 */
[----:B------:R-:W-:Y:S01]  /*2250*/  HADD2.F32 R214, -RZ, R134.H0_H0 ;  /* 0x20000086ffd67230 */ /* 0x000fe20000004100 */
[----:B------:R-:W-:-:S02]  /*2260*/  MOV R189, R138 ;  /* 0x0000008a00bd7202 */ /* 0x000fc40000000f00 */
[----:B------:R-:W0:Y:S01]  /*2270*/  @P0 MUFU.RCP R206, R147 ;  /* 0x0000009300ce0308 */ /* 0x000e220000001000 */
[--C-:B------:R-:W-:Y:S02]  /*2280*/  SHF.R.U64 R204, R138, 0x10, R139.reuse ;  /* 0x000000108acc7819 */ /* 0x100fe4000000128b */
[----:B------:R-:W-:-:S05]  /*2290*/  SHF.R.U32.HI R138, RZ, 0x10, R139 ;  /* 0x00000010ff8a7819 */ /* 0x000fca000001168b */
[----:B------:R-:W2:Y:S01]  /*22a0*/  @P0 MUFU.RCP R211, R187 ;  /* 0x000000bb00d30308 */ /* 0x000ea20000001000 */
[----:B------:R-:W-:Y:S01]  /*22b0*/  MOV R190, R139 ;  /* 0x0000008b00be7202 */ /* 0x000fe20000000f00 */
[----:B------:R-:W-:Y:S01]  /*22c0*/  @P0 FADD.FTZ R134, -R166, R214 ;  /* 0x000000d6a6860221 */ /* 0x000fe20000010100 */
[--C-:B------:R-:W-:Y:S01]  /*22d0*/  @!P0 FADD.FTZ R209, R210, -R191.reuse ;  /* 0x800000bfd2d18221 */ /* 0x100fe20000010000 */
[----:B------:R-:W-:-:S04]  /*22e0*/  @!P0 FADD.FTZ R139, R214, -R191 ;  /* 0x800000bfd68b8221 */ /* 0x000fc80000010000 */
[----:B------:R-:W3:Y:S01]  /*22f0*/  @P0 MUFU.RCP R208, R148 ;  /* 0x0000009400d00308 */ /* 0x000ee20000001000 */
[----:B------:R-:W-:Y:S02]  /*2300*/  HADD2.F32 R210, -RZ, R189.H0_H0 ;  /* 0x200000bdffd27230 */ /* 0x000fe40000004100 */
[----:B------:R-:W-:-:S05]  /*2310*/  HADD2.F32 R214, -RZ, R138.H0_H0 ;  /* 0x2000008affd67230 */ /* 0x000fca0000004100 */
[----:B------:R-:W4:Y:S01]  /*2320*/  @P0 MUFU.RCP R215, R186 ;  /* 0x000000ba00d70308 */ /* 0x000f220000001000 */
[----:B------:R-:W-:Y:S01]  /*2330*/  @!P0 FMUL.FTZ R202, R188, R209 ;  /* 0x000000d1bcca8220 */ /* 0x000fe20000410000 */
[----:B------:R-:W-:Y:S02]  /*2340*/  HADD2.F32 R190, -RZ, R190.H0_H0 ;  /* 0x200000beffbe7230 */ /* 0x000fe40000004100 */
[----:B------:R-:W-:Y:S01]  /*2350*/  @P0 FADD.FTZ R209, -R101, R210 ;  /* 0x000000d265d10221 */ /* 0x000fe20000010100 */
[----:B------:R-:W-:Y:S02]  /*2360*/  HADD2.F32 R212, -RZ, R204.H0_H0 ;  /* 0x200000ccffd47230 */ /* 0x000fe40000004100 */
[----:B------:R-:W-:Y:S01]  /*2370*/  @P0 FADD.FTZ R138, -R168, R214 ;  /* 0x000000d6a88a0221 */ /* 0x000fe20000010100 */
[--C-:B------:R-:W-:Y:S01]  /*2380*/  @!P0 FADD.FTZ R189, R210, -R191.reuse ;  /* 0x800000bfd2bd8221 */ /* 0x100fe20000010000 */
[----:B-1----:R-:W-:Y:S01]  /*2390*/  @P0 FMUL.FTZ R134, R134, R213 ;  /* 0x000000d586860220 */ /* 0x002fe20000410000 */
[----:B------:R-:W-:Y:S01]  /*23a0*/  @!P0 FMUL.FTZ R134, R188, R139 ;  /* 0x0000008bbc868220 */ /* 0x000fe20000410000 */
[----:B------:R-:W-:Y:S01]  /*23b0*/  @P0 FADD.FTZ R139, -R102, R190 ;  /* 0x000000be668b0221 */ /* 0x000fe20000010100 */
[----:B0-----:R-:W-:Y:S01]  /*23c0*/  @P0 FMUL.FTZ R209, R209, R206 ;  /* 0x000000ced1d10220 */ /* 0x001fe20000410000 */
[----:B--2---:R-:W-:Y:S01]  /*23d0*/  @P0 FMUL.FTZ R138, R138, R211 ;  /* 0x000000d38a8a0220 */ /* 0x004fe20000410000 */
[----:B------:R-:W-:Y:S01]  /*23e0*/  @P0 FADD.FTZ R204, -R167, R212 ;  /* 0x000000d4a7cc0221 */ /* 0x000fe20000010100 */
[----:B------:R-:W-:Y:S01]  /*23f0*/  @!P0 FADD.FTZ R211, R212, -R191 ;  /* 0x800000bfd4d38221 */ /* 0x000fe20000010000 */
[----:B------:R-:W-:Y:S01]  /*2400*/  @!P0 FMUL.FTZ R209, R188, R189 ;  /* 0x000000bdbcd18220 */ /* 0x000fe20000410000 */
[----:B------:R-:W-:-:S02]  /*2410*/  MOV R217, R116 ;  /* 0x0000007400d97202 */ /* 0x000fc40000000f00 */
[----:B------:R-:W-:Y:S02]  /*2420*/  SHF.R.U64 R212, R116, 0x10, R117 ;  /* 0x0000001074d47819 */ /* 0x000fe40000001275 */
[--C-:B------:R-:W-:Y:S02]  /*2430*/  SHF.R.U64 R235, R66, 0x10, R67.reuse ;  /* 0x0000001042eb7819 */ /* 0x100fe40000001243 */
[----:B------:R-:W-:Y:S02]  /*2440*/  MOV R189, R67 ;  /* 0x0000004300bd7202 */ /* 0x000fe40000000f00 */
[----:B------:R-:W-:Y:S01]  /*2450*/  SHF.R.U32.HI R210, RZ, 0x10, R67 ;  /* 0x00000010ffd27819 */ /* 0x000fe20000011643 */
[----:B---3--:R-:W-:Y:S01]  /*2460*/  @P0 FMUL.FTZ R139, R139, R208 ;  /* 0x000000d08b8b0220 */ /* 0x008fe20000410000 */
[----:B------:R-:W-:Y:S02]  /*2470*/  MOV R67, R128 ;  /* 0x0000008000437202 */ /* 0x000fe40000000f00 */
[----:B------:R-:W-:-:S02]  /*2480*/  SHF.R.U64 R116, R128, 0x10, R129 ;  /* 0x0000001080747819 */ /* 0x000fc40000001281 */
[----:B------:R-:W0:Y:S01]  /*2490*/  @P0 MUFU.RCP R128, R150 ;  /* 0x0000009600800308 */ /* 0x000e220000001000 */
[----:B------:R-:W-:Y:S01]  /*24a0*/  MOV R230, R64 ;  /* 0x0000004000e67202 */ /* 0x000fe20000000f00 */
[----:B----4-:R-:W-:Y:S01]  /*24b0*/  @P0 FMUL.FTZ R204, R204, R215 ;  /* 0x000000d7cccc0220 */ /* 0x010fe20000410000 */
[----:B------:R-:W-:Y:S02]  /*24c0*/  SHF.R.U64 R208, R64, 0x10, R65 ;  /* 0x0000001040d07819 */ /* 0x000fe40000001241 */
[----:B------:R-:W-:Y:S02]  /*24d0*/  MOV R222, R60 ;  /* 0x0000003c00de7202 */ /* 0x000fe40000000f00 */
[----:B------:R-:W-:Y:S01]  /*24e0*/  SHF.R.U64 R220, R60, 0x10, R61 ;  /* 0x000000103cdc7819 */ /* 0x000fe2000000123d */
[----:B------:R-:W1:Y:S01]  /*24f0*/  @P0 MUFU.RCP R239, R171 ;  /* 0x000000ab00ef0308 */ /* 0x000e620000001000 */
[----:B------:R-:W-:Y:S02]  /*2500*/  SHF.R.U64 R228, R120, 0x10, R121 ;  /* 0x0000001078e47819 */ /* 0x000fe40000001279 */
[----:B------:R-:W-:-:S02]  /*2510*/  MOV R225, R121 ;  /* 0x0000007900e17202 */ /* 0x000fc40000000f00 */
[----:B------:R-:W-:Y:S01]  /*2520*/  SHF.R.U32.HI R224, RZ, 0x10, R121 ;  /* 0x00000010ffe07819 */ /* 0x000fe20000011679 */
[----:B------:R-:W-:Y:S01]  /*2530*/  @!P0 FADD.FTZ R215, R214, -R191 ;  /* 0x800000bfd6d78221 */ /* 0x000fe20000010000 */
[----:B------:R-:W-:Y:S02]  /*2540*/  MOV R233, R120 ;  /* 0x0000007800e97202 */ /* 0x000fe40000000f00 */
[----:B------:R-:W-:Y:S02]  /*2550*/  MOV R60, R140 ;  /* 0x0000008c003c7202 */ /* 0x000fe40000000f00 */
[----:B------:R-:W-:Y:S02]  /*2560*/  SHF.R.U64 R121, R140, 0x10, R141 ;  /* 0x000000108c797819 */ /* 0x000fe4000000128d */
[----:B------:R-:W-:Y:S01]  /*2570*/  MOV R64, R141 ;  /* 0x0000008d00407202 */ /* 0x000fe20000000f00 */
[----:B------:R-:W-:Y:S01]  /*2580*/  @!P0 FADD.FTZ R213, R190, -R191 ;  /* 0x800000bfbed58221 */ /* 0x000fe20000010000 */
[----:B------:R-:W-:Y:S01]  /*2590*/  SHF.R.U32.HI R120, RZ, 0x10, R141 ;  /* 0x00000010ff787819 */ /* 0x000fe2000001168d */
[----:B------:R-:W-:Y:S01]  /*25a0*/  @!P0 FMUL.FTZ R204, R188, R211 ;  /* 0x000000d3bccc8220 */ /* 0x000fe20000410000 */
[----:B------:R-:W-:-:S02]  /*25b0*/  SHF.R.U64 R216, R118, 0x10, R119 ;  /* 0x0000001076d87819 */ /* 0x000fc40000001277 */
[----:B------:R-:W-:Y:S02]  /*25c0*/  MOV R219, R119 ;  /* 0x0000007700db7202 */ /* 0x000fe40000000f00 */
[----:B------:R-:W-:Y:S02]  /*25d0*/  SHF.R.U32.HI R214, RZ, 0x10, R119 ;  /* 0x00000010ffd67819 */ /* 0x000fe40000011677 */
[----:B------:R-:W-:Y:S02]  /*25e0*/  MOV R211, R66 ;  /* 0x0000004200d37202 */ /* 0x000fe40000000f00 */
[--C-:B------:R-:W-:Y:S02]  /*25f0*/  SHF.R.U64 R190, R62, 0x10, R63.reuse ;  /* 0x000000103ebe7819 */ /* 0x100fe4000000123f */
[----:B------:R-:W-:Y:S02]  /*2600*/  MOV R119, R63 ;  /* 0x0000003f00777202 */ /* 0x000fe40000000f00 */
[----:B------:R-:W-:Y:S01]  /*2610*/  SHF.R.U32.HI R223, RZ, 0x10, R63 ;  /* 0x00000010ffdf7819 */ /* 0x000fe2000001163f */
[----:B------:R-:W2:Y:S01]  /*2620*/  @P0 MUFU.RCP R229, R149 ;  /* 0x0000009500e50308 */ /* 0x000ea20000001000 */
[----:B------:R-:W-:Y:S01]  /*2630*/  MOV R63, R142 ;  /* 0x0000008e003f7202 */ /* 0x000fe20000000f00 */
[----:B------:R-:W-:Y:S01]  /*2640*/  HADD2.F32 R140, -RZ, R60.H0_H0 ;  /* 0x2000003cff8c7230 */ /* 0x000fe20000004100 */
[----:B------:R-:W-:Y:S01]  /*2650*/  SHF.R.U64 R66, R142, 0x10, R143 ;  /* 0x000000108e427819 */ /* 0x000fe2000000128f */
[----:B------:R-:W-:-:S02]  /*2660*/  HADD2.F32 R142, -RZ, R121.H0_H0 ;  /* 0x20000079ff8e7230 */ /* 0x000fc40000004100 */
[----:B------:R-:W-:Y:S01]  /*2670*/  HADD2.F32 R64, -RZ, R64.H0_H0 ;  /* 0x20000040ff407230 */ /* 0x000fe20000004100 */
[----:B------:R-:W-:Y:S01]  /*2680*/  MOV R218, R118 ;  /* 0x0000007600da7202 */ /* 0x000fe20000000f00 */
[----:B------:R-:W-:Y:S01]  /*2690*/  HADD2.F32 R120, -RZ, R120.H0_H0 ;  /* 0x20000078ff787230 */ /* 0x000fe20000004100 */
[----:B------:R-:W-:Y:S01]  /*26a0*/  MOV R206, R65 ;  /* 0x0000004100ce7202 */ /* 0x000fe20000000f00 */
[----:B------:R-:W-:Y:S01]  /*26b0*/  HADD2.F32 R233, -RZ, R233.H0_H0 ;  /* 0x200000e9ffe97230 */ /* 0x000fe20000004100 */
[----:B------:R-:W-:Y:S02]  /*26c0*/  SHF.R.U32.HI R227, RZ, 0x10, R65 ;  /* 0x00000010ffe37819 */ /* 0x000fe40000011641 */
[----:B------:R-:W-:Y:S01]  /*26d0*/  SHF.R.U32.HI R118, RZ, 0x10, R129 ;  /* 0x00000010ff767819 */ /* 0x000fe20000011681 */
[----:B------:R-:W-:Y:S01]  /*26e0*/  @!P0 FMUL.FTZ R139, R188, R213 ;  /* 0x000000d5bc8b8220 */ /* 0x000fe20000410000 */
[----:B------:R-:W-:Y:S01]  /*26f0*/  MOV R65, R129 ;  /* 0x0000008100417202 */ /* 0x000fe20000000f00 */
[--C-:B------:R-:W-:Y:S01]  /*2700*/  @!P0 FADD.FTZ R121, R140, -R191.reuse ;  /* 0x800000bf8c798221 */ /* 0x100fe20000010000 */
[--C-:B------:R-:W-:Y:S01]  /*2710*/  @!P0 FADD.FTZ R129, R142, -R191.reuse ;  /* 0x800000bf8e818221 */ /* 0x100fe20000010000 */
[----:B------:R-:W-:Y:S01]  /*2720*/  @!P0 FADD.FTZ R141, R64, -R191 ;  /* 0x800000bf408d8221 */ /* 0x000fe20000010000 */
[----:B------:R-:W-:Y:S01]  /*2730*/  SHF.R.U32.HI R213, RZ, 0x10, R117 ;  /* 0x00000010ffd57819 */ /* 0x000fe20000011675 */
[----:B------:R-:W-:Y:S01]  /*2740*/  @P0 FADD.FTZ R231, -R104, R64 ;  /* 0x0000004068e70221 */ /* 0x000fe20000010100 */
[----:B------:R-:W-:Y:S01]  /*2750*/  SHF.R.U32.HI R221, RZ, 0x10, R61 ;  /* 0x00000010ffdd7819 */ /* 0x000fe2000001163d */
[----:B------:R-:W-:Y:S01]  /*2760*/  @!P0 FADD.FTZ R191, R120, -R191 ;  /* 0x800000bf78bf8221 */ /* 0x000fe20000010000 */
[----:B------:R-:W-:Y:S01]  /*2770*/  @P0 FADD.FTZ R234, -R170, R120 ;  /* 0x00000078aaea0221 */ /* 0x000fe20000010100 */
[----:B------:R-:W-:-:S02]  /*2780*/  HADD2.F32 R212, -RZ, R212.H0_H0 ;  /* 0x200000d4ffd47230 */ /* 0x000fc40000004100 */
[----:B------:R-:W-:Y:S02]  /*2790*/  HADD2.F32 R120, -RZ, R116.H0_H0 ;  /* 0x20000074ff787230 */ /* 0x000fe40000004100 */
[----:B------:R-:W-:Y:S02]  /*27a0*/  HADD2.F32 R228, -RZ, R228.H0_H0 ;  /* 0x200000e4ffe47230 */ /* 0x000fe40000004100 */
[----:B------:R-:W-:Y:S02]  /*27b0*/  HADD2.F32 R116, -RZ, R118.H0_H0 ;  /* 0x20000076ff747230 */ /* 0x000fe40000004100 */
[----:B------:R-:W-:Y:S01]  /*27c0*/  FMUL.FTZ R118, R105, R233 ;  /* 0x000000e969767220 */ /* 0x000fe20000410000 */
[----:B0-----:R-:W-:Y:S01]  /*27d0*/  @P0 FMUL.FTZ R231, R231, R128 ;  /* 0x00000080e7e70220 */ /* 0x001fe20000410000 */
[----:B------:R-:W-:Y:S02]  /*27e0*/  HADD2.F32 R224, -RZ, R224.H0_H0 ;  /* 0x200000e0ffe07230 */ /* 0x000fe40000004100 */
[----:B-1----:R-:W-:Y:S01]  /*27f0*/  @P0 FMUL.FTZ R234, R234, R239 ;  /* 0x000000efeaea0220 */ /* 0x002fe20000410000 */
[----:B------:R-:W-:-:S02]  /*2800*/  HADD2.F32 R213, -RZ, R213.H0_H0 ;  /* 0x200000d5ffd57230 */ /* 0x000fc40000004100 */
[C---:B------:R-:W-:Y:S01]  /*2810*/  FADD.FTZ R72, R233.reuse, R72 ;  /* 0x00000048e9487221 */ /* 0x040fe20000010000 */
[----:B------:R-:W-:Y:S02]  /*2820*/  HADD2.F32 R128, -RZ, R221.H0_H0 ;  /* 0x200000ddff807230 */ /* 0x000fe40000004100 */
        /* <DEDUP_REMOVED lines=8> */
[----:B------:R-:W-:-:S02]  /*28b0*/  HADD2.F32 R191, -RZ, R235.H0_H0 ;  /* 0x200000ebffbf7230 */ /* 0x000fc40000004100 */
[C---:B------:R-:W-:Y:S01]  /*28c0*/  FADD.FTZ R75, R224.reuse, R75 ;  /* 0x0000004be04b7221 */ /* 0x040fe20000010000 */
[----:B------:R-:W-:Y:S01]  /*28d0*/  FFMA.FTZ R83, R224, R124, R83 ;  /* 0x0000007ce0537223 */ /* 0x000fe20000010053 */
[----:B------:R-:W-:Y:S01]  /*28e0*/  FMUL.FTZ R235, R173, R224 ;  /* 0x000000e0adeb7220 */ /* 0x000fe20000410000 */
[----:B------:R-:W-:Y:S02]  /*28f0*/  HADD2.F32 R211, -RZ, R211.H0_H0 ;  /* 0x200000d3ffd37230 */ /* 0x000fe40000004100 */
[C---:B------:R-:W-:Y:S01]  /*2900*/  FADD.FTZ R54, R213.reuse, R54 ;  /* 0x00000036d5367221 */ /* 0x040fe20000010000 */
[----:B------:R-:W-:Y:S01]  /*2910*/  FFMA.FTZ R56, R213, R131, R56 ;  /* 0x00000083d5387223 */ /* 0x000fe20000010038 */
[----:B------:R-:W-:Y:S01]  /*2920*/  FMUL.FTZ R224, R177, R213 ;  /* 0x000000d5b1e07220 */ /* 0x000fe20000410000 */
[----:B--2---:R-:W-:Y:S01]  /*2930*/  @P0 FMUL.FTZ R229, R60, R229 ;  /* 0x000000e53ce50220 */ /* 0x004fe20000410000 */
[----:B------:R-:W-:Y:S02]  /*2940*/  HADD2.F32 R225, -RZ, R225.H0_H0 ;  /* 0x200000e1ffe17230 */ /* 0x000fe40000004100 */
[----:B------:R-:W-:Y:S01]  /*2950*/  FADD.FTZ R213, R212, R233 ;  /* 0x000000e9d4d57221 */ /* 0x000fe20000010000 */
[----:B------:R-:W-:Y:S01]  /*2960*/  @!P0 FMUL.FTZ R229, R188, R121 ;  /* 0x00000079bce58220 */ /* 0x000fe20000410000 */
[----:B------:R-:W-:Y:S01]  /*2970*/  FFMA.FTZ R212, R118, R193, RZ ;  /* 0x000000c176d47223 */ /* 0x000fe200000100ff */
[----:B------:R-:W-:-:S02]  /*2980*/  HADD2.F32 R121, -RZ, R119.H0_H0 ;  /* 0x20000077ff797230 */ /* 0x000fc40000004100 */
[C---:B------:R-:W-:Y:S01]  /*2990*/  FADD.FTZ R26, R211.reuse, R26 ;  /* 0x0000001ad31a7221 */ /* 0x040fe20000010000 */
[----:B------:R-:W-:Y:S02]  /*29a0*/  HADD2.F32 R214, -RZ, R214.H0_H0 ;  /* 0x200000d6ffd67230 */ /* 0x000fe40000004100 */
[----:B------:R-:W-:Y:S01]  /*29b0*/  FFMA.FTZ R2, R211, R201, R2 ;  /* 0x000000c9d3027223 */ /* 0x000fe20000010002 */
[----:B------:R-:W-:Y:S02]  /*29c0*/  HADD2.F32 R119, -RZ, R222.H0_H0 ;  /* 0x200000deff777230 */ /* 0x000fe40000004100 */
[----:B------:R-:W-:Y:S01]  /*29d0*/  FMUL.FTZ R222, R111, R211 ;  /* 0x000000d36fde7220 */ /* 0x000fe20000410000 */
[----:B------:R-:W-:Y:S01]  /*29e0*/  FMUL.FTZ R236, R106, R225 ;  /* 0x000000e16aec7220 */ /* 0x000fe20000410000 */
[----:B------:R-:W-:Y:S01]  /*29f0*/  FFMA.FTZ R211, R233, R192, R212 ;  /* 0x000000c0e9d37223 */ /* 0x000fe200000100d4 */
[----:B------:R-:W-:Y:S01]  /*2a00*/  @P0 FADD.FTZ R232, -R169, R142 ;  /* 0x0000008ea9e80221 */ /* 0x000fe20000010100 */
[----:B------:R-:W-:-:S02]  /*2a10*/  HADD2.F32 R142, -RZ, R223.H0_H0 ;  /* 0x200000dfff8e7230 */ /* 0x000fc40000004100 */
[C---:B------:R-:W-:Y:S01]  /*2a20*/  FADD.FTZ R79, R214.reuse, R79 ;  /* 0x0000004fd64f7221 */ /* 0x040fe20000010000 */
[----:B------:R-:W-:Y:S02]  /*2a30*/  HADD2.F32 R218, -RZ, R218.H0_H0 ;  /* 0x200000daffda7230 */ /* 0x000fe40000004100 */
[----:B------:R-:W-:Y:S01]  /*2a40*/  FFMA.FTZ R57, R214, R126, R57 ;  /* 0x0000007ed6397223 */ /* 0x000fe20000010039 */
[----:B------:R-:W-:Y:S01]  /*2a50*/  FMUL.FTZ R223, R175, R214 ;  /* 0x000000d6afdf7220 */ /* 0x000fe20000410000 */
[----:B------:R-:W-:Y:S01]  /*2a60*/  FADD.FTZ R214, R213, R236 ;  /* 0x000000ecd5d67221 */ /* 0x000fe20000010000 */
[----:B------:R-:W-:Y:S01]  /*2a70*/  FFMA.FTZ R212, R236, R125, R211 ;  /* 0x0000007decd47223 */ /* 0x000fe200000100d3 */
[----:B------:R-:W-:Y:S01]  /*2a80*/  @!P0 FMUL.FTZ R231, R188, R141 ;  /* 0x0000008dbce78220 */ /* 0x000fe20000410000 */
        /* <DEDUP_REMOVED lines=8> */
[----:B------:R-:W-:Y:S02]  /*2b10*/  HADD2.F32 R219, -RZ, R219.H0_H0 ;  /* 0x200000dbffdb7230 */ /* 0x000fe40000004100 */
[C---:B------:R-:W-:Y:S01]  /*2b20*/  FADD.FTZ R74, R225.reuse, R74 ;  /* 0x0000004ae14a7221 */ /* 0x040fe20000010000 */
[----:B------:R-:W-:Y:S01]  /*2b30*/  FFMA.FTZ R84, R225, R125, R84 ;  /* 0x0000007de1547223 */ /* 0x000fe20000010054 */
[----:B------:R-:W-:Y:S01]  /*2b40*/  MOV R215, R117 ;  /* 0x0000007500d77202 */ /* 0x000fe20000000f00 */
[----:B------:R-:W0:Y:S01]  /*2b50*/  @P0 MUFU.RCP R237, R151 ;  /* 0x0000009700ed0308 */ /* 0x000e220000001000 */
[----:B------:R-:W-:Y:S01]  /*2b60*/  FMUL.FTZ R225, R174, R216 ;  /* 0x000000d8aee17220 */ /* 0x000fe20000410000 */
[----:B------:R-:W-:Y:S01]  /*2b70*/  FADD.FTZ R214, R214, R227 ;  /* 0x000000e3d6d67221 */ /* 0x000fe20000010000 */
[----:B------:R-:W-:Y:S01]  /*2b80*/  FFMA.FTZ R212, R227, R196, R212 ;  /* 0x000000c4e3d47223 */ /* 0x000fe200000100d4 */
[----:B------:R-:W-:Y:S01]  /*2b90*/  MOV R226, R62 ;  /* 0x0000003e00e27202 */ /* 0x000fe20000000f00 */
[----:B------:R-:W-:Y:S01]  /*2ba0*/  HADD2.F32 R210, -RZ, R210.H0_H0 ;  /* 0x200000d2ffd27230 */ /* 0x000fe20000004100 */
[----:B------:R-:W-:Y:S01]  /*2bb0*/  MOV R117, R61 ;  /* 0x0000003d00757202 */ /* 0x000fe20000000f00 */
[----:B------:R-:W-:Y:S01]  /*2bc0*/  HADD2.F32 R140, -RZ, R220.H0_H0 ;  /* 0x200000dcff8c7230 */ /* 0x000fe20000004100 */
[----:B------:R-:W-:Y:S01]  /*2bd0*/  MOV R61, R143 ;  /* 0x0000008f003d7202 */ /* 0x000fe20000000f00 */
[C---:B------:R-:W-:Y:S01]  /*2be0*/  FADD.FTZ R76, R218.reuse, R76 ;  /* 0x0000004cda4c7221 */ /* 0x040fe20000010000 */
[----:B------:R-:W-:Y:S01]  /*2bf0*/  SHF.R.U32.HI R62, RZ, 0x10, R143 ;  /* 0x00000010ff3e7819 */ /* 0x000fe2000001168f */
        /* <DEDUP_REMOVED lines=38> */
[----:B0-----:R-:W-:Y:S01]  /*2e60*/  @P0 FMUL.FTZ R232, R232, R237 ;  /* 0x000000ede8e80220 */ /* 0x001fe20000410000 */
[----:B------:R-:W-:Y:S01]  /*2e70*/  @!P0 FMUL.FTZ R232, R188, R129 ;  /* 0x00000081bce88220 */ /* 0x000fe20000410000 */
[----:B------:R-:W-:Y:S02]  /*2e80*/  HADD2.F32 R129, -RZ, R226.H0_H0 ;  /* 0x200000e2ff817230 */ /* 0x000fe40000004100 */
        /* <DEDUP_REMOVED lines=10> */
[----:B------:R-:W-:Y:S02]  /*2f30*/  HADD2.F32 R190, -RZ, R190.H0_H0 ;  /* 0x200000beffbe7230 */ /* 0x000fe40000004100 */
        /* <DEDUP_REMOVED lines=132> */
.L_x_1874:
        /* <DEDUP_REMOVED lines=24> */
[----:B0-----:R-:W-:Y:S02]  /*3900*/  @!P0 LEA R116, P2, R66, R60, 0x3 ;  /* 0x0000003c42748211 */ /* 0x001fe400078418ff */
[----:B------:R-:W-:-:S04]  /*3910*/  @!P0 IADD3.X R60, RZ, R237, RZ, P3, !PT ;  /* 0x000000edff3c8210 */ /* 0x000fc80001ffe4ff */
        /* <DEDUP_REMOVED lines=17> */
.L_x_1860:
[----:B------:R-:W-:Y:S05]  /*3a30*/  BSYNC B0 ;  /* 0x0000000000007941 */ /* 0x000fea0003800000 */
.L_x_1859:
        /* <DEDUP_REMOVED lines=19> */
.L_x_1862:
[----:B------:R-:W2:Y:S04]  /*3b70*/  LDG.E.STRONG.GPU R62, desc[UR8][R60.64] ;  /* 0x000000083c3e7981 */ /* 0x000ea8000c1ef900 */
[----:B--2---:R-:W-:Y:S01]  /*3b80*/  CCTL.IVALL ;  /* 0x00000000ff00798f */ /* 0x004fe20002000000 */
[----:B------:R-:W-:Y:S05]  /*3b90*/  YIELD ;  /* 0x0000000000007946 */ /* 0x000fea0003800000 */
[----:B------:R-:W-:-:S13]  /*3ba0*/  ISETP.NE.AND P0, PT, R62, R65, PT ;  /* 0x000000413e00720c */ /* 0x000fda0003f05270 */
[----:B------:R-:W-:Y:S05]  /*3bb0*/  @P0 BRA `(.L_x_1862) ;  /* 0xfffffffc00ec0947 */ /* 0x000fea000383ffff */
.L_x_1861:
        /* <DEDUP_REMOVED lines=86> */
[----:B------:R-:W-:Y:S01]  /*4120*/  F2FP.F16.F32.PACK_AB R193, R62, R193 ;  /* 0x000000c13ec1723e */ /* 0x000fe200000000ff */
[----:B------:R-:W-:Y:S01]  /*4130*/  FADD.FTZ R61, R235, -R124 ;  /* 0x8000007ceb3d7221 */ /* 0x000fe20000010000 */
[----:B------:R-:W-:Y:S01]  /*4140*/  F2FP.F16.F32.PACK_AB R66, R60, R227 ;  /* 0x000000e33c42723e */ /* 0x000fe200000000ff */
[----:B------:R-:W-:Y:S01]  /*4150*/  FMUL.FTZ R124, R188, R139 ;  /* 0x0000008bbc7c7220 */ /* 0x000fe20000410000 */
[----:B------:R-:W-:Y:S01]  /*4160*/  F2FP.F16.F32.PACK_AB R125, RZ, R125 ;  /* 0x0000007dff7d723e */ /* 0x000fe200000000ff */
[----:B------:R-:W-:Y:S01]  /*4170*/  FADD.FTZ R201, R222, -R201 ;  /* 0x800000c9dec97221 */ /* 0x000fe20000010000 */
[----:B------:R-:W-:Y:S01]  /*4180*/  F2FP.F16.F32.PACK_AB R139, RZ, R64 ;  /* 0x00000040ff8b723e */ /* 0x000fe200000000ff */
[----:B------:R-:W-:Y:S01]  /*4190*/  FADD.FTZ R199, R220, -R199 ;  /* 0x800000c7dcc77221 */ /* 0x000fe20000010000 */
[----:B------:R-:W-:Y:S01]  /*41a0*/  FADD.FTZ R141, R141, -R204 ;  /* 0x800000cc8d8d7221 */ /* 0x000fe20000010000 */
[----:B------:R-:W-:Y:S01]  /*41b0*/  PRMT R62, R193, 0x7632, R62 ;  /* 0x00007632c13e7816 */ /* 0x000fe2000000003e */
[----:B------:R-:W-:Y:S01]  /*41c0*/  FADD.FTZ R203, R216, -R203 ;  /* 0x800000cbd8cb7221 */ /* 0x000fe20000010000 */
[----:B------:R-:W-:Y:S01]  /*41d0*/  FADD.FTZ R217, R217, -R198 ;  /* 0x800000c6d9d97221 */ /* 0x000fe20000010000 */
[----:B------:R-:W-:Y:S01]  /*41e0*/  PRMT R116, R66, 0x7632, R116 ;  /* 0x0000763242747816 */ /* 0x000fe20000000074 */
[----:B------:R-:W-:Y:S01]  /*41f0*/  FADD.FTZ R197, R228, -R197 ;  /* 0x800000c5e4c57221 */ /* 0x000fe20000010000 */
[----:B------:R-:W-:Y:S01]  /*4200*/  PRMT R64, R125, 0x7610, R64 ;  /* 0x000076107d407816 */ /* 0x000fe20000000040 */
[----:B------:R-:W-:Y:S01]  /*4210*/  FADD.FTZ R221, R221, -R130 ;  /* 0x80000082dddd7221 */ /* 0x000fe20000010000 */
[----:B------:R-:W-:Y:S01]  /*4220*/  FADD.FTZ R117, R215, -R136 ;  /* 0x80000088d7757221 */ /* 0x000fe20000010000 */
[----:B------:R-:W-:Y:S01]  /*4230*/  PRMT R125, R139, 0x7610, R125 ;  /* 0x000076108b7d7816 */ /* 0x000fe2000000007d */
[----:B------:R-:W-:Y:S01]  /*4240*/  FADD.FTZ R129, R129, -R138 ;  /* 0x8000008a81817221 */ /* 0x000fe20000010000 */
[C---:B------:R-:W-:Y:S01]  /*4250*/  FMUL.FTZ R201, R188.reuse, R201 ;  /* 0x000000c9bcc97220 */ /* 0x040fe20000410000 */
[C---:B------:R-:W-:Y:S01]  /*4260*/  FMUL.FTZ R136, R188.reuse, R199 ;  /* 0x000000c7bc887220 */ /* 0x040fe20000410000 */
[C---:B------:R-:W-:Y:S01]  /*4270*/  FMUL.FTZ R127, R188.reuse, R141 ;  /* 0x0000008dbc7f7220 */ /* 0x040fe20000410000 */
[----:B------:R-:W-:Y:S01]  /*4280*/  PRMT R60, R193, 0x7610, R60 ;  /* 0x00007610c13c7816 */ /* 0x000fe2000000003c */
[----:B------:R-:W-:Y:S01]  /*4290*/  FMUL.FTZ R203, R188, R203 ;  /* 0x000000cbbccb7220 */ /* 0x000fe20000410000 */
[----:B------:R-:W-:Y:S01]  /*42a0*/  LOP3.LUT R139, R62, 0xffff, RZ, 0xc0, !PT ;  /* 0x0000ffff3e8b7812 */ /* 0x000fe200078ec0ff */
[----:B------:R-:W-:Y:S01]  /*42b0*/  FMUL.FTZ R138, R188, R217 ;  /* 0x000000d9bc8a7220 */ /* 0x000fe20000410000 */
[----:B------:R-:W-:Y:S01]  /*42c0*/  LOP3.LUT R141, R116, 0xffff, RZ, 0xc0, !PT ;  /* 0x0000ffff748d7812 */ /* 0x000fe200078ec0ff */
[----:B------:R-:W-:Y:S01]  /*42d0*/  FADD.FTZ R133, R218, -R133 ;  /* 0x80000085da857221 */ /* 0x000fe20000010000 */
[----:B------:R-:W-:Y:S01]  /*42e0*/  LOP3.LUT R140, R64, 0xffff, RZ, 0xc0, !PT ;  /* 0x0000ffff408c7812 */ /* 0x000fe200078ec0ff */
[C---:B------:R-:W-:Y:S01]  /*42f0*/  FMUL.FTZ R197, R188.reuse, R197 ;  /* 0x000000c5bcc57220 */ /* 0x040fe20000410000 */
[----:B------:R-:W-:Y:S01]  /*4300*/  FMUL.FTZ R130, R188, R221 ;  /* 0x000000ddbc827220 */ /* 0x000fe20000410000 */
[----:B------:R-:W-:Y:S01]  /*4310*/  LOP3.LUT R64, R125, 0xffff, RZ, 0xc0, !PT ;  /* 0x0000ffff7d407812 */ /* 0x000fe200078ec0ff */
[----:B------:R-:W-:Y:S01]  /*4320*/  FADD.FTZ R65, R224, -R131 ;  /* 0x80000083e0417221 */ /* 0x000fe20000010000 */
[----:B------:R-:W-:Y:S01]  /*4330*/  PRMT R60, R60, 0x5410, R139 ;  /* 0x000054103c3c7816 */ /* 0x000fe2000000008b */
[----:B------:R-:W-:Y:S01]  /*4340*/  FADD.FTZ R137, R214, -R137 ;  /* 0x80000089d6897221 */ /* 0x000fe20000010000 */
[----:B------:R-:W-:Y:S01]  /*4350*/  SHF.L.U64.HI R125, R139, 0x10, RZ ;  /* 0x000000108b7d7819 */ /* 0x000fe200000102ff */
[----:B------:R-:W-:Y:S01]  /*4360*/  FADD.FTZ R131, R213, -R200 ;  /* 0x800000c8d5837221 */ /* 0x000fe20000010000 */
[----:B------:R-:W-:Y:S01]  /*4370*/  SHF.L.U64.HI R139, R141, 0x10, RZ ;  /* 0x000000108d8b7819 */ /* 0x000fe200000102ff */
[----:B------:R-:W-:Y:S01]  /*4380*/  FADD.FTZ R205, R212, -R205 ;  /* 0x800000cdd4cd7221 */ /* 0x000fe20000010000 */
[----:B------:R-:W-:Y:S01]  /*4390*/  F2FP.F16.F32.PACK_AB R201, R136, R201 ;  /* 0x000000c988c9723e */ /* 0x000fe200000000ff */
[----:B------:R-:W-:Y:S01]  /*43a0*/  FADD.FTZ R213, R206, -R135 ;  /* 0x80000087ced57221 */ /* 0x000fe20000010000 */
[----:B------:R-:W-:Y:S01]  /*43b0*/  F2FP.F16.F32.PACK_AB R203, R138, R203 ;  /* 0x000000cb8acb723e */ /* 0x000fe200000000ff */
[----:B------:R-:W-:Y:S01]  /*43c0*/  FADD.FTZ R207, R208, -R207 ;  /* 0x800000cfd0cf7221 */ /* 0x000fe20000010000 */
[----:B------:R-:W-:Y:S01]  /*43d0*/  FADD.FTZ R191, R191, -R202 ;  /* 0x800000cabfbf7221 */ /* 0x000fe20000010000 */
[----:B------:R-:W-:Y:S01]  /*43e0*/  FMUL.FTZ R135, R188, R133 ;  /* 0x00000085bc877220 */ /* 0x000fe20000410000 */
[----:B------:R-:W-:Y:S01]  /*43f0*/  F2FP.F16.F32.PACK_AB R197, R130, R197 ;  /* 0x000000c582c5723e */ /* 0x000fe200000000ff */
[----:B------:R-:W-:Y:S01]  /*4400*/  FADD.FTZ R123, R210, -R123 ;  /* 0x8000007bd27b7221 */ /* 0x000fe20000010000 */
[----:B------:R-:W-:Y:S01]  /*4410*/  FMUL.FTZ R137, R188, R137 ;  /* 0x00000089bc897220 */ /* 0x000fe20000410000 */
[--C-:B------:R-:W-:Y:S01]  /*4420*/  LOP3.LUT R130, R64, 0xffff0000, R139.reuse, 0xf8, !PT ;  /* 0xffff000040827812 */ /* 0x100fe200078ef88b */
[----:B------:R-:W-:Y:S01]  /*4430*/  FADD.FTZ R143, R143, -R134 ;  /* 0x800000868f8f7221 */ /* 0x000fe20000010000 */
[----:B------:R-:W-:Y:S01]  /*4440*/  PRMT R136, R201, 0x7632, R136 ;  /* 0x00007632c9887816 */ /* 0x000fe20000000088 */
[C---:B------:R-:W-:Y:S01]  /*4450*/  FMUL.FTZ R118, R188.reuse, R205 ;  /* 0x000000cdbc767220 */ /* 0x040fe20000410000 */
[C---:B------:R-:W-:Y:S01]  /*4460*/  FMUL.FTZ R131, R188.reuse, R131 ;  /* 0x00000083bc837220 */ /* 0x040fe20000410000 */
[----:B------:R-:W-:Y:S01]  /*4470*/  PRMT R139, R203, 0x7632, R139 ;  /* 0x00007632cb8b7816 */ /* 0x000fe2000000008b */
[C---:B------:R-:W-:Y:S01]  /*4480*/  FMUL.FTZ R133, R188.reuse, R207 ;  /* 0x000000cfbc857220 */ /* 0x040fe20000410000 */
[----:B------:R-:W-:Y:S01]  /*4490*/  FMUL.FTZ R134, R188, R191 ;  /* 0x000000bfbc867220 */ /* 0x000fe20000410000 */
[----:B------:R-:W-:Y:S01]  /*44a0*/  PRMT R62, R66, 0x5410, R141 ;  /* 0x00005410423e7816 */ /* 0x000fe2000000008d */
[----:B------:R-:W-:Y:S01]  /*44b0*/  FADD.FTZ R231, R120, -R231 ;  /* 0x800000e778e77221 */ /* 0x000fe20000010000 */
[----:B------:R-:W-:Y:S01]  /*44c0*/  PRMT R66, R197, 0x7632, R66 ;  /* 0x00007632c5427816 */ /* 0x000fe20000000042 */
[----:B------:R-:W-:Y:S01]  /*44d0*/  FADD.FTZ R195, R226, -R195 ;  /* 0x800000c3e2c37221 */ /* 0x000fe20000010000 */
[----:B------:R-:W-:Y:S01]  /*44e0*/  F2FP.F16.F32.PACK_AB R138, RZ, R135 ;  /* 0x00000087ff8a723e */ /* 0x000fe200000000ff */
[----:B------:R-:W-:Y:S01]  /*44f0*/  FMUL.FTZ R120, R188, R123 ;  /* 0x0000007bbc787220 */ /* 0x000fe20000410000 */
[----:B------:R-:W-:Y:S01]  /*4500*/  LOP3.LUT R125, R140, 0xffff0000, R125, 0xf8, !PT ;  /* 0xffff00008c7d7812 */ /* 0x000fe200078ef87d */
[C---:B------:R-:W-:Y:S01]  /*4510*/  FMUL.FTZ R132, R188.reuse, R213 ;  /* 0x000000d5bc847220 */ /* 0x040fe20000410000 */
[----:B------:R-:W-:Y:S01]  /*4520*/  PRMT R135, R201, 0x7610, R135 ;  /* 0x00007610c9877816 */ /* 0x000fe20000000087 */
[----:B------:R-:W-:Y:S01]  /*4530*/  FMUL.FTZ R195, R188, R195 ;  /* 0x000000c3bcc37220 */ /* 0x000fe20000410000 */
[----:B------:R-:W-:Y:S01]  /*4540*/  LOP3.LUT R136, R136, 0xffff, RZ, 0xc0, !PT ;  /* 0x0000ffff88887812 */ /* 0x000fe200078ec0ff */
[----:B------:R-:W-:Y:S01]  /*4550*/  FADD.FTZ R209, R142, -R209 ;  /* 0x800000d18ed17221 */ /* 0x000fe20000010000 */
[----:B------:R-:W-:Y:S01]  /*4560*/  F2FP.F16.F32.PACK_AB R140, RZ, R137 ;  /* 0x00000089ff8c723e */ /* 0x000fe200000000ff */
[----:B------:R-:W-:Y:S01]  /*4570*/  FADD.FTZ R229, R128, -R229 ;  /* 0x800000e580e57221 */ /* 0x000fe20000010000 */
[----:B------:R-:W-:Y:S01]  /*4580*/  LOP3.LUT R139, R139, 0xffff, RZ, 0xc0, !PT ;  /* 0x0000ffff8b8b7812 */ /* 0x000fe200078ec0ff */
[----:B------:R-:W-:Y:S01]  /*4590*/  FADD.FTZ R215, R121, -R232 ;  /* 0x800000e879d77221 */ /* 0x000fe20000010000 */
[----:B------:R-:W-:Y:S01]  /*45a0*/  F2FP.F16.F32.PACK_AB R118, R131, R118 ;  /* 0x000000768376723e */ /* 0x000fe200000000ff */
[----:B------:R-:W-:Y:S01]  /*45b0*/  FADD.FTZ R211, R211, -R122 ;  /* 0x8000007ad3d37221 */ /* 0x000fe20000010000 */
[----:B------:R-:W-:Y:S01]  /*45c0*/  LOP3.LUT R141, R66, 0xffff, RZ, 0xc0, !PT ;  /* 0x0000ffff428d7812 */ /* 0x000fe200078ec0ff */
[----:B------:R-:W-:Y:S01]  /*45d0*/  FMUL.FTZ R122, R188, R209 ;  /* 0x000000d1bc7a7220 */ /* 0x000fe20000410000 */
[----:B------:R-:W-:Y:S01]  /*45e0*/  F2FP.F16.F32.PACK_AB R134, R134, R133 ;  /* 0x000000858686723e */ /* 0x000fe200000000ff */
[----:B------:R-:W-:Y:S01]  /*45f0*/  FADD.FTZ R63, R223, -R126 ;  /* 0x8000007edf3f7221 */ /* 0x000fe20000010000 */
[----:B------:R-:W-:Y:S01]  /*4600*/  PRMT R66, R135, 0x5410, R136 ;  /* 0x0000541087427816 */ /* 0x000fe20000000088 */
[----:B------:R-:W-:Y:S01]  /*4610*/  FMUL.FTZ R123, R188, R129 ;  /* 0x00000081bc7b7220 */ /* 0x000fe20000410000 */
[----:B------:R-:W-:Y:S01]  /*4620*/  LOP3.LUT R140, R140, 0xffff, RZ, 0xc0, !PT ;  /* 0x0000ffff8c8c7812 */ /* 0x000fe200078ec0ff */
[C---:B------:R-:W-:Y:S01]  /*4630*/  FMUL.FTZ R126, R188.reuse, R229 ;  /* 0x000000e5bc7e7220 */ /* 0x040fe20000410000 */
[----:B------:R-:W-:Y:S01]  /*4640*/  SHF.L.U64.HI R135, R139, 0x10, RZ ;  /* 0x000000108b877819 */ /* 0x000fe200000102ff */
[C---:B------:R-:W-:Y:S01]  /*4650*/  FMUL.FTZ R129, R188.reuse, R215 ;  /* 0x000000d7bc817220 */ /* 0x040fe20000410000 */
[----:B------:R-:W-:Y:S01]  /*4660*/  F2FP.F16.F32.PACK_AB R131, RZ, R120 ;  /* 0x00000078ff83723e */ /* 0x000fe200000000ff */
[----:B------:R-:W-:Y:S01]  /*4670*/  FMUL.FTZ R61, R188, R61 ;  /* 0x0000003dbc3d7220 */ /* 0x000fe20000410000 */
[----:B------:R-:W-:Y:S01]  /*4680*/  SHF.L.U64.HI R142, R136, 0x10, RZ ;  /* 0x00000010888e7819 */ /* 0x000fe200000102ff */
[----:B------:R-:W-:Y:S01]  /*4690*/  FMUL.FTZ R128, R188, R231 ;  /* 0x000000e7bc807220 */ /* 0x000fe20000410000 */
[----:B------:R-:W-:Y:S01]  /*46a0*/  PRMT R120, R118, 0x7632, R120 ;  /* 0x0000763276787816 */ /* 0x000fe20000000078 */
[C---:B------:R-:W-:Y:S01]  /*46b0*/  FMUL.FTZ R117, R188.reuse, R117 ;  /* 0x00000075bc757220 */ /* 0x040fe20000410000 */
[----:B------:R-:W-:Y:S01]  /*46c0*/  F2FP.F16.F32.PACK_AB R136, RZ, R132 ;  /* 0x00000084ff88723e */ /* 0x000fe200000000ff */
[----:B------:R-:W-:Y:S01]  /*46d0*/  FMUL.FTZ R63, R188, R63 ;  /* 0x0000003fbc3f7220 */ /* 0x000fe20000410000 */
[----:B------:R-:W-:Y:S01]  /*46e0*/  PRMT R133, R134, 0x7632, R133 ;  /* 0x0000763286857816 */ /* 0x000fe20000000085 */
[C---:B------:R-:W-:Y:S01]  /*46f0*/  FMUL.FTZ R65, R188.reuse, R65 ;  /* 0x00000041bc417220 */ /* 0x040fe20000410000 */
[----:B------:R-:W-:Y:S01]  /*4700*/  F2FP.F16.F32.PACK_AB R116, RZ, R195 ;  /* 0x000000c3ff74723e */ /* 0x000fe200000000ff */
[----:B------:R-:W-:Y:S01]  /*4710*/  FMUL.FTZ R67, R188, R67 ;  /* 0x00000043bc437220 */ /* 0x000fe20000410000 */
[----:B------:R-:W-:Y:S01]  /*4720*/  PRMT R137, R138, 0x7610, R137 ;  /* 0x000076108a897816 */ /* 0x000fe20000000089 */
[----:B------:R-:W-:Y:S01]  /*4730*/  FMUL.FTZ R119, R188, R211 ;  /* 0x000000d3bc777220 */ /* 0x000fe20000410000 */
[----:B------:R-:W-:Y:S01]  /*4740*/  LOP3.LUT R140, R140, 0xffff0000, R135, 0xf8, !PT ;  /* 0xffff00008c8c7812 */ /* 0x000fe200078ef887 */
[C---:B------:R-:W-:Y:S01]  /*4750*/  FMUL.FTZ R121, R188.reuse, R143 ;  /* 0x0000008fbc797220 */ /* 0x040fe20000410000 */
[----:B------:R-:W-:Y:S01]  /*4760*/  PRMT R138, R203, 0x7610, R138 ;  /* 0x00007610cb8a7816 */ /* 0x000fe2000000008a */
[----:B------:R-:W-:Y:S01]  /*4770*/  FMUL.FTZ R188, R188, R219 ;  /* 0x000000dbbcbc7220 */ /* 0x000fe20000410000 */
[----:B------:R-:W-:-:S02]  /*4780*/  LOP3.LUT R135, R120, 0xffff, RZ, 0xc0, !PT ;  /* 0x0000ffff78877812 */ /* 0x000fc400078ec0ff */
[----:B------:R-:W-:Y:S02]  /*4790*/  PRMT R120, R136, 0x7610, R120 ;  /* 0x0000761088787816 */ /* 0x000fe40000000078 */
[----:B------:R-:W-:Y:S02]  /*47a0*/  LOP3.LUT R133, R133, 0xffff, RZ, 0xc0, !PT ;  /* 0x0000ffff85857812 */ /* 0x000fe400078ec0ff */
[----:B------:R-:W-:Y:S02]  /*47b0*/  PRMT R132, R134, 0x7610, R132 ;  /* 0x0000761086847816 */ /* 0x000fe40000000084 */
[----:B------:R-:W-:Y:S02]  /*47c0*/  LOP3.LUT R192, R116, 0xffff, RZ, 0xc0, !PT ;  /* 0x0000ffff74c07812 */ /* 0x000fe400078ec0ff */
[----:B------:R-:W-:Y:S02]  /*47d0*/  PRMT R116, R138, 0x5410, R139 ;  /* 0x000054108a747816 */ /* 0x000fe4000000008b */
[----:B------:R-:W-:-:S02]  /*47e0*/  LOP3.LUT R138, R131, 0xffff, RZ, 0xc0, !PT ;  /* 0x0000ffff838a7812 */ /* 0x000fc400078ec0ff */
[----:B------:R-:W-:Y:S02]  /*47f0*/  LOP3.LUT R136, R120, 0xffff, RZ, 0xc0, !PT ;  /* 0x0000ffff78887812 */ /* 0x000fe400078ec0ff */
[----:B------:R-:W-:Y:S02]  /*4800*/  PRMT R120, R132, 0x5410, R133 ;  /* 0x0000541084787816 */ /* 0x000fe40000000085 */
[----:B------:R-:W-:Y:S02]  /*4810*/  SHF.L.U64.HI R131, R133, 0x10, RZ ;  /* 0x0000001085837819 */ /* 0x000fe400000102ff */
[----:B------:R-:W0:Y:S01]  /*4820*/  S2R R133, SR_CTAID.X ;  /* 0x0000000000857919 */ /* 0x000e220000002500 */
[----:B------:R-:W-:Y:S02]  /*4830*/  F2FP.F16.F32.PACK_AB R122, R127, R122 ;  /* 0x0000007a7f7a723e */ /* 0x000fe400000000ff */
[----:B------:R-:W-:Y:S02]  /*4840*/  F2FP.F16.F32.PACK_AB R127, R129, R126 ;  /* 0x0000007e817f723e */ /* 0x000fe400000000ff */
[----:B------:R-:W-:-:S02]  /*4850*/  F2FP.F16.F32.PACK_AB R126, RZ, R124 ;  /* 0x0000007cff7e723e */ /* 0x000fc400000000ff */
[----:B------:R-:W-:Y:S02]  /*4860*/  PRMT R124, R122, 0x7632, R124 ;  /* 0x000076327a7c7816 */ /* 0x000fe4000000007c */
[----:B------:R-:W-:Y:S02]  /*4870*/  LOP3.LUT R136, R136, 0xffff0000, R131, 0xf8, !PT ;  /* 0xffff000088887812 */ /* 0x000fe400078ef883 */
[----:B------:R-:W-:Y:S02]  /*4880*/  F2FP.F16.F32.PACK_AB R131, RZ, R61 ;  /* 0x0000003dff83723e */ /* 0x000fe400000000ff */
[----:B------:R-:W-:Y:S02]  /*4890*/  LOP3.LUT R61, R124, 0xffff, RZ, 0xc0, !PT ;  /* 0x0000ffff7c3d7812 */ /* 0x000fe400078ec0ff */
[----:B------:R-:W-:Y:S02]  /*48a0*/  F2FP.F16.F32.PACK_AB R129, RZ, R128 ;  /* 0x00000080ff81723e */ /* 0x000fe400000000ff */
[----:B------:R-:W-:-:S02]  /*48b0*/  PRMT R122, R122, 0x5410, R61 ;  /* 0x000054107a7a7816 */ /* 0x000fc4000000003d */
[----:B------:R-:W-:Y:S02]  /*48c0*/  PRMT R128, R127, 0x7632, R128 ;  /* 0x000076327f807816 */ /* 0x000fe40000000080 */
[----:B------:R-:W-:Y:S02]  /*48d0*/  LOP3.LUT R134, R126, 0xffff, RZ, 0xc0, !PT ;  /* 0x0000ffff7e867812 */ /* 0x000fe400078ec0ff */
[----:B------:R-:W-:Y:S02]  /*48e0*/  SHF.L.U64.HI R61, R61, 0x10, RZ ;  /* 0x000000103d3d7819 */ /* 0x000fe400000102ff */
[----:B------:R-:W-:Y:S02]  /*48f0*/  PRMT R126, R131, 0x7610, R126 ;  /* 0x00007610837e7816 */ /* 0x000fe4000000007e */
[----:B------:R-:W-:Y:S02]  /*4900*/  LOP3.LUT R128, R128, 0xffff, RZ, 0xc0, !PT ;  /* 0x0000ffff80807812 */ /* 0x000fe400078ec0ff */
[----:B------:R-:W-:-:S02]  /*4910*/  LOP3.LUT R134, R134, 0xffff0000, R61, 0xf8, !PT ;  /* 0xffff000086867812 */ /* 0x000fc400078ef83d */
[----:B------:R-:W-:Y:S02]  /*4920*/  PRMT R61, R125, 0x5410, R126 ;  /* 0x000054107d3d7816 */ /* 0x000fe4000000007e */
[----:B------:R-:W-:Y:S02]  /*4930*/  F2FP.F16.F32.PACK_AB R125, RZ, R117 ;  /* 0x00000075ff7d723e */ /* 0x000fe400000000ff */
[----:B0-----:R-:W-:Y:S02]  /*4940*/  SHF.L.U32 R117, R133, 0x7, RZ ;  /* 0x0000000785757819 */ /* 0x001fe400000006ff */
[----:B------:R-:W-:Y:S02]  /*4950*/  PRMT R124, R127, 0x5410, R128 ;  /* 0x000054107f7c7816 */ /* 0x000fe40000000080 */
[----:B------:R-:W0:Y:S01]  /*4960*/  LDC.64 R126, c[0x0][0x280] ;  /* 0x0000a000ff7e7b82 */ /* 0x000e220000000a00 */
[----:B------:R-:W-:Y:S02]  /*4970*/  SHF.L.U64.HI R132, R128, 0x10, RZ ;  /* 0x0000001080847819 */ /* 0x000fe400000102ff */
[----:B------:R-:W-:-:S02]  /*4980*/  LOP3.LUT R128, R117, 0x180, RZ, 0xc0, !PT ;  /* 0x0000018075807812 */ /* 0x000fc400078ec0ff */
[----:B------:R-:W-:Y:S02]  /*4990*/  LOP3.LUT R129, R129, 0xffff, RZ, 0xc0, !PT ;  /* 0x0000ffff81817812 */ /* 0x000fe400078ec0ff */
[--C-:B------:R-:W-:Y:S02]  /*49a0*/  LOP3.LUT R128, R128, 0x1f, R55.reuse, 0xf8, !PT ;  /* 0x0000001f80807812 */ /* 0x100fe400078ef837 */
[----:B------:R-:W-:Y:S02]  /*49b0*/  PRMT R64, R197, 0x7610, R64 ;  /* 0x00007610c5407816 */ /* 0x000fe40000000040 */
[----:B------:R-:W-:Y:S02]  /*49c0*/  LOP3.LUT R128, R128, 0x60, R55, 0xf8, !PT ;  /* 0x0000006080807812 */ /* 0x000fe400078ef837 */
[----:B------:R-:W-:Y:S02]  /*49d0*/  LOP3.LUT R132, R129, 0xffff0000, R132, 0xf8, !PT ;  /* 0xffff000081847812 */ /* 0x000fe400078ef884 */
[----:B------:R-:W-:Y:S01]  /*49e0*/  PRMT R118, R118, 0x5410, R135 ;  /* 0x0000541076767816 */ /* 0x000fe20000000087 */
[----:B------:R-:W-:Y:S01]  /*49f0*/  IMAD R129, R49, 0x1200, R128 ;  /* 0x0000120031817824 */ /* 0x000fe200078e0280 */
[----:B------:R-:W-:-:S02]  /*4a00*/  PRMT R64, R64, 0x5410, R141 ;  /* 0x0000541040407816 */ /* 0x000fc4000000008d */
[----:B------:R-:W-:Y:S02]  /*4a10*/  SHF.L.U64.HI R135, R135, 0x10, RZ ;  /* 0x0000001087877819 */ /* 0x000fe400000102ff */
[----:B------:R-:W-:Y:S02]  /*4a20*/  LOP3.LUT R137, R137, 0xffff, RZ, 0xc0, !PT ;  /* 0x0000ffff89897812 */ /* 0x000fe400078ec0ff */
[----:B------:R-:W-:Y:S02]  /*4a30*/  SHF.L.U64.HI R141, R141, 0x10, RZ ;  /* 0x000000108d8d7819 */ /* 0x000fe400000102ff */
[----:B------:R-:W-:Y:S02]  /*4a40*/  F2FP.F16.F32.PACK_AB R63, RZ, R63 ;  /* 0x0000003fff3f723e */ /* 0x000fe400000000ff */
[----:B------:R-:W-:Y:S02]  /*4a50*/  PRMT R117, R140, 0x5410, R125 ;  /* 0x000054108c757816 */ /* 0x000fe4000000007d */
[----:B------:R-:W-:-:S02]  /*4a60*/  IADD3 R131, R129, 0x200, RZ ;  /* 0x0000020081837810 */ /* 0x000fc40007ffe0ff */
[----:B------:R-:W-:Y:S02]  /*4a70*/  LOP3.LUT R138, R138, 0xffff0000, R135, 0xf8, !PT ;  /* 0xffff00008a8a7812 */ /* 0x000fe400078ef887 */
[----:B------:R-:W-:Y:S02]  /*4a80*/  F2FP.F16.F32.PACK_AB R125, RZ, R188 ;  /* 0x000000bcff7d723e */ /* 0x000fe400000000ff */
[----:B------:R-:W-:Y:S02]  /*4a90*/  IADD3 R133, R129, 0x400, RZ ;  /* 0x0000040081857810 */ /* 0x000fe40007ffe0ff */
[----:B------:R-:W-:Y:S02]  /*4aa0*/  LOP3.LUT R192, R192, 0xffff0000, R141, 0xf8, !PT ;  /* 0xffff0000c0c07812 */ /* 0x000fe400078ef88d */
[----:B------:R-:W-:Y:S02]  /*4ab0*/  LOP3.LUT R142, R137, 0xffff0000, R142, 0xf8, !PT ;  /* 0xffff0000898e7812 */ /* 0x000fe400078ef88e */
[----:B------:R-:W-:-:S02]  /*4ac0*/  F2FP.F16.F32.PACK_AB R65, RZ, R65 ;  /* 0x00000041ff41723e */ /* 0x000fc400000000ff */
[----:B------:R-:W-:Y:S02]  /*4ad0*/  F2FP.F16.F32.PACK_AB R123, RZ, R123 ;  /* 0x0000007bff7b723e */ /* 0x000fe400000000ff */
[C---:B------:R-:W-:Y:S02]  /*4ae0*/  IADD3 R135, R129.reuse, 0x600, RZ ;  /* 0x0000060081877810 */ /* 0x040fe40007ffe0ff */
[----:B------:R-:W-:Y:S02]  /*4af0*/  F2FP.F16.F32.PACK_AB R67, RZ, R67 ;  /* 0x00000043ff43723e */ /* 0x000fe400000000ff */
[----:B------:R-:W-:Y:S02]  /*4b00*/  F2FP.F16.F32.PACK_AB R121, RZ, R121 ;  /* 0x00000079ff79723e */ /* 0x000fe400000000ff */
[C---:B------:R-:W-:Y:S02]  /*4b10*/  IADD3 R137, R129.reuse, 0x800, RZ ;  /* 0x0000080081897810 */ /* 0x040fe40007ffe0ff */
[----:B------:R-:W-:-:S02]  /*4b20*/  IADD3 R139, R129, 0xa00, RZ ;  /* 0x00000a00818b7810 */ /* 0x000fc40007ffe0ff */
[C---:B------:R-:W-:Y:S02]  /*4b30*/  IADD3 R141, R129.reuse, 0xc00, RZ ;  /* 0x00000c00818d7810 */ /* 0x040fe40007ffe0ff */
[C---:B------:R-:W-:Y:S02]  /*4b40*/  IADD3 R143, R129.reuse, 0xe00, RZ ;  /* 0x00000e00818f7810 */ /* 0x040fe40007ffe0ff */
[C---:B------:R-:W-:Y:S01]  /*4b50*/  IADD3 R191, R129.reuse, 0x1000, RZ ;  /* 0x0000100081bf7810 */ /* 0x040fe20007ffe0ff */
[----:B0-----:R-:W-:Y:S01]  /*4b60*/  IMAD.WIDE.U32 R128, R129, 0x8, R126 ;  /* 0x0000000881807825 */ /* 0x001fe200078e007e */
[----:B------:R-:W-:Y:S02]  /*4b70*/  PRMT R63, R130, 0x5410, R63 ;  /* 0x00005410823f7816 */ /* 0x000fe4000000003f */
[----:B------:R-:W-:Y:S01]  /*4b80*/  F2FP.F16.F32.PACK_AB R119, RZ, R119 ;  /* 0x00000077ff77723e */ /* 0x000fe200000000ff */
        /* <DEDUP_REMOVED lines=65> */
.L_x_1857:
[----:B-----5:R-:W0:Y:S01]  /*4fa0*/  LDC.64 R100, c[0x0][0x270] ;  /* 0x00009c00ff647b82 */ /* 0x020e220000000a00 */
        /* <DEDUP_REMOVED lines=47> */
.L_x_1858:
[----:B------:R-:W-:Y:S01]  /*52a0*/  HFMA2.MMA R239, -RZ, RZ, 0, 9.5367431640625e-07 ;  /* 0x00000010ffef7435 */ /* 0x000fe200000001ff */
[----:B------:R-:W-:Y:S02]  /*52b0*/  MOV R238, R61 ;  /* 0x0000003d00ee7202 */ /* 0x000fe40000000f00 */
[----:B------:R-:W-:Y:S02]  /*52c0*/  MOV R240, 0x1f ;  /* 0x0000001f00f07802 */ /* 0x000fe40000000f00 */
[----:B------:R-:W-:-:S07]  /*52d0*/  MOV R189, 0xffffffff ;  /* 0xffffffff00bd7802 */ /* 0x000fce0000000f00 */
[----:B------:R-:W-:Y:S05]  /*52e0*/  WARPSYNC.COLLECTIVE R189, `(.L_x_1864) ;  /* 0x00000000bd087348 */ /* 0x000fea0003c00000 */
[----:B------:R0:W1:Y:S02]  /*52f0*/  SHFL.DOWN P0, R237, R238, R239, R240 ;  /* 0x080000efeeed7389 */ /* 0x00006400000000f0 */
[----:B01----:R-:W-:Y:S01]  /*5300*/  ENDCOLLECTIVE ;  /* 0x000000000000791b */ /* 0x003fe20003800000 */
.L_x_1864:
[----:B------:R-:W-:Y:S02]  /*5310*/  MOV R238, R62 ;  /* 0x0000003e00ee7202 */ /* 0x000fe40000000f00 */
[----:B------:R-:W-:-:S07]  /*5320*/  MOV R66, R237 ;  /* 0x000000ed00427202 */ /* 0x000fce0000000f00 */
[----:B------:R-:W-:Y:S05]  /*5330*/  WARPSYNC.COLLECTIVE R189, `(.L_x_1865) ;  /* 0x00000000bd087348 */ /* 0x000fea0003c00000 */
[----:B------:R0:W1:Y:S02]  /*5340*/  SHFL.DOWN P0, R237, R238, R239, R240 ;  /* 0x080000efeeed7389 */ /* 0x00006400000000f0 */
[----:B01----:R-:W-:Y:S01]  /*5350*/  ENDCOLLECTIVE ;  /* 0x000000000000791b */ /* 0x003fe20003800000 */
.L_x_1865:
[----:B------:R-:W-:Y:S01]  /*5360*/  FADD.FTZ R66, R61, R66 ;  /* 0x000000423d427221 */ /* 0x000fe20000010000 */
[----:B------:R-:W-:-:S04]  /*5370*/  HFMA2.MMA R239, -RZ, RZ, 0, 4.76837158203125e-07 ;  /* 0x00000008ffef7435 */ /* 0x000fc800000001ff */
[----:B------:R-:W-:Y:S02]  /*5380*/  MOV R238, R66 ;  /* 0x0000004200ee7202 */ /* 0x000fe40000000f00 */
[----:B------:R-:W-:-:S07]  /*5390*/  MOV R63, R237 ;  /* 0x000000ed003f7202 */ /* 0x000fce0000000f00 */
[----:B------:R-:W-:Y:S05]  /*53a0*/  WARPSYNC.COLLECTIVE R189, `(.L_x_1866) ;  /* 0x00000000bd087348 */ /* 0x000fea0003c00000 */
[----:B------:R0:W1:Y:S02]  /*53b0*/  SHFL.DOWN P0, R237, R238, R239, R240 ;  /* 0x080000efeeed7389 */ /* 0x00006400000000f0 */
[----:B01----:R-:W-:Y:S01]  /*53c0*/  ENDCOLLECTIVE ;  /* 0x000000000000791b */ /* 0x003fe20003800000 */
.L_x_1866:
[----:B------:R-:W-:-:S05]  /*53d0*/  FADD.FTZ R63, R62, R63 ;  /* 0x0000003f3e3f7221 */ /* 0x000fca0000010000 */
[----:B------:R-:W-:Y:S02]  /*53e0*/  MOV R238, R63 ;  /* 0x0000003f00ee7202 */ /* 0x000fe40000000f00 */
[----:B------:R-:W-:-:S07]  /*53f0*/  MOV R65, R237 ;  /* 0x000000ed00417202 */ /* 0x000fce0000000f00 */
[----:B------:R-:W-:Y:S05]  /*5400*/  WARPSYNC.COLLECTIVE R189, `(.L_x_1867) ;  /* 0x00000000bd087348 */ /* 0x000fea0003c00000 */
[----:B------:R0:W1:Y:S02]  /*5410*/  SHFL.DOWN P0, R237, R238, R239, R240 ;  /* 0x080000efeeed7389 */ /* 0x00006400000000f0 */
[----:B01----:R-:W-:Y:S01]  /*5420*/  ENDCOLLECTIVE ;  /* 0x000000000000791b */ /* 0x003fe20003800000 */
.L_x_1867:
[----:B------:R-:W-:Y:S01]  /*5430*/  FADD.FTZ R65, R66, R65 ;  /* 0x0000004142417221 */ /* 0x000fe20000010000 */
[----:B------:R-:W-:-:S04]  /*5440*/  HFMA2.MMA R239, -RZ, RZ, 0, 2.384185791015625e-07 ;  /* 0x00000004ffef7435 */ /* 0x000fc800000001ff */
[----:B------:R-:W-:Y:S02]  /*5450*/  MOV R238, R65 ;  /* 0x0000004100ee7202 */ /* 0x000fe40000000f00 */
[----:B------:R-:W-:-:S07]  /*5460*/  MOV R116, R237 ;  /* 0x000000ed00747202 */ /* 0x000fce0000000f00 */
[----:B------:R-:W-:Y:S05]  /*5470*/  WARPSYNC.COLLECTIVE R189, `(.L_x_1868) ;  /* 0x00000000bd087348 */ /* 0x000fea0003c00000 */
[----:B------:R0:W1:Y:S02]  /*5480*/  SHFL.DOWN P0, R237, R238, R239, R240 ;  /* 0x080000efeeed7389 */ /* 0x00006400000000f0 */
[----:B01----:R-:W-:Y:S01]  /*5490*/  ENDCOLLECTIVE ;  /* 0x000000000000791b */ /* 0x003fe20003800000 */
.L_x_1868:
[----:B------:R-:W-:-:S05]  /*54a0*/  FADD.FTZ R116, R63, R116 ;  /* 0x000000743f747221 */ /* 0x000fca0000010000 */
[----:B------:R-:W-:Y:S02]  /*54b0*/  MOV R238, R116 ;  /* 0x0000007400ee7202 */ /* 0x000fe40000000f00 */
[----:B------:R-:W-:-:S07]  /*54c0*/  MOV R190, R237 ;  /* 0x000000ed00be7202 */ /* 0x000fce0000000f00 */
[----:B------:R-:W-:Y:S05]  /*54d0*/  WARPSYNC.COLLECTIVE R189, `(.L_x_1869) ;  /* 0x00000000bd087348 */ /* 0x000fea0003c00000 */
[----:B------:R0:W1:Y:S02]  /*54e0*/  SHFL.DOWN P0, R237, R238, R239, R240 ;  /* 0x080000efeeed7389 */ /* 0x00006400000000f0 */
[----:B01----:R-:W-:Y:S01]  /*54f0*/  ENDCOLLECTIVE ;  /* 0x000000000000791b */ /* 0x003fe20003800000 */
.L_x_1869:
[----:B------:R-:W-:Y:S01]  /*5500*/  FADD.FTZ R190, R65, R190 ;  /* 0x000000be41be7221 */ /* 0x000fe20000010000 */
[----:B------:R-:W-:-:S04]  /*5510*/  HFMA2.MMA R239, -RZ, RZ, 0, 1.1920928955078125e-07 ;  /* 0x00000002ffef7435 */ /* 0x000fc800000001ff */
[----:B------:R-:W-:Y:S02]  /*5520*/  MOV R238, R190 ;  /* 0x000000be00ee7202 */ /* 0x000fe40000000f00 */
[----:B------:R-:W-:-:S07]  /*5530*/  MOV R67, R237 ;  /* 0x000000ed00437202 */ /* 0x000fce0000000f00 */
[----:B------:R-:W-:Y:S05]  /*5540*/  WARPSYNC.COLLECTIVE R189, `(.L_x_1870) ;  /* 0x00000000bd087348 */ /* 0x000fea0003c00000 */
[----:B------:R0:W1:Y:S02]  /*5550*/  SHFL.DOWN P0, R237, R238, R239, R240 ;  /* 0x080000efeeed7389 */ /* 0x00006400000000f0 */
[----:B01----:R-:W-:Y:S01]  /*5560*/  ENDCOLLECTIVE ;  /* 0x000000000000791b */ /* 0x003fe20003800000 */
.L_x_1870:
[----:B------:R-:W-:-:S05]  /*5570*/  FADD.FTZ R67, R116, R67 ;  /* 0x0000004374437221 */ /* 0x000fca0000010000 */
[----:B------:R-:W-:Y:S02]  /*5580*/  MOV R238, R67 ;  /* 0x0000004300ee7202 */ /* 0x000fe40000000f00 */
[----:B------:R-:W-:-:S07]  /*5590*/  MOV R61, R237 ;  /* 0x000000ed003d7202 */ /* 0x000fce0000000f00 */
[----:B------:R-:W-:Y:S05]  /*55a0*/  WARPSYNC.COLLECTIVE R189, `(.L_x_1871) ;  /* 0x00000000bd087348 */ /* 0x000fea0003c00000 */
[----:B------:R0:W1:Y:S02]  /*55b0*/  SHFL.DOWN P0, R237, R238, R239, R240 ;  /* 0x080000efeeed7389 */ /* 0x00006400000000f0 */
[----:B01----:R-:W-:Y:S01]  /*55c0*/  ENDCOLLECTIVE ;  /* 0x000000000000791b */ /* 0x003fe20003800000 */
.L_x_1871:
[----:B------:R-:W-:Y:S01]  /*55d0*/  FADD.FTZ R117, R190, R61 ;  /* 0x0000003dbe757221 */ /* 0x000fe20000010000 */
[----:B------:R-:W-:-:S04]  /*55e0*/  HFMA2.MMA R239, -RZ, RZ, 0, 5.9604644775390625e-08 ;  /* 0x00000001ffef7435 */ /* 0x000fc800000001ff */
[----:B------:R-:W-:Y:S02]  /*55f0*/  MOV R238, R117 ;  /* 0x0000007500ee7202 */ /* 0x000fe40000000f00 */
[----:B------:R-:W-:-:S07]  /*5600*/  MOV R62, R237 ;  /* 0x000000ed003e7202 */ /* 0x000fce0000000f00 */
[----:B------:R-:W-:Y:S05]  /*5610*/  WARPSYNC.COLLECTIVE R189, `(.L_x_1872) ;  /* 0x00000000bd087348 */ /* 0x000fea0003c00000 */
[----:B------:R0:W1:Y:S02]  /*5620*/  SHFL.DOWN P0, R237, R238, R239, R240 ;  /* 0x080000efeeed7389 */ /* 0x00006400000000f0 */
[----:B01----:R-:W-:Y:S01]  /*5630*/  ENDCOLLECTIVE ;  /* 0x000000000000791b */ /* 0x003fe20003800000 */
.L_x_1872:
[----:B------:R-:W-:-:S05]  /*5640*/  FADD.FTZ R66, R67, R62 ;  /* 0x0000003e43427221 */ /* 0x000fca0000010000 */
[----:B------:R-:W-:Y:S02]  /*5650*/  MOV R238, R66 ;  /* 0x0000004200ee7202 */ /* 0x000fe40000000f00 */
[----:B------:R-:W-:-:S07]  /*5660*/  MOV R62, R237 ;  /* 0x000000ed003e7202 */ /* 0x000fce0000000f00 */
[----:B------:R-:W-:Y:S05]  /*5670*/  WARPSYNC.COLLECTIVE R189, `(.L_x_1873) ;  /* 0x00000000bd087348 */ /* 0x000fea0003c00000 */
[----:B------:R0:W1:Y:S02]  /*5680*/  SHFL.DOWN P0, R237, R238, R239, R240 ;  /* 0x080000efeeed7389 */ /* 0x00006400000000f0 */
[----:B01----:R-:W-:Y:S01]  /*5690*/  ENDCOLLECTIVE ;  /* 0x000000000000791b */ /* 0x003fe20003800000 */
.L_x_1873:
[----:B------:R-:W-:Y:S01]  /*56a0*/  MOV R63, R237 ;  /* 0x000000ed003f7202 */ /* 0x000fe20000000f00 */
[----:B------:R-:W-:Y:S06]  /*56b0*/  BRA `(.L_x_1874) ;  /* 0xffffffe000307947 */ /* 0x000fec000383ffff */
.L_x_1875:
        /* <DEDUP_REMOVED lines=12> */
.L_x_5461:


//--------------------- .text._ZN10layer_norm22ln_bwd_finalize_kernelINS_22Kernel_traits_finalizeILj18432EffffjLj1024ELj4ENS_18Kernel_traits_baseILj18432EffffjLj1024EEEEEEEvNS_9BwdParamsE --------------------------
	.section	.text._ZN10layer_norm22ln_bwd_finalize_kernelINS_22Kernel_traits_finalizeILj18432EffffjLj1024ELj4ENS_18Kernel_traits_baseILj18432EffffjLj1024EEEEEEEvNS_9BwdParamsE,"ax",@progbits
	.align	128
        .global         _ZN10layer_norm22ln_bwd_finalize_kernelINS_22Kernel_traits_finalizeILj18432EffffjLj1024ELj4ENS_18Kernel_traits_baseILj18432EffffjLj1024EEEEEEEvNS_9BwdParamsE
        .type           _ZN10layer_norm22ln_bwd_finalize_kernelINS_22Kernel_traits_finalizeILj18432EffffjLj1024ELj4ENS_18Kernel_traits_baseILj18432EffffjLj1024EEEEEEEvNS_9BwdParamsE,@function
        .size           _ZN10layer_norm22ln_bwd_finalize_kernelINS_22Kernel_traits_finalizeILj18432EffffjLj1024ELj4ENS_18Kernel_traits_baseILj18432EffffjLj1024EEEEEEEvNS_9BwdParamsE,(.L_x_5462 - _ZN10layer_norm22ln_bwd_finalize_kernelINS_22Kernel_traits_finalizeILj18432EffffjLj1024ELj4ENS_18Kernel_traits_baseILj18432EffffjLj1024EEEEEEEvNS_9BwdParamsE)
        .other          _ZN10layer_norm22ln_bwd_finalize_kernelINS_22Kernel_traits_finalizeILj18432EffffjLj1024ELj4ENS_18Kernel_traits_baseILj18432EffffjLj1024EEEEEEEvNS_9BwdParamsE,@"STO_CUDA_ENTRY STV_DEFAULT"
_ZN10layer_norm22ln_bwd_finalize_kernelINS_22Kernel_traits_finalizeILj18432EffffjLj1024ELj4ENS_18Kernel_traits_baseILj18432EffffjLj1024EEEEEEEvNS_9BwdParamsE:
.text._ZN10layer_norm22ln_bwd_finalize_kernelINS_22Kernel_traits_finalizeILj18432EffffjLj1024ELj4ENS_18Kernel_traits_baseILj18432EffffjLj1024EEEEEEEvNS_9BwdParamsE:
        /* <DEDUP_REMOVED lines=25> */
.L_x_1885:
        /* <DEDUP_REMOVED lines=28> */
.L_x_1880:
        /* <DEDUP_REMOVED lines=33> */
.L_x_1879:
[----:B------:R-:W-:Y:S05]  /*0560*/  BSYNC B1 ;  /* 0x0000000000017941 */ /* 0x000fea0003800000 */
.L_x_1878:
        /* <DEDUP_REMOVED lines=23> */
.L_x_1882:
[----:B------:R-:W-:Y:S05]  /*06e0*/  BSYNC B1 ;  /* 0x0000000000017941 */ /* 0x000fea0003800000 */
.L_x_1881:
        /* <DEDUP_REMOVED lines=11> */
.L_x_1877:
[----:B------:R-:W-:Y:S05]  /*07a0*/  BSYNC B0 ;  /* 0x0000000000007941 */ /* 0x000fea0003800000 */
.L_x_1876:
        /* <DEDUP_REMOVED lines=29> */
.L_x_1896:
[----:B------:R-:W-:Y:S01]  /*0980*/  @!P1 SHF.R.U32.HI R12, RZ, 0x3, R0 ;  /* 0x00000003ff0c9819 */ /* 0x000fe20000011600 */
[----:B---3--:R-:W-:Y:S01]  /*0990*/  FADD.FTZ R14, R9, R14 ;  /* 0x0000000e090e7221 */ /* 0x008fe20000010000 */
[----:B--2---:R-:W-:Y:S02]  /*09a0*/  FADD.FTZ R11, R10, R11 ;  /* 0x0000000b0a0b7221 */ /* 0x004fe40000010000 */
[----:B------:R-:W-:-:S05]  /*09b0*/  @!P1 LOP3.LUT R12, R12, 0x1ffffffc, RZ, 0xc0, !PT ;  /* 0x1ffffffc0c0c9812 */ /* 0x000fca00078ec0ff */
[----:B------:R2:W-:Y:S04]  /*09c0*/  @!P1 STS [R12+UR4+0x2000], R14 ;  /* 0x0020000e0c009988 */ /* 0x0005e80008000804 */
[----:B------:R2:W-:Y:S02]  /*09d0*/  @!P1 STS [R12+UR4+0x2080], R11 ;  /* 0x0020800b0c009988 */ /* 0x0005e40008000804 */
.L_x_1883:
        /* <DEDUP_REMOVED lines=15> */
.L_x_1884:
[----:B------:R-:W-:Y:S01]  /*0ad0*/  HFMA2.MMA R19, -RZ, RZ, 0, 5.9604644775390625e-08 ;  /* 0x00000001ff137435 */ /* 0x000fe200000001ff */
[----:B---3--:R-:W-:Y:S01]  /*0ae0*/  IMAD.MOV.U32 R20, RZ, RZ, R10 ;  /* 0x000000ffff147224 */ /* 0x008fe200078e000a */
[----:B------:R-:W-:Y:S02]  /*0af0*/  MOV R22, 0x1f ;  /* 0x0000001f00167802 */ /* 0x000fe40000000f00 */
[----:B------:R-:W-:-:S07]  /*0b00*/  MOV R17, 0xffffffff ;  /* 0xffffffff00117802 */ /* 0x000fce0000000f00 */
[----:B012---:R-:W-:Y:S05]  /*0b10*/  WARPSYNC.COLLECTIVE R17, `(.L_x_1886) ;  /* 0x0000000011087348 */ /* 0x007fea0003c00000 */
[----:B------:R3:W4:Y:S02]  /*0b20*/  SHFL.BFLY P2, R18, R20, R19, R22 ;  /* 0x0c00001314127389 */ /* 0x0007240000040016 */
[----:B01234-:R-:W-:Y:S01]  /*0b30*/  ENDCOLLECTIVE ;  /* 0x000000000000791b */ /* 0x01ffe20003800000 */
.L_x_1886:
[----:B------:R-:W-:Y:S01]  /*0b40*/  HFMA2.MMA R19, -RZ, RZ, 0, 1.1920928955078125e-07 ;  /* 0x00000002ff137435 */ /* 0x000fe200000001ff */
[----:B------:R-:W-:-:S04]  /*0b50*/  IMAD.MOV.U32 R11, RZ, RZ, R18 ;  /* 0x000000ffff0b7224 */ /* 0x000fc800078e0012 */
[----:B------:R-:W-:-:S05]  /*0b60*/  FADD.FTZ R11, R10, R11 ;  /* 0x0000000b0a0b7221 */ /* 0x000fca0000010000 */
[----:B------:R-:W-:-:S07]  /*0b70*/  MOV R20, R11 ;  /* 0x0000000b00147202 */ /* 0x000fce0000000f00 */
[----:B------:R-:W-:Y:S05]  /*0b80*/  WARPSYNC.COLLECTIVE R17, `(.L_x_1887) ;  /* 0x0000000011087348 */ /* 0x000fea0003c00000 */
[----:B------:R0:W1:Y:S02]  /*0b90*/  SHFL.BFLY P2, R18, R20, R19, R22 ;  /* 0x0c00001314127389 */ /* 0x0000640000040016 */
[----:B01----:R-:W-:Y:S01]  /*0ba0*/  ENDCOLLECTIVE ;  /* 0x000000000000791b */ /* 0x003fe20003800000 */
.L_x_1887:
[----:B------:R-:W-:Y:S01]  /*0bb0*/  HFMA2.MMA R19, -RZ, RZ, 0, 2.384185791015625e-07 ;  /* 0x00000004ff137435 */ /* 0x000fe200000001ff */
[----:B------:R-:W-:-:S05]  /*0bc0*/  MOV R12, R18 ;  /* 0x00000012000c7202 */ /* 0x000fca0000000f00 */
[----:B------:R-:W-:-:S04]  /*0bd0*/  FADD.FTZ R12, R11, R12 ;  /* 0x0000000c0b0c7221 */ /* 0x000fc80000010000 */
[----:B------:R-:W-:-:S07]  /*0be0*/  IMAD.MOV.U32 R20, RZ, RZ, R12 ;  /* 0x000000ffff147224 */ /* 0x000fce00078e000c */
[----:B------:R-:W-:Y:S05]  /*0bf0*/  WARPSYNC.COLLECTIVE R17, `(.L_x_1888) ;  /* 0x0000000011087348 */ /* 0x000fea0003c00000 */
[----:B------:R0:W1:Y:S02]  /*0c00*/  SHFL.BFLY P2, R18, R20, R19, R22 ;  /* 0x0c00001314127389 */ /* 0x0000640000040016 */
[----:B01----:R-:W-:Y:S01]  /*0c10*/  ENDCOLLECTIVE ;  /* 0x000000000000791b */ /* 0x003fe20003800000 */
.L_x_1888:
[----:B------:R-:W-:Y:S01]  /*0c20*/  IMAD.MOV.U32 R19, RZ, RZ, 0x8 ;  /* 0x00000008ff137424 */ /* 0x000fe200078e00ff */
[----:B------:R-:W-:-:S05]  /*0c30*/  MOV R13, R18 ;  /* 0x00000012000d7202 */ /* 0x000fca0000000f00 */
[----:B------:R-:W-:-:S05]  /*0c40*/  FADD.FTZ R13, R12, R13 ;  /* 0x0000000d0c0d7221 */ /* 0x000fca0000010000 */
[----:B------:R-:W-:-:S07]  /*0c50*/  MOV R20, R13 ;  /* 0x0000000d00147202 */ /* 0x000fce0000000f00 */
[----:B------:R-:W-:Y:S05]  /*0c60*/  WARPSYNC.COLLECTIVE R17, `(.L_x_1889) ;  /* 0x0000000011087348 */ /* 0x000fea0003c00000 */
[----:B------:R0:W1:Y:S02]  /*0c70*/  SHFL.BFLY P2, R18, R20, R19, R22 ;  /* 0x0c00001314127389 */ /* 0x0000640000040016 */
[----:B01----:R-:W-:Y:S01]  /*0c80*/  ENDCOLLECTIVE ;  /* 0x000000000000791b */ /* 0x003fe20003800000 */
.L_x_1889:
[----:B------:R-:W-:Y:S01]  /*0c90*/  HFMA2.MMA R19, -RZ, RZ, 0, 9.5367431640625e-07 ;  /* 0x00000010ff137435 */ /* 0x000fe200000001ff */
[----:B------:R-:W-:-:S05]  /*0ca0*/  MOV R10, R18 ;  /* 0x00000012000a7202 */ /* 0x000fca0000000f00 */
[----:B------:R-:W-:-:S05]  /*0cb0*/  FADD.FTZ R10, R13, R10 ;  /* 0x0000000a0d0a7221 */ /* 0x000fca0000010000 */
[----:B------:R-:W-:-:S07]  /*0cc0*/  MOV R20, R10 ;  /* 0x0000000a00147202 */ /* 0x000fce0000000f00 */
[----:B------:R-:W-:Y:S05]  /*0cd0*/  WARPSYNC.COLLECTIVE R17, `(.L_x_1890) ;  /* 0x0000000011087348 */ /* 0x000fea0003c00000 */
[----:B------:R0:W1:Y:S02]  /*0ce0*/  SHFL.BFLY P2, R18, R20, R19, R22 ;  /* 0x0c00001314127389 */ /* 0x0000640000040016 */
[----:B01----:R-:W-:Y:S01]  /*0cf0*/  ENDCOLLECTIVE ;  /* 0x000000000000791b */ /* 0x003fe20003800000 */
.L_x_1890:
[----:B------:R-:W-:Y:S01]  /*0d00*/  HFMA2.MMA R19, -RZ, RZ, 0, 5.9604644775390625e-08 ;  /* 0x00000001ff137435 */ /* 0x000fe200000001ff */
[----:B------:R-:W-:Y:S01]  /*0d10*/  MOV R20, R9 ;  /* 0x0000000900147202 */ /* 0x000fe20000000f00 */
[----:B------:R-:W-:-:S09]  /*0d20*/  IMAD.MOV.U32 R11, RZ, RZ, R18 ;  /* 0x000000ffff0b7224 */ /* 0x000fd200078e0012 */
[----:B------:R-:W-:Y:S05]  /*0d30*/  WARPSYNC.COLLECTIVE R17, `(.L_x_1891) ;  /* 0x0000000011087348 */ /* 0x000fea0003c00000 */
[----:B------:R0:W1:Y:S02]  /*0d40*/  SHFL.BFLY P2, R18, R20, R19, R22 ;  /* 0x0c00001314127389 */ /* 0x0000640000040016 */
[----:B01----:R-:W-:Y:S01]  /*0d50*/  ENDCOLLECTIVE ;  /* 0x000000000000791b */ /* 0x003fe20003800000 */
.L_x_1891:
[----:B------:R-:W-:Y:S01]  /*0d60*/  HFMA2.MMA R19, -RZ, RZ, 0, 1.1920928955078125e-07 ;  /* 0x00000002ff137435 */ /* 0x000fe200000001ff */
[----:B------:R-:W-:-:S05]  /*0d70*/  MOV R12, R18 ;  /* 0x00000012000c7202 */ /* 0x000fca0000000f00 */
[----:B------:R-:W-:-:S04]  /*0d80*/  FADD.FTZ R14, R9, R12 ;  /* 0x0000000c090e7221 */ /* 0x000fc80000010000 */
[----:B------:R-:W-:-:S07]  /*0d90*/  IMAD.MOV.U32 R20, RZ, RZ, R14 ;  /* 0x000000ffff147224 */ /* 0x000fce00078e000e */
[----:B------:R-:W-:Y:S05]  /*0da0*/  WARPSYNC.COLLECTIVE R17, `(.L_x_1892) ;  /* 0x0000000011087348 */ /* 0x000fea0003c00000 */
[----:B------:R0:W1:Y:S02]  /*0db0*/  SHFL.BFLY P2, R18, R20, R19, R22 ;  /* 0x0c00001314127389 */ /* 0x0000640000040016 */
[----:B01----:R-:W-:Y:S01]  /*0dc0*/  ENDCOLLECTIVE ;  /* 0x000000000000791b */ /* 0x003fe20003800000 */
.L_x_1892:
[----:B------:R-:W-:Y:S01]  /*0dd0*/  IMAD.MOV.U32 R19, RZ, RZ, 0x4 ;  /* 0x00000004ff137424 */ /* 0x000fe200078e00ff */
[----:B------:R-:W-:-:S05]  /*0de0*/  MOV R13, R18 ;  /* 0x00000012000d7202 */ /* 0x000fca0000000f00 */
[----:B------:R-:W-:-:S05]  /*0df0*/  FADD.FTZ R15, R14, R13 ;  /* 0x0000000d0e0f7221 */ /* 0x000fca0000010000 */
[----:B------:R-:W-:-:S07]  /*0e00*/  MOV R20, R15 ;  /* 0x0000000f00147202 */ /* 0x000fce0000000f00 */
[----:B------:R-:W-:Y:S05]  /*0e10*/  WARPSYNC.COLLECTIVE R17, `(.L_x_1893) ;  /* 0x0000000011087348 */ /* 0x000fea0003c00000 */
[----:B------:R0:W1:Y:S02]  /*0e20*/  SHFL.BFLY P2, R18, R20, R19, R22 ;  /* 0x0c00001314127389 */ /* 0x0000640000040016 */
[----:B01----:R-:W-:Y:S01]  /*0e30*/  ENDCOLLECTIVE ;  /* 0x000000000000791b */ /* 0x003fe20003800000 */
.L_x_1893:
[----:B------:R-:W-:Y:S01]  /*0e40*/  HFMA2.MMA R19, -RZ, RZ, 0, 4.76837158203125e-07 ;  /* 0x00000008ff137435 */ /* 0x000fe200000001ff */
[----:B------:R-:W-:-:S05]  /*0e50*/  MOV R16, R18 ;  /* 0x0000001200107202 */ /* 0x000fca0000000f00 */
[----:B------:R-:W-:-:S05]  /*0e60*/  FADD.FTZ R16, R15, R16 ;  /* 0x000000100f107221 */ /* 0x000fca0000010000 */
[----:B------:R-:W-:-:S07]  /*0e70*/  MOV R20, R16 ;  /* 0x0000001000147202 */ /* 0x000fce0000000f00 */
[----:B------:R-:W-:Y:S05]  /*0e80*/  WARPSYNC.COLLECTIVE R17, `(.L_x_1894) ;  /* 0x0000000011087348 */ /* 0x000fea0003c00000 */
[----:B------:R0:W1:Y:S02]  /*0e90*/  SHFL.BFLY P2, R18, R20, R19, R22 ;  /* 0x0c00001314127389 */ /* 0x0000640000040016 */
[----:B01----:R-:W-:Y:S01]  /*0ea0*/  ENDCOLLECTIVE ;  /* 0x000000000000791b */ /* 0x003fe20003800000 */
.L_x_1894:
[----:B------:R-:W-:Y:S01]  /*0eb0*/  HFMA2.MMA R19, -RZ, RZ, 0, 9.5367431640625e-07 ;  /* 0x00000010ff137435 */ /* 0x000fe200000001ff */
[----:B------:R-:W-:-:S04]  /*0ec0*/  IMAD.MOV.U32 R9, RZ, RZ, R18 ;  /* 0x000000ffff097224 */ /* 0x000fc800078e0012 */
[----:B------:R-:W-:-:S05]  /*0ed0*/  FADD.FTZ R9, R16, R9 ;  /* 0x0000000910097221 */ /* 0x000fca0000010000 */
[----:B------:R-:W-:-:S07]  /*0ee0*/  MOV R20, R9 ;  /* 0x0000000900147202 */ /* 0x000fce0000000f00 */
[----:B------:R-:W-:Y:S05]  /*0ef0*/  WARPSYNC.COLLECTIVE R17, `(.L_x_1895) ;  /* 0x0000000011087348 */ /* 0x000fea0003c00000 */
[----:B------:R0:W1:Y:S02]  /*0f00*/  SHFL.BFLY P2, R18, R20, R19, R22 ;  /* 0x0c00001314127389 */ /* 0x0000640000040016 */
[----:B01----:R-:W-:Y:S01]  /*0f10*/  ENDCOLLECTIVE ;  /* 0x000000000000791b */ /* 0x003fe20003800000 */
.L_x_1895:
[----:B------:R-:W-:Y:S01]  /*0f20*/  MOV R14, R18 ;  /* 0x00000012000e7202 */ /* 0x000fe20000000f00 */
[----:B------:R-:W-:Y:S06]  /*0f30*/  BRA `(.L_x_1896) ;  /* 0xfffffff800907947 */ /* 0x000fec000383ffff */
.L_x_1897:
        /* <DEDUP_REMOVED lines=12> */
.L_x_5462:


//--------------------- .text._ZN10layer_norm13ln_bwd_kernelINS_13Kernel_traitsIffffjLj18432ELj4ELj1ELj4ELj16ENS_18Kernel_traits_baseILj18432EffffjLj128EEEEEEEvNS_9BwdParamsE --------------------------
	.section	.text._ZN10layer_norm13ln_bwd_kernelINS_13Kernel_traitsIffffjLj18432ELj4ELj1ELj4ELj16ENS_18Kernel_traits_baseILj18432EffffjLj128EEEEEEEvNS_9BwdParamsE,"ax",@progbits
	.align	128
        .global         _ZN10layer_norm13ln_bwd_kernelINS_13Kernel_traitsIffffjLj18432ELj4ELj1ELj4ELj16ENS_18Kernel_traits_baseILj18432EffffjLj128EEEEEEEvNS_9BwdParamsE
        .type           _ZN10layer_norm13ln_bwd_kernelINS_13Kernel_traitsIffffjLj18432ELj4ELj1ELj4ELj16ENS_18Kernel_traits_baseILj18432EffffjLj128EEEEEEEvNS_9BwdParamsE,@function
        .size           _ZN10layer_norm13ln_bwd_kernelINS_13Kernel_traitsIffffjLj18432ELj4ELj1ELj4ELj16ENS_18Kernel_traits_baseILj18432EffffjLj128EEEEEEEvNS_9BwdParamsE,(.L_x_5463 - _ZN10layer_norm13ln_bwd_kernelINS_13Kernel_traitsIffffjLj18432ELj4ELj1ELj4ELj16ENS_18Kernel_traits_baseILj18432EffffjLj128EEEEEEEvNS_9BwdParamsE)
        .other          _ZN10layer_norm13ln_bwd_kernelINS_13Kernel_traitsIffffjLj18432ELj4ELj1ELj4ELj16ENS_18Kernel_traits_baseILj18432EffffjLj128EEEEEEEvNS_9BwdParamsE,@"STO_CUDA_ENTRY STV_DEFAULT"
_ZN10layer_norm13ln_bwd_kernelINS_13Kernel_traitsIffffjLj18432ELj4ELj1ELj4ELj16ENS_18Kernel_traits_baseILj18432EffffjLj128EEEEEEEvNS_9BwdParamsE:
.text._ZN10layer_norm13ln_bwd_kernelINS_13Kernel_traitsIffffjLj18432ELj4ELj1ELj4ELj16ENS_18Kernel_traits_baseILj18432EffffjLj128EEEEEEEvNS_9BwdParamsE:
        /* <DEDUP_REMOVED lines=23> */
[C---:B------:R-:W-:Y:S02]  /*0170*/  @P0 IADD3 R27, R0.reuse, 0x1000, RZ ;  /* 0x00001000001b0810 */ /* 0x040fe40007ffe0ff */
[----:B------:R2:W5:Y:S01]  /*0180*/  @P0 LDG.E.128 R32, desc[UR6][R6.64] ;  /* 0x0000000606200981 */ /* 0x000562000c1e1d00 */
[----:B------:R-:W2:Y:S01]  /*0190*/  @P0 LDC.64 R28, c[0x0][0x248] ;  /* 0x00009200ff1c0b82 */ /* 0x000ea20000000a00 */
[----:B---3--:R-:W-:Y:S01]  /*01a0*/  @P0 IMAD.WIDE.U32 R12, R5, 0x10, R12 ;  /* 0x00000010050c0825 */ /* 0x008fe200078e000c */
[----:B------:R-:W-:-:S03]  /*01b0*/  @P0 IADD3 R5, R0, 0xe00, RZ ;  /* 0x00000e0000050810 */ /* 0x000fc60007ffe0ff */
[----:B0-----:R-:W-:Y:S01]  /*01c0*/  @P0 IMAD.WIDE.U32 R8, R23, 0x10, R8 ;  /* 0x0000001017080825 */ /* 0x001fe200078e0008 */
[----:B------:R-:W-:Y:S01]  /*01d0*/  @P0 IADD3 R23, R0, 0xa00, RZ ;  /* 0x00000a0000170810 */ /* 0x000fe20007ffe0ff */
[----:B------:R-:W5:Y:S01]  /*01e0*/  @P0 LDG.E.128 R44, desc[UR6][R12.64] ;  /* 0x000000060c2c0981 */ /* 0x000f62000c1e1d00 */
[----:B------:R-:W0:Y:S01]  /*01f0*/  @P0 LDC.64 R14, c[0x0][0x248] ;  /* 0x00009200ff0e0b82 */ /* 0x000e220000000a00 */
[----:B-1----:R-:W-:-:S07]  /*0200*/  @P0 IMAD.WIDE.U32 R18, R5, 0x10, R18 ;  /* 0x0000001005120825 */ /* 0x002fce00078e0012 */
[----:B------:R-:W1:Y:S01]  /*0210*/  @P0 LDC.64 R16, c[0x0][0x248] ;  /* 0x00009200ff100b82 */ /* 0x000e620000000a00 */
[----:B----4-:R-:W-:-:S07]  /*0220*/  @P0 IMAD.WIDE.U32 R10, R25, 0x10, R10 ;  /* 0x00000010190a0825 */ /* 0x010fce00078e000a */
[----:B------:R-:W3:Y:S01]  /*0230*/  @P0 LDC.64 R20, c[0x0][0x248] ;  /* 0x00009200ff140b82 */ /* 0x000ee20000000a00 */
[----:B------:R-:W-:Y:S01]  /*0240*/  SHF.R.U32.HI R5, RZ, 0x2, R24 ;  /* 0x00000002ff057819 */ /* 0x000fe20000011618 */
[----:B------:R-:W5:Y:S01]  /*0250*/  @P0 LDG.E.128 R36, desc[UR6][R8.64] ;  /* 0x0000000608240981 */ /* 0x000f62000c1e1d00 */
[C---:B------:R-:W-:Y:S02]  /*0260*/  @P0 IADD3 R25, R0.reuse, 0xc00, RZ ;  /* 0x00000c0000190810 */ /* 0x040fe40007ffe0ff */
[----:B--2---:R-:W-:Y:S01]  /*0270*/  @P0 LEA R22, P1, R0, R28, 0x4 ;  /* 0x0000001c00160211 */ /* 0x004fe200078220ff */
[----:B------:R-:W5:Y:S01]  /*0280*/  @P0 LDG.E.128 R40, desc[UR6][R10.64] ;  /* 0x000000060a280981 */ /* 0x000f62000c1e1d00 */
[----:B------:R-:W-:Y:S01]  /*0290*/  LEA.HI R125, R4, R5, RZ, 0x19 ;  /* 0x00000005047d7211 */ /* 0x000fe200078fc8ff */
[----:B0-----:R-:W-:Y:S01]  /*02a0*/  @P0 IMAD.WIDE.U32 R14, R23, 0x10, R14 ;  /* 0x00000010170e0825 */ /* 0x001fe200078e000e */
[----:B------:R-:W-:Y:S01]  /*02b0*/  @P0 LEA.HI.X R23, R0, R29, RZ, 0x4, P1 ;  /* 0x0000001d00170211 */ /* 0x000fe200008f24ff */
[----:B------:R-:W5:Y:S01]  /*02c0*/  @P0 LDG.E.128 R56, desc[UR6][R18.64] ;  /* 0x0000000612380981 */ /* 0x000f62000c1e1d00 */
[----:B------:R-:W-:-:S03]  /*02d0*/  MOV R7, R125 ;  /* 0x0000007d00077202 */ /* 0x000fc60000000f00 */
[----:B------:R0:W5:Y:S01]  /*02e0*/  @P0 LDG.E.128 R48, desc[UR6][R14.64] ;  /* 0x000000060e300981 */ /* 0x000162000c1e1d00 */
[----:B-1----:R-:W-:-:S03]  /*02f0*/  @P0 IMAD.WIDE.U32 R16, R25, 0x10, R16 ;  /* 0x0000001019100825 */ /* 0x002fc600078e0010 */
[----:B------:R-:W5:Y:S04]  /*0300*/  @P0 LDG.E.128 R60, desc[UR6][R22.64] ;  /* 0x00000006163c0981 */ /* 0x000f68000c1e1d00 */
[----:B------:R1:W5:Y:S01]  /*0310*/  @P0 LDG.E.128 R52, desc[UR6][R16.64] ;  /* 0x0000000610340981 */ /* 0x000362000c1e1d00 */
[----:B---3--:R-:W-:-:S05]  /*0320*/  @P0 IMAD.WIDE.U32 R20, R27, 0x10, R20 ;  /* 0x000000101b140825 */ /* 0x008fca00078e0014 */
        /* <DEDUP_REMOVED lines=23> */
[----:B-1----:R-:W-:Y:S02]  /*04a0*/  CS2R R16, SRZ ;  /* 0x0000000000107805 */ /* 0x002fe4000001ff00 */
[----:B------:R-:W-:-:S02]  /*04b0*/  CS2R R22, SRZ ;  /* 0x0000000000167805 */ /* 0x000fc4000001ff00 */
[----:B--2---:R-:W-:Y:S02]  /*04c0*/  CS2R R20, SRZ ;  /* 0x0000000000147805 */ /* 0x004fe4000001ff00 */
        /* <DEDUP_REMOVED lines=14> */
[----:B------:R-:W-:Y:S01]  /*05b0*/  HFMA2.MMA R152, -RZ, RZ, 0, 5.9604644775390625e-08 ;  /* 0x00000001ff987435 */ /* 0x000fe200000001ff */
[----:B------:R-:W-:Y:S02]  /*05c0*/  CS2R R206, SRZ ;  /* 0x0000000000ce7805 */ /* 0x000fe4000001ff00 */
        /* <DEDUP_REMOVED lines=41> */
[----:B------:R-:W5:Y:S04]  /*0860*/  LDG.E.128 R88, desc[UR6][R16.64+0xa000] ;  /* 0x00a0000610587981 */ /* 0x000f68000c1e1d00 */
[----:B------:R-:W5:Y:S04]  /*0870*/  LDG.E.128 R92, desc[UR6][R16.64+0xc000] ;  /* 0x00c00006105c7981 */ /* 0x000f68000c1e1d00 */
[----:B------:R-:W5:Y:S04]  /*0880*/  LDG.E.128 R96, desc[UR6][R16.64+0xe000] ;  /* 0x00e0000610607981 */ /* 0x000f68000c1e1d00 */
[----:B------:R0:W5:Y:S02]  /*0890*/  LDG.E.128 R100, desc[UR6][R16.64+0x10000] ;  /* 0x0100000610647981 */ /* 0x000164000c1e1d00 */
[----:B0-----:R-:W-:-:S07]  /*08a0*/  CS2R R16, SRZ ;  /* 0x0000000000107805 */ /* 0x001fce000001ff00 */
.L_x_1904:
        /* <DEDUP_REMOVED lines=8> */
[----:B------:R-:W2:Y:S08]  /*0930*/  @P0 LDC.64 R156, c[0x0][0x228] ;  /* 0x00008a00ff9c0b82 */ /* 0x000eb00000000a00 */
[----:B------:R-:W3:Y:S08]  /*0940*/  @P0 LDC.64 R104, c[0x0][0x228] ;  /* 0x00008a00ff680b82 */ /* 0x000ef00000000a00 */
[----:B------:R-:W4:Y:S01]  /*0950*/  @P0 LDC.64 R108, c[0x0][0x228] ;  /* 0x00008a00ff6c0b82 */ /* 0x000f220000000a00 */
[----:B--2---:R-:W-:Y:S01]  /*0960*/  @P0 IMAD.WIDE.U32 R156, R216, 0x10, R156 ;  /* 0x00000010d89c0825 */ /* 0x004fe200078e009c */
[----:B------:R-:W-:-:S06]  /*0970*/  IADD3 R215, R217, 0x600, RZ ;  /* 0x00000600d9d77810 */ /* 0x000fcc0007ffe0ff */
[----:B------:R-:W2:Y:S01]  /*0980*/  @P0 LDC.64 R112, c[0x0][0x228] ;  /* 0x00008a00ff700b82 */ /* 0x000ea20000000a00 */
[----:B------:R-:W2:Y:S01]  /*0990*/  @P0 LDG.E.128 R156, desc[UR6][R156.64] ;  /* 0x000000069c9c0981 */ /* 0x000ea2000c1e1d00 */
[----:B---3--:R-:W-:-:S06]  /*09a0*/  @P0 IMAD.WIDE.U32 R104, R212, 0x10, R104 ;  /* 0x00000010d4680825 */ /* 0x008fcc00078e0068 */
[----:B------:R-:W3:Y:S01]  /*09b0*/  @P0 LDC.64 R116, c[0x0][0x228] ;  /* 0x00008a00ff740b82 */ /* 0x000ee20000000a00 */
[----:B------:R-:W3:Y:S01]  /*09c0*/  @P0 LDG.E.128 R104, desc[UR6][R104.64] ;  /* 0x0000000668680981 */ /* 0x000ee2000c1e1d00 */
[----:B----4-:R-:W-:Y:S01]  /*09d0*/  @P0 IMAD.WIDE.U32 R108, R215, 0x10, R108 ;  /* 0x00000010d76c0825 */ /* 0x010fe200078e006c */
[----:B------:R-:W-:-:S05]  /*09e0*/  IADD3 R214, R217, 0x800, RZ ;  /* 0x00000800d9d67810 */ /* 0x000fca0007ffe0ff */
[----:B------:R-:W4:Y:S01]  /*09f0*/  @P0 LDC.64 R120, c[0x0][0x228] ;  /* 0x00008a00ff780b82 */ /* 0x000f220000000a00 */
[----:B------:R-:W4:Y:S01]  /*0a00*/  @P0 LDG.E.128 R108, desc[UR6][R108.64] ;  /* 0x000000066c6c0981 */ /* 0x000f22000c1e1d00 */
[----:B--2---:R-:W-:Y:S01]  /*0a10*/  @P0 IMAD.WIDE.U32 R112, R214, 0x10, R112 ;  /* 0x00000010d6700825 */ /* 0x004fe200078e0070 */
[----:B------:R-:W-:-:S05]  /*0a20*/  IADD3 R211, R217, 0xa00, RZ ;  /* 0x00000a00d9d37810 */ /* 0x000fca0007ffe0ff */
[----:B------:R-:W2:Y:S01]  /*0a30*/  @P0 LDC.64 R124, c[0x0][0x228] ;  /* 0x00008a00ff7c0b82 */ /* 0x000ea20000000a00 */
[----:B------:R-:W2:Y:S01]  /*0a40*/  @P0 LDG.E.128 R112, desc[UR6][R112.64] ;  /* 0x0000000670700981 */ /* 0x000ea2000c1e1d00 */
[----:B---3--:R-:W-:Y:S01]  /*0a50*/  @P0 IMAD.WIDE.U32 R116, R211, 0x10, R116 ;  /* 0x00000010d3740825 */ /* 0x008fe200078e0074 */
[----:B------:R-:W-:-:S05]  /*0a60*/  IADD3 R213, R217, 0xc00, RZ ;  /* 0x00000c00d9d57810 */ /* 0x000fca0007ffe0ff */
[----:B------:R-:W3:Y:S01]  /*0a70*/  @P0 LDC.64 R128, c[0x0][0x228] ;  /* 0x00008a00ff800b82 */ /* 0x000ee20000000a00 */
[----:B------:R-:W3:Y:S01]  /*0a80*/  @P0 LDG.E.128 R116, desc[UR6][R116.64] ;  /* 0x0000000674740981 */ /* 0x000ee2000c1e1d00 */
[----:B----4-:R-:W-:Y:S01]  /*0a90*/  @P0 IMAD.WIDE.U32 R120, R213, 0x10, R120 ;  /* 0x00000010d5780825 */ /* 0x010fe200078e0078 */
[----:B------:R-:W-:-:S05]  /*0aa0*/  IADD3 R209, R217, 0xe00, RZ ;  /* 0x00000e00d9d17810 */ /* 0x000fca0007ffe0ff */
[----:B------:R-:W4:Y:S01]  /*0ab0*/  @!P0 LDC.64 R144, c[0x0][0x220] ;  /* 0x00008800ff908b82 */ /* 0x000f220000000a00 */
[----:B------:R-:W4:Y:S01]  /*0ac0*/  @P0 LDG.E.128 R120, desc[UR6][R120.64] ;  /* 0x0000000678780981 */ /* 0x000f22000c1e1d00 */
[----:B--2---:R-:W-:Y:S01]  /*0ad0*/  @P0 IMAD.WIDE.U32 R124, R209, 0x10, R124 ;  /* 0x00000010d17c0825 */ /* 0x004fe200078e007c */
[----:B------:R-:W-:-:S05]  /*0ae0*/  IADD3 R210, R217, 0x1000, RZ ;  /* 0x00001000d9d27810 */ /* 0x000fca0007ffe0ff */
[----:B------:R-:W2:Y:S01]  /*0af0*/  @!P0 LDC.64 R142, c[0x0][0x220] ;  /* 0x00008800ff8e8b82 */ /* 0x000ea20000000a00 */
[----:B------:R-:W2:Y:S01]  /*0b00*/  @P0 LDG.E.128 R124, desc[UR6][R124.64] ;  /* 0x000000067c7c0981 */ /* 0x000ea2000c1e1d00 */
[----:B---3--:R-:W-:-:S06]  /*0b10*/  @P0 IMAD.WIDE.U32 R128, R210, 0x10, R128 ;  /* 0x00000010d2800825 */ /* 0x008fcc00078e0080 */
[----:B------:R-:W3:Y:S01]  /*0b20*/  @!P0 LDC.64 R140, c[0x0][0x230] ;  /* 0x00008c00ff8c8b82 */ /* 0x000ee20000000a00 */
[----:B------:R-:W3:Y:S01]  /*0b30*/  @P0 LDG.E.128 R128, desc[UR6][R128.64] ;  /* 0x0000000680800981 */ /* 0x000ee2000c1e1d00 */
[----:B------:R-:W-:-:S06]  /*0b40*/  @P0 LEA R132, P1, R217, UR4, 0x4 ;  /* 0x00000004d9840c11 */ /* 0x000fcc000f8220ff */
[----:B------:R-:W1:Y:S01]  /*0b50*/  @!P0 LDC.64 R136, c[0x0][0x220] ;  /* 0x00008800ff888b82 */ /* 0x000e620000000a00 */
[----:B------:R-:W-:-:S06]  /*0b60*/  @P0 LEA.HI.X R133, R217, UR5, RZ, 0x4, P1 ;  /* 0x00000005d9850c11 */ /* 0x000fcc00088f24ff */
[----:B------:R-:W3:Y:S01]  /*0b70*/  @P0 LDG.E.128 R132, desc[UR6][R132.64] ;  /* 0x0000000684840981 */ /* 0x000ee2000c1e1d00 */
[----:B----4-:R-:W-:-:S04]  /*0b80*/  @!P0 IMAD.WIDE.U32 R144, R216, 0x10, R144 ;  /* 0x00000010d8908825 */ /* 0x010fc800078e0090 */
[----:B--2---:R-:W-:Y:S01]  /*0b90*/  @!P0 IMAD.WIDE.U32 R142, R212, 0x10, R142 ;  /* 0x00000010d48e8825 */ /* 0x004fe200078e008e */
[----:B------:R-:W-:-:S03]  /*0ba0*/  @P0 MOV R236, RZ ;  /* 0x000000ff00ec0202 */ /* 0x000fc60000000f00 */
[----:B---3--:R-:W-:-:S04]  /*0bb0*/  @!P0 IMAD.WIDE R140, R7, 0x4, R140 ;  /* 0x00000004078c8825 */ /* 0x008fc800078e028c */
[----:B0-----:R-:W-:Y:S01]  /*0bc0*/  IMAD.WIDE R150, R7, 0x4, R138 ;  /* 0x0000000407967825 */ /* 0x001fe200078e028a */
[----:B------:R-:W2:Y:S03]  /*0bd0*/  @!P0 LDG.E R236, desc[UR6][R140.64] ;  /* 0x000000068cec8981 */ /* 0x000ea6000c1e1900 */
[----:B-1----:R-:W-:Y:S01]  /*0be0*/  @!P0 IMAD.WIDE.U32 R148, R215, 0x10, R136 ;  /* 0x00000010d7948825 */ /* 0x002fe200078e0088 */
[----:B------:R-:W3:Y:S01]  /*0bf0*/  LDG.E R208, desc[UR6][R150.64] ;  /* 0x0000000696d07981 */ /* 0x000ee2000c1e1900 */
[----:B------:R-:W0:Y:S02]  /*0c00*/  @!P0 LDC.64 R136, c[0x0][0x220] ;  /* 0x00008800ff888b82 */ /* 0x000e240000000a00 */
[----:B0-----:R-:W-:-:S06]  /*0c10*/  @!P0 IMAD.WIDE.U32 R146, R214, 0x10, R136 ;  /* 0x00000010d6928825 */ /* 0x001fcc00078e0088 */
[----:B------:R-:W0:Y:S01]  /*0c20*/  @!P0 LDC.64 R136, c[0x0][0x220] ;  /* 0x00008800ff888b82 */ /* 0x000e220000000a00 */
[----:B------:R0:W2:Y:S04]  /*0c30*/  @!P0 LDG.E.128 R156, desc[UR6][R144.64] ;  /* 0x00000006909c8981 */ /* 0x0000a8000c1e1d00 */
[----:B------:R1:W4:Y:S04]  /*0c40*/  @!P0 LDG.E.128 R104, desc[UR6][R142.64] ;  /* 0x000000068e688981 */ /* 0x000328000c1e1d00 */
[----:B------:R-:W3:Y:S04]  /*0c50*/  @!P0 LDG.E.128 R108, desc[UR6][R148.64] ;  /* 0x00000006946c8981 */ /* 0x000ee8000c1e1d00 */
[----:B------:R-:W3:Y:S01]  /*0c60*/  @!P0 LDG.E.128 R112, desc[UR6][R146.64] ;  /* 0x0000000692708981 */ /* 0x000ee2000c1e1d00 */
[----:B0-----:R-:W-:-:S02]  /*0c70*/  @!P0 IMAD.WIDE.U32 R144, R211, 0x10, R136 ;  /* 0x00000010d3908825 */ /* 0x001fc400078e0088 */
[----:B------:R-:W1:Y:S03]  /*0c80*/  @!P0 LDC.64 R136, c[0x0][0x220] ;  /* 0x00008800ff888b82 */ /* 0x000e660000000a00 */
[----:B------:R0:W3:Y:S01]  /*0c90*/  @!P0 LDG.E.128 R116, desc[UR6][R144.64] ;  /* 0x0000000690748981 */ /* 0x0000e2000c1e1d00 */
[----:B-1----:R-:W-:-:S04]  /*0ca0*/  @!P0 IMAD.WIDE.U32 R142, R213, 0x10, R136 ;  /* 0x00000010d58e8825 */ /* 0x002fc800078e0088 */
[----:B------:R-:W1:Y:S01]  /*0cb0*/  @!P0 LDC.64 R136, c[0x0][0x220] ;  /* 0x00008800ff888b82 */ /* 0x000e620000000a00 */
[----:B------:R-:W3:Y:S01]  /*0cc0*/  @!P0 LDG.E.128 R120, desc[UR6][R142.64] ;  /* 0x000000068e788981 */ /* 0x000ee2000c1e1d00 */
[----:B-1----:R-:W-:-:S06]  /*0cd0*/  @!P0 IMAD.WIDE.U32 R138, R209, 0x10, R136 ;  /* 0x00000010d18a8825 */ /* 0x002fcc00078e0088 */
[----:B------:R-:W1:Y:S01]  /*0ce0*/  @!P0 LDC.64 R136, c[0x0][0x220] ;  /* 0x00008800ff888b82 */ /* 0x000e620000000a00 */
[----:B------:R-:W3:Y:S01]  /*0cf0*/  @!P0 LDG.E.128 R124, desc[UR6][R138.64] ;  /* 0x000000068a7c8981 */ /* 0x000ee2000c1e1d00 */
[----:B-1----:R-:W-:-:S06]  /*0d00*/  @!P0 IMAD.WIDE.U32 R140, R210, 0x10, R136 ;  /* 0x00000010d28c8825 */ /* 0x002fcc00078e0088 */
[----:B------:R-:W0:Y:S01]  /*0d10*/  @!P0 LDC.64 R136, c[0x0][0x220] ;  /* 0x00008800ff888b82 */ /* 0x000e220000000a00 */
[----:B------:R1:W3:Y:S01]  /*0d20*/  @!P0 LDG.E.128 R128, desc[UR6][R140.64] ;  /* 0x000000068c808981 */ /* 0x0002e2000c1e1d00 */
[----:B0-----:R-:W-:-:S04]  /*0d30*/  @!P0 LEA R144, P1, R217, R136, 0x4 ;  /* 0x00000088d9908211 */ /* 0x001fc800078220ff */
[----:B------:R-:W-:-:S05]  /*0d40*/  @!P0 LEA.HI.X R145, R217, R137, RZ, 0x4, P1 ;  /* 0x00000089d9918211 */ /* 0x000fca00008f24ff */
[----:B------:R0:W3:Y:S01]  /*0d50*/  @!P0 LDG.E.128 R132, desc[UR6][R144.64] ;  /* 0x0000000690848981 */ /* 0x0000e2000c1e1d00 */
[----:B------:R-:W-:-:S04]  /*0d60*/  IMAD.WIDE.U32 R136, R217, 0x10, R238 ;  /* 0x00000010d9887825 */ /* 0x000fc800078e00ee */
[--C-:B-1----:R-:W-:Y:S02]  /*0d70*/  IMAD.WIDE.U32 R140, R216, 0x10, R238.reuse ;  /* 0x00000010d88c7825 */ /* 0x102fe400078e00ee */
[----:B------:R-:W3:Y:S02]  /*0d80*/  LDG.E.128 R136, desc[UR6][R136.64] ;  /* 0x0000000688887981 */ /* 0x000ee4000c1e1d00 */
[--C-:B0-----:R-:W-:Y:S01]  /*0d90*/  IMAD.WIDE.U32 R144, R212, 0x10, R238.reuse ;  /* 0x00000010d4907825 */ /* 0x101fe200078e00ee */
[----:B-----5:R-:W0:Y:S01]  /*0da0*/  @P0 MUFU.RCP R153, R72 ;  /* 0x0000004800990308 */ /* 0x020e220000001000 */
[----:B------:R-:W3:Y:S02]  /*0db0*/  LDG.E.128 R140, desc[UR6][R140.64] ;  /* 0x000000068c8c7981 */ /* 0x000ee4000c1e1d00 */
[----:B------:R-:W-:Y:S02]  /*0dc0*/  IMAD.WIDE.U32 R148, R215, 0x10, R238 ;  /* 0x00000010d7947825 */ /* 0x000fe400078e00ee */
[----:B------:R-:W3:Y:S03]  /*0dd0*/  LDG.E.128 R144, desc[UR6][R144.64] ;  /* 0x0000000690907981 */ /* 0x000ee6000c1e1d00 */
[----:B------:R-:W1:Y:S01]  /*0de0*/  @P0 MUFU.RCP R154, R73 ;  /* 0x00000049009a0308 */ /* 0x000e620000001000 */
[----:B------:R-:W3:Y:S07]  /*0df0*/  LDG.E.128 R148, desc[UR6][R148.64] ;  /* 0x0000000694947981 */ /* 0x000eee000c1e1d00 */
[----:B------:R-:W2:Y:S01]  /*0e00*/  @P0 MUFU.RCP R155, R74 ;  /* 0x0000004a009b0308 */ /* 0x000ea20000001000 */
[----:B------:R-:W-:-:S07]  /*0e10*/  LOP3.LUT P1, RZ, R152, 0xff, RZ, 0xc0, !PT ;  /* 0x000000ff98ff7812 */ /* 0x000fce000782c0ff */
[----:B------:R-:W4:Y:S08]  /*0e20*/  @P0 MUFU.RCP R219, R76 ;  /* 0x0000004c00db0308 */ /* 0x000f300000001000 */
[----:B------:R-:W4:Y:S08]  /*0e30*/  @P0 MUFU.RCP R218, R75 ;  /* 0x0000004b00da0308 */ /* 0x000f300000001000 */
[----:B------:R-:W4:Y:S08]  /*0e40*/  @P0 MUFU.RCP R220, R78 ;  /* 0x0000004e00dc0308 */ /* 0x000f300000001000 */
[----:B------:R-:W4:Y:S08]  /*0e50*/  @P0 MUFU.RCP R231, R79 ;  /* 0x0000004f00e70308 */ /* 0x000f300000001000 */
[----:B------:R-:W4:Y:S08]  /*0e60*/  @P0 MUFU.RCP R228, R77 ;  /* 0x0000004d00e40308 */ /* 0x000f300000001000 */
[----:B------:R-:W3:Y:S08]  /*0e70*/  @P0 MUFU.RCP R229, R82 ;  /* 0x0000005200e50308 */ /* 0x000ef00000001000 */
[----:B------:R-:W3:Y:S08]  /*0e80*/  @P0 MUFU.RCP R230, R80 ;  /* 0x0000005000e60308 */ /* 0x000ef00000001000 */
[----:B------:R-:W3:Y:S01]  /*0e90*/  @P0 MUFU.RCP R232, R81 ;  /* 0x0000005100e80308 */ /* 0x000ee20000001000 */
[----:B------:R-:W-:Y:S01]  /*0ea0*/  @P0 FADD.FTZ R226, -R32, R156 ;  /* 0x0000009c20e20221 */ /* 0x000fe20000010100 */
[----:B------:R-:W-:Y:S01]  /*0eb0*/  @P0 FADD.FTZ R225, -R33, R157 ;  /* 0x0000009d21e10221 */ /* 0x000fe20000010100 */
[----:B------:R-:W-:-:S02]  /*0ec0*/  @P0 FADD.FTZ R224, -R34, R158 ;  /* 0x0000009e22e00221 */ /* 0x000fc40000010100 */
[----:B0-----:R-:W-:Y:S01]  /*0ed0*/  @P0 FMUL.FTZ R226, R226, R153 ;  /* 0x00000099e2e20220 */ /* 0x001fe20000410000 */
[----:B------:R-:W-:-:S04]  /*0ee0*/  IMAD.WIDE.U32 R152, R214, 0x10, R238 ;  /* 0x00000010d6987825 */ /* 0x000fc800078e00ee */
[----:B-1----:R-:W-:Y:S01]  /*0ef0*/  @P0 FMUL.FTZ R225, R225, R154 ;  /* 0x0000009ae1e10220 */ /* 0x002fe20000410000 */
[----:B--2---:R-:W-:Y:S02]  /*0f00*/  @P0 FMUL.FTZ R224, R224, R155 ;  /* 0x0000009be0e00220 */ /* 0x004fe40000410000 */
[----:B------:R-:W2:Y:S01]  /*0f10*/  LDG.E.128 R152, desc[UR6][R152.64] ;  /* 0x0000000698987981 */ /* 0x000ea2000c1e1d00 */
[----:B------:R-:W-:Y:S01]  /*0f20*/  @P0 FADD.FTZ R222, -R36, R104 ;  /* 0x0000006824de0221 */ /* 0x000fe20000010100 */
[----:B------:R-:W-:-:S03]  /*0f30*/  @P0 FADD.FTZ R223, -R35, R159 ;  /* 0x0000009f23df0221 */ /* 0x000fc60000010100 */
[----:B----4-:R-:W-:Y:S01]  /*0f40*/  @P0 FMUL.FTZ R222, R222, R219 ;  /* 0x000000dbdede0220 */ /* 0x010fe20000410000 */
[----:B------:R-:W-:Y:S01]  /*0f50*/  @P0 FMUL.FTZ R223, R223, R218 ;  /* 0x000000dadfdf0220 */ /* 0x000fe20000410000 */
[----:B------:R-:W-:Y:S01]  /*0f60*/  @P0 FADD.FTZ R219, -R38, R106 ;  /* 0x0000006a26db0221 */ /* 0x000fe20000010100 */
[----:B------:R-:W-:Y:S01]  /*0f70*/  @P0 FADD.FTZ R218, -R39, R107 ;  /* 0x0000006b27da0221 */ /* 0x000fe20000010100 */
[----:B------:R-:W-:Y:S02]  /*0f80*/  @P0 FADD.FTZ R221, -R37, R105 ;  /* 0x0000006925dd0221 */ /* 0x000fe40000010100 */
[----:B------:R-:W-:Y:S01]  /*0f90*/  @P0 FMUL.FTZ R220, R219, R220 ;  /* 0x000000dcdbdc0220 */ /* 0x000fe20000410000 */
[----:B------:R-:W-:Y:S01]  /*0fa0*/  @P0 FMUL.FTZ R219, R218, R231 ;  /* 0x000000e7dadb0220 */ /* 0x000fe20000410000 */
[--C-:B------:R-:W-:Y:S01]  /*0fb0*/  @!P0 FADD.FTZ R231, R156, -R236.reuse ;  /* 0x800000ec9ce78221 */ /* 0x100fe20000010000 */
[----:B------:R-:W-:Y:S01]  /*0fc0*/  @!P0 FADD.FTZ R105, R105, -R236 ;  /* 0x800000ec69698221 */ /* 0x000fe20000010000 */
[----:B------:R-:W-:-:S02]  /*0fd0*/  @P0 FMUL.FTZ R221, R221, R228 ;  /* 0x000000e4dddd0220 */ /* 0x000fc40000410000 */
[----:B---3--:R-:W-:Y:S01]  /*0fe0*/  @!P0 FMUL.FTZ R226, R208, R231 ;  /* 0x000000e7d0e28220 */ /* 0x008fe20000410000 */
[----:B------:R-:W-:Y:S01]  /*0ff0*/  @!P0 FADD.FTZ R231, R104, -R236 ;  /* 0x800000ec68e78221 */ /* 0x000fe20000010000 */
[----:B------:R-:W-:Y:S01]  /*1000*/  @!P0 FMUL.FTZ R221, R208, R105 ;  /* 0x00000069d0dd8220 */ /* 0x000fe20000410000 */
[----:B------:R-:W-:Y:S01]  /*1010*/  @P0 FADD.FTZ R104, -R42, R110 ;  /* 0x0000006e2a680221 */ /* 0x000fe20000010100 */
[--C-:B------:R-:W-:Y:S01]  /*1020*/  @!P0 FADD.FTZ R105, R106, -R236.reuse ;  /* 0x800000ec6a698221 */ /* 0x100fe20000010000 */
[----:B------:R-:W-:Y:S02]  /*1030*/  @!P0 FADD.FTZ R107, R107, -R236 ;  /* 0x800000ec6b6b8221 */ /* 0x000fe40000010000 */
[----:B------:R-:W-:Y:S01]  /*1040*/  @P0 FMUL.FTZ R229, R104, R229 ;  /* 0x000000e568e50220 */ /* 0x000fe20000410000 */
[C---:B------:R-:W-:Y:S01]  /*1050*/  @!P0 FMUL.FTZ R220, R208.reuse, R105 ;  /* 0x00000069d0dc8220 */ /* 0x040fe20000410000 */
[----:B------:R-:W-:Y:S01]  /*1060*/  @!P0 FMUL.FTZ R219, R208, R107 ;  /* 0x0000006bd0db8220 */ /* 0x000fe20000410000 */
[----:B------:R-:W-:-:S04]  /*1070*/  IMAD.WIDE.U32 R104, R213, 0x10, R238 ;  /* 0x00000010d5687825 */ /* 0x000fc800078e00ee */
[--C-:B------:R-:W-:Y:S01]  /*1080*/  @!P0 FADD.FTZ R107, R110, -R236.reuse ;  /* 0x800000ec6e6b8221 */ /* 0x100fe20000010000 */
[----:B------:R-:W-:-:S03]  /*1090*/  @!P0 FADD.FTZ R157, R157, -R236 ;  /* 0x800000ec9d9d8221 */ /* 0x000fc60000010000 */
[C---:B------:R-:W-:Y:S01]  /*10a0*/  @!P0 FMUL.FTZ R229, R208.reuse, R107 ;  /* 0x0000006bd0e58220 */ /* 0x040fe20000410000 */
[----:B------:R-:W-:Y:S01]  /*10b0*/  @!P0 FMUL.FTZ R225, R208, R157 ;  /* 0x0000009dd0e18220 */ /* 0x000fe20000410000 */
[----:B------:R-:W3:Y:S01]  /*10c0*/  LDG.E.128 R104, desc[UR6][R104.64] ;  /* 0x0000000668687981 */ /* 0x000ee2000c1e1d00 */
[----:B------:R-:W-:Y:S01]  /*10d0*/  @P0 FADD.FTZ R227, -R40, R108 ;  /* 0x0000006c28e30221 */ /* 0x000fe20000010100 */
[----:B------:R-:W-:Y:S01]  /*10e0*/  @!P0 FADD.FTZ R159, R159, -R236 ;  /* 0x800000ec9f9f8221 */ /* 0x000fe20000010000 */
[----:B------:R-:W-:Y:S01]  /*10f0*/  IMAD.WIDE.U32 R156, R211, 0x10, R238 ;  /* 0x00000010d39c7825 */ /* 0x000fe200078e00ee */
[----:B------:R-:W0:Y:S03]  /*1100*/  @P0 MUFU.RCP R237, R84 ;  /* 0x0000005400ed0308 */ /* 0x000e260000001000 */
[----:B------:R-:W-:Y:S01]  /*1110*/  @P0 FMUL.FTZ R218, R227, R230 ;  /* 0x000000e6e3da0220 */ /* 0x000fe20000410000 */
[----:B------:R-:W-:Y:S01]  /*1120*/  @P0 FADD.FTZ R227, -R41, R109 ;  /* 0x0000006d29e30221 */ /* 0x000fe20000010100 */
[----:B------:R-:W-:Y:S01]  /*1130*/  @!P0 FADD.FTZ R233, R158, -R236 ;  /* 0x800000ec9ee98221 */ /* 0x000fe20000010000 */
[----:B------:R-:W-:-:S02]  /*1140*/  @!P0 FMUL.FTZ R223, R208, R159 ;  /* 0x0000009fd0df8220 */ /* 0x000fc40000410000 */
[----:B------:R-:W4:Y:S01]  /*1150*/  LDG.E.128 R156, desc[UR6][R156.64] ;  /* 0x000000069c9c7981 */ /* 0x000f22000c1e1d00 */
[----:B------:R-:W-:Y:S02]  /*1160*/  @P0 FMUL.FTZ R227, R227, R232 ;  /* 0x000000e8e3e30220 */ /* 0x000fe40000410000 */
[----:B------:R-:W1:Y:S01]  /*1170*/  @P0 MUFU.RCP R232, R85 ;  /* 0x0000005500e80308 */ /* 0x000e620000001000 */
[----:B------:R-:W-:Y:S01]  /*1180*/  @!P0 FMUL.FTZ R222, R208, R231 ;  /* 0x000000e7d0de8220 */ /* 0x000fe20000410000 */
[--C-:B------:R-:W-:Y:S01]  /*1190*/  @!P0 FADD.FTZ R109, R109, -R236.reuse ;  /* 0x800000ec6d6d8221 */ /* 0x100fe20000010000 */
[----:B------:R-:W-:Y:S01]  /*11a0*/  @!P0 FADD.FTZ R231, R108, -R236 ;  /* 0x800000ec6ce78221 */ /* 0x000fe20000010000 */
[----:B------:R-:W-:-:S04]  /*11b0*/  @P0 FADD.FTZ R230, -R44, R112 ;  /* 0x000000702ce60221 */ /* 0x000fc80000010100 */
[----:B------:R-:W1:Y:S01]  /*11c0*/  @P0 MUFU.RCP R234, R86 ;  /* 0x0000005600ea0308 */ /* 0x000e620000001000 */
[----:B------:R-:W-:Y:S01]  /*11d0*/  @!P0 FMUL.FTZ R227, R208, R109 ;  /* 0x0000006dd0e38220 */ /* 0x000fe20000410000 */
[----:B------:R-:W-:-:S06]  /*11e0*/  @!P0 FADD.FTZ R109, R112, -R236 ;  /* 0x800000ec706d8221 */ /* 0x000fcc0000010000 */
[----:B------:R-:W1:Y:S01]  /*11f0*/  @P0 MUFU.RCP R108, R87 ;  /* 0x00000057006c0308 */ /* 0x000e620000001000 */
[----:B0-----:R-:W-:Y:S01]  /*1200*/  @P0 FMUL.FTZ R230, R230, R237 ;  /* 0x000000ede6e60220 */ /* 0x001fe20000410000 */
[----:B------:R-:W-:-:S06]  /*1210*/  @!P0 FMUL.FTZ R230, R208, R109 ;  /* 0x0000006dd0e68220 */ /* 0x000fcc0000410000 */
[----:B------:R-:W0:Y:S01]  /*1220*/  @P0 MUFU.RCP R235, R83 ;  /* 0x0000005300eb0308 */ /* 0x000e220000001000 */
[----:B------:R-:W-:Y:S01]  /*1230*/  @P0 FADD.FTZ R109, -R45, R113 ;  /* 0x000000712d6d0221 */ /* 0x000fe20000010100 */
[----:B------:R-:W-:-:S06]  /*1240*/  @!P0 FMUL.FTZ R218, R208, R231 ;  /* 0x000000e7d0da8220 */ /* 0x000fcc0000410000 */
[----:B------:R-:W0:Y:S01]  /*1250*/  @P0 MUFU.RCP R110, R88 ;  /* 0x00000058006e0308 */ /* 0x000e220000001000 */
[----:B------:R-:W-:Y:S01]  /*1260*/  @!P0 FMUL.FTZ R224, R208, R233 ;  /* 0x000000e9d0e08220 */ /* 0x000fe20000410000 */
[----:B------:R-:W-:Y:S01]  /*1270*/  @P0 FADD.FTZ R231, -R46, R114 ;  /* 0x000000722ee70221 */ /* 0x000fe20000010100 */
[----:B-1----:R-:W-:Y:S01]  /*1280*/  @P0 FMUL.FTZ R232, R109, R232 ;  /* 0x000000e86de80220 */ /* 0x002fe20000410000 */
[----:B------:R-:W-:Y:S01]  /*1290*/  @P0 FADD.FTZ R233, -R47, R115 ;  /* 0x000000732fe90221 */ /* 0x000fe20000010100 */
[----:B------:R-:W-:Y:S01]  /*12a0*/  @!P0 FADD.FTZ R109, R114, -R236 ;  /* 0x800000ec726d8221 */ /* 0x000fe20000010000 */
[----:B------:R-:W-:Y:S01]  /*12b0*/  @P0 FADD.FTZ R228, -R43, R111 ;  /* 0x0000006f2be40221 */ /* 0x000fe20000010100 */
[----:B------:R-:W-:Y:S01]  /*12c0*/  @P0 FMUL.FTZ R231, R231, R234 ;  /* 0x000000eae7e70220 */ /* 0x000fe20000410000 */
[----:B------:R-:W1:Y:S01]  /*12d0*/  @P0 MUFU.RCP R237, R89 ;  /* 0x0000005900ed0308 */ /* 0x000e620000001000 */
[----:B------:R-:W-:Y:S01]  /*12e0*/  @P0 FMUL.FTZ R233, R233, R108 ;  /* 0x0000006ce9e90220 */ /* 0x000fe20000410000 */
[----:B------:R-:W-:Y:S01]  /*12f0*/  @!P0 FMUL.FTZ R231, R208, R109 ;  /* 0x0000006dd0e78220 */ /* 0x000fe20000410000 */
[----:B0-----:R-:W-:Y:S01]  /*1300*/  @P0 FMUL.FTZ R228, R228, R235 ;  /* 0x000000ebe4e40220 */ /* 0x001fe20000410000 */
[----:B------:R-:W-:Y:S01]  /*1310*/  @!P0 FADD.FTZ R111, R111, -R236 ;  /* 0x800000ec6f6f8221 */ /* 0x000fe20000010000 */
[----:B------:R-:W-:-:S04]  /*1320*/  IMAD.WIDE.U32 R108, R209, 0x10, R238 ;  /* 0x00000010d16c7825 */ /* 0x000fc800078e00ee */
[----:B------:R-:W-:Y:S01]  /*1330*/  @P0 FADD.FTZ R235, -R48, R116 ;  /* 0x0000007430eb0221 */ /* 0x000fe20000010100 */
[----:B------:R-:W0:Y:S01]  /*1340*/  @P0 MUFU.RCP R114, R90 ;  /* 0x0000005a00720308 */ /* 0x000e220000001000 */
[C---:B------:R-:W-:Y:S01]  /*1350*/  @!P0 FMUL.FTZ R228, R208.reuse, R111 ;  /* 0x0000006fd0e48220 */ /* 0x040fe20000410000 */
[----:B------:R-:W-:Y:S01]  /*1360*/  @!P0 FADD.FTZ R113, R113, -R236 ;  /* 0x800000ec71718221 */ /* 0x000fe20000010000 */
[----:B------:R-:W-:Y:S02]  /*1370*/  @P0 FMUL.FTZ R235, R235, R110 ;  /* 0x0000006eebeb0220 */ /* 0x000fe40000410000 */
[----:B------:R-:W4:Y:S01]  /*1380*/  LDG.E.128 R108, desc[UR6][R108.64] ;  /* 0x000000066c6c7981 */ /* 0x000f22000c1e1d00 */
[----:B------:R-:W-:Y:S01]  /*1390*/  @!P0 FMUL.FTZ R232, R208, R113 ;  /* 0x00000071d0e88220 */ /* 0x000fe20000410000 */
[----:B------:R-:W-:Y:S01]  /*13a0*/  @P0 FADD.FTZ R234, -R49, R117 ;  /* 0x0000007531ea0221 */ /* 0x000fe20000010100 */
[--C-:B------:R-:W-:Y:S01]  /*13b0*/  @!P0 FADD.FTZ R113, R116, -R236.reuse ;  /* 0x800000ec74718221 */ /* 0x100fe20000010000 */
[--C-:B------:R-:W-:Y:S01]  /*13c0*/  @!P0 FADD.FTZ R117, R117, -R236.reuse ;  /* 0x800000ec75758221 */ /* 0x100fe20000010000 */
[----:B------:R-:W-:Y:S01]  /*13d0*/  @!P0 FADD.FTZ R115, R115, -R236 ;  /* 0x800000ec73738221 */ /* 0x000fe20000010000 */
[----:B-1----:R-:W-:Y:S01]  /*13e0*/  @P0 FMUL.FTZ R234, R234, R237 ;  /* 0x000000edeaea0220 */ /* 0x002fe20000410000 */
[C---:B------:R-:W-:Y:S01]  /*13f0*/  @!P0 FMUL.FTZ R235, R208.reuse, R113 ;  /* 0x00000071d0eb8220 */ /* 0x040fe20000410000 */
[----:B------:R-:W-:Y:S01]  /*1400*/  @!P0 FMUL.FTZ R234, R208, R117 ;  /* 0x00000075d0ea8220 */ /* 0x000fe20000410000 */
[----:B------:R-:W-:-:S04]  /*1410*/  IMAD.WIDE.U32 R112, R210, 0x10, R238 ;  /* 0x00000010d2707825 */ /* 0x000fc800078e00ee */
[----:B------:R-:W-:Y:S01]  /*1420*/  @P0 FADD.FTZ R117, -R50, R118 ;  /* 0x0000007632750221 */ /* 0x000fe20000010100 */
[----:B------:R-:W-:-:S03]  /*1430*/  @!P0 FMUL.FTZ R233, R208, R115 ;  /* 0x00000073d0e98220 */ /* 0x000fc60000410000 */
[----:B0-----:R-:W-:Y:S02]  /*1440*/  @P0 FMUL.FTZ R117, R117, R114 ;  /* 0x0000007275750220 */ /* 0x001fe40000410000 */
[----:B------:R-:W4:Y:S01]  /*1450*/  LDG.E.128 R112, desc[UR6][R112.64] ;  /* 0x0000000670707981 */ /* 0x000f22000c1e1d00 */
[----:B------:R-:W0:Y:S01]  /*1460*/  @P0 MUFU.RCP R237, R91 ;  /* 0x0000005b00ed0308 */ /* 0x000e220000001000 */
[----:B------:R-:W-:-:S07]  /*1470*/  @P0 FADD.FTZ R116, -R51, R119 ;  /* 0x0000007733740221 */ /* 0x000fce0000010100 */
[----:B------:R-:W1:Y:S01]  /*1480*/  @P0 MUFU.RCP R238, R92 ;  /* 0x0000005c00ee0308 */ /* 0x000e620000001000 */
[----:B------:R-:W-:-:S07]  /*1490*/  @!P0 FADD.FTZ R119, R119, -R236 ;  /* 0x800000ec77778221 */ /* 0x000fce0000010000 */
[----:B------:R-:W1:Y:S01]  /*14a0*/  @P0 MUFU.RCP R239, R93 ;  /* 0x0000005d00ef0308 */ /* 0x000e620000001000 */
[----:B0-----:R-:W-:Y:S01]  /*14b0*/  @P0 FMUL.FTZ R116, R116, R237 ;  /* 0x000000ed74740220 */ /* 0x001fe20000410000 */
[----:B------:R-:W-:Y:S01]  /*14c0*/  @!P0 FMUL.FTZ R116, R208, R119 ;  /* 0x00000077d0748220 */ /* 0x000fe20000410000 */
[----:B------:R-:W-:Y:S01]  /*14d0*/  @P0 FADD.FTZ R119, -R52, R120 ;  /* 0x0000007834770221 */ /* 0x000fe20000010100 */
[----:B------:R-:W-:Y:S01]  /*14e0*/  @!P0 FADD.FTZ R237, R118, -R236 ;  /* 0x800000ec76ed8221 */ /* 0x000fe20000010000 */
[----:B------:R-:W-:Y:S02]  /*14f0*/  @P0 FADD.FTZ R118, -R53, R121 ;  /* 0x0000007935760221 */ /* 0x000fe40000010100 */
[----:B-1----:R-:W-:Y:S02]  /*1500*/  @P0 FMUL.FTZ R119, R119, R238 ;  /* 0x000000ee77770220 */ /* 0x002fe40000410000 */
[----:B------:R-:W0:Y:S01]  /*1510*/  @P0 MUFU.RCP R238, R94 ;  /* 0x0000005e00ee0308 */ /* 0x000e220000001000 */
[----:B------:R-:W-:Y:S01]  /*1520*/  @!P0 FADD.FTZ R121, R121, -R236 ;  /* 0x800000ec79798221 */ /* 0x000fe20000010000 */
[----:B------:R-:W-:-:S06]  /*1530*/  @P0 FMUL.FTZ R118, R118, R239 ;  /* 0x000000ef76760220 */ /* 0x000fcc0000410000 */
[----:B------:R-:W1:Y:S01]  /*1540*/  @P0 MUFU.RCP R239, R95 ;  /* 0x0000005f00ef0308 */ /* 0x000e620000001000 */
[----:B------:R-:W-:Y:S01]  /*1550*/  @!P0 FMUL.FTZ R118, R208, R121 ;  /* 0x00000079d0768220 */ /* 0x000fe20000410000 */
[----:B------:R-:W-:Y:S01]  /*1560*/  @P0 FADD.FTZ R121, -R54, R122 ;  /* 0x0000007a36790221 */ /* 0x000fe20000010100 */
[----:B------:R-:W-:Y:S01]  /*1570*/  @!P0 FMUL.FTZ R117, R208, R237 ;  /* 0x000000edd0758220 */ /* 0x000fe20000410000 */
[----:B------:R-:W-:Y:S01]  /*1580*/  @!P0 FADD.FTZ R237, R120, -R236 ;  /* 0x800000ec78ed8221 */ /* 0x000fe20000010000 */
[----:B------:R-:W-:Y:S01]  /*1590*/  @P0 FADD.FTZ R120, -R55, R123 ;  /* 0x0000007b37780221 */ /* 0x000fe20000010100 */
[----:B0-----:R-:W-:Y:S02]  /*15a0*/  @P0 FMUL.FTZ R121, R121, R238 ;  /* 0x000000ee79790220 */ /* 0x001fe40000410000 */
[----:B------:R-:W0:Y:S01]  /*15b0*/  @P0 MUFU.RCP R238, R96 ;  /* 0x0000006000ee0308 */ /* 0x000e220000001000 */
[----:B------:R-:W-:Y:S01]  /*15c0*/  @!P0 FADD.FTZ R123, R123, -R236 ;  /* 0x800000ec7b7b8221 */ /* 0x000fe20000010000 */
[----:B-1----:R-:W-:-:S06]  /*15d0*/  @P0 FMUL.FTZ R120, R120, R239 ;  /* 0x000000ef78780220 */ /* 0x002fcc0000410000 */
        /* <DEDUP_REMOVED lines=8> */
[----:B------:R-:W-:Y:S01]  /*1660*/  @!P0 FMUL.FTZ R121, R208, R237 ;  /* 0x000000edd0798220 */ /* 0x000fe20000410000 */
[----:B------:R-:W-:Y:S01]  /*1670*/  @!P0 FADD.FTZ R237, R124, -R236 ;  /* 0x800000ec7ced8221 */ /* 0x000fe20000010000 */
[----:B-1----:R-:W-:-:S05]  /*1680*/  @P0 FMUL.FTZ R122, R122, R239 ;  /* 0x000000ef7a7a0220 */ /* 0x002fca0000410000 */
[----:B------:R-:W1:Y:S01]  /*1690*/  @P0 MUFU.RCP R239, R99 ;  /* 0x0000006300ef0308 */ /* 0x000e620000001000 */
[----:B------:R-:W-:Y:S01]  /*16a0*/  @!P0 FMUL.FTZ R123, R208, R237 ;  /* 0x000000edd07b8220 */ /* 0x000fe20000410000 */
[----:B------:R-:W-:Y:S01]  /*16b0*/  @P0 FADD.FTZ R237, -R58, R126 ;  /* 0x0000007e3aed0221 */ /* 0x000fe20000010100 */
[----:B------:R-:W-:-:S03]  /*16c0*/  @P0 FADD.FTZ R124, -R59, R127 ;  /* 0x0000007f3b7c0221 */ /* 0x000fc60000010100 */
[----:B0-----:R-:W-:Y:S02]  /*16d0*/  @P0 FMUL.FTZ R237, R237, R238 ;  /* 0x000000eeeded0220 */ /* 0x001fe40000410000 */
[----:B------:R-:W0:Y:S01]  /*16e0*/  @P0 MUFU.RCP R238, R100 ;  /* 0x0000006400ee0308 */ /* 0x000e220000001000 */
[----:B------:R-:W-:Y:S01]  /*16f0*/  @!P0 FADD.FTZ R127, R127, -R236 ;  /* 0x800000ec7f7f8221 */ /* 0x000fe20000010000 */
[----:B-1----:R-:W-:-:S06]  /*1700*/  @P0 FMUL.FTZ R124, R124, R239 ;  /* 0x000000ef7c7c0220 */ /* 0x002fcc0000410000 */
[----:B------:R-:W1:Y:S01]  /*1710*/  @P0 MUFU.RCP R239, R101 ;  /* 0x0000006500ef0308 */ /* 0x000e620000001000 */
[----:B------:R-:W-:Y:S01]  /*1720*/  @!P0 FMUL.FTZ R124, R208, R127 ;  /* 0x0000007fd07c8220 */ /* 0x000fe20000410000 */
[----:B------:R-:W-:Y:S01]  /*1730*/  @!P0 FADD.FTZ R125, R125, -R236 ;  /* 0x800000ec7d7d8221 */ /* 0x000fe20000010000 */
[----:B------:R-:W-:-:S03]  /*1740*/  @P0 FADD.FTZ R127, -R64, R128 ;  /* 0x00000080407f0221 */ /* 0x000fc60000010100 */
[----:B------:R-:W-:Y:S01]  /*1750*/  @!P0 FMUL.FTZ R122, R208, R125 ;  /* 0x0000007dd07a8220 */ /* 0x000fe20000410000 */
[----:B------:R-:W-:Y:S01]  /*1760*/  @!P0 FADD.FTZ R125, R126, -R236 ;  /* 0x800000ec7e7d8221 */ /* 0x000fe20000010000 */
[----:B0-----:R-:W-:Y:S01]  /*1770*/  @P0 FMUL.FTZ R127, R127, R238 ;  /* 0x000000ee7f7f0220 */ /* 0x001fe20000410000 */
[----:B------:R-:W-:Y:S01]  /*1780*/  @P0 FADD.FTZ R126, -R65, R129 ;  /* 0x00000081417e0221 */ /* 0x000fe20000010100 */
[----:B------:R-:W0:Y:S01]  /*1790*/  @P0 MUFU.RCP R238, R102 ;  /* 0x0000006600ee0308 */ /* 0x000e220000001000 */
[----:B------:R-:W-:Y:S02]  /*17a0*/  @!P0 FADD.FTZ R129, R129, -R236 ;  /* 0x800000ec81818221 */ /* 0x000fe40000010000 */
[----:B-1----:R-:W-:-:S05]  /*17b0*/  @P0 FMUL.FTZ R126, R126, R239 ;  /* 0x000000ef7e7e0220 */ /* 0x002fca0000410000 */
[----:B------:R-:W1:Y:S01]  /*17c0*/  @P0 MUFU.RCP R239, R103 ;  /* 0x0000006700ef0308 */ /* 0x000e620000001000 */
[----:B------:R-:W-:Y:S01]  /*17d0*/  @!P0 FMUL.FTZ R237, R208, R125 ;  /* 0x0000007dd0ed8220 */ /* 0x000fe20000410000 */
[----:B------:R-:W-:Y:S01]  /*17e0*/  @!P0 FADD.FTZ R125, R128, -R236 ;  /* 0x800000ec807d8221 */ /* 0x000fe20000010000 */
[----:B------:R-:W-:Y:S01]  /*17f0*/  @!P0 FMUL.FTZ R126, R208, R129 ;  /* 0x00000081d07e8220 */ /* 0x000fe20000410000 */
[----:B------:R-:W-:Y:S02]  /*1800*/  @P0 FADD.FTZ R129, -R66, R130 ;  /* 0x0000008242810221 */ /* 0x000fe40000010100 */
[----:B------:R-:W-:Y:S02]  /*1810*/  @!P0 FMUL.FTZ R127, R208, R125 ;  /* 0x0000007dd07f8220 */ /* 0x000fe40000410000 */
[----:B------:R-:W2:Y:S01]  /*1820*/  @P0 MUFU.RCP R241, R68 ;  /* 0x0000004400f10308 */ /* 0x000ea20000001000 */
[----:B0-----:R-:W-:Y:S01]  /*1830*/  @P0 FMUL.FTZ R129, R129, R238 ;  /* 0x000000ee81810220 */ /* 0x001fe20000410000 */
[----:B------:R-:W-:-:S06]  /*1840*/  @P0 FADD.FTZ R128, -R67, R131 ;  /* 0x0000008343800221 */ /* 0x000fcc0000010100 */
[----:B------:R-:W0:Y:S01]  /*1850*/  @P0 MUFU.RCP R125, R69 ;  /* 0x00000045007d0308 */ /* 0x000e220000001000 */
[----:B-1----:R-:W-:Y:S01]  /*1860*/  @P0 FMUL.FTZ R128, R128, R239 ;  /* 0x000000ef80800220 */ /* 0x002fe20000410000 */
[----:B------:R-:W-:-:S06]  /*1870*/  @!P0 FADD.FTZ R239, R130, -R236 ;  /* 0x800000ec82ef8221 */ /* 0x000fcc0000010000 */
[----:B------:R-:W1:Y:S01]  /*1880*/  @P0 MUFU.RCP R238, R70 ;  /* 0x0000004600ee0308 */ /* 0x000e620000001000 */
[----:B------:R-:W-:-:S07]  /*1890*/  @!P0 FADD.FTZ R131, R131, -R236 ;  /* 0x800000ec83838221 */ /* 0x000fce0000010000 */
[----:B------:R-:W1:Y:S01]  /*18a0*/  @P0 MUFU.RCP R240, R71 ;  /* 0x0000004700f00308 */ /* 0x000e620000001000 */
[----:B------:R-:W-:Y:S01]  /*18b0*/  @!P0 FMUL.FTZ R129, R208, R239 ;  /* 0x000000efd0818220 */ /* 0x000fe20000410000 */
[----:B------:R-:W-:Y:S01]  /*18c0*/  @P0 FADD.FTZ R130, -R60, R132 ;  /* 0x000000843c820221 */ /* 0x000fe20000010100 */
[----:B------:R-:W-:Y:S01]  /*18d0*/  @!P0 FADD.FTZ R239, R132, -R236 ;  /* 0x800000ec84ef8221 */ /* 0x000fe20000010000 */
[----:B------:R-:W-:Y:S01]  /*18e0*/  @!P0 FMUL.FTZ R128, R208, R131 ;  /* 0x00000083d0808220 */ /* 0x000fe20000410000 */
[----:B------:R-:W-:Y:S01]  /*18f0*/  @P0 FADD.FTZ R132, -R61, R133 ;  /* 0x000000853d840221 */ /* 0x000fe20000010100 */
[----:B------:R-:W-:Y:S01]  /*1900*/  @P0 FADD.FTZ R131, -R62, R134 ;  /* 0x000000863e830221 */ /* 0x000fe20000010100 */
[----:B------:R-:W-:Y:S01]  /*1910*/  @!P0 FADD.FTZ R245, R135, -R236 ;  /* 0x800000ec87f58221 */ /* 0x000fe20000010000 */
[----:B--2---:R-:W-:Y:S01]  /*1920*/  @P0 FMUL.FTZ R130, R130, R241 ;  /* 0x000000f182820220 */ /* 0x004fe20000410000 */
[----:B------:R-:W-:Y:S01]  /*1930*/  @P0 FADD.FTZ R135, -R63, R135 ;  /* 0x000000873f870221 */ /* 0x000fe20000010100 */
[--C-:B------:R-:W-:Y:S01]  /*1940*/  @!P0 FADD.FTZ R241, R133, -R236.reuse ;  /* 0x800000ec85f18221 */ /* 0x100fe20000010000 */
[----:B0-----:R-:W-:Y:S01]  /*1950*/  @P0 FMUL.FTZ R133, R132, R125 ;  /* 0x0000007d84850220 */ /* 0x001fe20000410000 */
[----:B-1----:R-:W-:Y:S01]  /*1960*/  @P0 FMUL.FTZ R132, R131, R238 ;  /* 0x000000ee83840220 */ /* 0x002fe20000410000 */
[----:B------:R-:W-:Y:S01]  /*1970*/  @!P0 FMUL.FTZ R130, R208, R239 ;  /* 0x000000efd0828220 */ /* 0x000fe20000410000 */
[----:B------:R-:W-:Y:S01]  /*1980*/  @!P0 FADD.FTZ R243, R134, -R236 ;  /* 0x800000ec86f38221 */ /* 0x000fe20000010000 */
[----:B------:R-:W-:Y:S01]  /*1990*/  @P0 FMUL.FTZ R131, R135, R240 ;  /* 0x000000f087830220 */ /* 0x000fe20000410000 */
[----:B------:R-:W-:Y:S01]  /*19a0*/  @!P0 FMUL.FTZ R131, R208, R245 ;  /* 0x000000f5d0838220 */ /* 0x000fe20000410000 */
[----:B------:R-:W-:Y:S01]  /*19b0*/  FMUL.FTZ R135, R68, R136 ;  /* 0x0000008844877220 */ /* 0x000fe20000410000 */
[----:B------:R-:W-:Y:S01]  /*19c0*/  @!P0 FMUL.FTZ R133, R208, R241 ;  /* 0x000000f1d0858220 */ /* 0x000fe20000410000 */
[C---:B------:R-:W-:Y:S01]  /*19d0*/  FADD.FTZ R205, R136.reuse, R205 ;  /* 0x000000cd88cd7221 */ /* 0x040fe20000010000 */
[----:B------:R-:W-:Y:S01]  /*19e0*/  FFMA.FTZ R207, R136, R130, R207 ;  /* 0x0000008288cf7223 */ /* 0x000fe200000100cf */
        /* <DEDUP_REMOVED lines=8> */
[C---:B------:R-:W-:Y:S01]  /*1a70*/  FADD.FTZ R190, R143.reuse, R190 ;  /* 0x000000be8fbe7221 */ /* 0x040fe20000010000 */
[----:B------:R-:W-:Y:S01]  /*1a80*/  FFMA.FTZ R192, R143, R223, R192 ;  /* 0x000000df8fc07223 */ /* 0x000fe200000100c0 */
[----:B------:R-:W-:Y:S01]  /*1a90*/  FMUL.FTZ R140, R75, R143 ;  /* 0x0000008f4b8c7220 */ /* 0x000fe20000410000 */
[----:B------:R-:W-:Y:S01]  /*1aa0*/  FADD.FTZ R125, RZ, R135 ;  /* 0x00000087ff7d7221 */ /* 0x000fe20000010000 */
        /* <DEDUP_REMOVED lines=24> */
[----:B------:R-:W-:Y:S01]  /*1c30*/  FFMA.FTZ R125, R135, R130, RZ ;  /* 0x00000082877d7223 */ /* 0x000fe200000100ff */
[C---:B------:R-:W-:Y:S01]  /*1c40*/  FADD.FTZ R185, R146.reuse, R185 ;  /* 0x000000b992b97221 */ /* 0x040fe20000010000 */
[----:B------:R-:W-:Y:S01]  /*1c50*/  FFMA.FTZ R187, R146, R220, R187 ;  /* 0x000000dc92bb7223 */ /* 0x000fe200000100bb */
[----:B------:R-:W-:Y:S01]  /*1c60*/  FMUL.FTZ R145, R78, R146 ;  /* 0x000000924e917220 */ /* 0x000fe20000410000 */
[C---:B------:R-:W-:Y:S01]  /*1c70*/  FADD.FTZ R178, R149.reuse, R178 ;  /* 0x000000b295b27221 */ /* 0x040fe20000010000 */
[----:B------:R-:W-:Y:S01]  /*1c80*/  FFMA.FTZ R180, R149, R227, R180 ;  /* 0x000000e395b47223 */ /* 0x000fe200000100b4 */
[----:B------:R-:W-:Y:S01]  /*1c90*/  FMUL.FTZ R146, R81, R149 ;  /* 0x0000009551927220 */ /* 0x000fe20000410000 */
[----:B------:R-:W-:Y:S01]  /*1ca0*/  FADD.FTZ R149, R148, R137 ;  /* 0x0000008994957221 */ /* 0x000fe20000010000 */
[----:B------:R-:W-:-:S04]  /*1cb0*/  FFMA.FTZ R148, R134, R133, R125 ;  /* 0x0000008586947223 */ /* 0x000fc8000001007d */
[----:B------:R-:W-:Y:S01]  /*1cc0*/  FFMA.FTZ R125, R137, R132, R148 ;  /* 0x00000084897d7223 */ /* 0x000fe20000010094 */
[----:B------:R-:W-:-:S03]  /*1cd0*/  FADD.FTZ R236, R149, R136 ;  /* 0x0000008895ec7221 */ /* 0x000fc60000010000 */
[----:B------:R-:W-:Y:S01]  /*1ce0*/  FFMA.FTZ R148, R136, R131, R125 ;  /* 0x0000008388947223 */ /* 0x000fe2000001007d */
[----:B------:R-:W-:Y:S01]  /*1cf0*/  FADD.FTZ R239, R236, R139 ;  /* 0x0000008becef7221 */ /* 0x000fe20000010000 */
[C---:B------:R-:W-:Y:S01]  /*1d00*/  FADD.FTZ R173, R152.reuse, R173 ;  /* 0x000000ad98ad7221 */ /* 0x040fe20000010000 */
[----:B------:R-:W-:Y:S01]  /*1d10*/  FFMA.FTZ R175, R152, R230, R175 ;  /* 0x000000e698af7223 */ /* 0x000fe200000100af */
[----:B------:R-:W-:Y:S01]  /*1d20*/  FFMA.FTZ R125, R139, R226, R148 ;  /* 0x000000e28b7d7223 */ /* 0x000fe20000010094 */
[----:B------:R-:W-:Y:S01]  /*1d30*/  FMUL.FTZ R149, R84, R152 ;  /* 0x0000009854957220 */ /* 0x000fe20000410000 */
[----:B------:R-:W-:Y:S02]  /*1d40*/  FADD.FTZ R152, R239, R138 ;  /* 0x0000008aef987221 */ /* 0x000fe40000010000 */
[----:B------:R-:W-:Y:S02]  /*1d50*/  FFMA.FTZ R148, R138, R225, R125 ;  /* 0x000000e18a947223 */ /* 0x000fe4000001007d */
[----:B------:R-:W-:-:S02]  /*1d60*/  FADD.FTZ R125, R152, R141 ;  /* 0x0000008d987d7221 */ /* 0x000fc40000010000 */
[----:B------:R-:W-:Y:S02]  /*1d70*/  FFMA.FTZ R239, R141, R224, R148 ;  /* 0x000000e08def7223 */ /* 0x000fe40000010094 */
[----:B------:R-:W-:Y:S02]  /*1d80*/  FADD.FTZ R148, R125, R140 ;  /* 0x0000008c7d947221 */ /* 0x000fe40000010000 */
[----:B------:R-:W-:Y:S01]  /*1d90*/  FFMA.FTZ R152, R140, R223, R239 ;  /* 0x000000df8c987223 */ /* 0x000fe200000100ef */
[C---:B------:R-:W-:Y:S01]  /*1da0*/  FADD.FTZ R22, R155.reuse, R22 ;  /* 0x000000169b167221 */ /* 0x040fe20000010000 */
[----:B------:R-:W-:Y:S01]  /*1db0*/  FADD.FTZ R125, R148, R143 ;  /* 0x0000008f947d7221 */ /* 0x000fe20000010000 */
[----:B------:R-:W-:Y:S01]  /*1dc0*/  FFMA.FTZ R168, R155, R233, R168 ;  /* 0x000000e99ba87223 */ /* 0x000fe200000100a8 */
[----:B------:R-:W-:Y:S01]  /*1dd0*/  FMUL.FTZ R148, R87, R155 ;  /* 0x0000009b57947220 */ /* 0x000fe20000410000 */
        /* <DEDUP_REMOVED lines=28> */
[C---:B---3--:R-:W-:Y:S01]  /*1fa0*/  FADD.FTZ R16, R105.reuse, R16 ;  /* 0x0000001069107221 */ /* 0x048fe20000010000 */
[----:B------:R-:W-:Y:S01]  /*1fb0*/  FFMA.FTZ R162, R105, R118, R162 ;  /* 0x0000007669a27223 */ /* 0x000fe200000100a2 */
[----:B------:R-:W-:Y:S01]  /*1fc0*/  FMUL.FTZ R155, R93, R105 ;  /* 0x000000695d9b7220 */ /* 0x000fe20000410000 */
[----:B------:R-:W-:Y:S01]  /*1fd0*/  FMUL.FTZ R154, R86, R154 ;  /* 0x0000009a569a7220 */ /* 0x000fe20000410000 */
[----:B------:R-:W-:Y:S01]  /*1fe0*/  FADD.FTZ R125, R238, R153 ;  /* 0x00000099ee7d7221 */ /* 0x000fe20000010000 */
[----:B------:R-:W-:-:S03]  /*1ff0*/  FFMA.FTZ R105, R153, R232, R236 ;  /* 0x000000e899697223 */ /* 0x000fc600000100ec */
        /* <DEDUP_REMOVED lines=67> */
[----:B------:R-:W-:Y:S01]  /*2430*/  SHF.R.U32.HI R107, RZ, 0x5, R4 ;  /* 0x00000005ff6b7819 */ /* 0x000fe20000011604 */
        /* <DEDUP_REMOVED lines=37> */
.L_x_1915:
[----:B------:R-:W3:Y:S01]  /*2690*/  @!P0 S2R R111, SR_CgaCtaId ;  /* 0x00000000006f8919 */ /* 0x000ee20000008800 */
[----:B0-2---:R-:W-:Y:S01]  /*26a0*/  FADD.FTZ R105, R105, R108 ;  /* 0x0000006c69697221 */ /* 0x005fe20000010000 */
[----:B------:R-:W-:Y:S01]  /*26b0*/  @!P0 MOV R108, 0x400 ;  /* 0x00000400006c8802 */ /* 0x000fe20000000f00 */
[----:B-1----:R-:W-:Y:S01]  /*26c0*/  FADD.FTZ R104, R104, R109 ;  /* 0x0000006d68687221 */ /* 0x002fe20000010000 */
[----:B------:R-:W-:Y:S01]  /*26d0*/  LOP3.LUT R107, R107, 0x3, RZ, 0xc0, !PT ;  /* 0x000000036b6b7812 */ /* 0x000fe200078ec0ff */
        /* <DEDUP_REMOVED lines=9> */
[----:B0-----:R-:W-:Y:S05]  /*2770*/  @P0 BRA `(.L_x_1901) ;  /* 0x0000000000380947 */ /* 0x001fea0003800000 */
        /* <DEDUP_REMOVED lines=14> */
.L_x_1901:
[----:B------:R-:W-:Y:S05]  /*2860*/  BSYNC B0 ;  /* 0x0000000000007941 */ /* 0x000fea0003800000 */
.L_x_1900:
[----:B------:R-:W0:Y:S01]  /*2870*/  @!P0 LDC.64 R104, c[0x0][0x250] ;  /* 0x00009400ff688b82 */ /* 0x000e220000000a00 */
[----:B------:R-:W-:Y:S01]  /*2880*/  LOP3.LUT R106, R206, 0x1, RZ, 0xc0, !PT ;  /* 0x00000001ce6a7812 */ /* 0x000fe200078ec0ff */
[----:B------:R-:W-:Y:S01]  /*2890*/  ULDC UR8, c[0x0][0x210] ;  /* 0x0000840000087ab9 */ /* 0x000fe20000000800 */
[----:B------:R-:W-:Y:S01]  /*28a0*/  LEA.HI R125, R4, R5, RZ, 0x19 ;  /* 0x00000005047d7211 */ /* 0x000fe200078fc8ff */
[----:B------:R-:W-:Y:S01]  /*28b0*/  USHF.L.U32 UR4, UR8, 0x2, URZ ;  /* 0x0000000208047899 */ /* 0x000fe2000800063f */
[----:B------:R-:W-:Y:S02]  /*28c0*/  IADD3 R242, -R106, RZ, RZ ;  /* 0x000000ff6af27210 */ /* 0x000fe40007ffe1ff */
[----:B------:R-:W-:-:S03]  /*28d0*/  SHF.L.U32 R106, R125, 0x2, RZ ;  /* 0x000000027d6a7819 */ /* 0x000fc600000006ff */
[----:B------:R-:W-:-:S04]  /*28e0*/  LOP3.LUT R107, R242, UR4, RZ, 0xc0, !PT ;  /* 0x00000004f26b7c12 */ /* 0x000fc8000f8ec0ff */
[----:B------:R-:W-:-:S04]  /*28f0*/  IADD3 R107, P3, R107, R106, RZ ;  /* 0x0000006a6b6b7210 */ /* 0x000fc80007f7e0ff */
[----:B------:R-:W-:Y:S02]  /*2900*/  @!P0 IADD3 R108, P2, R3, R107, RZ ;  /* 0x0000006b036c8210 */ /* 0x000fe40007f5e0ff */
[----:B------:R-:W-:Y:S02]  /*2910*/  IADD3.X R106, RZ, RZ, RZ, P3, !PT ;  /* 0x000000ffff6a7210 */ /* 0x000fe40001ffe4ff */
[----:B0-----:R-:W-:Y:S02]  /*2920*/  @!P0 LEA R104, P3, R108, R104, 0x3 ;  /* 0x000000686c688211 */ /* 0x001fe400078618ff */
[----:B------:R-:W-:-:S04]  /*2930*/  @!P0 IADD3.X R109, RZ, R106, RZ, P2, !PT ;  /* 0x0000006aff6d8210 */ /* 0x000fc800017fe4ff */
[----:B------:R-:W-:-:S05]  /*2940*/  @!P0 LEA.HI.X R105, R108, R105, R109, 0x3, P3 ;  /* 0x000000696c698211 */ /* 0x000fca00018f1c6d */
[----:B------:R0:W-:Y:S01]  /*2950*/  @!P0 STG.E.64 desc[UR6][R104.64], R110 ;  /* 0x0000006e68008986 */ /* 0x0001e2000c101b06 */
[----:B------:R-:W-:-:S13]  /*2960*/  ISETP.NE.AND P0, PT, R4, RZ, PT ;  /* 0x000000ff0400720c */ /* 0x000fda0003f05270 */
[----:B0-----:R-:W-:Y:S05]  /*2970*/  @P0 BRA `(.L_x_1902) ;  /* 0x0000000000500947 */ /* 0x001fea0003800000 */
[----:B------:R-:W-:Y:S01]  /*2980*/  LOP3.LUT R104, R242, UR8, RZ, 0xc0, !PT ;  /* 0x00000008f2687c12 */ /* 0x000fe2000f8ec0ff */
        /* <DEDUP_REMOVED lines=14> */
.L_x_1903:
[----:B------:R-:W2:Y:S04]  /*2a70*/  LDG.E.STRONG.GPU R108, desc[UR6][R104.64] ;  /* 0x00000006686c7981 */ /* 0x000ea8000c1ef900 */
[----:B--2---:R-:W-:Y:S01]  /*2a80*/  CCTL.IVALL ;  /* 0x00000000ff00798f */ /* 0x004fe20002000000 */
[----:B------:R-:W-:Y:S05]  /*2a90*/  YIELD ;  /* 0x0000000000007946 */ /* 0x000fea0003800000 */
[----:B------:R-:W-:-:S13]  /*2aa0*/  ISETP.NE.AND P0, PT, R108, R111, PT ;  /* 0x0000006f6c00720c */ /* 0x000fda0003f05270 */
[----:B------:R-:W-:Y:S05]  /*2ab0*/  @P0 BRA `(.L_x_1903) ;  /* 0xfffffffc00ec0947 */ /* 0x000fea000383ffff */
.L_x_1902:
        /* <DEDUP_REMOVED lines=39> */
[----:B------:R-:W-:Y:S02]  /*2d30*/  FMUL.FTZ R105, R108, 5.4253472626442089677e-05 ;  /* 0x38638e396c697820 */ /* 0x000fe40000410000 */
[----:B------:R-:W0:Y:S02]  /*2d40*/  LDC.64 R108, c[0x0][0x280] ;  /* 0x0000a000ff6c7b82 */ /* 0x000e240000000a00 */
        /* <DEDUP_REMOVED lines=91> */
[----:B------:R0:W-:Y:S01]  /*3300*/  STG.E.128 desc[UR6][R110.64], R104 ;  /* 0x000000686e007986 */ /* 0x0001e2000c101d06 */
[--C-:B------:R-:W-:Y:S01]  /*3310*/  IMAD.WIDE.U32 R126, R211, 0x10, R108.reuse ;  /* 0x00000010d37e7825 */ /* 0x100fe200078e006c */
[----:B------:R-:W-:Y:S02]  /*3320*/  SEL R152, RZ, 0x1, P1 ;  /* 0x00000001ff987807 */ /* 0x000fe40000800000 */
[----:B------:R1:W-:Y:S01]  /*3330*/  STG.E.128 desc[UR6][R216.64], R112 ;  /* 0x00000070d8007986 */ /* 0x0003e2000c101d06 */
[----:B------:R-:W-:-:S03]  /*3340*/  IMAD.WIDE.U32 R214, R214, 0x10, R108 ;  /* 0x00000010d6d67825 */ /* 0x000fc600078e006c */
[----:B------:R2:W-:Y:S01]  /*3350*/  STG.E.128 desc[UR6][R132.64], R116 ;  /* 0x0000007484007986 */ /* 0x0005e2000c101d06 */
[----:B------:R-:W-:-:S03]  /*3360*/  IMAD.WIDE.U32 R128, R213, 0x10, R108 ;  /* 0x00000010d5807825 */ /* 0x000fc600078e006c */
[----:B------:R3:W-:Y:S01]  /*3370*/  STG.E.128 desc[UR6][R134.64], R120 ;  /* 0x0000007886007986 */ /* 0x0007e2000c101d06 */
        /* <DEDUP_REMOVED lines=100> */
.L_x_1898:
        /* <DEDUP_REMOVED lines=48> */
.L_x_1899:
[----:B------:R-:W-:Y:S01]  /*3cc0*/  HFMA2.MMA R246, -RZ, RZ, 0, 9.5367431640625e-07 ;  /* 0x00000010fff67435 */ /* 0x000fe200000001ff */
[----:B------:R-:W-:Y:S02]  /*3cd0*/  MOV R247, R104 ;  /* 0x0000006800f77202 */ /* 0x000fe40000000f00 */
[----:B------:R-:W-:Y:S02]  /*3ce0*/  MOV R249, 0x1f ;  /* 0x0000001f00f97802 */ /* 0x000fe40000000f00 */
[----:B------:R-:W-:-:S07]  /*3cf0*/  MOV R244, 0xffffffff ;  /* 0xffffffff00f47802 */ /* 0x000fce0000000f00 */
[----:B------:R-:W-:Y:S05]  /*3d00*/  WARPSYNC.COLLECTIVE R244, `(.L_x_1905) ;  /* 0x00000000f4087348 */ /* 0x000fea0003c00000 */
[----:B------:R0:W1:Y:S02]  /*3d10*/  SHFL.DOWN P2, R245, R247, R246, R249 ;  /* 0x080000f6f7f57389 */ /* 0x00006400000400f9 */
[----:B01----:R-:W-:Y:S01]  /*3d20*/  ENDCOLLECTIVE ;  /* 0x000000000000791b */ /* 0x003fe20003800000 */
.L_x_1905:
[----:B------:R-:W-:Y:S02]  /*3d30*/  MOV R247, R105 ;  /* 0x0000006900f77202 */ /* 0x000fe40000000f00 */
[----:B------:R-:W-:-:S07]  /*3d40*/  MOV R109, R245 ;  /* 0x000000f5006d7202 */ /* 0x000fce0000000f00 */
[----:B------:R-:W-:Y:S05]  /*3d50*/  WARPSYNC.COLLECTIVE R244, `(.L_x_1906) ;  /* 0x00000000f4087348 */ /* 0x000fea0003c00000 */
[----:B------:R0:W1:Y:S02]  /*3d60*/  SHFL.DOWN P2, R245, R247, R246, R249 ;  /* 0x080000f6f7f57389 */ /* 0x00006400000400f9 */
[----:B01----:R-:W-:Y:S01]  /*3d70*/  ENDCOLLECTIVE ;  /* 0x000000000000791b */ /* 0x003fe20003800000 */
.L_x_1906:
[----:B------:R-:W-:Y:S01]  /*3d80*/  FADD.FTZ R109, R104, R109 ;  /* 0x0000006d686d7221 */ /* 0x000fe20000010000 */
[----:B------:R-:W-:-:S04]  /*3d90*/  HFMA2.MMA R246, -RZ, RZ, 0, 4.76837158203125e-07 ;  /* 0x00000008fff67435 */ /* 0x000fc800000001ff */
[----:B------:R-:W-:Y:S02]  /*3da0*/  MOV R247, R109 ;  /* 0x0000006d00f77202 */ /* 0x000fe40000000f00 */
[----:B------:R-:W-:-:S07]  /*3db0*/  MOV R108, R245 ;  /* 0x000000f5006c7202 */ /* 0x000fce0000000f00 */
[----:B------:R-:W-:Y:S05]  /*3dc0*/  WARPSYNC.COLLECTIVE R244, `(.L_x_1907) ;  /* 0x00000000f4087348 */ /* 0x000fea0003c00000 */
[----:B------:R0:W1:Y:S02]  /*3dd0*/  SHFL.DOWN P2, R245, R247, R246, R249 ;  /* 0x080000f6f7f57389 */ /* 0x00006400000400f9 */
[----:B01----:R-:W-:Y:S01]  /*3de0*/  ENDCOLLECTIVE ;  /* 0x000000000000791b */ /* 0x003fe20003800000 */
.L_x_1907:
[----:B------:R-:W-:-:S05]  /*3df0*/  FADD.FTZ R108, R105, R108 ;  /* 0x0000006c696c7221 */ /* 0x000fca0000010000 */
[----:B------:R-:W-:Y:S02]  /*3e00*/  MOV R247, R108 ;  /* 0x0000006c00f77202 */ /* 0x000fe40000000f00 */
[----:B------:R-:W-:-:S07]  /*3e10*/  MOV R110, R245 ;  /* 0x000000f5006e7202 */ /* 0x000fce0000000f00 */
[----:B------:R-:W-:Y:S05]  /*3e20*/  WARPSYNC.COLLECTIVE R244, `(.L_x_1908) ;  /* 0x00000000f4087348 */ /* 0x000fea0003c00000 */
[----:B------:R0:W1:Y:S02]  /*3e30*/  SHFL.DOWN P2, R245, R247, R246, R249 ;  /* 0x080000f6f7f57389 */ /* 0x00006400000400f9 */
[----:B01----:R-:W-:Y:S01]  /*3e40*/  ENDCOLLECTIVE ;  /* 0x000000000000791b */ /* 0x003fe20003800000 */
.L_x_1908:
[----:B------:R-:W-:Y:S01]  /*3e50*/  FADD.FTZ R110, R109, R110 ;  /* 0x0000006e6d6e7221 */ /* 0x000fe20000010000 */
[----:B------:R-:W-:-:S04]  /*3e60*/  HFMA2.MMA R246, -RZ, RZ, 0, 2.384185791015625e-07 ;  /* 0x00000004fff67435 */ /* 0x000fc800000001ff */
[----:B------:R-:W-:Y:S02]  /*3e70*/  MOV R247, R110 ;  /* 0x0000006e00f77202 */ /* 0x000fe40000000f00 */
[----:B------:R-:W-:-:S07]  /*3e80*/  MOV R111, R245 ;  /* 0x000000f5006f7202 */ /* 0x000fce0000000f00 */
[----:B------:R-:W-:Y:S05]  /*3e90*/  WARPSYNC.COLLECTIVE R244, `(.L_x_1909) ;  /* 0x00000000f4087348 */ /* 0x000fea0003c00000 */
[----:B------:R0:W1:Y:S02]  /*3ea0*/  SHFL.DOWN P2, R245, R247, R246, R249 ;  /* 0x080000f6f7f57389 */ /* 0x00006400000400f9 */
[----:B01----:R-:W-:Y:S01]  /*3eb0*/  ENDCOLLECTIVE ;  /* 0x000000000000791b */ /* 0x003fe20003800000 */
.L_x_1909:
[----:B------:R-:W-:-:S05]  /*3ec0*/  FADD.FTZ R111, R108, R111 ;  /* 0x0000006f6c6f7221 */ /* 0x000fca0000010000 */
[----:B------:R-:W-:Y:S02]  /*3ed0*/  MOV R247, R111 ;  /* 0x0000006f00f77202 */ /* 0x000fe40000000f00 */
[----:B------:R-:W-:-:S07]  /*3ee0*/  MOV R125, R245 ;  /* 0x000000f5007d7202 */ /* 0x000fce0000000f00 */
[----:B------:R-:W-:Y:S05]  /*3ef0*/  WARPSYNC.COLLECTIVE R244, `(.L_x_1910) ;  /* 0x00000000f4087348 */ /* 0x000fea0003c00000 */
[----:B------:R0:W1:Y:S02]  /*3f00*/  SHFL.DOWN P2, R245, R247, R246, R249 ;  /* 0x080000f6f7f57389 */ /* 0x00006400000400f9 */
[----:B01----:R-:W-:Y:S01]  /*3f10*/  ENDCOLLECTIVE ;  /* 0x000000000000791b */ /* 0x003fe20003800000 */
.L_x_1910:
[----:B------:R-:W-:Y:S01]  /*3f20*/  FADD.FTZ R125, R110, R125 ;  /* 0x0000007d6e7d7221 */ /* 0x000fe20000010000 */
[----:B------:R-:W-:-:S04]  /*3f30*/  HFMA2.MMA R246, -RZ, RZ, 0, 1.1920928955078125e-07 ;  /* 0x00000002fff67435 */ /* 0x000fc800000001ff */
[----:B------:R-:W-:Y:S02]  /*3f40*/  MOV R247, R125 ;  /* 0x0000007d00f77202 */ /* 0x000fe40000000f00 */
[----:B------:R-:W-:-:S07]  /*3f50*/  MOV R242, R245 ;  /* 0x000000f500f27202 */ /* 0x000fce0000000f00 */
[----:B------:R-:W-:Y:S05]  /*3f60*/  WARPSYNC.COLLECTIVE R244, `(.L_x_1911) ;  /* 0x00000000f4087348 */ /* 0x000fea0003c00000 */
[----:B------:R0:W1:Y:S02]  /*3f70*/  SHFL.DOWN P2, R245, R247, R246, R249 ;  /* 0x080000f6f7f57389 */ /* 0x00006400000400f9 */
[----:B01----:R-:W-:Y:S01]  /*3f80*/  ENDCOLLECTIVE ;  /* 0x000000000000791b */ /* 0x003fe20003800000 */
.L_x_1911:
[----:B------:R-:W-:-:S05]  /*3f90*/  FADD.FTZ R242, R111, R242 ;  /* 0x000000f26ff27221 */ /* 0x000fca0000010000 */
[----:B------:R-:W-:Y:S02]  /*3fa0*/  MOV R247, R242 ;  /* 0x000000f200f77202 */ /* 0x000fe40000000f00 */
[----:B------:R-:W-:-:S07]  /*3fb0*/  MOV R104, R245 ;  /* 0x000000f500687202 */ /* 0x000fce0000000f00 */
[----:B------:R-:W-:Y:S05]  /*3fc0*/  WARPSYNC.COLLECTIVE R244, `(.L_x_1912) ;  /* 0x00000000f4087348 */ /* 0x000fea0003c00000 */
[----:B------:R0:W1:Y:S02]  /*3fd0*/  SHFL.DOWN P2, R245, R247, R246, R249 ;  /* 0x080000f6f7f57389 */ /* 0x00006400000400f9 */
[----:B01----:R-:W-:Y:S01]  /*3fe0*/  ENDCOLLECTIVE ;  /* 0x000000000000791b */ /* 0x003fe20003800000 */
.L_x_1912:
[----:B------:R-:W-:Y:S01]  /*3ff0*/  FADD.FTZ R104, R125, R104 ;  /* 0x000000687d687221 */ /* 0x000fe20000010000 */
[----:B------:R-:W-:-:S04]  /*4000*/  HFMA2.MMA R246, -RZ, RZ, 0, 5.9604644775390625e-08 ;  /* 0x00000001fff67435 */ /* 0x000fc800000001ff */
[----:B------:R-:W-:Y:S02]  /*4010*/  MOV R247, R104 ;  /* 0x0000006800f77202 */ /* 0x000fe40000000f00 */
[----:B------:R-:W-:-:S07]  /*4020*/  MOV R105, R245 ;  /* 0x000000f500697202 */ /* 0x000fce0000000f00 */
[----:B------:R-:W-:Y:S05]  /*4030*/  WARPSYNC.COLLECTIVE R244, `(.L_x_1913) ;  /* 0x00000000f4087348 */ /* 0x000fea0003c00000 */
[----:B------:R0:W1:Y:S02]  /*4040*/  SHFL.DOWN P2, R245, R247, R246, R249 ;  /* 0x080000f6f7f57389 */ /* 0x00006400000400f9 */
[----:B01----:R-:W-:Y:S01]  /*4050*/  ENDCOLLECTIVE ;  /* 0x000000000000791b */ /* 0x003fe20003800000 */
.L_x_1913:
[----:B------:R-:W-:-:S05]  /*4060*/  FADD.FTZ R105, R242, R105 ;  /* 0x00000069f2697221 */ /* 0x000fca0000010000 */
[----:B------:R-:W-:Y:S02]  /*4070*/  MOV R247, R105 ;  /* 0x0000006900f77202 */ /* 0x000fe40000000f00 */
[----:B------:R-:W-:-:S07]  /*4080*/  MOV R109, R245 ;  /* 0x000000f5006d7202 */ /* 0x000fce0000000f00 */
[----:B------:R-:W-:Y:S05]  /*4090*/  WARPSYNC.COLLECTIVE R244, `(.L_x_1914) ;  /* 0x00000000f4087348 */ /* 0x000fea0003c00000 */
[----:B------:R0:W1:Y:S02]  /*40a0*/  SHFL.DOWN P2, R245, R247, R246, R249 ;  /* 0x080000f6f7f57389 */ /* 0x00006400000400f9 */
[----:B01----:R-:W-:Y:S01]  /*40b0*/  ENDCOLLECTIVE ;  /* 0x000000000000791b */ /* 0x003fe20003800000 */
.L_x_1914:
[----:B------:R-:W-:Y:S01]  /*40c0*/  MOV R108, R245 ;  /* 0x000000f5006c7202 */ /* 0x000fe20000000f00 */
[----:B------:R-:W-:Y:S06]  /*40d0*/  BRA `(.L_x_1915) ;  /* 0xffffffe4006c7947 */ /* 0x000fec000383ffff */
.L_x_1916:
        /* <DEDUP_REMOVED lines=10> */
.L_x_5463:


//--------------------- .text._ZN10layer_norm22ln_bwd_finalize_kernelINS_22Kernel_traits_finalizeILj16384E13__nv_bfloat16fS2_fjLj1024ELj4ENS_18Kernel_traits_baseILj16384ES2_fS2_fjLj1024EEEEEEEvNS_9BwdParamsE --------------------------
	.section	.text._ZN10layer_norm22ln_bwd_finalize_kernelINS_22Kernel_traits_finalizeILj16384E13__nv_bfloat16fS2_fjLj1024ELj4ENS_18Kernel_traits_baseILj16384ES2_fS2_fjLj1024EEEEEEEvNS_9BwdParamsE,"ax",@progbits
	.align	128
        .global         _ZN10layer_norm22ln_bwd_finalize_kernelINS_22Kernel_traits_finalizeILj16384E13__nv_bfloat16fS2_fjLj1024ELj4ENS_18Kernel_traits_baseILj16384ES2_fS2_fjLj1024EEEEEEEvNS_9BwdParamsE
        .type           _ZN10layer_norm22ln_bwd_finalize_kernelINS_22Kernel_traits_finalizeILj16384E13__nv_bfloat16fS2_fjLj1024ELj4ENS_18Kernel_traits_baseILj16384ES2_fS2_fjLj1024EEEEEEEvNS_9BwdParamsE,@function
        .size           _ZN10layer_norm22ln_bwd_finalize_kernelINS_22Kernel_traits_finalizeILj16384E13__nv_bfloat16fS2_fjLj1024ELj4ENS_18Kernel_traits_baseILj16384ES2_fS2_fjLj1024EEEEEEEvNS_9BwdParamsE,(.L_x_5464 - _ZN10layer_norm22ln_bwd_finalize_kernelINS_22Kernel_traits_finalizeILj16384E13__nv_bfloat16fS2_fjLj1024ELj4ENS_18Kernel_traits_baseILj16384ES2_fS2_fjLj1024EEEEEEEvNS_9BwdParamsE)
        .other          _ZN10layer_norm22ln_bwd_finalize_kernelINS_22Kernel_traits_finalizeILj16384E13__nv_bfloat16fS2_fjLj1024ELj4ENS_18Kernel_traits_baseILj16384ES2_fS2_fjLj1024EEEEEEEvNS_9BwdParamsE,@"STO_CUDA_ENTRY STV_DEFAULT"
_ZN10layer_norm22ln_bwd_finalize_kernelINS_22Kernel_traits_finalizeILj16384E13__nv_bfloat16fS2_fjLj1024ELj4ENS_18Kernel_traits_baseILj16384ES2_fS2_fjLj1024EEEEEEEvNS_9BwdParamsE:
.text._ZN10layer_norm22ln_bwd_finalize_kernelINS_22Kernel_traits_finalizeILj16384E13__nv_bfloat16fS2_fjLj1024ELj4ENS_18Kernel_traits_baseILj16384ES2_fS2_fjLj1024EEEEEEEvNS_9BwdParamsE:
        /* <DEDUP_REMOVED lines=25> */
.L_x_1928:
        /* <DEDUP_REMOVED lines=28> */
.L_x_1921:
        /* <DEDUP_REMOVED lines=33> */
.L_x_1920:
[----:B------:R-:W-:Y:S05]  /*0560*/  BSYNC B1 ;  /* 0x0000000000017941 */ /* 0x000fea0003800000 */
.L_x_1919:
        /* <DEDUP_REMOVED lines=23> */
.L_x_1923:
[----:B------:R-:W-:Y:S05]  /*06e0*/  BSYNC B1 ;  /* 0x0000000000017941 */ /* 0x000fea0003800000 */
.L_x_1922:
        /* <DEDUP_REMOVED lines=11> */
.L_x_1918:
[----:B------:R-:W-:Y:S05]  /*07a0*/  BSYNC B0 ;  /* 0x0000000000007941 */ /* 0x000fea0003800000 */
.L_x_1917:
        /* <DEDUP_REMOVED lines=29> */
.L_x_1939:
[----:B------:R-:W-:Y:S01]  /*0980*/  @!P1 SHF.R.U32.HI R12, RZ, 0x3, R0 ;  /* 0x00000003ff0c9819 */ /* 0x000fe20000011600 */
[----:B---3--:R-:W-:Y:S01]  /*0990*/  FADD.FTZ R14, R9, R14 ;  /* 0x0000000e090e7221 */ /* 0x008fe20000010000 */
[----:B--2---:R-:W-:Y:S02]  /*09a0*/  FADD.FTZ R11, R10, R11 ;  /* 0x0000000b0a0b7221 */ /* 0x004fe40000010000 */
[----:B------:R-:W-:-:S05]  /*09b0*/  @!P1 LOP3.LUT R12, R12, 0x1ffffffc, RZ, 0xc0, !PT ;  /* 0x1ffffffc0c0c9812 */ /* 0x000fca00078ec0ff */
[----:B------:R2:W-:Y:S04]  /*09c0*/  @!P1 STS [R12+UR4+0x2000], R14 ;  /* 0x0020000e0c009988 */ /* 0x0005e80008000804 */
[----:B------:R2:W-:Y:S02]  /*09d0*/  @!P1 STS [R12+UR4+0x2080], R11 ;  /* 0x0020800b0c009988 */ /* 0x0005e40008000804 */
.L_x_1924:
        /* <DEDUP_REMOVED lines=14> */
.L_x_1927:
[----:B------:R-:W-:Y:S05]  /*0ac0*/  BSYNC B0 ;  /* 0x0000000000007941 */ /* 0x000fea0003800000 */
.L_x_1926:
[C---:B------:R-:W-:Y:S02]  /*0ad0*/  ISETP.GT.U32.AND P1, PT, R3.reuse, -0x4001, PT ;  /* 0xffffbfff0300780c */ /* 0x040fe40003f24070 */
[----:B------:R-:W-:Y:S02]  /*0ae0*/  IADD3 R3, R3, 0x4000, RZ ;  /* 0x0000400003037810 */ /* 0x000fe40007ffe0ff */
[----:B------:R-:W-:-:S09]  /*0af0*/  IADD3 R5, R5, 0x2000, RZ ;  /* 0x0000200005057810 */ /* 0x000fd20007ffe0ff */
[----:B------:R-:W-:Y:S05]  /*0b00*/  @P1 BRA `(.L_x_1928) ;  /* 0xfffffff400a01947 */ /* 0x000fea000383ffff */
[----:B------:R-:W-:Y:S05]  /*0b10*/  EXIT ;  /* 0x000000000000794d */ /* 0x000fea0003800000 */
.L_x_1925:
[----:B------:R-:W-:Y:S01]  /*0b20*/  HFMA2.MMA R19, -RZ, RZ, 0, 5.9604644775390625e-08 ;  /* 0x00000001ff137435 */ /* 0x000fe200000001ff */
[----:B---3--:R-:W-:Y:S01]  /*0b30*/  IMAD.MOV.U32 R20, RZ, RZ, R10 ;  /* 0x000000ffff147224 */ /* 0x008fe200078e000a */
[----:B------:R-:W-:Y:S01]  /*0b40*/  MOV R22, 0x1f ;  /* 0x0000001f00167802 */ /* 0x000fe20000000f00 */
[----:B------:R-:W-:-:S08]  /*0b50*/  IMAD.MOV.U32 R17, RZ, RZ, -0x1 ;  /* 0xffffffffff117424 */ /* 0x000fd000078e00ff */
[----:B012---:R-:W-:Y:S05]  /*0b60*/  WARPSYNC.COLLECTIVE R17, `(.L_x_1929) ;  /* 0x0000000011087348 */ /* 0x007fea0003c00000 */
[----:B------:R3:W4:Y:S02]  /*0b70*/  SHFL.BFLY P2, R18, R20, R19, R22 ;  /* 0x0c00001314127389 */ /* 0x0007240000040016 */
[----:B01234-:R-:W-:Y:S01]  /*0b80*/  ENDCOLLECTIVE ;  /* 0x000000000000791b */ /* 0x01ffe20003800000 */
.L_x_1929:
[----:B------:R-:W-:Y:S01]  /*0b90*/  IMAD.MOV.U32 R19, RZ, RZ, 0x2 ;  /* 0x00000002ff137424 */ /* 0x000fe200078e00ff */
[----:B------:R-:W-:-:S05]  /*0ba0*/  MOV R11, R18 ;  /* 0x00000012000b7202 */ /* 0x000fca0000000f00 */
[----:B------:R-:W-:-:S05]  /*0bb0*/  FADD.FTZ R11, R10, R11 ;  /* 0x0000000b0a0b7221 */ /* 0x000fca0000010000 */
[----:B------:R-:W-:-:S07]  /*0bc0*/  MOV R20, R11 ;  /* 0x0000000b00147202 */ /* 0x000fce0000000f00 */
[----:B------:R-:W-:Y:S05]  /*0bd0*/  WARPSYNC.COLLECTIVE R17, `(.L_x_1930) ;  /* 0x0000000011087348 */ /* 0x000fea0003c00000 */
[----:B------:R0:W1:Y:S02]  /*0be0*/  SHFL.BFLY P2, R18, R20, R19, R22 ;  /* 0x0c00001314127389 */ /* 0x0000640000040016 */
[----:B01----:R-:W-:Y:S01]  /*0bf0*/  ENDCOLLECTIVE ;  /* 0x000000000000791b */ /* 0x003fe20003800000 */
.L_x_1930:
[----:B------:R-:W-:Y:S01]  /*0c00*/  IMAD.MOV.U32 R19, RZ, RZ, 0x4 ;  /* 0x00000004ff137424 */ /* 0x000fe200078e00ff */
[----:B------:R-:W-:-:S05]  /*0c10*/  MOV R12, R18 ;  /* 0x00000012000c7202 */ /* 0x000fca0000000f00 */
[----:B------:R-:W-:-:S05]  /*0c20*/  FADD.FTZ R12, R11, R12 ;  /* 0x0000000c0b0c7221 */ /* 0x000fca0000010000 */
[----:B------:R-:W-:-:S07]  /*0c30*/  MOV R20, R12 ;  /* 0x0000000c00147202 */ /* 0x000fce0000000f00 */
[----:B------:R-:W-:Y:S05]  /*0c40*/  WARPSYNC.COLLECTIVE R17, `(.L_x_1931) ;  /* 0x0000000011087348 */ /* 0x000fea0003c00000 */
[----:B------:R0:W1:Y:S02]  /*0c50*/  SHFL.BFLY P2, R18, R20, R19, R22 ;  /* 0x0c00001314127389 */ /* 0x0000640000040016 */
[----:B01----:R-:W-:Y:S01]  /*0c60*/  ENDCOLLECTIVE ;  /* 0x000000000000791b */ /* 0x003fe20003800000 */
.L_x_1931:
[----:B------:R-:W-:Y:S01]  /*0c70*/  IMAD.MOV.U32 R19, RZ, RZ, 0x8 ;  /* 0x00000008ff137424 */ /* 0x000fe200078e00ff */
[----:B------:R-:W-:-:S05]  /*0c80*/  MOV R13, R18 ;  /* 0x00000012000d7202 */ /* 0x000fca0000000f00 */
[----:B------:R-:W-:-:S05]  /*0c90*/  FADD.FTZ R13, R12, R13 ;  /* 0x0000000d0c0d7221 */ /* 0x000fca0000010000 */
[----:B------:R-:W-:-:S07]  /*0ca0*/  MOV R20, R13 ;  /* 0x0000000d00147202 */ /* 0x000fce0000000f00 */
[----:B------:R-:W-:Y:S05]  /*0cb0*/  WARPSYNC.COLLECTIVE R17, `(.L_x_1932) ;  /* 0x0000000011087348 */ /* 0x000fea0003c00000 */
[----:B------:R0:W1:Y:S02]  /*0cc0*/  SHFL.BFLY P2, R18, R20, R19, R22 ;  /* 0x0c00001314127389 */ /* 0x0000640000040016 */
[----:B01----:R-:W-:Y:S01]  /*0cd0*/  ENDCOLLECTIVE ;  /* 0x000000000000791b */ /* 0x003fe20003800000 */
.L_x_1932:
[----:B------:R-:W-:Y:S01]  /*0ce0*/  IMAD.MOV.U32 R19, RZ, RZ, 0x10 ;  /* 0x00000010ff137424 */ /* 0x000fe200078e00ff */
[----:B------:R-:W-:-:S05]  /*0cf0*/  MOV R10, R18 ;  /* 0x00000012000a7202 */ /* 0x000fca0000000f00 */
[----:B------:R-:W-:-:S05]  /*0d00*/  FADD.FTZ R10, R13, R10 ;  /* 0x0000000a0d0a7221 */ /* 0x000fca0000010000 */
[----:B------:R-:W-:-:S07]  /*0d10*/  MOV R20, R10 ;  /* 0x0000000a00147202 */ /* 0x000fce0000000f00 */
[----:B------:R-:W-:Y:S05]  /*0d20*/  WARPSYNC.COLLECTIVE R17, `(.L_x_1933) ;  /* 0x0000000011087348 */ /* 0x000fea0003c00000 */
[----:B------:R0:W1:Y:S02]  /*0d30*/  SHFL.BFLY P2, R18, R20, R19, R22 ;  /* 0x0c00001314127389 */ /* 0x0000640000040016 */
[----:B01----:R-:W-:Y:S01]  /*0d40*/  ENDCOLLECTIVE ;  /* 0x000000000000791b */ /* 0x003fe20003800000 */
.L_x_1933:
[----:B------:R-:W-:Y:S01]  /*0d50*/  MOV R20, R9 ;  /* 0x0000000900147202 */ /* 0x000fe20000000f00 */
[----:B------:R-:W-:Y:S01]  /*0d60*/  IMAD.MOV.U32 R19, RZ, RZ, 0x1 ;  /* 0x00000001ff137424 */ /* 0x000fe200078e00ff */
[----:B------:R-:W-:-:S07]  /*0d70*/  MOV R11, R18 ;  /* 0x00000012000b7202 */ /* 0x000fce0000000f00 */
[----:B------:R-:W-:Y:S05]  /*0d80*/  WARPSYNC.COLLECTIVE R17, `(.L_x_1934) ;  /* 0x0000000011087348 */ /* 0x000fea0003c00000 */
[----:B------:R0:W1:Y:S02]  /*0d90*/  SHFL.BFLY P2, R18, R20, R19, R22 ;  /* 0x0c00001314127389 */ /* 0x0000640000040016 */
[----:B01----:R-:W-:Y:S01]  /*0da0*/  ENDCOLLECTIVE ;  /* 0x000000000000791b */ /* 0x003fe20003800000 */
.L_x_1934:
[----:B------:R-:W-:Y:S01]  /*0db0*/  IMAD.MOV.U32 R19, RZ, RZ, 0x2 ;  /* 0x00000002ff137424 */ /* 0x000fe200078e00ff */
[----:B------:R-:W-:-:S05]  /*0dc0*/  MOV R12, R18 ;  /* 0x00000012000c7202 */ /* 0x000fca0000000f00 */
[----:B------:R-:W-:-:S05]  /*0dd0*/  FADD.FTZ R14, R9, R12 ;  /* 0x0000000c090e7221 */ /* 0x000fca0000010000 */
[----:B------:R-:W-:-:S07]  /*0de0*/  MOV R20, R14 ;  /* 0x0000000e00147202 */ /* 0x000fce0000000f00 */
[----:B------:R-:W-:Y:S05]  /*0df0*/  WARPSYNC.COLLECTIVE R17, `(.L_x_1935) ;  /* 0x0000000011087348 */ /* 0x000fea0003c00000 */
[----:B------:R0:W1:Y:S02]  /*0e00*/  SHFL.BFLY P2, R18, R20, R19, R22 ;  /* 0x0c00001314127389 */ /* 0x0000640000040016 */
[----:B01----:R-:W-:Y:S01]  /*0e10*/  ENDCOLLECTIVE ;  /* 0x000000000000791b */ /* 0x003fe20003800000 */
.L_x_1935:
[----:B------:R-:W-:Y:S01]  /*0e20*/  IMAD.MOV.U32 R19, RZ, RZ, 0x4 ;  /* 0x00000004ff137424 */ /* 0x000fe200078e00ff */
[----:B------:R-:W-:-:S05]  /*0e30*/  MOV R13, R18 ;  /* 0x00000012000d7202 */ /* 0x000fca0000000f00 */
[----:B------:R-:W-:-:S05]  /*0e40*/  FADD.FTZ R15, R14, R13 ;  /* 0x0000000d0e0f7221 */ /* 0x000fca0000010000 */
[----:B------:R-:W-:-:S07]  /*0e50*/  MOV R20, R15 ;  /* 0x0000000f00147202 */ /* 0x000fce0000000f00 */
[----:B------:R-:W-:Y:S05]  /*0e60*/  WARPSYNC.COLLECTIVE R17, `(.L_x_1936) ;  /* 0x0000000011087348 */ /* 0x000fea0003c00000 */
[----:B------:R0:W1:Y:S02]  /*0e70*/  SHFL.BFLY P2, R18, R20, R19, R22 ;  /* 0x0c00001314127389 */ /* 0x0000640000040016 */
[----:B01----:R-:W-:Y:S01]  /*0e80*/  ENDCOLLECTIVE ;  /* 0x000000000000791b */ /* 0x003fe20003800000 */
.L_x_1936:
[----:B------:R-:W-:Y:S01]  /*0e90*/  HFMA2.MMA R19, -RZ, RZ, 0, 4.76837158203125e-07 ;  /* 0x00000008ff137435 */ /* 0x000fe200000001ff */
[----:B------:R-:W-:-:S05]  /*0ea0*/  MOV R16, R18 ;  /* 0x0000001200107202 */ /* 0x000fca0000000f00 */
[----:B------:R-:W-:-:S05]  /*0eb0*/  FADD.FTZ R16, R15, R16 ;  /* 0x000000100f107221 */ /* 0x000fca0000010000 */
[----:B------:R-:W-:-:S07]  /*0ec0*/  MOV R20, R16 ;  /* 0x0000001000147202 */ /* 0x000fce0000000f00 */
[----:B------:R-:W-:Y:S05]  /*0ed0*/  WARPSYNC.COLLECTIVE R17, `(.L_x_1937) ;  /* 0x0000000011087348 */ /* 0x000fea0003c00000 */
[----:B------:R0:W1:Y:S02]  /*0ee0*/  SHFL.BFLY P2, R18, R20, R19, R22 ;  /* 0x0c00001314127389 */ /* 0x0000640000040016 */
[----:B01----:R-:W-:Y:S01]  /*0ef0*/  ENDCOLLECTIVE ;  /* 0x000000000000791b */ /* 0x003fe20003800000 */
.L_x_1937:
[----:B------:R-:W-:Y:S01]  /*0f00*/  HFMA2.MMA R19, -RZ, RZ, 0, 9.5367431640625e-07 ;  /* 0x00000010ff137435 */ /* 0x000fe200000001ff */
[----:B------:R-:W-:-:S04]  /*0f10*/  IMAD.MOV.U32 R9, RZ, RZ, R18 ;  /* 0x000000ffff097224 */ /* 0x000fc800078e0012 */
[----:B------:R-:W-:-:S05]  /*0f20*/  FADD.FTZ R9, R16, R9 ;  /* 0x0000000910097221 */ /* 0x000fca0000010000 */
[----:B------:R-:W-:-:S07]  /*0f30*/  MOV R20, R9 ;  /* 0x0000000900147202 */ /* 0x000fce0000000f00 */
[----:B------:R-:W-:Y:S05]  /*0f40*/  WARPSYNC.COLLECTIVE R17, `(.L_x_1938) ;  /* 0x0000000011087348 */ /* 0x000fea0003c00000 */
[----:B------:R0:W1:Y:S02]  /*0f50*/  SHFL.BFLY P2, R18, R20, R19, R22 ;  /* 0x0c00001314127389 */ /* 0x0000640000040016 */
[----:B01----:R-:W-:Y:S01]  /*0f60*/  ENDCOLLECTIVE ;  /* 0x000000000000791b */ /* 0x003fe20003800000 */
.L_x_1938:
[----:B------:R-:W-:Y:S01]  /*0f70*/  MOV R14, R18 ;  /* 0x00000012000e7202 */ /* 0x000fe20000000f00 */
[----:B------:R-:W-:Y:S06]  /*0f80*/  BRA `(.L_x_1939) ;  /* 0xfffffff8007c7947 */ /* 0x000fec000383ffff */
.L_x_1940:
        /* <DEDUP_REMOVED lines=15> */
.L_x_5464:


//--------------------- .text._ZN10layer_norm13ln_bwd_kernelINS_13Kernel_traitsI13__nv_bfloat16fS2_fjLj16384ELj4ELj1ELj4ELj16ENS_18Kernel_traits_baseILj16384ES2_fS2_fjLj128EEEEEEEvNS_9BwdParamsE --------------------------
	.section	.text._ZN10layer_norm13ln_bwd_kernelINS_13Kernel_traitsI13__nv_bfloat16fS2_fjLj16384ELj4ELj1ELj4ELj16ENS_18Kernel_traits_baseILj16384ES2_fS2_fjLj128EEEEEEEvNS_9BwdParamsE,"ax",@progbits
	.align	128
        .global         _ZN10layer_norm13ln_bwd_kernelINS_13Kernel_traitsI13__nv_bfloat16fS2_fjLj16384ELj4ELj1ELj4ELj16ENS_18Kernel_traits_baseILj16384ES2_fS2_fjLj128EEEEEEEvNS_9BwdParamsE
        .type           _ZN10layer_norm13ln_bwd_kernelINS_13Kernel_traitsI13__nv_bfloat16fS2_fjLj16384ELj4ELj1ELj4ELj16ENS_18Kernel_traits_baseILj16384ES2_fS2_fjLj128EEEEEEEvNS_9BwdParamsE,@function
        .size           _ZN10layer_norm13ln_bwd_kernelINS_13Kernel_traitsI13__nv_bfloat16fS2_fjLj16384ELj4ELj1ELj4ELj16ENS_18Kernel_traits_baseILj16384ES2_fS2_fjLj128EEEEEEEvNS_9BwdParamsE,(.L_x_5465 - _ZN10layer_norm13ln_bwd_kernelINS_13Kernel_traitsI13__nv_bfloat16fS2_fjLj16384ELj4ELj1ELj4ELj16ENS_18Kernel_traits_baseILj16384ES2_fS2_fjLj128EEEEEEEvNS_9BwdParamsE)
        .other          _ZN10layer_norm13ln_bwd_kernelINS_13Kernel_traitsI13__nv_bfloat16fS2_fjLj16384ELj4ELj1ELj4ELj16ENS_18Kernel_traits_baseILj16384ES2_fS2_fjLj128EEEEEEEvNS_9BwdParamsE,@"STO_CUDA_ENTRY STV_DEFAULT"
_ZN10layer_norm13ln_bwd_kernelINS_13Kernel_traitsI13__nv_bfloat16fS2_fjLj16384ELj4ELj1ELj4ELj16ENS_18Kernel_traits_baseILj16384ES2_fS2_fjLj128EEEEEEEvNS_9BwdParamsE:
.text._ZN10layer_norm13ln_bwd_kernelINS_13Kernel_traitsI13__nv_bfloat16fS2_fjLj16384ELj4ELj1ELj4ELj16ENS_18Kernel_traits_baseILj16384ES2_fS2_fjLj128EEEEEEEvNS_9BwdParamsE:
        /* <DEDUP_REMOVED lines=222> */
.L_x_1947:
[----:B------:R-:W-:Y:S01]  /*0de0*/  ULDC.64 UR4, c[0x0][0x228] ;  /* 0x00008a0000047ab9 */ /* 0x000fe20000000a00 */
[----:B------:R-:W-:Y:S02]  /*0df0*/  SHF.L.U32 R199, R54, 0xc, RZ ;  /* 0x0000000c36c77819 */ /* 0x000fe400000006ff */
[----:B------:R-:W-:Y:S02]  /*0e00*/  ISETP.NE.U32.AND P0, PT, RZ, UR4, PT ;  /* 0x00000004ff007c0c */ /* 0x000fe4000bf05070 */
[----:B------:R-:W-:Y:S02]  /*0e10*/  LOP3.LUT R199, R199, R4, RZ, 0xfc, !PT ;  /* 0x00000004c7c77212 */ /* 0x000fe400078efcff */
[----:B------:R-:W-:-:S13]  /*0e20*/  ISETP.NE.AND.EX P0, PT, RZ, UR5, PT, P0 ;  /* 0x00000005ff007c0c */ /* 0x000fda000bf05300 */
[----:B0-----:R-:W0:Y:S01]  /*0e30*/  @P0 LDC.64 R64, c[0x0][0x228] ;  /* 0x00008a00ff400b82 */ /* 0x001e220000000a00 */
[----:B------:R-:W-:-:S04]  /*0e40*/  @P0 LEA R56, P1, R199, UR4, 0x4 ;  /* 0x00000004c7380c11 */ /* 0x000fc8000f8220ff */
[----:B------:R-:W-:-:S03]  /*0e50*/  @P0 LEA.HI.X R57, R199, UR5, RZ, 0x4, P1 ;  /* 0x00000005c7390c11 */ /* 0x000fc600088f24ff */
[----:B------:R-:W1:Y:S01]  /*0e60*/  @P0 LDC.64 R68, c[0x0][0x228] ;  /* 0x00008a00ff440b82 */ /* 0x000e620000000a00 */
[----:B------:R-:W-:Y:S02]  /*0e70*/  IADD3 R193, R199, 0x400, RZ ;  /* 0x00000400c7c17810 */ /* 0x000fe40007ffe0ff */
[----:B------:R-:W2:Y:S05]  /*0e80*/  @P0 LDG.E.128 R56, desc[UR6][R56.64] ;  /* 0x0000000638380981 */ /* 0x000eaa000c1e1d00 */
[----:B------:R-:W3:Y:S08]  /*0e90*/  @P0 LDC.64 R72, c[0x0][0x228] ;  /* 0x00008a00ff480b82 */ /* 0x000ef00000000a00 */
[----:B------:R-:W4:Y:S01]  /*0ea0*/  @P0 LDC.64 R60, c[0x0][0x228] ;  /* 0x00008a00ff3c0b82 */ /* 0x000f220000000a00 */
[----:B0-----:R-:W-:Y:S01]  /*0eb0*/  @P0 IMAD.WIDE.U32 R64, R193, 0x10, R64 ;  /* 0x00000010c1400825 */ /* 0x001fe200078e0040 */
[----:B------:R-:W-:-:S02]  /*0ec0*/  IADD3 R195, R199, 0x600, RZ ;  /* 0x00000600c7c37810 */ /* 0x000fc40007ffe0ff */
[----:B------:R-:W-:-:S03]  /*0ed0*/  IADD3 R197, R199, 0x800, RZ ;  /* 0x00000800c7c57810 */ /* 0x000fc60007ffe0ff */
[----:B------:R-:W5:Y:S01]  /*0ee0*/  @P0 LDG.E.128 R64, desc[UR6][R64.64] ;  /* 0x0000000640400981 */ /* 0x000f62000c1e1d00 */
[----:B------:R-:W0:Y:S08]  /*0ef0*/  @P0 LDC.64 R76, c[0x0][0x228] ;  /* 0x00008a00ff4c0b82 */ /* 0x000e300000000a00 */
[----:B------:R-:W0:Y:S01]  /*0f00*/  @P0 LDC.64 R80, c[0x0][0x228] ;  /* 0x00008a00ff500b82 */ /* 0x000e220000000a00 */
[----:B-1----:R-:W-:Y:S01]  /*0f10*/  @P0 IMAD.WIDE.U32 R68, R195, 0x10, R68 ;  /* 0x00000010c3440825 */ /* 0x002fe200078e0044 */
[----:B------:R-:W-:-:S06]  /*0f20*/  IADD3 R191, R199, 0x200, RZ ;  /* 0x00000200c7bf7810 */ /* 0x000fcc0007ffe0ff */
[----:B------:R-:W1:Y:S01]  /*0f30*/  @P0 LDC.64 R84, c[0x0][0x228] ;  /* 0x00008a00ff540b82 */ /* 0x000e620000000a00 */
[----:B---3--:R-:W-:Y:S01]  /*0f40*/  @P0 IMAD.WIDE.U32 R72, R197, 0x10, R72 ;  /* 0x00000010c5480825 */ /* 0x008fe200078e0048 */
[----:B------:R-:W-:Y:S01]  /*0f50*/  IADD3 R185, R199, 0xa00, RZ ;  /* 0x00000a00c7b97810 */ /* 0x000fe20007ffe0ff */
[----:B------:R-:W3:Y:S02]  /*0f60*/  @P0 LDG.E.128 R68, desc[UR6][R68.64] ;  /* 0x0000000644440981 */ /* 0x000ee4000c1e1d00 */
[----:B----4-:R-:W-:Y:S01]  /*0f70*/  @P0 IMAD.WIDE.U32 R60, R191, 0x10, R60 ;  /* 0x00000010bf3c0825 */ /* 0x010fe200078e003c */
[C---:B------:R-:W-:Y:S01]  /*0f80*/  IADD3 R187, R199.reuse, 0xc00, RZ ;  /* 0x00000c00c7bb7810 */ /* 0x040fe20007ffe0ff */
[----:B------:R-:W4:Y:S01]  /*0f90*/  @P0 LDG.E.128 R72, desc[UR6][R72.64] ;  /* 0x0000000648480981 */ /* 0x000f22000c1e1d00 */
[----:B------:R-:W-:Y:S01]  /*0fa0*/  IADD3 R189, R199, 0xe00, RZ ;  /* 0x00000e00c7bd7810 */ /* 0x000fe20007ffe0ff */
[----:B0-----:R-:W-:Y:S01]  /*0fb0*/  @P0 IMAD.WIDE.U32 R76, R185, 0x10, R76 ;  /* 0x00000010b94c0825 */ /* 0x001fe200078e004c */
[----:B------:R-:W0:Y:S01]  /*0fc0*/  @!P0 LDC.64 R136, c[0x0][0x220] ;  /* 0x00008800ff888b82 */ /* 0x000e220000000a00 */
[----:B------:R-:W4:Y:S04]  /*0fd0*/  @P0 LDG.E.128 R60, desc[UR6][R60.64] ;  /* 0x000000063c3c0981 */ /* 0x000f28000c1e1d00 */
[----:B------:R-:W4:Y:S01]  /*0fe0*/  @P0 LDG.E.128 R76, desc[UR6][R76.64] ;  /* 0x000000064c4c0981 */ /* 0x000f22000c1e1d00 */
[----:B------:R-:W-:-:S02]  /*0ff0*/  @P0 IMAD.WIDE.U32 R80, R187, 0x10, R80 ;  /* 0x00000010bb500825 */ /* 0x000fc400078e0050 */
[----:B------:R-:W0:Y:S04]  /*1000*/  @!P0 LDC.64 R138, c[0x0][0x230] ;  /* 0x00008c00ff8a8b82 */ /* 0x000e280000000a00 */
[----:B------:R-:W4:Y:S01]  /*1010*/  @P0 LDG.E.128 R80, desc[UR6][R80.64] ;  /* 0x0000000650500981 */ /* 0x000f22000c1e1d00 */
[----:B-1----:R-:W-:-:S03]  /*1020*/  @P0 IMAD.WIDE.U32 R84, R189, 0x10, R84 ;  /* 0x00000010bd540825 */ /* 0x002fc600078e0054 */
[----:B------:R-:W1:Y:S03]  /*1030*/  @!P0 LDC.64 R134, c[0x0][0x220] ;  /* 0x00008800ff868b82 */ /* 0x000e660000000a00 */
[----:B------:R-:W4:Y:S01]  /*1040*/  @P0 LDG.E.128 R84, desc[UR6][R84.64] ;  /* 0x0000000654540981 */ /* 0x000f22000c1e1d00 */
[----:B0-----:R-:W-:-:S04]  /*1050*/  @!P0 IMAD.WIDE.U32 R200, R191, 0x10, R136 ;  /* 0x00000010bfc88825 */ /* 0x001fc800078e0088 */
[----:B------:R-:W0:Y:S01]  /*1060*/  @!P0 LDC.64 R136, c[0x0][0x220] ;  /* 0x00008800ff888b82 */ /* 0x000e220000000a00 */
[----:B------:R-:W-:-:S07]  /*1070*/  @!P0 IMAD.WIDE R140, R54, 0x4, R138 ;  /* 0x00000004368c8825 */ /* 0x000fce00078e028a */
[----:B------:R-:W0:Y:S01]  /*1080*/  @!P0 LDC.64 R138, c[0x0][0x220] ;  /* 0x00008800ff8a8b82 */ /* 0x000e220000000a00 */
[----:B-1----:R-:W-:Y:S01]  /*1090*/  @!P0 LEA R134, P1, R199, R134, 0x4 ;  /* 0x00000086c7868211 */ /* 0x002fe200078220ff */
[----:B0-----:R-:W-:-:S06]  /*10a0*/  @!P0 IMAD.WIDE.U32 R146, R195, 0x10, R136 ;  /* 0x00000010c3928825 */ /* 0x001fcc00078e0088 */
[----:B------:R-:W0:Y:S01]  /*10b0*/  @!P0 LDC.64 R136, c[0x0][0x220] ;  /* 0x00008800ff888b82 */ /* 0x000e220000000a00 */
[----:B------:R-:W-:-:S07]  /*10c0*/  @!P0 IMAD.WIDE.U32 R148, R193, 0x10, R138 ;  /* 0x00000010c1948825 */ /* 0x000fce00078e008a */
[----:B------:R-:W1:Y:S01]  /*10d0*/  @!P0 LDC.64 R138, c[0x0][0x220] ;  /* 0x00008800ff8a8b82 */ /* 0x000e620000000a00 */
[----:B------:R-:W-:Y:S02]  /*10e0*/  @!P0 LEA.HI.X R135, R199, R135, RZ, 0x4, P1 ;  /* 0x00000087c7878211 */ /* 0x000fe400008f24ff */
[----:B------:R-:W-:-:S06]  /*10f0*/  @P0 MOV R188, RZ ;  /* 0x000000ff00bc0202 */ /* 0x000fcc0000000f00 */
[----:B------:R-:W5:Y:S01]  /*1100*/  @!P0 LDG.E R188, desc[UR6][R140.64] ;  /* 0x000000068cbc8981 */ /* 0x000f62000c1e1900 */
[----:B0-----:R-:W-:Y:S02]  /*1110*/  @!P0 IMAD.WIDE.U32 R142, R185, 0x10, R136 ;  /* 0x00000010b98e8825 */ /* 0x001fe400078e0088 */
[----:B------:R-:W0:Y:S02]  /*1120*/  @!P0 LDC.64 R136, c[0x0][0x220] ;  /* 0x00008800ff888b82 */ /* 0x000e240000000a00 */
[----:B-1----:R-:W-:-:S06]  /*1130*/  @!P0 IMAD.WIDE.U32 R144, R197, 0x10, R138 ;  /* 0x00000010c5908825 */ /* 0x002fcc00078e008a */
[----:B------:R-:W1:Y:S01]  /*1140*/  LDC.64 R138, c[0x0][0x238] ;  /* 0x00008e00ff8a7b82 */ /* 0x000e620000000a00 */
[----:B------:R0:W5:Y:S07]  /*1150*/  @!P0 LDG.E.128 R56, desc[UR6][R134.64] ;  /* 0x0000000686388981 */ /* 0x00016e000c1e1d00 */
[----:B0-----:R-:W0:Y:S01]  /*1160*/  @!P0 LDC.64 R134, c[0x0][0x220] ;  /* 0x00008800ff868b82 */ /* 0x001e220000000a00 */
[----:B------:R2:W3:Y:S07]  /*1170*/  @!P0 LDG.E.128 R64, desc[UR6][R148.64] ;  /* 0x0000000694408981 */ /* 0x0004ee000c1e1d00 */
[----:B--2---:R-:W2:Y:S01]  /*1180*/  LDC.64 R148, c[0x0][0x268] ;  /* 0x00009a00ff947b82 */ /* 0x004ea20000000a00 */
[----:B------:R1:W4:Y:S04]  /*1190*/  @!P0 LDG.E.128 R68, desc[UR6][R146.64] ;  /* 0x0000000692448981 */ /* 0x000328000c1e1d00 */
[----:B------:R-:W4:Y:S01]  /*11a0*/  @!P0 LDG.E.128 R72, desc[UR6][R144.64] ;  /* 0x0000000690488981 */ /* 0x000f22000c1e1d00 */
[----:B0-----:R-:W-:-:S03]  /*11b0*/  @!P0 IMAD.WIDE.U32 R140, R187, 0x10, R134 ;  /* 0x00000010bb8c8825 */ /* 0x001fc600078e0086 */
[----:B------:R0:W4:Y:S04]  /*11c0*/  @!P0 LDG.E.128 R60, desc[UR6][R200.64] ;  /* 0x00000006c83c8981 */ /* 0x000128000c1e1d00 */
[----:B------:R-:W4:Y:S01]  /*11d0*/  @!P0 LDG.E.128 R76, desc[UR6][R142.64] ;  /* 0x000000068e4c8981 */ /* 0x000f22000c1e1d00 */
[----:B-1----:R-:W-:-:S04]  /*11e0*/  IMAD.WIDE R146, R54, 0x4, R138 ;  /* 0x0000000436927825 */ /* 0x002fc800078e028a */
[----:B0-----:R-:W-:Y:S01]  /*11f0*/  @!P0 IMAD.WIDE.U32 R200, R189, 0x10, R136 ;  /* 0x00000010bdc88825 */ /* 0x001fe200078e0088 */
[----:B------:R0:W4:Y:S03]  /*1200*/  @!P0 LDG.E.128 R80, desc[UR6][R140.64] ;  /* 0x000000068c508981 */ /* 0x000126000c1e1d00 */
[--C-:B--2---:R-:W-:Y:S01]  /*1210*/  IMAD.WIDE.U32 R134, R199, 0x8, R148.reuse ;  /* 0x00000008c7867825 */ /* 0x104fe200078e0094 */
[----:B------:R1:W2:Y:S03]  /*1220*/  LDG.E R184, desc[UR6][R146.64] ;  /* 0x0000000692b87981 */ /* 0x0002a6000c1e1900 */
[--C-:B------:R-:W-:Y:S01]  /*1230*/  IMAD.WIDE.U32 R136, R191, 0x8, R148.reuse ;  /* 0x00000008bf887825 */ /* 0x100fe200078e0094 */
[----:B------:R4:W2:Y:S03]  /*1240*/  @!P0 LDG.E.128 R84, desc[UR6][R200.64] ;  /* 0x00000006c8548981 */ /* 0x0008a6000c1e1d00 */
[--C-:B------:R-:W-:Y:S01]  /*1250*/  IMAD.WIDE.U32 R138, R193, 0x8, R148.reuse ;  /* 0x00000008c18a7825 */ /* 0x100fe200078e0094 */
[----:B------:R-:W2:Y:S03]  /*1260*/  LDG.E.64 R134, desc[UR6][R134.64] ;  /* 0x0000000686867981 */ /* 0x000ea6000c1e1b00 */
[--C-:B0-----:R-:W-:Y:S01]  /*1270*/  IMAD.WIDE.U32 R140, R195, 0x8, R148.reuse ;  /* 0x00000008c38c7825 */ /* 0x101fe200078e0094 */
[----:B------:R-:W2:Y:S03]  /*1280*/  LDG.E.64 R136, desc[UR6][R136.64] ;  /* 0x0000000688887981 */ /* 0x000ea6000c1e1b00 */
[--C-:B------:R-:W-:Y:S01]  /*1290*/  IMAD.WIDE.U32 R142, R197, 0x8, R148.reuse ;  /* 0x00000008c58e7825 */ /* 0x100fe200078e0094 */
[----:B------:R-:W2:Y:S03]  /*12a0*/  LDG.E.64 R138, desc[UR6][R138.64] ;  /* 0x000000068a8a7981 */ /* 0x000ea6000c1e1b00 */
[--C-:B-1----:R-:W-:Y:S01]  /*12b0*/  IMAD.WIDE.U32 R146, R185, 0x8, R148.reuse ;  /* 0x00000008b9927825 */ /* 0x102fe200078e0094 */
[----:B------:R-:W2:Y:S03]  /*12c0*/  LDG.E.64 R140, desc[UR6][R140.64] ;  /* 0x000000068c8c7981 */ /* 0x000ea6000c1e1b00 */
[--C-:B------:R-:W-:Y:S01]  /*12d0*/  IMAD.WIDE.U32 R144, R187, 0x8, R148.reuse ;  /* 0x00000008bb907825 */ /* 0x100fe200078e0094 */
[----:B------:R-:W2:Y:S03]  /*12e0*/  LDG.E.64 R142, desc[UR6][R142.64] ;  /* 0x000000068e8e7981 */ /* 0x000ea6000c1e1b00 */
[----:B------:R-:W-:Y:S01]  /*12f0*/  IMAD.WIDE.U32 R148, R189, 0x8, R148 ;  /* 0x00000008bd947825 */ /* 0x000fe200078e0094 */
[----:B------:R-:W2:Y:S04]  /*1300*/  LDG.E.64 R146, desc[UR6][R146.64] ;  /* 0x0000000692927981 */ /* 0x000ea8000c1e1b00 */
[----:B------:R-:W2:Y:S04]  /*1310*/  LDG.E.64 R144, desc[UR6][R144.64] ;  /* 0x0000000690907981 */ /* 0x000ea8000c1e1b00 */
[----:B------:R-:W2:Y:S01]  /*1320*/  LDG.E.64 R148, desc[UR6][R148.64] ;  /* 0x0000000694947981 */ /* 0x000ea2000c1e1b00 */
[----:B------:R-:W0:Y:S08]  /*1330*/  @P0 MUFU.RCP R222, R112 ;  /* 0x0000007000de0308 */ /* 0x000e300000001000 */
[----:B------:R-:W1:Y:S08]  /*1340*/  @P0 MUFU.RCP R190, R163 ;  /* 0x000000a300be0308 */ /* 0x000e700000001000 */
[----:B------:R-:W-:Y:S08]  /*1350*/  @P0 MUFU.RCP R218, R165 ;  /* 0x000000a500da0308 */ /* 0x000ff00000001000 */
[----:B------:R-:W-:Y:S08]  /*1360*/  @P0 MUFU.RCP R220, R114 ;  /* 0x0000007200dc0308 */ /* 0x000ff00000001000 */
[----:B------:R-:W1:Y:S08]  /*1370*/  @P0 MUFU.RCP R192, R161 ;  /* 0x000000a100c00308 */ /* 0x000e700000001000 */
        /* <DEDUP_REMOVED lines=19> */
[----:B------:R-:W-:Y:S01]  /*14b0*/  @P0 FADD.FTZ R186, -R103, R56 ;  /* 0x0000003867ba0221 */ /* 0x000fe20000010100 */
[----:B-----5:R-:W-:Y:S01]  /*14c0*/  @!P0 FADD.FTZ R217, R56, -R188 ;  /* 0x800000bc38d98221 */ /* 0x020fe20000010000 */
[----:B------:R-:W-:Y:S01]  /*14d0*/  @P0 FADD.FTZ R203, -R105, R58 ;  /* 0x0000003a69cb0221 */ /* 0x000fe20000010100 */
[----:B------:R-:W-:-:S04]  /*14e0*/  @!P0 FADD.FTZ R219, R58, -R188 ;  /* 0x800000bc3adb8221 */ /* 0x000fc80000010000 */
[----:B------:R-:W5:Y:S08]  /*14f0*/  @P0 MUFU.RCP R56, R128 ;  /* 0x0000008000380308 */ /* 0x000f700000001000 */
[----:B------:R-:W5:Y:S01]  /*1500*/  @P0 MUFU.RCP R58, R179 ;  /* 0x000000b3003a0308 */ /* 0x000f620000001000 */
[----:B------:R-:W-:Y:S01]  /*1510*/  @P0 FADD.FTZ R233, -R113, R66 ;  /* 0x0000004271e90221 */ /* 0x000fe20000010100 */
[----:B------:R-:W-:Y:S01]  /*1520*/  @P0 FADD.FTZ R235, -R162, R67 ;  /* 0x00000043a2eb0221 */ /* 0x000fe20000010100 */
[----:B---3--:R-:W-:-:S02]  /*1530*/  @!P0 FADD.FTZ R229, R67, -R188 ;  /* 0x800000bc43e58221 */ /* 0x008fc40000010000 */
[----:B0-----:R-:W-:Y:S01]  /*1540*/  @P0 FMUL.FTZ R67, R233, R222 ;  /* 0x000000dee9430220 */ /* 0x001fe20000410000 */
[----:B-1----:R-:W-:Y:S01]  /*1550*/  @P0 FMUL.FTZ R190, R235, R190 ;  /* 0x000000beebbe0220 */ /* 0x002fe20000410000 */
[----:B------:R-:W-:-:S04]  /*1560*/  @P0 FADD.FTZ R231, -R160, R65 ;  /* 0x00000041a0e70221 */ /* 0x000fc80000010100 */
[----:B------:R-:W-:Y:S01]  /*1570*/  @P0 FMUL.FTZ R192, R231, R192 ;  /* 0x000000c0e7c00220 */ /* 0x000fe20000410000 */
[----:B------:R-:W-:Y:S01]  /*1580*/  @P0 FADD.FTZ R241, -R164, R69 ;  /* 0x00000045a4f10221 */ /* 0x000fe20000010100 */
[----:B----4-:R-:W-:Y:S01]  /*1590*/  @!P0 FADD.FTZ R233, R69, -R188 ;  /* 0x800000bc45e98221 */ /* 0x010fe20000010000 */
[----:B------:R-:W-:Y:S01]  /*15a0*/  @P0 FADD.FTZ R239, -R115, R68 ;  /* 0x0000004473ef0221 */ /* 0x000fe20000010100 */
[----:B------:R-:W-:Y:S01]  /*15b0*/  @P0 FADD.FTZ R69, -R117, R70 ;  /* 0x0000004675450221 */ /* 0x000fe20000010100 */
[----:B------:R-:W-:Y:S01]  /*15c0*/  @!P0 FADD.FTZ R235, R70, -R188 ;  /* 0x800000bc46eb8221 */ /* 0x000fe20000010000 */
[----:B------:R-:W-:Y:S01]  /*15d0*/  @P0 FMUL.FTZ R70, R241, R218 ;  /* 0x000000daf1460220 */ /* 0x000fe20000410000 */
[----:B------:R-:W-:Y:S01]  /*15e0*/  @P0 FADD.FTZ R249, -R168, R73 ;  /* 0x00000049a8f90221 */ /* 0x000fe20000010100 */
[----:B------:R-:W-:Y:S01]  /*15f0*/  @!P0 FADD.FTZ R241, R73, -R188 ;  /* 0x800000bc49f18221 */ /* 0x000fe20000010000 */
[----:B------:R-:W-:Y:S01]  /*1600*/  @P0 FADD.FTZ R251, -R170, R75 ;  /* 0x0000004baafb0221 */ /* 0x000fe20000010100 */
[----:B------:R-:W-:Y:S01]  /*1610*/  @P0 FADD.FTZ R243, -R166, R71 ;  /* 0x00000047a6f30221 */ /* 0x000fe20000010100 */
[----:B------:R-:W-:Y:S01]  /*1620*/  @!P0 FADD.FTZ R237, R71, -R188 ;  /* 0x800000bc47ed8221 */ /* 0x000fe20000010000 */
[----:B------:R-:W-:Y:S01]  /*1630*/  @P0 FADD.FTZ R73, -R121, R74 ;  /* 0x0000004a79490221 */ /* 0x000fe20000010100 */
[----:B------:R-:W-:Y:S01]  /*1640*/  @P0 FADD.FTZ R209, -R107, R60 ;  /* 0x0000003c6bd10221 */ /* 0x000fe20000010100 */
[----:B------:R-:W-:Y:S01]  /*1650*/  @!P0 FADD.FTZ R221, R60, -R188 ;  /* 0x800000bc3cdd8221 */ /* 0x000fe20000010000 */
[----:B------:R-:W-:Y:S01]  /*1660*/  @P0 FMUL.FTZ R71, R239, R220 ;  /* 0x000000dcef470220 */ /* 0x000fe20000410000 */
[----:B------:R-:W-:Y:S01]  /*1670*/  @P0 FADD.FTZ R247, -R119, R72 ;  /* 0x0000004877f70221 */ /* 0x000fe20000010100 */
[----:B------:R-:W-:Y:S01]  /*1680*/  @P0 FADD.FTZ R213, -R109, R62 ;  /* 0x0000003e6dd50221 */ /* 0x000fe20000010100 */
[----:B------:R-:W-:Y:S01]  /*1690*/  @!P0 FADD.FTZ R223, R62, -R188 ;  /* 0x800000bc3edf8221 */ /* 0x000fe20000010000 */
[----:B------:R-:W-:Y:S01]  /*16a0*/  @P0 FADD.FTZ R60, -R111, R64 ;  /* 0x000000406f3c0221 */ /* 0x000fe20000010100 */
[--C-:B------:R-:W-:Y:S01]  /*16b0*/  @!P0 FADD.FTZ R239, R72, -R188.reuse ;  /* 0x800000bc48ef8221 */ /* 0x100fe20000010000 */
[--C-:B------:R-:W-:Y:S01]  /*16c0*/  @!P0 FADD.FTZ R231, R68, -R188.reuse ;  /* 0x800000bc44e78221 */ /* 0x100fe20000010000 */
[----:B------:R-:W0:Y:S01]  /*16d0*/  @P0 MUFU.RCP R62, R181 ;  /* 0x000000b5003e0308 */ /* 0x000e220000001000 */
[----:B------:R-:W-:Y:S01]  /*16e0*/  @P0 FMUL.FTZ R72, R251, R206 ;  /* 0x000000cefb480220 */ /* 0x000fe20000410000 */
[----:B------:R-:W-:Y:S01]  /*16f0*/  @P0 FMUL.FTZ R68, R243, R214 ;  /* 0x000000d6f3440220 */ /* 0x000fe20000410000 */
[----:B------:R-:W-:Y:S01]  /*1700*/  @!P0 FADD.FTZ R245, R75, -R188 ;  /* 0x800000bc4bf58221 */ /* 0x000fe20000010000 */
[----:B------:R-:W-:Y:S01]  /*1710*/  @P0 FMUL.FTZ R73, R73, R208 ;  /* 0x000000d049490220 */ /* 0x000fe20000410000 */
[----:B------:R-:W-:Y:S01]  /*1720*/  @P0 FADD.FTZ R206, -R123, R76 ;  /* 0x0000004c7bce0221 */ /* 0x000fe20000010100 */
[----:B------:R-:W-:Y:S01]  /*1730*/  @!P0 FADD.FTZ R243, R74, -R188 ;  /* 0x800000bc4af38221 */ /* 0x000fe20000010000 */
[----:B------:R-:W-:Y:S01]  /*1740*/  @P0 FMUL.FTZ R75, R247, R212 ;  /* 0x000000d4f74b0220 */ /* 0x000fe20000410000 */
[----:B------:R-:W-:Y:S01]  /*1750*/  @P0 FADD.FTZ R208, -R125, R78 ;  /* 0x0000004e7dd00221 */ /* 0x000fe20000010100 */
[--C-:B------:R-:W-:Y:S01]  /*1760*/  @!P0 FADD.FTZ R251, R78, -R188.reuse ;  /* 0x800000bc4efb8221 */ /* 0x100fe20000010000 */
[----:B------:R-:W-:Y:S01]  /*1770*/  @P0 FMUL.FTZ R74, R249, R210 ;  /* 0x000000d2f94a0220 */ /* 0x000fe20000410000 */
[----:B------:R-:W-:Y:S01]  /*1780*/  @!P0 FADD.FTZ R247, R76, -R188 ;  /* 0x800000bc4cf78221 */ /* 0x000fe20000010000 */
[----:B------:R-:W-:Y:S01]  /*1790*/  @P0 FADD.FTZ R78, -R174, R79 ;  /* 0x0000004fae4e0221 */ /* 0x000fe20000010100 */
[----:B------:R-:W-:Y:S01]  /*17a0*/  @P0 FMUL.FTZ R215, R60, R215 ;  /* 0x000000d73cd70220 */ /* 0x000fe20000410000 */
[----:B------:R-:W-:Y:S01]  /*17b0*/  @P0 FADD.FTZ R76, -R172, R77 ;  /* 0x0000004dac4c0221 */ /* 0x000fe20000010100 */
[--C-:B------:R-:W-:Y:S01]  /*17c0*/  @!P0 FADD.FTZ R249, R77, -R188.reuse ;  /* 0x800000bc4df98221 */ /* 0x100fe20000010000 */
[--C-:B------:R-:W-:Y:S01]  /*17d0*/  @!P0 FADD.FTZ R227, R66, -R188.reuse ;  /* 0x800000bc42e38221 */ /* 0x100fe20000010000 */
[----:B------:R-:W1:Y:S01]  /*17e0*/  @P0 MUFU.RCP R60, R130 ;  /* 0x00000082003c0308 */ /* 0x000e620000001000 */
[----:B------:R-:W-:Y:S01]  /*17f0*/  @P0 FMUL.FTZ R77, R206, R204 ;  /* 0x000000ccce4d0220 */ /* 0x000fe20000410000 */
[----:B------:R-:W-:Y:S01]  /*1800*/  @!P0 FADD.FTZ R66, R79, -R188 ;  /* 0x800000bc4f428221 */ /* 0x000fe20000010000 */
[----:B------:R-:W-:Y:S01]  /*1810*/  @P0 FADD.FTZ R204, -R129, R82 ;  /* 0x0000005281cc0221 */ /* 0x000fe20000010100 */
[----:B------:R-:W-:Y:S01]  /*1820*/  @!P0 FADD.FTZ R206, R82, -R188 ;  /* 0x800000bc52ce8221 */ /* 0x000fe20000010000 */
[----:B------:R-:W-:Y:S01]  /*1830*/  @P0 FMUL.FTZ R79, R208, R200 ;  /* 0x000000c8d04f0220 */ /* 0x000fe20000410000 */
[----:B------:R-:W-:-:S02]  /*1840*/  @P0 FMUL.FTZ R78, R78, R198 ;  /* 0x000000c64e4e0220 */ /* 0x000fc40000410000 */
[----:B------:R-:W3:Y:S01]  /*1850*/  @P0 MUFU.RCP R210, R183 ;  /* 0x000000b700d20308 */ /* 0x000ee20000001000 */
[----:B------:R-:W-:Y:S01]  /*1860*/  @P0 FADD.FTZ R82, -R178, R83 ;  /* 0x00000053b2520221 */ /* 0x000fe20000010100 */
[----:B------:R-:W-:Y:S01]  /*1870*/  @P0 FADD.FTZ R198, -R127, R80 ;  /* 0x000000507fc60221 */ /* 0x000fe20000010100 */
[----:B------:R-:W-:Y:S01]  /*1880*/  @!P0 FADD.FTZ R200, R80, -R188 ;  /* 0x800000bc50c88221 */ /* 0x000fe20000010000 */
[----:B------:R-:W-:Y:S01]  /*1890*/  @P0 FADD.FTZ R201, -R152, R57 ;  /* 0x0000003998c90221 */ /* 0x000fe20000010100 */
[----:B------:R-:W-:Y:S01]  /*18a0*/  @P0 FADD.FTZ R80, -R176, R81 ;  /* 0x00000051b0500221 */ /* 0x000fe20000010100 */
[--C-:B------:R-:W-:Y:S01]  /*18b0*/  @!P0 FADD.FTZ R57, R57, -R188.reuse ;  /* 0x800000bc39398221 */ /* 0x100fe20000010000 */
[----:B------:R-:W-:Y:S01]  /*18c0*/  @!P0 FADD.FTZ R208, R83, -R188 ;  /* 0x800000bc53d08221 */ /* 0x000fe20000010000 */
[----:B-----5:R-:W-:Y:S01]  /*18d0*/  @P0 FMUL.FTZ R83, R204, R56 ;  /* 0x00000038cc530220 */ /* 0x020fe20000410000 */
[----:B------:R-:W-:Y:S01]  /*18e0*/  @P0 FMUL.FTZ R82, R82, R58 ;  /* 0x0000003a52520220 */ /* 0x000fe20000410000 */
[----:B------:R-:W-:Y:S01]  /*18f0*/  @P0 FADD.FTZ R56, -R131, R84 ;  /* 0x0000005483380221 */ /* 0x000fe20000010100 */
[----:B--2---:R-:W-:Y:S01]  /*1900*/  @!P0 FADD.FTZ R58, R84, -R188 ;  /* 0x800000bc543a8221 */ /* 0x004fe20000010000 */
[----:B------:R-:W-:Y:S01]  /*1910*/  @P0 FADD.FTZ R205, -R154, R59 ;  /* 0x0000003b9acd0221 */ /* 0x000fe20000010100 */
[----:B------:R-:W-:Y:S01]  /*1920*/  @P0 FMUL.FTZ R201, R201, R224 ;  /* 0x000000e0c9c90220 */ /* 0x000fe20000410000 */
[----:B------:R-:W-:Y:S01]  /*1930*/  @!P0 FADD.FTZ R225, R64, -R188 ;  /* 0x800000bc40e18221 */ /* 0x000fe20000010000 */
[----:B------:R-:W-:Y:S01]  /*1940*/  @P0 FMUL.FTZ R76, R76, R202 ;  /* 0x000000ca4c4c0220 */ /* 0x000fe20000410000 */
[----:B------:R-:W-:Y:S01]  /*1950*/  @P0 FMUL.FTZ R80, R80, R194 ;  /* 0x000000c250500220 */ /* 0x000fe20000410000 */
[----:B------:R-:W-:Y:S01]  /*1960*/  @P0 FADD.FTZ R84, -R180, R85 ;  /* 0x00000055b4540221 */ /* 0x000fe20000010100 */
[--C-:B------:R-:W-:Y:S01]  /*1970*/  @!P0 FADD.FTZ R59, R59, -R188.reuse ;  /* 0x800000bc3b3b8221 */ /* 0x100fe20000010000 */
[----:B------:R-:W2:Y:S01]  /*1980*/  @P0 MUFU.RCP R64, R132 ;  /* 0x0000008400400308 */ /* 0x000ea20000001000 */
[--C-:B------:R-:W-:Y:S01]  /*1990*/  @!P0 FADD.FTZ R202, R81, -R188.reuse ;  /* 0x800000bc51ca8221 */ /* 0x100fe20000010000 */
[----:B------:R-:W-:Y:S01]  /*19a0*/  @!P0 FADD.FTZ R194, R85, -R188 ;  /* 0x800000bc55c28221 */ /* 0x000fe20000010000 */
[----:B------:R-:W-:Y:S01]  /*19b0*/  @!P0 FMUL.FTZ R201, R184, R57 ;  /* 0x00000039b8c98220 */ /* 0x000fe20000410000 */
[----:B------:R-:W-:Y:S01]  /*19c0*/  @P0 FMUL.FTZ R186, R186, R207 ;  /* 0x000000cfbaba0220 */ /* 0x000fe20000410000 */
[----:B------:R-:W-:Y:S01]  /*19d0*/  @P0 FMUL.FTZ R81, R198, R196 ;  /* 0x000000c4c6510220 */ /* 0x000fe20000410000 */
[----:B------:R-:W-:Y:S01]  /*19e0*/  MOV R57, R134 ;  /* 0x0000008600397202 */ /* 0x000fe20000000f00 */
[----:B------:R-:W-:Y:S01]  /*19f0*/  @P0 FADD.FTZ R207, -R156, R61 ;  /* 0x0000003d9ccf0221 */ /* 0x000fe20000010100 */
[----:B------:R-:W-:Y:S01]  /*1a00*/  @P0 FADD.FTZ R211, -R158, R63 ;  /* 0x0000003f9ed30221 */ /* 0x000fe20000010100 */
[----:B------:R-:W-:Y:S01]  /*1a10*/  @P0 FADD.FTZ R85, -R133, R86 ;  /* 0x0000005685550221 */ /* 0x000fe20000010100 */
[--C-:B------:R-:W-:Y:S01]  /*1a20*/  @!P0 FADD.FTZ R196, R86, -R188.reuse ;  /* 0x800000bc56c48221 */ /* 0x100fe20000010000 */
[----:B------:R-:W-:Y:S01]  /*1a30*/  @P0 FMUL.FTZ R205, R205, R228 ;  /* 0x000000e4cdcd0220 */ /* 0x000fe20000410000 */
[--C-:B------:R-:W-:Y:S01]  /*1a40*/  @!P0 FADD.FTZ R61, R61, -R188.reuse ;  /* 0x800000bc3d3d8221 */ /* 0x100fe20000010000 */
[--C-:B------:R-:W-:Y:S01]  /*1a50*/  @!P0 FADD.FTZ R63, R63, -R188.reuse ;  /* 0x800000bc3f3f8221 */ /* 0x100fe20000010000 */
[--C-:B------:R-:W-:Y:S01]  /*1a60*/  @!P0 FADD.FTZ R65, R65, -R188.reuse ;  /* 0x800000bc41418221 */ /* 0x100fe20000010000 */
[----:B------:R-:W-:Y:S01]  /*1a70*/  @!P0 FADD.FTZ R198, R87, -R188 ;  /* 0x800000bc57c68221 */ /* 0x000fe20000010000 */
[----:B0-----:R-:W-:Y:S01]  /*1a80*/  @P0 FMUL.FTZ R86, R84, R62 ;  /* 0x0000003e54560220 */ /* 0x001fe20000410000 */
[----:B------:R-:W-:Y:S01]  /*1a90*/  @P0 FADD.FTZ R188, -R182, R87 ;  /* 0x00000057b6bc0221 */ /* 0x000fe20000010100 */
[C---:B------:R-:W-:Y:S01]  /*1aa0*/  @!P0 FMUL.FTZ R78, R184.reuse, R66 ;  /* 0x00000042b84e8220 */ /* 0x040fe20000410000 */
[C---:B------:R-:W-:Y:S01]  /*1ab0*/  @!P0 FMUL.FTZ R86, R184.reuse, R194 ;  /* 0x000000c2b8568220 */ /* 0x040fe20000410000 */
[----:B------:R-:W-:Y:S01]  /*1ac0*/  @!P0 FMUL.FTZ R205, R184, R59 ;  /* 0x0000003bb8cd8220 */ /* 0x000fe20000410000 */
[----:B------:R-:W-:Y:S01]  /*1ad0*/  SHF.R.U64 R194, R134, 0x10, R135 ;  /* 0x0000001086c27819 */ /* 0x000fe20000001287 */
[----:B------:R-:W0:Y:S01]  /*1ae0*/  @P0 MUFU.RCP R216, R116 ;  /* 0x0000007400d80308 */ /* 0x000e220000001000 */
[----:B------:R-:W-:Y:S01]  /*1af0*/  MOV R59, R136 ;  /* 0x00000088003b7202 */ /* 0x000fe20000000f00 */
[----:B------:R-:W-:Y:S01]  /*1b00*/  @P0 FMUL.FTZ R203, R203, R226 ;  /* 0x000000e2cbcb0220 */ /* 0x000fe20000410000 */
[----:B------:R-:W-:Y:S01]  /*1b10*/  SHF.L.U32 R66, R57, 0x10, RZ ;  /* 0x0000001039427819 */ /* 0x000fe200000006ff */
[----:B------:R-:W-:Y:S01]  /*1b20*/  @P0 FMUL.FTZ R207, R207, R232 ;  /* 0x000000e8cfcf0220 */ /* 0x000fe20000410000 */
[C---:B------:R-:W-:Y:S01]  /*1b30*/  @!P0 FMUL.FTZ R186, R184.reuse, R217 ;  /* 0x000000d9b8ba8220 */ /* 0x040fe20000410000 */
[C---:B------:R-:W-:Y:S01]  /*1b40*/  @!P0 FMUL.FTZ R207, R184.reuse, R61 ;  /* 0x0000003db8cf8220 */ /* 0x040fe20000410000 */
[----:B------:R-:W-:Y:S01]  /*1b50*/  @!P0 FMUL.FTZ R203, R184, R219 ;  /* 0x000000dbb8cb8220 */ /* 0x000fe20000410000 */
[----:B-1----:R-:W-:Y:S01]  /*1b60*/  @P0 FMUL.FTZ R87, R56, R60 ;  /* 0x0000003c38570220 */ /* 0x002fe20000410000 */
[----:B---3--:R-:W-:Y:S01]  /*1b70*/  @P0 FMUL.FTZ R84, R188, R210 ;  /* 0x000000d2bc540220 */ /* 0x008fe20000410000 */
[--C-:B------:R-:W-:Y:S01]  /*1b80*/  SHF.R.U64 R219, R136, 0x10, R137.reuse ;  /* 0x0000001088db7819 */ /* 0x100fe20000001289 */
[----:B------:R-:W-:Y:S01]  /*1b90*/  @P0 FMUL.FTZ R209, R209, R230 ;  /* 0x000000e6d1d10220 */ /* 0x000fe20000410000 */
[----:B------:R-:W-:Y:S01]  /*1ba0*/  MOV R61, R137 ;  /* 0x00000089003d7202 */ /* 0x000fe20000000f00 */
[C---:B------:R-:W-:Y:S01]  /*1bb0*/  @!P0 FMUL.FTZ R87, R184.reuse, R58 ;  /* 0x0000003ab8578220 */ /* 0x040fe20000410000 */
[----:B------:R-:W-:Y:S01]  /*1bc0*/  SHF.R.U32.HI R217, RZ, 0x10, R137 ;  /* 0x00000010ffd97819 */ /* 0x000fe20000011689 */
[----:B------:R-:W1:Y:S01]  /*1bd0*/  @P0 MUFU.RCP R236, R159 ;  /* 0x0000009f00ec0308 */ /* 0x000e620000001000 */
[----:B------:R-:W-:Y:S01]  /*1be0*/  MOV R188, R148 ;  /* 0x0000009400bc7202 */ /* 0x000fe20000000f00 */
[----:B------:R-:W-:Y:S01]  /*1bf0*/  @!P0 FMUL.FTZ R209, R184, R221 ;  /* 0x000000ddb8d18220 */ /* 0x000fe20000410000 */
[----:B------:R-:W-:Y:S01]  /*1c00*/  SHF.L.U32 R194, R194, 0x10, RZ ;  /* 0x00000010c2c27819 */ /* 0x000fe200000006ff */
[C---:B------:R-:W-:Y:S01]  /*1c10*/  FADD.FTZ R101, R66.reuse, R101 ;  /* 0x0000006542657221 */ /* 0x040fe20000010000 */
[----:B------:R-:W-:Y:S01]  /*1c20*/  SHF.L.U32 R137, R59, 0x10, RZ ;  /* 0x000000103b897819 */ /* 0x000fe200000006ff */
[----:B------:R-:W-:Y:S01]  /*1c30*/  FFMA.FTZ R151, R66, R186, R151 ;  /* 0x000000ba42977223 */ /* 0x000fe20000010097 */
[----:B------:R-:W-:Y:S01]  /*1c40*/  MOV R58, R135 ;  /* 0x00000087003a7202 */ /* 0x000fe20000000f00 */
[----:B------:R-:W-:Y:S01]  /*1c50*/  FMUL.FTZ R66, R102, R66 ;  /* 0x0000004266427220 */ /* 0x000fe20000410000 */
[----:B------:R-:W-:Y:S01]  /*1c60*/  @!P0 FMUL.FTZ R84, R184, R198 ;  /* 0x000000c6b8548220 */ /* 0x000fe20000410000 */
[----:B------:R-:W-:Y:S01]  /*1c70*/  SHF.R.U32.HI R198, RZ, 0x10, R135 ;  /* 0x00000010ffc67819 */ /* 0x000fe20000011687 */
[----:B------:R-:W-:Y:S01]  /*1c80*/  FADD.FTZ R99, R194, R99 ;  /* 0x00000063c2637221 */ /* 0x000fe20000010000 */
[----:B------:R-:W-:Y:S01]  /*1c90*/  SHF.L.U32 R59, R188, 0x10, RZ ;  /* 0x00000010bc3b7819 */ /* 0x000fe200000006ff */
[----:B------:R-:W-:Y:S01]  /*1ca0*/  FFMA.FTZ R100, R194, R201, R100 ;  /* 0x000000c9c2647223 */ /* 0x000fe20000010064 */
[----:B------:R-:W-:Y:S01]  /*1cb0*/  SHF.L.U32 R57, R58, 0x10, RZ ;  /* 0x000000103a397819 */ /* 0x000fe200000006ff */
[C---:B------:R-:W-:Y:S01]  /*1cc0*/  FADD.FTZ R93, R137.reuse, R93 ;  /* 0x0000005d895d7221 */ /* 0x040fe20000010000 */
[----:B------:R-:W-:Y:S01]  /*1cd0*/  FFMA.FTZ R94, R137, R209, R94 ;  /* 0x000000d1895e7223 */ /* 0x000fe2000001005e */
[----:B------:R-:W-:Y:S01]  /*1ce0*/  FMUL.FTZ R188, R106, R137 ;  /* 0x000000896abc7220 */ /* 0x000fe20000410000 */
[----:B------:R-:W-:Y:S01]  /*1cf0*/  FMUL.FTZ R194, R153, R194 ;  /* 0x000000c299c27220 */ /* 0x000fe20000410000 */
[----:B------:R-:W-:Y:S01]  /*1d00*/  FADD.FTZ R221, RZ, R66 ;  /* 0x00000042ffdd7221 */ /* 0x000fe20000010000 */
[----:B------:R-:W-:Y:S01]  /*1d10*/  FFMA.FTZ R137, R66, R186, RZ ;  /* 0x000000ba42897223 */ /* 0x000fe200000100ff */
[----:B------:R-:W3:Y:S01]  /*1d20*/  @P0 MUFU.RCP R234, R108 ;  /* 0x0000006c00ea0308 */ /* 0x000ee20000001000 */
[----:B--2---:R-:W-:Y:S01]  /*1d30*/  @P0 FMUL.FTZ R85, R85, R64 ;  /* 0x0000004055550220 */ /* 0x004fe20000410000 */
[----:B------:R-:W-:Y:S01]  /*1d40*/  SHF.L.U32 R198, R198, 0x10, RZ ;  /* 0x00000010c6c67819 */ /* 0x000fe200000006ff */
[----:B------:R-:W-:Y:S01]  /*1d50*/  @!P0 FMUL.FTZ R85, R184, R196 ;  /* 0x000000c4b8558220 */ /* 0x000fe20000410000 */
[----:B------:R-:W-:Y:S01]  /*1d60*/  FMUL.FTZ R196, R104, R57 ;  /* 0x0000003968c47220 */ /* 0x000fe20000410000 */
[----:B------:R-:W-:Y:S01]  /*1d70*/  FADD.FTZ R221, R221, R194 ;  /* 0x000000c2dddd7221 */ /* 0x000fe20000010000 */
[----:B------:R-:W-:Y:S01]  /*1d80*/  FFMA.FTZ R137, R194, R201, R137 ;  /* 0x000000c9c2897223 */ /* 0x000fe20000010089 */
[C---:B------:R-:W-:Y:S01]  /*1d90*/  FADD.FTZ R95, R198.reuse, R95 ;  /* 0x0000005fc65f7221 */ /* 0x040fe20000010000 */
[----:B------:R-:W-:Y:S01]  /*1da0*/  FFMA.FTZ R96, R198, R205, R96 ;  /* 0x000000cdc6607223 */ /* 0x000fe20000010060 */
[----:B0-----:R-:W-:Y:S01]  /*1db0*/  @P0 FMUL.FTZ R69, R69, R216 ;  /* 0x000000d845450220 */ /* 0x001fe20000410000 */
[----:B------:R-:W-:Y:S01]  /*1dc0*/  FMUL.FTZ R198, R155, R198 ;  /* 0x000000c69bc67220 */ /* 0x000fe20000410000 */
[----:B------:R-:W-:Y:S01]  /*1dd0*/  FADD.FTZ R221, R221, R196 ;  /* 0x000000c4dddd7221 */ /* 0x000fe20000010000 */
[----:B------:R-:W-:Y:S01]  /*1de0*/  FFMA.FTZ R137, R196, R203, R137 ;  /* 0x000000cbc4897223 */ /* 0x000fe20000010089 */
[----:B------:R-:W-:-:S02]  /*1df0*/  SHF.R.U64 R216, R148, 0x10, R149 ;  /* 0x0000001094d87819 */ /* 0x000fc40000001295 */
[----:B------:R-:W-:Y:S01]  /*1e00*/  SHF.L.U32 R148, R219, 0x10, RZ ;  /* 0x00000010db947819 */ /* 0x000fe200000006ff */
[----:B-1----:R-:W-:Y:S01]  /*1e10*/  @P0 FMUL.FTZ R211, R211, R236 ;  /* 0x000000ecd3d30220 */ /* 0x002fe20000410000 */
[----:B------:R-:W-:Y:S01]  /*1e20*/  @!P0 FMUL.FTZ R81, R184, R200 ;  /* 0x000000c8b8518220 */ /* 0x000fe20000410000 */
[----:B------:R-:W-:Y:S01]  /*1e30*/  FADD.FTZ R221, R221, R198 ;  /* 0x000000c6dddd7221 */ /* 0x000fe20000010000 */
[----:B------:R-:W-:Y:S01]  /*1e40*/  FFMA.FTZ R137, R198, R205, R137 ;  /* 0x000000cdc6897223 */ /* 0x000fe20000010089 */
[----:B------:R-:W-:Y:S01]  /*1e50*/  @!P0 FMUL.FTZ R211, R184, R63 ;  /* 0x0000003fb8d38220 */ /* 0x000fe20000410000 */
[----:B------:R-:W-:Y:S02]  /*1e60*/  MOV R62, R138 ;  /* 0x0000008a003e7202 */ /* 0x000fe40000000f00 */
[----:B------:R-:W-:Y:S02]  /*1e70*/  SHF.R.U64 R136, R138, 0x10, R139 ;  /* 0x000000108a887819 */ /* 0x000fe4000000128b */
[----:B------:R-:W-:-:S02]  /*1e80*/  MOV R64, R140 ;  /* 0x0000008c00407202 */ /* 0x000fc40000000f00 */
[----:B------:R-:W-:Y:S01]  /*1e90*/  SHF.R.U64 R200, R140, 0x10, R141 ;  /* 0x000000108cc87819 */ /* 0x000fe2000000128d */
[C---:B------:R-:W-:Y:S01]  /*1ea0*/  FADD.FTZ R91, R148.reuse, R91 ;  /* 0x0000005b945b7221 */ /* 0x040fe20000010000 */
[----:B------:R-:W-:Y:S01]  /*1eb0*/  MOV R63, R139 ;  /* 0x0000008b003f7202 */ /* 0x000fe20000000f00 */
[----:B------:R-:W-:Y:S01]  /*1ec0*/  FFMA.FTZ R92, R148, R207, R92 ;  /* 0x000000cf945c7223 */ /* 0x000fe2000001005c */
[----:B------:R-:W-:Y:S02]  /*1ed0*/  SHF.R.U32.HI R138, RZ, 0x10, R139 ;  /* 0x00000010ff8a7819 */ /* 0x000fe4000001168b */
[----:B------:R-:W-:Y:S02]  /*1ee0*/  MOV R140, R146 ;  /* 0x00000092008c7202 */ /* 0x000fe40000000f00 */
[----:B------:R-:W-:Y:S01]  /*1ef0*/  SHF.R.U64 R212, R146, 0x10, R147 ;  /* 0x0000001092d47819 */ /* 0x000fe20000001293 */
[----:B------:R-:W-:Y:S01]  /*1f00*/  @!P0 FMUL.FTZ R83, R184, R206 ;  /* 0x000000ceb8538220 */ /* 0x000fe20000410000 */
[----:B------:R-:W-:Y:S01]  /*1f10*/  MOV R146, R145 ;  /* 0x0000009100927202 */ /* 0x000fe20000000f00 */
[----:B------:R-:W-:Y:S01]  /*1f20*/  FMUL.FTZ R148, R157, R148 ;  /* 0x000000949d947220 */ /* 0x000fe20000410000 */
[----:B------:R-:W-:Y:S01]  /*1f30*/  SHF.L.U32 R139, R61, 0x10, RZ ;  /* 0x000000103d8b7819 */ /* 0x000fe200000006ff */
[----:B------:R-:W-:Y:S01]  /*1f40*/  FADD.FTZ R221, R221, R188 ;  /* 0x000000bcdddd7221 */ /* 0x000fe20000010000 */
[----:B------:R-:W-:Y:S01]  /*1f50*/  SHF.R.U64 R220, R142, 0x10, R143 ;  /* 0x000000108edc7819 */ /* 0x000fe2000000128f */
[----:B------:R-:W-:Y:S01]  /*1f60*/  FFMA.FTZ R137, R188, R209, R137 ;  /* 0x000000d1bc897223 */ /* 0x000fe20000010089 */
[----:B------:R-:W-:-:S02]  /*1f70*/  MOV R135, R143 ;  /* 0x0000008f00877202 */ /* 0x000fc40000000f00 */
[----:B------:R-:W-:Y:S02]  /*1f80*/  SHF.R.U32.HI R218, RZ, 0x10, R143 ;  /* 0x00000010ffda7819 */ /* 0x000fe4000001168f */
[----:B------:R-:W-:Y:S02]  /*1f90*/  MOV R143, R144 ;  /* 0x00000090008f7202 */ /* 0x000fe40000000f00 */
[----:B------:R-:W-:Y:S02]  /*1fa0*/  SHF.R.U64 R210, R144, 0x10, R145 ;  /* 0x0000001090d27819 */ /* 0x000fe40000001291 */
[----:B------:R-:W-:Y:S02]  /*1fb0*/  MOV R204, R149 ;  /* 0x0000009500cc7202 */ /* 0x000fe40000000f00 */
[----:B------:R-:W-:Y:S01]  /*1fc0*/  SHF.R.U32.HI R206, RZ, 0x10, R149 ;  /* 0x00000010ffce7819 */ /* 0x000fe20000011695 */
[----:B---3--:R-:W-:Y:S01]  /*1fd0*/  @P0 FMUL.FTZ R213, R213, R234 ;  /* 0x000000ead5d50220 */ /* 0x008fe20000410000 */
[----:B------:R-:W-:Y:S01]  /*1fe0*/  SHF.L.U32 R144, R217, 0x10, RZ ;  /* 0x00000010d9907819 */ /* 0x000fe200000006ff */
[C---:B------:R-:W-:Y:S01]  /*1ff0*/  @!P0 FMUL.FTZ R67, R184.reuse, R227 ;  /* 0x000000e3b8438220 */ /* 0x040fe20000410000 */
[----:B------:R-:W-:Y:S01]  /*2000*/  SHF.L.U32 R149, R63, 0x10, RZ ;  /* 0x000000103f957819 */ /* 0x000fe200000006ff */
[----:B------:R-:W-:Y:S01]  /*2010*/  @!P0 FMUL.FTZ R213, R184, R223 ;  /* 0x000000dfb8d58220 */ /* 0x000fe20000410000 */
[----:B------:R-:W-:Y:S01]  /*2020*/  SHF.L.U32 R61, R146, 0x10, RZ ;  /* 0x00000010923d7819 */ /* 0x000fe200000006ff */
[----:B------:R-:W-:Y:S01]  /*2030*/  FMUL.FTZ R146, R108, R139 ;  /* 0x0000008b6c927220 */ /* 0x000fe20000410000 */
[----:B------:R-:W-:Y:S01]  /*2040*/  SHF.R.U32.HI R214, RZ, 0x10, R145 ;  /* 0x00000010ffd67819 */ /* 0x000fe20000011691 */
[----:B------:R-:W-:Y:S01]  /*2050*/  FADD.FTZ R221, R221, R148 ;  /* 0x00000094dddd7221 */ /* 0x000fe20000010000 */
[----:B------:R-:W-:Y:S01]  /*2060*/  FFMA.FTZ R137, R148, R207, R137 ;  /* 0x000000cf94897223 */ /* 0x000fe20000010089 */
[C---:B------:R-:W-:Y:S01]  /*2070*/  @!P0 FMUL.FTZ R192, R184.reuse, R65 ;  /* 0x00000041b8c08220 */ /* 0x040fe20000410000 */
[----:B------:R-:W-:Y:S01]  /*2080*/  @!P0 FMUL.FTZ R80, R184, R202 ;  /* 0x000000cab8508220 */ /* 0x000fe20000410000 */
[----:B------:R-:W-:Y:S01]  /*2090*/  SHF.L.U32 R145, R135, 0x10, RZ ;  /* 0x0000001087917819 */ /* 0x000fe200000006ff */
[C---:B------:R-:W-:Y:S01]  /*20a0*/  FADD.FTZ R55, R144.reuse, R55 ;  /* 0x0000003790377221 */ /* 0x040fe20000010000 */
[----:B------:R-:W-:Y:S01]  /*20b0*/  MOV R65, R141 ;  /* 0x0000008d00417202 */ /* 0x000fe20000000f00 */
[----:B------:R-:W-:Y:S01]  /*20c0*/  FFMA.FTZ R88, R144, R211, R88 ;  /* 0x000000d390587223 */ /* 0x000fe20000010058 */
[----:B------:R-:W-:Y:S01]  /*20d0*/  SHF.R.U32.HI R202, RZ, 0x10, R141 ;  /* 0x00000010ffca7819 */ /* 0x000fe2000001168d */
[C---:B------:R-:W-:Y:S01]  /*20e0*/  FADD.FTZ R26, R149.reuse, R26 ;  /* 0x0000001a951a7221 */ /* 0x040fe20000010000 */
[----:B------:R-:W-:Y:S01]  /*20f0*/  MOV R134, R142 ;  /* 0x0000008e00867202 */ /* 0x000fe20000000f00 */
[----:B------:R-:W-:Y:S01]  /*2100*/  FFMA.FTZ R50, R149, R67, R50 ;  /* 0x0000004395327223 */ /* 0x000fe20000010032 */
[----:B------:R-:W-:Y:S01]  /*2110*/  SHF.L.U32 R135, R140, 0x10, RZ ;  /* 0x000000108c877819 */ /* 0x000fe200000006ff */
[----:B------:R-:W-:Y:S01]  /*2120*/  FMUL.FTZ R140, R112, R149 ;  /* 0x00000095708c7220 */ /* 0x000fe20000410000 */
[----:B------:R-:W-:Y:S01]  /*2130*/  MOV R142, R147 ;  /* 0x00000093008e7202 */ /* 0x000fe20000000f00 */
[----:B------:R-:W-:Y:S01]  /*2140*/  FMUL.FTZ R144, R159, R144 ;  /* 0x000000909f907220 */ /* 0x000fe20000410000 */
[----:B------:R-:W-:Y:S01]  /*2150*/  SHF.L.U32 R141, R62, 0x10, RZ ;  /* 0x000000103e8d7819 */ /* 0x000fe200000006ff */
[----:B------:R-:W-:Y:S01]  /*2160*/  FADD.FTZ R221, R221, R146 ;  /* 0x00000092dddd7221 */ /* 0x000fe20000010000 */
[----:B------:R-:W-:Y:S01]  /*2170*/  FFMA.FTZ R149, R146, R213, R137 ;  /* 0x000000d592957223 */ /* 0x000fe20000010089 */
[----:B------:R-:W-:Y:S01]  /*2180*/  SHF.L.U32 R200, R200, 0x10, RZ ;  /* 0x00000010c8c87819 */ /* 0x000fe200000006ff */
[C---:B------:R-:W-:Y:S01]  /*2190*/  @!P0 FMUL.FTZ R70, R184.reuse, R233 ;  /* 0x000000e9b8468220 */ /* 0x040fe20000410000 */
[----:B------:R-:W-:Y:S01]  /*21a0*/  SHF.L.U32 R219, R65, 0x10, RZ ;  /* 0x0000001041db7819 */ /* 0x000fe200000006ff */
[----:B------:R-:W-:Y:S01]  /*21b0*/  @!P0 FMUL.FTZ R215, R184, R225 ;  /* 0x000000e1b8d78220 */ /* 0x000fe20000410000 */
[----:B------:R-:W-:Y:S01]  /*21c0*/  SHF.L.U32 R136, R136, 0x10, RZ ;  /* 0x0000001088887819 */ /* 0x000fe200000006ff */
[----:B------:R-:W-:Y:S01]  /*21d0*/  FADD.FTZ R221, R221, R144 ;  /* 0x00000090dddd7221 */ /* 0x000fe20000010000 */
[----:B------:R-:W-:Y:S01]  /*21e0*/  SHF.L.U32 R65, R142, 0x10, RZ ;  /* 0x000000108e417819 */ /* 0x000fe200000006ff */
[----:B------:R-:W-:Y:S01]  /*21f0*/  FMUL.FTZ R142, R110, R141 ;  /* 0x0000008d6e8e7220 */ /* 0x000fe20000410000 */
[----:B------:R-:W-:Y:S01]  /*2200*/  FFMA.FTZ R149, R144, R211, R149 ;  /* 0x000000d390957223 */ /* 0x000fe20000010095 */
[----:B------:R-:W-:Y:S01]  /*2210*/  SHF.L.U32 R138, R138, 0x10, RZ ;  /* 0x000000108a8a7819 */ /* 0x000fe200000006ff */
[----:B------:R-:W-:Y:S01]  /*2220*/  @!P0 FMUL.FTZ R190, R184, R229 ;  /* 0x000000e5b8be8220 */ /* 0x000fe20000410000 */
[C---:B------:R-:W-:Y:S01]  /*2230*/  FADD.FTZ R97, R57.reuse, R97 ;  /* 0x0000006139617221 */ /* 0x040fe20000010000 */
[----:B------:R-:W-:Y:S01]  /*2240*/  FFMA.FTZ R98, R57, R203, R98 ;  /* 0x000000cb39627223 */ /* 0x000fe20000010062 */
[----:B------:R-:W-:Y:S01]  /*2250*/  SHF.L.U32 R217, R64, 0x10, RZ ;  /* 0x0000001040d97819 */ /* 0x000fe200000006ff */
[C---:B------:R-:W-:Y:S01]  /*2260*/  FADD.FTZ R89, R139.reuse, R89 ;  /* 0x000000598b597221 */ /* 0x040fe20000010000 */
[----:B------:R-:W-:Y:S01]  /*2270*/  FFMA.FTZ R90, R139, R213, R90 ;  /* 0x000000d58b5a7223 */ /* 0x000fe2000001005a */
[C---:B------:R-:W-:Y:S01]  /*2280*/  @!P0 FMUL.FTZ R71, R184.reuse, R231 ;  /* 0x000000e7b8478220 */ /* 0x040fe20000410000 */
[----:B------:R-:W-:Y:S01]  /*2290*/  @!P0 FMUL.FTZ R82, R184, R208 ;  /* 0x000000d0b8528220 */ /* 0x000fe20000410000 */
[----:B------:R-:W-:Y:S01]  /*22a0*/  SHF.L.U32 R63, R143, 0x10, RZ ;  /* 0x000000108f3f7819 */ /* 0x000fe200000006ff */
[----:B------:R-:W-:Y:S01]  /*22b0*/  FADD.FTZ R25, R200, R25 ;  /* 0x00000019c8197221 */ /* 0x000fe20000010000 */
[----:B------:R-:W-:Y:S01]  /*22c0*/  SHF.L.U32 R57, R204, 0x10, RZ ;  /* 0x00000010cc397819 */ /* 0x000fe200000006ff */
[----:B------:R-:W-:Y:S01]  /*22d0*/  FFMA.FTZ R49, R200, R70, R49 ;  /* 0x00000046c8317223 */ /* 0x000fe20000010031 */
[----:B------:R-:W-:Y:S01]  /*22e0*/  FMUL.FTZ R139, R165, R200 ;  /* 0x000000c8a58b7220 */ /* 0x000fe20000410000 */
[----:B------:R-:W-:Y:S01]  /*22f0*/  SHF.R.U32.HI R208, RZ, 0x10, R147 ;  /* 0x00000010ffd07819 */ /* 0x000fe20000011693 */
[----:B------:R-:W-:Y:S01]  /*2300*/  FMUL.FTZ R143, R161, R136 ;  /* 0x00000088a18f7220 */ /* 0x000fe20000410000 */
[----:B------:R-:W-:Y:S01]  /*2310*/  SHF.L.U32 R202, R202, 0x10, RZ ;  /* 0x00000010caca7819 */ /* 0x000fe200000006ff */
[----:B------:R-:W-:Y:S01]  /*2320*/  FADD.FTZ R200, R221, R142 ;  /* 0x0000008eddc87221 */ /* 0x000fe20000010000 */
[----:B------:R-:W-:Y:S01]  /*2330*/  FFMA.FTZ R204, R142, R215, R149 ;  /* 0x000000d78ecc7223 */ /* 0x000fe20000010095 */
[----:B------:R-:W-:Y:S01]  /*2340*/  @!P0 FMUL.FTZ R68, R184, R237 ;  /* 0x000000edb8448220 */ /* 0x000fe20000410000 */
[----:B------:R-:W-:Y:S01]  /*2350*/  SHF.L.U32 R147, R134, 0x10, RZ ;  /* 0x0000001086937819 */ /* 0x000fe200000006ff */
[C---:B------:R-:W-:Y:S01]  /*2360*/  FADD.FTZ R28, R141.reuse, R28 ;  /* 0x0000001c8d1c7221 */ /* 0x040fe20000010000 */
[----:B------:R-:W-:Y:S01]  /*2370*/  FFMA.FTZ R52, R141, R215, R52 ;  /* 0x000000d78d347223 */ /* 0x000fe20000010034 */
[----:B------:R-:W-:Y:S01]  /*2380*/  @!P0 FMUL.FTZ R75, R184, R239 ;  /* 0x000000efb84b8220 */ /* 0x000fe20000410000 */
[----:B------:R-:W-:Y:S01]  /*2390*/  SHF.L.U32 R62, R220, 0x10, RZ ;  /* 0x00000010dc3e7819 */ /* 0x000fe200000006ff */
[C---:B------:R-:W-:Y:S01]  /*23a0*/  FADD.FTZ R27, R138.reuse, R27 ;  /* 0x0000001b8a1b7221 */ /* 0x040fe20000010000 */
[----:B------:R-:W-:Y:S01]  /*23b0*/  FFMA.FTZ R51, R138, R190, R51 ;  /* 0x000000be8a337223 */ /* 0x000fe20000010033 */
[----:B------:R-:W-:Y:S01]  /*23c0*/  FMUL.FTZ R141, R163, R138 ;  /* 0x0000008aa38d7220 */ /* 0x000fe20000410000 */
        /* <DEDUP_REMOVED lines=47> */
[----:B------:R-:W-:Y:S01]  /*26c0*/  SHF.L.U32 R58, R206, 0x10, RZ ;  /* 0x00000010ce3a7819 */ /* 0x000fe200000006ff */
        /* <DEDUP_REMOVED lines=97> */
.L_x_1958:
[----:B------:R-:W3:Y:S01]  /*2ce0*/  @!P2 S2R R227, SR_CgaCtaId ;  /* 0x0000000000e3a919 */ /* 0x000ee20000008800 */
[----:B------:R-:W4:Y:S01]  /*2cf0*/  LDC R135, c[0x0][0x210] ;  /* 0x00008400ff877b82 */ /* 0x000f220000000800 */
[----:B------:R-:W-:Y:S01]  /*2d00*/  LOP3.LUT R59, R56, 0x3, RZ, 0xc0, !PT ;  /* 0x00000003383b7812 */ /* 0x000fe200078ec0ff */
[----:B------:R-:W-:Y:S05]  /*2d10*/  WARPSYNC.ALL ;  /* 0x0000000000007948 */ /* 0x000fea0003800000 */
[----:B------:R-:W-:Y:S01]  /*2d20*/  LOP3.LUT P0, RZ, R59, 0x1f, R0, 0xf8, !PT ;  /* 0x0000001f3bff7812 */ /* 0x000fe2000780f800 */
[----:B------:R-:W-:Y:S01]  /*2d30*/  BSSY B0, `(.L_x_1943) ;  /* 0x0000026000007945 */ /* 0x000fe20003800000 */
[----:B------:R-:W-:-:S02]  /*2d40*/  LOP3.LUT R222, R150, 0x1, RZ, 0xc0, !PT ;  /* 0x0000000196de7812 */ /* 0x000fc400078ec0ff */
[----:B------:R-:W-:Y:S02]  /*2d50*/  LEA.HI R134, R0, R5, RZ, 0x19 ;  /* 0x0000000500867211 */ /* 0x000fe400078fc8ff */
[----:B------:R-:W-:Y:S02]  /*2d60*/  IADD3 R216, -R222, RZ, RZ ;  /* 0x000000ffded87210 */ /* 0x000fe40007ffe1ff */
[----:B------:R-:W-:Y:S02]  /*2d70*/  @!P2 MOV R58, 0x400 ;  /* 0x00000400003aa802 */ /* 0x000fe40000000f00 */
[----:B------:R-:W-:-:S03]  /*2d80*/  @!P2 IADD3 R59, R60, R59, RZ ;  /* 0x0000003b3c3ba210 */ /* 0x000fc60007ffe0ff */
[----:B------:R-:W5:Y:S01]  /*2d90*/  @!P0 LDC.64 R56, c[0x0][0x250] ;  /* 0x00009400ff388b82 */ /* 0x000f620000000a00 */
[----:B----4-:R-:W-:-:S04]  /*2da0*/  SHF.L.U32 R61, R135, 0x2, RZ ;  /* 0x00000002873d7819 */ /* 0x010fc800000006ff */
[----:B------:R-:W-:Y:S02]  /*2db0*/  LOP3.LUT R61, R216, R61, RZ, 0xc0, !PT ;  /* 0x0000003dd83d7212 */ /* 0x000fe400078ec0ff */
[----:B------:R-:W-:Y:S02]  /*2dc0*/  SHF.L.U32 R216, R134, 0x2, RZ ;  /* 0x0000000286d87819 */ /* 0x000fe400000006ff */
[----:B---3--:R-:W-:Y:S02]  /*2dd0*/  @!P2 LEA R58, R227, R58, 0x18 ;  /* 0x0000003ae33aa211 */ /* 0x008fe400078ec0ff */
[----:B------:R-:W-:Y:S02]  /*2de0*/  IADD3 R216, P3, R61, R216, RZ ;  /* 0x000000d83dd87210 */ /* 0x000fe40007f7e0ff */
[----:B------:R-:W-:Y:S01]  /*2df0*/  @!P2 LEA R61, R59, R58, 0x3 ;  /* 0x0000003a3b3da211 */ /* 0x000fe200078e18ff */
[----:B-1----:R-:W-:Y:S01]  /*2e00*/  FADD.FTZ R58, R63, R64 ;  /* 0x000000403f3a7221 */ /* 0x002fe20000010000 */
[----:B--2---:R-:W-:Y:S01]  /*2e10*/  FADD.FTZ R59, R62, R65 ;  /* 0x000000413e3b7221 */ /* 0x004fe20000010000 */
[----:B0-----:R-:W-:-:S02]  /*2e20*/  @!P0 IADD3 R62, P4, R2, R216, RZ ;  /* 0x000000d8023e8210 */ /* 0x001fc40007f9e0ff */
[----:B------:R-:W-:Y:S02]  /*2e30*/  IADD3.X R218, RZ, RZ, RZ, P3, !PT ;  /* 0x000000ffffda7210 */ /* 0x000fe40001ffe4ff */
[----:B------:R0:W-:Y:S01]  /*2e40*/  @!P2 STS.64 [R61], R58 ;  /* 0x0000003a3d00a388 */ /* 0x0001e20000000a00 */
[----:B------:R-:W-:Y:S01]  /*2e50*/  BAR.SYNC.DEFER_BLOCKING 0x0 ;  /* 0x0000000000007b1d */ /* 0x000fe20000010000 */
[----:B------:R-:W-:Y:S02]  /*2e60*/  @!P0 IADD3.X R63, RZ, R218, RZ, P4, !PT ;  /* 0x000000daff3f8210 */ /* 0x000fe400027fe4ff */
[----:B-----5:R-:W-:-:S04]  /*2e70*/  @!P0 LEA R64, P2, R62, R56, 0x3 ;  /* 0x000000383e408211 */ /* 0x020fc800078418ff */
[----:B------:R-:W-:Y:S02]  /*2e80*/  @!P0 LEA.HI.X R65, R62, R57, R63, 0x3, P2 ;  /* 0x000000393e418211 */ /* 0x000fe400010f1c3f */
[----:B------:R-:W-:Y:S01]  /*2e90*/  CS2R R62, SRZ ;  /* 0x00000000003e7805 */ /* 0x000fe2000001ff00 */
[----:B------:R-:W-:Y:S06]  /*2ea0*/  @P0 BRA `(.L_x_1944) ;  /* 0x0000000000380947 */ /* 0x000fec0003800000 */
[----:B------:R-:W1:Y:S01]  /*2eb0*/  S2UR UR5, SR_CgaCtaId ;  /* 0x00000000000579c3 */ /* 0x000e620000008800 */
[----:B------:R-:W-:Y:S02]  /*2ec0*/  UMOV UR4, 0x400 ;  /* 0x0000040000047882 */ /* 0x000fe40000000000 */
[----:B-1----:R-:W-:-:S06]  /*2ed0*/  ULEA UR4, UR5, UR4, 0x18 ;  /* 0x0000000405047291 */ /* 0x002fcc000f8ec03f */
[----:B------:R-:W-:-:S05]  /*2ee0*/  LEA R220, R60, UR4, 0x3 ;  /* 0x000000043cdc7c11 */ /* 0x000fca000f8e18ff */
[----:B0-----:R-:W0:Y:S04]  /*2ef0*/  LDS.128 R56, [R220] ;  /* 0x00000000dc387984 */ /* 0x001e280000000c00 */
        /* <DEDUP_REMOVED lines=9> */
.L_x_1944:
[----:B------:R-:W-:Y:S05]  /*2f90*/  BSYNC B0 ;  /* 0x0000000000007941 */ /* 0x000fea0003800000 */
.L_x_1943:
        /* <DEDUP_REMOVED lines=19> */
.L_x_1946:
[----:B------:R-:W2:Y:S04]  /*30d0*/  LDG.E.STRONG.GPU R58, desc[UR6][R56.64] ;  /* 0x00000006383a7981 */ /* 0x000ea8000c1ef900 */
[----:B--2---:R-:W-:Y:S01]  /*30e0*/  CCTL.IVALL ;  /* 0x00000000ff00798f */ /* 0x004fe20002000000 */
[----:B------:R-:W-:Y:S05]  /*30f0*/  YIELD ;  /* 0x0000000000007946 */ /* 0x000fea0003800000 */
[----:B------:R-:W-:-:S13]  /*3100*/  ISETP.NE.AND P0, PT, R58, R61, PT ;  /* 0x0000003d3a00720c */ /* 0x000fda0003f05270 */
[----:B------:R-:W-:Y:S05]  /*3110*/  @P0 BRA `(.L_x_1946) ;  /* 0xfffffffc00ec0947 */ /* 0x000fea000383ffff */
.L_x_1945:
        /* <DEDUP_REMOVED lines=18> */
[----:B-1----:R-:W0:Y:S04]  /*3240*/  SHFL.BFLY PT, R62, R61, 0x2, 0x1f ;  /* 0x0c401f003d3e7f89 */ /* 0x002e2800000e0000 */
        /* <DEDUP_REMOVED lines=17> */
[----:B------:R-:W-:Y:S01]  /*3360*/  FMUL.FTZ R60, R59, 6.103515625e-05 ;  /* 0x388000003b3c7820 */ /* 0x000fe20000410000 */
[----:B------:R-:W-:-:S04]  /*3370*/  FMUL.FTZ R59, R58, 6.103515625e-05 ;  /* 0x388000003a3b7820 */ /* 0x000fc80000410000 */
        /* <DEDUP_REMOVED lines=82> */
[C---:B------:R-:W-:Y:S01]  /*38a0*/  FMUL.FTZ R67, R184.reuse, R219 ;  /* 0x000000dbb8437220 */ /* 0x040fe20000410000 */
[----:B------:R-:W-:Y:S01]  /*38b0*/  FMUL.FTZ R66, R184, R201 ;  /* 0x000000c9b8427220 */ /* 0x000fe20000410000 */
[----:B------:R1:W-:Y:S01]  /*38c0*/  STG.E.128 desc[UR6][R64.64], R68 ;  /* 0x0000004440007986 */ /* 0x0003e2000c101d06 */
[--C-:B------:R-:W-:Y:S01]  /*38d0*/  IMAD.WIDE.U32 R78, R197, 0x10, R60.reuse ;  /* 0x00000010c54e7825 */ /* 0x100fe200078e003c */
[----:B------:R-:W-:Y:S02]  /*38e0*/  ISETP.GE.AND P0, PT, R54, UR4, PT ;  /* 0x0000000436007c0c */ /* 0x000fe4000bf06270 */
[----:B------:R2:W-:Y:S01]  /*38f0*/  STG.E.128 desc[UR6][R86.64], R72 ;  /* 0x0000004856007986 */ /* 0x0005e2000c101d06 */
[----:B------:R-:W-:Y:S01]  /*3900*/  IMAD.WIDE.U32 R80, R185, 0x10, R60 ;  /* 0x00000010b9507825 */ /* 0x000fe200078e003c */
[----:B------:R-:W-:-:S03]  /*3910*/  SEL R186, RZ, 0x1, P1 ;  /* 0x00000001ffba7807 */ /* 0x000fc60000800000 */
        /* <DEDUP_REMOVED lines=70> */
.L_x_1941:
        /* <DEDUP_REMOVED lines=44> */
.L_x_1942:
[----:B------:R-:W-:Y:S01]  /*4040*/  HFMA2.MMA R220, -RZ, RZ, 0, 9.5367431640625e-07 ;  /* 0x00000010ffdc7435 */ /* 0x000fe200000001ff */
[----:B------:R-:W-:Y:S02]  /*4050*/  MOV R218, R7 ;  /* 0x0000000700da7202 */ /* 0x000fe40000000f00 */
[----:B------:R-:W-:Y:S02]  /*4060*/  MOV R227, 0x1f ;  /* 0x0000001f00e37802 */ /* 0x000fe40000000f00 */
[----:B------:R-:W-:-:S07]  /*4070*/  MOV R135, 0xffffffff ;  /* 0xffffffff00877802 */ /* 0x000fce0000000f00 */
[----:B------:R-:W-:Y:S05]  /*4080*/  WARPSYNC.COLLECTIVE R135, `(.L_x_1948) ;  /* 0x0000000087087348 */ /* 0x000fea0003c00000 */
[----:B------:R0:W1:Y:S02]  /*4090*/  SHFL.DOWN P0, R65, R218, R220, R227 ;  /* 0x080000dcda417389 */ /* 0x00006400000000e3 */
[----:B01----:R-:W-:Y:S01]  /*40a0*/  ENDCOLLECTIVE ;  /* 0x000000000000791b */ /* 0x003fe20003800000 */
.L_x_1948:
[----:B------:R-:W-:Y:S02]  /*40b0*/  MOV R218, R31 ;  /* 0x0000001f00da7202 */ /* 0x000fe40000000f00 */
[----:B------:R-:W-:-:S07]  /*40c0*/  MOV R62, R65 ;  /* 0x00000041003e7202 */ /* 0x000fce0000000f00 */
[----:B------:R-:W-:Y:S05]  /*40d0*/  WARPSYNC.COLLECTIVE R135, `(.L_x_1949) ;  /* 0x0000000087087348 */ /* 0x000fea0003c00000 */
[----:B------:R0:W1:Y:S02]  /*40e0*/  SHFL.DOWN P0, R65, R218, R220, R227 ;  /* 0x080000dcda417389 */ /* 0x00006400000000e3 */
[----:B01----:R-:W-:Y:S01]  /*40f0*/  ENDCOLLECTIVE ;  /* 0x000000000000791b */ /* 0x003fe20003800000 */
.L_x_1949:
[----:B------:R-:W-:Y:S01]  /*4100*/  FADD.FTZ R62, R7, R62 ;  /* 0x0000003e073e7221 */ /* 0x000fe20000010000 */
[----:B------:R-:W-:-:S04]  /*4110*/  HFMA2.MMA R220, -RZ, RZ, 0, 4.76837158203125e-07 ;  /* 0x00000008ffdc7435 */ /* 0x000fc800000001ff */
[----:B------:R-:W-:Y:S02]  /*4120*/  MOV R218, R62 ;  /* 0x0000003e00da7202 */ /* 0x000fe40000000f00 */
[----:B------:R-:W-:-:S07]  /*4130*/  MOV R64, R65 ;  /* 0x0000004100407202 */ /* 0x000fce0000000f00 */
[----:B------:R-:W-:Y:S05]  /*4140*/  WARPSYNC.COLLECTIVE R135, `(.L_x_1950) ;  /* 0x0000000087087348 */ /* 0x000fea0003c00000 */
[----:B------:R0:W1:Y:S02]  /*4150*/  SHFL.DOWN P0, R65, R218, R220, R227 ;  /* 0x080000dcda417389 */ /* 0x00006400000000e3 */
[----:B01----:R-:W-:Y:S01]  /*4160*/  ENDCOLLECTIVE ;  /* 0x000000000000791b */ /* 0x003fe20003800000 */
.L_x_1950:
[----:B------:R-:W-:-:S05]  /*4170*/  FADD.FTZ R64, R31, R64 ;  /* 0x000000401f407221 */ /* 0x000fca0000010000 */
[----:B------:R-:W-:Y:S02]  /*4180*/  MOV R218, R64 ;  /* 0x0000004000da7202 */ /* 0x000fe40000000f00 */
[----:B------:R-:W-:-:S07]  /*4190*/  MOV R59, R65 ;  /* 0x00000041003b7202 */ /* 0x000fce0000000f00 */
[----:B------:R-:W-:Y:S05]  /*41a0*/  WARPSYNC.COLLECTIVE R135, `(.L_x_1951) ;  /* 0x0000000087087348 */ /* 0x000fea0003c00000 */
[----:B------:R0:W1:Y:S02]  /*41b0*/  SHFL.DOWN P0, R65, R218, R220, R227 ;  /* 0x080000dcda417389 */ /* 0x00006400000000e3 */
[----:B01----:R-:W-:Y:S01]  /*41c0*/  ENDCOLLECTIVE ;  /* 0x000000000000791b */ /* 0x003fe20003800000 */
.L_x_1951:
[----:B------:R-:W-:Y:S01]  /*41d0*/  FADD.FTZ R59, R62, R59 ;  /* 0x0000003b3e3b7221 */ /* 0x000fe20000010000 */
[----:B------:R-:W-:-:S04]  /*41e0*/  HFMA2.MMA R220, -RZ, RZ, 0, 2.384185791015625e-07 ;  /* 0x00000004ffdc7435 */ /* 0x000fc800000001ff */
[----:B------:R-:W-:Y:S02]  /*41f0*/  MOV R218, R59 ;  /* 0x0000003b00da7202 */ /* 0x000fe40000000f00 */
[----:B------:R-:W-:-:S07]  /*4200*/  MOV R61, R65 ;  /* 0x00000041003d7202 */ /* 0x000fce0000000f00 */
[----:B------:R-:W-:Y:S05]  /*4210*/  WARPSYNC.COLLECTIVE R135, `(.L_x_1952) ;  /* 0x0000000087087348 */ /* 0x000fea0003c00000 */
[----:B------:R0:W1:Y:S02]  /*4220*/  SHFL.DOWN P0, R65, R218, R220, R227 ;  /* 0x080000dcda417389 */ /* 0x00006400000000e3 */
[----:B01----:R-:W-:Y:S01]  /*4230*/  ENDCOLLECTIVE ;  /* 0x000000000000791b */ /* 0x003fe20003800000 */
.L_x_1952:
[----:B------:R-:W-:-:S05]  /*4240*/  FADD.FTZ R61, R64, R61 ;  /* 0x0000003d403d7221 */ /* 0x000fca0000010000 */
[----:B------:R-:W-:Y:S02]  /*4250*/  MOV R218, R61 ;  /* 0x0000003d00da7202 */ /* 0x000fe40000000f00 */
[----:B------:R-:W-:-:S07]  /*4260*/  MOV R134, R65 ;  /* 0x0000004100867202 */ /* 0x000fce0000000f00 */
[----:B------:R-:W-:Y:S05]  /*4270*/  WARPSYNC.COLLECTIVE R135, `(.L_x_1953) ;  /* 0x0000000087087348 */ /* 0x000fea0003c00000 */
[----:B------:R0:W1:Y:S02]  /*4280*/  SHFL.DOWN P0, R65, R218, R220, R227 ;  /* 0x080000dcda417389 */ /* 0x00006400000000e3 */
[----:B01----:R-:W-:Y:S01]  /*4290*/  ENDCOLLECTIVE ;  /* 0x000000000000791b */ /* 0x003fe20003800000 */
.L_x_1953:
[----:B------:R-:W-:Y:S01]  /*42a0*/  FADD.FTZ R134, R59, R134 ;  /* 0x000000863b867221 */ /* 0x000fe20000010000 */
[----:B------:R-:W-:-:S04]  /*42b0*/  HFMA2.MMA R220, -RZ, RZ, 0, 1.1920928955078125e-07 ;  /* 0x00000002ffdc7435 */ /* 0x000fc800000001ff */
[----:B------:R-:W-:Y:S02]  /*42c0*/  MOV R218, R134 ;  /* 0x0000008600da7202 */ /* 0x000fe40000000f00 */
[----:B------:R-:W-:-:S07]  /*42d0*/  MOV R216, R65 ;  /* 0x0000004100d87202 */ /* 0x000fce0000000f00 */
[----:B------:R-:W-:Y:S05]  /*42e0*/  WARPSYNC.COLLECTIVE R135, `(.L_x_1954) ;  /* 0x0000000087087348 */ /* 0x000fea0003c00000 */
[----:B------:R0:W1:Y:S02]  /*42f0*/  SHFL.DOWN P0, R65, R218, R220, R227 ;  /* 0x080000dcda417389 */ /* 0x00006400000000e3 */
[----:B01----:R-:W-:Y:S01]  /*4300*/  ENDCOLLECTIVE ;  /* 0x000000000000791b */ /* 0x003fe20003800000 */
.L_x_1954:
[----:B------:R-:W-:-:S05]  /*4310*/  FADD.FTZ R216, R61, R216 ;  /* 0x000000d83dd87221 */ /* 0x000fca0000010000 */
[----:B------:R-:W-:Y:S02]  /*4320*/  MOV R218, R216 ;  /* 0x000000d800da7202 */ /* 0x000fe40000000f00 */
[----:B------:R-:W-:-:S07]  /*4330*/  MOV R7, R65 ;  /* 0x0000004100077202 */ /* 0x000fce0000000f00 */
[----:B------:R-:W-:Y:S05]  /*4340*/  WARPSYNC.COLLECTIVE R135, `(.L_x_1955) ;  /* 0x0000000087087348 */ /* 0x000fea0003c00000 */
[----:B------:R0:W1:Y:S02]  /*4350*/  SHFL.DOWN P0, R65, R218, R220, R227 ;  /* 0x080000dcda417389 */ /* 0x00006400000000e3 */
[----:B01----:R-:W-:Y:S01]  /*4360*/  ENDCOLLECTIVE ;  /* 0x000000000000791b */ /* 0x003fe20003800000 */
.L_x_1955:
        /* <DEDUP_REMOVED lines=8> */
.L_x_1956:
[----:B------:R-:W-:Y:S01]  /*43f0*/  FADD.FTZ R62, R216, R31 ;  /* 0x0000001fd83e7221 */ /* 0x000fe20000010000 */
[----:B------:R-:W-:-:S04]  /*4400*/  MOV R31, R58 ;  /* 0x0000003a001f7202 */ /* 0x000fc80000000f00 */
[----:B------:R-:W-:Y:S02]  /*4410*/  MOV R218, R62 ;  /* 0x0000003e00da7202 */ /* 0x000fe40000000f00 */
[----:B------:R-:W-:-:S07]  /*4420*/  MOV R64, R65 ;  /* 0x0000004100407202 */ /* 0x000fce0000000f00 */
[----:B------:R-:W-:Y:S05]  /*4430*/  WARPSYNC.COLLECTIVE R135, `(.L_x_1957) ;  /* 0x0000000087087348 */ /* 0x000fea0003c00000 */
[----:B------:R0:W1:Y:S02]  /*4440*/  SHFL.DOWN P0, R65, R218, R220, R227 ;  /* 0x080000dcda417389 */ /* 0x00006400000000e3 */
[----:B01----:R-:W-:Y:S01]  /*4450*/  ENDCOLLECTIVE ;  /* 0x000000000000791b */ /* 0x003fe20003800000 */
.L_x_1957:
[----:B------:R-:W-:Y:S05]  /*4460*/  BRA `(.L_x_1958) ;  /* 0xffffffe8001c7947 */ /* 0x000fea000383ffff */
.L_x_1959:
        /* <DEDUP_REMOVED lines=9> */
.L_x_5465:


//--------------------- .text._ZN10layer_norm22ln_bwd_finalize_kernelINS_22Kernel_traits_finalizeILj16384E13__nv_bfloat16S2_S2_fjLj1024ELj4ENS_18Kernel_traits_baseILj16384ES2_S2_S2_fjLj1024EEEEEEEvNS_9BwdParamsE --------------------------
	.section	.text._ZN10layer_norm22ln_bwd_finalize_kernelINS_22Kernel_traits_finalizeILj16384E13__nv_bfloat16S2_S2_fjLj1024ELj4ENS_18Kernel_traits_baseILj16384ES2_S2_S2_fjLj1024EEEEEEEvNS_9BwdParamsE,"ax",@progbits
	.align	128
        .global         _ZN10layer_norm22ln_bwd_finalize_kernelINS_22Kernel_traits_finalizeILj16384E13__nv_bfloat16S2_S2_fjLj1024ELj4ENS_18Kernel_traits_baseILj16384ES2_S2_S2_fjLj1024EEEEEEEvNS_9BwdParamsE
        .type           _ZN10layer_norm22ln_bwd_finalize_kernelINS_22Kernel_traits_finalizeILj16384E13__nv_bfloat16S2_S2_fjLj1024ELj4ENS_18Kernel_traits_baseILj16384ES2_S2_S2_fjLj1024EEEEEEEvNS_9BwdParamsE,@function
        .size           _ZN10layer_norm22ln_bwd_finalize_kernelINS_22Kernel_traits_finalizeILj16384E13__nv_bfloat16S2_S2_fjLj1024ELj4ENS_18Kernel_traits_baseILj16384ES2_S2_S2_fjLj1024EEEEEEEvNS_9BwdParamsE,(.L_x_5466 - _ZN10layer_norm22ln_bwd_finalize_kernelINS_22Kernel_traits_finalizeILj16384E13__nv_bfloat16S2_S2_fjLj1024ELj4ENS_18Kernel_traits_baseILj16384ES2_S2_S2_fjLj1024EEEEEEEvNS_9BwdParamsE)
        .other          _ZN10layer_norm22ln_bwd_finalize_kernelINS_22Kernel_traits_finalizeILj16384E13__nv_bfloat16S2_S2_fjLj1024ELj4ENS_18Kernel_traits_baseILj16384ES2_S2_S2_fjLj1024EEEEEEEvNS_9BwdParamsE,@"STO_CUDA_ENTRY STV_DEFAULT"
_ZN10layer_norm22ln_bwd_finalize_kernelINS_22Kernel_traits_finalizeILj16384E13__nv_bfloat16S2_S2_fjLj1024ELj4ENS_18Kernel_traits_baseILj16384ES2_S2_S2_fjLj1024EEEEEEEvNS_9BwdParamsE:
.text._ZN10layer_norm22ln_bwd_finalize_kernelINS_22Kernel_traits_finalizeILj16384E13__nv_bfloat16S2_S2_fjLj1024ELj4ENS_18Kernel_traits_baseILj16384ES2_S2_S2_fjLj1024EEEEEEEvNS_9BwdParamsE:
        /* <DEDUP_REMOVED lines=25> */
.L_x_1971:
        /* <DEDUP_REMOVED lines=28> */
.L_x_1964:
        /* <DEDUP_REMOVED lines=33> */
.L_x_1963:
[----:B------:R-:W-:Y:S05]  /*0560*/  BSYNC B1 ;  /* 0x0000000000017941 */ /* 0x000fea0003800000 */
.L_x_1962:
        /* <DEDUP_REMOVED lines=23> */
.L_x_1966:
[----:B------:R-:W-:Y:S05]  /*06e0*/  BSYNC B1 ;  /* 0x0000000000017941 */ /* 0x000fea0003800000 */
.L_x_1965:
        /* <DEDUP_REMOVED lines=11> */
.L_x_1961:
[----:B------:R-:W-:Y:S05]  /*07a0*/  BSYNC B0 ;  /* 0x0000000000007941 */ /* 0x000fea0003800000 */
.L_x_1960:
        /* <DEDUP_REMOVED lines=29> */
.L_x_1982:
[----:B------:R-:W-:Y:S01]  /*0980*/  @!P1 SHF.R.U32.HI R12, RZ, 0x3, R0 ;  /* 0x00000003ff0c9819 */ /* 0x000fe20000011600 */
[----:B---3--:R-:W-:Y:S01]  /*0990*/  FADD.FTZ R14, R9, R14 ;  /* 0x0000000e090e7221 */ /* 0x008fe20000010000 */
[----:B--2---:R-:W-:Y:S02]  /*09a0*/  FADD.FTZ R11, R10, R11 ;  /* 0x0000000b0a0b7221 */ /* 0x004fe40000010000 */
[----:B------:R-:W-:-:S05]  /*09b0*/  @!P1 LOP3.LUT R12, R12, 0x1ffffffc, RZ, 0xc0, !PT ;  /* 0x1ffffffc0c0c9812 */ /* 0x000fca00078ec0ff */
[----:B------:R2:W-:Y:S04]  /*09c0*/  @!P1 STS [R12+UR4+0x2000], R14 ;  /* 0x0020000e0c009988 */ /* 0x0005e80008000804 */
[----:B------:R2:W-:Y:S02]  /*09d0*/  @!P1 STS [R12+UR4+0x2080], R11 ;  /* 0x0020800b0c009988 */ /* 0x0005e40008000804 */
.L_x_1967:
        /* <DEDUP_REMOVED lines=14> */
.L_x_1970:
[----:B------:R-:W-:Y:S05]  /*0ac0*/  BSYNC B0 ;  /* 0x0000000000007941 */ /* 0x000fea0003800000 */
.L_x_1969:
[C---:B------:R-:W-:Y:S02]  /*0ad0*/  ISETP.GT.U32.AND P1, PT, R3.reuse, -0x4001, PT ;  /* 0xffffbfff0300780c */ /* 0x040fe40003f24070 */
[----:B------:R-:W-:Y:S02]  /*0ae0*/  IADD3 R3, R3, 0x4000, RZ ;  /* 0x0000400003037810 */ /* 0x000fe40007ffe0ff */
[----:B------:R-:W-:-:S09]  /*0af0*/  IADD3 R5, R5, 0x2000, RZ ;  /* 0x0000200005057810 */ /* 0x000fd20007ffe0ff */
[----:B------:R-:W-:Y:S05]  /*0b00*/  @P1 BRA `(.L_x_1971) ;  /* 0xfffffff400a01947 */ /* 0x000fea000383ffff */
[----:B------:R-:W-:Y:S05]  /*0b10*/  EXIT ;  /* 0x000000000000794d */ /* 0x000fea0003800000 */
.L_x_1968:
[----:B------:R-:W-:Y:S01]  /*0b20*/  HFMA2.MMA R19, -RZ, RZ, 0, 5.9604644775390625e-08 ;  /* 0x00000001ff137435 */ /* 0x000fe200000001ff */
[----:B---3--:R-:W-:Y:S01]  /*0b30*/  IMAD.MOV.U32 R20, RZ, RZ, R10 ;  /* 0x000000ffff147224 */ /* 0x008fe200078e000a */
[----:B------:R-:W-:Y:S01]  /*0b40*/  MOV R22, 0x1f ;  /* 0x0000001f00167802 */ /* 0x000fe20000000f00 */
[----:B------:R-:W-:-:S08]  /*0b50*/  IMAD.MOV.U32 R17, RZ, RZ, -0x1 ;  /* 0xffffffffff117424 */ /* 0x000fd000078e00ff */
[----:B012---:R-:W-:Y:S05]  /*0b60*/  WARPSYNC.COLLECTIVE R17, `(.L_x_1972) ;  /* 0x0000000011087348 */ /* 0x007fea0003c00000 */
[----:B------:R3:W4:Y:S02]  /*0b70*/  SHFL.BFLY P2, R18, R20, R19, R22 ;  /* 0x0c00001314127389 */ /* 0x0007240000040016 */
[----:B01234-:R-:W-:Y:S01]  /*0b80*/  ENDCOLLECTIVE ;  /* 0x000000000000791b */ /* 0x01ffe20003800000 */
.L_x_1972:
[----:B------:R-:W-:Y:S01]  /*0b90*/  IMAD.MOV.U32 R19, RZ, RZ, 0x2 ;  /* 0x00000002ff137424 */ /* 0x000fe200078e00ff */
[----:B------:R-:W-:-:S05]  /*0ba0*/  MOV R11, R18 ;  /* 0x00000012000b7202 */ /* 0x000fca0000000f00 */
[----:B------:R-:W-:-:S05]  /*0bb0*/  FADD.FTZ R11, R10, R11 ;  /* 0x0000000b0a0b7221 */ /* 0x000fca0000010000 */
[----:B------:R-:W-:-:S07]  /*0bc0*/  MOV R20, R11 ;  /* 0x0000000b00147202 */ /* 0x000fce0000000f00 */
[----:B------:R-:W-:Y:S05]  /*0bd0*/  WARPSYNC.COLLECTIVE R17, `(.L_x_1973) ;  /* 0x0000000011087348 */ /* 0x000fea0003c00000 */
[----:B------:R0:W1:Y:S02]  /*0be0*/  SHFL.BFLY P2, R18, R20, R19, R22 ;  /* 0x0c00001314127389 */ /* 0x0000640000040016 */
[----:B01----:R-:W-:Y:S01]  /*0bf0*/  ENDCOLLECTIVE ;  /* 0x000000000000791b */ /* 0x003fe20003800000 */
.L_x_1973:
[----:B------:R-:W-:Y:S01]  /*0c00*/  IMAD.MOV.U32 R19, RZ, RZ, 0x4 ;  /* 0x00000004ff137424 */ /* 0x000fe200078e00ff */
[----:B------:R-:W-:-:S05]  /*0c10*/  MOV R12, R18 ;  /* 0x00000012000c7202 */ /* 0x000fca0000000f00 */
[----:B------:R-:W-:-:S05]  /*0c20*/  FADD.FTZ R12, R11, R12 ;  /* 0x0000000c0b0c7221 */ /* 0x000fca0000010000 */
[----:B------:R-:W-:-:S07]  /*0c30*/  MOV R20, R12 ;  /* 0x0000000c00147202 */ /* 0x000fce0000000f00 */
[----:B------:R-:W-:Y:S05]  /*0c40*/  WARPSYNC.COLLECTIVE R17, `(.L_x_1974) ;  /* 0x0000000011087348 */ /* 0x000fea0003c00000 */
[----:B------:R0:W1:Y:S02]  /*0c50*/  SHFL.BFLY P2, R18, R20, R19, R22 ;  /* 0x0c00001314127389 */ /* 0x0000640000040016 */
[----:B01----:R-:W-:Y:S01]  /*0c60*/  ENDCOLLECTIVE ;  /* 0x000000000000791b */ /* 0x003fe20003800000 */
.L_x_1974:
[----:B------:R-:W-:Y:S01]  /*0c70*/  IMAD.MOV.U32 R19, RZ, RZ, 0x8 ;  /* 0x00000008ff137424 */ /* 0x000fe200078e00ff */
[----:B------:R-:W-:-:S05]  /*0c80*/  MOV R13, R18 ;  /* 0x00000012000d7202 */ /* 0x000fca0000000f00 */
[----:B------:R-:W-:-:S05]  /*0c90*/  FADD.FTZ R13, R12, R13 ;  /* 0x0000000d0c0d7221 */ /* 0x000fca0000010000 */
[----:B------:R-:W-:-:S07]  /*0ca0*/  MOV R20, R13 ;  /* 0x0000000d00147202 */ /* 0x000fce0000000f00 */
[----:B------:R-:W-:Y:S05]  /*0cb0*/  WARPSYNC.COLLECTIVE R17, `(.L_x_1975) ;  /* 0x0000000011087348 */ /* 0x000fea0003c00000 */
[----:B------:R0:W1:Y:S02]  /*0cc0*/  SHFL.BFLY P2, R18, R20, R19, R22 ;  /* 0x0c00001314127389 */ /* 0x0000640000040016 */
[----:B01----:R-:W-:Y:S01]  /*0cd0*/  ENDCOLLECTIVE ;  /* 0x000000000000791b */ /* 0x003fe20003800000 */
.L_x_1975:
[----:B------:R-:W-:Y:S01]  /*0ce0*/  IMAD.MOV.U32 R19, RZ, RZ, 0x10 ;  /* 0x00000010ff137424 */ /* 0x000fe200078e00ff */
[----:B------:R-:W-:-:S05]  /*0cf0*/  MOV R10, R18 ;  /* 0x00000012000a7202 */ /* 0x000fca0000000f00 */
[----:B------:R-:W-:-:S05]  /*0d00*/  FADD.FTZ R10, R13, R10 ;  /* 0x0000000a0d0a7221 */ /* 0x000fca0000010000 */
[----:B------:R-:W-:-:S07]  /*0d10*/  MOV R20, R10 ;  /* 0x0000000a00147202 */ /* 0x000fce0000000f00 */
[----:B------:R-:W-:Y:S05]  /*0d20*/  WARPSYNC.COLLECTIVE R17, `(.L_x_1976) ;  /* 0x0000000011087348 */ /* 0x000fea0003c00000 */
[----:B------:R0:W1:Y:S02]  /*0d30*/  SHFL.BFLY P2, R18, R20, R19, R22 ;  /* 0x0c00001314127389 */ /* 0x0000640000040016 */
[----:B01----:R-:W-:Y:S01]  /*0d40*/  ENDCOLLECTIVE ;  /* 0x000000000000791b */ /* 0x003fe20003800000 */
.L_x_1976:
[----:B------:R-:W-:Y:S01]  /*0d50*/  MOV R20, R9 ;  /* 0x0000000900147202 */ /* 0x000fe20000000f00 */
[----:B------:R-:W-:Y:S01]  /*0d60*/  IMAD.MOV.U32 R19, RZ, RZ, 0x1 ;  /* 0x00000001ff137424 */ /* 0x000fe200078e00ff */
[----:B------:R-:W-:-:S07]  /*0d70*/  MOV R11, R18 ;  /* 0x00000012000b7202 */ /* 0x000fce0000000f00 */
[----:B------:R-:W-:Y:S05]  /*0d80*/  WARPSYNC.COLLECTIVE R17, `(.L_x_1977) ;  /* 0x0000000011087348 */ /* 0x000fea0003c00000 */
[----:B------:R0:W1:Y:S02]  /*0d90*/  SHFL.BFLY P2, R18, R20, R19, R22 ;  /* 0x0c00001314127389 */ /* 0x0000640000040016 */
[----:B01----:R-:W-:Y:S01]  /*0da0*/  ENDCOLLECTIVE ;  /* 0x000000000000791b */ /* 0x003fe20003800000 */
.L_x_1977:
[----:B------:R-:W-:Y:S01]  /*0db0*/  IMAD.MOV.U32 R19, RZ, RZ, 0x2 ;  /* 0x00000002ff137424 */ /* 0x000fe200078e00ff */
[----:B------:R-:W-:-:S05]  /*0dc0*/  MOV R12, R18 ;  /* 0x00000012000c7202 */ /* 0x000fca0000000f00 */
[----:B------:R-:W-:-:S05]  /*0dd0*/  FADD.FTZ R14, R9, R12 ;  /* 0x0000000c090e7221 */ /* 0x000fca0000010000 */
[----:B------:R-:W-:-:S07]  /*0de0*/  MOV R20, R14 ;  /* 0x0000000e00147202 */ /* 0x000fce0000000f00 */
[----:B------:R-:W-:Y:S05]  /*0df0*/  WARPSYNC.COLLECTIVE R17, `(.L_x_1978) ;  /* 0x0000000011087348 */ /* 0x000fea0003c00000 */
[----:B------:R0:W1:Y:S02]  /*0e00*/  SHFL.BFLY P2, R18, R20, R19, R22 ;  /* 0x0c00001314127389 */ /* 0x0000640000040016 */
[----:B01----:R-:W-:Y:S01]  /*0e10*/  ENDCOLLECTIVE ;  /* 0x000000000000791b */ /* 0x003fe20003800000 */
.L_x_1978:
[----:B------:R-:W-:Y:S01]  /*0e20*/  IMAD.MOV.U32 R19, RZ, RZ, 0x4 ;  /* 0x00000004ff137424 */ /* 0x000fe200078e00ff */
[----:B------:R-:W-:-:S05]  /*0e30*/  MOV R13, R18 ;  /* 0x00000012000d7202 */ /* 0x000fca0000000f00 */
[----:B------:R-:W-:-:S05]  /*0e40*/  FADD.FTZ R15, R14, R13 ;  /* 0x0000000d0e0f7221 */ /* 0x000fca0000010000 */
[----:B------:R-:W-:-:S07]  /*0e50*/  MOV R20, R15 ;  /* 0x0000000f00147202 */ /* 0x000fce0000000f00 */
[----:B------:R-:W-:Y:S05]  /*0e60*/  WARPSYNC.COLLECTIVE R17, `(.L_x_1979) ;  /* 0x0000000011087348 */ /* 0x000fea0003c00000 */
[----:B------:R0:W1:Y:S02]  /*0e70*/  SHFL.BFLY P2, R18, R20, R19, R22 ;  /* 0x0c00001314127389 */ /* 0x0000640000040016 */
[----:B01----:R-:W-:Y:S01]  /*0e80*/  ENDCOLLECTIVE ;  /* 0x000000000000791b */ /* 0x003fe20003800000 */
.L_x_1979:
[----:B------:R-:W-:Y:S01]  /*0e90*/  HFMA2.MMA R19, -RZ, RZ, 0, 4.76837158203125e-07 ;  /* 0x00000008ff137435 */ /* 0x000fe200000001ff */
[----:B------:R-:W-:-:S05]  /*0ea0*/  MOV R16, R18 ;  /* 0x0000001200107202 */ /* 0x000fca0000000f00 */
[----:B------:R-:W-:-:S05]  /*0eb0*/  FADD.FTZ R16, R15, R16 ;  /* 0x000000100f107221 */ /* 0x000fca0000010000 */
[----:B------:R-:W-:-:S07]  /*0ec0*/  MOV R20, R16 ;  /* 0x0000001000147202 */ /* 0x000fce0000000f00 */
[----:B------:R-:W-:Y:S05]  /*0ed0*/  WARPSYNC.COLLECTIVE R17, `(.L_x_1980) ;  /* 0x0000000011087348 */ /* 0x000fea0003c00000 */
[----:B------:R0:W1:Y:S02]  /*0ee0*/  SHFL.BFLY P2, R18, R20, R19, R22 ;  /* 0x0c00001314127389 */ /* 0x0000640000040016 */
[----:B01----:R-:W-:Y:S01]  /*0ef0*/  ENDCOLLECTIVE ;  /* 0x000000000000791b */ /* 0x003fe20003800000 */
.L_x_1980:
[----:B------:R-:W-:Y:S01]  /*0f00*/  HFMA2.MMA R19, -RZ, RZ, 0, 9.5367431640625e-07 ;  /* 0x00000010ff137435 */ /* 0x000fe200000001ff */
[----:B------:R-:W-:-:S04]  /*0f10*/  IMAD.MOV.U32 R9, RZ, RZ, R18 ;  /* 0x000000ffff097224 */ /* 0x000fc800078e0012 */
[----:B------:R-:W-:-:S05]  /*0f20*/  FADD.FTZ R9, R16, R9 ;  /* 0x0000000910097221 */ /* 0x000fca0000010000 */
[----:B------:R-:W-:-:S07]  /*0f30*/  MOV R20, R9 ;  /* 0x0000000900147202 */ /* 0x000fce0000000f00 */
[----:B------:R-:W-:Y:S05]  /*0f40*/  WARPSYNC.COLLECTIVE R17, `(.L_x_1981) ;  /* 0x0000000011087348 */ /* 0x000fea0003c00000 */
[----:B------:R0:W1:Y:S02]  /*0f50*/  SHFL.BFLY P2, R18, R20, R19, R22 ;  /* 0x0c00001314127389 */ /* 0x0000640000040016 */
[----:B01----:R-:W-:Y:S01]  /*0f60*/  ENDCOLLECTIVE ;  /* 0x000000000000791b */ /* 0x003fe20003800000 */
.L_x_1981:
[----:B------:R-:W-:Y:S01]  /*0f70*/  MOV R14, R18 ;  /* 0x00000012000e7202 */ /* 0x000fe20000000f00 */
[----:B------:R-:W-:Y:S06]  /*0f80*/  BRA `(.L_x_1982) ;  /* 0xfffffff8007c7947 */ /* 0x000fec000383ffff */
.L_x_1983:
        /* <DEDUP_REMOVED lines=15> */
.L_x_5466:


//--------------------- .text._ZN10layer_norm13ln_bwd_kernelINS_13Kernel_traitsI13__nv_bfloat16S2_S2_fjLj16384ELj4ELj1ELj4ELj16ENS_18Kernel_traits_baseILj16384ES2_S2_S2_fjLj128EEEEEEEvNS_9BwdParamsE --------------------------
	.section	.text._ZN10layer_norm13ln_bwd_kernelINS_13Kernel_traitsI13__nv_bfloat16S2_S2_fjLj16384ELj4ELj1ELj4ELj16ENS_18Kernel_traits_baseILj16384ES2_S2_S2_fjLj128EEEEEEEvNS_9BwdParamsE,"ax",@progbits
	.align	128
        .global         _ZN10layer_norm13ln_bwd_kernelINS_13Kernel_traitsI13__nv_bfloat16S2_S2_fjLj16384ELj4ELj1ELj4ELj16ENS_18Kernel_traits_baseILj16384ES2_S2_S2_fjLj128EEEEEEEvNS_9BwdParamsE
        .type           _ZN10layer_norm13ln_bwd_kernelINS_13Kernel_traitsI13__nv_bfloat16S2_S2_fjLj16384ELj4ELj1ELj4ELj16ENS_18Kernel_traits_baseILj16384ES2_S2_S2_fjLj128EEEEEEEvNS_9BwdParamsE,@function
        .size           _ZN10layer_norm13ln_bwd_kernelINS_13Kernel_traitsI13__nv_bfloat16S2_S2_fjLj16384ELj4ELj1ELj4ELj16ENS_18Kernel_traits_baseILj16384ES2_S2_S2_fjLj128EEEEEEEvNS_9BwdParamsE,(.L_x_5467 - _ZN10layer_norm13ln_bwd_kernelINS_13Kernel_traitsI13__nv_bfloat16S2_S2_fjLj16384ELj4ELj1ELj4ELj16ENS_18Kernel_traits_baseILj16384ES2_S2_S2_fjLj128EEEEEEEvNS_9BwdParamsE)
        .other          _ZN10layer_norm13ln_bwd_kernelINS_13Kernel_traitsI13__nv_bfloat16S2_S2_fjLj16384ELj4ELj1ELj4ELj16ENS_18Kernel_traits_baseILj16384ES2_S2_S2_fjLj128EEEEEEEvNS_9BwdParamsE,@"STO_CUDA_ENTRY STV_DEFAULT"
_ZN10layer_norm13ln_bwd_kernelINS_13Kernel_traitsI13__nv_bfloat16S2_S2_fjLj16384ELj4ELj1ELj4ELj16ENS_18Kernel_traits_baseILj16384ES2_S2_S2_fjLj128EEEEEEEvNS_9BwdParamsE:
.text._ZN10layer_norm13ln_bwd_kernelINS_13Kernel_traitsI13__nv_bfloat16S2_S2_fjLj16384ELj4ELj1ELj4ELj16ENS_18Kernel_traits_baseILj16384ES2_S2_S2_fjLj128EEEEEEEvNS_9BwdParamsE:
        /* <DEDUP_REMOVED lines=156> */
[----:B------:R-:W-:Y:S02]  /*09c0*/  MOV R130, RZ ;  /* 0x000000ff00827202 */ /* 0x000fe40000000f00 */
[----:B------:R-:W-:Y:S02]  /*09d0*/  MOV R120, RZ ;  /* 0x000000ff00787202 */ /* 0x000fe40000000f00 */
[----:B------:R-:W-:Y:S02]  /*09e0*/  MOV R128, RZ ;  /* 0x000000ff00807202 */ /* 0x000fe40000000f00 */
[----:B0-----:R-:W-:-:S07]  /*09f0*/  MOV R132, RZ ;  /* 0x000000ff00847202 */ /* 0x001fce0000000f00 */
.L_x_1990:
        /* <DEDUP_REMOVED lines=40> */
[----:B------:R-:W-:-:S02]  /*0c80*/  SHF.L.U32 R40, R80, 0xb, RZ ;  /* 0x0000000b50287819 */ /* 0x000fc400000006ff */
[----:B0----5:R-:W-:Y:S02]  /*0c90*/  PRMT R44, R4, 0x7632, R44 ;  /* 0x00007632042c7816 */ /* 0x021fe4000000002c */
[----:B------:R-:W-:Y:S02]  /*0ca0*/  LOP3.LUT R41, R40, R83, RZ, 0xfc, !PT ;  /* 0x0000005328297212 */ /* 0x000fe400078efcff */
[----:B------:R-:W-:Y:S02]  /*0cb0*/  SHF.L.U32 R162, R44, 0x10, RZ ;  /* 0x000000102ca27819 */ /* 0x000fe400000006ff */
[----:B------:R-:W0:Y:S01]  /*0cc0*/  @!P0 LDC.64 R44, c[0x0][0x220] ;  /* 0x00008800ff2c8b82 */ /* 0x000e220000000a00 */
[----:B------:R-:W-:-:S06]  /*0cd0*/  IMAD.WIDE.U32 R40, R41, 0x10, R2 ;  /* 0x0000001029287825 */ /* 0x000fcc00078e0002 */
[----:B------:R-:W4:Y:S01]  /*0ce0*/  LDG.E.128 R40, desc[UR6][R40.64] ;  /* 0x0000000628287981 */ /* 0x000f22000c1e1d00 */
[----:B0-----:R-:W-:-:S05]  /*0cf0*/  @!P0 IMAD.WIDE.U32 R44, R163, 0x10, R44 ;  /* 0x00000010a32c8825 */ /* 0x001fca00078e002c */
[----:B------:R0:W4:Y:S01]  /*0d00*/  @!P0 LDG.E.128 R16, desc[UR6][R44.64] ;  /* 0x000000062c108981 */ /* 0x000122000c1e1d00 */
[C---:B-1----:R-:W-:Y:S02]  /*0d10*/  PRMT R47, R5.reuse, 0x7632, R47 ;  /* 0x00007632052f7816 */ /* 0x042fe4000000002f */
[----:B------:R-:W-:Y:S02]  /*0d20*/  SHF.L.U32 R46, R5, 0x10, RZ ;  /* 0x00000010052e7819 */ /* 0x000fe400000006ff */
[----:B------:R-:W-:Y:S02]  /*0d30*/  SHF.L.U32 R164, R47, 0x10, RZ ;  /* 0x000000102fa47819 */ /* 0x000fe400000006ff */
[C---:B------:R-:W-:Y:S01]  /*0d40*/  PRMT R47, R6.reuse, 0x7632, R47 ;  /* 0x00007632062f7816 */ /* 0x040fe2000000002f */
[----:B------:R-:W1:Y:S01]  /*0d50*/  @P0 MUFU.RCP R170, R46 ;  /* 0x0000002e00aa0308 */ /* 0x000e620000001000 */
[----:B------:R-:W-:Y:S02]  /*0d60*/  SHF.L.U32 R160, R6, 0x10, RZ ;  /* 0x0000001006a07819 */ /* 0x000fe400000006ff */
[----:B------:R-:W-:-:S02]  /*0d70*/  SHF.L.U32 R158, R4, 0x10, RZ ;  /* 0x00000010049e7819 */ /* 0x000fc400000006ff */
[----:B------:R-:W-:Y:S02]  /*0d80*/  SHF.L.U32 R167, R47, 0x10, RZ ;  /* 0x000000102fa77819 */ /* 0x000fe400000006ff */
[C---:B------:R-:W-:Y:S01]  /*0d90*/  PRMT R47, R7.reuse, 0x7632, R47 ;  /* 0x00007632072f7816 */ /* 0x040fe2000000002f */
[----:B------:R-:W4:Y:S01]  /*0da0*/  @P0 MUFU.RCP R174, R160 ;  /* 0x000000a000ae0308 */ /* 0x000f220000001000 */
[----:B------:R-:W-:Y:S02]  /*0db0*/  SHF.L.U32 R169, R7, 0x10, RZ ;  /* 0x0000001007a97819 */ /* 0x000fe400000006ff */
[----:B------:R-:W-:-:S05]  /*0dc0*/  SHF.L.U32 R171, R47, 0x10, RZ ;  /* 0x000000102fab7819 */ /* 0x000fca00000006ff */
[----:B------:R-:W4:Y:S01]  /*0dd0*/  @P0 MUFU.RCP R166, R158 ;  /* 0x0000009e00a60308 */ /* 0x000f220000001000 */
[----:B------:R-:W-:-:S07]  /*0de0*/  LOP3.LUT P1, RZ, R0, 0xff, RZ, 0xc0, !PT ;  /* 0x000000ff00ff7812 */ /* 0x000fce000782c0ff */
[----:B------:R-:W4:Y:S08]  /*0df0*/  @P0 MUFU.RCP R178, R169 ;  /* 0x000000a900b20308 */ /* 0x000f300000001000 */
[----:B------:R-:W4:Y:S08]  /*0e00*/  @P0 MUFU.RCP R168, R162 ;  /* 0x000000a200a80308 */ /* 0x000f300000001000 */
[----:B------:R-:W4:Y:S08]  /*0e10*/  @P0 MUFU.RCP R165, R171 ;  /* 0x000000ab00a50308 */ /* 0x000f300000001000 */
[----:B------:R-:W4:Y:S08]  /*0e20*/  @P0 MUFU.RCP R176, R167 ;  /* 0x000000a700b00308 */ /* 0x000f300000001000 */
[----:B------:R-:W4:Y:S01]  /*0e30*/  @P0 MUFU.RCP R172, R164 ;  /* 0x000000a400ac0308 */ /* 0x000f220000001000 */
[----:B------:R-:W-:Y:S01]  /*0e40*/  IMAD.WIDE.U32 R2, R163, 0x10, R2 ;  /* 0x00000010a3027825 */ /* 0x000fe200078e0002 */
[----:B--2---:R-:W-:-:S05]  /*0e50*/  SHF.L.U32 R163, R32, 0x10, RZ ;  /* 0x0000001020a37819 */ /* 0x004fca00000006ff */
[----:B------:R-:W-:Y:S01]  /*0e60*/  FADD.FTZ R105, R163, R105 ;  /* 0x00000069a3697221 */ /* 0x000fe20000010000 */
[----:B---3--:R-:W-:Y:S02]  /*0e70*/  SHF.L.U32 R175, R37, 0x10, RZ ;  /* 0x0000001025af7819 */ /* 0x008fe400000006ff */
[----:B------:R-:W-:Y:S02]  /*0e80*/  SHF.L.U32 R179, R38, 0x10, RZ ;  /* 0x0000001026b37819 */ /* 0x000fe400000006ff */
[C---:B------:R-:W-:Y:S02]  /*0e90*/  SHF.L.U32 R180, R39.reuse, 0x10, RZ ;  /* 0x0000001027b47819 */ /* 0x040fe400000006ff */
[----:B0-----:R-:W-:Y:S01]  /*0ea0*/  PRMT R44, R39, 0x7632, R44 ;  /* 0x00007632272c7816 */ /* 0x001fe2000000002c */
[----:B------:R-:W-:Y:S01]  /*0eb0*/  @P0 FADD.FTZ R39, -R117, R175 ;  /* 0x000000af75270221 */ /* 0x000fe20000010100 */
[C---:B------:R-:W-:Y:S02]  /*0ec0*/  SHF.L.U32 R173, R36.reuse, 0x10, RZ ;  /* 0x0000001024ad7819 */ /* 0x040fe400000006ff */
[----:B------:R-:W-:-:S02]  /*0ed0*/  PRMT R36, R36, 0x7632, R36 ;  /* 0x0000763224247816 */ /* 0x000fc40000000024 */
[----:B------:R-:W-:Y:S01]  /*0ee0*/  PRMT R0, R37, 0x7632, R0 ;  /* 0x0000763225007816 */ /* 0x000fe20000000000 */
[----:B------:R-:W-:Y:S01]  /*0ef0*/  @P0 FADD.FTZ R45, -R119, R179 ;  /* 0x000000b3772d0221 */ /* 0x000fe20000010100 */
[----:B-1----:R-:W-:Y:S01]  /*0f00*/  @P0 FMUL.FTZ R39, R39, R170 ;  /* 0x000000aa27270220 */ /* 0x002fe20000410000 */
[----:B------:R-:W-:Y:S01]  /*0f10*/  PRMT R38, R38, 0x7632, R38 ;  /* 0x0000763226267816 */ /* 0x000fe20000000026 */
[----:B------:R-:W-:Y:S01]  /*0f20*/  @P0 FADD.FTZ R37, -R115, R173 ;  /* 0x000000ad73250221 */ /* 0x000fe20000010100 */
[----:B------:R-:W-:Y:S02]  /*0f30*/  SHF.L.U32 R170, R36, 0x10, RZ ;  /* 0x0000001024aa7819 */ /* 0x000fe400000006ff */
[----:B------:R-:W-:Y:S01]  /*0f40*/  SHF.L.U32 R177, R0, 0x10, RZ ;  /* 0x0000001000b17819 */ /* 0x000fe200000006ff */
[----:B----4-:R-:W-:Y:S01]  /*0f50*/  @!P0 FADD.FTZ R0, R173, -R156 ;  /* 0x8000009cad008221 */ /* 0x010fe20000010000 */
[----:B------:R-:W-:Y:S01]  /*0f60*/  SHF.L.U32 R181, R44, 0x10, RZ ;  /* 0x000000102cb57819 */ /* 0x000fe200000006ff */
[----:B------:R-:W-:Y:S01]  /*0f70*/  @P0 FMUL.FTZ R45, R45, R174 ;  /* 0x000000ae2d2d0220 */ /* 0x000fe20000410000 */
[----:B------:R-:W-:Y:S01]  /*0f80*/  @P0 FMUL.FTZ R37, R37, R166 ;  /* 0x000000a625250220 */ /* 0x000fe20000410000 */
[----:B------:R-:W-:Y:S01]  /*0f90*/  SHF.L.U32 R174, R38, 0x10, RZ ;  /* 0x0000001026ae7819 */ /* 0x000fe200000006ff */
[----:B------:R-:W-:Y:S01]  /*0fa0*/  @P0 FADD.FTZ R47, -R121, R180 ;  /* 0x000000b4792f0221 */ /* 0x000fe20000010100 */
[----:B------:R-:W-:Y:S01]  /*0fb0*/  @P0 FADD.FTZ R157, -R149, R170 ;  /* 0x000000aa959d0221 */ /* 0x000fe20000010100 */
[----:B------:R-:W-:Y:S01]  /*0fc0*/  @P0 FADD.FTZ R38, -R146, R181 ;  /* 0x000000b592260221 */ /* 0x000fe20000010100 */
[--C-:B------:R-:W-:Y:S01]  /*0fd0*/  @!P0 FADD.FTZ R44, R179, -R156.reuse ;  /* 0x8000009cb32c8221 */ /* 0x100fe20000010000 */
[----:B------:R-:W-:Y:S01]  /*0fe0*/  @!P0 FMUL.FTZ R37, R155, R0 ;  /* 0x000000009b258220 */ /* 0x000fe20000410000 */
[--C-:B------:R-:W-:Y:S01]  /*0ff0*/  @!P0 FADD.FTZ R166, R180, -R156.reuse ;  /* 0x8000009cb4a68221 */ /* 0x100fe20000010000 */
[----:B------:R-:W-:Y:S01]  /*1000*/  @!P0 FADD.FTZ R0, R170, -R156 ;  /* 0x8000009caa008221 */ /* 0x000fe20000010000 */
[----:B------:R-:W-:Y:S01]  /*1010*/  @P0 FMUL.FTZ R47, R47, R178 ;  /* 0x000000b22f2f0220 */ /* 0x000fe20000410000 */
[----:B------:R-:W-:Y:S01]  /*1020*/  @P0 FADD.FTZ R161, -R147, R174 ;  /* 0x000000ae93a10221 */ /* 0x000fe20000010100 */
[----:B------:R-:W-:Y:S01]  /*1030*/  @P0 FMUL.FTZ R157, R157, R168 ;  /* 0x000000a89d9d0220 */ /* 0x000fe20000410000 */
[----:B------:R-:W-:Y:S01]  /*1040*/  @P0 FMUL.FTZ R38, R38, R165 ;  /* 0x000000a526260220 */ /* 0x000fe20000410000 */
[C---:B------:R-:W-:Y:S01]  /*1050*/  @!P0 FMUL.FTZ R45, R155.reuse, R44 ;  /* 0x0000002c9b2d8220 */ /* 0x040fe20000410000 */
[C---:B------:R-:W-:Y:S01]  /*1060*/  @!P0 FMUL.FTZ R47, R155.reuse, R166 ;  /* 0x000000a69b2f8220 */ /* 0x040fe20000410000 */
[----:B------:R-:W-:Y:S01]  /*1070*/  @!P0 FADD.FTZ R44, R174, -R156 ;  /* 0x8000009cae2c8221 */ /* 0x000fe20000010000 */
[----:B------:R-:W-:Y:S01]  /*1080*/  @!P0 FMUL.FTZ R157, R155, R0 ;  /* 0x000000009b9d8220 */ /* 0x000fe20000410000 */
[C---:B------:R-:W-:Y:S01]  /*1090*/  SHF.L.U32 R165, R33.reuse, 0x10, RZ ;  /* 0x0000001021a57819 */ /* 0x040fe200000006ff */
[----:B------:R-:W-:Y:S01]  /*10a0*/  @P0 FADD.FTZ R159, -R148, R177 ;  /* 0x000000b1949f0221 */ /* 0x000fe20000010100 */
[----:B------:R-:W-:Y:S01]  /*10b0*/  PRMT R166, R33, 0x7632, R166 ;  /* 0x0000763221a67816 */ /* 0x000fe200000000a6 */
[----:B------:R-:W-:Y:S01]  /*10c0*/  @!P0 FADD.FTZ R0, R181, -R156 ;  /* 0x8000009cb5008221 */ /* 0x000fe20000010000 */
[----:B------:R-:W-:Y:S01]  /*10d0*/  SHF.L.U32 R33, R34, 0x10, RZ ;  /* 0x0000001022217819 */ /* 0x000fe200000006ff */
[----:B------:R-:W-:Y:S01]  /*10e0*/  @P0 FMUL.FTZ R161, R161, R176 ;  /* 0x000000b0a1a10220 */ /* 0x000fe20000410000 */
[----:B------:R-:W-:Y:S01]  /*10f0*/  @!P0 FMUL.FTZ R161, R155, R44 ;  /* 0x0000002c9ba18220 */ /* 0x000fe20000410000 */
[----:B------:R-:W-:Y:S01]  /*1100*/  @P0 FMUL.FTZ R159, R159, R172 ;  /* 0x000000ac9f9f0220 */ /* 0x000fe20000410000 */
[----:B------:R-:W-:Y:S01]  /*1110*/  @!P0 FMUL.FTZ R38, R155, R0 ;  /* 0x000000009b268220 */ /* 0x000fe20000410000 */
[----:B------:R-:W-:Y:S01]  /*1120*/  FMUL.FTZ R44, R158, R163 ;  /* 0x000000a39e2c7220 */ /* 0x000fe20000410000 */
[----:B------:R-:W-:Y:S01]  /*1130*/  PRMT R0, R32, 0x7632, R0 ;  /* 0x0000763220007816 */ /* 0x000fe20000000000 */
[----:B------:R-:W-:Y:S01]  /*1140*/  FMUL.FTZ R158, R160, R33 ;  /* 0x00000021a09e7220 */ /* 0x000fe20000410000 */
[----:B------:R-:W-:Y:S01]  /*1150*/  PRMT R168, R34, 0x7632, R168 ;  /* 0x0000763222a87816 */ /* 0x000fe200000000a8 */
[----:B------:R-:W-:Y:S01]  /*1160*/  FADD.FTZ R97, R33, R97 ;  /* 0x0000006121617221 */ /* 0x000fe20000010000 */
[----:B------:R-:W-:Y:S01]  /*1170*/  SHF.L.U32 R170, R35, 0x10, RZ ;  /* 0x0000001023aa7819 */ /* 0x000fe200000006ff */
[----:B------:R-:W-:Y:S01]  /*1180*/  FFMA.FTZ R96, R33, R45, R96 ;  /* 0x0000002d21607223 */ /* 0x000fe20000010060 */
[----:B------:R-:W-:-:S02]  /*1190*/  PRMT R172, R35, 0x7632, R172 ;  /* 0x0000763223ac7816 */ /* 0x000fc400000000ac */
[----:B------:R0:W2:Y:S01]  /*11a0*/  LDG.E.128 R32, desc[UR6][R2.64] ;  /* 0x0000000602207981 */ /* 0x0000a2000c1e1d00 */
[----:B------:R-:W-:Y:S01]  /*11b0*/  SHF.L.U32 R173, R8, 0x10, RZ ;  /* 0x0000001008ad7819 */ /* 0x000fe200000006ff */
[----:B------:R-:W-:-:S03]  /*11c0*/  @!P0 FADD.FTZ R36, R175, -R156 ;  /* 0x8000009caf248221 */ /* 0x000fc60000010000 */
[----:B------:R-:W1:Y:S01]  /*11d0*/  @P0 MUFU.RCP R181, R173 ;  /* 0x000000ad00b50308 */ /* 0x000e620000001000 */
[----:B------:R-:W-:Y:S01]  /*11e0*/  @!P0 FMUL.FTZ R39, R155, R36 ;  /* 0x000000249b278220 */ /* 0x000fe20000410000 */
[----:B------:R-:W-:Y:S01]  /*11f0*/  SHF.L.U32 R175, R9, 0x10, RZ ;  /* 0x0000001009af7819 */ /* 0x000fe200000006ff */
[----:B------:R-:W-:Y:S01]  /*1200*/  @!P0 FADD.FTZ R36, R177, -R156 ;  /* 0x8000009cb1248221 */ /* 0x000fe20000010000 */
[----:B------:R-:W-:Y:S01]  /*1210*/  FFMA.FTZ R104, R163, R37, R104 ;  /* 0x00000025a3687223 */ /* 0x000fe20000010068 */
[----:B------:R-:W-:Y:S01]  /*1220*/  SHF.L.U32 R168, R168, 0x10, RZ ;  /* 0x00000010a8a87819 */ /* 0x000fe200000006ff */
[----:B------:R-:W-:Y:S01]  /*1230*/  FMUL.FTZ R46, R46, R165 ;  /* 0x000000a52e2e7220 */ /* 0x000fe20000410000 */
[C---:B------:R-:W-:Y:S01]  /*1240*/  FADD.FTZ R101, R165.reuse, R101 ;  /* 0x00000065a5657221 */ /* 0x040fe20000010000 */
[----:B------:R-:W-:Y:S01]  /*1250*/  FFMA.FTZ R100, R165, R39, R100 ;  /* 0x00000027a5647223 */ /* 0x000fe20000010064 */
[----:B------:R-:W3:Y:S01]  /*1260*/  @P0 MUFU.RCP R183, R175 ;  /* 0x000000af00b70308 */ /* 0x000ee20000001000 */
[----:B------:R-:W-:-:S02]  /*1270*/  SHF.L.U32 R163, R0, 0x10, RZ ;  /* 0x0000001000a37819 */ /* 0x000fc400000006ff */
[----:B0-----:R-:W-:Y:S01]  /*1280*/  SHF.L.U32 R2, R20, 0x10, RZ ;  /* 0x0000001014027819 */ /* 0x001fe200000006ff */
[----:B------:R-:W-:Y:S01]  /*1290*/  @!P0 FMUL.FTZ R159, R155, R36 ;  /* 0x000000249b9f8220 */ /* 0x000fe20000410000 */
[----:B------:R-:W-:Y:S02]  /*12a0*/  SHF.L.U32 R165, R166, 0x10, RZ ;  /* 0x00000010a6a57819 */ /* 0x000fe400000006ff */
[----:B------:R-:W-:Y:S02]  /*12b0*/  SHF.L.U32 R179, R11, 0x10, RZ ;  /* 0x000000100bb37819 */ /* 0x000fe400000006ff */
[C---:B------:R-:W-:Y:S01]  /*12c0*/  PRMT R0, R10.reuse, 0x7632, R0 ;  /* 0x000076320a007816 */ /* 0x040fe20000000000 */
[----:B------:R-:W-:Y:S01]  /*12d0*/  FMUL.FTZ R166, R167, R168 ;  /* 0x000000a8a7a67220 */ /* 0x000fe20000410000 */
[----:B------:R-:W-:Y:S01]  /*12e0*/  SHF.L.U32 R3, R10, 0x10, RZ ;  /* 0x000000100a037819 */ /* 0x000fe200000006ff */
[----:B------:R-:W-:Y:S01]  /*12f0*/  FADD.FTZ R95, R168, R95 ;  /* 0x0000005fa85f7221 */ /* 0x000fe20000010000 */
[----:B------:R-:W-:Y:S01]  /*1300*/  PRMT R36, R8, 0x7632, R36 ;  /* 0x0000763208247816 */ /* 0x000fe20000000024 */
[----:B------:R-:W-:Y:S01]  /*1310*/  FFMA.FTZ R94, R168, R161, R94 ;  /* 0x000000a1a85e7223 */ /* 0x000fe2000001005e */
[----:B------:R-:W0:Y:S01]  /*1320*/  @P0 MUFU.RCP R167, R179 ;  /* 0x000000b300a70308 */ /* 0x000e220000001000 */
[----:B------:R-:W-:Y:S01]  /*1330*/  @P0 FADD.FTZ R168, -R123, R2 ;  /* 0x000000027ba80221 */ /* 0x000fe20000010100 */
[----:B------:R-:W-:Y:S01]  /*1340*/  SHF.L.U32 R177, R0, 0x10, RZ ;  /* 0x0000001000b17819 */ /* 0x000fe200000006ff */
[----:B------:R-:W-:Y:S01]  /*1350*/  FMUL.FTZ R164, R164, R165 ;  /* 0x000000a5a4a47220 */ /* 0x000fe20000410000 */
[C---:B------:R-:W-:Y:S01]  /*1360*/  FADD.FTZ R99, R165.reuse, R99 ;  /* 0x00000063a5637221 */ /* 0x040fe20000010000 */
[----:B------:R-:W-:Y:S01]  /*1370*/  FFMA.FTZ R98, R165, R159, R98 ;  /* 0x0000009fa5627223 */ /* 0x000fe20000010062 */
[----:B------:R-:W-:Y:S01]  /*1380*/  PRMT R0, R11, 0x7632, R0 ;  /* 0x000076320b007816 */ /* 0x000fe20000000000 */
[----:B------:R-:W-:Y:S01]  /*1390*/  FMUL.FTZ R160, R169, R170 ;  /* 0x000000aaa9a07220 */ /* 0x000fe20000410000 */
[----:B------:R-:W4:Y:S01]  /*13a0*/  @P0 MUFU.RCP R165, R3 ;  /* 0x0000000300a50308 */ /* 0x000f220000001000 */
[----:B------:R-:W-:Y:S01]  /*13b0*/  SHF.L.U32 R172, R172, 0x10, RZ ;  /* 0x00000010acac7819 */ /* 0x000fe200000006ff */
[----:B-1----:R-:W-:Y:S01]  /*13c0*/  @P0 FMUL.FTZ R168, R168, R181 ;  /* 0x000000b5a8a80220 */ /* 0x002fe20000410000 */
[----:B------:R-:W-:-:S02]  /*13d0*/  SHF.L.U32 R36, R36, 0x10, RZ ;  /* 0x0000001024247819 */ /* 0x000fc400000006ff */
[----:B------:R-:W-:Y:S01]  /*13e0*/  SHF.L.U32 R169, R21, 0x10, RZ ;  /* 0x0000001015a97819 */ /* 0x000fe200000006ff */
[----:B------:R-:W-:Y:S01]  /*13f0*/  FMUL.FTZ R162, R162, R163 ;  /* 0x000000a3a2a27220 */ /* 0x000fe20000410000 */
[----:B------:R-:W-:Y:S01]  /*1400*/  SHF.L.U32 R181, R0, 0x10, RZ ;  /* 0x0000001000b57819 */ /* 0x000fe200000006ff */
[----:B------:R-:W1:Y:S01]  /*1410*/  @P0 MUFU.RCP R182, R177 ;  /* 0x000000b100b60308 */ /* 0x000e620000001000 */
[C---:B------:R-:W-:Y:S01]  /*1420*/  FADD.FTZ R103, R163.reuse, R103 ;  /* 0x00000067a3677221 */ /* 0x040fe20000010000 */
[----:B------:R-:W-:Y:S01]  /*1430*/  FFMA.FTZ R102, R163, R157, R102 ;  /* 0x0000009da3667223 */ /* 0x000fe20000010066 */
[C---:B------:R-:W-:Y:S01]  /*1440*/  FADD.FTZ R93, R170.reuse, R93 ;  /* 0x0000005daa5d7221 */ /* 0x040fe20000010000 */
[----:B------:R-:W-:Y:S01]  /*1450*/  FFMA.FTZ R92, R170, R47, R92 ;  /* 0x0000002faa5c7223 */ /* 0x000fe2000001005c */
[----:B------:R-:W-:Y:S01]  /*1460*/  FMUL.FTZ R163, R171, R172 ;  /* 0x000000acaba37220 */ /* 0x000fe20000410000 */
[----:B------:R-:W-:Y:S01]  /*1470*/  SHF.L.U32 R171, R22, 0x10, RZ ;  /* 0x0000001016ab7819 */ /* 0x000fe200000006ff */
[----:B------:R-:W-:Y:S01]  /*1480*/  @P0 FADD.FTZ R170, -R125, R169 ;  /* 0x000000a97daa0221 */ /* 0x000fe20000010100 */
[----:B------:R-:W1:Y:S01]  /*1490*/  @P0 MUFU.RCP R178, R36 ;  /* 0x0000002400b20308 */ /* 0x000e620000001000 */
[----:B------:R-:W-:-:S02]  /*14a0*/  SHF.L.U32 R185, R23, 0x10, RZ ;  /* 0x0000001017b97819 */ /* 0x000fc400000006ff */
[----:B------:R-:W-:Y:S02]  /*14b0*/  PRMT R20, R20, 0x7632, R20 ;  /* 0x0000763214147816 */ /* 0x000fe40000000014 */
[----:B------:R-:W-:-:S03]  /*14c0*/  PRMT R22, R22, 0x7632, R22 ;  /* 0x0000763216167816 */ /* 0x000fc60000000016 */
[----:B------:R-:W1:Y:S01]  /*14d0*/  @P0 MUFU.RCP R184, R181 ;  /* 0x000000b500b80308 */ /* 0x000e620000001000 */
[----:B---3--:R-:W-:Y:S01]  /*14e0*/  @P0 FMUL.FTZ R170, R170, R183 ;  /* 0x000000b7aaaa0220 */ /* 0x008fe20000410000 */
[----:B------:R-:W-:Y:S01]  /*14f0*/  PRMT R176, R9, 0x7632, R176 ;  /* 0x0000763209b07816 */ /* 0x000fe200000000b0 */
[----:B------:R-:W-:Y:S01]  /*1500*/  @P0 FADD.FTZ R174, -R129, R185 ;  /* 0x000000b981ae0221 */ /* 0x000fe20000010100 */
[----:B------:R-:W-:Y:S01]  /*1510*/  PRMT R23, R23, 0x7632, R23 ;  /* 0x0000763217177816 */ /* 0x000fe20000000017 */
[----:B------:R-:W-:Y:S01]  /*1520*/  FADD.FTZ R89, R172, R89 ;  /* 0x00000059ac597221 */ /* 0x000fe20000010000 */
[----:B------:R-:W-:Y:S01]  /*1530*/  SHF.L.U32 R183, R20, 0x10, RZ ;  /* 0x0000001014b77819 */ /* 0x000fe200000006ff */
[----:B------:R-:W-:Y:S01]  /*1540*/  FFMA.FTZ R91, R172, R38, R91 ;  /* 0x00000026ac5b7223 */ /* 0x000fe2000001005b */
[----:B------:R-:W-:Y:S01]  /*1550*/  SHF.L.U32 R22, R22, 0x10, RZ ;  /* 0x0000001016167819 */ /* 0x000fe200000006ff */
[--C-:B------:R-:W-:Y:S01]  /*1560*/  @!P0 FADD.FTZ R20, R185, -R156.reuse ;  /* 0x8000009cb9148221 */ /* 0x100fe20000010000 */
[----:B------:R-:W-:Y:S01]  /*1570*/  @P0 FADD.FTZ R172, -R127, R171 ;  /* 0x000000ab7fac0221 */ /* 0x000fe20000010100 */
[--C-:B------:R-:W-:Y:S01]  /*1580*/  @!P0 FADD.FTZ R0, R2, -R156.reuse ;  /* 0x8000009c02008221 */ /* 0x100fe20000010000 */
[----:B------:R-:W-:Y:S01]  /*1590*/  SHF.L.U32 R176, R176, 0x10, RZ ;  /* 0x00000010b0b07819 */ /* 0x000fe200000006ff */
[----:B0-----:R-:W-:Y:S01]  /*15a0*/  @P0 FMUL.FTZ R174, R174, R167 ;  /* 0x000000a7aeae0220 */ /* 0x001fe20000410000 */
[----:B------:R-:W-:Y:S01]  /*15b0*/  @!P0 FADD.FTZ R2, R169, -R156 ;  /* 0x8000009ca9028221 */ /* 0x000fe20000010000 */
[----:B------:R-:W-:Y:S01]  /*15c0*/  SHF.L.U32 R23, R23, 0x10, RZ ;  /* 0x0000001017177819 */ /* 0x000fe200000006ff */
[----:B------:R-:W-:Y:S01]  /*15d0*/  @P0 FADD.FTZ R169, -R143, R22 ;  /* 0x000000168fa90221 */ /* 0x000fe20000010100 */
[----:B------:R-:W-:Y:S01]  /*15e0*/  @!P0 FMUL.FTZ R174, R155, R20 ;  /* 0x000000149bae8220 */ /* 0x000fe20000410000 */
[----:B----4-:R-:W-:Y:S01]  /*15f0*/  @P0 FMUL.FTZ R172, R172, R165 ;  /* 0x000000a5acac0220 */ /* 0x010fe20000410000 */
[--C-:B------:R-:W-:Y:S01]  /*1600*/  @!P0 FADD.FTZ R20, R22, -R156.reuse ;  /* 0x8000009c16148221 */ /* 0x100fe20000010000 */
[----:B------:R-:W-:Y:S01]  /*1610*/  @P0 FADD.FTZ R165, -R145, R183 ;  /* 0x000000b791a50221 */ /* 0x000fe20000010100 */
[----:B------:R-:W-:Y:S01]  /*1620*/  @!P0 FMUL.FTZ R168, R155, R0 ;  /* 0x000000009ba88220 */ /* 0x000fe20000410000 */
[----:B------:R-:W0:Y:S01]  /*1630*/  @P0 MUFU.RCP R180, R176 ;  /* 0x000000b000b40308 */ /* 0x000e220000001000 */
[--C-:B------:R-:W-:Y:S01]  /*1640*/  @!P0 FADD.FTZ R0, R171, -R156.reuse ;  /* 0x8000009cab008221 */ /* 0x100fe20000010000 */
[----:B-1----:R-:W-:Y:S01]  /*1650*/  @P0 FMUL.FTZ R169, R169, R182 ;  /* 0x000000b6a9a90220 */ /* 0x002fe20000410000 */
[----:B------:R-:W-:Y:S01]  /*1660*/  @P0 FADD.FTZ R171, -R142, R23 ;  /* 0x000000178eab0221 */ /* 0x000fe20000010100 */
[--C-:B------:R-:W-:Y:S01]  /*1670*/  @!P0 FADD.FTZ R22, R23, -R156.reuse ;  /* 0x8000009c17168221 */ /* 0x100fe20000010000 */
[----:B------:R-:W-:Y:S01]  /*1680*/  @!P0 FMUL.FTZ R169, R155, R20 ;  /* 0x000000149ba98220 */ /* 0x000fe20000410000 */
[----:B------:R-:W-:Y:S01]  /*1690*/  @P0 FMUL.FTZ R165, R165, R178 ;  /* 0x000000b2a5a50220 */ /* 0x000fe20000410000 */
[----:B------:R-:W-:Y:S01]  /*16a0*/  SHF.L.U32 R20, R28, 0x10, RZ ;  /* 0x000000101c147819 */ /* 0x000fe200000006ff */
[----:B------:R-:W-:Y:S01]  /*16b0*/  @!P0 FMUL.FTZ R172, R155, R0 ;  /* 0x000000009bac8220 */ /* 0x000fe20000410000 */
[----:B------:R-:W-:Y:S01]  /*16c0*/  PRMT R21, R21, 0x7632, R21 ;  /* 0x0000763215157816 */ /* 0x000fe20000000015 */
[----:B------:R-:W-:Y:S01]  /*16d0*/  @P0 FMUL.FTZ R171, R171, R184 ;  /* 0x000000b8abab0220 */ /* 0x000fe20000410000 */
[----:B------:R-:W-:Y:S01]  /*16e0*/  SHF.L.U32 R178, R30, 0x10, RZ ;  /* 0x000000101eb27819 */ /* 0x000fe200000006ff */
[----:B------:R-:W-:Y:S01]  /*16f0*/  @!P0 FADD.FTZ R0, R183, -R156 ;  /* 0x8000009cb7008221 */ /* 0x000fe20000010000 */
[----:B------:R-:W-:Y:S01]  /*1700*/  @!P0 FMUL.FTZ R171, R155, R22 ;  /* 0x000000169bab8220 */ /* 0x000fe20000410000 */
[----:B------:R-:W-:-:S02]  /*1710*/  PRMT R28, R28, 0x7632, R28 ;  /* 0x000076321c1c7816 */ /* 0x000fc4000000001c */
[C---:B------:R-:W-:Y:S02]  /*1720*/  SHF.L.U32 R22, R29.reuse, 0x10, RZ ;  /* 0x000000101d167819 */ /* 0x040fe400000006ff */
[----:B------:R-:W-:Y:S01]  /*1730*/  PRMT R23, R29, 0x7632, R23 ;  /* 0x000076321d177816 */ /* 0x000fe20000000017 */
[----:B------:R-:W-:Y:S01]  /*1740*/  FMUL.FTZ R29, R173, R20 ;  /* 0x00000014ad1d7220 */ /* 0x000fe20000410000 */
[----:B------:R-:W-:Y:S01]  /*1750*/  SHF.L.U32 R21, R21, 0x10, RZ ;  /* 0x0000001015157819 */ /* 0x000fe200000006ff */
[----:B------:R-:W-:Y:S01]  /*1760*/  FMUL.FTZ R173, R3, R178 ;  /* 0x000000b203ad7220 */ /* 0x000fe20000410000 */
[C---:B------:R-:W-:Y:S01]  /*1770*/  @!P0 FMUL.FTZ R165, R155.reuse, R0 ;  /* 0x000000009ba58220 */ /* 0x040fe20000410000 */
[----:B------:R-:W-:Y:S02]  /*1780*/  SHF.L.U32 R3, R28, 0x10, RZ ;  /* 0x000000101c037819 */ /* 0x000fe400000006ff */
[----:B------:R-:W-:Y:S01]  /*1790*/  SHF.L.U32 R0, R84, 0x10, RZ ;  /* 0x0000001054007819 */ /* 0x000fe200000006ff */
[----:B------:R-:W-:Y:S01]  /*17a0*/  @!P0 FMUL.FTZ R170, R155, R2 ;  /* 0x000000029baa8220 */ /* 0x000fe20000410000 */
[----:B------:R-:W-:Y:S01]  /*17b0*/  PRMT R30, R30, 0x7632, R30 ;  /* 0x000076321e1e7816 */ /* 0x000fe2000000001e */
[----:B------:R-:W-:Y:S01]  /*17c0*/  @P0 FADD.FTZ R167, -R144, R21 ;  /* 0x0000001590a70221 */ /* 0x000fe20000010100 */
[----:B------:R-:W-:Y:S01]  /*17d0*/  @!P0 FADD.FTZ R2, R21, -R156 ;  /* 0x8000009c15028221 */ /* 0x000fe20000010000 */
[----:B------:R-:W1:Y:S01]  /*17e0*/  @P0 MUFU.RCP R186, R0 ;  /* 0x0000000000ba0308 */ /* 0x000e620000001000 */
[----:B------:R-:W-:Y:S01]  /*17f0*/  SHF.L.U32 R23, R23, 0x10, RZ ;  /* 0x0000001017177819 */ /* 0x000fe200000006ff */
[----:B------:R-:W-:Y:S01]  /*1800*/  FMUL.FTZ R28, R36, R3 ;  /* 0x00000003241c7220 */ /* 0x000fe20000410000 */
[C---:B------:R-:W-:Y:S01]  /*1810*/  FADD.FTZ R64, R3.reuse, R64 ;  /* 0x0000004003407221 */ /* 0x040fe20000010000 */
[----:B------:R-:W-:Y:S01]  /*1820*/  FFMA.FTZ R48, R3, R165, R48 ;  /* 0x000000a503307223 */ /* 0x000fe20000010030 */
[----:B------:R-:W-:Y:S01]  /*1830*/  SHF.L.U32 R3, R30, 0x10, RZ ;  /* 0x000000101e037819 */ /* 0x000fe200000006ff */
[----:B0-----:R-:W-:Y:S01]  /*1840*/  @P0 FMUL.FTZ R167, R167, R180 ;  /* 0x000000b4a7a70220 */ /* 0x001fe20000410000 */
[----:B------:R-:W-:Y:S01]  /*1850*/  PRMT R183, R31, 0x7632, R183 ;  /* 0x000076321fb77816 */ /* 0x000fe200000000b7 */
[----:B------:R-:W-:Y:S01]  /*1860*/  @!P0 FMUL.FTZ R167, R155, R2 ;  /* 0x000000029ba78220 */ /* 0x000fe20000410000 */
[----:B------:R-:W-:Y:S01]  /*1870*/  SHF.L.U32 R182, R31, 0x10, RZ ;  /* 0x000000101fb67819 */ /* 0x000fe200000006ff */
[----:B------:R-:W-:Y:S01]  /*1880*/  FMUL.FTZ R30, R176, R23 ;  /* 0x00000017b01e7220 */ /* 0x000fe20000410000 */
[----:B------:R-:W-:Y:S01]  /*1890*/  SHF.L.U32 R183, R183, 0x10, RZ ;  /* 0x00000010b7b77819 */ /* 0x000fe200000006ff */
[----:B------:R-:W-:Y:S01]  /*18a0*/  FMUL.FTZ R176, R177, R3 ;  /* 0x00000003b1b07220 */ /* 0x000fe20000410000 */
[C---:B------:R-:W-:Y:S01]  /*18b0*/  FADD.FTZ R68, R3.reuse, R68 ;  /* 0x0000004403447221 */ /* 0x040fe20000010000 */
[----:B------:R-:W-:Y:S01]  /*18c0*/  FFMA.FTZ R52, R3, R169, R52 ;  /* 0x000000a903347223 */ /* 0x000fe20000010034 */
[C---:B------:R-:W-:Y:S01]  /*18d0*/  FADD.FTZ R66, R23.reuse, R66 ;  /* 0x0000004217427221 */ /* 0x040fe20000010000 */
[----:B------:R-:W-:Y:S01]  /*18e0*/  FFMA.FTZ R50, R23, R167, R50 ;  /* 0x000000a717327223 */ /* 0x000fe20000010032 */
        /* <DEDUP_REMOVED lines=12> */
[C---:B------:R-:W-:Y:S01]  /*19b0*/  FADD.FTZ R65, R20.reuse, R65 ;  /* 0x0000004114417221 */ /* 0x040fe20000010000 */
[C---:B------:R-:W-:Y:S01]  /*19c0*/  SHF.L.U32 R183, R25.reuse, 0x10, RZ ;  /* 0x0000001019b77819 */ /* 0x040fe200000006ff */
[----:B------:R-:W-:Y:S01]  /*19d0*/  FFMA.FTZ R49, R20, R168, R49 ;  /* 0x000000a814317223 */ /* 0x000fe20000010031 */
[----:B------:R-:W-:Y:S01]  /*19e0*/  PRMT R3, R25, 0x7632, R3 ;  /* 0x0000763219037816 */ /* 0x000fe20000000003 */
[----:B------:R-:W-:Y:S01]  /*19f0*/  @P0 FADD.FTZ R25, -R106, R23 ;  /* 0x000000176a190221 */ /* 0x000fe20000010100 */
[----:B------:R-:W-:-:S02]  /*1a00*/  PRMT R20, R87, 0x7632, R20 ;  /* 0x0000763257147816 */ /* 0x000fc40000000014 */
[----:B------:R-:W-:Y:S01]  /*1a10*/  SHF.L.U32 R21, R85, 0x10, RZ ;  /* 0x0000001055157819 */ /* 0x000fe200000006ff */
[----:B-1----:R-:W-:Y:S01]  /*1a20*/  @P0 FMUL.FTZ R25, R25, R186 ;  /* 0x000000ba19190220 */ /* 0x002fe20000410000 */
[----:B------:R-:W-:Y:S02]  /*1a30*/  PRMT R24, R24, 0x7632, R24 ;  /* 0x0000763218187816 */ /* 0x000fe40000000018 */
[----:B------:R-:W-:Y:S01]  /*1a40*/  SHF.L.U32 R186, R20, 0x10, RZ ;  /* 0x0000001014ba7819 */ /* 0x000fe200000006ff */
[----:B------:R-:W0:Y:S01]  /*1a50*/  @P0 MUFU.RCP R190, R21 ;  /* 0x0000001500be0308 */ /* 0x000e220000001000 */
[----:B------:R-:W-:Y:S02]  /*1a60*/  SHF.L.U32 R184, R87, 0x10, RZ ;  /* 0x0000001057b87819 */ /* 0x000fe400000006ff */
[----:B------:R-:W-:Y:S02]  /*1a70*/  SHF.L.U32 R189, R24, 0x10, RZ ;  /* 0x0000001018bd7819 */ /* 0x000fe400000006ff */
[----:B------:R-:W-:-:S02]  /*1a80*/  PRMT R180, R85, 0x7632, R180 ;  /* 0x0000763255b47816 */ /* 0x000fc400000000b4 */
[----:B------:R-:W-:Y:S01]  /*1a90*/  SHF.L.U32 R36, R86, 0x10, RZ ;  /* 0x0000001056247819 */ /* 0x000fe200000006ff */
[----:B------:R-:W1:Y:S01]  /*1aa0*/  @P0 MUFU.RCP R24, R186 ;  /* 0x000000ba00180308 */ /* 0x000e620000001000 */
[----:B------:R-:W-:Y:S01]  /*1ab0*/  PRMT R2, R84, 0x7632, R2 ;  /* 0x0000763254027816 */ /* 0x000fe20000000002 */
[C---:B------:R-:W-:Y:S01]  /*1ac0*/  FADD.FTZ R67, R22.reuse, R67 ;  /* 0x0000004316437221 */ /* 0x040fe20000010000 */
[----:B------:R-:W-:Y:S01]  /*1ad0*/  FFMA.FTZ R51, R22, R170, R51 ;  /* 0x000000aa16337223 */ /* 0x000fe20000010033 */
[----:B------:R-:W-:Y:S02]  /*1ae0*/  SHF.L.U32 R180, R180, 0x10, RZ ;  /* 0x00000010b4b47819 */ /* 0x000fe400000006ff */
[----:B------:R-:W-:Y:S02]  /*1af0*/  PRMT R22, R27, 0x7632, R22 ;  /* 0x000076321b167816 */ /* 0x000fe40000000016 */
[----:B------:R-:W3:Y:S01]  /*1b00*/  @P0 MUFU.RCP R198, R184 ;  /* 0x000000b800c60308 */ /* 0x000ee20000001000 */
[----:B------:R-:W-:Y:S01]  /*1b10*/  SHF.L.U32 R2, R2, 0x10, RZ ;  /* 0x0000001002027819 */ /* 0x000fe200000006ff */
[----:B------:R-:W-:Y:S01]  /*1b20*/  @!P0 FADD.FTZ R20, R23, -R156 ;  /* 0x8000009c17148221 */ /* 0x000fe20000010000 */
[----:B------:R-:W-:-:S05]  /*1b30*/  SHF.L.U32 R187, R27, 0x10, RZ ;  /* 0x000000101bbb7819 */ /* 0x000fca00000006ff */
[----:B------:R-:W4:Y:S01]  /*1b40*/  @P0 MUFU.RCP R194, R36 ;  /* 0x0000002400c20308 */ /* 0x000f220000001000 */
[----:B------:R-:W-:Y:S02]  /*1b50*/  SHF.L.U32 R185, R26, 0x10, RZ ;  /* 0x000000101ab97819 */ /* 0x000fe400000006ff */
[----:B------:R-:W-:Y:S02]  /*1b60*/  SHF.L.U32 R23, R22, 0x10, RZ ;  /* 0x0000001016177819 */ /* 0x000fe400000006ff */
[----:B------:R-:W-:-:S03]  /*1b70*/  PRMT R26, R26, 0x7632, R26 ;  /* 0x000076321a1a7816 */ /* 0x000fc6000000001a */
[----:B------:R-:W4:Y:S01]  /*1b80*/  @P0 MUFU.RCP R192, R180 ;  /* 0x000000b400c00308 */ /* 0x000f220000001000 */
[----:B------:R-:W-:Y:S01]  /*1b90*/  @P0 FADD.FTZ R27, -R107, R183 ;  /* 0x000000b76b1b0221 */ /* 0x000fe20000010100 */
[----:B------:R-:W-:Y:S01]  /*1ba0*/  @!P0 FMUL.FTZ R25, R155, R20 ;  /* 0x000000149b198220 */ /* 0x000fe20000410000 */
[----:B------:R-:W-:Y:S01]  /*1bb0*/  @P0 FADD.FTZ R179, -R111, R187 ;  /* 0x000000bb6fb30221 */ /* 0x000fe20000010100 */
[--C-:B------:R-:W-:Y:S01]  /*1bc0*/  @!P0 FADD.FTZ R20, R183, -R156.reuse ;  /* 0x8000009cb7148221 */ /* 0x100fe20000010000 */
[----:B------:R-:W-:-:S03]  /*1bd0*/  @!P0 FADD.FTZ R22, R187, -R156 ;  /* 0x8000009cbb168221 */ /* 0x000fc60000010000 */
[----:B------:R-:W4:Y:S01]  /*1be0*/  @P0 MUFU.RCP R188, R2 ;  /* 0x0000000200bc0308 */ /* 0x000f220000001000 */
[----:B------:R-:W-:Y:S01]  /*1bf0*/  SHF.L.U32 R26, R26, 0x10, RZ ;  /* 0x000000101a1a7819 */ /* 0x000fe200000006ff */
[----:B------:R-:W-:Y:S01]  /*1c00*/  @P0 FADD.FTZ R187, -R150, R23 ;  /* 0x0000001796bb0221 */ /* 0x000fe20000010100 */
[----:B0-----:R-:W-:Y:S01]  /*1c10*/  @P0 FMUL.FTZ R27, R27, R190 ;  /* 0x000000be1b1b0220 */ /* 0x001fe20000410000 */
[----:B------:R-:W-:Y:S01]  /*1c20*/  SHF.L.U32 R3, R3, 0x10, RZ ;  /* 0x0000001003037819 */ /* 0x000fe200000006ff */
[----:B------:R-:W-:Y:S01]  /*1c30*/  @!P0 FMUL.FTZ R27, R155, R20 ;  /* 0x000000149b1b8220 */ /* 0x000fe20000410000 */
[----:B------:R-:W-:Y:S02]  /*1c40*/  @P0 FADD.FTZ R177, -R110, R185 ;  /* 0x000000b96eb10221 */ /* 0x000fe40000010100 */
[----:B------:R-:W0:Y:S01]  /*1c50*/  @P0 MUFU.RCP R196, R182 ;  /* 0x000000b600c40308 */ /* 0x000e220000001000 */
[----:B------:R-:W-:Y:S01]  /*1c60*/  @!P0 FADD.FTZ R20, R185, -R156 ;  /* 0x8000009cb9148221 */ /* 0x000fe20000010000 */
[----:B-1----:R-:W-:Y:S01]  /*1c70*/  @P0 FMUL.FTZ R187, R187, R24 ;  /* 0x00000018bbbb0220 */ /* 0x002fe20000410000 */
[----:B------:R-:W-:Y:S01]  /*1c80*/  @P0 FADD.FTZ R185, -R151, R26 ;  /* 0x0000001a97b90221 */ /* 0x000fe20000010100 */
[--C-:B------:R-:W-:Y:S01]  /*1c90*/  @!P0 FADD.FTZ R24, R26, -R156.reuse ;  /* 0x8000009c1a188221 */ /* 0x100fe20000010000 */
[--C-:B------:R-:W-:Y:S01]  /*1ca0*/  @!P0 FADD.FTZ R26, R23, -R156.reuse ;  /* 0x8000009c171a8221 */ /* 0x100fe20000010000 */
[----:B---3--:R-:W-:Y:S01]  /*1cb0*/  @P0 FMUL.FTZ R179, R179, R198 ;  /* 0x000000c6b3b30220 */ /* 0x008fe20000410000 */
[----:B------:R-:W-:Y:S01]  /*1cc0*/  SHF.L.U32 R23, R40, 0x10, RZ ;  /* 0x0000001028177819 */ /* 0x000fe200000006ff */
[----:B----4-:R-:W-:Y:S01]  /*1cd0*/  @P0 FMUL.FTZ R177, R177, R194 ;  /* 0x000000c2b1b10220 */ /* 0x010fe20000410000 */
[----:B------:R-:W-:Y:S01]  /*1ce0*/  @P0 FADD.FTZ R183, -R152, R3 ;  /* 0x0000000398b70221 */ /* 0x000fe20000010100 */
[----:B------:R-:W-:Y:S01]  /*1cf0*/  @!P0 FMUL.FTZ R179, R155, R22 ;  /* 0x000000169bb38220 */ /* 0x000fe20000410000 */
[----:B------:R-:W-:Y:S01]  /*1d00*/  @P0 FADD.FTZ R181, -R153, R189 ;  /* 0x000000bd99b50221 */ /* 0x000fe20000010100 */
[----:B------:R-:W-:Y:S01]  /*1d10*/  @!P0 FMUL.FTZ R177, R155, R20 ;  /* 0x000000149bb18220 */ /* 0x000fe20000410000 */
[----:B------:R-:W-:Y:S01]  /*1d20*/  @!P0 FADD.FTZ R22, R3, -R156 ;  /* 0x8000009c03168221 */ /* 0x000fe20000010000 */
[----:B------:R-:W-:Y:S01]  /*1d30*/  PRMT R40, R40, 0x7632, R40 ;  /* 0x0000763228287816 */ /* 0x000fe20000000028 */
[----:B------:R-:W-:Y:S01]  /*1d40*/  @!P0 FADD.FTZ R20, R189, -R156 ;  /* 0x8000009cbd148221 */ /* 0x000fe20000010000 */
[----:B------:R-:W-:Y:S01]  /*1d50*/  @P0 FMUL.FTZ R183, R183, R192 ;  /* 0x000000c0b7b70220 */ /* 0x000fe20000410000 */
[----:B------:R-:W-:Y:S01]  /*1d60*/  FMUL.FTZ R0, R0, R23 ;  /* 0x0000001700007220 */ /* 0x000fe20000410000 */
[C---:B------:R-:W-:Y:S01]  /*1d70*/  FADD.FTZ R134, R23.reuse, R134 ;  /* 0x0000008617867221 */ /* 0x040fe20000010000 */
[----:B------:R-:W-:Y:S01]  /*1d80*/  FFMA.FTZ R136, R23, R25, R136 ;  /* 0x0000001917887223 */ /* 0x000fe20000010088 */
[----:B------:R-:W-:Y:S01]  /*1d90*/  @P0 FMUL.FTZ R181, R181, R188 ;  /* 0x000000bcb5b50220 */ /* 0x000fe20000410000 */
[C---:B------:R-:W-:Y:S01]  /*1da0*/  @!P0 FMUL.FTZ R183, R155.reuse, R22 ;  /* 0x000000169bb78220 */ /* 0x040fe20000410000 */
[----:B------:R-:W-:Y:S01]  /*1db0*/  SHF.L.U32 R23, R40, 0x10, RZ ;  /* 0x0000001028177819 */ /* 0x000fe200000006ff */
[----:B------:R-:W-:Y:S01]  /*1dc0*/  @!P0 FMUL.FTZ R181, R155, R20 ;  /* 0x000000149bb58220 */ /* 0x000fe20000410000 */
[----:B------:R-:W-:-:S02]  /*1dd0*/  PRMT R22, R42, 0x7632, R22 ;  /* 0x000076322a167816 */ /* 0x000fc40000000016 */
[----:B------:R-:W-:Y:S01]  /*1de0*/  SHF.L.U32 R191, R42, 0x10, RZ ;  /* 0x000000102abf7819 */ /* 0x000fe200000006ff */
[----:B------:R-:W-:Y:S01]  /*1df0*/  FMUL.FTZ R42, R2, R23 ;  /* 0x00000017022a7220 */ /* 0x000fe20000410000 */
[C---:B------:R-:W-:Y:S01]  /*1e00*/  FADD.FTZ R130, R23.reuse, R130 ;  /* 0x0000008217827221 */ /* 0x040fe20000010000 */
[----:B------:R-:W-:Y:S01]  /*1e10*/  FFMA.FTZ R132, R23, R181, R132 ;  /* 0x000000b517847223 */ /* 0x000fe20000010084 */
[----:B0-----:R-:W-:Y:S01]  /*1e20*/  @P0 FMUL.FTZ R185, R185, R196 ;  /* 0x000000c4b9b90220 */ /* 0x001fe20000410000 */
[----:B------:R-:W-:Y:S01]  /*1e30*/  SHF.L.U32 R3, R12, 0x10, RZ ;  /* 0x000000100c037819 */ /* 0x000fe200000006ff */
[----:B------:R-:W-:Y:S02]  /*1e40*/  IMAD.U32 R23, R22, 0x10000, RZ ;  /* 0x0001000016177824 */ /* 0x000fe400078e00ff */
[----:B------:R-:W-:Y:S01]  /*1e50*/  @!P0 FMUL.FTZ R185, R155, R24 ;  /* 0x000000189bb98220 */ /* 0x000fe20000410000 */
[C---:B------:R-:W-:Y:S02]  /*1e60*/  SHF.L.U32 R193, R43.reuse, 0x10, RZ ;  /* 0x000000102bc17819 */ /* 0x040fe400000006ff */
[----:B------:R-:W-:-:S02]  /*1e70*/  PRMT R43, R43, 0x7632, R43 ;  /* 0x000076322b2b7816 */ /* 0x000fc4000000002b */
[----:B------:R-:W-:Y:S01]  /*1e80*/  SHF.L.U32 R195, R15, 0x10, RZ ;  /* 0x000000100fc37819 */ /* 0x000fe200000006ff */
[----:B------:R-:W0:Y:S01]  /*1e90*/  @P0 MUFU.RCP R197, R3 ;  /* 0x0000000300c50308 */ /* 0x000e220000001000 */
[----:B------:R-:W-:Y:S01]  /*1ea0*/  FMUL.FTZ R182, R182, R23 ;  /* 0x00000017b6b67220 */ /* 0x000fe20000410000 */
[C---:B------:R-:W-:Y:S01]  /*1eb0*/  FADD.FTZ R114, R23.reuse, R114 ;  /* 0x0000007217727221 */ /* 0x040fe20000010000 */
[----:B------:R-:W-:Y:S01]  /*1ec0*/  FFMA.FTZ R116, R23, R185, R116 ;  /* 0x000000b917747223 */ /* 0x000fe20000010074 */
[----:B------:R-:W-:Y:S01]  /*1ed0*/  SHF.L.U32 R43, R43, 0x10, RZ ;  /* 0x000000102b2b7819 */ /* 0x000fe200000006ff */
[----:B------:R-:W-:-:S03]  /*1ee0*/  @!P0 FMUL.FTZ R187, R155, R26 ;  /* 0x0000001a9bbb8220 */ /* 0x000fc60000410000 */
[----:B------:R-:W1:Y:S01]  /*1ef0*/  @P0 MUFU.RCP R23, R195 ;  /* 0x000000c300170308 */ /* 0x000e620000001000 */
[----:B------:R-:W-:Y:S01]  /*1f00*/  FMUL.FTZ R40, R184, R193 ;  /* 0x000000c1b8287220 */ /* 0x000fe20000410000 */
[----:B------:R-:W-:Y:S01]  /*1f10*/  FMUL.FTZ R184, R186, R43 ;  /* 0x0000002bbab87220 */ /* 0x000fe20000410000 */
[C---:B------:R-:W-:Y:S01]  /*1f20*/  FADD.FTZ R109, R43.reuse, R109 ;  /* 0x0000006d2b6d7221 */ /* 0x040fe20000010000 */
[----:B------:R-:W-:Y:S01]  /*1f30*/  FFMA.FTZ R108, R43, R187, R108 ;  /* 0x000000bb2b6c7223 */ /* 0x000fe2000001006c */
[----:B------:R-:W-:Y:S02]  /*1f40*/  SHF.L.U32 R43, R16, 0x10, RZ ;  /* 0x00000010102b7819 */ /* 0x000fe400000006ff */
[----:B------:R-:W-:Y:S02]  /*1f50*/  SHF.L.U32 R199, R19, 0x10, RZ ;  /* 0x0000001013c77819 */ /* 0x000fe400000006ff */
[----:B------:R-:W-:Y:S01]  /*1f60*/  SHF.L.U32 R196, R17, 0x10, RZ ;  /* 0x0000001011c47819 */ /* 0x000fe200000006ff */
[----:B------:R-:W-:Y:S01]  /*1f70*/  @P0 FADD.FTZ R186, -R131, R43 ;  /* 0x0000002b83ba0221 */ /* 0x000fe20000010100 */
[----:B------:R-:W-:Y:S01]  /*1f80*/  PRMT R17, R17, 0x7632, R17 ;  /* 0x0000763211117816 */ /* 0x000fe20000000011 */
[----:B------:R-:W-:Y:S01]  /*1f90*/  @P0 FADD.FTZ R192, -R154, R199 ;  /* 0x000000c79ac00221 */ /* 0x000fe20000010100 */
[C---:B------:R-:W-:Y:S01]  /*1fa0*/  SHF.L.U32 R189, R41.reuse, 0x10, RZ ;  /* 0x0000001029bd7819 */ /* 0x040fe200000006ff */
[----:B0-----:R-:W-:Y:S01]  /*1fb0*/  @P0 FMUL.FTZ R186, R186, R197 ;  /* 0x000000c5baba0220 */ /* 0x001fe20000410000 */
[----:B------:R-:W-:-:S02]  /*1fc0*/  PRMT R41, R41, 0x7632, R41 ;  /* 0x0000763229297816 */ /* 0x000fc40000000029 */
[----:B------:R-:W-:Y:S01]  /*1fd0*/  SHF.L.U32 R197, R17, 0x10, RZ ;  /* 0x0000001011c57819 */ /* 0x000fe200000006ff */
[----:B-1----:R-:W-:Y:S01]  /*1fe0*/  @P0 FMUL.FTZ R192, R192, R23 ;  /* 0x00000017c0c00220 */ /* 0x002fe20000410000 */
[----:B------:R-:W-:Y:S01]  /*1ff0*/  FADD.FTZ R17, RZ, R0 ;  /* 0x00000000ff117221 */ /* 0x000fe20000010000 */
[----:B------:R-:W-:Y:S01]  /*2000*/  FFMA.FTZ R23, R0, R25, RZ ;  /* 0x0000001900177223 */ /* 0x000fe200000100ff */
[----:B------:R-:W-:Y:S01]  /*2010*/  SHF.L.U32 R41, R41, 0x10, RZ ;  /* 0x0000001029297819 */ /* 0x000fe200000006ff */
[C---:B------:R-:W-:Y:S01]  /*2020*/  FADD.FTZ R113, R193.reuse, R113 ;  /* 0x00000071c1717221 */ /* 0x040fe20000010000 */
[----:B------:R-:W-:Y:S01]  /*2030*/  FFMA.FTZ R112, R193, R179, R112 ;  /* 0x000000b3c1707223 */ /* 0x000fe20000010070 */
[----:B------:R-:W-:Y:S01]  /*2040*/  FMUL.FTZ R24, R21, R189 ;  /* 0x000000bd15187220 */ /* 0x000fe20000410000 */
[----:B------:R-:W-:Y:S01]  /*2050*/  SHF.L.U32 R193, R14, 0x10, RZ ;  /* 0x000000100ec17819 */ /* 0x000fe200000006ff */
[----:B------:R-:W-:Y:S01]  /*2060*/  FADD.FTZ R17, R17, R42 ;  /* 0x0000002a11117221 */ /* 0x000fe20000010000 */
[----:B------:R-:W-:Y:S01]  /*2070*/  PRMT R20, R12, 0x7632, R20 ;  /* 0x000076320c147816 */ /* 0x000fe20000000014 */
[----:B------:R-:W-:Y:S01]  /*2080*/  FFMA.FTZ R23, R42, R181, R23 ;  /* 0x000000b52a177223 */ /* 0x000fe20000010017 */
[----:B------:R-:W-:Y:S01]  /*2090*/  FMUL.FTZ R180, R180, R41 ;  /* 0x00000029b4b47220 */ /* 0x000fe20000410000 */
[C---:B------:R-:W-:Y:S01]  /*20a0*/  FADD.FTZ R122, R41.reuse, R122 ;  /* 0x0000007a297a7221 */ /* 0x040fe20000010000 */
[----:B------:R-:W-:Y:S01]  /*20b0*/  FFMA.FTZ R124, R41, R183, R124 ;  /* 0x000000b7297c7223 */ /* 0x000fe2000001007c */
[----:B------:R-:W-:Y:S01]  /*20c0*/  FADD.FTZ R17, R17, R24 ;  /* 0x0000001811117221 */ /* 0x000fe20000010000 */
[----:B------:R-:W0:Y:S01]  /*20d0*/  @P0 MUFU.RCP R41, R193 ;  /* 0x000000c100290308 */ /* 0x000e220000001000 */
[----:B------:R-:W-:Y:S01]  /*20e0*/  SHF.L.U32 R20, R20, 0x10, RZ ;  /* 0x0000001014147819 */ /* 0x000fe200000006ff */
[----:B------:R-:W-:Y:S01]  /*20f0*/  FFMA.FTZ R23, R24, R27, R23 ;  /* 0x0000001b18177223 */ /* 0x000fe20000010017 */
[----:B------:R-:W-:Y:S01]  /*2100*/  PRMT R2, R13, 0x7632, R2 ;  /* 0x000076320d027816 */ /* 0x000fe20000000002 */
[----:B------:R-:W-:Y:S01]  /*2110*/  FMUL.FTZ R26, R36, R191 ;  /* 0x000000bf241a7220 */ /* 0x000fe20000410000 */
[----:B------:R-:W-:Y:S01]  /*2120*/  FADD.FTZ R17, R17, R180 ;  /* 0x000000b411117221 */ /* 0x000fe20000010000 */
[----:B------:R-:W-:Y:S01]  /*2130*/  FFMA.FTZ R23, R180, R183, R23 ;  /* 0x000000b7b4177223 */ /* 0x000fe20000010017 */
[----:B------:R-:W-:Y:S01]  /*2140*/  PRMT R16, R16, 0x7632, R16 ;  /* 0x0000763210107816 */ /* 0x000fe20000000010 */
[----:B------:R-:W1:Y:S01]  /*2150*/  @P0 MUFU.RCP R194, R20 ;  /* 0x0000001400c20308 */ /* 0x000e620000001000 */
[----:B------:R-:W-:Y:S01]  /*2160*/  SHF.L.U32 R2, R2, 0x10, RZ ;  /* 0x0000001002027819 */ /* 0x000fe200000006ff */
[----:B------:R-:W-:Y:S01]  /*2170*/  FADD.FTZ R17, R17, R26 ;  /* 0x0000001a11117221 */ /* 0x000fe20000010000 */
[----:B------:R-:W-:Y:S01]  /*2180*/  SHF.L.U32 R21, R13, 0x10, RZ ;  /* 0x000000100d157819 */ /* 0x000fe200000006ff */
[C---:B------:R-:W-:Y:S01]  /*2190*/  FADD.FTZ R118, R191.reuse, R118 ;  /* 0x00000076bf767221 */ /* 0x040fe20000010000 */
[----:B------:R-:W-:Y:S01]  /*21a0*/  SHF.L.U32 R198, R18, 0x10, RZ ;  /* 0x0000001012c67819 */ /* 0x000fe200000006ff */
[-C--:B------:R-:W-:Y:S01]  /*21b0*/  FFMA.FTZ R120, R191, R177.reuse, R120 ;  /* 0x000000b1bf787223 */ /* 0x080fe20000010078 */
[----:B------:R-:W-:Y:S01]  /*21c0*/  FFMA.FTZ R23, R26, R177, R23 ;  /* 0x000000b11a177223 */ /* 0x000fe20000010017 */
[C---:B------:R-:W-:Y:S01]  /*21d0*/  FADD.FTZ R126, R189.reuse, R126 ;  /* 0x0000007ebd7e7221 */ /* 0x040fe20000010000 */
[----:B------:R-:W-:Y:S01]  /*21e0*/  FFMA.FTZ R128, R189, R27, R128 ;  /* 0x0000001bbd807223 */ /* 0x000fe20000010080 */
[----:B------:R-:W3:Y:S01]  /*21f0*/  @P0 MUFU.RCP R36, R2 ;  /* 0x0000000200240308 */ /* 0x000ee20000001000 */
[----:B------:R-:W-:Y:S01]  /*2200*/  SHF.L.U32 R191, R16, 0x10, RZ ;  /* 0x0000001010bf7819 */ /* 0x000fe200000006ff */
[----:B------:R-:W-:Y:S01]  /*2210*/  @!P0 FADD.FTZ R16, R43, -R156 ;  /* 0x8000009c2b108221 */ /* 0x000fe20000010000 */
[----:B------:R-:W-:Y:S01]  /*2220*/  PRMT R22, R18, 0x7632, R22 ;  /* 0x0000763212167816 */ /* 0x000fe20000000016 */
[----:B------:R-:W-:Y:S01]  /*2230*/  FADD.FTZ R17, R17, R182 ;  /* 0x000000b611117221 */ /* 0x000fe20000010000 */
[----:B------:R-:W-:Y:S01]  /*2240*/  PRMT R18, R14, 0x7632, R18 ;  /* 0x000076320e127816 */ /* 0x000fe20000000012 */
[----:B------:R-:W-:-:S02]  /*2250*/  @P0 FADD.FTZ R190, -R135, R198 ;  /* 0x000000c687be0221 */ /* 0x000fc40000010100 */
[----:B------:R-:W4:Y:S01]  /*2260*/  @P0 MUFU.RCP R189, R21 ;  /* 0x0000001500bd0308 */ /* 0x000f220000001000 */
[----:B------:R-:W-:Y:S01]  /*2270*/  FFMA.FTZ R23, R182, R185, R23 ;  /* 0x000000b9b6177223 */ /* 0x000fe20000010017 */
[----:B------:R-:W-:Y:S01]  /*2280*/  @!P0 FMUL.FTZ R186, R155, R16 ;  /* 0x000000109bba8220 */ /* 0x000fe20000410000 */
[----:B------:R-:W-:Y:S01]  /*2290*/  SHF.L.U32 R16, R18, 0x10, RZ ;  /* 0x0000001012107819 */ /* 0x000fe200000006ff */
[----:B------:R-:W-:Y:S01]  /*22a0*/  FADD.FTZ R17, R17, R40 ;  /* 0x0000002811117221 */ /* 0x000fe20000010000 */
[----:B0-----:R-:W-:Y:S01]  /*22b0*/  @P0 FMUL.FTZ R190, R190, R41 ;  /* 0x00000029bebe0220 */ /* 0x001fe20000410000 */
[----:B------:R-:W-:Y:S01]  /*22c0*/  FFMA.FTZ R23, R40, R179, R23 ;  /* 0x000000b328177223 */ /* 0x000fe20000010017 */
[----:B------:R-:W-:Y:S01]  /*22d0*/  @P0 FADD.FTZ R41, -R141, R191 ;  /* 0x000000bf8d290221 */ /* 0x000fe20000010100 */
[----:B------:R-:W-:Y:S01]  /*22e0*/  @P0 FADD.FTZ R188, -R133, R196 ;  /* 0x000000c485bc0221 */ /* 0x000fe20000010100 */
[----:B------:R-:W-:Y:S01]  /*22f0*/  @!P0 FADD.FTZ R18, R196, -R156 ;  /* 0x8000009cc4128221 */ /* 0x000fe20000010000 */
[----:B------:R-:W-:Y:S01]  /*2300*/  FADD.FTZ R17, R17, R184 ;  /* 0x000000b811117221 */ /* 0x000fe20000010000 */
[----:B------:R-:W0:Y:S01]  /*2310*/  @P0 MUFU.RCP R196, R16 ;  /* 0x0000001000c40308 */ /* 0x000e220000001000 */
[----:B------:R-:W-:Y:S01]  /*2320*/  FFMA.FTZ R23, R184, R187, R23 ;  /* 0x000000bbb8177223 */ /* 0x000fe20000010017 */
[----:B-1----:R-:W-:Y:S01]  /*2330*/  @P0 FMUL.FTZ R41, R41, R194 ;  /* 0x000000c229290220 */ /* 0x002fe20000410000 */
[----:B------:R-:W-:Y:S01]  /*2340*/  @P0 FADD.FTZ R43, -R140, R197 ;  /* 0x000000c58c2b0221 */ /* 0x000fe20000010100 */
[----:B------:R-:W-:Y:S01]  /*2350*/  PRMT R194, R15, 0x7632, R194 ;  /* 0x000076320fc27816 */ /* 0x000fe200000000c2 */
[----:B------:R-:W-:Y:S01]  /*2360*/  FADD.FTZ R17, R17, R44 ;  /* 0x0000002c11117221 */ /* 0x000fe20000010000 */
[----:B------:R-:W-:Y:S01]  /*2370*/  FFMA.FTZ R23, R44, R37, R23 ;  /* 0x000000252c177223 */ /* 0x000fe20000010017 */
[----:B---3--:R-:W-:Y:S01]  /*2380*/  @P0 FMUL.FTZ R43, R43, R36 ;  /* 0x000000242b2b0220 */ /* 0x008fe20000410000 */
[----:B------:R-:W-:Y:S01]  /*2390*/  SHF.L.U32 R194, R194, 0x10, RZ ;  /* 0x00000010c2c27819 */ /* 0x000fe200000006ff */
[----:B----4-:R-:W-:Y:S01]  /*23a0*/  @P0 FMUL.FTZ R188, R188, R189 ;  /* 0x000000bdbcbc0220 */ /* 0x010fe20000410000 */
[----:B------:R-:W-:Y:S01]  /*23b0*/  SHF.L.U32 R36, R22, 0x10, RZ ;  /* 0x0000001016247819 */ /* 0x000fe200000006ff */
[----:B------:R-:W-:Y:S01]  /*23c0*/  FADD.FTZ R17, R17, R162 ;  /* 0x000000a211117221 */ /* 0x000fe20000010000 */
[----:B------:R-:W-:Y:S01]  /*23d0*/  @!P0 FMUL.FTZ R188, R155, R18 ;  /* 0x000000129bbc8220 */ /* 0x000fe20000410000 */
[----:B------:R-:W-:Y:S01]  /*23e0*/  FFMA.FTZ R23, R162, R157, R23 ;  /* 0x0000009da2177223 */ /* 0x000fe20000010017 */
[----:B------:R-:W-:Y:S01]  /*23f0*/  PRMT R19, R19, 0x7632, R19 ;  /* 0x0000763213137816 */ /* 0x000fe20000000013 */
[----:B------:R-:W-:Y:S01]  /*2400*/  @!P0 FADD.FTZ R18, R198, -R156 ;  /* 0x8000009cc6128221 */ /* 0x000fe20000010000 */
[----:B------:R-:W-:Y:S01]  /*2410*/  FADD.FTZ R17, R17, R46 ;  /* 0x0000002e11117221 */ /* 0x000fe20000010000 */
[----:B------:R-:W1:Y:S01]  /*2420*/  @P0 MUFU.RCP R198, R194 ;  /* 0x000000c200c60308 */ /* 0x000e620000001000 */
[----:B------:R-:W-:Y:S01]  /*2430*/  @P0 FADD.FTZ R189, -R139, R36 ;  /* 0x000000248bbd0221 */ /* 0x000fe20000010100 */
[----:B------:R-:W-:Y:S01]  /*2440*/  FFMA.FTZ R23, R46, R39, R23 ;  /* 0x000000272e177223 */ /* 0x000fe20000010017 */
[----:B------:R-:W-:Y:S01]  /*2450*/  SHF.L.U32 R19, R19, 0x10, RZ ;  /* 0x0000001013137819 */ /* 0x000fe200000006ff */
[----:B------:R-:W-:Y:S01]  /*2460*/  FADD.FTZ R17, R17, R164 ;  /* 0x000000a411117221 */ /* 0x000fe20000010000 */
[----:B------:R-:W-:Y:S01]  /*2470*/  @!P0 FMUL.FTZ R190, R155, R18 ;  /* 0x000000129bbe8220 */ /* 0x000fe20000410000 */
[----:B0-----:R-:W-:Y:S01]  /*2480*/  @P0 FMUL.FTZ R189, R189, R196 ;  /* 0x000000c4bdbd0220 */ /* 0x001fe20000410000 */
[----:B------:R-:W-:Y:S01]  /*2490*/  FFMA.FTZ R23, R164, R159, R23 ;  /* 0x0000009fa4177223 */ /* 0x000fe20000010017 */
[--C-:B------:R-:W-:Y:S01]  /*24a0*/  @!P0 FADD.FTZ R196, R199, -R156.reuse ;  /* 0x8000009cc7c48221 */ /* 0x100fe20000010000 */
[--C-:B------:R-:W-:Y:S01]  /*24b0*/  @!P0 FADD.FTZ R18, R191, -R156.reuse ;  /* 0x8000009cbf128221 */ /* 0x100fe20000010000 */
[--C-:B------:R-:W-:Y:S01]  /*24c0*/  @!P0 FADD.FTZ R22, R197, -R156.reuse ;  /* 0x8000009cc5168221 */ /* 0x100fe20000010000 */
[--C-:B------:R-:W-:Y:S01]  /*24d0*/  @!P0 FADD.FTZ R36, R36, -R156.reuse ;  /* 0x8000009c24248221 */ /* 0x100fe20000010000 */
[----:B------:R-:W-:Y:S01]  /*24e0*/  @!P0 FADD.FTZ R156, R19, -R156 ;  /* 0x8000009c139c8221 */ /* 0x000fe20000010000 */
[----:B------:R-:W-:Y:S01]  /*24f0*/  @P0 FADD.FTZ R191, -R138, R19 ;  /* 0x000000138abf0221 */ /* 0x000fe20000010100 */
[----:B------:R-:W-:Y:S01]  /*2500*/  FADD.FTZ R19, R17, R158 ;  /* 0x0000009e11137221 */ /* 0x000fe20000010000 */
[----:B------:R-:W-:-:S03]  /*2510*/  FFMA.FTZ R23, R158, R45, R23 ;  /* 0x0000002d9e177223 */ /* 0x000fc60000010017 */
[----:B------:R-:W-:Y:S01]  /*2520*/  FADD.FTZ R19, R19, R166 ;  /* 0x000000a613137221 */ /* 0x000fe20000010000 */
[----:B------:R-:W-:Y:S01]  /*2530*/  FFMA.FTZ R23, R166, R161, R23 ;  /* 0x000000a1a6177223 */ /* 0x000fe20000010017 */
[----:B------:R-:W-:Y:S01]  /*2540*/  @!P0 FMUL.FTZ R192, R155, R196 ;  /* 0x000000c49bc08220 */ /* 0x000fe20000410000 */
[----:B-1----:R-:W-:Y:S01]  /*2550*/  @P0 FMUL.FTZ R191, R191, R198 ;  /* 0x000000c6bfbf0220 */ /* 0x002fe20000410000 */
[----:B------:R-:W-:Y:S01]  /*2560*/  FADD.FTZ R196, R19, R160 ;  /* 0x000000a013c47221 */ /* 0x000fe20000010000 */
[C---:B------:R-:W-:Y:S01]  /*2570*/  @!P0 FMUL.FTZ R41, R155.reuse, R18 ;  /* 0x000000129b298220 */ /* 0x040fe20000410000 */
[----:B------:R-:W-:Y:S01]  /*2580*/  FFMA.FTZ R198, R160, R47, R23 ;  /* 0x0000002fa0c67223 */ /* 0x000fe20000010017 */
[----:B--2---:R-:W-:Y:S01]  /*2590*/  SHF.L.U32 R18, R32, 0x10, RZ ;  /* 0x0000001020127819 */ /* 0x004fe200000006ff */
[----:B------:R-:W-:Y:S01]  /*25a0*/  FADD.FTZ R196, R196, R163 ;  /* 0x000000a3c4c47221 */ /* 0x000fe20000010000 */
[----:B------:R-:W-:Y:S01]  /*25b0*/  @!P0 FMUL.FTZ R43, R155, R22 ;  /* 0x000000169b2b8220 */ /* 0x000fe20000410000 */
[----:B------:R-:W-:Y:S01]  /*25c0*/  FFMA.FTZ R198, R163, R38, R198 ;  /* 0x00000026a3c67223 */ /* 0x000fe200000100c6 */
[----:B------:R-:W-:-:S02]  /*25d0*/  SHF.L.U32 R22, R33, 0x10, RZ ;  /* 0x0000001021167819 */ /* 0x000fc400000006ff */
[----:B------:R-:W-:Y:S01]  /*25e0*/  PRMT R17, R33, 0x7632, R17 ;  /* 0x0000763221117816 */ /* 0x000fe20000000011 */
[----:B------:R-:W-:Y:S01]  /*25f0*/  FMUL.FTZ R33, R3, R18 ;  /* 0x0000001203217220 */ /* 0x000fe20000410000 */
[----:B------:R-:W-:Y:S01]  /*2600*/  FADD.FTZ R3, R196, R29 ;  /* 0x0000001dc4037221 */ /* 0x000fe20000010000 */
[----:B------:R-:W-:Y:S01]  /*2610*/  FFMA.FTZ R23, R29, R168, R198 ;  /* 0x000000a81d177223 */ /* 0x000fe200000100c6 */
[C---:B------:R-:W-:Y:S01]  /*2620*/  FADD.FTZ R73, R18.reuse, R73 ;  /* 0x0000004912497221 */ /* 0x040fe20000010000 */
[----:B------:R-:W-:Y:S01]  /*2630*/  FFMA.FTZ R57, R18, R186, R57 ;  /* 0x000000ba12397223 */ /* 0x000fe20000010039 */
[----:B------:R-:W-:Y:S01]  /*2640*/  FADD.FTZ R18, R3, R28 ;  /* 0x0000001c03127221 */ /* 0x000fe20000010000 */
[----:B------:R-:W-:Y:S01]  /*2650*/  FFMA.FTZ R196, R28, R165, R23 ;  /* 0x000000a51cc47223 */ /* 0x000fe20000010017 */
[----:B------:R-:W-:Y:S01]  /*2660*/  @!P0 FMUL.FTZ R191, R155, R156 ;  /* 0x0000009c9bbf8220 */ /* 0x000fe20000410000 */
[C---:B------:R-:W-:Y:S01]  /*2670*/  SHF.L.U32 R156, R35.reuse, 0x10, RZ ;  /* 0x00000010239c7819 */ /* 0x040fe200000006ff */
[----:B------:R-:W-:Y:S01]  /*2680*/  FADD.FTZ R3, R18, R31 ;  /* 0x0000001f12037221 */ /* 0x000fe20000010000 */
[----:B------:R-:W-:Y:S01]  /*2690*/  PRMT R19, R35, 0x7632, R19 ;  /* 0x0000763223137816 */ /* 0x000fe20000000013 */
        /* <DEDUP_REMOVED lines=17> */
[----:B------:R-:W-:Y:S01]  /*27b0*/  SHF.L.U32 R36, R34, 0x10, RZ ;  /* 0x0000001022247819 */ /* 0x000fe200000006ff */
[----:B------:R-:W-:Y:S01]  /*27c0*/  FFMA.FTZ R20, R178, R171, R23 ;  /* 0x000000abb2147223 */ /* 0x000fe20000010017 */
[----:B------:R-:W-:-:S02]  /*27d0*/  PRMT R34, R34, 0x7632, R34 ;  /* 0x0000763222227816 */ /* 0x000fc40000000022 */
[----:B------:R-:W-:Y:S01]  /*27e0*/  SHF.L.U32 R17, R17, 0x10, RZ ;  /* 0x0000001011117819 */ /* 0x000fe200000006ff */
[----:B------:R-:W-:Y:S01]  /*27f0*/  FADD.FTZ R21, R18, R33 ;  /* 0x0000002112157221 */ /* 0x000fe20000010000 */
[C---:B------:R-:W-:Y:S01]  /*2800*/  FADD.FTZ R72, R3.reuse, R72 ;  /* 0x0000004803487221 */ /* 0x040fe20000010000 */
[----:B------:R-:W-:Y:S01]  /*2810*/  FFMA.FTZ R56, R3, R41, R56 ;  /* 0x0000002903387223 */ /* 0x000fe20000010038 */
        /* <DEDUP_REMOVED lines=8> */
[----:B------:R-:W-:Y:S01]  /*28a0*/  FFMA.FTZ R21, R35, R188, R18 ;  /* 0x000000bc23157223 */ /* 0x000fe20000010012 */
[----:B------:R-:W-:-:S02]  /*28b0*/  FMUL.FTZ R193, R193, R36 ;  /* 0x00000024c1c17220 */ /* 0x000fc40000410000 */
        /* <DEDUP_REMOVED lines=9> */
[----:B------:R-:W-:Y:S01]  /*2950*/  FFMA.FTZ R17, R193, R190, R18 ;  /* 0x000000bec1117223 */ /* 0x000fe20000010012 */
[----:B------:R-:W-:-:S02]  /*2960*/  SHF.L.U32 R19, R19, 0x10, RZ ;  /* 0x0000001013137819 */ /* 0x000fc400000006ff */
[----:B------:R-:W-:Y:S01]  /*2970*/  FADD.FTZ R2, R3, R156 ;  /* 0x0000009c03027221 */ /* 0x000fe20000010000 */
[----:B------:R-:W-:Y:S01]  /*2980*/  SHF.R.U32.HI R16, RZ, 0x5, R90 ;  /* 0x00000005ff107819 */ /* 0x000fe2000001165a */
[----:B------:R-:W-:Y:S01]  /*2990*/  FFMA.FTZ R20, R156, R189, R17 ;  /* 0x000000bd9c147223 */ /* 0x000fe20000010011 */
[----:B------:R-:W-:Y:S01]  /*29a0*/  FMUL.FTZ R194, R194, R19 ;  /* 0x00000013c2c27220 */ /* 0x000fe20000410000 */
[----:B------:R-:W-:Y:S01]  /*29b0*/  FADD.FTZ R3, R2, R195 ;  /* 0x000000c302037221 */ /* 0x000fe20000010000 */
[----:B------:R-:W-:Y:S01]  /*29c0*/  UMOV UR4, 0xffffffff ;  /* 0xffffffff00047882 */ /* 0x000fe20000000000 */
[----:B------:R-:W-:Y:S01]  /*29d0*/  LOP3.LUT R18, R16, 0x7fffffc, RZ, 0xc0, !PT ;  /* 0x07fffffc10127812 */ /* 0x000fe200078ec0ff */
[----:B------:R-:W-:Y:S01]  /*29e0*/  FFMA.FTZ R17, R195, R192, R20 ;  /* 0x000000c0c3117223 */ /* 0x000fe20000010014 */
[----:B------:R-:W-:Y:S01]  /*29f0*/  FADD.FTZ R2, R3, R194 ;  /* 0x000000c203027221 */ /* 0x000fe20000010000 */
        /* <DEDUP_REMOVED lines=26> */
.L_x_2001:
        /* <DEDUP_REMOVED lines=9> */
[----:B------:R-:W-:Y:S02]  /*2c30*/  LEA.HI R36, R90, R81, RZ, 0x19 ;  /* 0x000000515a247211 */ /* 0x000fe400078fc8ff */
[----:B------:R-:W-:Y:S02]  /*2c40*/  @!P2 MOV R16, 0x400 ;  /* 0x000004000010a802 */ /* 0x000fe40000000f00 */
[----:B------:R-:W-:-:S05]  /*2c50*/  @!P2 IADD3 R19, R18, R19, RZ ;  /* 0x000000131213a210 */ /* 0x000fca0007ffe0ff */
        /* <DEDUP_REMOVED lines=9> */
[----:B------:R-:W-:Y:S02]  /*2cf0*/  CS2R R22, SRZ ;  /* 0x0000000000167805 */ /* 0x000fe4000001ff00 */
[----:B------:R-:W-:Y:S01]  /*2d00*/  IADD3.X R198, RZ, RZ, RZ, P3, !PT ;  /* 0x000000ffffc67210 */ /* 0x000fe20001ffe4ff */
[----:B------:R1:W-:Y:S03]  /*2d10*/  @!P2 STS.64 [R19], R16 ;  /* 0x000000101300a388 */ /* 0x0003e60000000a00 */
        /* <DEDUP_REMOVED lines=19> */
.L_x_1987:
[----:B------:R-:W-:Y:S05]  /*2e50*/  BSYNC B0 ;  /* 0x0000000000007941 */ /* 0x000fea0003800000 */
.L_x_1986:
        /* <DEDUP_REMOVED lines=19> */
.L_x_1989:
[----:B------:R-:W2:Y:S04]  /*2f90*/  LDG.E.STRONG.GPU R16, desc[UR6][R2.64] ;  /* 0x0000000602107981 */ /* 0x000ea8000c1ef900 */
[----:B--2---:R-:W-:Y:S01]  /*2fa0*/  CCTL.IVALL ;  /* 0x00000000ff00798f */ /* 0x004fe20002000000 */
[----:B------:R-:W-:Y:S05]  /*2fb0*/  YIELD ;  /* 0x0000000000007946 */ /* 0x000fea0003800000 */
[----:B------:R-:W-:-:S13]  /*2fc0*/  ISETP.NE.AND P0, PT, R16, R19, PT ;  /* 0x000000131000720c */ /* 0x000fda0003f05270 */
[----:B------:R-:W-:Y:S05]  /*2fd0*/  @P0 BRA `(.L_x_1989) ;  /* 0xfffffffc00ec0947 */ /* 0x000fea000383ffff */
.L_x_1988:
        /* <DEDUP_REMOVED lines=19> */
[----:B0-----:R-:W-:Y:S02]  /*3110*/  FADD.FTZ R20, R19, R20 ;  /* 0x0000001413147221 */ /* 0x001fe40000010000 */
[----:B------:R-:W0:Y:S01]  /*3120*/  S2R R19, SR_CTAID.X ;  /* 0x0000000000137919 */ /* 0x000e220000002500 */
[----:B-1----:R-:W-:Y:S02]  /*3130*/  FADD.FTZ R21, R18, R21 ;  /* 0x0000001512157221 */ /* 0x002fe40000010000 */
        /* <DEDUP_REMOVED lines=11> */
[----:B0-----:R-:W-:Y:S01]  /*31f0*/  SHF.L.U32 R2, R19, 0x7, RZ ;  /* 0x0000000713027819 */ /* 0x001fe200000006ff */
[----:B--2---:R-:W-:Y:S02]  /*3200*/  FADD.FTZ R16, R3, R16 ;  /* 0x0000001003107221 */ /* 0x004fe40000010000 */
[----:B------:R-:W-:Y:S01]  /*3210*/  FMUL.FTZ R18, R17, 6.103515625e-05 ;  /* 0x3880000011127820 */ /* 0x000fe20000410000 */
[----:B------:R-:W-:Y:S01]  /*3220*/  LOP3.LUT R3, R2, 0x180, RZ, 0xc0, !PT ;  /* 0x0000018002037812 */ /* 0x000fe200078ec0ff */
[----:B------:R-:W-:-:S03]  /*3230*/  FMUL.FTZ R17, R16, 6.103515625e-05 ;  /* 0x3880000010117820 */ /* 0x000fc60000410000 */
        /* <DEDUP_REMOVED lines=131> */
[----:B------:R-:W-:Y:S01]  /*3a70*/  MOV R44, R65 ;  /* 0x00000041002c7202 */ /* 0x000fe20000000f00 */
[----:B0-----:R-:W-:Y:S01]  /*3a80*/  IMAD.MOV.U32 R33, RZ, RZ, R95 ;  /* 0x000000ffff217224 */ /* 0x001fe200078e005f */
        /* <DEDUP_REMOVED lines=62> */
.L_x_1984:
        /* <DEDUP_REMOVED lines=32> */
.L_x_1985:
[----:B------:R-:W-:Y:S01]  /*4070*/  HFMA2.MMA R199, -RZ, RZ, 0, 9.5367431640625e-07 ;  /* 0x00000010ffc77435 */ /* 0x000fe200000001ff */
[----:B------:R-:W-:Y:S02]  /*4080*/  MOV R198, R2 ;  /* 0x0000000200c67202 */ /* 0x000fe40000000f00 */
[----:B------:R-:W-:Y:S02]  /*4090*/  MOV R200, 0x1f ;  /* 0x0000001f00c87802 */ /* 0x000fe40000000f00 */
[----:B------:R-:W-:-:S07]  /*40a0*/  MOV R197, 0xffffffff ;  /* 0xffffffff00c57802 */ /* 0x000fce0000000f00 */
[----:B------:R-:W-:Y:S05]  /*40b0*/  WARPSYNC.COLLECTIVE R197, `(.L_x_1991) ;  /* 0x00000000c5087348 */ /* 0x000fea0003c00000 */
[----:B------:R0:W1:Y:S02]  /*40c0*/  SHFL.DOWN P0, R196, R198, R199, R200 ;  /* 0x080000c7c6c47389 */ /* 0x00006400000000c8 */
[----:B01----:R-:W-:Y:S01]  /*40d0*/  ENDCOLLECTIVE ;  /* 0x000000000000791b */ /* 0x003fe20003800000 */
.L_x_1991:
[----:B------:R-:W-:Y:S02]  /*40e0*/  MOV R198, R3 ;  /* 0x0000000300c67202 */ /* 0x000fe40000000f00 */
[----:B------:R-:W-:-:S07]  /*40f0*/  MOV R17, R196 ;  /* 0x000000c400117202 */ /* 0x000fce0000000f00 */
[----:B------:R-:W-:Y:S05]  /*4100*/  WARPSYNC.COLLECTIVE R197, `(.L_x_1992) ;  /* 0x00000000c5087348 */ /* 0x000fea0003c00000 */
[----:B------:R0:W1:Y:S02]  /*4110*/  SHFL.DOWN P0, R196, R198, R199, R200 ;  /* 0x080000c7c6c47389 */ /* 0x00006400000000c8 */
[----:B01----:R-:W-:Y:S01]  /*4120*/  ENDCOLLECTIVE ;  /* 0x000000000000791b */ /* 0x003fe20003800000 */
.L_x_1992:
[----:B------:R-:W-:Y:S01]  /*4130*/  FADD.FTZ R17, R2, R17 ;  /* 0x0000001102117221 */ /* 0x000fe20000010000 */
[----:B------:R-:W-:-:S04]  /*4140*/  HFMA2.MMA R199, -RZ, RZ, 0, 4.76837158203125e-07 ;  /* 0x00000008ffc77435 */ /* 0x000fc800000001ff */
[----:B------:R-:W-:Y:S02]  /*4150*/  MOV R198, R17 ;  /* 0x0000001100c67202 */ /* 0x000fe40000000f00 */
[----:B------:R-:W-:-:S07]  /*4160*/  MOV R20, R196 ;  /* 0x000000c400147202 */ /* 0x000fce0000000f00 */
[----:B------:R-:W-:Y:S05]  /*4170*/  WARPSYNC.COLLECTIVE R197, `(.L_x_1993) ;  /* 0x00000000c5087348 */ /* 0x000fea0003c00000 */
[----:B------:R0:W1:Y:S02]  /*4180*/  SHFL.DOWN P0, R196, R198, R199, R200 ;  /* 0x080000c7c6c47389 */ /* 0x00006400000000c8 */
[----:B01----:R-:W-:Y:S01]  /*4190*/  ENDCOLLECTIVE ;  /* 0x000000000000791b */ /* 0x003fe20003800000 */
.L_x_1993:
[----:B------:R-:W-:-:S05]  /*41a0*/  FADD.FTZ R20, R3, R20 ;  /* 0x0000001403147221 */ /* 0x000fca0000010000 */
[----:B------:R-:W-:Y:S02]  /*41b0*/  MOV R198, R20 ;  /* 0x0000001400c67202 */ /* 0x000fe40000000f00 */
[----:B------:R-:W-:-:S07]  /*41c0*/  MOV R22, R196 ;  /* 0x000000c400167202 */ /* 0x000fce0000000f00 */
[----:B------:R-:W-:Y:S05]  /*41d0*/  WARPSYNC.COLLECTIVE R197, `(.L_x_1994) ;  /* 0x00000000c5087348 */ /* 0x000fea0003c00000 */
[----:B------:R0:W1:Y:S02]  /*41e0*/  SHFL.DOWN P0, R196, R198, R199, R200 ;  /* 0x080000c7c6c47389 */ /* 0x00006400000000c8 */
[----:B01----:R-:W-:Y:S01]  /*41f0*/  ENDCOLLECTIVE ;  /* 0x000000000000791b */ /* 0x003fe20003800000 */
.L_x_1994:
[----:B------:R-:W-:Y:S01]  /*4200*/  FADD.FTZ R22, R17, R22 ;  /* 0x0000001611167221 */ /* 0x000fe20000010000 */
[----:B------:R-:W-:-:S04]  /*4210*/  HFMA2.MMA R199, -RZ, RZ, 0, 2.384185791015625e-07 ;  /* 0x00000004ffc77435 */ /* 0x000fc800000001ff */
[----:B------:R-:W-:Y:S02]  /*4220*/  MOV R198, R22 ;  /* 0x0000001600c67202 */ /* 0x000fe40000000f00 */
[----:B------:R-:W-:-:S07]  /*4230*/  MOV R19, R196 ;  /* 0x000000c400137202 */ /* 0x000fce0000000f00 */
[----:B------:R-:W-:Y:S05]  /*4240*/  WARPSYNC.COLLECTIVE R197, `(.L_x_1995) ;  /* 0x00000000c5087348 */ /* 0x000fea0003c00000 */
[----:B------:R0:W1:Y:S02]  /*4250*/  SHFL.DOWN P0, R196, R198, R199, R200 ;  /* 0x080000c7c6c47389 */ /* 0x00006400000000c8 */
[----:B01----:R-:W-:Y:S01]  /*4260*/  ENDCOLLECTIVE ;  /* 0x000000000000791b */ /* 0x003fe20003800000 */
.L_x_1995:
[----:B------:R-:W-:-:S05]  /*4270*/  FADD.FTZ R19, R20, R19 ;  /* 0x0000001314137221 */ /* 0x000fca0000010000 */
[----:B------:R-:W-:Y:S02]  /*4280*/  MOV R198, R19 ;  /* 0x0000001300c67202 */ /* 0x000fe40000000f00 */
[----:B------:R-:W-:-:S07]  /*4290*/  MOV R21, R196 ;  /* 0x000000c400157202 */ /* 0x000fce0000000f00 */
[----:B------:R-:W-:Y:S05]  /*42a0*/  WARPSYNC.COLLECTIVE R197, `(.L_x_1996) ;  /* 0x00000000c5087348 */ /* 0x000fea0003c00000 */
[----:B------:R0:W1:Y:S02]  /*42b0*/  SHFL.DOWN P0, R196, R198, R199, R200 ;  /* 0x080000c7c6c47389 */ /* 0x00006400000000c8 */
[----:B01----:R-:W-:Y:S01]  /*42c0*/  ENDCOLLECTIVE ;  /* 0x000000000000791b */ /* 0x003fe20003800000 */
.L_x_1996:
[----:B------:R-:W-:Y:S01]  /*42d0*/  FADD.FTZ R21, R22, R21 ;  /* 0x0000001516157221 */ /* 0x000fe20000010000 */
[----:B------:R-:W-:-:S04]  /*42e0*/  HFMA2.MMA R199, -RZ, RZ, 0, 1.1920928955078125e-07 ;  /* 0x00000002ffc77435 */ /* 0x000fc800000001ff */
[----:B------:R-:W-:Y:S02]  /*42f0*/  MOV R198, R21 ;  /* 0x0000001500c67202 */ /* 0x000fe40000000f00 */
[----:B------:R-:W-:-:S07]  /*4300*/  MOV R36, R196 ;  /* 0x000000c400247202 */ /* 0x000fce0000000f00 */
[----:B------:R-:W-:Y:S05]  /*4310*/  WARPSYNC.COLLECTIVE R197, `(.L_x_1997) ;  /* 0x00000000c5087348 */ /* 0x000fea0003c00000 */
[----:B------:R0:W1:Y:S02]  /*4320*/  SHFL.DOWN P0, R196, R198, R199, R200 ;  /* 0x080000c7c6c47389 */ /* 0x00006400000000c8 */
[----:B01----:R-:W-:Y:S01]  /*4330*/  ENDCOLLECTIVE ;  /* 0x000000000000791b */ /* 0x003fe20003800000 */
.L_x_1997:
[----:B------:R-:W-:-:S05]  /*4340*/  FADD.FTZ R36, R19, R36 ;  /* 0x0000002413247221 */ /* 0x000fca0000010000 */
[----:B------:R-:W-:Y:S02]  /*4350*/  MOV R198, R36 ;  /* 0x0000002400c67202 */ /* 0x000fe40000000f00 */
[----:B------:R-:W-:-:S07]  /*4360*/  MOV R2, R196 ;  /* 0x000000c400027202 */ /* 0x000fce0000000f00 */
[----:B------:R-:W-:Y:S05]  /*4370*/  WARPSYNC.COLLECTIVE R197, `(.L_x_1998) ;  /* 0x00000000c5087348 */ /* 0x000fea0003c00000 */
[----:B------:R0:W1:Y:S02]  /*4380*/  SHFL.DOWN P0, R196, R198, R199, R200 ;  /* 0x080000c7c6c47389 */ /* 0x00006400000000c8 */
[----:B01----:R-:W-:Y:S01]  /*4390*/  ENDCOLLECTIVE ;  /* 0x000000000000791b */ /* 0x003fe20003800000 */
.L_x_1998:
[----:B------:R-:W-:Y:S01]  /*43a0*/  FADD.FTZ R23, R21, R2 ;  /* 0x0000000215177221 */ /* 0x000fe20000010000 */
[----:B------:R-:W-:-:S04]  /*43b0*/  HFMA2.MMA R199, -RZ, RZ, 0, 5.9604644775390625e-08 ;  /* 0x00000001ffc77435 */ /* 0x000fc800000001ff */
[----:B------:R-:W-:Y:S02]  /*43c0*/  MOV R198, R23 ;  /* 0x0000001700c67202 */ /* 0x000fe40000000f00 */
[----:B------:R-:W-:-:S07]  /*43d0*/  MOV R3, R196 ;  /* 0x000000c400037202 */ /* 0x000fce0000000f00 */
[----:B------:R-:W-:Y:S05]  /*43e0*/  WARPSYNC.COLLECTIVE R197, `(.L_x_1999) ;  /* 0x00000000c5087348 */ /* 0x000fea0003c00000 */
[----:B------:R0:W1:Y:S02]  /*43f0*/  SHFL.DOWN P0, R196, R198, R199, R200 ;  /* 0x080000c7c6c47389 */ /* 0x00006400000000c8 */
[----:B01----:R-:W-:Y:S01]  /*4400*/  ENDCOLLECTIVE ;  /* 0x000000000000791b */ /* 0x003fe20003800000 */
.L_x_1999:
[----:B------:R-:W-:-:S05]  /*4410*/  FADD.FTZ R17, R36, R3 ;  /* 0x0000000324117221 */ /* 0x000fca0000010000 */
[----:B------:R-:W-:Y:S02]  /*4420*/  MOV R198, R17 ;  /* 0x0000001100c67202 */ /* 0x000fe40000000f00 */
[----:B------:R-:W-:-:S07]  /*4430*/  MOV R20, R196 ;  /* 0x000000c400147202 */ /* 0x000fce0000000f00 */
[----:B------:R-:W-:Y:S05]  /*4440*/  WARPSYNC.COLLECTIVE R197, `(.L_x_2000) ;  /* 0x00000000c5087348 */ /* 0x000fea0003c00000 */
[----:B------:R0:W1:Y:S02]  /*4450*/  SHFL.DOWN P0, R196, R198, R199, R200 ;  /* 0x080000c7c6c47389 */ /* 0x00006400000000c8 */
[----:B01----:R-:W-:Y:S01]  /*4460*/  ENDCOLLECTIVE ;  /* 0x000000000000791b */ /* 0x003fe20003800000 */
.L_x_2000:
[----:B------:R-:W-:Y:S05]  /*4470*/  BRA `(.L_x_2001) ;  /* 0xffffffe400c87947 */ /* 0x000fea000383ffff */
.L_x_2002:
        /* <DEDUP_REMOVED lines=16> */
.L_x_5467:


//--------------------- .text._ZN10layer_norm22ln_bwd_finalize_kernelINS_22Kernel_traits_finalizeILj16384E6__halffS2_fjLj1024ELj4ENS_18Kernel_traits_baseILj16384ES2_fS2_fjLj1024EEEEEEEvNS_9BwdParamsE --------------------------
	.section	.text._ZN10layer_norm22ln_bwd_finalize_kernelINS_22Kernel_traits_finalizeILj16384E6__halffS2_fjLj1024ELj4ENS_18Kernel_traits_baseILj16384ES2_fS2_fjLj1024EEEEEEEvNS_9BwdParamsE,"ax",@progbits
	.align	128
        .global         _ZN10layer_norm22ln_bwd_finalize_kernelINS_22Kernel_traits_finalizeILj16384E6__halffS2_fjLj1024ELj4ENS_18Kernel_traits_baseILj16384ES2_fS2_fjLj1024EEEEEEEvNS_9BwdParamsE
        .type           _ZN10layer_norm22ln_bwd_finalize_kernelINS_22Kernel_traits_finalizeILj16384E6__halffS2_fjLj1024ELj4ENS_18Kernel_traits_baseILj16384ES2_fS2_fjLj1024EEEEEEEvNS_9BwdParamsE,@function
        .size           _ZN10layer_norm22ln_bwd_finalize_kernelINS_22Kernel_traits_finalizeILj16384E6__halffS2_fjLj1024ELj4ENS_18Kernel_traits_baseILj16384ES2_fS2_fjLj1024EEEEEEEvNS_9BwdParamsE,(.L_x_5468 - _ZN10layer_norm22ln_bwd_finalize_kernelINS_22Kernel_traits_finalizeILj16384E6__halffS2_fjLj1024ELj4ENS_18Kernel_traits_baseILj16384ES2_fS2_fjLj1024EEEEEEEvNS_9BwdParamsE)
        .other          _ZN10layer_norm22ln_bwd_finalize_kernelINS_22Kernel_traits_finalizeILj16384E6__halffS2_fjLj1024ELj4ENS_18Kernel_traits_baseILj16384ES2_fS2_fjLj1024EEEEEEEvNS_9BwdParamsE,@"STO_CUDA_ENTRY STV_DEFAULT"
_ZN10layer_norm22ln_bwd_finalize_kernelINS_22Kernel_traits_finalizeILj16384E6__halffS2_fjLj1024ELj4ENS_18Kernel_traits_baseILj16384ES2_fS2_fjLj1024EEEEEEEvNS_9BwdParamsE:
.text._ZN10layer_norm22ln_bwd_finalize_kernelINS_22Kernel_traits_finalizeILj16384E6__halffS2_fjLj1024ELj4ENS_18Kernel_traits_baseILj16384ES2_fS2_fjLj1024EEEEEEEvNS_9BwdParamsE:
        /* <DEDUP_REMOVED lines=25> */
.L_x_2014:
        /* <DEDUP_REMOVED lines=28> */
.L_x_2007:
        /* <DEDUP_REMOVED lines=33> */
.L_x_2006:
[----:B------:R-:W-:Y:S05]  /*0560*/  BSYNC B1 ;  /* 0x0000000000017941 */ /* 0x000fea0003800000 */
.L_x_2005:
        /* <DEDUP_REMOVED lines=23> */
.L_x_2009:
[----:B------:R-:W-:Y:S05]  /*06e0*/  BSYNC B1 ;  /* 0x0000000000017941 */ /* 0x000fea0003800000 */
.L_x_2008:
        /* <DEDUP_REMOVED lines=11> */
.L_x_2004:
[----:B------:R-:W-:Y:S05]  /*07a0*/  BSYNC B0 ;  /* 0x0000000000007941 */ /* 0x000fea0003800000 */
.L_x_2003:
        /* <DEDUP_REMOVED lines=29> */
.L_x_2025:
[----:B------:R-:W-:Y:S01]  /*0980*/  @!P1 SHF.R.U32.HI R12, RZ, 0x3, R0 ;  /* 0x00000003ff0c9819 */ /* 0x000fe20000011600 */
[----:B---3--:R-:W-:Y:S01]  /*0990*/  FADD.FTZ R14, R9, R14 ;  /* 0x0000000e090e7221 */ /* 0x008fe20000010000 */
[----:B--2---:R-:W-:Y:S02]  /*09a0*/  FADD.FTZ R11, R10, R11 ;  /* 0x0000000b0a0b7221 */ /* 0x004fe40000010000 */
[----:B------:R-:W-:-:S05]  /*09b0*/  @!P1 LOP3.LUT R12, R12, 0x1ffffffc, RZ, 0xc0, !PT ;  /* 0x1ffffffc0c0c9812 */ /* 0x000fca00078ec0ff */
[----:B------:R2:W-:Y:S04]  /*09c0*/  @!P1 STS [R12+UR4+0x2000], R14 ;  /* 0x0020000e0c009988 */ /* 0x0005e80008000804 */
[----:B------:R2:W-:Y:S02]  /*09d0*/  @!P1 STS [R12+UR4+0x2080], R11 ;  /* 0x0020800b0c009988 */ /* 0x0005e40008000804 */
.L_x_2010:
        /* <DEDUP_REMOVED lines=14> */
.L_x_2013:
[----:B------:R-:W-:Y:S05]  /*0ac0*/  BSYNC B0 ;  /* 0x0000000000007941 */ /* 0x000fea0003800000 */
.L_x_2012:
[C---:B------:R-:W-:Y:S02]  /*0ad0*/  ISETP.GT.U32.AND P1, PT, R3.reuse, -0x4001, PT ;  /* 0xffffbfff0300780c */ /* 0x040fe40003f24070 */
[----:B------:R-:W-:Y:S02]  /*0ae0*/  IADD3 R3, R3, 0x4000, RZ ;  /* 0x0000400003037810 */ /* 0x000fe40007ffe0ff */
[----:B------:R-:W-:-:S09]  /*0af0*/  IADD3 R5, R5, 0x2000, RZ ;  /* 0x0000200005057810 */ /* 0x000fd20007ffe0ff */
[----:B------:R-:W-:Y:S05]  /*0b00*/  @P1 BRA `(.L_x_2014) ;  /* 0xfffffff400a01947 */ /* 0x000fea000383ffff */
[----:B------:R-:W-:Y:S05]  /*0b10*/  EXIT ;  /* 0x000000000000794d */ /* 0x000fea0003800000 */
.L_x_2011:
[----:B------:R-:W-:Y:S01]  /*0b20*/  HFMA2.MMA R19, -RZ, RZ, 0, 5.9604644775390625e-08 ;  /* 0x00000001ff137435 */ /* 0x000fe200000001ff */
[----:B---3--:R-:W-:Y:S01]  /*0b30*/  IMAD.MOV.U32 R20, RZ, RZ, R10 ;  /* 0x000000ffff147224 */ /* 0x008fe200078e000a */
[----:B------:R-:W-:Y:S01]  /*0b40*/  MOV R22, 0x1f ;  /* 0x0000001f00167802 */ /* 0x000fe20000000f00 */
[----:B------:R-:W-:-:S08]  /*0b50*/  IMAD.MOV.U32 R17, RZ, RZ, -0x1 ;  /* 0xffffffffff117424 */ /* 0x000fd000078e00ff */
[----:B012---:R-:W-:Y:S05]  /*0b60*/  WARPSYNC.COLLECTIVE R17, `(.L_x_2015) ;  /* 0x0000000011087348 */ /* 0x007fea0003c00000 */
[----:B------:R3:W4:Y:S02]  /*0b70*/  SHFL.BFLY P2, R18, R20, R19, R22 ;  /* 0x0c00001314127389 */ /* 0x0007240000040016 */
[----:B01234-:R-:W-:Y:S01]  /*0b80*/  ENDCOLLECTIVE ;  /* 0x000000000000791b */ /* 0x01ffe20003800000 */
.L_x_2015:
[----:B------:R-:W-:Y:S01]  /*0b90*/  IMAD.MOV.U32 R19, RZ, RZ, 0x2 ;  /* 0x00000002ff137424 */ /* 0x000fe200078e00ff */
[----:B------:R-:W-:-:S05]  /*0ba0*/  MOV R11, R18 ;  /* 0x00000012000b7202 */ /* 0x000fca0000000f00 */
[----:B------:R-:W-:-:S05]  /*0bb0*/  FADD.FTZ R11, R10, R11 ;  /* 0x0000000b0a0b7221 */ /* 0x000fca0000010000 */
[----:B------:R-:W-:-:S07]  /*0bc0*/  MOV R20, R11 ;  /* 0x0000000b00147202 */ /* 0x000fce0000000f00 */
[----:B------:R-:W-:Y:S05]  /*0bd0*/  WARPSYNC.COLLECTIVE R17, `(.L_x_2016) ;  /* 0x0000000011087348 */ /* 0x000fea0003c00000 */
[----:B------:R0:W1:Y:S02]  /*0be0*/  SHFL.BFLY P2, R18, R20, R19, R22 ;  /* 0x0c00001314127389 */ /* 0x0000640000040016 */
[----:B01----:R-:W-:Y:S01]  /*0bf0*/  ENDCOLLECTIVE ;  /* 0x000000000000791b */ /* 0x003fe20003800000 */
.L_x_2016:
[----:B------:R-:W-:Y:S01]  /*0c00*/  IMAD.MOV.U32 R19, RZ, RZ, 0x4 ;  /* 0x00000004ff137424 */ /* 0x000fe200078e00ff */
[----:B------:R-:W-:-:S05]  /*0c10*/  MOV R12, R18 ;  /* 0x00000012000c7202 */ /* 0x000fca0000000f00 */
[----:B------:R-:W-:-:S05]  /*0c20*/  FADD.FTZ R12, R11, R12 ;  /* 0x0000000c0b0c7221 */ /* 0x000fca0000010000 */
[----:B------:R-:W-:-:S07]  /*0c30*/  MOV R20, R12 ;  /* 0x0000000c00147202 */ /* 0x000fce0000000f00 */
[----:B------:R-:W-:Y:S05]  /*0c40*/  WARPSYNC.COLLECTIVE R17, `(.L_x_2017) ;  /* 0x0000000011087348 */ /* 0x000fea0003c00000 */
[----:B------:R0:W1:Y:S02]  /*0c50*/  SHFL.BFLY P2, R18, R20, R19, R22 ;  /* 0x0c00001314127389 */ /* 0x0000640000040016 */
[----:B01----:R-:W-:Y:S01]  /*0c60*/  ENDCOLLECTIVE ;  /* 0x000000000000791b */ /* 0x003fe20003800000 */
.L_x_2017:
[----:B------:R-:W-:Y:S01]  /*0c70*/  IMAD.MOV.U32 R19, RZ, RZ, 0x8 ;  /* 0x00000008ff137424 */ /* 0x000fe200078e00ff */
[----:B------:R-:W-:-:S05]  /*0c80*/  MOV R13, R18 ;  /* 0x00000012000d7202 */ /* 0x000fca0000000f00 */
[----:B------:R-:W-:-:S05]  /*0c90*/  FADD.FTZ R13, R12, R13 ;  /* 0x0000000d0c0d7221 */ /* 0x000fca0000010000 */
[----:B------:R-:W-:-:S07]  /*0ca0*/  MOV R20, R13 ;  /* 0x0000000d00147202 */ /* 0x000fce0000000f00 */
[----:B------:R-:W-:Y:S05]  /*0cb0*/  WARPSYNC.COLLECTIVE R17, `(.L_x_2018) ;  /* 0x0000000011087348 */ /* 0x000fea0003c00000 */
[----:B------:R0:W1:Y:S02]  /*0cc0*/  SHFL.BFLY P2, R18, R20, R19, R22 ;  /* 0x0c00001314127389 */ /* 0x0000640000040016 */
[----:B01----:R-:W-:Y:S01]  /*0cd0*/  ENDCOLLECTIVE ;  /* 0x000000000000791b */ /* 0x003fe20003800000 */
.L_x_2018:
[----:B------:R-:W-:Y:S01]  /*0ce0*/  IMAD.MOV.U32 R19, RZ, RZ, 0x10 ;  /* 0x00000010ff137424 */ /* 0x000fe200078e00ff */
[----:B------:R-:W-:-:S05]  /*0cf0*/  MOV R10, R18 ;  /* 0x00000012000a7202 */ /* 0x000fca0000000f00 */
[----:B------:R-:W-:-:S05]  /*0d00*/  FADD.FTZ R10, R13, R10 ;  /* 0x0000000a0d0a7221 */ /* 0x000fca0000010000 */
[----:B------:R-:W-:-:S07]  /*0d10*/  MOV R20, R10 ;  /* 0x0000000a00147202 */ /* 0x000fce0000000f00 */
[----:B------:R-:W-:Y:S05]  /*0d20*/  WARPSYNC.COLLECTIVE R17, `(.L_x_2019) ;  /* 0x0000000011087348 */ /* 0x000fea0003c00000 */
[----:B------:R0:W1:Y:S02]  /*0d30*/  SHFL.BFLY P2, R18, R20, R19, R22 ;  /* 0x0c00001314127389 */ /* 0x0000640000040016 */
[----:B01----:R-:W-:Y:S01]  /*0d40*/  ENDCOLLECTIVE ;  /* 0x000000000000791b */ /* 0x003fe20003800000 */
.L_x_2019:
[----:B------:R-:W-:Y:S01]  /*0d50*/  MOV R20, R9 ;  /* 0x0000000900147202 */ /* 0x000fe20000000f00 */
[----:B------:R-:W-:Y:S01]  /*0d60*/  IMAD.MOV.U32 R19, RZ, RZ, 0x1 ;  /* 0x00000001ff137424 */ /* 0x000fe200078e00ff */
[----:B------:R-:W-:-:S07]  /*0d70*/  MOV R11, R18 ;  /* 0x00000012000b7202 */ /* 0x000fce0000000f00 */
[----:B------:R-:W-:Y:S05]  /*0d80*/  WARPSYNC.COLLECTIVE R17, `(.L_x_2020) ;  /* 0x0000000011087348 */ /* 0x000fea0003c00000 */
[----:B------:R0:W1:Y:S02]  /*0d90*/  SHFL.BFLY P2, R18, R20, R19, R22 ;  /* 0x0c00001314127389 */ /* 0x0000640000040016 */
[----:B01----:R-:W-:Y:S01]  /*0da0*/  ENDCOLLECTIVE ;  /* 0x000000000000791b */ /* 0x003fe20003800000 */
.L_x_2020:
[----:B------:R-:W-:Y:S01]  /*0db0*/  IMAD.MOV.U32 R19, RZ, RZ, 0x2 ;  /* 0x00000002ff137424 */ /* 0x000fe200078e00ff */
[----:B------:R-:W-:-:S05]  /*0dc0*/  MOV R12, R18 ;  /* 0x00000012000c7202 */ /* 0x000fca0000000f00 */
[----:B------:R-:W-:-:S05]  /*0dd0*/  FADD.FTZ R14, R9, R12 ;  /* 0x0000000c090e7221 */ /* 0x000fca0000010000 */
[----:B------:R-:W-:-:S07]  /*0de0*/  MOV R20, R14 ;  /* 0x0000000e00147202 */ /* 0x000fce0000000f00 */
[----:B------:R-:W-:Y:S05]  /*0df0*/  WARPSYNC.COLLECTIVE R17, `(.L_x_2021) ;  /* 0x0000000011087348 */ /* 0x000fea0003c00000 */
[----:B------:R0:W1:Y:S02]  /*0e00*/  SHFL.BFLY P2, R18, R20, R19, R22 ;  /* 0x0c00001314127389 */ /* 0x0000640000040016 */
[----:B01----:R-:W-:Y:S01]  /*0e10*/  ENDCOLLECTIVE ;  /* 0x000000000000791b */ /* 0x003fe20003800000 */
.L_x_2021:
[----:B------:R-:W-:Y:S01]  /*0e20*/  IMAD.MOV.U32 R19, RZ, RZ, 0x4 ;  /* 0x00000004ff137424 */ /* 0x000fe200078e00ff */
[----:B------:R-:W-:-:S05]  /*0e30*/  MOV R13, R18 ;  /* 0x00000012000d7202 */ /* 0x000fca0000000f00 */
[----:B------:R-:W-:-:S05]  /*0e40*/  FADD.FTZ R15, R14, R13 ;  /* 0x0000000d0e0f7221 */ /* 0x000fca0000010000 */
[----:B------:R-:W-:-:S07]  /*0e50*/  MOV R20, R15 ;  /* 0x0000000f00147202 */ /* 0x000fce0000000f00 */
[----:B------:R-:W-:Y:S05]  /*0e60*/  WARPSYNC.COLLECTIVE R17, `(.L_x_2022) ;  /* 0x0000000011087348 */ /* 0x000fea0003c00000 */
[----:B------:R0:W1:Y:S02]  /*0e70*/  SHFL.BFLY P2, R18, R20, R19, R22 ;  /* 0x0c00001314127389 */ /* 0x0000640000040016 */
[----:B01----:R-:W-:Y:S01]  /*0e80*/  ENDCOLLECTIVE ;  /* 0x000000000000791b */ /* 0x003fe20003800000 */
.L_x_2022:
[----:B------:R-:W-:Y:S01]  /*0e90*/  HFMA2.MMA R19, -RZ, RZ, 0, 4.76837158203125e-07 ;  /* 0x00000008ff137435 */ /* 0x000fe200000001ff */
[----:B------:R-:W-:-:S05]  /*0ea0*/  MOV R16, R18 ;  /* 0x0000001200107202 */ /* 0x000fca0000000f00 */
[----:B------:R-:W-:-:S05]  /*0eb0*/  FADD.FTZ R16, R15, R16 ;  /* 0x000000100f107221 */ /* 0x000fca0000010000 */
[----:B------:R-:W-:-:S07]  /*0ec0*/  MOV R20, R16 ;  /* 0x0000001000147202 */ /* 0x000fce0000000f00 */
[----:B------:R-:W-:Y:S05]  /*0ed0*/  WARPSYNC.COLLECTIVE R17, `(.L_x_2023) ;  /* 0x0000000011087348 */ /* 0x000fea0003c00000 */
[----:B------:R0:W1:Y:S02]  /*0ee0*/  SHFL.BFLY P2, R18, R20, R19, R22 ;  /* 0x0c00001314127389 */ /* 0x0000640000040016 */
[----:B01----:R-:W-:Y:S01]  /*0ef0*/  ENDCOLLECTIVE ;  /* 0x000000000000791b */ /* 0x003fe20003800000 */
.L_x_2023:
[----:B------:R-:W-:Y:S01]  /*0f00*/  HFMA2.MMA R19, -RZ, RZ, 0, 9.5367431640625e-07 ;  /* 0x00000010ff137435 */ /* 0x000fe200000001ff */
[----:B------:R-:W-:-:S04]  /*0f10*/  IMAD.MOV.U32 R9, RZ, RZ, R18 ;  /* 0x000000ffff097224 */ /* 0x000fc800078e0012 */
[----:B------:R-:W-:-:S05]  /*0f20*/  FADD.FTZ R9, R16, R9 ;  /* 0x0000000910097221 */ /* 0x000fca0000010000 */
[----:B------:R-:W-:-:S07]  /*0f30*/  MOV R20, R9 ;  /* 0x0000000900147202 */ /* 0x000fce0000000f00 */
[----:B------:R-:W-:Y:S05]  /*0f40*/  WARPSYNC.COLLECTIVE R17, `(.L_x_2024) ;  /* 0x0000000011087348 */ /* 0x000fea0003c00000 */
[----:B------:R0:W1:Y:S02]  /*0f50*/  SHFL.BFLY P2, R18, R20, R19, R22 ;  /* 0x0c00001314127389 */ /* 0x0000640000040016 */
[----:B01----:R-:W-:Y:S01]  /*0f60*/  ENDCOLLECTIVE ;  /* 0x000000000000791b */ /* 0x003fe20003800000 */
.L_x_2024:
[----:B------:R-:W-:Y:S01]  /*0f70*/  MOV R14, R18 ;  /* 0x00000012000e7202 */ /* 0x000fe20000000f00 */
[----:B------:R-:W-:Y:S06]  /*0f80*/  BRA `(.L_x_2025) ;  /* 0xfffffff8007c7947 */ /* 0x000fec000383ffff */
.L_x_2026:
        /* <DEDUP_REMOVED lines=15> */
.L_x_5468:


//--------------------- .text._ZN10layer_norm13ln_bwd_kernelINS_13Kernel_traitsI6__halffS2_fjLj16384ELj4ELj1ELj4ELj16ENS_18Kernel_traits_baseILj16384ES2_fS2_fjLj128EEEEEEEvNS_9BwdParamsE --------------------------
	.section	.text._ZN10layer_norm13ln_bwd_kernelINS_13Kernel_traitsI6__halffS2_fjLj16384ELj4ELj1ELj4ELj16ENS_18Kernel_traits_baseILj16384ES2_fS2_fjLj128EEEEEEEvNS_9BwdParamsE,"ax",@progbits
	.align	128
        .global         _ZN10layer_norm13ln_bwd_kernelINS_13Kernel_traitsI6__halffS2_fjLj16384ELj4ELj1ELj4ELj16ENS_18Kernel_traits_baseILj16384ES2_fS2_fjLj128EEEEEEEvNS_9BwdParamsE
        .type           _ZN10layer_norm13ln_bwd_kernelINS_13Kernel_traitsI6__halffS2_fjLj16384ELj4ELj1ELj4ELj16ENS_18Kernel_traits_baseILj16384ES2_fS2_fjLj128EEEEEEEvNS_9BwdParamsE,@function
        .size           _ZN10layer_norm13ln_bwd_kernelINS_13Kernel_traitsI6__halffS2_fjLj16384ELj4ELj1ELj4ELj16ENS_18Kernel_traits_baseILj16384ES2_fS2_fjLj128EEEEEEEvNS_9BwdParamsE,(.L_x_5469 - _ZN10layer_norm13ln_bwd_kernelINS_13Kernel_traitsI6__halffS2_fjLj16384ELj4ELj1ELj4ELj16ENS_18Kernel_traits_baseILj16384ES2_fS2_fjLj128EEEEEEEvNS_9BwdParamsE)
        .other          _ZN10layer_norm13ln_bwd_kernelINS_13Kernel_traitsI6__halffS2_fjLj16384ELj4ELj1ELj4ELj16ENS_18Kernel_traits_baseILj16384ES2_fS2_fjLj128EEEEEEEvNS_9BwdParamsE,@"STO_CUDA_ENTRY STV_DEFAULT"
_ZN10layer_norm13ln_bwd_kernelINS_13Kernel_traitsI6__halffS2_fjLj16384ELj4ELj1ELj4ELj16ENS_18Kernel_traits_baseILj16384ES2_fS2_fjLj128EEEEEEEvNS_9BwdParamsE:
.text._ZN10layer_norm13ln_bwd_kernelINS_13Kernel_traitsI6__halffS2_fjLj16384ELj4ELj1ELj4ELj16ENS_18Kernel_traits_baseILj16384ES2_fS2_fjLj128EEEEEEEvNS_9BwdParamsE:
        /* <DEDUP_REMOVED lines=222> */
.L_x_2033:
        /* <DEDUP_REMOVED lines=181> */
[----:B------:R-:W-:Y:S01]  /*1930*/  @P0 FMUL.FTZ R76, R76, R202 ;  /* 0x000000ca4c4c0220 */ /* 0x000fe20000410000 */
[----:B------:R-:W-:Y:S01]  /*1940*/  @P0 FMUL.FTZ R80, R80, R194 ;  /* 0x000000c250500220 */ /* 0x000fe20000410000 */
[----:B------:R-:W-:Y:S01]  /*1950*/  @P0 FADD.FTZ R84, -R180, R85 ;  /* 0x00000055b4540221 */ /* 0x000fe20000010100 */
[--C-:B------:R-:W-:Y:S01]  /*1960*/  @!P0 FADD.FTZ R59, R59, -R188.reuse ;  /* 0x800000bc3b3b8221 */ /* 0x100fe20000010000 */
[--C-:B------:R-:W-:Y:S01]  /*1970*/  @!P0 FADD.FTZ R225, R64, -R188.reuse ;  /* 0x800000bc40e18221 */ /* 0x100fe20000010000 */
[--C-:B------:R-:W-:Y:S01]  /*1980*/  @!P0 FADD.FTZ R202, R81, -R188.reuse ;  /* 0x800000bc51ca8221 */ /* 0x100fe20000010000 */
[----:B------:R-:W-:Y:S01]  /*1990*/  @!P0 FADD.FTZ R194, R85, -R188 ;  /* 0x800000bc55c28221 */ /* 0x000fe20000010000 */
[----:B------:R-:W-:Y:S01]  /*19a0*/  @!P0 FMUL.FTZ R201, R184, R57 ;  /* 0x00000039b8c98220 */ /* 0x000fe20000410000 */
[----:B------:R-:W-:Y:S01]  /*19b0*/  @P0 FMUL.FTZ R186, R186, R207 ;  /* 0x000000cfbaba0220 */ /* 0x000fe20000410000 */
[----:B------:R-:W2:Y:S01]  /*19c0*/  @P0 MUFU.RCP R64, R132 ;  /* 0x0000008400400308 */ /* 0x000ea20000001000 */
        /* <DEDUP_REMOVED lines=17> */
[----:B------:R-:W-:Y:S01]  /*1ae0*/  HADD2.F32 R66, -RZ, R57.H0_H0 ;  /* 0x20000039ff427230 */ /* 0x000fe20000004100 */
[----:B------:R-:W-:Y:S01]  /*1af0*/  MOV R59, R136 ;  /* 0x00000088003b7202 */ /* 0x000fe20000000f00 */
[----:B------:R-:W0:Y:S01]  /*1b00*/  @P0 MUFU.RCP R216, R116 ;  /* 0x0000007400d80308 */ /* 0x000e220000001000 */
[----:B------:R-:W-:Y:S01]  /*1b10*/  @P0 FMUL.FTZ R203, R203, R226 ;  /* 0x000000e2cbcb0220 */ /* 0x000fe20000410000 */
[----:B------:R-:W-:Y:S01]  /*1b20*/  @P0 FMUL.FTZ R207, R207, R232 ;  /* 0x000000e8cfcf0220 */ /* 0x000fe20000410000 */
[----:B------:R-:W-:Y:S01]  /*1b30*/  @!P0 FMUL.FTZ R186, R184, R217 ;  /* 0x000000d9b8ba8220 */ /* 0x000fe20000410000 */
[----:B-1----:R-:W-:Y:S01]  /*1b40*/  @P0 FMUL.FTZ R87, R56, R60 ;  /* 0x0000003c38570220 */ /* 0x002fe20000410000 */
[----:B---3--:R-:W-:Y:S01]  /*1b50*/  @P0 FMUL.FTZ R84, R188, R210 ;  /* 0x000000d2bc540220 */ /* 0x008fe20000410000 */
[C---:B------:R-:W-:Y:S01]  /*1b60*/  @!P0 FMUL.FTZ R207, R184.reuse, R61 ;  /* 0x0000003db8cf8220 */ /* 0x040fe20000410000 */
[C---:B------:R-:W-:Y:S01]  /*1b70*/  @!P0 FMUL.FTZ R203, R184.reuse, R219 ;  /* 0x000000dbb8cb8220 */ /* 0x040fe20000410000 */
[----:B------:R-:W-:Y:S01]  /*1b80*/  @!P0 FMUL.FTZ R87, R184, R58 ;  /* 0x0000003ab8578220 */ /* 0x000fe20000410000 */
[--C-:B------:R-:W-:Y:S01]  /*1b90*/  SHF.R.U64 R219, R136, 0x10, R137.reuse ;  /* 0x0000001088db7819 */ /* 0x100fe20000001289 */
[----:B------:R-:W1:Y:S01]  /*1ba0*/  @P0 MUFU.RCP R236, R159 ;  /* 0x0000009f00ec0308 */ /* 0x000e620000001000 */
[----:B------:R-:W-:Y:S01]  /*1bb0*/  MOV R61, R137 ;  /* 0x00000089003d7202 */ /* 0x000fe20000000f00 */
[----:B------:R-:W-:Y:S01]  /*1bc0*/  @P0 FMUL.FTZ R209, R209, R230 ;  /* 0x000000e6d1d10220 */ /* 0x000fe20000410000 */
[----:B------:R-:W-:Y:S01]  /*1bd0*/  SHF.R.U32.HI R217, RZ, 0x10, R137 ;  /* 0x00000010ffd97819 */ /* 0x000fe20000011689 */
[----:B------:R-:W-:Y:S01]  /*1be0*/  HADD2.F32 R194, -RZ, R194.H0_H0 ;  /* 0x200000c2ffc27230 */ /* 0x000fe20000004100 */
[----:B------:R-:W-:Y:S01]  /*1bf0*/  MOV R188, R148 ;  /* 0x0000009400bc7202 */ /* 0x000fe20000000f00 */
[----:B------:R-:W-:Y:S01]  /*1c00*/  HADD2.F32 R137, -RZ, R59.H0_H0 ;  /* 0x2000003bff897230 */ /* 0x000fe20000004100 */
[----:B------:R-:W-:Y:S01]  /*1c10*/  MOV R58, R135 ;  /* 0x00000087003a7202 */ /* 0x000fe20000000f00 */
[----:B------:R-:W-:Y:S01]  /*1c20*/  @!P0 FMUL.FTZ R209, R184, R221 ;  /* 0x000000ddb8d18220 */ /* 0x000fe20000410000 */
[C---:B------:R-:W-:Y:S01]  /*1c30*/  FADD.FTZ R101, R66.reuse, R101 ;  /* 0x0000006542657221 */ /* 0x040fe20000010000 */
[----:B------:R-:W-:Y:S01]  /*1c40*/  FFMA.FTZ R151, R66, R186, R151 ;  /* 0x000000ba42977223 */ /* 0x000fe20000010097 */
[----:B------:R-:W-:Y:S01]  /*1c50*/  @!P0 FMUL.FTZ R84, R184, R198 ;  /* 0x000000c6b8548220 */ /* 0x000fe20000410000 */
[----:B------:R-:W-:Y:S01]  /*1c60*/  FMUL.FTZ R66, R102, R66 ;  /* 0x0000004266427220 */ /* 0x000fe20000410000 */
[----:B------:R-:W-:Y:S01]  /*1c70*/  SHF.R.U32.HI R198, RZ, 0x10, R135 ;  /* 0x00000010ffc67819 */ /* 0x000fe20000011687 */
[----:B------:R-:W-:-:S02]  /*1c80*/  HADD2.F32 R59, -RZ, R188.H0_H0 ;  /* 0x200000bcff3b7230 */ /* 0x000fc40000004100 */
[C---:B------:R-:W-:Y:S01]  /*1c90*/  FADD.FTZ R99, R194.reuse, R99 ;  /* 0x00000063c2637221 */ /* 0x040fe20000010000 */
[----:B------:R-:W-:Y:S02]  /*1ca0*/  HADD2.F32 R57, -RZ, R58.H0_H0 ;  /* 0x2000003aff397230 */ /* 0x000fe40000004100 */
[----:B------:R-:W-:Y:S01]  /*1cb0*/  FFMA.FTZ R100, R194, R201, R100 ;  /* 0x000000c9c2647223 */ /* 0x000fe20000010064 */
        /* <DEDUP_REMOVED lines=8> */
[----:B------:R-:W-:-:S02]  /*1d40*/  HADD2.F32 R198, -RZ, R198.H0_H0 ;  /* 0x200000c6ffc67230 */ /* 0x000fc40000004100 */
        /* <DEDUP_REMOVED lines=10> */
[----:B------:R-:W-:Y:S01]  /*1df0*/  SHF.R.U64 R216, R148, 0x10, R149 ;  /* 0x0000001094d87819 */ /* 0x000fe20000001295 */
[----:B------:R-:W-:-:S02]  /*1e00*/  HADD2.F32 R148, -RZ, R219.H0_H0 ;  /* 0x200000dbff947230 */ /* 0x000fc40000004100 */
[----:B-1----:R-:W-:Y:S01]  /*1e10*/  @P0 FMUL.FTZ R211, R211, R236 ;  /* 0x000000ecd3d30220 */ /* 0x002fe20000410000 */
[C---:B------:R-:W-:Y:S01]  /*1e20*/  @!P0 FMUL.FTZ R81, R184.reuse, R200 ;  /* 0x000000c8b8518220 */ /* 0x040fe20000410000 */
[----:B------:R-:W-:Y:S01]  /*1e30*/  @!P0 FMUL.FTZ R211, R184, R63 ;  /* 0x0000003fb8d38220 */ /* 0x000fe20000410000 */
[----:B------:R-:W-:Y:S01]  /*1e40*/  MOV R64, R140 ;  /* 0x0000008c00407202 */ /* 0x000fe20000000f00 */
[----:B------:R-:W-:Y:S01]  /*1e50*/  FADD.FTZ R221, R221, R198 ;  /* 0x000000c6dddd7221 */ /* 0x000fe20000010000 */
[----:B------:R-:W-:Y:S01]  /*1e60*/  SHF.R.U64 R200, R140, 0x10, R141 ;  /* 0x000000108cc87819 */ /* 0x000fe2000000128d */
[----:B------:R-:W-:Y:S01]  /*1e70*/  FFMA.FTZ R137, R198, R205, R137 ;  /* 0x000000cdc6897223 */ /* 0x000fe20000010089 */
[----:B------:R-:W-:Y:S02]  /*1e80*/  MOV R62, R138 ;  /* 0x0000008a003e7202 */ /* 0x000fe40000000f00 */
[----:B------:R-:W-:Y:S02]  /*1e90*/  SHF.R.U64 R136, R138, 0x10, R139 ;  /* 0x000000108a887819 */ /* 0x000fe4000000128b */
[----:B------:R-:W-:-:S02]  /*1ea0*/  MOV R63, R139 ;  /* 0x0000008b003f7202 */ /* 0x000fc40000000f00 */
[----:B------:R-:W-:Y:S02]  /*1eb0*/  MOV R140, R146 ;  /* 0x00000092008c7202 */ /* 0x000fe40000000f00 */
[----:B------:R-:W-:Y:S01]  /*1ec0*/  SHF.R.U64 R212, R146, 0x10, R147 ;  /* 0x0000001092d47819 */ /* 0x000fe20000001293 */
[C---:B------:R-:W-:Y:S01]  /*1ed0*/  FADD.FTZ R91, R148.reuse, R91 ;  /* 0x0000005b945b7221 */ /* 0x040fe20000010000 */
[----:B------:R-:W-:Y:S01]  /*1ee0*/  SHF.R.U32.HI R138, RZ, 0x10, R139 ;  /* 0x00000010ff8a7819 */ /* 0x000fe2000001168b */
[----:B------:R-:W-:Y:S01]  /*1ef0*/  HADD2.F32 R139, -RZ, R61.H0_H0 ;  /* 0x2000003dff8b7230 */ /* 0x000fe20000004100 */
[----:B------:R-:W-:Y:S01]  /*1f00*/  MOV R146, R145 ;  /* 0x0000009100927202 */ /* 0x000fe20000000f00 */
[----:B------:R-:W-:Y:S01]  /*1f10*/  FFMA.FTZ R92, R148, R207, R92 ;  /* 0x000000cf945c7223 */ /* 0x000fe2000001005c */
[----:B------:R-:W-:Y:S01]  /*1f20*/  @!P0 FMUL.FTZ R83, R184, R206 ;  /* 0x000000ceb8538220 */ /* 0x000fe20000410000 */
[--C-:B------:R-:W-:Y:S01]  /*1f30*/  SHF.R.U64 R220, R142, 0x10, R143.reuse ;  /* 0x000000108edc7819 */ /* 0x100fe2000000128f */
[----:B------:R-:W-:Y:S01]  /*1f40*/  FMUL.FTZ R148, R157, R148 ;  /* 0x000000949d947220 */ /* 0x000fe20000410000 */
[----:B------:R-:W-:Y:S01]  /*1f50*/  MOV R135, R143 ;  /* 0x0000008f00877202 */ /* 0x000fe20000000f00 */
[----:B------:R-:W-:Y:S01]  /*1f60*/  FADD.FTZ R221, R221, R188 ;  /* 0x000000bcdddd7221 */ /* 0x000fe20000010000 */
[----:B------:R-:W-:Y:S01]  /*1f70*/  SHF.R.U32.HI R218, RZ, 0x10, R143 ;  /* 0x00000010ffda7819 */ /* 0x000fe2000001168f */
[----:B------:R-:W-:Y:S01]  /*1f80*/  FFMA.FTZ R137, R188, R209, R137 ;  /* 0x000000d1bc897223 */ /* 0x000fe20000010089 */
[----:B------:R-:W-:-:S02]  /*1f90*/  MOV R143, R144 ;  /* 0x00000090008f7202 */ /* 0x000fc40000000f00 */
[----:B------:R-:W-:Y:S01]  /*1fa0*/  SHF.R.U64 R210, R144, 0x10, R145 ;  /* 0x0000001090d27819 */ /* 0x000fe20000001291 */
[----:B------:R-:W-:Y:S01]  /*1fb0*/  HADD2.F32 R144, -RZ, R217.H0_H0 ;  /* 0x200000d9ff907230 */ /* 0x000fe20000004100 */
[----:B------:R-:W-:Y:S02]  /*1fc0*/  MOV R204, R149 ;  /* 0x0000009500cc7202 */ /* 0x000fe40000000f00 */
[----:B------:R-:W-:Y:S01]  /*1fd0*/  SHF.R.U32.HI R206, RZ, 0x10, R149 ;  /* 0x00000010ffce7819 */ /* 0x000fe20000011695 */
[----:B------:R-:W-:Y:S02]  /*1fe0*/  HADD2.F32 R149, -RZ, R63.H0_H0 ;  /* 0x2000003fff957230 */ /* 0x000fe40000004100 */
[----:B---3--:R-:W-:Y:S01]  /*1ff0*/  @P0 FMUL.FTZ R213, R213, R234 ;  /* 0x000000ead5d50220 */ /* 0x008fe20000410000 */
[C---:B------:R-:W-:Y:S01]  /*2000*/  @!P0 FMUL.FTZ R67, R184.reuse, R227 ;  /* 0x000000e3b8438220 */ /* 0x040fe20000410000 */
[----:B------:R-:W-:Y:S02]  /*2010*/  HADD2.F32 R61, -RZ, R146.H0_H0 ;  /* 0x20000092ff3d7230 */ /* 0x000fe40000004100 */
[C---:B------:R-:W-:Y:S01]  /*2020*/  @!P0 FMUL.FTZ R213, R184.reuse, R223 ;  /* 0x000000dfb8d58220 */ /* 0x040fe20000410000 */
[----:B------:R-:W-:Y:S01]  /*2030*/  @!P0 FMUL.FTZ R192, R184, R65 ;  /* 0x00000041b8c08220 */ /* 0x000fe20000410000 */
[----:B------:R-:W-:Y:S01]  /*2040*/  SHF.R.U32.HI R214, RZ, 0x10, R145 ;  /* 0x00000010ffd67819 */ /* 0x000fe20000011691 */
[----:B------:R-:W-:Y:S01]  /*2050*/  FMUL.FTZ R146, R108, R139 ;  /* 0x0000008b6c927220 */ /* 0x000fe20000410000 */
[----:B------:R-:W-:Y:S01]  /*2060*/  FADD.FTZ R221, R221, R148 ;  /* 0x00000094dddd7221 */ /* 0x000fe20000010000 */
[----:B------:R-:W-:Y:S01]  /*2070*/  FFMA.FTZ R137, R148, R207, R137 ;  /* 0x000000cf94897223 */ /* 0x000fe20000010089 */
[----:B------:R-:W-:Y:S01]  /*2080*/  @!P0 FMUL.FTZ R80, R184, R202 ;  /* 0x000000cab8508220 */ /* 0x000fe20000410000 */
[----:B------:R-:W-:Y:S01]  /*2090*/  MOV R65, R141 ;  /* 0x0000008d00417202 */ /* 0x000fe20000000f00 */
[----:B------:R-:W-:Y:S01]  /*20a0*/  HADD2.F32 R145, -RZ, R135.H0_H0 ;  /* 0x20000087ff917230 */ /* 0x000fe20000004100 */
[----:B------:R-:W-:Y:S01]  /*20b0*/  MOV R134, R142 ;  /* 0x0000008e00867202 */ /* 0x000fe20000000f00 */
[----:B------:R-:W-:Y:S01]  /*20c0*/  HADD2.F32 R135, -RZ, R140.H0_H0 ;  /* 0x2000008cff877230 */ /* 0x000fe20000004100 */
[----:B------:R-:W-:Y:S01]  /*20d0*/  SHF.R.U32.HI R202, RZ, 0x10, R141 ;  /* 0x00000010ffca7819 */ /* 0x000fe2000001168d */
[----:B------:R-:W-:Y:S01]  /*20e0*/  HADD2.F32 R141, -RZ, R62.H0_H0 ;  /* 0x2000003eff8d7230 */ /* 0x000fe20000004100 */
[----:B------:R-:W-:Y:S01]  /*20f0*/  MOV R142, R147 ;  /* 0x00000093008e7202 */ /* 0x000fe20000000f00 */
        /* <DEDUP_REMOVED lines=8> */
[----:B------:R-:W-:-:S02]  /*2180*/  HADD2.F32 R200, -RZ, R200.H0_H0 ;  /* 0x200000c8ffc87230 */ /* 0x000fc40000004100 */
[C---:B------:R-:W-:Y:S01]  /*2190*/  @!P0 FMUL.FTZ R70, R184.reuse, R233 ;  /* 0x000000e9b8468220 */ /* 0x040fe20000410000 */
[----:B------:R-:W-:Y:S02]  /*21a0*/  HADD2.F32 R219, -RZ, R65.H0_H0 ;  /* 0x20000041ffdb7230 */ /* 0x000fe40000004100 */
[----:B------:R-:W-:Y:S01]  /*21b0*/  @!P0 FMUL.FTZ R215, R184, R225 ;  /* 0x000000e1b8d78220 */ /* 0x000fe20000410000 */
[----:B------:R-:W-:Y:S02]  /*21c0*/  HADD2.F32 R136, -RZ, R136.H0_H0 ;  /* 0x20000088ff887230 */ /* 0x000fe40000004100 */
[----:B------:R-:W-:Y:S01]  /*21d0*/  FADD.FTZ R221, R221, R144 ;  /* 0x00000090dddd7221 */ /* 0x000fe20000010000 */
[----:B------:R-:W-:Y:S02]  /*21e0*/  HADD2.F32 R65, -RZ, R142.H0_H0 ;  /* 0x2000008eff417230 */ /* 0x000fe40000004100 */
[----:B------:R-:W-:Y:S01]  /*21f0*/  FMUL.FTZ R142, R110, R141 ;  /* 0x0000008d6e8e7220 */ /* 0x000fe20000410000 */
[----:B------:R-:W-:Y:S01]  /*2200*/  FFMA.FTZ R149, R144, R211, R149 ;  /* 0x000000d390957223 */ /* 0x000fe20000010095 */
[----:B------:R-:W-:-:S02]  /*2210*/  HADD2.F32 R138, -RZ, R138.H0_H0 ;  /* 0x2000008aff8a7230 */ /* 0x000fc40000004100 */
[C---:B------:R-:W-:Y:S01]  /*2220*/  @!P0 FMUL.FTZ R190, R184.reuse, R229 ;  /* 0x000000e5b8be8220 */ /* 0x040fe20000410000 */
[C---:B------:R-:W-:Y:S01]  /*2230*/  FADD.FTZ R97, R57.reuse, R97 ;  /* 0x0000006139617221 */ /* 0x040fe20000010000 */
[----:B------:R-:W-:Y:S01]  /*2240*/  FFMA.FTZ R98, R57, R203, R98 ;  /* 0x000000cb39627223 */ /* 0x000fe20000010062 */
[----:B------:R-:W-:Y:S02]  /*2250*/  HADD2.F32 R217, -RZ, R64.H0_H0 ;  /* 0x20000040ffd97230 */ /* 0x000fe40000004100 */
[C---:B------:R-:W-:Y:S01]  /*2260*/  FADD.FTZ R89, R139.reuse, R89 ;  /* 0x000000598b597221 */ /* 0x040fe20000010000 */
[----:B------:R-:W-:Y:S01]  /*2270*/  FFMA.FTZ R90, R139, R213, R90 ;  /* 0x000000d58b5a7223 */ /* 0x000fe2000001005a */
[C---:B------:R-:W-:Y:S01]  /*2280*/  @!P0 FMUL.FTZ R71, R184.reuse, R231 ;  /* 0x000000e7b8478220 */ /* 0x040fe20000410000 */
[----:B------:R-:W-:Y:S01]  /*2290*/  @!P0 FMUL.FTZ R82, R184, R208 ;  /* 0x000000d0b8528220 */ /* 0x000fe20000410000 */
[----:B------:R-:W-:Y:S02]  /*22a0*/  HADD2.F32 R63, -RZ, R143.H0_H0 ;  /* 0x2000008fff3f7230 */ /* 0x000fe40000004100 */
[----:B------:R-:W-:Y:S01]  /*22b0*/  FADD.FTZ R25, R200, R25 ;  /* 0x00000019c8197221 */ /* 0x000fe20000010000 */
[----:B------:R-:W-:-:S02]  /*22c0*/  HADD2.F32 R57, -RZ, R204.H0_H0 ;  /* 0x200000ccff397230 */ /* 0x000fc40000004100 */
[----:B------:R-:W-:Y:S01]  /*22d0*/  FFMA.FTZ R49, R200, R70, R49 ;  /* 0x00000046c8317223 */ /* 0x000fe20000010031 */
[----:B------:R-:W-:Y:S01]  /*22e0*/  FMUL.FTZ R139, R165, R200 ;  /* 0x000000c8a58b7220 */ /* 0x000fe20000410000 */
[----:B------:R-:W-:Y:S01]  /*22f0*/  SHF.R.U32.HI R208, RZ, 0x10, R147 ;  /* 0x00000010ffd07819 */ /* 0x000fe20000011693 */
[----:B------:R-:W-:Y:S02]  /*2300*/  HADD2.F32 R202, -RZ, R202.H0_H0 ;  /* 0x200000caffca7230 */ /* 0x000fe40000004100 */
[----:B------:R-:W-:Y:S01]  /*2310*/  FMUL.FTZ R143, R161, R136 ;  /* 0x00000088a18f7220 */ /* 0x000fe20000410000 */
[----:B------:R-:W-:Y:S01]  /*2320*/  FADD.FTZ R200, R221, R142 ;  /* 0x0000008eddc87221 */ /* 0x000fe20000010000 */
[----:B------:R-:W-:Y:S01]  /*2330*/  FFMA.FTZ R204, R142, R215, R149 ;  /* 0x000000d78ecc7223 */ /* 0x000fe20000010095 */
[C---:B------:R-:W-:Y:S01]  /*2340*/  @!P0 FMUL.FTZ R68, R184.reuse, R237 ;  /* 0x000000edb8448220 */ /* 0x040fe20000410000 */
[----:B------:R-:W-:Y:S02]  /*2350*/  HADD2.F32 R147, -RZ, R134.H0_H0 ;  /* 0x20000086ff937230 */ /* 0x000fe40000004100 */
[C---:B------:R-:W-:Y:S01]  /*2360*/  FADD.FTZ R28, R141.reuse, R28 ;  /* 0x0000001c8d1c7221 */ /* 0x040fe20000010000 */
[----:B------:R-:W-:Y:S01]  /*2370*/  FFMA.FTZ R52, R141, R215, R52 ;  /* 0x000000d78d347223 */ /* 0x000fe20000010034 */
[----:B------:R-:W-:Y:S01]  /*2380*/  @!P0 FMUL.FTZ R75, R184, R239 ;  /* 0x000000efb84b8220 */ /* 0x000fe20000410000 */
[----:B------:R-:W-:-:S02]  /*2390*/  HADD2.F32 R62, -RZ, R220.H0_H0 ;  /* 0x200000dcff3e7230 */ /* 0x000fc40000004100 */
        /* <DEDUP_REMOVED lines=50> */
[----:B------:R-:W-:Y:S02]  /*26c0*/  HADD2.F32 R58, -RZ, R206.H0_H0 ;  /* 0x200000ceff3a7230 */ /* 0x000fe40000004100 */
        /* <DEDUP_REMOVED lines=38> */
[----:B------:R-:W-:Y:S02]  /*2930*/  FFMA.FTZ R63, R225, R80, R64 ;  /* 0x00000050e13f7223 */ /* 0x000fe40000010040 */
        /* <DEDUP_REMOVED lines=58> */
.L_x_2044:
        /* <DEDUP_REMOVED lines=43> */
.L_x_2030:
[----:B------:R-:W-:Y:S05]  /*2f90*/  BSYNC B0 ;  /* 0x0000000000007941 */ /* 0x000fea0003800000 */
.L_x_2029:
        /* <DEDUP_REMOVED lines=19> */
.L_x_2032:
[----:B------:R-:W2:Y:S04]  /*30d0*/  LDG.E.STRONG.GPU R58, desc[UR6][R56.64] ;  /* 0x00000006383a7981 */ /* 0x000ea8000c1ef900 */
[----:B--2---:R-:W-:Y:S01]  /*30e0*/  CCTL.IVALL ;  /* 0x00000000ff00798f */ /* 0x004fe20002000000 */
[----:B------:R-:W-:Y:S05]  /*30f0*/  YIELD ;  /* 0x0000000000007946 */ /* 0x000fea0003800000 */
[----:B------:R-:W-:-:S13]  /*3100*/  ISETP.NE.AND P0, PT, R58, R61, PT ;  /* 0x0000003d3a00720c */ /* 0x000fda0003f05270 */
[----:B------:R-:W-:Y:S05]  /*3110*/  @P0 BRA `(.L_x_2032) ;  /* 0xfffffffc00ec0947 */ /* 0x000fea000383ffff */
.L_x_2031:
        /* <DEDUP_REMOVED lines=198> */
.L_x_2027:
        /* <DEDUP_REMOVED lines=44> */
.L_x_2028:
[----:B------:R-:W-:Y:S01]  /*4040*/  HFMA2.MMA R220, -RZ, RZ, 0, 9.5367431640625e-07 ;  /* 0x00000010ffdc7435 */ /* 0x000fe200000001ff */
[----:B------:R-:W-:Y:S02]  /*4050*/  MOV R218, R7 ;  /* 0x0000000700da7202 */ /* 0x000fe40000000f00 */
[----:B------:R-:W-:Y:S02]  /*4060*/  MOV R227, 0x1f ;  /* 0x0000001f00e37802 */ /* 0x000fe40000000f00 */
[----:B------:R-:W-:-:S07]  /*4070*/  MOV R135, 0xffffffff ;  /* 0xffffffff00877802 */ /* 0x000fce0000000f00 */
[----:B------:R-:W-:Y:S05]  /*4080*/  WARPSYNC.COLLECTIVE R135, `(.L_x_2034) ;  /* 0x0000000087087348 */ /* 0x000fea0003c00000 */
[----:B------:R0:W1:Y:S02]  /*4090*/  SHFL.DOWN P0, R65, R218, R220, R227 ;  /* 0x080000dcda417389 */ /* 0x00006400000000e3 */
[----:B01----:R-:W-:Y:S01]  /*40a0*/  ENDCOLLECTIVE ;  /* 0x000000000000791b */ /* 0x003fe20003800000 */
.L_x_2034:
[----:B------:R-:W-:Y:S02]  /*40b0*/  MOV R218, R31 ;  /* 0x0000001f00da7202 */ /* 0x000fe40000000f00 */
[----:B------:R-:W-:-:S07]  /*40c0*/  MOV R62, R65 ;  /* 0x00000041003e7202 */ /* 0x000fce0000000f00 */
[----:B------:R-:W-:Y:S05]  /*40d0*/  WARPSYNC.COLLECTIVE R135, `(.L_x_2035) ;  /* 0x0000000087087348 */ /* 0x000fea0003c00000 */
[----:B------:R0:W1:Y:S02]  /*40e0*/  SHFL.DOWN P0, R65, R218, R220, R227 ;  /* 0x080000dcda417389 */ /* 0x00006400000000e3 */
[----:B01----:R-:W-:Y:S01]  /*40f0*/  ENDCOLLECTIVE ;  /* 0x000000000000791b */ /* 0x003fe20003800000 */
.L_x_2035:
[----:B------:R-:W-:Y:S01]  /*4100*/  FADD.FTZ R62, R7, R62 ;  /* 0x0000003e073e7221 */ /* 0x000fe20000010000 */
[----:B------:R-:W-:-:S04]  /*4110*/  HFMA2.MMA R220, -RZ, RZ, 0, 4.76837158203125e-07 ;  /* 0x00000008ffdc7435 */ /* 0x000fc800000001ff */
[----:B------:R-:W-:Y:S02]  /*4120*/  MOV R218, R62 ;  /* 0x0000003e00da7202 */ /* 0x000fe40000000f00 */
[----:B------:R-:W-:-:S07]  /*4130*/  MOV R64, R65 ;  /* 0x0000004100407202 */ /* 0x000fce0000000f00 */
[----:B------:R-:W-:Y:S05]  /*4140*/  WARPSYNC.COLLECTIVE R135, `(.L_x_2036) ;  /* 0x0000000087087348 */ /* 0x000fea0003c00000 */
[----:B------:R0:W1:Y:S02]  /*4150*/  SHFL.DOWN P0, R65, R218, R220, R227 ;  /* 0x080000dcda417389 */ /* 0x00006400000000e3 */
[----:B01----:R-:W-:Y:S01]  /*4160*/  ENDCOLLECTIVE ;  /* 0x000000000000791b */ /* 0x003fe20003800000 */
.L_x_2036:
[----:B------:R-:W-:-:S05]  /*4170*/  FADD.FTZ R64, R31, R64 ;  /* 0x000000401f407221 */ /* 0x000fca0000010000 */
[----:B------:R-:W-:Y:S02]  /*4180*/  MOV R218, R64 ;  /* 0x0000004000da7202 */ /* 0x000fe40000000f00 */
[----:B------:R-:W-:-:S07]  /*4190*/  MOV R59, R65 ;  /* 0x00000041003b7202 */ /* 0x000fce0000000f00 */
[----:B------:R-:W-:Y:S05]  /*41a0*/  WARPSYNC.COLLECTIVE R135, `(.L_x_2037) ;  /* 0x0000000087087348 */ /* 0x000fea0003c00000 */
[----:B------:R0:W1:Y:S02]  /*41b0*/  SHFL.DOWN P0, R65, R218, R220, R227 ;  /* 0x080000dcda417389 */ /* 0x00006400000000e3 */
[----:B01----:R-:W-:Y:S01]  /*41c0*/  ENDCOLLECTIVE ;  /* 0x000000000000791b */ /* 0x003fe20003800000 */
.L_x_2037:
[----:B------:R-:W-:Y:S01]  /*41d0*/  FADD.FTZ R59, R62, R59 ;  /* 0x0000003b3e3b7221 */ /* 0x000fe20000010000 */
[----:B------:R-:W-:-:S04]  /*41e0*/  HFMA2.MMA R220, -RZ, RZ, 0, 2.384185791015625e-07 ;  /* 0x00000004ffdc7435 */ /* 0x000fc800000001ff */
[----:B------:R-:W-:Y:S02]  /*41f0*/  MOV R218, R59 ;  /* 0x0000003b00da7202 */ /* 0x000fe40000000f00 */
[----:B------:R-:W-:-:S07]  /*4200*/  MOV R61, R65 ;  /* 0x00000041003d7202 */ /* 0x000fce0000000f00 */
[----:B------:R-:W-:Y:S05]  /*4210*/  WARPSYNC.COLLECTIVE R135, `(.L_x_2038) ;  /* 0x0000000087087348 */ /* 0x000fea0003c00000 */
[----:B------:R0:W1:Y:S02]  /*4220*/  SHFL.DOWN P0, R65, R218, R220, R227 ;  /* 0x080000dcda417389 */ /* 0x00006400000000e3 */
[----:B01----:R-:W-:Y:S01]  /*4230*/  ENDCOLLECTIVE ;  /* 0x000000000000791b */ /* 0x003fe20003800000 */
.L_x_2038:
[----:B------:R-:W-:-:S05]  /*4240*/  FADD.FTZ R61, R64, R61 ;  /* 0x0000003d403d7221 */ /* 0x000fca0000010000 */
[----:B------:R-:W-:Y:S02]  /*4250*/  MOV R218, R61 ;  /* 0x0000003d00da7202 */ /* 0x000fe40000000f00 */
[----:B------:R-:W-:-:S07]  /*4260*/  MOV R134, R65 ;  /* 0x0000004100867202 */ /* 0x000fce0000000f00 */
[----:B------:R-:W-:Y:S05]  /*4270*/  WARPSYNC.COLLECTIVE R135, `(.L_x_2039) ;  /* 0x0000000087087348 */ /* 0x000fea0003c00000 */
[----:B------:R0:W1:Y:S02]  /*4280*/  SHFL.DOWN P0, R65, R218, R220, R227 ;  /* 0x080000dcda417389 */ /* 0x00006400000000e3 */
[----:B01----:R-:W-:Y:S01]  /*4290*/  ENDCOLLECTIVE ;  /* 0x000000000000791b */ /* 0x003fe20003800000 */
.L_x_2039:
[----:B------:R-:W-:Y:S01]  /*42a0*/  FADD.FTZ R134, R59, R134 ;  /* 0x000000863b867221 */ /* 0x000fe20000010000 */
[----:B------:R-:W-:-:S04]  /*42b0*/  HFMA2.MMA R220, -RZ, RZ, 0, 1.1920928955078125e-07 ;  /* 0x00000002ffdc7435 */ /* 0x000fc800000001ff */
[----:B------:R-:W-:Y:S02]  /*42c0*/  MOV R218, R134 ;  /* 0x0000008600da7202 */ /* 0x000fe40000000f00 */
[----:B------:R-:W-:-:S07]  /*42d0*/  MOV R216, R65 ;  /* 0x0000004100d87202 */ /* 0x000fce0000000f00 */
[----:B------:R-:W-:Y:S05]  /*42e0*/  WARPSYNC.COLLECTIVE R135, `(.L_x_2040) ;  /* 0x0000000087087348 */ /* 0x000fea0003c00000 */
[----:B------:R0:W1:Y:S02]  /*42f0*/  SHFL.DOWN P0, R65, R218, R220, R227 ;  /* 0x080000dcda417389 */ /* 0x00006400000000e3 */
[----:B01----:R-:W-:Y:S01]  /*4300*/  ENDCOLLECTIVE ;  /* 0x000000000000791b */ /* 0x003fe20003800000 */
.L_x_2040:
[----:B------:R-:W-:-:S05]  /*4310*/  FADD.FTZ R216, R61, R216 ;  /* 0x000000d83dd87221 */ /* 0x000fca0000010000 */
[----:B------:R-:W-:Y:S02]  /*4320*/  MOV R218, R216 ;  /* 0x000000d800da7202 */ /* 0x000fe40000000f00 */
[----:B------:R-:W-:-:S07]  /*4330*/  MOV R7, R65 ;  /* 0x0000004100077202 */ /* 0x000fce0000000f00 */
[----:B------:R-:W-:Y:S05]  /*4340*/  WARPSYNC.COLLECTIVE R135, `(.L_x_2041) ;  /* 0x0000000087087348 */ /* 0x000fea0003c00000 */
[----:B------:R0:W1:Y:S02]  /*4350*/  SHFL.DOWN P0, R65, R218, R220, R227 ;  /* 0x080000dcda417389 */ /* 0x00006400000000e3 */
[----:B01----:R-:W-:Y:S01]  /*4360*/  ENDCOLLECTIVE ;  /* 0x000000000000791b */ /* 0x003fe20003800000 */
.L_x_2041:
        /* <DEDUP_REMOVED lines=8> */
.L_x_2042:
[----:B------:R-:W-:Y:S01]  /*43f0*/  FADD.FTZ R62, R216, R31 ;  /* 0x0000001fd83e7221 */ /* 0x000fe20000010000 */
[----:B------:R-:W-:-:S04]  /*4400*/  MOV R31, R58 ;  /* 0x0000003a001f7202 */ /* 0x000fc80000000f00 */
[----:B------:R-:W-:Y:S02]  /*4410*/  MOV R218, R62 ;  /* 0x0000003e00da7202 */ /* 0x000fe40000000f00 */
[----:B------:R-:W-:-:S07]  /*4420*/  MOV R64, R65 ;  /* 0x0000004100407202 */ /* 0x000fce0000000f00 */
[----:B------:R-:W-:Y:S05]  /*4430*/  WARPSYNC.COLLECTIVE R135, `(.L_x_2043) ;  /* 0x0000000087087348 */ /* 0x000fea0003c00000 */
[----:B------:R0:W1:Y:S02]  /*4440*/  SHFL.DOWN P0, R65, R218, R220, R227 ;  /* 0x080000dcda417389 */ /* 0x00006400000000e3 */
[----:B01----:R-:W-:Y:S01]  /*4450*/  ENDCOLLECTIVE ;  /* 0x000000000000791b */ /* 0x003fe20003800000 */
.L_x_2043:
[----:B------:R-:W-:Y:S05]  /*4460*/  BRA `(.L_x_2044) ;  /* 0xffffffe8001c7947 */ /* 0x000fea000383ffff */
.L_x_2045:
        /* <DEDUP_REMOVED lines=9> */
.L_x_5469:


//--------------------- .text._ZN10layer_norm22ln_bwd_finalize_kernelINS_22Kernel_traits_finalizeILj16384E6__halfS2_S2_fjLj1024ELj4ENS_18Kernel_traits_baseILj16384ES2_S2_S2_fjLj1024EEEEEEEvNS_9BwdParamsE --------------------------
	.section	.text._ZN10layer_norm22ln_bwd_finalize_kernelINS_22Kernel_traits_finalizeILj16384E6__halfS2_S2_fjLj1024ELj4ENS_18Kernel_traits_baseILj16384ES2_S2_S2_fjLj1024EEEEEEEvNS_9BwdParamsE,"ax",@progbits
	.align	128
        .global         _ZN10layer_norm22ln_bwd_finalize_kernelINS_22Kernel_traits_finalizeILj16384E6__halfS2_S2_fjLj1024ELj4ENS_18Kernel_traits_baseILj16384ES2_S2_S2_fjLj1024EEEEEEEvNS_9BwdParamsE
        .type           _ZN10layer_norm22ln_bwd_finalize_kernelINS_22Kernel_traits_finalizeILj16384E6__halfS2_S2_fjLj1024ELj4ENS_18Kernel_traits_baseILj16384ES2_S2_S2_fjLj1024EEEEEEEvNS_9BwdParamsE,@function
        .size           _ZN10layer_norm22ln_bwd_finalize_kernelINS_22Kernel_traits_finalizeILj16384E6__halfS2_S2_fjLj1024ELj4ENS_18Kernel_traits_baseILj16384ES2_S2_S2_fjLj1024EEEEEEEvNS_9BwdParamsE,(.L_x_5470 - _ZN10layer_norm22ln_bwd_finalize_kernelINS_22Kernel_traits_finalizeILj16384E6__halfS2_S2_fjLj1024ELj4ENS_18Kernel_traits_baseILj16384ES2_S2_S2_fjLj1024EEEEEEEvNS_9BwdParamsE)
        .other          _ZN10layer_norm22ln_bwd_finalize_kernelINS_22Kernel_traits_finalizeILj16384E6__halfS2_S2_fjLj1024ELj4ENS_18Kernel_traits_baseILj16384ES2_S2_S2_fjLj1024EEEEEEEvNS_9BwdParamsE,@"STO_CUDA_ENTRY STV_DEFAULT"
_ZN10layer_norm22ln_bwd_finalize_kernelINS_22Kernel_traits_finalizeILj16384E6__halfS2_S2_fjLj1024ELj4ENS_18Kernel_traits_baseILj16384ES2_S2_S2_fjLj1024EEEEEEEvNS_9BwdParamsE:
.text._ZN10layer_norm22ln_bwd_finalize_kernelINS_22Kernel_traits_finalizeILj16384E6__halfS2_S2_fjLj1024ELj4ENS_18Kernel_traits_baseILj16384ES2_S2_S2_fjLj1024EEEEEEEvNS_9BwdParamsE:
        /* <DEDUP_REMOVED lines=25> */
.L_x_2057:
        /* <DEDUP_REMOVED lines=28> */
.L_x_2050:
        /* <DEDUP_REMOVED lines=33> */
.L_x_2049:
[----:B------:R-:W-:Y:S05]  /*0560*/  BSYNC B1 ;  /* 0x0000000000017941 */ /* 0x000fea0003800000 */
.L_x_2048:
        /* <DEDUP_REMOVED lines=23> */
.L_x_2052:
[----:B------:R-:W-:Y:S05]  /*06e0*/  BSYNC B1 ;  /* 0x0000000000017941 */ /* 0x000fea0003800000 */
.L_x_2051:
        /* <DEDUP_REMOVED lines=11> */
.L_x_2047:
[----:B------:R-:W-:Y:S05]  /*07a0*/  BSYNC B0 ;  /* 0x0000000000007941 */ /* 0x000fea0003800000 */
.L_x_2046:
        /* <DEDUP_REMOVED lines=29> */
.L_x_2068:
[----:B------:R-:W-:Y:S01]  /*0980*/  @!P1 SHF.R.U32.HI R12, RZ, 0x3, R0 ;  /* 0x00000003ff0c9819 */ /* 0x000fe20000011600 */
[----:B---3--:R-:W-:Y:S01]  /*0990*/  FADD.FTZ R14, R9, R14 ;  /* 0x0000000e090e7221 */ /* 0x008fe20000010000 */
[----:B--2---:R-:W-:Y:S02]  /*09a0*/  FADD.FTZ R11, R10, R11 ;  /* 0x0000000b0a0b7221 */ /* 0x004fe40000010000 */
[----:B------:R-:W-:-:S05]  /*09b0*/  @!P1 LOP3.LUT R12, R12, 0x1ffffffc, RZ, 0xc0, !PT ;  /* 0x1ffffffc0c0c9812 */ /* 0x000fca00078ec0ff */
[----:B------:R2:W-:Y:S04]  /*09c0*/  @!P1 STS [R12+UR4+0x2000], R14 ;  /* 0x0020000e0c009988 */ /* 0x0005e80008000804 */
[----:B------:R2:W-:Y:S02]  /*09d0*/  @!P1 STS [R12+UR4+0x2080], R11 ;  /* 0x0020800b0c009988 */ /* 0x0005e40008000804 */
.L_x_2053:
        /* <DEDUP_REMOVED lines=14> */
.L_x_2056:
[----:B------:R-:W-:Y:S05]  /*0ac0*/  BSYNC B0 ;  /* 0x0000000000007941 */ /* 0x000fea0003800000 */
.L_x_2055:
[C---:B------:R-:W-:Y:S02]  /*0ad0*/  ISETP.GT.U32.AND P1, PT, R3.reuse, -0x4001, PT ;  /* 0xffffbfff0300780c */ /* 0x040fe40003f24070 */
[----:B------:R-:W-:Y:S02]  /*0ae0*/  IADD3 R3, R3, 0x4000, RZ ;  /* 0x0000400003037810 */ /* 0x000fe40007ffe0ff */
[----:B------:R-:W-:-:S09]  /*0af0*/  IADD3 R5, R5, 0x2000, RZ ;  /* 0x0000200005057810 */ /* 0x000fd20007ffe0ff */
[----:B------:R-:W-:Y:S05]  /*0b00*/  @P1 BRA `(.L_x_2057) ;  /* 0xfffffff400a01947 */ /* 0x000fea000383ffff */
[----:B------:R-:W-:Y:S05]  /*0b10*/  EXIT ;  /* 0x000000000000794d */ /* 0x000fea0003800000 */
.L_x_2054:
[----:B------:R-:W-:Y:S01]  /*0b20*/  HFMA2.MMA R19, -RZ, RZ, 0, 5.9604644775390625e-08 ;  /* 0x00000001ff137435 */ /* 0x000fe200000001ff */
[----:B---3--:R-:W-:Y:S01]  /*0b30*/  IMAD.MOV.U32 R20, RZ, RZ, R10 ;  /* 0x000000ffff147224 */ /* 0x008fe200078e000a */
[----:B------:R-:W-:Y:S01]  /*0b40*/  MOV R22, 0x1f ;  /* 0x0000001f00167802 */ /* 0x000fe20000000f00 */
[----:B------:R-:W-:-:S08]  /*0b50*/  IMAD.MOV.U32 R17, RZ, RZ, -0x1 ;  /* 0xffffffffff117424 */ /* 0x000fd000078e00ff */
[----:B012---:R-:W-:Y:S05]  /*0b60*/  WARPSYNC.COLLECTIVE R17, `(.L_x_2058) ;  /* 0x0000000011087348 */ /* 0x007fea0003c00000 */
[----:B------:R3:W4:Y:S02]  /*0b70*/  SHFL.BFLY P2, R18, R20, R19, R22 ;  /* 0x0c00001314127389 */ /* 0x0007240000040016 */
[----:B01234-:R-:W-:Y:S01]  /*0b80*/  ENDCOLLECTIVE ;  /* 0x000000000000791b */ /* 0x01ffe20003800000 */
.L_x_2058:
[----:B------:R-:W-:Y:S01]  /*0b90*/  IMAD.MOV.U32 R19, RZ, RZ, 0x2 ;  /* 0x00000002ff137424 */ /* 0x000fe200078e00ff */
[----:B------:R-:W-:-:S05]  /*0ba0*/  MOV R11, R18 ;  /* 0x00000012000b7202 */ /* 0x000fca0000000f00 */
[----:B------:R-:W-:-:S05]  /*0bb0*/  FADD.FTZ R11, R10, R11 ;  /* 0x0000000b0a0b7221 */ /* 0x000fca0000010000 */
[----:B------:R-:W-:-:S07]  /*0bc0*/  MOV R20, R11 ;  /* 0x0000000b00147202 */ /* 0x000fce0000000f00 */
[----:B------:R-:W-:Y:S05]  /*0bd0*/  WARPSYNC.COLLECTIVE R17, `(.L_x_2059) ;  /* 0x0000000011087348 */ /* 0x000fea0003c00000 */
[----:B------:R0:W1:Y:S02]  /*0be0*/  SHFL.BFLY P2, R18, R20, R19, R22 ;  /* 0x0c00001314127389 */ /* 0x0000640000040016 */
[----:B01----:R-:W-:Y:S01]  /*0bf0*/  ENDCOLLECTIVE ;  /* 0x000000000000791b */ /* 0x003fe20003800000 */
.L_x_2059:
[----:B------:R-:W-:Y:S01]  /*0c00*/  IMAD.MOV.U32 R19, RZ, RZ, 0x4 ;  /* 0x00000004ff137424 */ /* 0x000fe200078e00ff */
[----:B------:R-:W-:-:S05]  /*0c10*/  MOV R12, R18 ;  /* 0x00000012000c7202 */ /* 0x000fca0000000f00 */
[----:B------:R-:W-:-:S05]  /*0c20*/  FADD.FTZ R12, R11, R12 ;  /* 0x0000000c0b0c7221 */ /* 0x000fca0000010000 */
[----:B------:R-:W-:-:S07]  /*0c30*/  MOV R20, R12 ;  /* 0x0000000c00147202 */ /* 0x000fce0000000f00 */
[----:B------:R-:W-:Y:S05]  /*0c40*/  WARPSYNC.COLLECTIVE R17, `(.L_x_2060) ;  /* 0x0000000011087348 */ /* 0x000fea0003c00000 */
[----:B------:R0:W1:Y:S02]  /*0c50*/  SHFL.BFLY P2, R18, R20, R19, R22 ;  /* 0x0c00001314127389 */ /* 0x0000640000040016 */
[----:B01----:R-:W-:Y:S01]  /*0c60*/  ENDCOLLECTIVE ;  /* 0x000000000000791b */ /* 0x003fe20003800000 */
.L_x_2060:
[----:B------:R-:W-:Y:S01]  /*0c70*/  IMAD.MOV.U32 R19, RZ, RZ, 0x8 ;  /* 0x00000008ff137424 */ /* 0x000fe200078e00ff */
[----:B------:R-:W-:-:S05]  /*0c80*/  MOV R13, R18 ;  /* 0x00000012000d7202 */ /* 0x000fca0000000f00 */
[----:B------:R-:W-:-:S05]  /*0c90*/  FADD.FTZ R13, R12, R13 ;  /* 0x0000000d0c0d7221 */ /* 0x000fca0000010000 */
[----:B------:R-:W-:-:S07]  /*0ca0*/  MOV R20, R13 ;  /* 0x0000000d00147202 */ /* 0x000fce0000000f00 */
[----:B------:R-:W-:Y:S05]  /*0cb0*/  WARPSYNC.COLLECTIVE R17, `(.L_x_2061) ;  /* 0x0000000011087348 */ /* 0x000fea0003c00000 */
[----:B------:R0:W1:Y:S02]  /*0cc0*/  SHFL.BFLY P2, R18, R20, R19, R22 ;  /* 0x0c00001314127389 */ /* 0x0000640000040016 */
[----:B01----:R-:W-:Y:S01]  /*0cd0*/  ENDCOLLECTIVE ;  /* 0x000000000000791b */ /* 0x003fe20003800000 */
.L_x_2061:
[----:B------:R-:W-:Y:S01]  /*0ce0*/  IMAD.MOV.U32 R19, RZ, RZ, 0x10 ;  /* 0x00000010ff137424 */ /* 0x000fe200078e00ff */
[----:B------:R-:W-:-:S05]  /*0cf0*/  MOV R10, R18 ;  /* 0x00000012000a7202 */ /* 0x000fca0000000f00 */
[----:B------:R-:W-:-:S05]  /*0d00*/  FADD.FTZ R10, R13, R10 ;  /* 0x0000000a0d0a7221 */ /* 0x000fca0000010000 */
[----:B------:R-:W-:-:S07]  /*0d10*/  MOV R20, R10 ;  /* 0x0000000a00147202 */ /* 0x000fce0000000f00 */
[----:B------:R-:W-:Y:S05]  /*0d20*/  WARPSYNC.COLLECTIVE R17, `(.L_x_2062) ;  /* 0x0000000011087348 */ /* 0x000fea0003c00000 */
[----:B------:R0:W1:Y:S02]  /*0d30*/  SHFL.BFLY P2, R18, R20, R19, R22 ;  /* 0x0c00001314127389 */ /* 0x0000640000040016 */
[----:B01----:R-:W-:Y:S01]  /*0d40*/  ENDCOLLECTIVE ;  /* 0x000000000000791b */ /* 0x003fe20003800000 */
.L_x_2062:
[----:B------:R-:W-:Y:S01]  /*0d50*/  MOV R20, R9 ;  /* 0x0000000900147202 */ /* 0x000fe20000000f00 */
[----:B------:R-:W-:Y:S01]  /*0d60*/  IMAD.MOV.U32 R19, RZ, RZ, 0x1 ;  /* 0x00000001ff137424 */ /* 0x000fe200078e00ff */
[----:B------:R-:W-:-:S07]  /*0d70*/  MOV R11, R18 ;  /* 0x00000012000b7202 */ /* 0x000fce0000000f00 */
[----:B------:R-:W-:Y:S05]  /*0d80*/  WARPSYNC.COLLECTIVE R17, `(.L_x_2063) ;  /* 0x0000000011087348 */ /* 0x000fea0003c00000 */
[----:B------:R0:W1:Y:S02]  /*0d90*/  SHFL.BFLY P2, R18, R20, R19, R22 ;  /* 0x0c00001314127389 */ /* 0x0000640000040016 */
[----:B01----:R-:W-:Y:S01]  /*0da0*/  ENDCOLLECTIVE ;  /* 0x000000000000791b */ /* 0x003fe20003800000 */
.L_x_2063:
[----:B------:R-:W-:Y:S01]  /*0db0*/  IMAD.MOV.U32 R19, RZ, RZ, 0x2 ;  /* 0x00000002ff137424 */ /* 0x000fe200078e00ff */
[----:B------:R-:W-:-:S05]  /*0dc0*/  MOV R12, R18 ;  /* 0x00000012000c7202 */ /* 0x000fca0000000f00 */
[----:B------:R-:W-:-:S05]  /*0dd0*/  FADD.FTZ R14, R9, R12 ;  /* 0x0000000c090e7221 */ /* 0x000fca0000010000 */
[----:B------:R-:W-:-:S07]  /*0de0*/  MOV R20, R14 ;  /* 0x0000000e00147202 */ /* 0x000fce0000000f00 */
[----:B------:R-:W-:Y:S05]  /*0df0*/  WARPSYNC.COLLECTIVE R17, `(.L_x_2064) ;  /* 0x0000000011087348 */ /* 0x000fea0003c00000 */
[----:B------:R0:W1:Y:S02]  /*0e00*/  SHFL.BFLY P2, R18, R20, R19, R22 ;  /* 0x0c00001314127389 */ /* 0x0000640000040016 */
[----:B01----:R-:W-:Y:S01]  /*0e10*/  ENDCOLLECTIVE ;  /* 0x000000000000791b */ /* 0x003fe20003800000 */
.L_x_2064:
[----:B------:R-:W-:Y:S01]  /*0e20*/  IMAD.MOV.U32 R19, RZ, RZ, 0x4 ;  /* 0x00000004ff137424 */ /* 0x000fe200078e00ff */
[----:B------:R-:W-:-:S05]  /*0e30*/  MOV R13, R18 ;  /* 0x00000012000d7202 */ /* 0x000fca0000000f00 */
[----:B------:R-:W-:-:S05]  /*0e40*/  FADD.FTZ R15, R14, R13 ;  /* 0x0000000d0e0f7221 */ /* 0x000fca0000010000 */
[----:B------:R-:W-:-:S07]  /*0e50*/  MOV R20, R15 ;  /* 0x0000000f00147202 */ /* 0x000fce0000000f00 */
[----:B------:R-:W-:Y:S05]  /*0e60*/  WARPSYNC.COLLECTIVE R17, `(.L_x_2065) ;  /* 0x0000000011087348 */ /* 0x000fea0003c00000 */
[----:B------:R0:W1:Y:S02]  /*0e70*/  SHFL.BFLY P2, R18, R20, R19, R22 ;  /* 0x0c00001314127389 */ /* 0x0000640000040016 */
[----:B01----:R-:W-:Y:S01]  /*0e80*/  ENDCOLLECTIVE ;  /* 0x000000000000791b */ /* 0x003fe20003800000 */
.L_x_2065:
[----:B------:R-:W-:Y:S01]  /*0e90*/  HFMA2.MMA R19, -RZ, RZ, 0, 4.76837158203125e-07 ;  /* 0x00000008ff137435 */ /* 0x000fe200000001ff */
[----:B------:R-:W-:-:S05]  /*0ea0*/  MOV R16, R18 ;  /* 0x0000001200107202 */ /* 0x000fca0000000f00 */
[----:B------:R-:W-:-:S05]  /*0eb0*/  FADD.FTZ R16, R15, R16 ;  /* 0x000000100f107221 */ /* 0x000fca0000010000 */
[----:B------:R-:W-:-:S07]  /*0ec0*/  MOV R20, R16 ;  /* 0x0000001000147202 */ /* 0x000fce0000000f00 */
[----:B------:R-:W-:Y:S05]  /*0ed0*/  WARPSYNC.COLLECTIVE R17, `(.L_x_2066) ;  /* 0x0000000011087348 */ /* 0x000fea0003c00000 */
[----:B------:R0:W1:Y:S02]  /*0ee0*/  SHFL.BFLY P2, R18, R20, R19, R22 ;  /* 0x0c00001314127389 */ /* 0x0000640000040016 */
[----:B01----:R-:W-:Y:S01]  /*0ef0*/  ENDCOLLECTIVE ;  /* 0x000000000000791b */ /* 0x003fe20003800000 */
.L_x_2066:
[----:B------:R-:W-:Y:S01]  /*0f00*/  HFMA2.MMA R19, -RZ, RZ, 0, 9.5367431640625e-07 ;  /* 0x00000010ff137435 */ /* 0x000fe200000001ff */
[----:B------:R-:W-:-:S04]  /*0f10*/  IMAD.MOV.U32 R9, RZ, RZ, R18 ;  /* 0x000000ffff097224 */ /* 0x000fc800078e0012 */
[----:B------:R-:W-:-:S05]  /*0f20*/  FADD.FTZ R9, R16, R9 ;  /* 0x0000000910097221 */ /* 0x000fca0000010000 */
[----:B------:R-:W-:-:S07]  /*0f30*/  MOV R20, R9 ;  /* 0x0000000900147202 */ /* 0x000fce0000000f00 */
[----:B------:R-:W-:Y:S05]  /*0f40*/  WARPSYNC.COLLECTIVE R17, `(.L_x_2067) ;  /* 0x0000000011087348 */ /* 0x000fea0003c00000 */
[----:B------:R0:W1:Y:S02]  /*0f50*/  SHFL.BFLY P2, R18, R20, R19, R22 ;  /* 0x0c00001314127389 */ /* 0x0000640000040016 */
[----:B01----:R-:W-:Y:S01]  /*0f60*/  ENDCOLLECTIVE ;  /* 0x000000000000791b */ /* 0x003fe20003800000 */
.L_x_2067:
[----:B------:R-:W-:Y:S01]  /*0f70*/  MOV R14, R18 ;  /* 0x00000012000e7202 */ /* 0x000fe20000000f00 */
[----:B------:R-:W-:Y:S06]  /*0f80*/  BRA `(.L_x_2068) ;  /* 0xfffffff8007c7947 */ /* 0x000fec000383ffff */
.L_x_2069:
        /* <DEDUP_REMOVED lines=15> */
.L_x_5470:


//--------------------- .text._ZN10layer_norm13ln_bwd_kernelINS_13Kernel_traitsI6__halfS2_S2_fjLj16384ELj4ELj1ELj4ELj16ENS_18Kernel_traits_baseILj16384ES2_S2_S2_fjLj128EEEEEEEvNS_9BwdParamsE --------------------------
	.section	.text._ZN10layer_norm13ln_bwd_kernelINS_13Kernel_traitsI6__halfS2_S2_fjLj16384ELj4ELj1ELj4ELj16ENS_18Kernel_traits_baseILj16384ES2_S2_S2_fjLj128EEEEEEEvNS_9BwdParamsE,"ax",@progbits
	.align	128
        .global         _ZN10layer_norm13ln_bwd_kernelINS_13Kernel_traitsI6__halfS2_S2_fjLj16384ELj4ELj1ELj4ELj16ENS_18Kernel_traits_baseILj16384ES2_S2_S2_fjLj128EEEEEEEvNS_9BwdParamsE
        .type           _ZN10layer_norm13ln_bwd_kernelINS_13Kernel_traitsI6__halfS2_S2_fjLj16384ELj4ELj1ELj4ELj16ENS_18Kernel_traits_baseILj16384ES2_S2_S2_fjLj128EEEEEEEvNS_9BwdParamsE,@function
        .size           _ZN10layer_norm13ln_bwd_kernelINS_13Kernel_traitsI6__halfS2_S2_fjLj16384ELj4ELj1ELj4ELj16ENS_18Kernel_traits_baseILj16384ES2_S2_S2_fjLj128EEEEEEEvNS_9BwdParamsE,(.L_x_5471 - _ZN10layer_norm13ln_bwd_kernelINS_13Kernel_traitsI6__halfS2_S2_fjLj16384ELj4ELj1ELj4ELj16ENS_18Kernel_traits_baseILj16384ES2_S2_S2_fjLj128EEEEEEEvNS_9BwdParamsE)
        .other          _ZN10layer_norm13ln_bwd_kernelINS_13Kernel_traitsI6__halfS2_S2_fjLj16384ELj4ELj1ELj4ELj16ENS_18Kernel_traits_baseILj16384ES2_S2_S2_fjLj128EEEEEEEvNS_9BwdParamsE,@"STO_CUDA_ENTRY STV_DEFAULT"
_ZN10layer_norm13ln_bwd_kernelINS_13Kernel_traitsI6__halfS2_S2_fjLj16384ELj4ELj1ELj4ELj16ENS_18Kernel_traits_baseILj16384ES2_S2_S2_fjLj128EEEEEEEvNS_9BwdParamsE:
.text._ZN10layer_norm13ln_bwd_kernelINS_13Kernel_traitsI6__halfS2_S2_fjLj16384ELj4ELj1ELj4ELj16ENS_18Kernel_traits_baseILj16384ES2_S2_S2_fjLj128EEEEEEEvNS_9BwdParamsE:
        /* <DEDUP_REMOVED lines=20> */
[C---:B------:R-:W-:Y:S01]  /*0140*/  @P0 IADD3 R13, R48.reuse, 0x600, RZ ;  /* 0x00000600300d0810 */ /* 0x040fe20007ffe0ff */
[----:B---3--:R-:W-:Y:S01]  /*0150*/  @P0 IMAD.WIDE.U32 R2, R9, 0x10, R2 ;  /* 0x0000001009020825 */ /* 0x008fe200078e0002 */
[C---:B--2---:R-:W-:Y:S02]  /*0160*/  @P0 LEA R8, P1, R48.reuse, R14, 0x4 ;  /* 0x0000000e30080211 */ /* 0x044fe400078220ff */
        /* <DEDUP_REMOVED lines=48> */
[----:B------:R0:W5:Y:S02]  /*0470*/  LDG.E.128 R4, desc[UR6][R2.64+0x6000] ;  /* 0x0060000602047981 */ /* 0x000164000c1e1d00 */
[--C-:B-----5:R-:W-:Y:S01]  /*0480*/  HADD2.F32 R130, -RZ, R120.reuse.H0_H0 ;  /* 0x20000078ff827230 */ /* 0x120fe20000004100 */
[----:B------:R-:W-:Y:S01]  /*0490*/  HFMA2.MMA R0, -RZ, RZ, 0, 5.9604644775390625e-08 ;  /* 0x00000001ff007435 */ /* 0x000fe200000001ff */
[----:B------:R-:W-:Y:S01]  /*04a0*/  HADD2.F32 R129, -RZ, R120.H1_H1 ;  /* 0x30000078ff817230 */ /* 0x000fe20000004100 */
[----:B------:R-:W-:Y:S01]  /*04b0*/  HFMA2.MMA R131, -RZ, RZ, 0, 0 ;  /* 0x00000000ff837435 */ /* 0x000fe200000001ff */
[--C-:B------:R-:W-:Y:S01]  /*04c0*/  HADD2.F32 R128, -RZ, R121.reuse.H0_H0 ;  /* 0x20000079ff807230 */ /* 0x100fe20000004100 */
[----:B------:R-:W-:Y:S01]  /*04d0*/  HFMA2.MMA R143, -RZ, RZ, 0, 0 ;  /* 0x00000000ff8f7435 */ /* 0x000fe200000001ff */
[----:B------:R-:W-:Y:S01]  /*04e0*/  HADD2.F32 R127, -RZ, R121.H1_H1 ;  /* 0x30000079ff7f7230 */ /* 0x000fe20000004100 */
[----:B------:R-:W-:Y:S01]  /*04f0*/  HFMA2.MMA R134, -RZ, RZ, 0, 0 ;  /* 0x00000000ff867435 */ /* 0x000fe200000001ff */
[--C-:B------:R-:W-:Y:S01]  /*0500*/  HADD2.F32 R126, -RZ, R122.reuse.H0_H0 ;  /* 0x2000007aff7e7230 */ /* 0x100fe20000004100 */
[----:B------:R-:W-:Y:S01]  /*0510*/  CS2R R152, SRZ ;  /* 0x0000000000987805 */ /* 0x000fe2000001ff00 */
[----:B------:R-:W-:Y:S01]  /*0520*/  HADD2.F32 R125, -RZ, R122.H1_H1 ;  /* 0x3000007aff7d7230 */ /* 0x000fe20000004100 */
[----:B------:R-:W-:Y:S01]  /*0530*/  CS2R R54, SRZ ;  /* 0x0000000000367805 */ /* 0x000fe2000001ff00 */
[----:B------:R-:W-:Y:S01]  /*0540*/  HADD2.F32 R124, -RZ, R123.H0_H0 ;  /* 0x2000007bff7c7230 */ /* 0x000fe20000004100 */
        /* <DEDUP_REMOVED lines=15> */
[----:B------:R-:W-:Y:S01]  /*0640*/  HADD2.F32 R123, -RZ, R123.H1_H1 ;  /* 0x3000007bff7b7230 */ /* 0x000fe20000004100 */
        /* <DEDUP_REMOVED lines=38> */
[----:B------:R-:W-:Y:S02]  /*08b0*/  MOV R140, RZ ;  /* 0x000000ff008c7202 */ /* 0x000fe40000000f00 */
[----:B0-----:R-:W-:-:S07]  /*08c0*/  MOV R146, RZ ;  /* 0x000000ff00927202 */ /* 0x001fce0000000f00 */
.L_x_2076:
        /* <DEDUP_REMOVED lines=35> */
[----:B------:R-:W1:Y:S01]  /*0b00*/  @!P0 LDC.64 R40, c[0x0][0x220] ;  /* 0x00008800ff288b82 */ /* 0x000e620000000a00 */
[----:B------:R-:W4:Y:S04]  /*0b10*/  @!P0 LDG.E.128 R36, desc[UR6][R34.64] ;  /* 0x0000000622248981 */ /* 0x000f28000c1e1d00 */
[----:B------:R-:W2:Y:S04]  /*0b20*/  @!P0 LDG.E.128 R20, desc[UR6][R156.64] ;  /* 0x000000069c148981 */ /* 0x000ea8000c1e1d00 */
[----:B------:R-:W2:Y:S01]  /*0b30*/  LDG.E.128 R32, desc[UR6][R32.64] ;  /* 0x0000000620207981 */ /* 0x000ea2000c1e1d00 */
[----:B-1----:R-:W-:Y:S01]  /*0b40*/  @!P0 IMAD.WIDE.U32 R46, R47, 0x10, R40 ;  /* 0x000000102f2e8825 */ /* 0x002fe200078e0028 */
[----:B------:R-:W-:-:S04]  /*0b50*/  SHF.L.U32 R41, R53, 0xb, RZ ;  /* 0x0000000b35297819 */ /* 0x000fc800000006ff */
[----:B------:R5:W2:Y:S01]  /*0b60*/  @!P0 LDG.E.128 R24, desc[UR6][R46.64] ;  /* 0x000000062e188981 */ /* 0x000aa2000c1e1d00 */
[----:B------:R-:W-:-:S05]  /*0b70*/  LOP3.LUT R41, R41, R48, RZ, 0xfc, !PT ;  /* 0x0000003029297212 */ /* 0x000fca00078efcff */
[----:B------:R-:W-:-:S06]  /*0b80*/  IMAD.WIDE.U32 R40, R41, 0x10, R2 ;  /* 0x0000001029287825 */ /* 0x000fcc00078e0002 */
[----:B------:R-:W2:Y:S01]  /*0b90*/  LDG.E.128 R40, desc[UR6][R40.64] ;  /* 0x0000000628287981 */ /* 0x000ea2000c1e1d00 */
[----:B0-----:R-:W-:-:S05]  /*0ba0*/  @!P0 IMAD.WIDE.U32 R44, R161, 0x10, R44 ;  /* 0x00000010a12c8825 */ /* 0x001fca00078e002c */
[----:B------:R0:W2:Y:S01]  /*0bb0*/  @!P0 LDG.E.128 R16, desc[UR6][R44.64] ;  /* 0x000000062c108981 */ /* 0x0000a2000c1e1d00 */
[----:B------:R-:W-:-:S04]  /*0bc0*/  HADD2.F32 R163, -RZ, R12.H1_H1 ;  /* 0x3000000cffa37230 */ /* 0x000fc80000004100 */
[----:B------:R-:W1:Y:S01]  /*0bd0*/  @P0 MUFU.RCP R46, R163 ;  /* 0x000000a3002e0308 */ /* 0x000e620000001000 */
[----:B------:R-:W-:Y:S01]  /*0be0*/  LOP3.LUT P1, RZ, R0, 0xff, RZ, 0xc0, !PT ;  /* 0x000000ff00ff7812 */ /* 0x000fe2000782c0ff */
[----:B------:R-:W-:Y:S02]  /*0bf0*/  HADD2.F32 R162, -RZ, R12.H0_H0 ;  /* 0x2000000cffa27230 */ /* 0x000fe40000004100 */
[----:B------:R-:W-:-:S04]  /*0c00*/  HADD2.F32 R164, -RZ, R13.H0_H0 ;  /* 0x2000000dffa47230 */ /* 0x000fc80000004100 */
[----:B------:R-:W0:Y:S01]  /*0c10*/  @P0 MUFU.RCP R156, R162 ;  /* 0x000000a2009c0308 */ /* 0x000e220000001000 */
[----:B------:R-:W-:Y:S02]  /*0c20*/  HADD2.F32 R165, -RZ, R13.H1_H1 ;  /* 0x3000000dffa57230 */ /* 0x000fe40000004100 */
[--C-:B------:R-:W-:Y:S02]  /*0c30*/  HADD2.F32 R167, -RZ, R14.reuse.H0_H0 ;  /* 0x2000000effa77230 */ /* 0x100fe40000004100 */
[----:B------:R-:W-:-:S03]  /*0c40*/  HADD2.F32 R169, -RZ, R14.H1_H1 ;  /* 0x3000000effa97230 */ /* 0x000fc60000004100 */
[----:B------:R-:W0:Y:S01]  /*0c50*/  @P0 MUFU.RCP R158, R164 ;  /* 0x000000a4009e0308 */ /* 0x000e220000001000 */
[--C-:B------:R-:W-:Y:S02]  /*0c60*/  HADD2.F32 R171, -RZ, R15.reuse.H0_H0 ;  /* 0x2000000fffab7230 */ /* 0x100fe40000004100 */
[----:B------:R-:W-:-:S05]  /*0c70*/  HADD2.F32 R173, -RZ, R15.H1_H1 ;  /* 0x3000000fffad7230 */ /* 0x000fca0000004100 */
[----:B------:R-:W0:Y:S08]  /*0c80*/  @P0 MUFU.RCP R175, R165 ;  /* 0x000000a500af0308 */ /* 0x000e300000001000 */
[----:B------:R-:W0:Y:S08]  /*0c90*/  @P0 MUFU.RCP R177, R167 ;  /* 0x000000a700b10308 */ /* 0x000e300000001000 */
[----:B------:R-:W0:Y:S08]  /*0ca0*/  @P0 MUFU.RCP R179, R169 ;  /* 0x000000a900b30308 */ /* 0x000e300000001000 */
[----:B------:R-:W0:Y:S08]  /*0cb0*/  @P0 MUFU.RCP R181, R171 ;  /* 0x000000ab00b50308 */ /* 0x000e300000001000 */
[----:B------:R-:W2:Y:S01]  /*0cc0*/  @P0 MUFU.RCP R183, R173 ;  /* 0x000000ad00b70308 */ /* 0x000ea20000001000 */
[----:B------:R-:W-:-:S07]  /*0cd0*/  HADD2.F32 R172, -RZ, R8.H0_H0 ;  /* 0x20000008ffac7230 */ /* 0x000fce0000004100 */
[----:B------:R-:W2:Y:S01]  /*0ce0*/  @P0 MUFU.RCP R178, R172 ;  /* 0x000000ac00b20308 */ /* 0x000ea20000001000 */
[--C-:B------:R-:W-:Y:S02]  /*0cf0*/  HADD2.F32 R185, -RZ, R11.reuse.H0_H0 ;  /* 0x2000000bffb97230 */ /* 0x100fe40000004100 */
[----:B------:R-:W-:-:S05]  /*0d00*/  HADD2.F32 R188, -RZ, R11.H1_H1 ;  /* 0x3000000bffbc7230 */ /* 0x000fca0000004100 */
[----:B------:R-:W-:Y:S01]  /*0d10*/  @P0 MUFU.RCP R184, R185 ;  /* 0x000000b900b80308 */ /* 0x000fe20000001000 */
[--C-:B----4-:R-:W-:Y:S02]  /*0d20*/  HADD2.F32 R0, -RZ, R36.reuse.H0_H0 ;  /* 0x20000024ff007230 */ /* 0x110fe40000004100 */
[----:B------:R-:W-:Y:S02]  /*0d30*/  HADD2.F32 R36, -RZ, R36.H1_H1 ;  /* 0x30000024ff247230 */ /* 0x000fe40000004100 */
[--C-:B------:R-:W-:Y:S02]  /*0d40*/  HADD2.F32 R170, -RZ, R38.reuse.H0_H0 ;  /* 0x20000026ffaa7230 */ /* 0x100fe40000004100 */
[----:B------:R-:W-:Y:S02]  /*0d50*/  HADD2.F32 R174, -RZ, R38.H1_H1 ;  /* 0x30000026ffae7230 */ /* 0x000fe40000004100 */
[----:B------:R-:W-:Y:S01]  /*0d60*/  @P0 FADD.FTZ R47, -R121, R36 ;  /* 0x00000024792f0221 */ /* 0x000fe20000010100 */
[----:B------:R-:W-:-:S02]  /*0d70*/  HADD2.F32 R166, -RZ, R37.H0_H0 ;  /* 0x20000025ffa67230 */ /* 0x000fc40000004100 */
[----:B---3--:R-:W-:Y:S01]  /*0d80*/  @!P0 FADD.FTZ R38, R36, -R159 ;  /* 0x8000009f24268221 */ /* 0x008fe20000010000 */
[----:B------:R-:W-:Y:S02]  /*0d90*/  HADD2.F32 R168, -RZ, R37.H1_H1 ;  /* 0x30000025ffa87230 */ /* 0x000fe40000004100 */
[----:B------:R-:W-:-:S04]  /*0da0*/  IMAD.WIDE.U32 R36, R161, 0x10, R2 ;  /* 0x00000010a1247825 */ /* 0x000fc800078e0002 */
[----:B-1----:R-:W-:Y:S01]  /*0db0*/  @P0 FMUL.FTZ R47, R47, R46 ;  /* 0x0000002e2f2f0220 */ /* 0x002fe20000410000 */
[----:B-----5:R-:W-:Y:S01]  /*0dc0*/  @!P0 FMUL.FTZ R47, R155, R38 ;  /* 0x000000269b2f8220 */ /* 0x020fe20000410000 */
[--C-:B------:R-:W-:Y:S02]  /*0dd0*/  HADD2.F32 R176, -RZ, R39.reuse.H0_H0 ;  /* 0x20000027ffb07230 */ /* 0x100fe40000004100 */
[----:B------:R-:W-:Y:S02]  /*0de0*/  HADD2.F32 R180, -RZ, R39.H1_H1 ;  /* 0x30000027ffb47230 */ /* 0x000fe40000004100 */
[----:B------:R-:W3:Y:S01]  /*0df0*/  LDG.E.128 R36, desc[UR6][R36.64] ;  /* 0x0000000624247981 */ /* 0x000ee2000c1e1d00 */
[----:B------:R-:W-:Y:S01]  /*0e00*/  @P0 FADD.FTZ R45, -R122, R0 ;  /* 0x000000007a2d0221 */ /* 0x000fe20000010100 */
[--C-:B------:R-:W-:Y:S01]  /*0e10*/  @!P0 FADD.FTZ R0, R0, -R159.reuse ;  /* 0x8000009f00008221 */ /* 0x100fe20000010000 */
[----:B------:R-:W-:Y:S02]  /*0e20*/  @P0 FADD.FTZ R157, -R120, R166 ;  /* 0x000000a6789d0221 */ /* 0x000fe40000010100 */
[----:B0-----:R-:W-:Y:S01]  /*0e30*/  @P0 FMUL.FTZ R45, R45, R156 ;  /* 0x0000009c2d2d0220 */ /* 0x001fe20000410000 */
[----:B------:R-:W-:Y:S01]  /*0e40*/  @!P0 FMUL.FTZ R45, R155, R0 ;  /* 0x000000009b2d8220 */ /* 0x000fe20000410000 */
[--C-:B------:R-:W-:Y:S01]  /*0e50*/  @!P0 FADD.FTZ R0, R166, -R159.reuse ;  /* 0x8000009fa6008221 */ /* 0x100fe20000010000 */
[----:B------:R-:W-:Y:S01]  /*0e60*/  @P0 FADD.FTZ R44, -R119, R168 ;  /* 0x000000a8772c0221 */ /* 0x000fe20000010100 */
[----:B------:R-:W-:Y:S01]  /*0e70*/  @P0 FMUL.FTZ R157, R157, R158 ;  /* 0x0000009e9d9d0220 */ /* 0x000fe20000410000 */
[----:B------:R-:W-:Y:S01]  /*0e80*/  @P0 FADD.FTZ R46, -R118, R170 ;  /* 0x000000aa762e0221 */ /* 0x000fe20000010100 */
[--C-:B------:R-:W-:Y:S01]  /*0e90*/  @!P0 FADD.FTZ R166, R168, -R159.reuse ;  /* 0x8000009fa8a68221 */ /* 0x100fe20000010000 */
[----:B------:R-:W-:Y:S01]  /*0ea0*/  @P0 FADD.FTZ R156, -R117, R174 ;  /* 0x000000ae759c0221 */ /* 0x000fe20000010100 */
[--C-:B------:R-:W-:Y:S01]  /*0eb0*/  @!P0 FADD.FTZ R168, R170, -R159.reuse ;  /* 0x8000009faaa88221 */ /* 0x100fe20000010000 */
[C---:B------:R-:W-:Y:S01]  /*0ec0*/  @!P0 FMUL.FTZ R157, R155.reuse, R0 ;  /* 0x000000009b9d8220 */ /* 0x040fe20000410000 */
[--C-:B------:R-:W-:Y:S01]  /*0ed0*/  @!P0 FADD.FTZ R0, R174, -R159.reuse ;  /* 0x8000009fae008221 */ /* 0x100fe20000010000 */
[----:B------:R-:W-:Y:S01]  /*0ee0*/  @P0 FMUL.FTZ R44, R44, R175 ;  /* 0x000000af2c2c0220 */ /* 0x000fe20000410000 */
[----:B------:R-:W-:Y:S01]  /*0ef0*/  @P0 FADD.FTZ R158, -R116, R176 ;  /* 0x000000b0749e0221 */ /* 0x000fe20000010100 */
[----:B------:R-:W-:Y:S01]  /*0f00*/  @P0 FMUL.FTZ R46, R46, R177 ;  /* 0x000000b12e2e0220 */ /* 0x000fe20000410000 */
[----:B------:R-:W-:Y:S01]  /*0f10*/  @!P0 FMUL.FTZ R44, R155, R166 ;  /* 0x000000a69b2c8220 */ /* 0x000fe20000410000 */
[----:B------:R-:W-:Y:S01]  /*0f20*/  @P0 FADD.FTZ R160, -R115, R180 ;  /* 0x000000b473a00221 */ /* 0x000fe20000010100 */
[----:B------:R-:W-:Y:S01]  /*0f30*/  @P0 FMUL.FTZ R156, R156, R179 ;  /* 0x000000b39c9c0220 */ /* 0x000fe20000410000 */
[C---:B------:R-:W-:Y:S01]  /*0f40*/  @!P0 FMUL.FTZ R46, R155.reuse, R168 ;  /* 0x000000a89b2e8220 */ /* 0x040fe20000410000 */
[--C-:B------:R-:W-:Y:S01]  /*0f50*/  @!P0 FADD.FTZ R166, R176, -R159.reuse ;  /* 0x8000009fb0a68221 */ /* 0x100fe20000010000 */
[----:B------:R-:W-:Y:S01]  /*0f60*/  @!P0 FADD.FTZ R168, R180, -R159 ;  /* 0x8000009fb4a88221 */ /* 0x000fe20000010000 */
[----:B------:R-:W-:Y:S01]  /*0f70*/  @!P0 FMUL.FTZ R156, R155, R0 ;  /* 0x000000009b9c8220 */ /* 0x000fe20000410000 */
[----:B------:R-:W-:-:S02]  /*0f80*/  HADD2.F32 R175, -RZ, R9.H0_H0 ;  /* 0x20000009ffaf7230 */ /* 0x000fc40000004100 */
[----:B------:R-:W-:Y:S01]  /*0f90*/  @P0 FMUL.FTZ R158, R158, R181 ;  /* 0x000000b59e9e0220 */ /* 0x000fe20000410000 */
[----:B--2---:R-:W-:Y:S02]  /*0fa0*/  HADD2.F32 R0, -RZ, R28.H1_H1 ;  /* 0x3000001cff007230 */ /* 0x004fe40000004100 */
[----:B------:R-:W-:Y:S01]  /*0fb0*/  @P0 FMUL.FTZ R160, R160, R183 ;  /* 0x000000b7a0a00220 */ /* 0x000fe20000410000 */
[----:B------:R-:W-:Y:S02]  /*0fc0*/  HADD2.F32 R174, -RZ, R31.H0_H0 ;  /* 0x2000001fffae7230 */ /* 0x000fe40000004100 */
[C---:B------:R-:W-:Y:S01]  /*0fd0*/  @!P0 FMUL.FTZ R158, R155.reuse, R166 ;  /* 0x000000a69b9e8220 */ /* 0x040fe20000410000 */
[----:B------:R-:W-:Y:S02]  /*0fe0*/  HADD2.F32 R2, -RZ, R8.H1_H1 ;  /* 0x30000008ff027230 */ /* 0x000fe40000004100 */
[----:B------:R-:W-:Y:S01]  /*0ff0*/  @!P0 FMUL.FTZ R160, R155, R168 ;  /* 0x000000a89ba08220 */ /* 0x000fe20000410000 */
[----:B------:R-:W-:Y:S01]  /*1000*/  HADD2.F32 R3, -RZ, R28.H0_H0 ;  /* 0x2000001cff037230 */ /* 0x000fe20000004100 */
[----:B------:R-:W0:Y:S01]  /*1010*/  @P0 MUFU.RCP R182, R175 ;  /* 0x000000af00b60308 */ /* 0x000e220000001000 */
[----:B------:R-:W-:-:S02]  /*1020*/  HADD2.F32 R168, -RZ, R30.H0_H0 ;  /* 0x2000001effa87230 */ /* 0x000fc40000004100 */
[----:B------:R-:W-:Y:S02]  /*1030*/  HADD2.F32 R170, -RZ, R30.H1_H1 ;  /* 0x3000001effaa7230 */ /* 0x000fe40000004100 */
[----:B------:R-:W-:Y:S01]  /*1040*/  FMUL.FTZ R30, R163, R0 ;  /* 0x00000000a31e7220 */ /* 0x000fe20000410000 */
[----:B------:R-:W-:Y:S02]  /*1050*/  HADD2.F32 R166, -RZ, R29.H1_H1 ;  /* 0x3000001dffa67230 */ /* 0x000fe40000004100 */
[----:B------:R-:W-:Y:S01]  /*1060*/  FMUL.FTZ R163, R171, R174 ;  /* 0x000000aeaba37220 */ /* 0x000fe20000410000 */
[----:B------:R-:W-:Y:S01]  /*1070*/  HADD2.F32 R183, -RZ, R10.H1_H1 ;  /* 0x3000000affb77230 */ /* 0x000fe20000004100 */
[----:B------:R-:W1:Y:S01]  /*1080*/  @P0 MUFU.RCP R177, R2 ;  /* 0x0000000200b10308 */ /* 0x000e620000001000 */
[----:B------:R-:W-:Y:S02]  /*1090*/  HADD2.F32 R176, -RZ, R31.H1_H1 ;  /* 0x3000001fffb07230 */ /* 0x000fe40000004100 */
[C---:B------:R-:W-:Y:S01]  /*10a0*/  FADD.FTZ R92, R174.reuse, R92 ;  /* 0x0000005cae5c7221 */ /* 0x040fe20000010000 */
[----:B------:R-:W-:Y:S01]  /*10b0*/  FFMA.FTZ R93, R174, R158, R93 ;  /* 0x0000009eae5d7223 */ /* 0x000fe2000001005d */
[----:B------:R-:W-:-:S02]  /*10c0*/  HADD2.F32 R179, -RZ, R9.H1_H1 ;  /* 0x30000009ffb37230 */ /* 0x000fc40000004100 */
[----:B------:R-:W-:Y:S01]  /*10d0*/  FMUL.FTZ R28, R162, R3 ;  /* 0x00000003a21c7220 */ /* 0x000fe20000410000 */
[----:B------:R-:W-:Y:S02]  /*10e0*/  HADD2.F32 R174, -RZ, R20.H0_H0 ;  /* 0x20000014ffae7230 */ /* 0x000fe40000004100 */
[C---:B------:R-:W-:Y:S01]  /*10f0*/  FADD.FTZ R105, R3.reuse, R105 ;  /* 0x0000006903697221 */ /* 0x040fe20000010000 */
[----:B------:R-:W-:Y:S01]  /*1100*/  FFMA.FTZ R104, R3, R45, R104 ;  /* 0x0000002d03687223 */ /* 0x000fe20000010068 */
[----:B------:R-:W-:Y:S01]  /*1110*/  HADD2.F32 R180, -RZ, R10.H0_H0 ;  /* 0x2000000affb47230 */ /* 0x000fe20000004100 */
[----:B------:R-:W2:Y:S01]  /*1120*/  @P0 MUFU.RCP R3, R183 ;  /* 0x000000b700030308 */ /* 0x000ea20000001000 */
[----:B------:R-:W-:Y:S02]  /*1130*/  HADD2.F32 R161, -RZ, R29.H0_H0 ;  /* 0x2000001dffa17230 */ /* 0x000fe40000004100 */
[----:B------:R-:W-:Y:S01]  /*1140*/  FMUL.FTZ R29, R165, R166 ;  /* 0x000000a6a51d7220 */ /* 0x000fe20000410000 */
[C---:B------:R-:W-:Y:S01]  /*1150*/  FADD.FTZ R103, R0.reuse, R103 ;  /* 0x0000006700677221 */ /* 0x040fe20000010000 */
[----:B------:R-:W-:Y:S01]  /*1160*/  FFMA.FTZ R102, R0, R47, R102 ;  /* 0x0000002f00667223 */ /* 0x000fe20000010066 */
[----:B------:R-:W-:Y:S01]  /*1170*/  FMUL.FTZ R31, R167, R168 ;  /* 0x000000a8a71f7220 */ /* 0x000fe20000410000 */
[----:B------:R-:W-:Y:S01]  /*1180*/  FMUL.FTZ R165, R173, R176 ;  /* 0x000000b0ada57220 */ /* 0x000fe20000410000 */
[C---:B------:R-:W-:Y:S01]  /*1190*/  FADD.FTZ R90, R176.reuse, R90 ;  /* 0x0000005ab05a7221 */ /* 0x040fe20000010000 */
[----:B------:R-:W4:Y:S01]  /*11a0*/  @P0 MUFU.RCP R181, R179 ;  /* 0x000000b300b50308 */ /* 0x000f220000001000 */
[----:B------:R-:W-:Y:S01]  /*11b0*/  FFMA.FTZ R91, R176, R160, R91 ;  /* 0x000000a0b05b7223 */ /* 0x000fe2000001005b */
[----:B------:R-:W-:-:S02]  /*11c0*/  HADD2.F32 R176, -RZ, R20.H1_H1 ;  /* 0x30000014ffb07230 */ /* 0x000fc40000004100 */
[----:B------:R-:W-:Y:S01]  /*11d0*/  @P0 FADD.FTZ R167, -R114, R174 ;  /* 0x000000ae72a70221 */ /* 0x000fe20000010100 */
[----:B------:R-:W-:Y:S02]  /*11e0*/  HADD2.F32 R186, -RZ, R21.H0_H0 ;  /* 0x20000015ffba7230 */ /* 0x000fe40000004100 */
[----:B------:R-:W-:Y:S01]  /*11f0*/  @!P0 FADD.FTZ R20, R174, -R159 ;  /* 0x8000009fae148221 */ /* 0x000fe20000010000 */
[----:B------:R-:W5:Y:S01]  /*1200*/  @P0 MUFU.RCP R0, R180 ;  /* 0x000000b400000308 */ /* 0x000f620000001000 */
[----:B------:R-:W-:Y:S01]  /*1210*/  FMUL.FTZ R162, R164, R161 ;  /* 0x000000a1a4a27220 */ /* 0x000fe20000410000 */
[C---:B------:R-:W-:Y:S01]  /*1220*/  FADD.FTZ R101, R161.reuse, R101 ;  /* 0x00000065a1657221 */ /* 0x040fe20000010000 */
[----:B------:R-:W-:Y:S01]  /*1230*/  FFMA.FTZ R100, R161, R157, R100 ;  /* 0x0000009da1647223 */ /* 0x000fe20000010064 */
[----:B------:R-:W-:Y:S01]  /*1240*/  FMUL.FTZ R161, R169, R170 ;  /* 0x000000aaa9a17220 */ /* 0x000fe20000410000 */
[----:B------:R-:W-:-:S03]  /*1250*/  @P0 FMUL.FTZ R167, R167, R178 ;  /* 0x000000b2a7a70220 */ /* 0x000fc60000410000 */
[----:B------:R-:W5:Y:S01]  /*1260*/  @P0 MUFU.RCP R187, R188 ;  /* 0x000000bc00bb0308 */ /* 0x000f620000001000 */
[--C-:B------:R-:W-:Y:S02]  /*1270*/  HADD2.F32 R194, -RZ, R22.reuse.H1_H1 ;  /* 0x30000016ffc27230 */ /* 0x100fe40000004100 */
[----:B------:R-:W-:Y:S01]  /*1280*/  @P0 FADD.FTZ R169, -R132, R186 ;  /* 0x000000ba84a90221 */ /* 0x000fe20000010100 */
[----:B------:R-:W-:Y:S01]  /*1290*/  @!P0 FMUL.FTZ R167, R155, R20 ;  /* 0x000000149ba78220 */ /* 0x000fe20000410000 */
[--C-:B------:R-:W-:Y:S01]  /*12a0*/  @!P0 FADD.FTZ R20, R186, -R159.reuse ;  /* 0x8000009fba148221 */ /* 0x100fe20000010000 */
[----:B------:R-:W-:Y:S02]  /*12b0*/  HADD2.F32 R21, -RZ, R21.H1_H1 ;  /* 0x30000015ff157230 */ /* 0x000fe40000004100 */
[----:B------:R-:W-:Y:S01]  /*12c0*/  @P0 FADD.FTZ R164, -R133, R176 ;  /* 0x000000b085a40221 */ /* 0x000fe20000010100 */
[----:B------:R-:W-:Y:S02]  /*12d0*/  HADD2.F32 R190, -RZ, R22.H0_H0 ;  /* 0x20000016ffbe7230 */ /* 0x000fe40000004100 */
[----:B------:R-:W-:Y:S01]  /*12e0*/  @!P0 FADD.FTZ R22, R176, -R159 ;  /* 0x8000009fb0168221 */ /* 0x000fe20000010000 */
[----:B------:R-:W-:-:S02]  /*12f0*/  HADD2.F32 R189, -RZ, R23.H0_H0 ;  /* 0x20000017ffbd7230 */ /* 0x000fc40000004100 */
[C---:B------:R-:W-:Y:S01]  /*1300*/  FADD.FTZ R96, R168.reuse, R96 ;  /* 0x00000060a8607221 */ /* 0x040fe20000010000 */
[----:B------:R-:W-:Y:S01]  /*1310*/  FFMA.FTZ R97, R168, R46, R97 ;  /* 0x0000002ea8617223 */ /* 0x000fe20000010061 */
[----:B0-----:R-:W-:Y:S01]  /*1320*/  @P0 FMUL.FTZ R169, R169, R182 ;  /* 0x000000b6a9a90220 */ /* 0x001fe20000410000 */
[----:B------:R-:W-:Y:S02]  /*1330*/  HADD2.F32 R23, -RZ, R23.H1_H1 ;  /* 0x30000017ff177230 */ /* 0x000fe40000004100 */
[----:B------:R-:W-:Y:S01]  /*1340*/  @P0 FADD.FTZ R168, -R139, R194 ;  /* 0x000000c28ba80221 */ /* 0x000fe20000010100 */
[C---:B------:R-:W-:Y:S01]  /*1350*/  @!P0 FMUL.FTZ R169, R155.reuse, R20 ;  /* 0x000000149ba98220 */ /* 0x040fe20000410000 */
[C---:B------:R-:W-:Y:S01]  /*1360*/  FADD.FTZ R98, R166.reuse, R98 ;  /* 0x00000062a6627221 */ /* 0x040fe20000010000 */
[----:B------:R-:W-:Y:S01]  /*1370*/  FFMA.FTZ R99, R166, R44, R99 ;  /* 0x0000002ca6637223 */ /* 0x000fe20000010063 */
[----:B-1----:R-:W-:Y:S01]  /*1380*/  @P0 FMUL.FTZ R164, R164, R177 ;  /* 0x000000b1a4a40220 */ /* 0x002fe20000410000 */
[----:B------:R-:W-:Y:S01]  /*1390*/  @!P0 FADD.FTZ R20, R194, -R159 ;  /* 0x8000009fc2148221 */ /* 0x000fe20000010000 */
[----:B------:R-:W-:Y:S01]  /*13a0*/  @P0 FADD.FTZ R166, -R136, R21 ;  /* 0x0000001588a60221 */ /* 0x000fe20000010100 */
[----:B------:R-:W-:Y:S01]  /*13b0*/  @!P0 FMUL.FTZ R164, R155, R22 ;  /* 0x000000169ba48220 */ /* 0x000fe20000410000 */
[----:B------:R-:W-:Y:S01]  /*13c0*/  @P0 FADD.FTZ R171, -R135, R190 ;  /* 0x000000be87ab0221 */ /* 0x000fe20000010100 */
[----:B------:R-:W-:Y:S01]  /*13d0*/  @P0 FADD.FTZ R173, -R138, R189 ;  /* 0x000000bd8aad0221 */ /* 0x000fe20000010100 */
[----:B------:R-:W-:Y:S01]  /*13e0*/  @!P0 FADD.FTZ R22, R21, -R159 ;  /* 0x8000009f15168221 */ /* 0x000fe20000010000 */
[C---:B------:R-:W-:Y:S01]  /*13f0*/  FADD.FTZ R94, R170.reuse, R94 ;  /* 0x0000005eaa5e7221 */ /* 0x040fe20000010000 */
[----:B------:R-:W-:Y:S01]  /*1400*/  FFMA.FTZ R95, R170, R156, R95 ;  /* 0x0000009caa5f7223 */ /* 0x000fe2000001005f */
[----:B--2---:R-:W-:Y:S01]  /*1410*/  @P0 FMUL.FTZ R168, R168, R3 ;  /* 0x00000003a8a80220 */ /* 0x004fe20000410000 */
[----:B------:R-:W-:Y:S01]  /*1420*/  @!P0 FADD.FTZ R174, R190, -R159 ;  /* 0x8000009fbeae8221 */ /* 0x000fe20000010000 */
[----:B------:R-:W-:Y:S01]  /*1430*/  @P0 FADD.FTZ R170, -R142, R23 ;  /* 0x000000178eaa0221 */ /* 0x000fe20000010100 */
[----:B------:R-:W-:Y:S01]  /*1440*/  @!P0 FMUL.FTZ R168, R155, R20 ;  /* 0x000000149ba88220 */ /* 0x000fe20000410000 */
[----:B----4-:R-:W-:Y:S01]  /*1450*/  @P0 FMUL.FTZ R166, R166, R181 ;  /* 0x000000b5a6a60220 */ /* 0x010fe20000410000 */
[----:B------:R-:W-:-:S02]  /*1460*/  HADD2.F32 R20, -RZ, R33.H1_H1 ;  /* 0x30000021ff147230 */ /* 0x000fc40000004100 */
[----:B-----5:R-:W-:Y:S01]  /*1470*/  @P0 FMUL.FTZ R171, R171, R0 ;  /* 0x00000000abab0220 */ /* 0x020fe20000410000 */
[----:B------:R-:W-:Y:S01]  /*1480*/  @P0 FMUL.FTZ R173, R173, R184 ;  /* 0x000000b8adad0220 */ /* 0x000fe20000410000 */
[C---:B------:R-:W-:Y:S01]  /*1490*/  @!P0 FMUL.FTZ R166, R155.reuse, R22 ;  /* 0x000000169ba68220 */ /* 0x040fe20000410000 */
[----:B------:R-:W-:Y:S01]  /*14a0*/  @!P0 FMUL.FTZ R171, R155, R174 ;  /* 0x000000ae9bab8220 */ /* 0x000fe20000410000 */
[----:B------:R-:W-:Y:S02]  /*14b0*/  HADD2.F32 R184, -RZ, R87.H0_H0 ;  /* 0x20000057ffb87230 */ /* 0x000fe40000004100 */
[----:B------:R-:W-:Y:S01]  /*14c0*/  @P0 FMUL.FTZ R170, R170, R187 ;  /* 0x000000bbaaaa0220 */ /* 0x000fe20000410000 */
[----:B------:R-:W-:Y:S01]  /*14d0*/  @!P0 FADD.FTZ R174, R23, -R159 ;  /* 0x8000009f17ae8221 */ /* 0x000fe20000010000 */
[----:B------:R-:W-:Y:S02]  /*14e0*/  HADD2.F32 R23, -RZ, R32.H0_H0 ;  /* 0x20000020ff177230 */ /* 0x000fe40000004100 */
[----:B------:R-:W-:Y:S01]  /*14f0*/  FADD.FTZ R67, R20, R67 ;  /* 0x0000004314437221 */ /* 0x000fe20000010000 */
[----:B------:R-:W-:-:S02]  /*1500*/  HADD2.F32 R187, -RZ, R35.H0_H0 ;  /* 0x20000023ffbb7230 */ /* 0x000fc40000004100 */
[----:B------:R-:W-:Y:S01]  /*1510*/  FFMA.FTZ R83, R20, R166, R83 ;  /* 0x000000a614537223 */ /* 0x000fe20000010053 */
[----:B------:R-:W-:Y:S02]  /*1520*/  HADD2.F32 R190, -RZ, R35.H1_H1 ;  /* 0x30000023ffbe7230 */ /* 0x000fe40000004100 */
[----:B------:R-:W-:Y:S01]  /*1530*/  FMUL.FTZ R35, R179, R20 ;  /* 0x00000014b3237220 */ /* 0x000fe20000410000 */
[----:B------:R-:W-:Y:S01]  /*1540*/  HADD2.F32 R32, -RZ, R32.H1_H1 ;  /* 0x30000020ff207230 */ /* 0x000fe20000004100 */
[----:B------:R-:W0:Y:S01]  /*1550*/  @P0 MUFU.RCP R20, R184 ;  /* 0x000000b800140308 */ /* 0x000e220000001000 */
[----:B------:R-:W-:Y:S02]  /*1560*/  HADD2.F32 R3, -RZ, R84.H1_H1 ;  /* 0x30000054ff037230 */ /* 0x000fe40000004100 */
[----:B------:R-:W-:Y:S02]  /*1570*/  HADD2.F32 R182, -RZ, R86.H1_H1 ;  /* 0x30000056ffb67230 */ /* 0x000fe40000004100 */
[----:B------:R-:W-:Y:S01]  /*1580*/  @!P0 FADD.FTZ R22, R189, -R159 ;  /* 0x8000009fbd168221 */ /* 0x000fe20000010000 */
[----:B------:R-:W-:-:S02]  /*1590*/  HADD2.F32 R177, -RZ, R33.H0_H0 ;  /* 0x20000021ffb17230 */ /* 0x000fc40000004100 */
[----:B------:R-:W-:Y:S01]  /*15a0*/  FMUL.FTZ R33, R2, R32 ;  /* 0x0000002002217220 */ /* 0x000fe20000410000 */
[----:B------:R-:W-:Y:S01]  /*15b0*/  HADD2.F32 R178, -RZ, R86.H0_H0 ;  /* 0x20000056ffb27230 */ /* 0x000fe20000004100 */
[----:B------:R-:W1:Y:S01]  /*15c0*/  @P0 MUFU.RCP R194, R3 ;  /* 0x0000000300c20308 */ /* 0x000e620000001000 */
[----:B------:R-:W-:Y:S02]  /*15d0*/  HADD2.F32 R186, -RZ, R87.H1_H1 ;  /* 0x30000057ffba7230 */ /* 0x000fe40000004100 */
[----:B------:R-:W-:Y:S02]  /*15e0*/  HADD2.F32 R0, -RZ, R84.H0_H0 ;  /* 0x20000054ff007230 */ /* 0x000fe40000004100 */
[----:B------:R-:W-:Y:S01]  /*15f0*/  @!P0 FMUL.FTZ R173, R155, R22 ;  /* 0x000000169bad8220 */ /* 0x000fe20000410000 */
[--C-:B------:R-:W-:Y:S02]  /*1600*/  HADD2.F32 R181, -RZ, R34.reuse.H0_H0 ;  /* 0x20000022ffb57230 */ /* 0x100fe40000004100 */
[C---:B------:R-:W-:Y:S01]  /*1610*/  FADD.FTZ R68, R23.reuse, R68 ;  /* 0x0000004417447221 */ /* 0x040fe20000010000 */
[----:B------:R-:W-:Y:S01]  /*1620*/  HADD2.F32 R176, -RZ, R34.H1_H1 ;  /* 0x30000022ffb07230 */ /* 0x000fe20000004100 */
[----:B------:R-:W2:Y:S01]  /*1630*/  @P0 MUFU.RCP R2, R182 ;  /* 0x000000b600020308 */ /* 0x000ea20000001000 */
[----:B------:R-:W-:Y:S01]  /*1640*/  FMUL.FTZ R34, R172, R23 ;  /* 0x00000017ac227220 */ /* 0x000fe20000410000 */
[----:B------:R-:W-:Y:S01]  /*1650*/  FFMA.FTZ R88, R23, R167, R88 ;  /* 0x000000a717587223 */ /* 0x000fe20000010058 */
[C---:B------:R-:W-:Y:S01]  /*1660*/  FADD.FTZ R69, R32.reuse, R69 ;  /* 0x0000004520457221 */ /* 0x040fe20000010000 */
[----:B------:R-:W-:Y:S01]  /*1670*/  FFMA.FTZ R89, R32, R164, R89 ;  /* 0x000000a420597223 */ /* 0x000fe20000010059 */
[----:B------:R-:W-:-:S02]  /*1680*/  HADD2.F32 R22, -RZ, R85.H1_H1 ;  /* 0x30000055ff167230 */ /* 0x000fc40000004100 */
[----:B------:R-:W-:Y:S01]  /*1690*/  HADD2.F32 R193, -RZ, R27.H0_H0 ;  /* 0x2000001bffc17230 */ /* 0x000fe20000004100 */
[----:B------:R-:W4:Y:S01]  /*16a0*/  @P0 MUFU.RCP R23, R178 ;  /* 0x000000b200170308 */ /* 0x000f220000001000 */
[----:B------:R-:W-:Y:S01]  /*16b0*/  FMUL.FTZ R172, R175, R177 ;  /* 0x000000b1afac7220 */ /* 0x000fe20000410000 */
[C---:B------:R-:W-:Y:S01]  /*16c0*/  FADD.FTZ R66, R177.reuse, R66 ;  /* 0x00000042b1427221 */ /* 0x040fe20000010000 */
[----:B------:R-:W-:Y:S01]  /*16d0*/  FFMA.FTZ R82, R177, R169, R82 ;  /* 0x000000a9b1527223 */ /* 0x000fe20000010052 */
[----:B------:R-:W-:Y:S01]  /*16e0*/  FMUL.FTZ R175, R183, R176 ;  /* 0x000000b0b7af7220 */ /* 0x000fe20000410000 */
[----:B------:R-:W-:-:S03]  /*16f0*/  FADD.FTZ R65, R176, R65 ;  /* 0x00000041b0417221 */ /* 0x000fc60000010000 */
[----:B------:R-:W5:Y:S01]  /*1700*/  @P0 MUFU.RCP R32, R186 ;  /* 0x000000ba00200308 */ /* 0x000f620000001000 */
[----:B------:R-:W-:Y:S01]  /*1710*/  FFMA.FTZ R81, R176, R168, R81 ;  /* 0x000000a8b0517223 */ /* 0x000fe20000010051 */
[----:B------:R-:W-:Y:S01]  /*1720*/  FMUL.FTZ R177, R188, R190 ;  /* 0x000000bebcb17220 */ /* 0x000fe20000410000 */
[----:B------:R-:W-:Y:S01]  /*1730*/  FMUL.FTZ R176, R185, R187 ;  /* 0x000000bbb9b07220 */ /* 0x000fe20000410000 */
[C---:B------:R-:W-:Y:S01]  /*1740*/  FADD.FTZ R62, R187.reuse, R62 ;  /* 0x0000003ebb3e7221 */ /* 0x040fe20000010000 */
[----:B------:R-:W-:-:S03]  /*1750*/  FFMA.FTZ R78, R187, R173, R78 ;  /* 0x000000adbb4e7223 */ /* 0x000fc6000001004e */
[----:B------:R-:W5:Y:S01]  /*1760*/  @P0 MUFU.RCP R192, R0 ;  /* 0x0000000000c00308 */ /* 0x000f620000001000 */
[----:B------:R-:W-:Y:S02]  /*1770*/  HADD2.F32 R188, -RZ, R24.H1_H1 ;  /* 0x30000018ffbc7230 */ /* 0x000fe40000004100 */
[----:B------:R-:W-:Y:S01]  /*1780*/  @P0 FADD.FTZ R187, -R124, R193 ;  /* 0x000000c17cbb0221 */ /* 0x000fe20000010100 */
[--C-:B------:R-:W-:Y:S02]  /*1790*/  HADD2.F32 R200, -RZ, R26.reuse.H1_H1 ;  /* 0x3000001affc87230 */ /* 0x100fe40000004100 */
[----:B------:R-:W-:Y:S02]  /*17a0*/  @!P0 FMUL.FTZ R170, R155, R174 ;  /* 0x000000ae9baa8220 */ /* 0x000fe40000410000 */
[----:B------:R-:W5:Y:S01]  /*17b0*/  @P0 MUFU.RCP R198, R22 ;  /* 0x0000001600c60308 */ /* 0x000f620000001000 */
[----:B------:R-:W-:Y:S01]  /*17c0*/  FMUL.FTZ R174, R180, R181 ;  /* 0x000000b5b4ae7220 */ /* 0x000fe20000410000 */
[----:B------:R-:W-:-:S02]  /*17d0*/  HADD2.F32 R191, -RZ, R26.H0_H0 ;  /* 0x2000001affbf7230 */ /* 0x000fc40000004100 */
[----:B0-----:R-:W-:Y:S01]  /*17e0*/  @P0 FMUL.FTZ R187, R187, R20 ;  /* 0x00000014bbbb0220 */ /* 0x001fe20000410000 */
[----:B------:R-:W-:Y:S02]  /*17f0*/  HADD2.F32 R202, -RZ, R27.H1_H1 ;  /* 0x3000001bffca7230 */ /* 0x000fe40000004100 */
[----:B------:R-:W-:Y:S01]  /*1800*/  @P0 FADD.FTZ R27, -R129, R188 ;  /* 0x000000bc811b0221 */ /* 0x000fe20000010100 */
[----:B------:R-:W-:Y:S02]  /*1810*/  HADD2.F32 R180, -RZ, R24.H0_H0 ;  /* 0x20000018ffb47230 */ /* 0x000fe40000004100 */
[----:B------:R-:W-:Y:S01]  /*1820*/  @P0 FADD.FTZ R183, -R125, R200 ;  /* 0x000000c87db70221 */ /* 0x000fe20000010100 */
[----:B------:R-:W-:Y:S02]  /*1830*/  HADD2.F32 R21, -RZ, R85.H0_H0 ;  /* 0x20000055ff157230 */ /* 0x000fe40000004100 */
[----:B------:R-:W-:Y:S01]  /*1840*/  @!P0 FADD.FTZ R20, R188, -R159 ;  /* 0x8000009fbc148221 */ /* 0x000fe20000010000 */
[C---:B------:R-:W-:Y:S01]  /*1850*/  FADD.FTZ R63, R190.reuse, R63 ;  /* 0x0000003fbe3f7221 */ /* 0x040fe20000010000 */
[----:B------:R-:W-:Y:S01]  /*1860*/  FFMA.FTZ R79, R190, R170, R79 ;  /* 0x000000aabe4f7223 */ /* 0x000fe2000001004f */
[----:B------:R-:W-:-:S02]  /*1870*/  HADD2.F32 R190, -RZ, R25.H1_H1 ;  /* 0x30000019ffbe7230 */ /* 0x000fc40000004100 */
[----:B-1----:R-:W-:Y:S01]  /*1880*/  @P0 FMUL.FTZ R27, R27, R194 ;  /* 0x000000c21b1b0220 */ /* 0x002fe20000410000 */
[----:B------:R-:W-:Y:S02]  /*1890*/  HADD2.F32 R189, -RZ, R25.H0_H0 ;  /* 0x20000019ffbd7230 */ /* 0x000fe40000004100 */
[----:B------:R-:W-:Y:S01]  /*18a0*/  @P0 FADD.FTZ R24, -R126, R191 ;  /* 0x000000bf7e180221 */ /* 0x000fe20000010100 */
[----:B------:R-:W-:Y:S01]  /*18b0*/  @P0 FADD.FTZ R185, -R123, R202 ;  /* 0x000000ca7bb90221 */ /* 0x000fe20000010100 */
[----:B------:R-:W0:Y:S01]  /*18c0*/  @P0 MUFU.RCP R196, R21 ;  /* 0x0000001500c40308 */ /* 0x000e220000001000 */
[----:B------:R-:W-:Y:S01]  /*18d0*/  @P0 FADD.FTZ R25, -R130, R180 ;  /* 0x000000b482190221 */ /* 0x000fe20000010100 */
[----:B--2---:R-:W-:Y:S01]  /*18e0*/  @P0 FMUL.FTZ R183, R183, R2 ;  /* 0x00000002b7b70220 */ /* 0x004fe20000410000 */
[----:B------:R-:W-:Y:S01]  /*18f0*/  @!P0 FMUL.FTZ R27, R155, R20 ;  /* 0x000000149b1b8220 */ /* 0x000fe20000410000 */
[--C-:B------:R-:W-:Y:S01]  /*1900*/  @!P0 FADD.FTZ R2, R180, -R159.reuse ;  /* 0x8000009fb4028221 */ /* 0x100fe20000010000 */
[--C-:B------:R-:W-:Y:S01]  /*1910*/  @!P0 FADD.FTZ R20, R200, -R159.reuse ;  /* 0x8000009fc8148221 */ /* 0x100fe20000010000 */
[C---:B------:R-:W-:Y:S01]  /*1920*/  FADD.FTZ R64, R181.reuse, R64 ;  /* 0x00000040b5407221 */ /* 0x040fe20000010000 */
[----:B------:R-:W-:Y:S01]  /*1930*/  FFMA.FTZ R80, R181, R171, R80 ;  /* 0x000000abb5507223 */ /* 0x000fe20000010050 */
[----:B------:R-:W-:Y:S01]  /*1940*/  @P0 FADD.FTZ R181, -R127, R190 ;  /* 0x000000be7fb50221 */ /* 0x000fe20000010100 */
[----:B----4-:R-:W-:Y:S01]  /*1950*/  @P0 FMUL.FTZ R24, R24, R23 ;  /* 0x0000001718180220 */ /* 0x010fe20000410000 */
[----:B-----5:R-:W-:Y:S01]  /*1960*/  @P0 FMUL.FTZ R185, R185, R32 ;  /* 0x00000020b9b90220 */ /* 0x020fe20000410000 */
[----:B------:R-:W-:Y:S01]  /*1970*/  @P0 FMUL.FTZ R25, R25, R192 ;  /* 0x000000c019190220 */ /* 0x000fe20000410000 */
[----:B------:R-:W-:Y:S01]  /*1980*/  @!P0 FADD.FTZ R32, R190, -R159 ;  /* 0x8000009fbe208221 */ /* 0x000fe20000010000 */
[----:B------:R-:W-:-:S02]  /*1990*/  HADD2.F32 R23, -RZ, R40.H0_H0 ;  /* 0x20000028ff177230 */ /* 0x000fc40000004100 */
[C---:B------:R-:W-:Y:S01]  /*19a0*/  @!P0 FMUL.FTZ R25, R155.reuse, R2 ;  /* 0x000000029b198220 */ /* 0x040fe20000410000 */
[----:B------:R-:W-:Y:S01]  /*19b0*/  @!P0 FMUL.FTZ R183, R155, R20 ;  /* 0x000000149bb78220 */ /* 0x000fe20000410000 */
[----:B------:R-:W-:Y:S02]  /*19c0*/  HADD2.F32 R20, -RZ, R4.H1_H1 ;  /* 0x30000004ff147230 */ /* 0x000fe40000004100 */
[----:B------:R-:W-:Y:S01]  /*19d0*/  @P0 FMUL.FTZ R181, R181, R198 ;  /* 0x000000c6b5b50220 */ /* 0x000fe20000410000 */
[----:B------:R-:W-:Y:S01]  /*19e0*/  @!P0 FMUL.FTZ R181, R155, R32 ;  /* 0x000000209bb58220 */ /* 0x000fe20000410000 */
[----:B------:R-:W-:Y:S01]  /*19f0*/  @!P0 FADD.FTZ R32, R202, -R159 ;  /* 0x8000009fca208221 */ /* 0x000fe20000010000 */
[----:B------:R-:W-:Y:S01]  /*1a00*/  FMUL.FTZ R0, R0, R23 ;  /* 0x0000001700007220 */ /* 0x000fe20000410000 */
[C---:B------:R-:W-:Y:S01]  /*1a10*/  FADD.FTZ R149, R23.reuse, R149 ;  /* 0x0000009517957221 */ /* 0x040fe20000010000 */
[----:B------:R-:W-:Y:S02]  /*1a20*/  FFMA.FTZ R152, R23, R25, R152 ;  /* 0x0000001917987223 */ /* 0x000fe40000010098 */
[----:B------:R-:W1:Y:S01]  /*1a30*/  @P0 MUFU.RCP R23, R20 ;  /* 0x0000001400170308 */ /* 0x000e620000001000 */
[----:B------:R-:W-:Y:S01]  /*1a40*/  @P0 FADD.FTZ R179, -R128, R189 ;  /* 0x000000bd80b30221 */ /* 0x000fe20000010100 */
[--C-:B------:R-:W-:Y:S01]  /*1a50*/  @!P0 FADD.FTZ R2, R191, -R159.reuse ;  /* 0x8000009fbf028221 */ /* 0x100fe20000010000 */
[----:B------:R-:W-:Y:S01]  /*1a60*/  @!P0 FMUL.FTZ R185, R155, R32 ;  /* 0x000000209bb98220 */ /* 0x000fe20000410000 */
[----:B------:R-:W-:Y:S01]  /*1a70*/  @!P0 FADD.FTZ R26, R189, -R159 ;  /* 0x8000009fbd1a8221 */ /* 0x000fe20000010000 */
[----:B------:R-:W-:-:S02]  /*1a80*/  HADD2.F32 R32, -RZ, R41.H0_H0 ;  /* 0x20000029ff207230 */ /* 0x000fc40000004100 */
[----:B------:R-:W-:Y:S02]  /*1a90*/  HADD2.F32 R41, -RZ, R41.H1_H1 ;  /* 0x30000029ff297230 */ /* 0x000fe40000004100 */
[----:B0-----:R-:W-:Y:S01]  /*1aa0*/  @P0 FMUL.FTZ R179, R179, R196 ;  /* 0x000000c4b3b30220 */ /* 0x001fe20000410000 */
[----:B------:R-:W-:Y:S02]  /*1ab0*/  HADD2.F32 R180, -RZ, R42.H0_H0 ;  /* 0x2000002affb47230 */ /* 0x000fe40000004100 */
[C---:B------:R-:W-:Y:S01]  /*1ac0*/  @!P0 FMUL.FTZ R24, R155.reuse, R2 ;  /* 0x000000029b188220 */ /* 0x040fe20000410000 */
[----:B------:R-:W-:Y:S02]  /*1ad0*/  HADD2.F32 R191, -RZ, R43.H0_H0 ;  /* 0x2000002bffbf7230 */ /* 0x000fe40000004100 */
[----:B------:R-:W-:Y:S01]  /*1ae0*/  @!P0 FMUL.FTZ R179, R155, R26 ;  /* 0x0000001a9bb38220 */ /* 0x000fe20000410000 */
[----:B------:R-:W-:Y:S02]  /*1af0*/  HADD2.F32 R2, -RZ, R4.H0_H0 ;  /* 0x20000004ff027230 */ /* 0x000fe40000004100 */
[----:B------:R-:W-:Y:S01]  /*1b00*/  @!P0 FADD.FTZ R26, R193, -R159 ;  /* 0x8000009fc11a8221 */ /* 0x000fe20000010000 */
[----:B------:R-:W-:-:S02]  /*1b10*/  HADD2.F32 R192, -RZ, R16.H1_H1 ;  /* 0x30000010ffc07230 */ /* 0x000fc40000004100 */
[C---:B------:R-:W-:Y:S01]  /*1b20*/  FADD.FTZ R131, R41.reuse, R131 ;  /* 0x0000008329837221 */ /* 0x040fe20000010000 */
[----:B------:R-:W-:Y:S02]  /*1b30*/  HADD2.F32 R40, -RZ, R40.H1_H1 ;  /* 0x30000028ff287230 */ /* 0x000fe40000004100 */
[----:B------:R-:W-:Y:S01]  /*1b40*/  FFMA.FTZ R134, R41, R181, R134 ;  /* 0x000000b529867223 */ /* 0x000fe20000010086 */
[----:B------:R-:W-:Y:S02]  /*1b50*/  HADD2.F32 R189, -RZ, R42.H1_H1 ;  /* 0x3000002affbd7230 */ /* 0x000fe40000004100 */
[----:B------:R-:W-:Y:S01]  /*1b60*/  FMUL.FTZ R42, R22, R41 ;  /* 0x00000029162a7220 */ /* 0x000fe20000410000 */
[----:B------:R-:W-:Y:S01]  /*1b70*/  FMUL.FTZ R41, R178, R180 ;  /* 0x000000b4b2297220 */ /* 0x000fe20000410000 */
[C---:B------:R-:W-:Y:S01]  /*1b80*/  FADD.FTZ R112, R180.reuse, R112 ;  /* 0x00000070b4707221 */ /* 0x040fe20000010000 */
[----:B------:R-:W-:Y:S01]  /*1b90*/  FFMA.FTZ R113, R180, R24, R113 ;  /* 0x00000018b4717223 */ /* 0x000fe20000010071 */
[----:B------:R-:W0:Y:S01]  /*1ba0*/  @P0 MUFU.RCP R188, R2 ;  /* 0x0000000200bc0308 */ /* 0x000e220000001000 */
[----:B------:R-:W-:Y:S01]  /*1bb0*/  FMUL.FTZ R180, R184, R191 ;  /* 0x000000bfb8b47220 */ /* 0x000fe20000410000 */
[----:B------:R-:W-:Y:S01]  /*1bc0*/  @!P0 FMUL.FTZ R187, R155, R26 ;  /* 0x0000001a9bbb8220 */ /* 0x000fe20000410000 */
[----:B------:R-:W-:-:S02]  /*1bd0*/  HADD2.F32 R193, -RZ, R6.H1_H1 ;  /* 0x30000006ffc17230 */ /* 0x000fc40000004100 */
[----:B------:R-:W-:Y:S01]  /*1be0*/  @P0 FADD.FTZ R184, -R145, R192 ;  /* 0x000000c091b80221 */ /* 0x000fe20000010100 */
[--C-:B------:R-:W-:Y:S02]  /*1bf0*/  HADD2.F32 R199, -RZ, R19.reuse.H0_H0 ;  /* 0x20000013ffc77230 */ /* 0x100fe40000004100 */
[----:B------:R-:W-:Y:S01]  /*1c00*/  FMUL.FTZ R26, R3, R40 ;  /* 0x00000028031a7220 */ /* 0x000fe20000410000 */
[----:B------:R-:W-:Y:S02]  /*1c10*/  HADD2.F32 R201, -RZ, R19.H1_H1 ;  /* 0x30000013ffc97230 */ /* 0x000fe40000004100 */
[----:B------:R-:W-:Y:S01]  /*1c20*/  FADD.FTZ R19, RZ, R0 ;  /* 0x00000000ff137221 */ /* 0x000fe20000010000 */
[--C-:B------:R-:W-:Y:S02]  /*1c30*/  HADD2.F32 R197, -RZ, R17.reuse.H0_H0 ;  /* 0x20000011ffc57230 */ /* 0x100fe40000004100 */
[----:B-1----:R-:W-:Y:S01]  /*1c40*/  @P0 FMUL.FTZ R184, R184, R23 ;  /* 0x00000017b8b80220 */ /* 0x002fe20000410000 */
[----:B------:R-:W-:-:S02]  /*1c50*/  HADD2.F32 R198, -RZ, R17.H1_H1 ;  /* 0x30000011ffc67230 */ /* 0x000fc40000004100 */
[----:B------:R-:W-:Y:S01]  /*1c60*/  FADD.FTZ R23, R19, R26 ;  /* 0x0000001a13177221 */ /* 0x000fe20000010000 */
[----:B------:R-:W1:Y:S01]  /*1c70*/  @P0 MUFU.RCP R17, R193 ;  /* 0x000000c100110308 */ /* 0x000e620000001000 */
[----:B------:R-:W-:Y:S02]  /*1c80*/  HADD2.F32 R43, -RZ, R43.H1_H1 ;  /* 0x3000002bff2b7230 */ /* 0x000fe40000004100 */
[----:B------:R-:W-:Y:S01]  /*1c90*/  FFMA.FTZ R19, R0, R25, RZ ;  /* 0x0000001900137223 */ /* 0x000fe200000100ff */
[----:B------:R-:W-:Y:S02]  /*1ca0*/  HADD2.F32 R3, -RZ, R5.H0_H0 ;  /* 0x20000005ff037230 */ /* 0x000fe40000004100 */
[----:B------:R-:W-:Y:S02]  /*1cb0*/  HADD2.F32 R190, -RZ, R16.H0_H0 ;  /* 0x20000010ffbe7230 */ /* 0x000fe40000004100 */
[C---:B------:R-:W-:Y:S01]  /*1cc0*/  FADD.FTZ R143, R40.reuse, R143 ;  /* 0x0000008f288f7221 */ /* 0x040fe20000010000 */
[----:B------:R-:W-:Y:S01]  /*1cd0*/  FFMA.FTZ R146, R40, R27, R146 ;  /* 0x0000001b28927223 */ /* 0x000fe20000010092 */
[----:B------:R-:W-:Y:S01]  /*1ce0*/  FMUL.FTZ R40, R21, R32 ;  /* 0x0000002015287220 */ /* 0x000fe20000410000 */
[----:B------:R-:W-:Y:S01]  /*1cf0*/  FMUL.FTZ R178, R182, R189 ;  /* 0x000000bdb6b27220 */ /* 0x000fe20000410000 */
[----:B------:R-:W-:Y:S01]  /*1d00*/  FFMA.FTZ R19, R26, R27, R19 ;  /* 0x0000001b1a137223 */ /* 0x000fe20000010013 */
[----:B------:R-:W2:Y:S01]  /*1d10*/  @P0 MUFU.RCP R22, R3 ;  /* 0x0000000300160308 */ /* 0x000ea20000001000 */
[----:B------:R-:W-:Y:S01]  /*1d20*/  FMUL.FTZ R182, R186, R43 ;  /* 0x0000002bbab67220 */ /* 0x000fe20000410000 */
[C---:B------:R-:W-:Y:S01]  /*1d30*/  FADD.FTZ R107, R43.reuse, R107 ;  /* 0x0000006b2b6b7221 */ /* 0x040fe20000010000 */
[----:B------:R-:W-:Y:S01]  /*1d40*/  FFMA.FTZ R106, R43, R185, R106 ;  /* 0x000000b92b6a7223 */ /* 0x000fe2000001006a */
[----:B------:R-:W-:Y:S01]  /*1d50*/  @P0 FADD.FTZ R43, -R141, R190 ;  /* 0x000000be8d2b0221 */ /* 0x000fe20000010100 */
[----:B------:R-:W-:-:S02]  /*1d60*/  HADD2.F32 R202, -RZ, R18.H1_H1 ;  /* 0x30000012ffca7230 */ /* 0x000fc40000004100 */
[----:B------:R-:W-:Y:S01]  /*1d70*/  FADD.FTZ R23, R23, R40 ;  /* 0x0000002817177221 */ /* 0x000fe20000010000 */
[----:B------:R-:W-:Y:S01]  /*1d80*/  FFMA.FTZ R19, R40, R179, R19 ;  /* 0x000000b328137223 */ /* 0x000fe20000010013 */
[----:B0-----:R-:W-:Y:S01]  /*1d90*/  @P0 FMUL.FTZ R43, R43, R188 ;  /* 0x000000bc2b2b0220 */ /* 0x001fe20000410000 */
[----:B------:R-:W-:Y:S02]  /*1da0*/  HADD2.F32 R200, -RZ, R18.H0_H0 ;  /* 0x20000012ffc87230 */ /* 0x000fe40000004100 */
[----:B------:R-:W-:Y:S01]  /*1db0*/  @P0 FADD.FTZ R188, -R151, R202 ;  /* 0x000000ca97bc0221 */ /* 0x000fe20000010100 */
[----:B------:R-:W-:Y:S01]  /*1dc0*/  FADD.FTZ R16, R23, R42 ;  /* 0x0000002a17107221 */ /* 0x000fe20000010000 */
[----:B------:R-:W-:Y:S01]  /*1dd0*/  FFMA.FTZ R18, R42, R181, R19 ;  /* 0x000000b52a127223 */ /* 0x000fe20000010013 */
[----:B------:R-:W-:Y:S02]  /*1de0*/  HADD2.F32 R21, -RZ, R5.H1_H1 ;  /* 0x30000005ff157230 */ /* 0x000fe40000004100 */
[----:B-1----:R-:W-:Y:S01]  /*1df0*/  @P0 FMUL.FTZ R188, R188, R17 ;  /* 0x00000011bcbc0220 */ /* 0x002fe20000410000 */
[----:B------:R-:W-:Y:S01]  /*1e00*/  FADD.FTZ R23, R16, R41 ;  /* 0x0000002910177221 */ /* 0x000fe20000010000 */
[----:B------:R-:W-:Y:S01]  /*1e10*/  FFMA.FTZ R17, R41, R24, R18 ;  /* 0x0000001829117223 */ /* 0x000fe20000010012 */
[C---:B------:R-:W-:Y:S01]  /*1e20*/  FADD.FTZ R111, R189.reuse, R111 ;  /* 0x0000006fbd6f7221 */ /* 0x040fe20000010000 */
[-C--:B------:R-:W-:Y:S01]  /*1e30*/  FFMA.FTZ R110, R189, R183.reuse, R110 ;  /* 0x000000b7bd6e7223 */ /* 0x080fe2000001006e */
[----:B------:R-:W-:Y:S01]  /*1e40*/  @P0 FADD.FTZ R189, -R144, R197 ;  /* 0x000000c590bd0221 */ /* 0x000fe20000010100 */
[----:B------:R-:W0:Y:S01]  /*1e50*/  @P0 MUFU.RCP R195, R21 ;  /* 0x0000001500c30308 */ /* 0x000e220000001000 */
[----:B------:R-:W-:Y:S01]  /*1e60*/  FADD.FTZ R23, R23, R178 ;  /* 0x000000b217177221 */ /* 0x000fe20000010000 */
[----:B------:R-:W-:Y:S01]  /*1e70*/  FFMA.FTZ R17, R178, R183, R17 ;  /* 0x000000b7b2117223 */ /* 0x000fe20000010011 */
[----:B--2---:R-:W-:Y:S01]  /*1e80*/  @P0 FMUL.FTZ R189, R189, R22 ;  /* 0x00000016bdbd0220 */ /* 0x004fe20000410000 */
[----:B------:R-:W-:Y:S01]  /*1e90*/  @!P0 FADD.FTZ R22, R197, -R159 ;  /* 0x8000009fc5168221 */ /* 0x000fe20000010000 */
[----:B------:R-:W-:Y:S01]  /*1ea0*/  FADD.FTZ R23, R23, R180 ;  /* 0x000000b417177221 */ /* 0x000fe20000010000 */
[----:B------:R-:W-:Y:S01]  /*1eb0*/  FFMA.FTZ R197, R180, R187, R17 ;  /* 0x000000bbb4c57223 */ /* 0x000fe20000010011 */
[----:B------:R-:W-:-:S02]  /*1ec0*/  HADD2.F32 R194, -RZ, R6.H0_H0 ;  /* 0x20000006ffc27230 */ /* 0x000fc40000004100 */
[----:B------:R-:W-:Y:S01]  /*1ed0*/  FADD.FTZ R23, R23, R182 ;  /* 0x000000b617177221 */ /* 0x000fe20000010000 */
[----:B------:R-:W-:Y:S01]  /*1ee0*/  FFMA.FTZ R197, R182, R185, R197 ;  /* 0x000000b9b6c57223 */ /* 0x000fe200000100c5 */
[C---:B------:R-:W-:Y:S01]  /*1ef0*/  FADD.FTZ R137, R32.reuse, R137 ;  /* 0x0000008920897221 */ /* 0x040fe20000010000 */
[----:B------:R-:W-:Y:S01]  /*1f00*/  FFMA.FTZ R140, R32, R179, R140 ;  /* 0x000000b3208c7223 */ /* 0x000fe2000001008c */
[----:B------:R-:W-:Y:S01]  /*1f10*/  @P0 FADD.FTZ R186, -R148, R198 ;  /* 0x000000c694ba0221 */ /* 0x000fe20000010100 */
[----:B------:R-:W-:Y:S01]  /*1f20*/  FADD.FTZ R23, R23, R28 ;  /* 0x0000001c17177221 */ /* 0x000fe20000010000 */
[----:B------:R-:W-:Y:S01]  /*1f30*/  FFMA.FTZ R197, R28, R45, R197 ;  /* 0x0000002d1cc57223 */ /* 0x000fe200000100c5 */
[----:B------:R-:W1:Y:S01]  /*1f40*/  @P0 MUFU.RCP R32, R194 ;  /* 0x000000c200200308 */ /* 0x000e620000001000 */
[--C-:B------:R-:W-:Y:S01]  /*1f50*/  @!P0 FADD.FTZ R16, R190, -R159.reuse ;  /* 0x8000009fbe108221 */ /* 0x100fe20000010000 */
[----:B------:R-:W-:Y:S01]  /*1f60*/  @!P0 FADD.FTZ R18, R192, -R159 ;  /* 0x8000009fc0128221 */ /* 0x000fe20000010000 */
[----:B0-----:R-:W-:Y:S01]  /*1f70*/  @P0 FMUL.FTZ R186, R186, R195 ;  /* 0x000000c3baba0220 */ /* 0x001fe20000410000 */
[----:B------:R-:W-:Y:S01]  /*1f80*/  FADD.FTZ R23, R23, R30 ;  /* 0x0000001e17177221 */ /* 0x000fe20000010000 */
[----:B------:R-:W-:Y:S01]  /*1f90*/  FFMA.FTZ R197, R30, R47, R197 ;  /* 0x0000002f1ec57223 */ /* 0x000fe200000100c5 */
[----:B------:R-:W-:-:S02]  /*1fa0*/  HADD2.F32 R195, -RZ, R7.H1_H1 ;  /* 0x30000007ffc37230 */ /* 0x000fc40000004100 */
[C---:B------:R-:W-:Y:S01]  /*1fb0*/  @!P0 FMUL.FTZ R43, R155.reuse, R16 ;  /* 0x000000109b2b8220 */ /* 0x040fe20000410000 */
[----:B------:R-:W-:Y:S01]  /*1fc0*/  @!P0 FMUL.FTZ R184, R155, R18 ;  /* 0x000000129bb88220 */ /* 0x000fe20000410000 */
[----:B------:R-:W-:Y:S01]  /*1fd0*/  FADD.FTZ R16, R23, R162 ;  /* 0x000000a217107221 */ /* 0x000fe20000010000 */
[----:B------:R-:W-:Y:S01]  /*1fe0*/  FFMA.FTZ R18, R162, R157, R197 ;  /* 0x0000009da2127223 */ /* 0x000fe200000100c5 */
[----:B------:R-:W-:Y:S01]  /*1ff0*/  HADD2.F32 R196, -RZ, R7.H0_H0 ;  /* 0x20000007ffc47230 */ /* 0x000fe20000004100 */
[----:B------:R-:W0:Y:S01]  /*2000*/  @P0 MUFU.RCP R19, R195 ;  /* 0x000000c300130308 */ /* 0x000e220000001000 */
[----:B------:R-:W-:Y:S01]  /*2010*/  FADD.FTZ R16, R16, R29 ;  /* 0x0000001d10107221 */ /* 0x000fe20000010000 */
[----:B------:R-:W-:Y:S01]  /*2020*/  FFMA.FTZ R18, R29, R44, R18 ;  /* 0x0000002c1d127223 */ /* 0x000fe20000010012 */
[C---:B------:R-:W-:Y:S01]  /*2030*/  FADD.FTZ R109, R191.reuse, R109 ;  /* 0x0000006dbf6d7221 */ /* 0x040fe20000010000 */
[----:B------:R-:W-:Y:S01]  /*2040*/  FFMA.FTZ R108, R191, R187, R108 ;  /* 0x000000bbbf6c7223 */ /* 0x000fe2000001006c */
[----:B------:R-:W-:-:S03]  /*2050*/  @P0 FADD.FTZ R191, -R147, R200 ;  /* 0x000000c893bf0221 */ /* 0x000fc60000010100 */
[----:B------:R-:W2:Y:S01]  /*2060*/  @P0 MUFU.RCP R204, R196 ;  /* 0x000000c400cc0308 */ /* 0x000ea20000001000 */
[----:B------:R-:W-:Y:S01]  /*2070*/  FADD.FTZ R16, R16, R31 ;  /* 0x0000001f10107221 */ /* 0x000fe20000010000 */
[----:B------:R-:W-:Y:S01]  /*2080*/  FFMA.FTZ R18, R31, R46, R18 ;  /* 0x0000002e1f127223 */ /* 0x000fe20000010012 */
[----:B-1----:R-:W-:Y:S01]  /*2090*/  @P0 FMUL.FTZ R191, R191, R32 ;  /* 0x00000020bfbf0220 */ /* 0x002fe20000410000 */
[----:B------:R-:W-:Y:S01]  /*20a0*/  @!P0 FADD.FTZ R32, R198, -R159 ;  /* 0x8000009fc6208221 */ /* 0x000fe20000010000 */
[----:B------:R-:W-:Y:S01]  /*20b0*/  @!P0 FMUL.FTZ R189, R155, R22 ;  /* 0x000000169bbd8220 */ /* 0x000fe20000410000 */
[----:B------:R-:W-:Y:S01]  /*20c0*/  FADD.FTZ R22, R16, R161 ;  /* 0x000000a110167221 */ /* 0x000fe20000010000 */
[----:B------:R-:W-:Y:S01]  /*20d0*/  FFMA.FTZ R18, R161, R156, R18 ;  /* 0x0000009ca1127223 */ /* 0x000fe20000010012 */
[----:B------:R-:W-:Y:S01]  /*20e0*/  @P0 FADD.FTZ R190, -R154, R201 ;  /* 0x000000c99abe0221 */ /* 0x000fe20000010100 */
[----:B------:R-:W-:Y:S01]  /*20f0*/  @!P0 FMUL.FTZ R186, R155, R32 ;  /* 0x000000209bba8220 */ /* 0x000fe20000410000 */
[----:B------:R-:W-:Y:S01]  /*2100*/  FADD.FTZ R22, R22, R163 ;  /* 0x000000a316167221 */ /* 0x000fe20000010000 */
[----:B------:R-:W-:Y:S01]  /*2110*/  FFMA.FTZ R32, R163, R158, R18 ;  /* 0x0000009ea3207223 */ /* 0x000fe20000010012 */
[----:B------:R-:W-:Y:S01]  /*2120*/  @P0 FADD.FTZ R17, -R150, R199 ;  /* 0x000000c796110221 */ /* 0x000fe20000010100 */
[----:B0-----:R-:W-:Y:S01]  /*2130*/  @P0 FMUL.FTZ R190, R190, R19 ;  /* 0x00000013bebe0220 */ /* 0x001fe20000410000 */
[----:B---3--:R-:W-:-:S02]  /*2140*/  HADD2.F32 R19, -RZ, R37.H0_H0 ;  /* 0x20000025ff137230 */ /* 0x008fc40000004100 */
[--C-:B------:R-:W-:Y:S01]  /*2150*/  @!P0 FADD.FTZ R192, R200, -R159.reuse ;  /* 0x8000009fc8c08221 */ /* 0x100fe20000010000 */
[----:B------:R-:W-:Y:S02]  /*2160*/  HADD2.F32 R18, -RZ, R37.H1_H1 ;  /* 0x30000025ff127230 */ /* 0x000fe40000004100 */
[----:B------:R-:W-:Y:S01]  /*2170*/  @!P0 FADD.FTZ R198, R202, -R159 ;  /* 0x8000009fcac68221 */ /* 0x000fe20000010000 */
[----:B------:R-:W-:Y:S01]  /*2180*/  FADD.FTZ R37, R22, R165 ;  /* 0x000000a516257221 */ /* 0x000fe20000010000 */
[----:B------:R-:W-:Y:S01]  /*2190*/  FFMA.FTZ R197, R165, R160, R32 ;  /* 0x000000a0a5c57223 */ /* 0x000fe20000010020 */
[--C-:B------:R-:W-:Y:S01]  /*21a0*/  @!P0 FADD.FTZ R200, R199, -R159.reuse ;  /* 0x8000009fc7c88221 */ /* 0x100fe20000010000 */
[----:B------:R-:W-:Y:S01]  /*21b0*/  @!P0 FADD.FTZ R202, R201, -R159 ;  /* 0x8000009fc9ca8221 */ /* 0x000fe20000010000 */
[----:B--2---:R-:W-:Y:S01]  /*21c0*/  @P0 FMUL.FTZ R159, R17, R204 ;  /* 0x000000cc119f0220 */ /* 0x004fe20000410000 */
[--C-:B------:R-:W-:Y:S02]  /*21d0*/  HADD2.F32 R17, -RZ, R36.reuse.H0_H0 ;  /* 0x20000024ff117230 */ /* 0x100fe40000004100 */
[----:B------:R-:W-:-:S02]  /*21e0*/  HADD2.F32 R16, -RZ, R36.H1_H1 ;  /* 0x30000024ff107230 */ /* 0x000fc40000004100 */
[----:B------:R-:W-:Y:S01]  /*21f0*/  FADD.FTZ R36, R37, R34 ;  /* 0x0000002225247221 */ /* 0x000fe20000010000 */
[--C-:B------:R-:W-:Y:S02]  /*2200*/  HADD2.F32 R23, -RZ, R38.reuse.H0_H0 ;  /* 0x20000026ff177230 */ /* 0x100fe40000004100 */
[----:B------:R-:W-:Y:S02]  /*2210*/  HADD2.F32 R22, -RZ, R38.H1_H1 ;  /* 0x30000026ff167230 */ /* 0x000fe40000004100 */
[----:B------:R-:W-:Y:S01]  /*2220*/  FFMA.FTZ R38, R34, R167, R197 ;  /* 0x000000a722267223 */ /* 0x000fe200000100c5 */
[--C-:B------:R-:W-:Y:S02]  /*2230*/  HADD2.F32 R197, -RZ, R39.reuse.H0_H0 ;  /* 0x20000027ffc57230 */ /* 0x100fe40000004100 */
[----:B------:R-:W-:Y:S01]  /*2240*/  FADD.FTZ R37, R36, R33 ;  /* 0x0000002124257221 */ /* 0x000fe20000010000 */
[----:B------:R-:W-:Y:S02]  /*2250*/  HADD2.F32 R32, -RZ, R39.H1_H1 ;  /* 0x30000027ff207230 */ /* 0x000fe40000004100 */
[----:B------:R-:W-:Y:S01]  /*2260*/  FFMA.FTZ R39, R33, R164, R38 ;  /* 0x000000a421277223 */ /* 0x000fe20000010026 */
[----:B------:R-:W-:Y:S01]  /*2270*/  FMUL.FTZ R36, R2, R17 ;  /* 0x0000001102247220 */ /* 0x000fe20000410000 */
[----:B------:R-:W-:-:S02]  /*2280*/  FADD.FTZ R2, R37, R172 ;  /* 0x000000ac25027221 */ /* 0x000fc40000010000 */
[----:B------:R-:W-:Y:S01]  /*2290*/  FFMA.FTZ R38, R172, R169, R39 ;  /* 0x000000a9ac267223 */ /* 0x000fe20000010027 */
        /* <DEDUP_REMOVED lines=33> */
[----:B------:R-:W-:Y:S01]  /*24b0*/  SHF.R.U32.HI R16, RZ, 0x5, R51 ;  /* 0x00000005ff107819 */ /* 0x000fe20000011633 */
[----:B------:R-:W-:Y:S01]  /*24c0*/  FADD.FTZ R3, R2, R193 ;  /* 0x000000c102037221 */ /* 0x000fe20000010000 */
[----:B------:R-:W-:Y:S01]  /*24d0*/  FFMA.FTZ R17, R193, R188, R20 ;  /* 0x000000bcc1117223 */ /* 0x000fe20000010014 */
[C---:B------:R-:W-:Y:S01]  /*24e0*/  FADD.FTZ R59, R18.reuse, R59 ;  /* 0x0000003b123b7221 */ /* 0x040fe20000010000 */
[----:B------:R-:W-:Y:S01]  /*24f0*/  FFMA.FTZ R75, R18, R186, R75 ;  /* 0x000000ba124b7223 */ /* 0x000fe2000001004b */
[----:B------:R-:W-:Y:S01]  /*2500*/  UMOV UR4, 0xffffffff ;  /* 0xffffffff00047882 */ /* 0x000fe20000000000 */
[----:B------:R-:W-:Y:S01]  /*2510*/  @!P0 FMUL.FTZ R190, R155, R202 ;  /* 0x000000ca9bbe8220 */ /* 0x000fe20000410000 */
[----:B------:R-:W-:Y:S01]  /*2520*/  LOP3.LUT R18, R16, 0x7fffffc, RZ, 0xc0, !PT ;  /* 0x07fffffc10127812 */ /* 0x000fe200078ec0ff */
        /* <DEDUP_REMOVED lines=36> */
.L_x_2087:
[----:B------:R-:W3:Y:S01]  /*2770*/  @!P2 S2R R22, SR_CgaCtaId ;  /* 0x000000000016a919 */ /* 0x000ee20000008800 */
[----:B------:R-:W-:Y:S01]  /*2780*/  LOP3.LUT R16, R16, 0x3, RZ, 0xc0, !PT ;  /* 0x0000000310107812 */ /* 0x000fe200078ec0ff */
[----:B------:R-:W4:Y:S01]  /*2790*/  LDC R192, c[0x0][0x210] ;  /* 0x00008400ffc07b82 */ /* 0x000f220000000800 */
[----:B------:R-:W-:Y:S01]  /*27a0*/  LOP3.LUT R201, R153, 0x1, RZ, 0xc0, !PT ;  /* 0x0000000199c97812 */ /* 0x000fe200078ec0ff */
[----:B0-2---:R-:W-:Y:S01]  /*27b0*/  FADD.FTZ R17, R17, R198 ;  /* 0x000000c611117221 */ /* 0x005fe20000010000 */
[----:B------:R-:W-:Y:S01]  /*27c0*/  LOP3.LUT P0, RZ, R16, 0x1f, R51, 0xf8, !PT ;  /* 0x0000001f10ff7812 */ /* 0x000fe2000780f833 */
[----:B------:R-:W-:Y:S05]  /*27d0*/  WARPSYNC.ALL ;  /* 0x0000000000007948 */ /* 0x000fea0003800000 */
[----:B------:R-:W-:Y:S01]  /*27e0*/  @!P2 MOV R19, 0x400 ;  /* 0x000004000013a802 */ /* 0x000fe20000000f00 */
[----:B------:R-:W-:Y:S01]  /*27f0*/  BSSY B0, `(.L_x_2072) ;  /* 0x0000023000007945 */ /* 0x000fe20003800000 */
[----:B------:R-:W-:-:S02]  /*2800*/  IADD3 R200, -R201, RZ, RZ ;  /* 0x000000ffc9c87210 */ /* 0x000fc40007ffe1ff */
        /* <DEDUP_REMOVED lines=8> */
[----:B-1----:R-:W-:Y:S01]  /*2890*/  FADD.FTZ R16, R23, R20 ;  /* 0x0000001417107221 */ /* 0x002fe20000010000 */
[----:B------:R-:W-:Y:S02]  /*28a0*/  IADD3 R200, P3, R21, R22, RZ ;  /* 0x0000001615c87210 */ /* 0x000fe40007f7e0ff */
[----:B------:R-:W-:-:S02]  /*28b0*/  CS2R R22, SRZ ;  /* 0x0000000000167805 */ /* 0x000fc4000001ff00 */
        /* <DEDUP_REMOVED lines=22> */
.L_x_2073:
[----:B------:R-:W-:Y:S05]  /*2a20*/  BSYNC B0 ;  /* 0x0000000000007941 */ /* 0x000fea0003800000 */
.L_x_2072:
        /* <DEDUP_REMOVED lines=19> */
.L_x_2075:
[----:B------:R-:W2:Y:S04]  /*2b60*/  LDG.E.STRONG.GPU R16, desc[UR6][R2.64] ;  /* 0x0000000602107981 */ /* 0x000ea8000c1ef900 */
[----:B--2---:R-:W-:Y:S01]  /*2b70*/  CCTL.IVALL ;  /* 0x00000000ff00798f */ /* 0x004fe20002000000 */
[----:B------:R-:W-:Y:S05]  /*2b80*/  YIELD ;  /* 0x0000000000007946 */ /* 0x000fea0003800000 */
[----:B------:R-:W-:-:S13]  /*2b90*/  ISETP.NE.AND P0, PT, R16, R19, PT ;  /* 0x000000131000720c */ /* 0x000fda0003f05270 */
[----:B------:R-:W-:Y:S05]  /*2ba0*/  @P0 BRA `(.L_x_2075) ;  /* 0xfffffffc00ec0947 */ /* 0x000fea000383ffff */
.L_x_2074:
[----:B------:R-:W-:Y:S01]  /*2bb0*/  ISETP.GT.U32.AND P0, PT, R49, 0x3, PT ;  /* 0x000000033100780c */ /* 0x000fe20003f04070 */
[----:B------:R-:W-:Y:S05]  /*2bc0*/  WARPSYNC.ALL ;  /* 0x0000000000007948 */ /* 0x000fea0003800000 */
[----:B------:R-:W-:Y:S01]  /*2bd0*/  BAR.SYNC.DEFER_BLOCKING 0x0 ;  /* 0x0000000000007b1d */ /* 0x000fe20000010000 */
[----:B0-----:R-:W-:-:S05]  /*2be0*/  CS2R R16, SRZ ;  /* 0x0000000000107805 */ /* 0x001fca000001ff00 */
        /* <DEDUP_REMOVED lines=30> */
[----:B------:R-:W-:Y:S02]  /*2dd0*/  FMUL.FTZ R17, R16, 6.103515625e-05 ;  /* 0x3880000010117820 */ /* 0x000fe40000410000 */
[----:B------:R-:W0:Y:S02]  /*2de0*/  S2R R16, SR_CTAID.X ;  /* 0x0000000000107919 */ /* 0x000e240000002500 */
[C-C-:B------:R-:W-:Y:S01]  /*2df0*/  FFMA.FTZ R189, R17.reuse, R189, R18.reuse ;  /* 0x000000bd11bd7223 */ /* 0x140fe20000010012 */
[C-C-:B------:R-:W-:Y:S01]  /*2e00*/  FFMA.FTZ R186, R17.reuse, R186, R18.reuse ;  /* 0x000000ba11ba7223 */ /* 0x140fe20000010012 */
[C-C-:B------:R-:W-:Y:S01]  /*2e10*/  FFMA.FTZ R25, R17.reuse, R25, R18.reuse ;  /* 0x0000001911197223 */ /* 0x140fe20000010012 */
[C-C-:B------:R-:W-:Y:S01]  /*2e20*/  FFMA.FTZ R27, R17.reuse, R27, R18.reuse ;  /* 0x0000001b111b7223 */ /* 0x140fe20000010012 */
[----:B------:R-:W-:Y:S01]  /*2e30*/  FFMA.FTZ R179, R17, R179, R18 ;  /* 0x000000b311b37223 */ /* 0x000fe20000010012 */
        /* <DEDUP_REMOVED lines=25> */
[----:B0-----:R-:W-:Y:S01]  /*2fd0*/  SHF.L.U32 R2, R16, 0x7, RZ ;  /* 0x0000000710027819 */ /* 0x001fe200000006ff */
[----:B------:R-:W-:Y:S01]  /*2fe0*/  FADD.FTZ R16, R38, -R189 ;  /* 0x800000bd26107221 */ /* 0x000fe20000010000 */
[C-C-:B------:R-:W-:Y:S01]  /*2ff0*/  FFMA.FTZ R188, R17.reuse, R188, R18.reuse ;  /* 0x000000bc11bc7223 */ /* 0x140fe20000010012 */
[----:B------:R-:W0:Y:S01]  /*3000*/  LDC.64 R38, c[0x0][0x280] ;  /* 0x0000a000ff267b82 */ /* 0x000e220000000a00 */
[----:B------:R-:W-:Y:S01]  /*3010*/  LOP3.LUT R2, R2, 0x180, RZ, 0xc0, !PT ;  /* 0x0000018002027812 */ /* 0x000fe200078ec0ff */
[C-C-:B------:R-:W-:Y:S01]  /*3020*/  FFMA.FTZ R159, R17.reuse, R159, R18.reuse ;  /* 0x0000009f119f7223 */ /* 0x140fe20000010012 */
[----:B------:R-:W-:Y:S01]  /*3030*/  FFMA.FTZ R18, R17, R190, R18 ;  /* 0x000000be11127223 */ /* 0x000fe20000010012 */
        /* <DEDUP_REMOVED lines=145> */
.L_x_2070:
        /* <DEDUP_REMOVED lines=32> */
.L_x_2071:
[----:B------:R-:W-:Y:S01]  /*3b50*/  HFMA2.MMA R199, -RZ, RZ, 0, 9.5367431640625e-07 ;  /* 0x00000010ffc77435 */ /* 0x000fe200000001ff */
[----:B------:R-:W-:Y:S02]  /*3b60*/  MOV R197, R2 ;  /* 0x0000000200c57202 */ /* 0x000fe40000000f00 */
[----:B------:R-:W-:Y:S02]  /*3b70*/  MOV R200, 0x1f ;  /* 0x0000001f00c87802 */ /* 0x000fe40000000f00 */
[----:B------:R-:W-:-:S07]  /*3b80*/  MOV R192, 0xffffffff ;  /* 0xffffffff00c07802 */ /* 0x000fce0000000f00 */
[----:B------:R-:W-:Y:S05]  /*3b90*/  WARPSYNC.COLLECTIVE R192, `(.L_x_2077) ;  /* 0x00000000c0087348 */ /* 0x000fea0003c00000 */
[----:B------:R0:W1:Y:S02]  /*3ba0*/  SHFL.DOWN P0, R198, R197, R199, R200 ;  /* 0x080000c7c5c67389 */ /* 0x00006400000000c8 */
[----:B01----:R-:W-:Y:S01]  /*3bb0*/  ENDCOLLECTIVE ;  /* 0x000000000000791b */ /* 0x003fe20003800000 */
.L_x_2077:
[----:B------:R-:W-:Y:S02]  /*3bc0*/  MOV R197, R3 ;  /* 0x0000000300c57202 */ /* 0x000fe40000000f00 */
[----:B------:R-:W-:-:S07]  /*3bd0*/  MOV R17, R198 ;  /* 0x000000c600117202 */ /* 0x000fce0000000f00 */
[----:B------:R-:W-:Y:S05]  /*3be0*/  WARPSYNC.COLLECTIVE R192, `(.L_x_2078) ;  /* 0x00000000c0087348 */ /* 0x000fea0003c00000 */
[----:B------:R0:W1:Y:S02]  /*3bf0*/  SHFL.DOWN P0, R198, R197, R199, R200 ;  /* 0x080000c7c5c67389 */ /* 0x00006400000000c8 */
[----:B01----:R-:W-:Y:S01]  /*3c00*/  ENDCOLLECTIVE ;  /* 0x000000000000791b */ /* 0x003fe20003800000 */
.L_x_2078:
[----:B------:R-:W-:Y:S01]  /*3c10*/  FADD.FTZ R17, R2, R17 ;  /* 0x0000001102117221 */ /* 0x000fe20000010000 */
[----:B------:R-:W-:-:S04]  /*3c20*/  HFMA2.MMA R199, -RZ, RZ, 0, 4.76837158203125e-07 ;  /* 0x00000008ffc77435 */ /* 0x000fc800000001ff */
[----:B------:R-:W-:Y:S02]  /*3c30*/  MOV R197, R17 ;  /* 0x0000001100c57202 */ /* 0x000fe40000000f00 */
[----:B------:R-:W-:-:S07]  /*3c40*/  MOV R20, R198 ;  /* 0x000000c600147202 */ /* 0x000fce0000000f00 */
[----:B------:R-:W-:Y:S05]  /*3c50*/  WARPSYNC.COLLECTIVE R192, `(.L_x_2079) ;  /* 0x00000000c0087348 */ /* 0x000fea0003c00000 */
[----:B------:R0:W1:Y:S02]  /*3c60*/  SHFL.DOWN P0, R198, R197, R199, R200 ;  /* 0x080000c7c5c67389 */ /* 0x00006400000000c8 */
[----:B01----:R-:W-:Y:S01]  /*3c70*/  ENDCOLLECTIVE ;  /* 0x000000000000791b */ /* 0x003fe20003800000 */
.L_x_2079:
[----:B------:R-:W-:-:S05]  /*3c80*/  FADD.FTZ R20, R3, R20 ;  /* 0x0000001403147221 */ /* 0x000fca0000010000 */
[----:B------:R-:W-:Y:S02]  /*3c90*/  MOV R197, R20 ;  /* 0x0000001400c57202 */ /* 0x000fe40000000f00 */
[----:B------:R-:W-:-:S07]  /*3ca0*/  MOV R22, R198 ;  /* 0x000000c600167202 */ /* 0x000fce0000000f00 */
[----:B------:R-:W-:Y:S05]  /*3cb0*/  WARPSYNC.COLLECTIVE R192, `(.L_x_2080) ;  /* 0x00000000c0087348 */ /* 0x000fea0003c00000 */
[----:B------:R0:W1:Y:S02]  /*3cc0*/  SHFL.DOWN P0, R198, R197, R199, R200 ;  /* 0x080000c7c5c67389 */ /* 0x00006400000000c8 */
[----:B01----:R-:W-:Y:S01]  /*3cd0*/  ENDCOLLECTIVE ;  /* 0x000000000000791b */ /* 0x003fe20003800000 */
.L_x_2080:
[----:B------:R-:W-:Y:S01]  /*3ce0*/  FADD.FTZ R22, R17, R22 ;  /* 0x0000001611167221 */ /* 0x000fe20000010000 */
[----:B------:R-:W-:-:S04]  /*3cf0*/  HFMA2.MMA R199, -RZ, RZ, 0, 2.384185791015625e-07 ;  /* 0x00000004ffc77435 */ /* 0x000fc800000001ff */
[----:B------:R-:W-:Y:S02]  /*3d00*/  MOV R197, R22 ;  /* 0x0000001600c57202 */ /* 0x000fe40000000f00 */
[----:B------:R-:W-:-:S07]  /*3d10*/  MOV R19, R198 ;  /* 0x000000c600137202 */ /* 0x000fce0000000f00 */
[----:B------:R-:W-:Y:S05]  /*3d20*/  WARPSYNC.COLLECTIVE R192, `(.L_x_2081) ;  /* 0x00000000c0087348 */ /* 0x000fea0003c00000 */
[----:B------:R0:W1:Y:S02]  /*3d30*/  SHFL.DOWN P0, R198, R197, R199, R200 ;  /* 0x080000c7c5c67389 */ /* 0x00006400000000c8 */
[----:B01----:R-:W-:Y:S01]  /*3d40*/  ENDCOLLECTIVE ;  /* 0x000000000000791b */ /* 0x003fe20003800000 */
.L_x_2081:
[----:B------:R-:W-:-:S05]  /*3d50*/  FADD.FTZ R19, R20, R19 ;  /* 0x0000001314137221 */ /* 0x000fca0000010000 */
[----:B------:R-:W-:Y:S02]  /*3d60*/  MOV R197, R19 ;  /* 0x0000001300c57202 */ /* 0x000fe40000000f00 */
[----:B------:R-:W-:-:S07]  /*3d70*/  MOV R21, R198 ;  /* 0x000000c600157202 */ /* 0x000fce0000000f00 */
[----:B------:R-:W-:Y:S05]  /*3d80*/  WARPSYNC.COLLECTIVE R192, `(.L_x_2082) ;  /* 0x00000000c0087348 */ /* 0x000fea0003c00000 */
[----:B------:R0:W1:Y:S02]  /*3d90*/  SHFL.DOWN P0, R198, R197, R199, R200 ;  /* 0x080000c7c5c67389 */ /* 0x00006400000000c8 */
[----:B01----:R-:W-:Y:S01]  /*3da0*/  ENDCOLLECTIVE ;  /* 0x000000000000791b */ /* 0x003fe20003800000 */
.L_x_2082:
[----:B------:R-:W-:Y:S01]  /*3db0*/  FADD.FTZ R21, R22, R21 ;  /* 0x0000001516157221 */ /* 0x000fe20000010000 */
[----:B------:R-:W-:-:S04]  /*3dc0*/  HFMA2.MMA R199, -RZ, RZ, 0, 1.1920928955078125e-07 ;  /* 0x00000002ffc77435 */ /* 0x000fc800000001ff */
[----:B------:R-:W-:Y:S02]  /*3dd0*/  MOV R197, R21 ;  /* 0x0000001500c57202 */ /* 0x000fe40000000f00 */
[----:B------:R-:W-:-:S07]  /*3de0*/  MOV R32, R198 ;  /* 0x000000c600207202 */ /* 0x000fce0000000f00 */
[----:B------:R-:W-:Y:S05]  /*3df0*/  WARPSYNC.COLLECTIVE R192, `(.L_x_2083) ;  /* 0x00000000c0087348 */ /* 0x000fea0003c00000 */
[----:B------:R0:W1:Y:S02]  /*3e00*/  SHFL.DOWN P0, R198, R197, R199, R200 ;  /* 0x080000c7c5c67389 */ /* 0x00006400000000c8 */
[----:B01----:R-:W-:Y:S01]  /*3e10*/  ENDCOLLECTIVE ;  /* 0x000000000000791b */ /* 0x003fe20003800000 */
.L_x_2083:
[----:B------:R-:W-:-:S05]  /*3e20*/  FADD.FTZ R32, R19, R32 ;  /* 0x0000002013207221 */ /* 0x000fca0000010000 */
[----:B------:R-:W-:Y:S02]  /*3e30*/  MOV R197, R32 ;  /* 0x0000002000c57202 */ /* 0x000fe40000000f00 */
[----:B------:R-:W-:-:S07]  /*3e40*/  MOV R2, R198 ;  /* 0x000000c600027202 */ /* 0x000fce0000000f00 */
[----:B------:R-:W-:Y:S05]  /*3e50*/  WARPSYNC.COLLECTIVE R192, `(.L_x_2084) ;  /* 0x00000000c0087348 */ /* 0x000fea0003c00000 */
[----:B------:R0:W1:Y:S02]  /*3e60*/  SHFL.DOWN P0, R198, R197, R199, R200 ;  /* 0x080000c7c5c67389 */ /* 0x00006400000000c8 */
[----:B01----:R-:W-:Y:S01]  /*3e70*/  ENDCOLLECTIVE ;  /* 0x000000000000791b */ /* 0x003fe20003800000 */
.L_x_2084:
[----:B------:R-:W-:Y:S01]  /*3e80*/  FADD.FTZ R23, R21, R2 ;  /* 0x0000000215177221 */ /* 0x000fe20000010000 */
[----:B------:R-:W-:-:S04]  /*3e90*/  HFMA2.MMA R199, -RZ, RZ, 0, 5.9604644775390625e-08 ;  /* 0x00000001ffc77435 */ /* 0x000fc800000001ff */
[----:B------:R-:W-:Y:S02]  /*3ea0*/  MOV R197, R23 ;  /* 0x0000001700c57202 */ /* 0x000fe40000000f00 */
[----:B------:R-:W-:-:S07]  /*3eb0*/  MOV R3, R198 ;  /* 0x000000c600037202 */ /* 0x000fce0000000f00 */
[----:B------:R-:W-:Y:S05]  /*3ec0*/  WARPSYNC.COLLECTIVE R192, `(.L_x_2085) ;  /* 0x00000000c0087348 */ /* 0x000fea0003c00000 */
[----:B------:R0:W1:Y:S02]  /*3ed0*/  SHFL.DOWN P0, R198, R197, R199, R200 ;  /* 0x080000c7c5c67389 */ /* 0x00006400000000c8 */
[----:B01----:R-:W-:Y:S01]  /*3ee0*/  ENDCOLLECTIVE ;  /* 0x000000000000791b */ /* 0x003fe20003800000 */
.L_x_2085:
[----:B------:R-:W-:-:S05]  /*3ef0*/  FADD.FTZ R17, R32, R3 ;  /* 0x0000000320117221 */ /* 0x000fca0000010000 */
[----:B------:R-:W-:Y:S02]  /*3f00*/  MOV R197, R17 ;  /* 0x0000001100c57202 */ /* 0x000fe40000000f00 */
[----:B------:R-:W-:-:S07]  /*3f10*/  MOV R20, R198 ;  /* 0x000000c600147202 */ /* 0x000fce0000000f00 */
[----:B------:R-:W-:Y:S05]  /*3f20*/  WARPSYNC.COLLECTIVE R192, `(.L_x_2086) ;  /* 0x00000000c0087348 */ /* 0x000fea0003c00000 */
[----:B------:R0:W1:Y:S02]  /*3f30*/  SHFL.DOWN P0, R198, R197, R199, R200 ;  /* 0x080000c7c5c67389 */ /* 0x00006400000000c8 */
[----:B01----:R-:W-:Y:S01]  /*3f40*/  ENDCOLLECTIVE ;  /* 0x000000000000791b */ /* 0x003fe20003800000 */
.L_x_2086:
[----:B------:R-:W-:Y:S05]  /*3f50*/  BRA `(.L_x_2087) ;  /* 0xffffffe800047947 */ /* 0x000fea000383ffff */
.L_x_2088:
        /* <DEDUP_REMOVED lines=10> */
.L_x_5471:


//--------------------- .text._ZN10layer_norm22ln_bwd_finalize_kernelINS_22Kernel_traits_finalizeILj16384EffffjLj1024ELj4ENS_18Kernel_traits_baseILj16384EffffjLj1024EEEEEEEvNS_9BwdParamsE --------------------------
	.section	.text._ZN10layer_norm22ln_bwd_finalize_kernelINS_22Kernel_traits_finalizeILj16384EffffjLj1024ELj4ENS_18Kernel_traits_baseILj16384EffffjLj1024EEEEEEEvNS_9BwdParamsE,"ax",@progbits
	.align	128
        .global         _ZN10layer_norm22ln_bwd_finalize_kernelINS_22Kernel_traits_finalizeILj16384EffffjLj1024ELj4ENS_18Kernel_traits_baseILj16384EffffjLj1024EEEEEEEvNS_9BwdParamsE
        .type           _ZN10layer_norm22ln_bwd_finalize_kernelINS_22Kernel_traits_finalizeILj16384EffffjLj1024ELj4ENS_18Kernel_traits_baseILj16384EffffjLj1024EEEEEEEvNS_9BwdParamsE,@function
        .size           _ZN10layer_norm22ln_bwd_finalize_kernelINS_22Kernel_traits_finalizeILj16384EffffjLj1024ELj4ENS_18Kernel_traits_baseILj16384EffffjLj1024EEEEEEEvNS_9BwdParamsE,(.L_x_5472 - _ZN10layer_norm22ln_bwd_finalize_kernelINS_22Kernel_traits_finalizeILj16384EffffjLj1024ELj4ENS_18Kernel_traits_baseILj16384EffffjLj1024EEEEEEEvNS_9BwdParamsE)
        .other          _ZN10layer_norm22ln_bwd_finalize_kernelINS_22Kernel_traits_finalizeILj16384EffffjLj1024ELj4ENS_18Kernel_traits_baseILj16384EffffjLj1024EEEEEEEvNS_9BwdParamsE,@"STO_CUDA_ENTRY STV_DEFAULT"
_ZN10layer_norm22ln_bwd_finalize_kernelINS_22Kernel_traits_finalizeILj16384EffffjLj1024ELj4ENS_18Kernel_traits_baseILj16384EffffjLj1024EEEEEEEvNS_9BwdParamsE:
.text._ZN10layer_norm22ln_bwd_finalize_kernelINS_22Kernel_traits_finalizeILj16384EffffjLj1024ELj4ENS_18Kernel_traits_baseILj16384EffffjLj1024EEEEEEEvNS_9BwdParamsE:
        /* <DEDUP_REMOVED lines=25> */
.L_x_2098:
        /* <DEDUP_REMOVED lines=28> */
.L_x_2093:
        /* <DEDUP_REMOVED lines=33> */
.L_x_2092:
[----:B------:R-:W-:Y:S05]  /*0560*/  BSYNC B1 ;  /* 0x0000000000017941 */ /* 0x000fea0003800000 */
.L_x_2091:
        /* <DEDUP_REMOVED lines=23> */
.L_x_2095:
[----:B------:R-:W-:Y:S05]  /*06e0*/  BSYNC B1 ;  /* 0x0000000000017941 */ /* 0x000fea0003800000 */
.L_x_2094:
        /* <DEDUP_REMOVED lines=11> */
.L_x_2090:
[----:B------:R-:W-:Y:S05]  /*07a0*/  BSYNC B0 ;  /* 0x0000000000007941 */ /* 0x000fea0003800000 */
.L_x_2089:
        /* <DEDUP_REMOVED lines=29> */
.L_x_2109:
[----:B------:R-:W-:Y:S01]  /*0980*/  @!P1 SHF.R.U32.HI R12, RZ, 0x3, R0 ;  /* 0x00000003ff0c9819 */ /* 0x000fe20000011600 */
[----:B---3--:R-:W-:Y:S01]  /*0990*/  FADD.FTZ R14, R9, R14 ;  /* 0x0000000e090e7221 */ /* 0x008fe20000010000 */
[----:B--2---:R-:W-:Y:S02]  /*09a0*/  FADD.FTZ R11, R10, R11 ;  /* 0x0000000b0a0b7221 */ /* 0x004fe40000010000 */
[----:B------:R-:W-:-:S05]  /*09b0*/  @!P1 LOP3.LUT R12, R12, 0x1ffffffc, RZ, 0xc0, !PT ;  /* 0x1ffffffc0c0c9812 */ /* 0x000fca00078ec0ff */
[----:B------:R2:W-:Y:S04]  /*09c0*/  @!P1 STS [R12+UR4+0x2000], R14 ;  /* 0x0020000e0c009988 */ /* 0x0005e80008000804 */
[----:B------:R2:W-:Y:S02]  /*09d0*/  @!P1 STS [R12+UR4+0x2080], R11 ;  /* 0x0020800b0c009988 */ /* 0x0005e40008000804 */
.L_x_2096:
        /* <DEDUP_REMOVED lines=15> */
.L_x_2097:
[----:B------:R-:W-:Y:S01]  /*0ad0*/  HFMA2.MMA R19, -RZ, RZ, 0, 5.9604644775390625e-08 ;  /* 0x00000001ff137435 */ /* 0x000fe200000001ff */
[----:B---3--:R-:W-:Y:S01]  /*0ae0*/  IMAD.MOV.U32 R20, RZ, RZ, R10 ;  /* 0x000000ffff147224 */ /* 0x008fe200078e000a */
[----:B------:R-:W-:Y:S01]  /*0af0*/  MOV R22, 0x1f ;  /* 0x0000001f00167802 */ /* 0x000fe20000000f00 */
[----:B------:R-:W-:-:S08]  /*0b00*/  IMAD.MOV.U32 R17, RZ, RZ, -0x1 ;  /* 0xffffffffff117424 */ /* 0x000fd000078e00ff */
[----:B012---:R-:W-:Y:S05]  /*0b10*/  WARPSYNC.COLLECTIVE R17, `(.L_x_2099) ;  /* 0x0000000011087348 */ /* 0x007fea0003c00000 */
[----:B------:R3:W4:Y:S02]  /*0b20*/  SHFL.BFLY P2, R18, R20, R19, R22 ;  /* 0x0c00001314127389 */ /* 0x0007240000040016 */
[----:B01234-:R-:W-:Y:S01]  /*0b30*/  ENDCOLLECTIVE ;  /* 0x000000000000791b */ /* 0x01ffe20003800000 */
.L_x_2099:
[----:B------:R-:W-:Y:S01]  /*0b40*/  IMAD.MOV.U32 R19, RZ, RZ, 0x2 ;  /* 0x00000002ff137424 */ /* 0x000fe200078e00ff */
[----:B------:R-:W-:-:S05]  /*0b50*/  MOV R11, R18 ;  /* 0x00000012000b7202 */ /* 0x000fca0000000f00 */
[----:B------:R-:W-:-:S05]  /*0b60*/  FADD.FTZ R11, R10, R11 ;  /* 0x0000000b0a0b7221 */ /* 0x000fca0000010000 */
[----:B------:R-:W-:-:S07]  /*0b70*/  MOV R20, R11 ;  /* 0x0000000b00147202 */ /* 0x000fce0000000f00 */
[----:B------:R-:W-:Y:S05]  /*0b80*/  WARPSYNC.COLLECTIVE R17, `(.L_x_2100) ;  /* 0x0000000011087348 */ /* 0x000fea0003c00000 */
[----:B------:R0:W1:Y:S02]  /*0b90*/  SHFL.BFLY P2, R18, R20, R19, R22 ;  /* 0x0c00001314127389 */ /* 0x0000640000040016 */
[----:B01----:R-:W-:Y:S01]  /*0ba0*/  ENDCOLLECTIVE ;  /* 0x000000000000791b */ /* 0x003fe20003800000 */
.L_x_2100:
[----:B------:R-:W-:Y:S01]  /*0bb0*/  IMAD.MOV.U32 R19, RZ, RZ, 0x4 ;  /* 0x00000004ff137424 */ /* 0x000fe200078e00ff */
[----:B------:R-:W-:-:S05]  /*0bc0*/  MOV R12, R18 ;  /* 0x00000012000c7202 */ /* 0x000fca0000000f00 */
[----:B------:R-:W-:-:S05]  /*0bd0*/  FADD.FTZ R12, R11, R12 ;  /* 0x0000000c0b0c7221 */ /* 0x000fca0000010000 */
[----:B------:R-:W-:-:S07]  /*0be0*/  MOV R20, R12 ;  /* 0x0000000c00147202 */ /* 0x000fce0000000f00 */
[----:B------:R-:W-:Y:S05]  /*0bf0*/  WARPSYNC.COLLECTIVE R17, `(.L_x_2101) ;  /* 0x0000000011087348 */ /* 0x000fea0003c00000 */
[----:B------:R0:W1:Y:S02]  /*0c00*/  SHFL.BFLY P2, R18, R20, R19, R22 ;  /* 0x0c00001314127389 */ /* 0x0000640000040016 */
[----:B01----:R-:W-:Y:S01]  /*0c10*/  ENDCOLLECTIVE ;  /* 0x000000000000791b */ /* 0x003fe20003800000 */
.L_x_2101:
[----:B------:R-:W-:Y:S01]  /*0c20*/  IMAD.MOV.U32 R19, RZ, RZ, 0x8 ;  /* 0x00000008ff137424 */ /* 0x000fe200078e00ff */
[----:B------:R-:W-:-:S05]  /*0c30*/  MOV R13, R18 ;  /* 0x00000012000d7202 */ /* 0x000fca0000000f00 */
[----:B------:R-:W-:-:S05]  /*0c40*/  FADD.FTZ R13, R12, R13 ;  /* 0x0000000d0c0d7221 */ /* 0x000fca0000010000 */
[----:B------:R-:W-:-:S07]  /*0c50*/  MOV R20, R13 ;  /* 0x0000000d00147202 */ /* 0x000fce0000000f00 */
[----:B------:R-:W-:Y:S05]  /*0c60*/  WARPSYNC.COLLECTIVE R17, `(.L_x_2102) ;  /* 0x0000000011087348 */ /* 0x000fea0003c00000 */
[----:B------:R0:W1:Y:S02]  /*0c70*/  SHFL.BFLY P2, R18, R20, R19, R22 ;  /* 0x0c00001314127389 */ /* 0x0000640000040016 */
[----:B01----:R-:W-:Y:S01]  /*0c80*/  ENDCOLLECTIVE ;  /* 0x000000000000791b */ /* 0x003fe20003800000 */
.L_x_2102:
[----:B------:R-:W-:Y:S01]  /*0c90*/  HFMA2.MMA R19, -RZ, RZ, 0, 9.5367431640625e-07 ;  /* 0x00000010ff137435 */ /* 0x000fe200000001ff */
[----:B------:R-:W-:-:S05]  /*0ca0*/  MOV R10, R18 ;  /* 0x00000012000a7202 */ /* 0x000fca0000000f00 */
[----:B------:R-:W-:-:S05]  /*0cb0*/  FADD.FTZ R10, R13, R10 ;  /* 0x0000000a0d0a7221 */ /* 0x000fca0000010000 */
[----:B------:R-:W-:-:S07]  /*0cc0*/  MOV R20, R10 ;  /* 0x0000000a00147202 */ /* 0x000fce0000000f00 */
[----:B------:R-:W-:Y:S05]  /*0cd0*/  WARPSYNC.COLLECTIVE R17, `(.L_x_2103) ;  /* 0x0000000011087348 */ /* 0x000fea0003c00000 */
[----:B------:R0:W1:Y:S02]  /*0ce0*/  SHFL.BFLY P2, R18, R20, R19, R22 ;  /* 0x0c00001314127389 */ /* 0x0000640000040016 */
[----:B01----:R-:W-:Y:S01]  /*0cf0*/  ENDCOLLECTIVE ;  /* 0x000000000000791b */ /* 0x003fe20003800000 */
.L_x_2103:
[----:B------:R-:W-:Y:S01]  /*0d00*/  HFMA2.MMA R19, -RZ, RZ, 0, 5.9604644775390625e-08 ;  /* 0x00000001ff137435 */ /* 0x000fe200000001ff */
[----:B------:R-:W-:Y:S01]  /*0d10*/  MOV R20, R9 ;  /* 0x0000000900147202 */ /* 0x000fe20000000f00 */
[----:B------:R-:W-:-:S09]  /*0d20*/  IMAD.MOV.U32 R11, RZ, RZ, R18 ;  /* 0x000000ffff0b7224 */ /* 0x000fd200078e0012 */
[----:B------:R-:W-:Y:S05]  /*0d30*/  WARPSYNC.COLLECTIVE R17, `(.L_x_2104) ;  /* 0x0000000011087348 */ /* 0x000fea0003c00000 */
[----:B------:R0:W1:Y:S02]  /*0d40*/  SHFL.BFLY P2, R18, R20, R19, R22 ;  /* 0x0c00001314127389 */ /* 0x0000640000040016 */
[----:B01----:R-:W-:Y:S01]  /*0d50*/  ENDCOLLECTIVE ;  /* 0x000000000000791b */ /* 0x003fe20003800000 */
.L_x_2104:
[----:B------:R-:W-:Y:S01]  /*0d60*/  HFMA2.MMA R19, -RZ, RZ, 0, 1.1920928955078125e-07 ;  /* 0x00000002ff137435 */ /* 0x000fe200000001ff */
[----:B------:R-:W-:-:S05]  /*0d70*/  MOV R12, R18 ;  /* 0x00000012000c7202 */ /* 0x000fca0000000f00 */
[----:B------:R-:W-:-:S04]  /*0d80*/  FADD.FTZ R14, R9, R12 ;  /* 0x0000000c090e7221 */ /* 0x000fc80000010000 */
[----:B------:R-:W-:-:S07]  /*0d90*/  IMAD.MOV.U32 R20, RZ, RZ, R14 ;  /* 0x000000ffff147224 */ /* 0x000fce00078e000e */
[----:B------:R-:W-:Y:S05]  /*0da0*/  WARPSYNC.COLLECTIVE R17, `(.L_x_2105) ;  /* 0x0000000011087348 */ /* 0x000fea0003c00000 */
[----:B------:R0:W1:Y:S02]  /*0db0*/  SHFL.BFLY P2, R18, R20, R19, R22 ;  /* 0x0c00001314127389 */ /* 0x0000640000040016 */
[----:B01----:R-:W-:Y:S01]  /*0dc0*/  ENDCOLLECTIVE ;  /* 0x000000000000791b */ /* 0x003fe20003800000 */
.L_x_2105:
[----:B------:R-:W-:Y:S01]  /*0dd0*/  IMAD.MOV.U32 R19, RZ, RZ, 0x4 ;  /* 0x00000004ff137424 */ /* 0x000fe200078e00ff */
[----:B------:R-:W-:-:S05]  /*0de0*/  MOV R13, R18 ;  /* 0x00000012000d7202 */ /* 0x000fca0000000f00 */
[----:B------:R-:W-:-:S05]  /*0df0*/  FADD.FTZ R15, R14, R13 ;  /* 0x0000000d0e0f7221 */ /* 0x000fca0000010000 */
[----:B------:R-:W-:-:S07]  /*0e00*/  MOV R20, R15 ;  /* 0x0000000f00147202 */ /* 0x000fce0000000f00 */
[----:B------:R-:W-:Y:S05]  /*0e10*/  WARPSYNC.COLLECTIVE R17, `(.L_x_2106) ;  /* 0x0000000011087348 */ /* 0x000fea0003c00000 */
[----:B------:R0:W1:Y:S02]  /*0e20*/  SHFL.BFLY P2, R18, R20, R19, R22 ;  /* 0x0c00001314127389 */ /* 0x0000640000040016 */
[----:B01----:R-:W-:Y:S01]  /*0e30*/  ENDCOLLECTIVE ;  /* 0x000000000000791b */ /* 0x003fe20003800000 */
.L_x_2106:
[----:B------:R-:W-:Y:S01]  /*0e40*/  HFMA2.MMA R19, -RZ, RZ, 0, 4.76837158203125e-07 ;  /* 0x00000008ff137435 */ /* 0x000fe200000001ff */
[----:B------:R-:W-:-:S05]  /*0e50*/  MOV R16, R18 ;  /* 0x0000001200107202 */ /* 0x000fca0000000f00 */
[----:B------:R-:W-:-:S05]  /*0e60*/  FADD.FTZ R16, R15, R16 ;  /* 0x000000100f107221 */ /* 0x000fca0000010000 */
[----:B------:R-:W-:-:S07]  /*0e70*/  MOV R20, R16 ;  /* 0x0000001000147202 */ /* 0x000fce0000000f00 */
[----:B------:R-:W-:Y:S05]  /*0e80*/  WARPSYNC.COLLECTIVE R17, `(.L_x_2107) ;  /* 0x0000000011087348 */ /* 0x000fea0003c00000 */
[----:B------:R0:W1:Y:S02]  /*0e90*/  SHFL.BFLY P2, R18, R20, R19, R22 ;  /* 0x0c00001314127389 */ /* 0x0000640000040016 */
[----:B01----:R-:W-:Y:S01]  /*0ea0*/  ENDCOLLECTIVE ;  /* 0x000000000000791b */ /* 0x003fe20003800000 */
.L_x_2107:
[----:B------:R-:W-:Y:S01]  /*0eb0*/  HFMA2.MMA R19, -RZ, RZ, 0, 9.5367431640625e-07 ;  /* 0x00000010ff137435 */ /* 0x000fe200000001ff */
[----:B------:R-:W-:-:S04]  /*0ec0*/  IMAD.MOV.U32 R9, RZ, RZ, R18 ;  /* 0x000000ffff097224 */ /* 0x000fc800078e0012 */
[----:B------:R-:W-:-:S05]  /*0ed0*/  FADD.FTZ R9, R16, R9 ;  /* 0x0000000910097221 */ /* 0x000fca0000010000 */
[----:B------:R-:W-:-:S07]  /*0ee0*/  MOV R20, R9 ;  /* 0x0000000900147202 */ /* 0x000fce0000000f00 */
[----:B------:R-:W-:Y:S05]  /*0ef0*/  WARPSYNC.COLLECTIVE R17, `(.L_x_2108) ;  /* 0x0000000011087348 */ /* 0x000fea0003c00000 */
[----:B------:R0:W1:Y:S02]  /*0f00*/  SHFL.BFLY P2, R18, R20, R19, R22 ;  /* 0x0c00001314127389 */ /* 0x0000640000040016 */
[----:B01----:R-:W-:Y:S01]  /*0f10*/  ENDCOLLECTIVE ;  /* 0x000000000000791b */ /* 0x003fe20003800000 */
.L_x_2108:
[----:B------:R-:W-:Y:S01]  /*0f20*/  MOV R14, R18 ;  /* 0x00000012000e7202 */ /* 0x000fe20000000f00 */
[----:B------:R-:W-:Y:S06]  /*0f30*/  BRA `(.L_x_2109) ;  /* 0xfffffff800907947 */ /* 0x000fec000383ffff */
.L_x_2110:
        /* <DEDUP_REMOVED lines=12> */
.L_x_5472:


//--------------------- .text._ZN10layer_norm13ln_bwd_kernelINS_13Kernel_traitsIffffjLj16384ELj4ELj1ELj4ELj16ENS_18Kernel_traits_baseILj16384EffffjLj128EEEEEEEvNS_9BwdParamsE --------------------------
	.section	.text._ZN10layer_norm13ln_bwd_kernelINS_13Kernel_traitsIffffjLj16384ELj4ELj1ELj4ELj16ENS_18Kernel_traits_baseILj16384EffffjLj128EEEEEEEvNS_9BwdParamsE,"ax",@progbits
	.align	128
        .global         _ZN10layer_norm13ln_bwd_kernelINS_13Kernel_traitsIffffjLj16384ELj4ELj1ELj4ELj16ENS_18Kernel_traits_baseILj16384EffffjLj128EEEEEEEvNS_9BwdParamsE
        .type           _ZN10layer_norm13ln_bwd_kernelINS_13Kernel_traitsIffffjLj16384ELj4ELj1ELj4ELj16ENS_18Kernel_traits_baseILj16384EffffjLj128EEEEEEEvNS_9BwdParamsE,@function
        .size           _ZN10layer_norm13ln_bwd_kernelINS_13Kernel_traitsIffffjLj16384ELj4ELj1ELj4ELj16ENS_18Kernel_traits_baseILj16384EffffjLj128EEEEEEEvNS_9BwdParamsE,(.L_x_5473 - _ZN10layer_norm13ln_bwd_kernelINS_13Kernel_traitsIffffjLj16384ELj4ELj1ELj4ELj16ENS_18Kernel_traits_baseILj16384EffffjLj128EEEEEEEvNS_9BwdParamsE)
        .other          _ZN10layer_norm13ln_bwd_kernelINS_13Kernel_traitsIffffjLj16384ELj4ELj1ELj4ELj16ENS_18Kernel_traits_baseILj16384EffffjLj128EEEEEEEvNS_9BwdParamsE,@"STO_CUDA_ENTRY STV_DEFAULT"
_ZN10layer_norm13ln_bwd_kernelINS_13Kernel_traitsIffffjLj16384ELj4ELj1ELj4ELj16ENS_18Kernel_traits_baseILj16384EffffjLj128EEEEEEEvNS_9BwdParamsE:
.text._ZN10layer_norm13ln_bwd_kernelINS_13Kernel_traitsIffffjLj16384ELj4ELj1ELj4ELj16ENS_18Kernel_traits_baseILj16384EffffjLj128EEEEEEEvNS_9BwdParamsE:
        /* <DEDUP_REMOVED lines=127> */
.L_x_2117:
        /* <DEDUP_REMOVED lines=13> */
[----:B------:R-:W4:Y:S01]  /*08c0*/  @P0 LDC.64 R108, c[0x0][0x228] ;  /* 0x00008a00ff6c0b82 */ /* 0x000f220000000a00 */
[----:B------:R-:W-:-:S07]  /*08d0*/  IADD3 R205, R208, 0x600, RZ ;  /* 0x00000600d0cd7810 */ /* 0x000fce0007ffe0ff */
[----:B------:R-:W0:Y:S01]  /*08e0*/  @P0 LDC.64 R112, c[0x0][0x228] ;  /* 0x00008a00ff700b82 */ /* 0x000e220000000a00 */
[----:B-1----:R-:W-:-:S06]  /*08f0*/  @P0 IMAD.WIDE.U32 R100, R207, 0x10, R100 ;  /* 0x00000010cf640825 */ /* 0x002fcc00078e0064 */
[----:B------:R-:W3:Y:S01]  /*0900*/  @P0 LDG.E.128 R100, desc[UR6][R100.64] ;  /* 0x0000000664640981 */ /* 0x000ee2000c1e1d00 */
[----:B------:R-:W1:Y:S01]  /*0910*/  @P0 LDC.64 R116, c[0x0][0x228] ;  /* 0x00008a00ff740b82 */ /* 0x000e620000000a00 */
[----:B--2---:R-:W-:-:S06]  /*0920*/  @P0 IMAD.WIDE.U32 R104, R206, 0x10, R104 ;  /* 0x00000010ce680825 */ /* 0x004fcc00078e0068 */
[----:B------:R-:W2:Y:S01]  /*0930*/  @P0 LDG.E.128 R104, desc[UR6][R104.64] ;  /* 0x0000000668680981 */ /* 0x000ea2000c1e1d00 */
[----:B----4-:R-:W-:Y:S01]  /*0940*/  @P0 IMAD.WIDE.U32 R108, R205, 0x10, R108 ;  /* 0x00000010cd6c0825 */ /* 0x010fe200078e006c */
[----:B------:R-:W4:Y:S01]  /*0950*/  @P0 LDC.64 R120, c[0x0][0x228] ;  /* 0x00008a00ff780b82 */ /* 0x000f220000000a00 */
[----:B------:R-:W-:-:S04]  /*0960*/  IADD3 R204, R208, 0x800, RZ ;  /* 0x00000800d0cc7810 */ /* 0x000fc80007ffe0ff */
[----:B------:R-:W2:Y:S01]  /*0970*/  @P0 LDG.E.128 R108, desc[UR6][R108.64] ;  /* 0x000000066c6c0981 */ /* 0x000ea2000c1e1d00 */
[----:B------:R-:W-:Y:S01]  /*0980*/  IADD3 R201, R208, 0xa00, RZ ;  /* 0x00000a00d0c97810 */ /* 0x000fe20007ffe0ff */
[----:B0-----:R-:W-:Y:S01]  /*0990*/  @P0 IMAD.WIDE.U32 R112, R204, 0x10, R112 ;  /* 0x00000010cc700825 */ /* 0x001fe200078e0070 */
[C---:B------:R-:W-:Y:S01]  /*09a0*/  IADD3 R202, R208.reuse, 0xc00, RZ ;  /* 0x00000c00d0ca7810 */ /* 0x040fe20007ffe0ff */
[----:B------:R-:W0:Y:S04]  /*09b0*/  @P0 LDC.64 R124, c[0x0][0x228] ;  /* 0x00008a00ff7c0b82 */ /* 0x000e280000000a00 */
[----:B------:R-:W2:Y:S01]  /*09c0*/  @P0 LDG.E.128 R112, desc[UR6][R112.64] ;  /* 0x0000000670700981 */ /* 0x000ea2000c1e1d00 */
[----:B-1----:R-:W-:Y:S01]  /*09d0*/  @P0 IMAD.WIDE.U32 R116, R201, 0x10, R116 ;  /* 0x00000010c9740825 */ /* 0x002fe200078e0074 */
[----:B------:R-:W-:-:S02]  /*09e0*/  IADD3 R203, R208, 0xe00, RZ ;  /* 0x00000e00d0cb7810 */ /* 0x000fc40007ffe0ff */
[----:B------:R-:W1:Y:S03]  /*09f0*/  @!P0 LDC.64 R128, c[0x0][0x220] ;  /* 0x00008800ff808b82 */ /* 0x000e660000000a00 */
[----:B------:R-:W2:Y:S01]  /*0a00*/  @P0 LDG.E.128 R116, desc[UR6][R116.64] ;  /* 0x0000000674740981 */ /* 0x000ea2000c1e1d00 */
[----:B----4-:R-:W-:-:S04]  /*0a10*/  @P0 IMAD.WIDE.U32 R120, R202, 0x10, R120 ;  /* 0x00000010ca780825 */ /* 0x010fc800078e0078 */
[----:B------:R-:W4:Y:S02]  /*0a20*/  @!P0 LDC.64 R132, c[0x0][0x220] ;  /* 0x00008800ff848b82 */ /* 0x000f240000000a00 */
[----:B------:R-:W2:Y:S01]  /*0a30*/  @P0 LDG.E.128 R120, desc[UR6][R120.64] ;  /* 0x0000000678780981 */ /* 0x000ea2000c1e1d00 */
[----:B0-----:R-:W-:-:S05]  /*0a40*/  @P0 IMAD.WIDE.U32 R124, R203, 0x10, R124 ;  /* 0x00000010cb7c0825 */ /* 0x001fca00078e007c */
[----:B------:R-:W0:Y:S01]  /*0a50*/  @!P0 LDC.64 R130, c[0x0][0x220] ;  /* 0x00008800ff828b82 */ /* 0x000e220000000a00 */
[----:B------:R-:W2:Y:S01]  /*0a60*/  @P0 LDG.E.128 R124, desc[UR6][R124.64] ;  /* 0x000000067c7c0981 */ /* 0x000ea2000c1e1d00 */
[----:B-1----:R-:W-:-:S06]  /*0a70*/  @!P0 LEA R136, P1, R208, R128, 0x4 ;  /* 0x00000080d0888211 */ /* 0x002fcc00078220ff */
[----:B------:R-:W1:Y:S01]  /*0a80*/  @!P0 LDC.64 R134, c[0x0][0x220] ;  /* 0x00008800ff868b82 */ /* 0x000e620000000a00 */
[----:B------:R-:W-:-:S07]  /*0a90*/  @!P0 LEA.HI.X R137, R208, R129, RZ, 0x4, P1 ;  /* 0x00000081d0898211 */ /* 0x000fce00008f24ff */
[----:B------:R-:W1:Y:S01]  /*0aa0*/  @!P0 LDC.64 R128, c[0x0][0x230] ;  /* 0x00008c00ff808b82 */ /* 0x000e620000000a00 */
[----:B----4-:R-:W-:-:S07]  /*0ab0*/  @!P0 IMAD.WIDE.U32 R142, R207, 0x10, R132 ;  /* 0x00000010cf8e8825 */ /* 0x010fce00078e0084 */
[----:B------:R-:W4:Y:S01]  /*0ac0*/  LDC.64 R132, c[0x0][0x238] ;  /* 0x00008e00ff847b82 */ /* 0x000f220000000a00 */
[----:B0-----:R-:W-:-:S07]  /*0ad0*/  @!P0 IMAD.WIDE.U32 R138, R206, 0x10, R130 ;  /* 0x00000010ce8a8825 */ /* 0x001fce00078e0082 */
[----:B------:R-:W0:Y:S01]  /*0ae0*/  @!P0 LDC.64 R130, c[0x0][0x220] ;  /* 0x00008800ff828b82 */ /* 0x000e220000000a00 */
[----:B-1----:R-:W-:-:S04]  /*0af0*/  @!P0 IMAD.WIDE.U32 R140, R205, 0x10, R134 ;  /* 0x00000010cd8c8825 */ /* 0x002fc800078e0086 */
[----:B------:R-:W-:-:S03]  /*0b00*/  @!P0 IMAD.WIDE R134, R20, 0x4, R128 ;  /* 0x0000000414868825 */ /* 0x000fc600078e0280 */
[----:B------:R-:W1:Y:S01]  /*0b10*/  @!P0 LDC.64 R128, c[0x0][0x220] ;  /* 0x00008800ff808b82 */ /* 0x000e620000000a00 */
[----:B------:R-:W-:Y:S01]  /*0b20*/  @P0 MOV R238, RZ ;  /* 0x000000ff00ee0202 */ /* 0x000fe20000000f00 */
[----:B----4-:R-:W-:-:S05]  /*0b30*/  IMAD.WIDE R132, R20, 0x4, R132 ;  /* 0x0000000414847825 */ /* 0x010fca00078e0284 */
[----:B------:R-:W4:Y:S04]  /*0b40*/  @!P0 LDG.E R238, desc[UR6][R134.64] ;  /* 0x0000000686ee8981 */ /* 0x000f28000c1e1900 */
[----:B------:R0:W4:Y:S02]  /*0b50*/  LDG.E R200, desc[UR6][R132.64] ;  /* 0x0000000684c87981 */ /* 0x000124000c1e1900 */
[----:B0-----:R-:W-:-:S04]  /*0b60*/  @!P0 IMAD.WIDE.U32 R130, R204, 0x10, R130 ;  /* 0x00000010cc828825 */ /* 0x001fc800078e0082 */
[----:B------:R-:W-:-:S06]  /*0b70*/  IMAD.WIDE.U32 R132, R207, 0x10, R156 ;  /* 0x00000010cf847825 */ /* 0x000fcc00078e009c */
[----:B------:R-:W4:Y:S01]  /*0b80*/  LDG.E.128 R132, desc[UR6][R132.64] ;  /* 0x0000000684847981 */ /* 0x000f22000c1e1d00 */
[----:B------:R-:W-:-:S04]  /*0b90*/  IMAD.WIDE.U32 R144, R204, 0x10, R156 ;  /* 0x00000010cc907825 */ /* 0x000fc800078e009c */
[----:B------:R-:W-:-:S06]  /*0ba0*/  IMAD.WIDE.U32 R148, R201, 0x10, R156 ;  /* 0x00000010c9947825 */ /* 0x000fcc00078e009c */
[----:B------:R-:W4:Y:S01]  /*0bb0*/  LDG.E.128 R148, desc[UR6][R148.64] ;  /* 0x0000000694947981 */ /* 0x000f22000c1e1d00 */
[----:B------:R-:W-:-:S06]  /*0bc0*/  IMAD.WIDE.U32 R152, R202, 0x10, R156 ;  /* 0x00000010ca987825 */ /* 0x000fcc00078e009c */
[----:B------:R-:W4:Y:S04]  /*0bd0*/  LDG.E.128 R152, desc[UR6][R152.64] ;  /* 0x0000000698987981 */ /* 0x000f28000c1e1d00 */
[----:B------:R0:W4:Y:S02]  /*0be0*/  @!P0 LDG.E.128 R96, desc[UR6][R136.64] ;  /* 0x0000000688608981 */ /* 0x000124000c1e1d00 */
[----:B0-----:R-:W0:Y:S02]  /*0bf0*/  @!P0 LDC.64 R136, c[0x0][0x220] ;  /* 0x00008800ff888b82 */ /* 0x001e240000000a00 */
[----:B------:R-:W4:Y:S04]  /*0c00*/  @!P0 LDG.E.128 R100, desc[UR6][R142.64] ;  /* 0x000000068e648981 */ /* 0x000f28000c1e1d00 */
[----:B------:R1:W4:Y:S04]  /*0c10*/  @!P0 LDG.E.128 R104, desc[UR6][R138.64] ;  /* 0x000000068a688981 */ /* 0x000328000c1e1d00 */
[----:B------:R3:W4:Y:S01]  /*0c20*/  @!P0 LDG.E.128 R108, desc[UR6][R140.64] ;  /* 0x000000068c6c8981 */ /* 0x000722000c1e1d00 */
[----:B-1----:R-:W-:-:S02]  /*0c30*/  @!P0 IMAD.WIDE.U32 R138, R201, 0x10, R128 ;  /* 0x00000010c98a8825 */ /* 0x002fc400078e0080 */
[----:B------:R-:W1:Y:S01]  /*0c40*/  @!P0 LDC.64 R128, c[0x0][0x220] ;  /* 0x00008800ff808b82 */ /* 0x000e620000000a00 */
[----:B------:R-:W4:Y:S01]  /*0c50*/  @!P0 LDG.E.128 R112, desc[UR6][R130.64] ;  /* 0x0000000682708981 */ /* 0x000f22000c1e1d00 */
[----:B0-----:R-:W-:-:S03]  /*0c60*/  @!P0 IMAD.WIDE.U32 R142, R202, 0x10, R136 ;  /* 0x00000010ca8e8825 */ /* 0x001fc600078e0088 */
[----:B------:R-:W4:Y:S04]  /*0c70*/  @!P0 LDG.E.128 R116, desc[UR6][R138.64] ;  /* 0x000000068a748981 */ /* 0x000f28000c1e1d00 */
[----:B------:R-:W4:Y:S01]  /*0c80*/  @!P0 LDG.E.128 R120, desc[UR6][R142.64] ;  /* 0x000000068e788981 */ /* 0x000f22000c1e1d00 */
[----:B-1----:R-:W-:-:S04]  /*0c90*/  @!P0 IMAD.WIDE.U32 R146, R203, 0x10, R128 ;  /* 0x00000010cb928825 */ /* 0x002fc800078e0080 */
[--C-:B------:R-:W-:Y:S01]  /*0ca0*/  IMAD.WIDE.U32 R128, R208, 0x10, R156.reuse ;  /* 0x00000010d0807825 */ /* 0x100fe200078e009c */
[----:B------:R-:W4:Y:S05]  /*0cb0*/  @!P0 LDG.E.128 R124, desc[UR6][R146.64] ;  /* 0x00000006927c8981 */ /* 0x000f2a000c1e1d00 */
[----:B------:R-:W4:Y:S01]  /*0cc0*/  LDG.E.128 R128, desc[UR6][R128.64] ;  /* 0x0000000680807981 */ /* 0x000f22000c1e1d00 */
[----:B------:R-:W-:-:S04]  /*0cd0*/  IMAD.WIDE.U32 R136, R206, 0x10, R156 ;  /* 0x00000010ce887825 */ /* 0x000fc800078e009c */
[--C-:B---3--:R-:W-:Y:S01]  /*0ce0*/  IMAD.WIDE.U32 R140, R205, 0x10, R156.reuse ;  /* 0x00000010cd8c7825 */ /* 0x108fe200078e009c */
[----:B------:R-:W3:Y:S04]  /*0cf0*/  LDG.E.128 R144, desc[UR6][R144.64] ;  /* 0x0000000690907981 */ /* 0x000ee8000c1e1d00 */
[----:B------:R-:W3:Y:S04]  /*0d00*/  LDG.E.128 R136, desc[UR6][R136.64] ;  /* 0x0000000688887981 */ /* 0x000ee8000c1e1d00 */
[----:B------:R-:W3:Y:S01]  /*0d10*/  LDG.E.128 R140, desc[UR6][R140.64] ;  /* 0x000000068c8c7981 */ /* 0x000ee2000c1e1d00 */
[----:B------:R-:W-:-:S06]  /*0d20*/  IMAD.WIDE.U32 R156, R203, 0x10, R156 ;  /* 0x00000010cb9c7825 */ /* 0x000fcc00078e009c */
[----:B------:R-:W3:Y:S01]  /*0d30*/  LDG.E.128 R156, desc[UR6][R156.64] ;  /* 0x000000069c9c7981 */ /* 0x000ee2000c1e1d00 */
[----:B-----5:R-:W0:Y:S08]  /*0d40*/  @P0 MUFU.RCP R215, R60 ;  /* 0x0000003c00d70308 */ /* 0x020e300000001000 */
[----:B------:R-:W1:Y:S08]  /*0d50*/  @P0 MUFU.RCP R217, R62 ;  /* 0x0000003e00d90308 */ /* 0x000e700000001000 */
[----:B------:R-:W2:Y:S08]  /*0d60*/  @P0 MUFU.RCP R234, R59 ;  /* 0x0000003b00ea0308 */ /* 0x000eb00000001000 */
[----:B------:R-:W-:Y:S08]  /*0d70*/  @P0 MUFU.RCP R214, R52 ;  /* 0x0000003400d60308 */ /* 0x000ff00000001000 */
[----:B------:R-:W2:Y:S08]  /*0d80*/  @P0 MUFU.RCP R232, R57 ;  /* 0x0000003900e80308 */ /* 0x000eb00000001000 */
[----:B------:R-:W2:Y:S01]  /*0d90*/  @P0 MUFU.RCP R211, R55 ;  /* 0x0000003700d30308 */ /* 0x000ea20000001000 */
[----:B------:R-:W-:-:S07]  /*0da0*/  LOP3.LUT P1, RZ, R209, 0xff, RZ, 0xc0, !PT ;  /* 0x000000ffd1ff7812 */ /* 0x000fce000782c0ff */
[----:B------:R-:W-:Y:S08]  /*0db0*/  @P0 MUFU.RCP R210, R48 ;  /* 0x0000003000d20308 */ /* 0x000ff00000001000 */
[----:B------:R-:W2:Y:S08]  /*0dc0*/  @P0 MUFU.RCP R233, R56 ;  /* 0x0000003800e90308 */ /* 0x000eb00000001000 */
[----:B------:R-:W2:Y:S08]  /*0dd0*/  @P0 MUFU.RCP R231, R49 ;  /* 0x0000003100e70308 */ /* 0x000eb00000001000 */
[----:B------:R-:W2:Y:S08]  /*0de0*/  @P0 MUFU.RCP R213, R53 ;  /* 0x0000003500d50308 */ /* 0x000eb00000001000 */
        /* <DEDUP_REMOVED lines=8> */
[----:B------:R-:W-:Y:S01]  /*0e70*/  @P0 FADD.FTZ R222, -R68, R96 ;  /* 0x0000006044de0221 */ /* 0x000fe20000010100 */
[----:B------:R-:W-:-:S03]  /*0e80*/  @P0 FADD.FTZ R220, -R70, R98 ;  /* 0x0000006246dc0221 */ /* 0x000fc60000010100 */
[----:B0-----:R-:W-:Y:S01]  /*0e90*/  @P0 FMUL.FTZ R222, R222, R215 ;  /* 0x000000d7dede0220 */ /* 0x001fe20000410000 */
[----:B-1----:R-:W-:Y:S01]  /*0ea0*/  @P0 FMUL.FTZ R220, R220, R217 ;  /* 0x000000d9dcdc0220 */ /* 0x002fe20000410000 */
[----:B------:R-:W-:Y:S01]  /*0eb0*/  @P0 FADD.FTZ R221, -R69, R97 ;  /* 0x0000006145dd0221 */ /* 0x000fe20000010100 */
[----:B------:R-:W-:Y:S01]  /*0ec0*/  @P0 FADD.FTZ R215, -R95, R103 ;  /* 0x000000675fd70221 */ /* 0x000fe20000010100 */
[----:B------:R-:W-:-:S03]  /*0ed0*/  @P0 FADD.FTZ R217, -R93, R101 ;  /* 0x000000655dd90221 */ /* 0x000fc60000010100 */
[----:B--2---:R-:W-:Y:S01]  /*0ee0*/  @P0 FMUL.FTZ R215, R215, R234 ;  /* 0x000000ead7d70220 */ /* 0x004fe20000410000 */
[----:B------:R-:W-:Y:S01]  /*0ef0*/  @P0 FADD.FTZ R209, -R88, R104 ;  /* 0x0000006858d10221 */ /* 0x000fe20000010100 */
[----:B------:R-:W-:Y:S01]  /*0f00*/  @P0 FADD.FTZ R234, -R91, R107 ;  /* 0x0000006b5bea0221 */ /* 0x000fe20000010100 */
[----:B------:R-:W-:Y:S02]  /*0f10*/  @P0 FMUL.FTZ R217, R217, R232 ;  /* 0x000000e8d9d90220 */ /* 0x000fe40000410000 */
[----:B------:R-:W-:Y:S01]  /*0f20*/  @P0 FMUL.FTZ R214, R209, R214 ;  /* 0x000000d6d1d60220 */ /* 0x000fe20000410000 */
[----:B------:R-:W-:Y:S01]  /*0f30*/  @P0 FMUL.FTZ R211, R234, R211 ;  /* 0x000000d3ead30220 */ /* 0x000fe20000410000 */
[----:B------:R-:W-:Y:S01]  /*0f40*/  @P0 FADD.FTZ R218, -R92, R100 ;  /* 0x000000645cda0221 */ /* 0x000fe20000010100 */
[----:B------:R-:W-:Y:S01]  /*0f50*/  @P0 FADD.FTZ R209, -R84, R108 ;  /* 0x0000006c54d10221 */ /* 0x000fe20000010100 */
[----:B------:R-:W-:Y:S01]  /*0f60*/  @P0 FADD.FTZ R232, -R89, R105 ;  /* 0x0000006959e80221 */ /* 0x000fe20000010100 */
[----:B------:R-:W-:Y:S01]  /*0f70*/  @P0 FADD.FTZ R234, -R85, R109 ;  /* 0x0000006d55ea0221 */ /* 0x000fe20000010100 */
[----:B------:R-:W-:Y:S01]  /*0f80*/  @P0 FMUL.FTZ R218, R218, R233 ;  /* 0x000000e9dada0220 */ /* 0x000fe20000410000 */
[----:B------:R-:W-:Y:S01]  /*0f90*/  @P0 FMUL.FTZ R210, R209, R210 ;  /* 0x000000d2d1d20220 */ /* 0x000fe20000410000 */
[----:B------:R-:W-:Y:S01]  /*0fa0*/  @P0 FADD.FTZ R233, -R90, R106 ;  /* 0x0000006a5ae90221 */ /* 0x000fe20000010100 */
[----:B------:R-:W-:Y:S01]  /*0fb0*/  @P0 FMUL.FTZ R209, R234, R231 ;  /* 0x000000e7ead10220 */ /* 0x000fe20000410000 */
[----:B------:R-:W-:Y:S01]  /*0fc0*/  @P0 FMUL.FTZ R213, R232, R213 ;  /* 0x000000d5e8d50220 */ /* 0x000fe20000410000 */
[--C-:B----4-:R-:W-:Y:S01]  /*0fd0*/  @!P0 FADD.FTZ R231, R100, -R238.reuse ;  /* 0x800000ee64e78221 */ /* 0x110fe20000010000 */
[----:B------:R-:W-:Y:S01]  /*0fe0*/  @!P0 FADD.FTZ R101, R101, -R238 ;  /* 0x800000ee65658221 */ /* 0x000fe20000010000 */
[----:B------:R-:W0:Y:S01]  /*0ff0*/  @P0 MUFU.RCP R232, R42 ;  /* 0x0000002a00e80308 */ /* 0x000e220000001000 */
[----:B------:R-:W-:Y:S01]  /*1000*/  @P0 FADD.FTZ R100, -R87, R111 ;  /* 0x0000006f57640221 */ /* 0x000fe20000010100 */
[----:B------:R-:W-:Y:S01]  /*1010*/  @P0 FMUL.FTZ R221, R221, R216 ;  /* 0x000000d8dddd0220 */ /* 0x000fe20000410000 */
[----:B------:R-:W-:Y:S01]  /*1020*/  @P0 FADD.FTZ R216, -R94, R102 ;  /* 0x000000665ed80221 */ /* 0x000fe20000010100 */
[----:B------:R-:W-:Y:S01]  /*1030*/  @!P0 FMUL.FTZ R217, R200, R101 ;  /* 0x00000065c8d98220 */ /* 0x000fe20000410000 */
[----:B------:R-:W-:Y:S01]  /*1040*/  @P0 FMUL.FTZ R212, R233, R212 ;  /* 0x000000d4e9d40220 */ /* 0x000fe20000410000 */
[----:B------:R-:W-:Y:S01]  /*1050*/  @!P0 FADD.FTZ R101, R102, -R238 ;  /* 0x800000ee66658221 */ /* 0x000fe20000010000 */
[----:B------:R-:W-:Y:S01]  /*1060*/  @P0 FMUL.FTZ R223, R100, R223 ;  /* 0x000000df64df0220 */ /* 0x000fe20000410000 */
[----:B------:R-:W1:Y:S01]  /*1070*/  @P0 MUFU.RCP R233, R43 ;  /* 0x0000002b00e90308 */ /* 0x000e620000001000 */
[----:B------:R-:W-:Y:S01]  /*1080*/  @P0 FADD.FTZ R234, -R81, R113 ;  /* 0x0000007151ea0221 */ /* 0x000fe20000010100 */
[----:B------:R-:W-:Y:S01]  /*1090*/  @P0 FMUL.FTZ R216, R216, R235 ;  /* 0x000000ebd8d80220 */ /* 0x000fe20000410000 */
[----:B------:R-:W-:Y:S01]  /*10a0*/  @!P0 FMUL.FTZ R218, R200, R231 ;  /* 0x000000e7c8da8220 */ /* 0x000fe20000410000 */
[----:B------:R-:W-:Y:S01]  /*10b0*/  @P0 FADD.FTZ R231, -R80, R112 ;  /* 0x0000007050e70221 */ /* 0x000fe20000010100 */
[----:B------:R-:W-:-:S03]  /*10c0*/  @!P0 FMUL.FTZ R216, R200, R101 ;  /* 0x00000065c8d88220 */ /* 0x000fc60000410000 */
[----:B------:R-:W2:Y:S01]  /*10d0*/  @P0 MUFU.RCP R100, R36 ;  /* 0x0000002400640308 */ /* 0x000ea20000001000 */
[----:B------:R-:W-:Y:S01]  /*10e0*/  @P0 FADD.FTZ R101, -R76, R116 ;  /* 0x000000744c650221 */ /* 0x000fe20000010100 */
[----:B------:R-:W-:Y:S01]  /*10f0*/  @P0 FMUL.FTZ R225, R234, R225 ;  /* 0x000000e1eae10220 */ /* 0x000fe20000410000 */
[----:B------:R-:W-:Y:S01]  /*1100*/  @P0 FADD.FTZ R219, -R71, R99 ;  /* 0x0000006347db0221 */ /* 0x000fe20000010100 */
[----:B------:R-:W-:Y:S01]  /*1110*/  @P0 FMUL.FTZ R226, R231, R226 ;  /* 0x000000e2e7e20220 */ /* 0x000fe20000410000 */
[----:B------:R-:W-:Y:S01]  /*1120*/  @P0 FMUL.FTZ R228, R101, R228 ;  /* 0x000000e465e40220 */ /* 0x000fe20000410000 */
[----:B------:R-:W-:Y:S02]  /*1130*/  @P0 FADD.FTZ R231, -R78, R118 ;  /* 0x000000764ee70221 */ /* 0x000fe40000010100 */
[----:B------:R-:W4:Y:S01]  /*1140*/  @P0 MUFU.RCP R234, R37 ;  /* 0x0000002500ea0308 */ /* 0x000f220000001000 */
[----:B------:R-:W-:Y:S01]  /*1150*/  @!P0 FADD.FTZ R101, R104, -R238 ;  /* 0x800000ee68658221 */ /* 0x000fe20000010000 */
[----:B------:R-:W-:Y:S01]  /*1160*/  @P0 FMUL.FTZ R219, R219, R230 ;  /* 0x000000e6dbdb0220 */ /* 0x000fe20000410000 */
[----:B0-----:R-:W-:Y:S01]  /*1170*/  @P0 FMUL.FTZ R231, R231, R232 ;  /* 0x000000e8e7e70220 */ /* 0x001fe20000410000 */
[----:B------:R-:W-:Y:S01]  /*1180*/  @P0 FADD.FTZ R232, -R79, R119 ;  /* 0x000000774fe80221 */ /* 0x000fe20000010100 */
[----:B------:R-:W-:-:S03]  /*1190*/  @!P0 FMUL.FTZ R214, R200, R101 ;  /* 0x00000065c8d68220 */ /* 0x000fc60000410000 */
[----:B------:R-:W0:Y:S01]  /*11a0*/  @P0 MUFU.RCP R230, R41 ;  /* 0x0000002900e60308 */ /* 0x000e220000001000 */
[----:B------:R-:W-:Y:S01]  /*11b0*/  @P0 FADD.FTZ R101, -R72, R120 ;  /* 0x0000007848650221 */ /* 0x000fe20000010100 */
[----:B-1----:R-:W-:Y:S01]  /*11c0*/  @P0 FMUL.FTZ R232, R232, R233 ;  /* 0x000000e9e8e80220 */ /* 0x002fe20000410000 */
[----:B------:R-:W-:Y:S02]  /*11d0*/  @!P0 FADD.FTZ R103, R103, -R238 ;  /* 0x800000ee67678221 */ /* 0x000fe40000010000 */
[----:B--2---:R-:W-:Y:S01]  /*11e0*/  @P0 FMUL.FTZ R233, R101, R100 ;  /* 0x0000006465e90220 */ /* 0x004fe20000410000 */
[----:B------:R-:W-:Y:S01]  /*11f0*/  @P0 FADD.FTZ R101, -R73, R121 ;  /* 0x0000007949650221 */ /* 0x000fe20000010100 */
[----:B------:R-:W-:Y:S01]  /*1200*/  @!P0 FMUL.FTZ R215, R200, R103 ;  /* 0x00000067c8d78220 */ /* 0x000fe20000410000 */
[----:B------:R-:W-:Y:S02]  /*1210*/  @P0 FADD.FTZ R103, -R77, R117 ;  /* 0x000000754d670221 */ /* 0x000fe40000010100 */
[----:B----4-:R-:W-:Y:S01]  /*1220*/  @P0 FMUL.FTZ R234, R101, R234 ;  /* 0x000000ea65ea0220 */ /* 0x010fe20000410000 */
[----:B------:R-:W-:-:S02]  /*1230*/  @!P0 FADD.FTZ R101, R96, -R238 ;  /* 0x800000ee60658221 */ /* 0x000fc40000010000 */
[----:B------:R-:W1:Y:S01]  /*1240*/  @P0 MUFU.RCP R96, R34 ;  /* 0x0000002200600308 */ /* 0x000e620000001000 */
[--C-:B------:R-:W-:Y:S01]  /*1250*/  @!P0 FADD.FTZ R105, R105, -R238.reuse ;  /* 0x800000ee69698221 */ /* 0x100fe20000010000 */
[--C-:B------:R-:W-:Y:S01]  /*1260*/  @!P0 FADD.FTZ R107, R107, -R238.reuse ;  /* 0x800000ee6b6b8221 */ /* 0x100fe20000010000 */
[----:B0-----:R-:W-:Y:S01]  /*1270*/  @P0 FMUL.FTZ R230, R103, R230 ;  /* 0x000000e667e60220 */ /* 0x001fe20000410000 */
[----:B------:R-:W-:Y:S01]  /*1280*/  @!P0 FADD.FTZ R103, R98, -R238 ;  /* 0x800000ee62678221 */ /* 0x000fe20000010000 */
[----:B------:R-:W-:-:S03]  /*1290*/  @!P0 FMUL.FTZ R213, R200, R105 ;  /* 0x00000069c8d58220 */ /* 0x000fc60000410000 */
[----:B------:R-:W0:Y:S01]  /*12a0*/  @P0 MUFU.RCP R98, R35 ;  /* 0x0000002300620308 */ /* 0x000e220000001000 */
[--C-:B------:R-:W-:Y:S01]  /*12b0*/  @!P0 FADD.FTZ R105, R106, -R238.reuse ;  /* 0x800000ee6a698221 */ /* 0x100fe20000010000 */
[--C-:B------:R-:W-:Y:S01]  /*12c0*/  @!P0 FADD.FTZ R97, R97, -R238.reuse ;  /* 0x800000ee61618221 */ /* 0x100fe20000010000 */
[----:B------:R-:W-:Y:S01]  /*12d0*/  @!P0 FMUL.FTZ R211, R200, R107 ;  /* 0x0000006bc8d38220 */ /* 0x000fe20000410000 */
[----:B------:R-:W-:Y:S01]  /*12e0*/  FMUL.FTZ R107, R60, R128 ;  /* 0x000000803c6b7220 */ /* 0x000fe20000410000 */
[----:B------:R-:W-:Y:S01]  /*12f0*/  @!P0 FMUL.FTZ R212, R200, R105 ;  /* 0x00000069c8d48220 */ /* 0x000fe20000410000 */
[----:B------:R-:W-:Y:S01]  /*1300*/  @!P0 FADD.FTZ R105, R108, -R238 ;  /* 0x800000ee6c698221 */ /* 0x000fe20000010000 */
[----:B------:R-:W-:Y:S01]  /*1310*/  @P0 FADD.FTZ R235, -R86, R110 ;  /* 0x0000006e56eb0221 */ /* 0x000fe20000010100 */
[----:B------:R-:W-:Y:S01]  /*1320*/  @!P0 FADD.FTZ R241, R110, -R238 ;  /* 0x800000ee6ef18221 */ /* 0x000fe20000010000 */
[----:B------:R-:W-:Y:S01]  /*1330*/  @P0 FADD.FTZ R108, -R66, R126 ;  /* 0x0000007e426c0221 */ /* 0x000fe20000010100 */
[C---:B------:R-:W-:Y:S01]  /*1340*/  @!P0 FMUL.FTZ R221, R200.reuse, R97 ;  /* 0x00000061c8dd8220 */ /* 0x040fe20000410000 */
[----:B------:R-:W-:Y:S01]  /*1350*/  FMUL.FTZ R110, R61, R129 ;  /* 0x000000813d6e7220 */ /* 0x000fe20000410000 */
[----:B------:R-:W-:Y:S01]  /*1360*/  FADD.FTZ R97, RZ, R107 ;  /* 0x0000006bff617221 */ /* 0x000fe20000010000 */
[----:B------:R-:W-:Y:S01]  /*1370*/  @!P0 FMUL.FTZ R222, R200, R101 ;  /* 0x00000065c8de8220 */ /* 0x000fe20000410000 */
[----:B-1----:R-:W-:Y:S01]  /*1380*/  @P0 FMUL.FTZ R108, R108, R96 ;  /* 0x000000606c6c0220 */ /* 0x002fe20000410000 */
[----:B------:R-:W-:Y:S01]  /*1390*/  @!P0 FADD.FTZ R111, R111, -R238 ;  /* 0x800000ee6f6f8221 */ /* 0x000fe20000010000 */
[----:B------:R-:W-:Y:S01]  /*13a0*/  @P0 FADD.FTZ R106, -R67, R127 ;  /* 0x0000007f436a0221 */ /* 0x000fe20000010100 */
[----:B------:R-:W-:Y:S01]  /*13b0*/  FADD.FTZ R96, R97, R110 ;  /* 0x0000006e61607221 */ /* 0x000fe20000010000 */
[----:B------:R-:W-:Y:S01]  /*13c0*/  FFMA.FTZ R97, R107, R222, RZ ;  /* 0x000000de6b617223 */ /* 0x000fe200000100ff */
[----:B------:R-:W1:Y:S01]  /*13d0*/  @P0 MUFU.RCP R229, R47 ;  /* 0x0000002f00e50308 */ /* 0x000e620000001000 */
[----:B------:R-:W-:Y:S01]  /*13e0*/  @!P0 FADD.FTZ R99, R99, -R238 ;  /* 0x800000ee63638221 */ /* 0x000fe20000010000 */
[----:B0-----:R-:W-:Y:S01]  /*13f0*/  @P0 FMUL.FTZ R106, R106, R98 ;  /* 0x000000626a6a0220 */ /* 0x001fe20000410000 */
[C---:B------:R-:W-:Y:S01]  /*1400*/  @!P0 FMUL.FTZ R223, R200.reuse, R111 ;  /* 0x0000006fc8df8220 */ /* 0x040fe20000410000 */
[----:B------:R-:W-:Y:S01]  /*1410*/  @!P0 FMUL.FTZ R220, R200, R103 ;  /* 0x00000067c8dc8220 */ /* 0x000fe20000410000 */
[----:B------:R-:W-:Y:S01]  /*1420*/  FMUL.FTZ R111, R62, R130 ;  /* 0x000000823e6f7220 */ /* 0x000fe20000410000 */
[----:B------:R-:W-:-:S02]  /*1430*/  FFMA.FTZ R98, R110, R221, R97 ;  /* 0x000000dd6e627223 */ /* 0x000fc40000010061 */
[----:B------:R-:W0:Y:S01]  /*1440*/  @P0 MUFU.RCP R227, R46 ;  /* 0x0000002e00e30308 */ /* 0x000e220000001000 */
[--C-:B------:R-:W-:Y:S01]  /*1450*/  @!P0 FADD.FTZ R243, R112, -R238.reuse ;  /* 0x800000ee70f38221 */ /* 0x100fe20000010000 */
[----:B------:R-:W-:Y:S01]  /*1460*/  @!P0 FADD.FTZ R113, R113, -R238 ;  /* 0x800000ee71718221 */ /* 0x000fe20000010000 */
        /* <DEDUP_REMOVED lines=8> */
[----:B------:R-:W-:Y:S01]  /*14f0*/  @P0 FADD.FTZ R102, -R83, R115 ;  /* 0x0000007353660221 */ /* 0x000fe20000010100 */
[----:B------:R-:W-:Y:S01]  /*1500*/  @P0 FADD.FTZ R236, -R82, R114 ;  /* 0x0000007252ec0221 */ /* 0x000fe20000010100 */
[--C-:B------:R-:W-:Y:S01]  /*1510*/  @!P0 FADD.FTZ R245, R114, -R238.reuse ;  /* 0x800000ee72f58221 */ /* 0x100fe20000010000 */
[----:B------:R-:W-:Y:S01]  /*1520*/  @!P0 FADD.FTZ R115, R115, -R238 ;  /* 0x800000ee73738221 */ /* 0x000fe20000010000 */
[----:B------:R-:W2:Y:S01]  /*1530*/  @P0 MUFU.RCP R224, R50 ;  /* 0x0000003200e00308 */ /* 0x000ea20000001000 */
[----:B------:R-:W-:Y:S01]  /*1540*/  FMUL.FTZ R114, R57, R133 ;  /* 0x0000008539727220 */ /* 0x000fe20000410000 */
[----:B------:R-:W-:Y:S01]  /*1550*/  FADD.FTZ R97, R96, R113 ;  /* 0x0000007160617221 */ /* 0x000fe20000010000 */
[----:B------:R-:W-:Y:S01]  /*1560*/  FFMA.FTZ R99, R113, R218, R98 ;  /* 0x000000da71637223 */ /* 0x000fe20000010062 */
[----:B-1----:R-:W-:Y:S01]  /*1570*/  @P0 FMUL.FTZ R229, R102, R229 ;  /* 0x000000e566e50220 */ /* 0x002fe20000410000 */
[----:B------:R-:W-:Y:S01]  /*1580*/  @!P0 FMUL.FTZ R229, R200, R115 ;  /* 0x00000073c8e58220 */ /* 0x000fe20000410000 */
[----:B0-----:R-:W-:Y:S01]  /*1590*/  @P0 FMUL.FTZ R227, R236, R227 ;  /* 0x000000e3ece30220 */ /* 0x001fe20000410000 */
[----:B------:R-:W-:Y:S01]  /*15a0*/  FMUL.FTZ R115, R58, R134 ;  /* 0x000000863a737220 */ /* 0x000fe20000410000 */
[----:B------:R-:W-:Y:S01]  /*15b0*/  FADD.FTZ R96, R97, R114 ;  /* 0x0000007261607221 */ /* 0x000fe20000010000 */
[----:B------:R-:W-:Y:S01]  /*15c0*/  FFMA.FTZ R98, R114, R217, R99 ;  /* 0x000000d972627223 */ /* 0x000fe20000010063 */
[----:B------:R-:W0:Y:S01]  /*15d0*/  @P0 MUFU.RCP R236, R38 ;  /* 0x0000002600ec0308 */ /* 0x000e220000001000 */
[--C-:B------:R-:W-:Y:S01]  /*15e0*/  @!P0 FADD.FTZ R247, R116, -R238.reuse ;  /* 0x800000ee74f78221 */ /* 0x100fe20000010000 */
[----:B------:R-:W-:Y:S01]  /*15f0*/  @!P0 FADD.FTZ R117, R117, -R238 ;  /* 0x800000ee75758221 */ /* 0x000fe20000010000 */
[----:B------:R-:W-:Y:S01]  /*1600*/  FMUL.FTZ R116, R59, R135 ;  /* 0x000000873b747220 */ /* 0x000fe20000410000 */
[----:B------:R-:W-:Y:S01]  /*1610*/  FADD.FTZ R97, R96, R115 ;  /* 0x0000007360617221 */ /* 0x000fe20000010000 */
[----:B------:R-:W-:Y:S01]  /*1620*/  FFMA.FTZ R99, R115, R216, R98 ;  /* 0x000000d873637223 */ /* 0x000fe20000010062 */
[----:B------:R-:W-:-:S02]  /*1630*/  @!P0 FMUL.FTZ R230, R200, R117 ;  /* 0x00000075c8e68220 */ /* 0x000fc40000410000 */
[----:B------:R-:W1:Y:S01]  /*1640*/  @P0 MUFU.RCP R239, R39 ;  /* 0x0000002700ef0308 */ /* 0x000e620000001000 */
[----:B---3--:R-:W-:Y:S01]  /*1650*/  FMUL.FTZ R117, R52, R136 ;  /* 0x0000008834757220 */ /* 0x008fe20000410000 */
[----:B------:R-:W-:Y:S01]  /*1660*/  FADD.FTZ R96, R97, R116 ;  /* 0x0000007461607221 */ /* 0x000fe20000010000 */
[----:B------:R-:W-:Y:S01]  /*1670*/  FFMA.FTZ R98, R116, R215, R99 ;  /* 0x000000d774627223 */ /* 0x000fe20000010063 */
[--C-:B------:R-:W-:Y:S01]  /*1680*/  @!P0 FADD.FTZ R119, R119, -R238.reuse ;  /* 0x800000ee77778221 */ /* 0x100fe20000010000 */
[----:B------:R-:W-:-:S03]  /*1690*/  @!P0 FADD.FTZ R251, R120, -R238 ;  /* 0x800000ee78fb8221 */ /* 0x000fc60000010000 */
[----:B------:R-:W3:Y:S01]  /*16a0*/  @P0 MUFU.RCP R102, R32 ;  /* 0x0000002000660308 */ /* 0x000ee20000001000 */
[----:B------:R-:W-:Y:S01]  /*16b0*/  FMUL.FTZ R120, R53, R137 ;  /* 0x0000008935787220 */ /* 0x000fe20000410000 */
[----:B------:R-:W-:Y:S01]  /*16c0*/  FADD.FTZ R97, R96, R117 ;  /* 0x0000007560617221 */ /* 0x000fe20000010000 */
[----:B------:R-:W-:Y:S01]  /*16d0*/  FFMA.FTZ R99, R117, R214, R98 ;  /* 0x000000d675637223 */ /* 0x000fe20000010062 */
[----:B--2---:R-:W-:Y:S01]  /*16e0*/  @P0 FMUL.FTZ R224, R235, R224 ;  /* 0x000000e0ebe00220 */ /* 0x004fe20000410000 */
[----:B------:R-:W-:Y:S01]  /*16f0*/  @P0 FADD.FTZ R235, -R74, R122 ;  /* 0x0000007a4aeb0221 */ /* 0x000fe20000010100 */
[----:B------:R-:W-:Y:S01]  /*1700*/  @!P0 FADD.FTZ R122, R122, -R238 ;  /* 0x800000ee7a7a8221 */ /* 0x000fe20000010000 */
[----:B------:R-:W-:Y:S01]  /*1710*/  @!P0 FMUL.FTZ R232, R200, R119 ;  /* 0x00000077c8e88220 */ /* 0x000fe20000410000 */
[----:B------:R-:W-:Y:S01]  /*1720*/  FMUL.FTZ R119, R54, R138 ;  /* 0x0000008a36777220 */ /* 0x000fe20000410000 */
[----:B------:R-:W-:Y:S01]  /*1730*/  FADD.FTZ R96, R97, R120 ;  /* 0x0000007861607221 */ /* 0x000fe20000010000 */
[----:B------:R-:W-:Y:S01]  /*1740*/  FFMA.FTZ R98, R120, R213, R99 ;  /* 0x000000d578627223 */ /* 0x000fe20000010063 */
[----:B0-----:R-:W-:Y:S01]  /*1750*/  @P0 FMUL.FTZ R235, R235, R236 ;  /* 0x000000ecebeb0220 */ /* 0x001fe20000410000 */
[----:B------:R-:W-:Y:S01]  /*1760*/  @P0 FADD.FTZ R236, -R75, R123 ;  /* 0x0000007b4bec0221 */ /* 0x000fe20000010100 */
[----:B------:R-:W-:Y:S01]  /*1770*/  @!P0 FADD.FTZ R121, R121, -R238 ;  /* 0x800000ee79798221 */ /* 0x000fe20000010000 */
[----:B------:R-:W-:Y:S01]  /*1780*/  @!P0 FMUL.FTZ R235, R200, R122 ;  /* 0x0000007ac8eb8220 */ /* 0x000fe20000410000 */
[----:B------:R-:W-:Y:S01]  /*1790*/  FMUL.FTZ R122, R55, R139 ;  /* 0x0000008b377a7220 */ /* 0x000fe20000410000 */
[----:B------:R-:W-:Y:S01]  /*17a0*/  FADD.FTZ R97, R96, R119 ;  /* 0x0000007760617221 */ /* 0x000fe20000010000 */
[----:B------:R-:W-:Y:S01]  /*17b0*/  FFMA.FTZ R99, R119, R212, R98 ;  /* 0x000000d477637223 */ /* 0x000fe20000010062 */
[----:B------:R-:W0:Y:S01]  /*17c0*/  @P0 MUFU.RCP R100, R33 ;  /* 0x0000002100640308 */ /* 0x000e220000001000 */
[----:B------:R-:W-:Y:S01]  /*17d0*/  @P0 FADD.FTZ R237, -R64, R124 ;  /* 0x0000007c40ed0221 */ /* 0x000fe20000010100 */
[----:B-1----:R-:W-:Y:S01]  /*17e0*/  @P0 FMUL.FTZ R236, R236, R239 ;  /* 0x000000efecec0220 */ /* 0x002fe20000410000 */
[--C-:B------:R-:W-:Y:S01]  /*17f0*/  @!P0 FADD.FTZ R124, R124, -R238.reuse ;  /* 0x800000ee7c7c8221 */ /* 0x100fe20000010000 */
[C---:B------:R-:W-:Y:S01]  /*1800*/  @!P0 FMUL.FTZ R234, R200.reuse, R121 ;  /* 0x00000079c8ea8220 */ /* 0x040fe20000410000 */
[----:B------:R-:W-:Y:S01]  /*1810*/  @!P0 FADD.FTZ R239, R109, -R238 ;  /* 0x800000ee6def8221 */ /* 0x000fe20000010000 */
[----:B------:R-:W-:Y:S01]  /*1820*/  @!P0 FMUL.FTZ R210, R200, R105 ;  /* 0x00000069c8d28220 */ /* 0x000fe20000410000 */
[----:B------:R-:W-:Y:S01]  /*1830*/  FMUL.FTZ R121, R48, R140 ;  /* 0x0000008c30797220 */ /* 0x000fe20000410000 */
[----:B------:R-:W-:Y:S01]  /*1840*/  FADD.FTZ R96, R97, R122 ;  /* 0x0000007a61607221 */ /* 0x000fe20000010000 */
        /* <DEDUP_REMOVED lines=8> */
[----:B------:R-:W-:Y:S01]  /*18d0*/  @!P0 FADD.FTZ R126, R126, -R238 ;  /* 0x800000ee7e7e8221 */ /* 0x000fe20000010000 */
[C---:B------:R-:W-:Y:S01]  /*18e0*/  @!P0 FMUL.FTZ R236, R200.reuse, R123 ;  /* 0x0000007bc8ec8220 */ /* 0x040fe20000410000 */
[----:B------:R-:W-:Y:S01]  /*18f0*/  @!P0 FMUL.FTZ R224, R200, R241 ;  /* 0x000000f1c8e08220 */ /* 0x000fe20000410000 */
[----:B------:R-:W-:Y:S01]  /*1900*/  FMUL.FTZ R123, R50, R142 ;  /* 0x0000008e327b7220 */ /* 0x000fe20000410000 */
[----:B------:R-:W-:Y:S01]  /*1910*/  FADD.FTZ R96, R97, R124 ;  /* 0x0000007c61607221 */ /* 0x000fe20000010000 */
[----:B------:R-:W-:Y:S01]  /*1920*/  FFMA.FTZ R98, R124, R209, R99 ;  /* 0x000000d17c627223 */ /* 0x000fe20000010063 */
[----:B------:R-:W-:Y:S01]  /*1930*/  @P0 FADD.FTZ R109, -R65, R125 ;  /* 0x0000007d416d0221 */ /* 0x000fe20000010100 */
[----:B------:R-:W-:Y:S01]  /*1940*/  @!P0 FADD.FTZ R125, R125, -R238 ;  /* 0x800000ee7d7d8221 */ /* 0x000fe20000010000 */
[----:B------:R-:W-:Y:S01]  /*1950*/  @!P0 FMUL.FTZ R108, R200, R126 ;  /* 0x0000007ec86c8220 */ /* 0x000fe20000410000 */
[----:B------:R-:W-:Y:S01]  /*1960*/  FMUL.FTZ R126, R51, R143 ;  /* 0x0000008f337e7220 */ /* 0x000fe20000410000 */
[----:B------:R-:W-:Y:S01]  /*1970*/  FADD.FTZ R97, R96, R123 ;  /* 0x0000007b60617221 */ /* 0x000fe20000010000 */
[----:B------:R-:W-:Y:S01]  /*1980*/  FFMA.FTZ R99, R123, R224, R98 ;  /* 0x000000e07b637223 */ /* 0x000fe20000010062 */
[----:B0-----:R-:W-:Y:S01]  /*1990*/  @P0 FMUL.FTZ R109, R109, R100 ;  /* 0x000000646d6d0220 */ /* 0x001fe20000410000 */
[C---:B------:R-:W-:Y:S01]  /*19a0*/  @!P0 FMUL.FTZ R109, R200.reuse, R125 ;  /* 0x0000007dc86d8220 */ /* 0x040fe20000410000 */
        /* <DEDUP_REMOVED lines=20> */
[--C-:B------:R-:W-:Y:S01]  /*1af0*/  @!P0 FADD.FTZ R249, R118, -R238.reuse ;  /* 0x800000ee76f98221 */ /* 0x100fe20000010000 */
[----:B------:R-:W-:Y:S01]  /*1b00*/  @!P0 FADD.FTZ R238, R127, -R238 ;  /* 0x800000ee7fee8221 */ /* 0x000fe20000010000 */
        /* <DEDUP_REMOVED lines=126> */
.L_x_2128:
[----:B------:R-:W3:Y:S01]  /*22f0*/  @!P2 S2R R100, SR_CgaCtaId ;  /* 0x000000000064a919 */ /* 0x000ee20000008800 */
[----:B------:R-:W-:Y:S01]  /*2300*/  LOP3.LUT R96, R96, 0x3, RZ, 0xc0, !PT ;  /* 0x0000000360607812 */ /* 0x000fe200078ec0ff */
[----:B------:R-:W-:Y:S05]  /*2310*/  WARPSYNC.ALL ;  /* 0x0000000000007948 */ /* 0x000fea0003800000 */
[----:B------:R-:W-:Y:S01]  /*2320*/  LOP3.LUT P0, RZ, R96, 0x1f, R27, 0xf8, !PT ;  /* 0x0000001f60ff7812 */ /* 0x000fe2000780f81b */
[----:B------:R-:W-:Y:S01]  /*2330*/  BSSY B0, `(.L_x_2113) ;  /* 0x000001b000007945 */ /* 0x000fe20003800000 */
[----:B------:R-:W-:Y:S02]  /*2340*/  @!P2 MOV R97, 0x400 ;  /* 0x000004000061a802 */ /* 0x000fe40000000f00 */
[----:B------:R-:W-:-:S09]  /*2350*/  CS2R R102, SRZ ;  /* 0x0000000000667805 */ /* 0x000fd2000001ff00 */
[----:B------:R-:W4:Y:S01]  /*2360*/  @!P0 LDC.64 R104, c[0x0][0x250] ;  /* 0x00009400ff688b82 */ /* 0x000f220000000a00 */
[----:B---3--:R-:W-:Y:S02]  /*2370*/  @!P2 LEA R100, R100, R97, 0x18 ;  /* 0x000000616464a211 */ /* 0x008fe400078ec0ff */
[----:B------:R-:W-:Y:S01]  /*2380*/  @!P2 IADD3 R97, R98, R96, RZ ;  /* 0x000000606261a210 */ /* 0x000fe20007ffe0ff */
[----:B-1----:R-:W-:-:S03]  /*2390*/  FADD.FTZ R96, R118, R101 ;  /* 0x0000006576607221 */ /* 0x002fc60000010000 */
[----:B------:R-:W-:Y:S01]  /*23a0*/  @!P2 LEA R100, R97, R100, 0x3 ;  /* 0x000000646164a211 */ /* 0x000fe200078e18ff */
[----:B--2---:R-:W-:Y:S01]  /*23b0*/  FADD.FTZ R97, R99, R134 ;  /* 0x0000008663617221 */ /* 0x004fe20000010000 */
[----:B------:R-:W-:-:S04]  /*23c0*/  LOP3.LUT R134, R198, 0x1, RZ, 0xc0, !PT ;  /* 0x00000001c6867812 */ /* 0x000fc800078ec0ff */
[----:B------:R1:W-:Y:S01]  /*23d0*/  @!P2 STS.64 [R100], R96 ;  /* 0x000000606400a388 */ /* 0x0003e20000000a00 */
[----:B------:R-:W-:Y:S06]  /*23e0*/  BAR.SYNC.DEFER_BLOCKING 0x0 ;  /* 0x0000000000007b1d */ /* 0x000fec0000010000 */
[----:B------:R-:W-:Y:S05]  /*23f0*/  @P0 BRA `(.L_x_2114) ;  /* 0x0000000000380947 */ /* 0x000fea0003800000 */
[----:B------:R-:W2:Y:S01]  /*2400*/  S2UR UR5, SR_CgaCtaId ;  /* 0x00000000000579c3 */ /* 0x000ea20000008800 */
[----:B------:R-:W-:Y:S02]  /*2410*/  UMOV UR4, 0x400 ;  /* 0x0000040000047882 */ /* 0x000fe40000000000 */
[----:B--2---:R-:W-:-:S06]  /*2420*/  ULEA UR4, UR5, UR4, 0x18 ;  /* 0x0000000405047291 */ /* 0x004fcc000f8ec03f */
[----:B0-----:R-:W-:-:S05]  /*2430*/  LEA R118, R98, UR4, 0x3 ;  /* 0x0000000462767c11 */ /* 0x001fca000f8e18ff */
        /* <DEDUP_REMOVED lines=10> */
.L_x_2114:
[----:B------:R-:W-:Y:S05]  /*24e0*/  BSYNC B0 ;  /* 0x0000000000007941 */ /* 0x000fea0003800000 */
.L_x_2113:
[----:B------:R-:W-:Y:S01]  /*24f0*/  ULDC UR8, c[0x0][0x210] ;  /* 0x0000840000087ab9 */ /* 0x000fe20000000800 */
[----:B0-----:R-:W-:Y:S01]  /*2500*/  LEA.HI R118, R27, R22, RZ, 0x19 ;  /* 0x000000161b767211 */ /* 0x001fe200078fc8ff */
        /* <DEDUP_REMOVED lines=12> */
[----:B0-----:R-:W-:Y:S05]  /*25d0*/  @P0 BRA `(.L_x_2115) ;  /* 0x0000000000500947 */ /* 0x001fea0003800000 */
[----:B------:R-:W-:Y:S01]  /*25e0*/  LOP3.LUT R97, R134, UR8, RZ, 0xc0, !PT ;  /* 0x0000000886617c12 */ /* 0x000fe2000f8ec0ff */
        /* <DEDUP_REMOVED lines=14> */
.L_x_2116:
[----:B------:R-:W2:Y:S04]  /*26d0*/  LDG.E.STRONG.GPU R98, desc[UR6][R96.64] ;  /* 0x0000000660627981 */ /* 0x000ea8000c1ef900 */
[----:B--2---:R-:W-:Y:S01]  /*26e0*/  CCTL.IVALL ;  /* 0x00000000ff00798f */ /* 0x004fe20002000000 */
[----:B------:R-:W-:Y:S05]  /*26f0*/  YIELD ;  /* 0x0000000000007946 */ /* 0x000fea0003800000 */
[----:B------:R-:W-:-:S13]  /*2700*/  ISETP.NE.AND P0, PT, R98, R103, PT ;  /* 0x000000676200720c */ /* 0x000fda0003f05270 */
[----:B------:R-:W-:Y:S05]  /*2710*/  @P0 BRA `(.L_x_2116) ;  /* 0xfffffffc00ec0947 */ /* 0x000fea000383ffff */
.L_x_2115:
        /* <DEDUP_REMOVED lines=120> */
[----:B------:R-:W-:Y:S01]  /*2ea0*/  FADD.FTZ R129, R129, -R106 ;  /* 0x8000006a81817221 */ /* 0x000fe20000010000 */
[----:B------:R1:W-:Y:S01]  /*2eb0*/  STG.E.128 desc[UR6][R104.64], R108 ;  /* 0x0000006c68007986 */ /* 0x0003e2000c101d06 */
[----:B------:R-:W-:-:S04]  /*2ec0*/  IMAD.WIDE.U32 R204, R204, 0x10, R100 ;  /* 0x00000010cccc7825 */ /* 0x000fc800078e0064 */
[C---:B------:R-:W-:Y:S01]  /*2ed0*/  FMUL.FTZ R107, R200.reuse, R151 ;  /* 0x00000097c86b7220 */ /* 0x040fe20000410000 */
        /* <DEDUP_REMOVED lines=94> */
.L_x_2111:
        /* <DEDUP_REMOVED lines=44> */
.L_x_2112:
[----:B------:R-:W-:Y:S01]  /*3780*/  HFMA2.MMA R135, -RZ, RZ, 0, 9.5367431640625e-07 ;  /* 0x00000010ff877435 */ /* 0x000fe200000001ff */
[----:B------:R-:W-:Y:S02]  /*3790*/  MOV R133, R18 ;  /* 0x0000001200857202 */ /* 0x000fe40000000f00 */
[----:B------:R-:W-:Y:S02]  /*37a0*/  MOV R136, 0x1f ;  /* 0x0000001f00887802 */ /* 0x000fe40000000f00 */
[----:B------:R-:W-:-:S07]  /*37b0*/  MOV R104, 0xffffffff ;  /* 0xffffffff00687802 */ /* 0x000fce0000000f00 */
[----:B------:R-:W-:Y:S05]  /*37c0*/  WARPSYNC.COLLECTIVE R104, `(.L_x_2118) ;  /* 0x0000000068087348 */ /* 0x000fea0003c00000 */
[----:B------:R0:W1:Y:S02]  /*37d0*/  SHFL.DOWN P0, R134, R133, R135, R136 ;  /* 0x0800008785867389 */ /* 0x0000640000000088 */
[----:B01----:R-:W-:Y:S01]  /*37e0*/  ENDCOLLECTIVE ;  /* 0x000000000000791b */ /* 0x003fe20003800000 */
.L_x_2118:
[----:B------:R-:W-:Y:S02]  /*37f0*/  MOV R133, R26 ;  /* 0x0000001a00857202 */ /* 0x000fe40000000f00 */
[----:B------:R-:W-:-:S07]  /*3800*/  MOV R99, R134 ;  /* 0x0000008600637202 */ /* 0x000fce0000000f00 */
[----:B------:R-:W-:Y:S05]  /*3810*/  WARPSYNC.COLLECTIVE R104, `(.L_x_2119) ;  /* 0x0000000068087348 */ /* 0x000fea0003c00000 */
[----:B------:R0:W1:Y:S02]  /*3820*/  SHFL.DOWN P0, R134, R133, R135, R136 ;  /* 0x0800008785867389 */ /* 0x0000640000000088 */
[----:B01----:R-:W-:Y:S01]  /*3830*/  ENDCOLLECTIVE ;  /* 0x000000000000791b */ /* 0x003fe20003800000 */
.L_x_2119:
[----:B------:R-:W-:Y:S01]  /*3840*/  FADD.FTZ R99, R18, R99 ;  /* 0x0000006312637221 */ /* 0x000fe20000010000 */
[----:B------:R-:W-:-:S04]  /*3850*/  HFMA2.MMA R135, -RZ, RZ, 0, 4.76837158203125e-07 ;  /* 0x00000008ff877435 */ /* 0x000fc800000001ff */
[----:B------:R-:W-:Y:S02]  /*3860*/  MOV R133, R99 ;  /* 0x0000006300857202 */ /* 0x000fe40000000f00 */
[----:B------:R-:W-:-:S07]  /*3870*/  MOV R101, R134 ;  /* 0x0000008600657202 */ /* 0x000fce0000000f00 */
[----:B------:R-:W-:Y:S05]  /*3880*/  WARPSYNC.COLLECTIVE R104, `(.L_x_2120) ;  /* 0x0000000068087348 */ /* 0x000fea0003c00000 */
[----:B------:R0:W1:Y:S02]  /*3890*/  SHFL.DOWN P0, R134, R133, R135, R136 ;  /* 0x0800008785867389 */ /* 0x0000640000000088 */
[----:B01----:R-:W-:Y:S01]  /*38a0*/  ENDCOLLECTIVE ;  /* 0x000000000000791b */ /* 0x003fe20003800000 */
.L_x_2120:
[----:B------:R-:W-:-:S05]  /*38b0*/  FADD.FTZ R101, R26, R101 ;  /* 0x000000651a657221 */ /* 0x000fca0000010000 */
[----:B------:R-:W-:Y:S02]  /*38c0*/  MOV R133, R101 ;  /* 0x0000006500857202 */ /* 0x000fe40000000f00 */
[----:B------:R-:W-:-:S07]  /*38d0*/  MOV R100, R134 ;  /* 0x0000008600647202 */ /* 0x000fce0000000f00 */
[----:B------:R-:W-:Y:S05]  /*38e0*/  WARPSYNC.COLLECTIVE R104, `(.L_x_2121) ;  /* 0x0000000068087348 */ /* 0x000fea0003c00000 */
[----:B------:R0:W1:Y:S02]  /*38f0*/  SHFL.DOWN P0, R134, R133, R135, R136 ;  /* 0x0800008785867389 */ /* 0x0000640000000088 */
[----:B01----:R-:W-:Y:S01]  /*3900*/  ENDCOLLECTIVE ;  /* 0x000000000000791b */ /* 0x003fe20003800000 */
.L_x_2121:
[----:B------:R-:W-:Y:S01]  /*3910*/  FADD.FTZ R100, R99, R100 ;  /* 0x0000006463647221 */ /* 0x000fe20000010000 */
[----:B------:R-:W-:-:S04]  /*3920*/  HFMA2.MMA R135, -RZ, RZ, 0, 2.384185791015625e-07 ;  /* 0x00000004ff877435 */ /* 0x000fc800000001ff */
[----:B------:R-:W-:Y:S02]  /*3930*/  MOV R133, R100 ;  /* 0x0000006400857202 */ /* 0x000fe40000000f00 */
[----:B------:R-:W-:-:S07]  /*3940*/  MOV R102, R134 ;  /* 0x0000008600667202 */ /* 0x000fce0000000f00 */
[----:B------:R-:W-:Y:S05]  /*3950*/  WARPSYNC.COLLECTIVE R104, `(.L_x_2122) ;  /* 0x0000000068087348 */ /* 0x000fea0003c00000 */
[----:B------:R0:W1:Y:S02]  /*3960*/  SHFL.DOWN P0, R134, R133, R135, R136 ;  /* 0x0800008785867389 */ /* 0x0000640000000088 */
[----:B01----:R-:W-:Y:S01]  /*3970*/  ENDCOLLECTIVE ;  /* 0x000000000000791b */ /* 0x003fe20003800000 */
.L_x_2122:
[----:B------:R-:W-:-:S05]  /*3980*/  FADD.FTZ R102, R101, R102 ;  /* 0x0000006665667221 */ /* 0x000fca0000010000 */
[----:B------:R-:W-:Y:S02]  /*3990*/  MOV R133, R102 ;  /* 0x0000006600857202 */ /* 0x000fe40000000f00 */
[----:B------:R-:W-:-:S07]  /*39a0*/  MOV R103, R134 ;  /* 0x0000008600677202 */ /* 0x000fce0000000f00 */
[----:B------:R-:W-:Y:S05]  /*39b0*/  WARPSYNC.COLLECTIVE R104, `(.L_x_2123) ;  /* 0x0000000068087348 */ /* 0x000fea0003c00000 */
[----:B------:R0:W1:Y:S02]  /*39c0*/  SHFL.DOWN P0, R134, R133, R135, R136 ;  /* 0x0800008785867389 */ /* 0x0000640000000088 */
[----:B01----:R-:W-:Y:S01]  /*39d0*/  ENDCOLLECTIVE ;  /* 0x000000000000791b */ /* 0x003fe20003800000 */
.L_x_2123:
[----:B------:R-:W-:Y:S01]  /*39e0*/  FADD.FTZ R103, R100, R103 ;  /* 0x0000006764677221 */ /* 0x000fe20000010000 */
[----:B------:R-:W-:-:S04]  /*39f0*/  HFMA2.MMA R135, -RZ, RZ, 0, 1.1920928955078125e-07 ;  /* 0x00000002ff877435 */ /* 0x000fc800000001ff */
[----:B------:R-:W-:Y:S02]  /*3a00*/  MOV R133, R103 ;  /* 0x0000006700857202 */ /* 0x000fe40000000f00 */
[----:B------:R-:W-:-:S07]  /*3a10*/  MOV R105, R134 ;  /* 0x0000008600697202 */ /* 0x000fce0000000f00 */
[----:B------:R-:W-:Y:S05]  /*3a20*/  WARPSYNC.COLLECTIVE R104, `(.L_x_2124) ;  /* 0x0000000068087348 */ /* 0x000fea0003c00000 */
[----:B------:R0:W1:Y:S02]  /*3a30*/  SHFL.DOWN P0, R134, R133, R135, R136 ;  /* 0x0800008785867389 */ /* 0x0000640000000088 */
[----:B01----:R-:W-:Y:S01]  /*3a40*/  ENDCOLLECTIVE ;  /* 0x000000000000791b */ /* 0x003fe20003800000 */
.L_x_2124:
[----:B------:R-:W-:-:S05]  /*3a50*/  FADD.FTZ R105, R102, R105 ;  /* 0x0000006966697221 */ /* 0x000fca0000010000 */
[----:B------:R-:W-:Y:S02]  /*3a60*/  MOV R133, R105 ;  /* 0x0000006900857202 */ /* 0x000fe40000000f00 */
[----:B------:R-:W-:-:S07]  /*3a70*/  MOV R18, R134 ;  /* 0x0000008600127202 */ /* 0x000fce0000000f00 */
[----:B------:R-:W-:Y:S05]  /*3a80*/  WARPSYNC.COLLECTIVE R104, `(.L_x_2125) ;  /* 0x0000000068087348 */ /* 0x000fea0003c00000 */
[----:B------:R0:W1:Y:S02]  /*3a90*/  SHFL.DOWN P0, R134, R133, R135, R136 ;  /* 0x0800008785867389 */ /* 0x0000640000000088 */
[----:B01----:R-:W-:Y:S01]  /*3aa0*/  ENDCOLLECTIVE ;  /* 0x000000000000791b */ /* 0x003fe20003800000 */
.L_x_2125:
        /* <DEDUP_REMOVED lines=8> */
.L_x_2126:
[----:B------:R-:W-:Y:S01]  /*3b30*/  FADD.FTZ R99, R105, R26 ;  /* 0x0000001a69637221 */ /* 0x000fe20000010000 */
[----:B------:R-:W-:-:S04]  /*3b40*/  MOV R26, R159 ;  /* 0x0000009f001a7202 */ /* 0x000fc80000000f00 */
[----:B------:R-:W-:Y:S02]  /*3b50*/  MOV R133, R99 ;  /* 0x0000006300857202 */ /* 0x000fe40000000f00 */
[----:B------:R-:W-:-:S07]  /*3b60*/  MOV R101, R134 ;  /* 0x0000008600657202 */ /* 0x000fce0000000f00 */
[----:B------:R-:W-:Y:S05]  /*3b70*/  WARPSYNC.COLLECTIVE R104, `(.L_x_2127) ;  /* 0x0000000068087348 */ /* 0x000fea0003c00000 */
[----:B------:R0:W1:Y:S02]  /*3b80*/  SHFL.DOWN P0, R134, R133, R135, R136 ;  /* 0x0800008785867389 */ /* 0x0000640000000088 */
[----:B01----:R-:W-:Y:S01]  /*3b90*/  ENDCOLLECTIVE ;  /* 0x000000000000791b */ /* 0x003fe20003800000 */
.L_x_2127:
[----:B------:R-:W-:Y:S05]  /*3ba0*/  BRA `(.L_x_2128) ;  /* 0xffffffe400d07947 */ /* 0x000fea000383ffff */
.L_x_2129:
        /* <DEDUP_REMOVED lines=13> */
.L_x_5473:


//--------------------- .text._ZN10layer_norm22ln_bwd_finalize_kernelINS_22Kernel_traits_finalizeILj15360E13__nv_bfloat16fS2_fjLj1024ELj4ENS_18Kernel_traits_baseILj15360ES2_fS2_fjLj1024EEEEEEEvNS_9BwdParamsE --------------------------
	.section	.text._ZN10layer_norm22ln_bwd_finalize_kernelINS_22Kernel_traits_finalizeILj15360E13__nv_bfloat16fS2_fjLj1024ELj4ENS_18Kernel_traits_baseILj15360ES2_fS2_fjLj1024EEEEEEEvNS_9BwdParamsE,"ax",@progbits
	.align	128
        .global         _ZN10layer_norm22ln_bwd_finalize_kernelINS_22Kernel_traits_finalizeILj15360E13__nv_bfloat16fS2_fjLj1024ELj4ENS_18Kernel_traits_baseILj15360ES2_fS2_fjLj1024EEEEEEEvNS_9BwdParamsE
        .type           _ZN10layer_norm22ln_bwd_finalize_kernelINS_22Kernel_traits_finalizeILj15360E13__nv_bfloat16fS2_fjLj1024ELj4ENS_18Kernel_traits_baseILj15360ES2_fS2_fjLj1024EEEEEEEvNS_9BwdParamsE,@function
        .size           _ZN10layer_norm22ln_bwd_finalize_kernelINS_22Kernel_traits_finalizeILj15360E13__nv_bfloat16fS2_fjLj1024ELj4ENS_18Kernel_traits_baseILj15360ES2_fS2_fjLj1024EEEEEEEvNS_9BwdParamsE,(.L_x_5474 - _ZN10layer_norm22ln_bwd_finalize_kernelINS_22Kernel_traits_finalizeILj15360E13__nv_bfloat16fS2_fjLj1024ELj4ENS_18Kernel_traits_baseILj15360ES2_fS2_fjLj1024EEEEEEEvNS_9BwdParamsE)
        .other          _ZN10layer_norm22ln_bwd_finalize_kernelINS_22Kernel_traits_finalizeILj15360E13__nv_bfloat16fS2_fjLj1024ELj4ENS_18Kernel_traits_baseILj15360ES2_fS2_fjLj1024EEEEEEEvNS_9BwdParamsE,@"STO_CUDA_ENTRY STV_DEFAULT"
_ZN10layer_norm22ln_bwd_finalize_kernelINS_22Kernel_traits_finalizeILj15360E13__nv_bfloat16fS2_fjLj1024ELj4ENS_18Kernel_traits_baseILj15360ES2_fS2_fjLj1024EEEEEEEvNS_9BwdParamsE:
.text._ZN10layer_norm22ln_bwd_finalize_kernelINS_22Kernel_traits_finalizeILj15360E13__nv_bfloat16fS2_fjLj1024ELj4ENS_18Kernel_traits_baseILj15360ES2_fS2_fjLj1024EEEEEEEvNS_9BwdParamsE:
        /* <DEDUP_REMOVED lines=25> */
.L_x_2141:
        /* <DEDUP_REMOVED lines=28> */
.L_x_2134:
        /* <DEDUP_REMOVED lines=33> */
.L_x_2133:
[----:B------:R-:W-:Y:S05]  /*0560*/  BSYNC B1 ;  /* 0x0000000000017941 */ /* 0x000fea0003800000 */
.L_x_2132:
        /* <DEDUP_REMOVED lines=23> */
.L_x_2136:
[----:B------:R-:W-:Y:S05]  /*06e0*/  BSYNC B1 ;  /* 0x0000000000017941 */ /* 0x000fea0003800000 */
.L_x_2135:
        /* <DEDUP_REMOVED lines=11> */
.L_x_2131:
[----:B------:R-:W-:Y:S05]  /*07a0*/  BSYNC B0 ;  /* 0x0000000000007941 */ /* 0x000fea0003800000 */
.L_x_2130:
        /* <DEDUP_REMOVED lines=29> */
.L_x_2152:
[----:B------:R-:W-:Y:S01]  /*0980*/  @!P1 SHF.R.U32.HI R12, RZ, 0x3, R0 ;  /* 0x00000003ff0c9819 */ /* 0x000fe20000011600 */
[----:B---3--:R-:W-:Y:S01]  /*0990*/  FADD.FTZ R14, R9, R14 ;  /* 0x0000000e090e7221 */ /* 0x008fe20000010000 */
[----:B--2---:R-:W-:Y:S02]  /*09a0*/  FADD.FTZ R11, R10, R11 ;  /* 0x0000000b0a0b7221 */ /* 0x004fe40000010000 */
[----:B------:R-:W-:-:S05]  /*09b0*/  @!P1 LOP3.LUT R12, R12, 0x1ffffffc, RZ, 0xc0, !PT ;  /* 0x1ffffffc0c0c9812 */ /* 0x000fca00078ec0ff */
[----:B------:R2:W-:Y:S04]  /*09c0*/  @!P1 STS [R12+UR4+0x2000], R14 ;  /* 0x0020000e0c009988 */ /* 0x0005e80008000804 */
[----:B------:R2:W-:Y:S02]  /*09d0*/  @!P1 STS [R12+UR4+0x2080], R11 ;  /* 0x0020800b0c009988 */ /* 0x0005e40008000804 */
.L_x_2137:
        /* <DEDUP_REMOVED lines=14> */
.L_x_2140:
[----:B------:R-:W-:Y:S05]  /*0ac0*/  BSYNC B0 ;  /* 0x0000000000007941 */ /* 0x000fea0003800000 */
.L_x_2139:
[C---:B------:R-:W-:Y:S02]  /*0ad0*/  ISETP.GT.U32.AND P1, PT, R3.reuse, -0x3c01, PT ;  /* 0xffffc3ff0300780c */ /* 0x040fe40003f24070 */
[----:B------:R-:W-:Y:S02]  /*0ae0*/  IADD3 R3, R3, 0x3c00, RZ ;  /* 0x00003c0003037810 */ /* 0x000fe40007ffe0ff */
[----:B------:R-:W-:-:S09]  /*0af0*/  IADD3 R5, R5, 0x1e00, RZ ;  /* 0x00001e0005057810 */ /* 0x000fd20007ffe0ff */
[----:B------:R-:W-:Y:S05]  /*0b00*/  @P1 BRA `(.L_x_2141) ;  /* 0xfffffff400a01947 */ /* 0x000fea000383ffff */
[----:B------:R-:W-:Y:S05]  /*0b10*/  EXIT ;  /* 0x000000000000794d */ /* 0x000fea0003800000 */
.L_x_2138:
[----:B------:R-:W-:Y:S01]  /*0b20*/  HFMA2.MMA R19, -RZ, RZ, 0, 5.9604644775390625e-08 ;  /* 0x00000001ff137435 */ /* 0x000fe200000001ff */
[----:B---3--:R-:W-:Y:S01]  /*0b30*/  IMAD.MOV.U32 R20, RZ, RZ, R10 ;  /* 0x000000ffff147224 */ /* 0x008fe200078e000a */
[----:B------:R-:W-:Y:S02]  /*0b40*/  MOV R22, 0x1f ;  /* 0x0000001f00167802 */ /* 0x000fe40000000f00 */
[----:B------:R-:W-:-:S07]  /*0b50*/  MOV R17, 0xffffffff ;  /* 0xffffffff00117802 */ /* 0x000fce0000000f00 */
[----:B012---:R-:W-:Y:S05]  /*0b60*/  WARPSYNC.COLLECTIVE R17, `(.L_x_2142) ;  /* 0x0000000011087348 */ /* 0x007fea0003c00000 */
[----:B------:R3:W4:Y:S02]  /*0b70*/  SHFL.BFLY P2, R18, R20, R19, R22 ;  /* 0x0c00001314127389 */ /* 0x0007240000040016 */
[----:B01234-:R-:W-:Y:S01]  /*0b80*/  ENDCOLLECTIVE ;  /* 0x000000000000791b */ /* 0x01ffe20003800000 */
.L_x_2142:
[----:B------:R-:W-:Y:S01]  /*0b90*/  HFMA2.MMA R19, -RZ, RZ, 0, 1.1920928955078125e-07 ;  /* 0x00000002ff137435 */ /* 0x000fe200000001ff */
[----:B------:R-:W-:-:S04]  /*0ba0*/  IMAD.MOV.U32 R11, RZ, RZ, R18 ;  /* 0x000000ffff0b7224 */ /* 0x000fc800078e0012 */
[----:B------:R-:W-:-:S05]  /*0bb0*/  FADD.FTZ R11, R10, R11 ;  /* 0x0000000b0a0b7221 */ /* 0x000fca0000010000 */
[----:B------:R-:W-:-:S07]  /*0bc0*/  MOV R20, R11 ;  /* 0x0000000b00147202 */ /* 0x000fce0000000f00 */
[----:B------:R-:W-:Y:S05]  /*0bd0*/  WARPSYNC.COLLECTIVE R17, `(.L_x_2143) ;  /* 0x0000000011087348 */ /* 0x000fea0003c00000 */
[----:B------:R0:W1:Y:S02]  /*0be0*/  SHFL.BFLY P2, R18, R20, R19, R22 ;  /* 0x0c00001314127389 */ /* 0x0000640000040016 */
[----:B01----:R-:W-:Y:S01]  /*0bf0*/  ENDCOLLECTIVE ;  /* 0x000000000000791b */ /* 0x003fe20003800000 */
.L_x_2143:
[----:B------:R-:W-:Y:S01]  /*0c00*/  HFMA2.MMA R19, -RZ, RZ, 0, 2.384185791015625e-07 ;  /* 0x00000004ff137435 */ /* 0x000fe200000001ff */
[----:B------:R-:W-:-:S05]  /*0c10*/  MOV R12, R18 ;  /* 0x00000012000c7202 */ /* 0x000fca0000000f00 */
[----:B------:R-:W-:-:S04]  /*0c20*/  FADD.FTZ R12, R11, R12 ;  /* 0x0000000c0b0c7221 */ /* 0x000fc80000010000 */
[----:B------:R-:W-:-:S07]  /*0c30*/  IMAD.MOV.U32 R20, RZ, RZ, R12 ;  /* 0x000000ffff147224 */ /* 0x000fce00078e000c */
[----:B------:R-:W-:Y:S05]  /*0c40*/  WARPSYNC.COLLECTIVE R17, `(.L_x_2144) ;  /* 0x0000000011087348 */ /* 0x000fea0003c00000 */
[----:B------:R0:W1:Y:S02]  /*0c50*/  SHFL.BFLY P2, R18, R20, R19, R22 ;  /* 0x0c00001314127389 */ /* 0x0000640000040016 */
[----:B01----:R-:W-:Y:S01]  /*0c60*/  ENDCOLLECTIVE ;  /* 0x000000000000791b */ /* 0x003fe20003800000 */
.L_x_2144:
[----:B------:R-:W-:Y:S01]  /*0c70*/  IMAD.MOV.U32 R19, RZ, RZ, 0x8 ;  /* 0x00000008ff137424 */ /* 0x000fe200078e00ff */
[----:B------:R-:W-:-:S05]  /*0c80*/  MOV R13, R18 ;  /* 0x00000012000d7202 */ /* 0x000fca0000000f00 */
[----:B------:R-:W-:-:S05]  /*0c90*/  FADD.FTZ R13, R12, R13 ;  /* 0x0000000d0c0d7221 */ /* 0x000fca0000010000 */
[----:B------:R-:W-:-:S07]  /*0ca0*/  MOV R20, R13 ;  /* 0x0000000d00147202 */ /* 0x000fce0000000f00 */
[----:B------:R-:W-:Y:S05]  /*0cb0*/  WARPSYNC.COLLECTIVE R17, `(.L_x_2145) ;  /* 0x0000000011087348 */ /* 0x000fea0003c00000 */
[----:B------:R0:W1:Y:S02]  /*0cc0*/  SHFL.BFLY P2, R18, R20, R19, R22 ;  /* 0x0c00001314127389 */ /* 0x0000640000040016 */
[----:B01----:R-:W-:Y:S01]  /*0cd0*/  ENDCOLLECTIVE ;  /* 0x000000000000791b */ /* 0x003fe20003800000 */
.L_x_2145:
[----:B------:R-:W-:Y:S01]  /*0ce0*/  HFMA2.MMA R19, -RZ, RZ, 0, 9.5367431640625e-07 ;  /* 0x00000010ff137435 */ /* 0x000fe200000001ff */
[----:B------:R-:W-:-:S05]  /*0cf0*/  MOV R10, R18 ;  /* 0x00000012000a7202 */ /* 0x000fca0000000f00 */
[----:B------:R-:W-:-:S05]  /*0d00*/  FADD.FTZ R10, R13, R10 ;  /* 0x0000000a0d0a7221 */ /* 0x000fca0000010000 */
[----:B------:R-:W-:-:S07]  /*0d10*/  MOV R20, R10 ;  /* 0x0000000a00147202 */ /* 0x000fce0000000f00 */
[----:B------:R-:W-:Y:S05]  /*0d20*/  WARPSYNC.COLLECTIVE R17, `(.L_x_2146) ;  /* 0x0000000011087348 */ /* 0x000fea0003c00000 */
[----:B------:R0:W1:Y:S02]  /*0d30*/  SHFL.BFLY P2, R18, R20, R19, R22 ;  /* 0x0c00001314127389 */ /* 0x0000640000040016 */
[----:B01----:R-:W-:Y:S01]  /*0d40*/  ENDCOLLECTIVE ;  /* 0x000000000000791b */ /* 0x003fe20003800000 */
.L_x_2146:
[----:B------:R-:W-:Y:S01]  /*0d50*/  HFMA2.MMA R19, -RZ, RZ, 0, 5.9604644775390625e-08 ;  /* 0x00000001ff137435 */ /* 0x000fe200000001ff */
[----:B------:R-:W-:Y:S01]  /*0d60*/  MOV R20, R9 ;  /* 0x0000000900147202 */ /* 0x000fe20000000f00 */
[----:B------:R-:W-:-:S09]  /*0d70*/  IMAD.MOV.U32 R11, RZ, RZ, R18 ;  /* 0x000000ffff0b7224 */ /* 0x000fd200078e0012 */
[----:B------:R-:W-:Y:S05]  /*0d80*/  WARPSYNC.COLLECTIVE R17, `(.L_x_2147) ;  /* 0x0000000011087348 */ /* 0x000fea0003c00000 */
[----:B------:R0:W1:Y:S02]  /*0d90*/  SHFL.BFLY P2, R18, R20, R19, R22 ;  /* 0x0c00001314127389 */ /* 0x0000640000040016 */
[----:B01----:R-:W-:Y:S01]  /*0da0*/  ENDCOLLECTIVE ;  /* 0x000000000000791b */ /* 0x003fe20003800000 */
.L_x_2147:
[----:B------:R-:W-:Y:S01]  /*0db0*/  HFMA2.MMA R19, -RZ, RZ, 0, 1.1920928955078125e-07 ;  /* 0x00000002ff137435 */ /* 0x000fe200000001ff */
[----:B------:R-:W-:-:S05]  /*0dc0*/  MOV R12, R18 ;  /* 0x00000012000c7202 */ /* 0x000fca0000000f00 */
[----:B------:R-:W-:-:S04]  /*0dd0*/  FADD.FTZ R14, R9, R12 ;  /* 0x0000000c090e7221 */ /* 0x000fc80000010000 */
[----:B------:R-:W-:-:S07]  /*0de0*/  IMAD.MOV.U32 R20, RZ, RZ, R14 ;  /* 0x000000ffff147224 */ /* 0x000fce00078e000e */
[----:B------:R-:W-:Y:S05]  /*0df0*/  WARPSYNC.COLLECTIVE R17, `(.L_x_2148) ;  /* 0x0000000011087348 */ /* 0x000fea0003c00000 */
[----:B------:R0:W1:Y:S02]  /*0e00*/  SHFL.BFLY P2, R18, R20, R19, R22 ;  /* 0x0c00001314127389 */ /* 0x0000640000040016 */
[----:B01----:R-:W-:Y:S01]  /*0e10*/  ENDCOLLECTIVE ;  /* 0x000000000000791b */ /* 0x003fe20003800000 */
.L_x_2148:
[----:B------:R-:W-:Y:S01]  /*0e20*/  IMAD.MOV.U32 R19, RZ, RZ, 0x4 ;  /* 0x00000004ff137424 */ /* 0x000fe200078e00ff */
[----:B------:R-:W-:-:S05]  /*0e30*/  MOV R13, R18 ;  /* 0x00000012000d7202 */ /* 0x000fca0000000f00 */
[----:B------:R-:W-:-:S05]  /*0e40*/  FADD.FTZ R15, R14, R13 ;  /* 0x0000000d0e0f7221 */ /* 0x000fca0000010000 */
[----:B------:R-:W-:-:S07]  /*0e50*/  MOV R20, R15 ;  /* 0x0000000f00147202 */ /* 0x000fce0000000f00 */
[----:B------:R-:W-:Y:S05]  /*0e60*/  WARPSYNC.COLLECTIVE R17, `(.L_x_2149) ;  /* 0x0000000011087348 */ /* 0x000fea0003c00000 */
[----:B------:R0:W1:Y:S02]  /*0e70*/  SHFL.BFLY P2, R18, R20, R19, R22 ;  /* 0x0c00001314127389 */ /* 0x0000640000040016 */
[----:B01----:R-:W-:Y:S01]  /*0e80*/  ENDCOLLECTIVE ;  /* 0x000000000000791b */ /* 0x003fe20003800000 */
.L_x_2149:
[----:B------:R-:W-:Y:S01]  /*0e90*/  HFMA2.MMA R19, -RZ, RZ, 0, 4.76837158203125e-07 ;  /* 0x00000008ff137435 */ /* 0x000fe200000001ff */
[----:B------:R-:W-:-:S05]  /*0ea0*/  MOV R16, R18 ;  /* 0x0000001200107202 */ /* 0x000fca0000000f00 */
[----:B------:R-:W-:-:S05]  /*0eb0*/  FADD.FTZ R16, R15, R16 ;  /* 0x000000100f107221 */ /* 0x000fca0000010000 */
[----:B------:R-:W-:-:S07]  /*0ec0*/  MOV R20, R16 ;  /* 0x0000001000147202 */ /* 0x000fce0000000f00 */
[----:B------:R-:W-:Y:S05]  /*0ed0*/  WARPSYNC.COLLECTIVE R17, `(.L_x_2150) ;  /* 0x0000000011087348 */ /* 0x000fea0003c00000 */
[----:B------:R0:W1:Y:S02]  /*0ee0*/  SHFL.BFLY P2, R18, R20, R19, R22 ;  /* 0x0c00001314127389 */ /* 0x0000640000040016 */
[----:B01----:R-:W-:Y:S01]  /*0ef0*/  ENDCOLLECTIVE ;  /* 0x000000000000791b */ /* 0x003fe20003800000 */
.L_x_2150:
[----:B------:R-:W-:Y:S01]  /*0f00*/  HFMA2.MMA R19, -RZ, RZ, 0, 9.5367431640625e-07 ;  /* 0x00000010ff137435 */ /* 0x000fe200000001ff */
[----:B------:R-:W-:-:S04]  /*0f10*/  IMAD.MOV.U32 R9, RZ, RZ, R18 ;  /* 0x000000ffff097224 */ /* 0x000fc800078e0012 */
[----:B------:R-:W-:-:S05]  /*0f20*/  FADD.FTZ R9, R16, R9 ;  /* 0x0000000910097221 */ /* 0x000fca0000010000 */
[----:B------:R-:W-:-:S07]  /*0f30*/  MOV R20, R9 ;  /* 0x0000000900147202 */ /* 0x000fce0000000f00 */
[----:B------:R-:W-:Y:S05]  /*0f40*/  WARPSYNC.COLLECTIVE R17, `(.L_x_2151) ;  /* 0x0000000011087348 */ /* 0x000fea0003c00000 */
[----:B------:R0:W1:Y:S02]  /*0f50*/  SHFL.BFLY P2, R18, R20, R19, R22 ;  /* 0x0c00001314127389 */ /* 0x0000640000040016 */
[----:B01----:R-:W-:Y:S01]  /*0f60*/  ENDCOLLECTIVE ;  /* 0x000000000000791b */ /* 0x003fe20003800000 */
.L_x_2151:
[----:B------:R-:W-:Y:S01]  /*0f70*/  MOV R14, R18 ;  /* 0x00000012000e7202 */ /* 0x000fe20000000f00 */
[----:B------:R-:W-:Y:S06]  /*0f80*/  BRA `(.L_x_2152) ;  /* 0xfffffff8007c7947 */ /* 0x000fec000383ffff */
.L_x_2153:
        /* <DEDUP_REMOVED lines=15> */
.L_x_5474:


//--------------------- .text._ZN10layer_norm13ln_bwd_kernelINS_13Kernel_traitsI13__nv_bfloat16fS2_fjLj15360ELj4ELj1ELj4ELj8ENS_18Kernel_traits_baseILj15360ES2_fS2_fjLj128EEEEEEEvNS_9BwdParamsE --------------------------
	.section	.text._ZN10layer_norm13ln_bwd_kernelINS_13Kernel_traitsI13__nv_bfloat16fS2_fjLj15360ELj4ELj1ELj4ELj8ENS_18Kernel_traits_baseILj15360ES2_fS2_fjLj128EEEEEEEvNS_9BwdParamsE,"ax",@progbits
	.align	128
        .global         _ZN10layer_norm13ln_bwd_kernelINS_13Kernel_traitsI13__nv_bfloat16fS2_fjLj15360ELj4ELj1ELj4ELj8ENS_18Kernel_traits_baseILj15360ES2_fS2_fjLj128EEEEEEEvNS_9BwdParamsE
        .type           _ZN10layer_norm13ln_bwd_kernelINS_13Kernel_traitsI13__nv_bfloat16fS2_fjLj15360ELj4ELj1ELj4ELj8ENS_18Kernel_traits_baseILj15360ES2_fS2_fjLj128EEEEEEEvNS_9BwdParamsE,@function
        .size           _ZN10layer_norm13ln_bwd_kernelINS_13Kernel_traitsI13__nv_bfloat16fS2_fjLj15360ELj4ELj1ELj4ELj8ENS_18Kernel_traits_baseILj15360ES2_fS2_fjLj128EEEEEEEvNS_9BwdParamsE,(.L_x_5475 - _ZN10layer_norm13ln_bwd_kernelINS_13Kernel_traitsI13__nv_bfloat16fS2_fjLj15360ELj4ELj1ELj4ELj8ENS_18Kernel_traits_baseILj15360ES2_fS2_fjLj128EEEEEEEvNS_9BwdParamsE)
        .other          _ZN10layer_norm13ln_bwd_kernelINS_13Kernel_traitsI13__nv_bfloat16fS2_fjLj15360ELj4ELj1ELj4ELj8ENS_18Kernel_traits_baseILj15360ES2_fS2_fjLj128EEEEEEEvNS_9BwdParamsE,@"STO_CUDA_ENTRY STV_DEFAULT"
_ZN10layer_norm13ln_bwd_kernelINS_13Kernel_traitsI13__nv_bfloat16fS2_fjLj15360ELj4ELj1ELj4ELj8ENS_18Kernel_traits_baseILj15360ES2_fS2_fjLj128EEEEEEEvNS_9BwdParamsE:
.text._ZN10layer_norm13ln_bwd_kernelINS_13Kernel_traitsI13__nv_bfloat16fS2_fjLj15360ELj4ELj1ELj4ELj8ENS_18Kernel_traits_baseILj15360ES2_fS2_fjLj128EEEEEEEvNS_9BwdParamsE:
        /* <DEDUP_REMOVED lines=248> */
.L_x_2160:
[----:B------:R-:W-:Y:S01]  /*0f80*/  ULDC.64 UR4, c[0x0][0x228] ;  /* 0x00008a0000047ab9 */ /* 0x000fe20000000a00 */
[----:B-1----:R-:W-:Y:S01]  /*0f90*/  IMAD R129, R7, 0x1e00, R4 ;  /* 0x00001e0007817824 */ /* 0x002fe200078e0204 */
[----:B------:R-:W-:Y:S01]  /*0fa0*/  ISETP.NE.U32.AND P0, PT, RZ, UR4, PT ;  /* 0x00000004ff007c0c */ /* 0x000fe2000bf05070 */
[----:B------:R-:W0:Y:S03]  /*0fb0*/  LDC.64 R124, c[0x0][0x238] ;  /* 0x00008e00ff7c7b82 */ /* 0x000e260000000a00 */
[----:B------:R-:W-:Y:S02]  /*0fc0*/  ISETP.NE.AND.EX P0, PT, RZ, UR5, PT, P0 ;  /* 0x00000005ff007c0c */ /* 0x000fe4000bf05300 */
[C---:B------:R-:W-:Y:S02]  /*0fd0*/  IADD3 R137, R129.reuse, 0x400, RZ ;  /* 0x0000040081897810 */ /* 0x040fe40007ffe0ff */
[----:B------:R-:W-:-:S09]  /*0fe0*/  IADD3 R141, R129, 0x200, RZ ;  /* 0x00000200818d7810 */ /* 0x000fd20007ffe0ff */
[----:B------:R-:W1:Y:S01]  /*0ff0*/  @!P0 LDC.64 R64, c[0x0][0x220] ;  /* 0x00008800ff408b82 */ /* 0x000e620000000a00 */
[C---:B------:R-:W-:Y:S02]  /*1000*/  @P0 LEA R120, P1, R129.reuse, UR4, 0x3 ;  /* 0x0000000481780c11 */ /* 0x040fe4000f8218ff */
[C---:B------:R-:W-:Y:S02]  /*1010*/  IADD3 R133, R129.reuse, 0x600, RZ ;  /* 0x0000060081857810 */ /* 0x040fe40007ffe0ff */
[C---:B------:R-:W-:Y:S02]  /*1020*/  @P0 LEA.HI.X R121, R129.reuse, UR5, RZ, 0x3, P1 ;  /* 0x0000000581790c11 */ /* 0x040fe400088f1cff */
[C---:B------:R-:W-:Y:S01]  /*1030*/  IADD3 R131, R129.reuse, 0x800, RZ ;  /* 0x0000080081837810 */ /* 0x040fe20007ffe0ff */
[----:B------:R-:W2:Y:S01]  /*1040*/  @P0 LDC.64 R68, c[0x0][0x228] ;  /* 0x00008a00ff440b82 */ /* 0x000ea20000000a00 */
[----:B------:R-:W-:Y:S01]  /*1050*/  IADD3 R139, R129, 0xa00, RZ ;  /* 0x00000a00818b7810 */ /* 0x000fe20007ffe0ff */
[----:B0-----:R-:W-:Y:S01]  /*1060*/  IMAD.WIDE R124, R7, 0x4, R124 ;  /* 0x00000004077c7825 */ /* 0x001fe200078e027c */
[----:B------:R-:W-:-:S02]  /*1070*/  IADD3 R149, R129, 0xc00, RZ ;  /* 0x00000c0081957810 */ /* 0x000fc40007ffe0ff */
[C---:B------:R-:W-:Y:S02]  /*1080*/  IADD3 R151, R129.reuse, 0xe00, RZ ;  /* 0x00000e0081977810 */ /* 0x040fe40007ffe0ff */
[----:B------:R-:W3:Y:S01]  /*1090*/  LDG.E R172, desc[UR6][R124.64] ;  /* 0x000000067cac7981 */ /* 0x000ee2000c1e1900 */
[----:B------:R-:W0:Y:S01]  /*10a0*/  @!P0 LDC.64 R70, c[0x0][0x220] ;  /* 0x00008800ff468b82 */ /* 0x000e220000000a00 */
[----:B------:R-:W-:Y:S02]  /*10b0*/  IADD3 R153, R129, 0x1000, RZ ;  /* 0x0000100081997810 */ /* 0x000fe40007ffe0ff */
[----:B------:R-:W-:-:S05]  /*10c0*/  @P0 MOV R128, RZ ;  /* 0x000000ff00800202 */ /* 0x000fca0000000f00 */
[----:B------:R-:W4:Y:S01]  /*10d0*/  @P0 LDC.64 R126, c[0x0][0x228] ;  /* 0x00008a00ff7e0b82 */ /* 0x000f220000000a00 */
[----:B-1----:R-:W-:-:S04]  /*10e0*/  @!P0 LEA R120, P2, R129, R64, 0x3 ;  /* 0x0000004081788211 */ /* 0x002fc800078418ff */
[----:B------:R-:W-:-:S03]  /*10f0*/  @!P0 LEA.HI.X R121, R129, R65, RZ, 0x3, P2 ;  /* 0x0000004181798211 */ /* 0x000fc600010f1cff */
[----:B------:R-:W1:Y:S01]  /*1100*/  @!P0 LDC.64 R116, c[0x0][0x220] ;  /* 0x00008800ff748b82 */ /* 0x000e620000000a00 */
[C---:B--2---:R-:W-:Y:S01]  /*1110*/  @P0 IMAD.WIDE.U32 R68, R137.reuse, 0x8, R68 ;  /* 0x0000000889440825 */ /* 0x044fe200078e0044 */
[----:B------:R-:W2:Y:S04]  /*1120*/  LDG.E R143, desc[UR6][R120.64+0x4] ;  /* 0x00000406788f7981 */ /* 0x000ea8000c1e1900 */
[----:B------:R5:W3:Y:S02]  /*1130*/  LDG.E R173, desc[UR6][R120.64] ;  /* 0x0000000678ad7981 */ /* 0x000ae4000c1e1900 */
[----:B------:R-:W1:Y:S01]  /*1140*/  @P0 LDC.64 R122, c[0x0][0x228] ;  /* 0x00008a00ff7a0b82 */ /* 0x000e620000000a00 */
[----:B0-----:R-:W-:-:S05]  /*1150*/  @!P0 IMAD.WIDE.U32 R68, R137, 0x8, R70 ;  /* 0x0000000889448825 */ /* 0x001fca00078e0046 */
[----:B------:R-:W2:Y:S02]  /*1160*/  LDG.E R183, desc[UR6][R68.64+0x4] ;  /* 0x0000040644b77981 */ /* 0x000ea4000c1e1900 */
[----:B------:R-:W0:Y:S01]  /*1170*/  @!P0 LDC.64 R66, c[0x0][0x220] ;  /* 0x00008800ff428b82 */ /* 0x000e220000000a00 */
[C---:B----4-:R-:W-:Y:S01]  /*1180*/  @P0 IMAD.WIDE.U32 R126, R141.reuse, 0x8, R126 ;  /* 0x000000088d7e0825 */ /* 0x050fe200078e007e */
[----:B------:R-:W4:Y:S06]  /*1190*/  LDG.E R136, desc[UR6][R68.64] ;  /* 0x0000000644887981 */ /* 0x000f2c000c1e1900 */
[----:B------:R-:W0:Y:S08]  /*11a0*/  @P0 LDC.64 R118, c[0x0][0x228] ;  /* 0x00008a00ff760b82 */ /* 0x000e300000000a00 */
[----:B------:R-:W0:Y:S08]  /*11b0*/  @!P0 LDC.64 R64, c[0x0][0x220] ;  /* 0x00008800ff408b82 */ /* 0x000e300000000a00 */
[----:B-----5:R-:W5:Y:S08]  /*11c0*/  @P0 LDC.64 R120, c[0x0][0x228] ;  /* 0x00008a00ff780b82 */ /* 0x020f700000000a00 */
[----:B------:R-:W5:Y:S01]  /*11d0*/  @!P0 LDC.64 R70, c[0x0][0x220] ;  /* 0x00008800ff468b82 */ /* 0x000f620000000a00 */
[----:B-1----:R-:W-:-:S04]  /*11e0*/  @!P0 IMAD.WIDE.U32 R126, R141, 0x8, R116 ;  /* 0x000000088d7e8825 */ /* 0x002fc800078e0074 */
[C---:B------:R-:W-:Y:S01]  /*11f0*/  @P0 IMAD.WIDE.U32 R122, R133.reuse, 0x8, R122 ;  /* 0x00000008857a0825 */ /* 0x040fe200078e007a */
[----:B------:R-:W4:Y:S02]  /*1200*/  LDG.E R175, desc[UR6][R126.64+0x4] ;  /* 0x000004067eaf7981 */ /* 0x000f24000c1e1900 */
[----:B------:R-:W1:Y:S01]  /*1210*/  @P0 LDC.64 R116, c[0x0][0x228] ;  /* 0x00008a00ff740b82 */ /* 0x000e620000000a00 */
[----:B0-----:R-:W-:Y:S01]  /*1220*/  @!P0 IMAD.WIDE.U32 R122, R133, 0x8, R66 ;  /* 0x00000008857a8825 */ /* 0x001fe200078e0042 */
[----:B------:R0:W4:Y:S03]  /*1230*/  LDG.E R130, desc[UR6][R126.64] ;  /* 0x000000067e827981 */ /* 0x000126000c1e1900 */
[----:B------:R-:W-:Y:S01]  /*1240*/  @P0 IMAD.WIDE.U32 R118, R131, 0x8, R118 ;  /* 0x0000000883760825 */ /* 0x000fe200078e0076 */
[----:B------:R-:W-:Y:S01]  /*1250*/  IADD3 R155, R129, 0x1200, RZ ;  /* 0x00001200819b7810 */ /* 0x000fe20007ffe0ff */
[----:B------:R-:W4:Y:S01]  /*1260*/  LDG.E R189, desc[UR6][R122.64+0x4] ;  /* 0x000004067abd7981 */ /* 0x000f22000c1e1900 */
[----:B------:R-:W1:Y:S01]  /*1270*/  @!P0 LDC.64 R66, c[0x0][0x220] ;  /* 0x00008800ff428b82 */ /* 0x000e620000000a00 */
[----:B------:R-:W-:Y:S01]  /*1280*/  @!P0 IMAD.WIDE.U32 R118, R131, 0x8, R64 ;  /* 0x0000000883768825 */ /* 0x000fe200078e0040 */
[----:B------:R-:W-:Y:S01]  /*1290*/  IADD3 R177, R129, 0x1400, RZ ;  /* 0x0000140081b17810 */ /* 0x000fe20007ffe0ff */
[----:B------:R-:W4:Y:S02]  /*12a0*/  LDG.E R138, desc[UR6][R122.64] ;  /* 0x000000067a8a7981 */ /* 0x000f24000c1e1900 */
[----:B-----5:R-:W-:-:S02]  /*12b0*/  @P0 IMAD.WIDE.U32 R120, R139, 0x8, R120 ;  /* 0x000000088b780825 */ /* 0x020fc400078e0078 */
[----:B------:R-:W5:Y:S01]  /*12c0*/  LDG.E R191, desc[UR6][R118.64+0x4] ;  /* 0x0000040676bf7981 */ /* 0x000f62000c1e1900 */
[----:B0-----:R-:W0:Y:S01]  /*12d0*/  @P0 LDC.64 R126, c[0x0][0x228] ;  /* 0x00008a00ff7e0b82 */ /* 0x001e220000000a00 */
[----:B------:R-:W-:Y:S02]  /*12e0*/  @!P0 IMAD.WIDE.U32 R120, R139, 0x8, R70 ;  /* 0x000000088b788825 */ /* 0x000fe400078e0046 */
[----:B------:R0:W5:Y:S01]  /*12f0*/  LDG.E R140, desc[UR6][R118.64] ;  /* 0x00000006768c7981 */ /* 0x000162000c1e1900 */
[----:B------:R-:W-:-:S03]  /*1300*/  IADD3 R185, R129, 0x1800, RZ ;  /* 0x0000180081b97810 */ /* 0x000fc60007ffe0ff */
[----:B------:R-:W5:Y:S01]  /*1310*/  LDG.E R193, desc[UR6][R120.64+0x4] ;  /* 0x0000040678c17981 */ /* 0x000f62000c1e1900 */
[----:B------:R-:W0:Y:S08]  /*1320*/  @!P0 LDC.64 R64, c[0x0][0x220] ;  /* 0x00008800ff408b82 */ /* 0x000e300000000a00 */
[----:B------:R-:W0:Y:S08]  /*1330*/  @P0 LDC.64 R68, c[0x0][0x228] ;  /* 0x00008a00ff440b82 */ /* 0x000e300000000a00 */
[----:B------:R-:W0:Y:S01]  /*1340*/  @!P0 LDC.64 R134, c[0x0][0x230] ;  /* 0x00008c00ff868b82 */ /* 0x000e220000000a00 */
[C---:B-1----:R-:W-:Y:S01]  /*1350*/  @P0 IMAD.WIDE.U32 R116, R149.reuse, 0x8, R116 ;  /* 0x0000000895740825 */ /* 0x042fe200078e0074 */
[----:B------:R-:W5:Y:S06]  /*1360*/  LDG.E R142, desc[UR6][R120.64] ;  /* 0x00000006788e7981 */ /* 0x000f6c000c1e1900 */
[----:B------:R-:W1:Y:S01]  /*1370*/  @!P0 LDC.64 R70, c[0x0][0x220] ;  /* 0x00008800ff468b82 */ /* 0x000e620000000a00 */
[----:B------:R-:W-:-:S04]  /*1380*/  @!P0 IMAD.WIDE.U32 R116, R149, 0x8, R66 ;  /* 0x0000000895748825 */ /* 0x000fc800078e0042 */
[C---:B0-----:R-:W-:Y:S01]  /*1390*/  @P0 IMAD.WIDE.U32 R126, R151.reuse, 0x8, R126 ;  /* 0x00000008977e0825 */ /* 0x041fe200078e007e */
[----:B------:R-:W5:Y:S02]  /*13a0*/  LDG.E R195, desc[UR6][R116.64+0x4] ;  /* 0x0000040674c37981 */ /* 0x000f64000c1e1900 */
[----:B------:R-:W0:Y:S01]  /*13b0*/  @P0 LDC.64 R124, c[0x0][0x228] ;  /* 0x00008a00ff7c0b82 */ /* 0x000e220000000a00 */
[----:B------:R-:W-:Y:S01]  /*13c0*/  @!P0 IMAD.WIDE.U32 R126, R151, 0x8, R64 ;  /* 0x00000008977e8825 */ /* 0x000fe200078e0040 */
[----:B------:R0:W5:Y:S06]  /*13d0*/  LDG.E R148, desc[UR6][R116.64] ;  /* 0x0000000674947981 */ /* 0x00016c000c1e1900 */
[----:B------:R-:W0:Y:S01]  /*13e0*/  @P0 LDC.64 R118, c[0x0][0x228] ;  /* 0x00008a00ff760b82 */ /* 0x000e220000000a00 */
[----:B------:R-:W-:Y:S01]  /*13f0*/  @P0 IMAD.WIDE.U32 R68, R153, 0x8, R68 ;  /* 0x0000000899440825 */ /* 0x000fe200078e0044 */
[----:B------:R-:W5:Y:S03]  /*1400*/  LDG.E R197, desc[UR6][R126.64+0x4] ;  /* 0x000004067ec57981 */ /* 0x000f66000c1e1900 */
[----:B------:R-:W-:Y:S01]  /*1410*/  @!P0 IMAD.WIDE R134, R7, 0x4, R134 ;  /* 0x0000000407868825 */ /* 0x000fe200078e0286 */
[----:B------:R-:W5:Y:S02]  /*1420*/  LDG.E R150, desc[UR6][R126.64] ;  /* 0x000000067e967981 */ /* 0x000f64000c1e1900 */
[----:B------:R-:W0:Y:S01]  /*1430*/  @!P0 LDC.64 R66, c[0x0][0x220] ;  /* 0x00008800ff428b82 */ /* 0x000e220000000a00 */
[----:B-1----:R-:W-:Y:S01]  /*1440*/  @!P0 IMAD.WIDE.U32 R68, R153, 0x8, R70 ;  /* 0x0000000899448825 */ /* 0x002fe200078e0046 */
[----:B------:R-:W5:Y:S04]  /*1450*/  @!P0 LDG.E R128, desc[UR6][R134.64] ;  /* 0x0000000686808981 */ /* 0x000f68000c1e1900 */
[----:B------:R-:W5:Y:S02]  /*1460*/  LDG.E R199, desc[UR6][R68.64+0x4] ;  /* 0x0000040644c77981 */ /* 0x000f64000c1e1900 */
[----:B------:R-:W1:Y:S01]  /*1470*/  @!P0 LDC.64 R64, c[0x0][0x220] ;  /* 0x00008800ff408b82 */ /* 0x000e620000000a00 */
[C---:B0-----:R-:W-:Y:S01]  /*1480*/  @P0 IMAD.WIDE.U32 R124, R155.reuse, 0x8, R124 ;  /* 0x000000089b7c0825 */ /* 0x041fe200078e007c */
[----:B------:R0:W5:Y:S06]  /*1490*/  LDG.E R152, desc[UR6][R68.64] ;  /* 0x0000000644987981 */ /* 0x00016c000c1e1900 */
[----:B------:R-:W0:Y:S08]  /*14a0*/  @P0 LDC.64 R116, c[0x0][0x228] ;  /* 0x00008a00ff740b82 */ /* 0x000e300000000a00 */
[----:B------:R-:W0:Y:S01]  /*14b0*/  @!P0 LDC.64 R70, c[0x0][0x220] ;  /* 0x00008800ff468b82 */ /* 0x000e220000000a00 */
[----:B------:R-:W-:-:S04]  /*14c0*/  @!P0 IMAD.WIDE.U32 R124, R155, 0x8, R66 ;  /* 0x000000089b7c8825 */ /* 0x000fc800078e0042 */
[----:B------:R-:W-:Y:S01]  /*14d0*/  @P0 IMAD.WIDE.U32 R118, R177, 0x8, R118 ;  /* 0x00000008b1760825 */ /* 0x000fe200078e0076 */
[----:B------:R-:W-:Y:S01]  /*14e0*/  IADD3 R187, R129, 0x1a00, RZ ;  /* 0x00001a0081bb7810 */ /* 0x000fe20007ffe0ff */
[----:B------:R-:W5:Y:S01]  /*14f0*/  LDG.E R154, desc[UR6][R124.64] ;  /* 0x000000067c9a7981 */ /* 0x000f62000c1e1900 */
[----:B------:R-:W3:Y:S01]  /*1500*/  @P0 LDC.64 R66, c[0x0][0x228] ;  /* 0x00008a00ff420b82 */ /* 0x000ee20000000a00 */
[----:B-1----:R-:W-:Y:S01]  /*1510*/  @!P0 IMAD.WIDE.U32 R118, R177, 0x8, R64 ;  /* 0x00000008b1768825 */ /* 0x002fe200078e0040 */
[C---:B------:R-:W-:Y:S01]  /*1520*/  IADD3 R179, R129.reuse, 0x1600, RZ ;  /* 0x0000160081b37810 */ /* 0x040fe20007ffe0ff */
[----:B------:R-:W5:Y:S01]  /*1530*/  LDG.E R201, desc[UR6][R124.64+0x4] ;  /* 0x000004067cc97981 */ /* 0x000f62000c1e1900 */
[----:B------:R-:W-:-:S03]  /*1540*/  IADD3 R181, R129, 0x1c00, RZ ;  /* 0x00001c0081b57810 */ /* 0x000fc60007ffe0ff */
[----:B------:R-:W5:Y:S01]  /*1550*/  LDG.E R174, desc[UR6][R118.64] ;  /* 0x0000000676ae7981 */ /* 0x000f62000c1e1900 */
[----:B------:R-:W1:Y:S01]  /*1560*/  @P0 LDC.64 R122, c[0x0][0x228] ;  /* 0x00008a00ff7a0b82 */ /* 0x000e620000000a00 */
[C---:B0-----:R-:W-:Y:S02]  /*1570*/  @P0 IMAD.WIDE.U32 R116, R185.reuse, 0x8, R116 ;  /* 0x00000008b9740825 */ /* 0x041fe400078e0074 */
[----:B------:R0:W5:Y:S05]  /*1580*/  LDG.E R203, desc[UR6][R118.64+0x4] ;  /* 0x0000040676cb7981 */ /* 0x00016a000c1e1900 */
[----:B------:R-:W0:Y:S01]  /*1590*/  @!P0 LDC.64 R64, c[0x0][0x220] ;  /* 0x00008800ff408b82 */ /* 0x000e220000000a00 */
[----:B------:R-:W-:-:S05]  /*15a0*/  @!P0 IMAD.WIDE.U32 R116, R185, 0x8, R70 ;  /* 0x00000008b9748825 */ /* 0x000fca00078e0046 */
[----:B------:R-:W5:Y:S02]  /*15b0*/  LDG.E R207, desc[UR6][R116.64+0x4] ;  /* 0x0000040674cf7981 */ /* 0x000f64000c1e1900 */
[----:B------:R-:W2:Y:S08]  /*15c0*/  @!P0 LDC.64 R120, c[0x0][0x220] ;  /* 0x00008800ff788b82 */ /* 0x000eb00000000a00 */
[----:B------:R-:W2:Y:S08]  /*15d0*/  @P0 LDC.64 R68, c[0x0][0x228] ;  /* 0x00008a00ff440b82 */ /* 0x000eb00000000a00 */
[----:B------:R-:W2:Y:S01]  /*15e0*/  @!P0 LDC.64 R126, c[0x0][0x220] ;  /* 0x00008800ff7e8b82 */ /* 0x000ea20000000a00 */
[----:B---3--:R-:W-:Y:S01]  /*15f0*/  @P0 IMAD.WIDE.U32 R66, R187, 0x8, R66 ;  /* 0x00000008bb420825 */ /* 0x008fe200078e0042 */
[----:B------:R-:W3:Y:S06]  /*1600*/  LDG.E R178, desc[UR6][R116.64] ;  /* 0x0000000674b27981 */ /* 0x000eec000c1e1900 */
[----:B------:R-:W2:Y:S01]  /*1610*/  LDC.64 R70, c[0x0][0x268] ;  /* 0x00009a00ff467b82 */ /* 0x000ea20000000a00 */
[----:B-1----:R-:W-:-:S04]  /*1620*/  @P0 IMAD.WIDE.U32 R122, R179, 0x8, R122 ;  /* 0x00000008b37a0825 */ /* 0x002fc800078e007a */
[----:B0-----:R-:W-:-:S04]  /*1630*/  @!P0 IMAD.WIDE.U32 R66, R187, 0x8, R64 ;  /* 0x00000008bb428825 */ /* 0x001fc800078e0040 */
[----:B--2---:R-:W-:Y:S01]  /*1640*/  @!P0 IMAD.WIDE.U32 R122, R179, 0x8, R120 ;  /* 0x00000008b37a8825 */ /* 0x004fe200078e0078 */
[----:B------:R-:W2:Y:S03]  /*1650*/  LDG.E R180, desc[UR6][R66.64] ;  /* 0x0000000642b47981 */ /* 0x000ea6000c1e1900 */
[C---:B------:R-:W-:Y:S01]  /*1660*/  @P0 IMAD.WIDE.U32 R68, R181.reuse, 0x8, R68 ;  /* 0x00000008b5440825 */ /* 0x040fe200078e0044 */
[----:B------:R-:W3:Y:S03]  /*1670*/  LDG.E R209, desc[UR6][R66.64+0x4] ;  /* 0x0000040642d17981 */ /* 0x000ee6000c1e1900 */
[----:B------:R-:W-:Y:S01]  /*1680*/  @!P0 IMAD.WIDE.U32 R68, R181, 0x8, R126 ;  /* 0x00000008b5448825 */ /* 0x000fe200078e007e */
[----:B------:R-:W3:Y:S04]  /*1690*/  LDG.E R176, desc[UR6][R122.64] ;  /* 0x000000067ab07981 */ /* 0x000ee8000c1e1900 */
[----:B------:R-:W3:Y:S01]  /*16a0*/  LDG.E R186, desc[UR6][R68.64] ;  /* 0x0000000644ba7981 */ /* 0x000ee2000c1e1900 */
[----:B------:R-:W-:-:S03]  /*16b0*/  IMAD.WIDE.U32 R120, R129, 0x4, R70 ;  /* 0x0000000481787825 */ /* 0x000fc600078e0046 */
[----:B------:R0:W3:Y:S04]  /*16c0*/  LDG.E R205, desc[UR6][R122.64+0x4] ;  /* 0x000004067acd7981 */ /* 0x0000e8000c1e1900 */
[----:B------:R-:W3:Y:S01]  /*16d0*/  LDG.E R184, desc[UR6][R120.64] ;  /* 0x0000000678b87981 */ /* 0x000ee2000c1e1900 */
[----:B------:R-:W-:-:S03]  /*16e0*/  IMAD.WIDE.U32 R118, R141, 0x4, R70 ;  /* 0x000000048d767825 */ /* 0x000fc600078e0046 */
[----:B------:R1:W3:Y:S01]  /*16f0*/  LDG.E R211, desc[UR6][R68.64+0x4] ;  /* 0x0000040644d37981 */ /* 0x0002e2000c1e1900 */
[----:B------:R-:W-:-:S03]  /*1700*/  IMAD.WIDE.U32 R134, R133, 0x4, R70 ;  /* 0x0000000485867825 */ /* 0x000fc600078e0046 */
[----:B------:R1:W3:Y:S01]  /*1710*/  LDG.E R182, desc[UR6][R118.64] ;  /* 0x0000000676b67981 */ /* 0x0002e2000c1e1900 */
[----:B------:R-:W-:-:S03]  /*1720*/  IMAD.WIDE.U32 R124, R149, 0x4, R70 ;  /* 0x00000004957c7825 */ /* 0x000fc600078e0046 */
[----:B------:R-:W3:Y:S01]  /*1730*/  LDG.E R190, desc[UR6][R134.64] ;  /* 0x0000000686be7981 */ /* 0x000ee2000c1e1900 */
[----:B0-----:R-:W-:-:S03]  /*1740*/  IMAD.WIDE.U32 R122, R151, 0x4, R70 ;  /* 0x00000004977a7825 */ /* 0x001fc600078e0046 */
[----:B------:R-:W3:Y:S01]  /*1750*/  LDG.E R196, desc[UR6][R124.64] ;  /* 0x000000067cc47981 */ /* 0x000ee2000c1e1900 */
[----:B------:R-:W-:-:S03]  /*1760*/  IMAD.WIDE.U32 R126, R131, 0x4, R70 ;  /* 0x00000004837e7825 */ /* 0x000fc600078e0046 */
[----:B------:R-:W3:Y:S01]  /*1770*/  LDG.E R198, desc[UR6][R122.64] ;  /* 0x000000067ac67981 */ /* 0x000ee2000c1e1900 */
[----:B-1----:R-:W-:-:S03]  /*1780*/  IMAD.WIDE.U32 R68, R179, 0x4, R70 ;  /* 0x00000004b3447825 */ /* 0x002fc600078e0046 */
[----:B------:R-:W3:Y:S01]  /*1790*/  LDG.E R192, desc[UR6][R126.64] ;  /* 0x000000067ec07981 */ /* 0x000ee2000c1e1900 */
[----:B------:R-:W-:-:S03]  /*17a0*/  IMAD.WIDE.U32 R116, R137, 0x4, R70 ;  /* 0x0000000489747825 */ /* 0x000fc600078e0046 */
[----:B------:R-:W3:Y:S01]  /*17b0*/  LDG.E R69, desc[UR6][R68.64] ;  /* 0x0000000644457981 */ /* 0x000ee2000c1e1900 */
[----:B------:R-:W-:-:S03]  /*17c0*/  IMAD.WIDE.U32 R120, R153, 0x4, R70 ;  /* 0x0000000499787825 */ /* 0x000fc600078e0046 */
[----:B------:R0:W3:Y:S01]  /*17d0*/  LDG.E R188, desc[UR6][R116.64] ;  /* 0x0000000674bc7981 */ /* 0x0000e2000c1e1900 */
[----:B------:R-:W-:-:S03]  /*17e0*/  IMAD.WIDE.U32 R64, R139, 0x4, R70 ;  /* 0x000000048b407825 */ /* 0x000fc600078e0046 */
[----:B------:R-:W3:Y:S01]  /*17f0*/  LDG.E R200, desc[UR6][R120.64] ;  /* 0x0000000678c87981 */ /* 0x000ee2000c1e1900 */
[----:B------:R-:W-:-:S03]  /*1800*/  IMAD.WIDE.U32 R118, R155, 0x4, R70 ;  /* 0x000000049b767825 */ /* 0x000fc600078e0046 */
[----:B------:R1:W3:Y:S01]  /*1810*/  LDG.E R194, desc[UR6][R64.64] ;  /* 0x0000000640c27981 */ /* 0x0002e2000c1e1900 */
[----:B------:R-:W-:-:S03]  /*1820*/  IMAD.WIDE.U32 R66, R185, 0x4, R70 ;  /* 0x00000004b9427825 */ /* 0x000fc600078e0046 */
[----:B------:R4:W3:Y:S01]  /*1830*/  LDG.E R202, desc[UR6][R118.64] ;  /* 0x0000000676ca7981 */ /* 0x0008e2000c1e1900 */
[----:B0-----:R-:W-:-:S03]  /*1840*/  IMAD.WIDE.U32 R116, R177, 0x4, R70 ;  /* 0x00000004b1747825 */ /* 0x001fc600078e0046 */
[----:B------:R0:W3:Y:S01]  /*1850*/  LDG.E R66, desc[UR6][R66.64] ;  /* 0x0000000642427981 */ /* 0x0000e2000c1e1900 */
[----:B-1----:R-:W-:-:S03]  /*1860*/  IMAD.WIDE.U32 R64, R187, 0x4, R70 ;  /* 0x00000004bb407825 */ /* 0x002fc600078e0046 */
[----:B------:R-:W3:Y:S01]  /*1870*/  LDG.E R116, desc[UR6][R116.64] ;  /* 0x0000000674747981 */ /* 0x000ee2000c1e1900 */
[----:B------:R-:W-:-:S03]  /*1880*/  IMAD.WIDE.U32 R70, R181, 0x4, R70 ;  /* 0x00000004b5467825 */ /* 0x000fc600078e0046 */
[----:B------:R-:W3:Y:S04]  /*1890*/  LDG.E R64, desc[UR6][R64.64] ;  /* 0x0000000640407981 */ /* 0x000ee8000c1e1900 */
[----:B------:R1:W3:Y:S01]  /*18a0*/  LDG.E R70, desc[UR6][R70.64] ;  /* 0x0000000646467981 */ /* 0x0002e2000c1e1900 */
[----:B------:R-:W0:Y:S08]  /*18b0*/  @P0 MUFU.RCP R120, R101 ;  /* 0x0000006500780308 */ /* 0x000e300000001000 */
[----:B------:R-:W-:Y:S01]  /*18c0*/  @P0 MUFU.RCP R125, R102 ;  /* 0x00000066007d0308 */ /* 0x000fe20000001000 */
[----:B----4-:R-:W-:-:S07]  /*18d0*/  @P0 FADD.FTZ R119, -R6, R173 ;  /* 0x000000ad06770221 */ /* 0x010fce0000010100 */
[----:B------:R-:W4:Y:S01]  /*18e0*/  @P0 MUFU.RCP R122, R144 ;  /* 0x00000090007a0308 */ /* 0x000f220000001000 */
[----:B0-----:R-:W-:-:S07]  /*18f0*/  @P0 FMUL.FTZ R119, R119, R120 ;  /* 0x0000007877770220 */ /* 0x001fce0000410000 */
[----:B------:R-:W0:Y:S08]  /*1900*/  @P0 MUFU.RCP R118, R145 ;  /* 0x0000009100760308 */ /* 0x000e300000001000 */
[----:B------:R-:W1:Y:S01]  /*1910*/  @P0 MUFU.RCP R127, R103 ;  /* 0x00000067007f0308 */ /* 0x000e620000001000 */
[----:B------:R-:W-:-:S07]  /*1920*/  @P0 FADD.FTZ R121, -R8, R143 ;  /* 0x0000008f08790221 */ /* 0x000fce0000010100 */
[----:B------:R-:W1:Y:S08]  /*1930*/  @P0 MUFU.RCP R135, R146 ;  /* 0x0000009200870308 */ /* 0x000e700000001000 */
[----:B------:R-:W-:Y:S01]  /*1940*/  @P0 MUFU.RCP R215, R147 ;  /* 0x0000009300d70308 */ /* 0x000fe20000001000 */
[----:B----4-:R-:W-:-:S07]  /*1950*/  @P0 FMUL.FTZ R121, R121, R122 ;  /* 0x0000007a79790220 */ /* 0x010fce0000410000 */
[----:B------:R-:W4:Y:S01]  /*1960*/  @P0 MUFU.RCP R213, R104 ;  /* 0x0000006800d50308 */ /* 0x000f220000001000 */
[----:B------:R-:W-:-:S07]  /*1970*/  @P0 FADD.FTZ R120, -R9, R130 ;  /* 0x0000008209780221 */ /* 0x000fce0000010100 */
[----:B------:R-:W5:Y:S01]  /*1980*/  @P0 MUFU.RCP R217, R105 ;  /* 0x0000006900d90308 */ /* 0x000f620000001000 */
[----:B------:R-:W-:Y:S01]  /*1990*/  @P0 FMUL.FTZ R120, R120, R125 ;  /* 0x0000007d78780220 */ /* 0x000fe20000410000 */
[----:B------:R-:W-:-:S06]  /*19a0*/  @P0 FADD.FTZ R123, -R10, R175 ;  /* 0x000000af0a7b0221 */ /* 0x000fcc0000010100 */
[----:B------:R-:W5:Y:S01]  /*19b0*/  @P0 MUFU.RCP R219, R156 ;  /* 0x0000009c00db0308 */ /* 0x000f620000001000 */
[----:B------:R-:W-:-:S07]  /*19c0*/  @P0 FADD.FTZ R122, -R11, R136 ;  /* 0x000000880b7a0221 */ /* 0x000fce0000010100 */
[----:B------:R-:W5:Y:S01]  /*19d0*/  @P0 MUFU.RCP R68, R160 ;  /* 0x000000a000440308 */ /* 0x000f620000001000 */
[----:B0-----:R-:W-:Y:S01]  /*19e0*/  @P0 FMUL.FTZ R123, R123, R118 ;  /* 0x000000767b7b0220 */ /* 0x001fe20000410000 */
[----:B------:R-:W-:Y:S01]  /*19f0*/  @P0 FADD.FTZ R124, -R12, R183 ;  /* 0x000000b70c7c0221 */ /* 0x000fe20000010100 */
[----:B------:R-:W-:-:S05]  /*1a00*/  @P0 FADD.FTZ R118, -R14, R189 ;  /* 0x000000bd0e760221 */ /* 0x000fca0000010100 */
[----:B------:R-:W0:Y:S01]  /*1a10*/  @P0 MUFU.RCP R221, R106 ;  /* 0x0000006a00dd0308 */ /* 0x000e220000001000 */
[----:B-1----:R-:W-:Y:S01]  /*1a20*/  @P0 FMUL.FTZ R122, R122, R127 ;  /* 0x0000007f7a7a0220 */ /* 0x002fe20000410000 */
[----:B------:R-:W-:-:S06]  /*1a30*/  @P0 FMUL.FTZ R124, R124, R135 ;  /* 0x000000877c7c0220 */ /* 0x000fcc0000410000 */
[----:B------:R-:W1:Y:S01]  /*1a40*/  @P0 MUFU.RCP R227, R158 ;  /* 0x0000009e00e30308 */ /* 0x000e620000001000 */
[----:B------:R-:W-:-:S07]  /*1a50*/  @P0 FADD.FTZ R126, -R13, R138 ;  /* 0x0000008a0d7e0221 */ /* 0x000fce0000010100 */
[----:B------:R-:W1:Y:S01]  /*1a60*/  @P0 MUFU.RCP R67, R108 ;  /* 0x0000006c00430308 */ /* 0x000e620000001000 */
[----:B------:R-:W-:Y:S01]  /*1a70*/  LOP3.LUT P1, RZ, R132, 0xff, RZ, 0xc0, !PT ;  /* 0x000000ff84ff7812 */ /* 0x000fe2000782c0ff */
[----:B----4-:R-:W-:-:S06]  /*1a80*/  @P0 FMUL.FTZ R126, R126, R213 ;  /* 0x000000d57e7e0220 */ /* 0x010fcc0000410000 */
[----:B------:R-:W4:Y:S01]  /*1a90*/  @P0 MUFU.RCP R225, R107 ;  /* 0x0000006b00e10308 */ /* 0x000f220000001000 */
[----:B-----5:R-:W-:-:S07]  /*1aa0*/  @P0 FADD.FTZ R132, -R17, R142 ;  /* 0x0000008e11840221 */ /* 0x020fce0000010100 */
[----:B------:R-:W5:Y:S01]  /*1ab0*/  @P0 MUFU.RCP R71, R159 ;  /* 0x0000009f00470308 */ /* 0x000f620000001000 */
[--C-:B------:R-:W-:Y:S01]  /*1ac0*/  @!P0 FADD.FTZ R125, R130, -R128.reuse ;  /* 0x80000080827d8221 */ /* 0x100fe20000010000 */
[----:B------:R-:W-:-:S03]  /*1ad0*/  @!P0 FADD.FTZ R175, R175, -R128 ;  /* 0x80000080afaf8221 */ /* 0x000fc60000010000 */
[----:B------:R-:W-:Y:S01]  /*1ae0*/  @!P0 FMUL.FTZ R120, R172, R125 ;  /* 0x0000007dac788220 */ /* 0x000fe20000410000 */
[----:B------:R-:W-:Y:S01]  /*1af0*/  @!P0 FADD.FTZ R125, R136, -R128 ;  /* 0x80000080887d8221 */ /* 0x000fe20000010000 */
[----:B------:R-:W-:Y:S01]  /*1b00*/  @P0 FADD.FTZ R130, -R15, R140 ;  /* 0x0000008c0f820221 */ /* 0x000fe20000010100 */
[----:B------:R-:W5:Y:S01]  /*1b10*/  @P0 MUFU.RCP R223, R157 ;  /* 0x0000009d00df0308 */ /* 0x000f620000001000 */
[C---:B------:R-:W-:Y:S01]  /*1b20*/  @!P0 FMUL.FTZ R123, R172.reuse, R175 ;  /* 0x000000afac7b8220 */ /* 0x040fe20000410000 */
[----:B------:R-:W-:Y:S01]  /*1b30*/  @!P0 FMUL.FTZ R122, R172, R125 ;  /* 0x0000007dac7a8220 */ /* 0x000fe20000410000 */
[----:B------:R-:W-:Y:S01]  /*1b40*/  @P0 FMUL.FTZ R125, R118, R215 ;  /* 0x000000d7767d0220 */ /* 0x000fe20000410000 */
[--C-:B------:R-:W-:Y:S01]  /*1b50*/  @!P0 FADD.FTZ R127, R138, -R128.reuse ;  /* 0x800000808a7f8221 */ /* 0x100fe20000010000 */
[--C-:B------:R-:W-:Y:S01]  /*1b60*/  @!P0 FADD.FTZ R135, R140, -R128.reuse ;  /* 0x800000808c878221 */ /* 0x100fe20000010000 */
[----:B------:R-:W-:Y:S01]  /*1b70*/  @P0 FADD.FTZ R118, -R16, R191 ;  /* 0x000000bf10760221 */ /* 0x000fe20000010100 */
[----:B------:R-:W-:Y:S01]  /*1b80*/  @P0 FADD.FTZ R175, -R24, R199 ;  /* 0x000000c718af0221 */ /* 0x000fe20000010100 */
[----:B------:R-:W5:Y:S01]  /*1b90*/  @P0 MUFU.RCP R65, R109 ;  /* 0x0000006d00410308 */ /* 0x000f620000001000 */
[----:B------:R-:W-:Y:S01]  /*1ba0*/  @P0 FMUL.FTZ R130, R130, R217 ;  /* 0x000000d982820220 */ /* 0x000fe20000410000 */
[C---:B------:R-:W-:Y:S01]  /*1bb0*/  @!P0 FMUL.FTZ R126, R172.reuse, R127 ;  /* 0x0000007fac7e8220 */ /* 0x040fe20000410000 */
[----:B------:R-:W-:Y:S01]  /*1bc0*/  @!P0 FMUL.FTZ R130, R172, R135 ;  /* 0x00000087ac828220 */ /* 0x000fe20000410000 */
[----:B------:R-:W-:Y:S01]  /*1bd0*/  @P0 FMUL.FTZ R127, R118, R219 ;  /* 0x000000db767f0220 */ /* 0x000fe20000410000 */
[--C-:B------:R-:W-:Y:S01]  /*1be0*/  @!P0 FADD.FTZ R135, R142, -R128.reuse ;  /* 0x800000808e878221 */ /* 0x100fe20000010000 */
[----:B------:R-:W-:Y:S01]  /*1bf0*/  @P0 FMUL.FTZ R175, R175, R68 ;  /* 0x00000044afaf0220 */ /* 0x000fe20000410000 */
[----:B------:R-:W-:Y:S01]  /*1c00*/  @!P0 FADD.FTZ R143, R143, -R128 ;  /* 0x800000808f8f8221 */ /* 0x000fe20000010000 */
[----:B------:R-:W-:Y:S01]  /*1c10*/  @P0 FADD.FTZ R118, -R20, R195 ;  /* 0x000000c314760221 */ /* 0x000fe20000010100 */
[----:B------:R-:W5:Y:S01]  /*1c20*/  @P0 MUFU.RCP R68, R164 ;  /* 0x000000a400440308 */ /* 0x000f620000001000 */
[----:B------:R-:W-:Y:S01]  /*1c30*/  @P0 FADD.FTZ R138, -R21, R150 ;  /* 0x00000096158a0221 */ /* 0x000fe20000010100 */
[----:B0-----:R-:W-:Y:S01]  /*1c40*/  @P0 FMUL.FTZ R132, R132, R221 ;  /* 0x000000dd84840220 */ /* 0x001fe20000410000 */
[C---:B------:R-:W-:Y:S01]  /*1c50*/  @!P0 FMUL.FTZ R132, R172.reuse, R135 ;  /* 0x00000087ac848220 */ /* 0x040fe20000410000 */
[----:B------:R-:W-:Y:S01]  /*1c60*/  @!P0 FMUL.FTZ R121, R172, R143 ;  /* 0x0000008fac798220 */ /* 0x000fe20000410000 */
[----:B------:R-:W-:Y:S01]  /*1c70*/  @P0 FADD.FTZ R136, -R19, R148 ;  /* 0x0000009413880221 */ /* 0x000fe20000010100 */
[----:B-1----:R-:W-:-:S02]  /*1c80*/  @P0 FMUL.FTZ R135, R118, R227 ;  /* 0x000000e376870220 */ /* 0x002fc40000410000 */
[----:B------:R-:W0:Y:S01]  /*1c90*/  @P0 MUFU.RCP R117, R110 ;  /* 0x0000006e00750308 */ /* 0x000e220000001000 */
[--C-:B------:R-:W-:Y:S01]  /*1ca0*/  @!P0 FADD.FTZ R143, R148, -R128.reuse ;  /* 0x80000080948f8221 */ /* 0x100fe20000010000 */
[----:B------:R-:W-:Y:S01]  /*1cb0*/  @P0 FADD.FTZ R118, -R22, R197 ;  /* 0x000000c516760221 */ /* 0x000fe20000010100 */
[----:B------:R-:W-:Y:S01]  /*1cc0*/  @P0 FMUL.FTZ R138, R138, R67 ;  /* 0x000000438a8a0220 */ /* 0x000fe20000410000 */
[----:B------:R-:W-:Y:S01]  /*1cd0*/  @!P0 FADD.FTZ R67, R150, -R128 ;  /* 0x8000008096438221 */ /* 0x000fe20000010000 */
[----:B------:R-:W-:Y:S01]  /*1ce0*/  @P0 FADD.FTZ R134, -R18, R193 ;  /* 0x000000c112860221 */ /* 0x000fe20000010100 */
[----:B------:R-:W-:Y:S01]  /*1cf0*/  @P0 FADD.FTZ R140, -R23, R152 ;  /* 0x00000098178c0221 */ /* 0x000fe20000010100 */
[--C-:B------:R-:W-:Y:S01]  /*1d00*/  @!P0 FADD.FTZ R193, R193, -R128.reuse ;  /* 0x80000080c1c18221 */ /* 0x100fe20000010000 */
[----:B------:R-:W1:Y:S01]  /*1d10*/  @P0 MUFU.RCP R213, R111 ;  /* 0x0000006f00d50308 */ /* 0x000e620000001000 */
[----:B----4-:R-:W-:Y:S01]  /*1d20*/  @P0 FMUL.FTZ R136, R136, R225 ;  /* 0x000000e188880220 */ /* 0x010fe20000410000 */
[----:B------:R-:W-:Y:S01]  /*1d30*/  @!P0 FMUL.FTZ R136, R172, R143 ;  /* 0x0000008fac888220 */ /* 0x000fe20000410000 */
[----:B-----5:R-:W-:Y:S01]  /*1d40*/  @P0 FMUL.FTZ R143, R118, R71 ;  /* 0x00000047768f0220 */ /* 0x020fe20000410000 */
[----:B------:R-:W-:Y:S01]  /*1d50*/  @P0 FMUL.FTZ R134, R134, R223 ;  /* 0x000000df86860220 */ /* 0x000fe20000410000 */
[----:B------:R-:W-:Y:S01]  /*1d60*/  @!P0 FMUL.FTZ R138, R172, R67 ;  /* 0x00000043ac8a8220 */ /* 0x000fe20000410000 */
[----:B------:R-:W-:Y:S01]  /*1d70*/  @P0 FMUL.FTZ R140, R140, R65 ;  /* 0x000000418c8c0220 */ /* 0x000fe20000410000 */
[----:B------:R-:W-:Y:S01]  /*1d80*/  @!P0 FMUL.FTZ R134, R172, R193 ;  /* 0x000000c1ac868220 */ /* 0x000fe20000410000 */
[----:B------:R-:W4:Y:S01]  /*1d90*/  @P0 MUFU.RCP R118, R114 ;  /* 0x0000007200760308 */ /* 0x000f220000001000 */
[----:B------:R-:W-:Y:S01]  /*1da0*/  @!P0 FADD.FTZ R65, R152, -R128 ;  /* 0x8000008098418221 */ /* 0x000fe20000010000 */
[----:B------:R-:W-:-:S06]  /*1db0*/  @P0 FADD.FTZ R193, -R32, R207 ;  /* 0x000000cf20c10221 */ /* 0x000fcc0000010100 */
[----:B------:R-:W5:Y:S01]  /*1dc0*/  @P0 MUFU.RCP R67, R165 ;  /* 0x000000a500430308 */ /* 0x000f620000001000 */
[----:B------:R-:W-:Y:S01]  /*1dd0*/  @!P0 FADD.FTZ R173, R173, -R128 ;  /* 0x80000080adad8221 */ /* 0x000fe20000010000 */
[----:B------:R-:W-:Y:S01]  /*1de0*/  @P0 FADD.FTZ R142, -R25, R154 ;  /* 0x0000009a198e0221 */ /* 0x000fe20000010100 */
[----:B------:R-:W-:Y:S01]  /*1df0*/  @!P0 FMUL.FTZ R140, R172, R65 ;  /* 0x00000041ac8c8220 */ /* 0x000fe20000410000 */
[----:B------:R-:W-:-:S04]  /*1e00*/  @!P0 FADD.FTZ R65, R154, -R128 ;  /* 0x800000809a418221 */ /* 0x000fc80000010000 */
[----:B------:R-:W5:Y:S01]  /*1e10*/  @P0 MUFU.RCP R206, R112 ;  /* 0x0000007000ce0308 */ /* 0x000f620000001000 */
[----:B------:R-:W-:Y:S01]  /*1e20*/  @P0 FMUL.FTZ R193, R193, R68 ;  /* 0x00000044c1c10220 */ /* 0x000fe20000410000 */
[----:B------:R-:W-:-:S06]  /*1e30*/  @!P0 FADD.FTZ R195, R195, -R128 ;  /* 0x80000080c3c38221 */ /* 0x000fcc0000010000 */
[----:B------:R-:W5:Y:S01]  /*1e40*/  @P0 MUFU.RCP R71, R113 ;  /* 0x0000007100470308 */ /* 0x000f620000001000 */
[----:B0-----:R-:W-:Y:S01]  /*1e50*/  @P0 FMUL.FTZ R142, R142, R117 ;  /* 0x000000758e8e0220 */ /* 0x001fe20000410000 */
[C---:B------:R-:W-:Y:S01]  /*1e60*/  @!P0 FMUL.FTZ R119, R172.reuse, R173 ;  /* 0x000000adac778220 */ /* 0x040fe20000410000 */
[----:B------:R-:W-:Y:S01]  /*1e70*/  @!P0 FADD.FTZ R189, R189, -R128 ;  /* 0x80000080bdbd8221 */ /* 0x000fe20000010000 */
[----:B------:R-:W-:Y:S01]  /*1e80*/  @P0 FADD.FTZ R150, -R27, R174 ;  /* 0x000000ae1b960221 */ /* 0x000fe20000010100 */
[----:B------:R-:W-:-:S03]  /*1e90*/  @!P0 FMUL.FTZ R142, R172, R65 ;  /* 0x00000041ac8e8220 */ /* 0x000fc60000410000 */
[----:B------:R-:W0:Y:S01]  /*1ea0*/  @P0 MUFU.RCP R68, R115 ;  /* 0x0000007300440308 */ /* 0x000e220000001000 */
[----:B------:R-:W-:Y:S01]  /*1eb0*/  @!P0 FADD.FTZ R65, R174, -R128 ;  /* 0x80000080ae418221 */ /* 0x000fe20000010000 */
[C---:B------:R-:W-:Y:S01]  /*1ec0*/  @!P0 FMUL.FTZ R135, R172.reuse, R195 ;  /* 0x000000c3ac878220 */ /* 0x040fe20000410000 */
[----:B------:R-:W-:-:S05]  /*1ed0*/  @!P0 FMUL.FTZ R125, R172, R189 ;  /* 0x000000bdac7d8220 */ /* 0x000fca0000410000 */
[----:B------:R-:W0:Y:S01]  /*1ee0*/  @P0 MUFU.RCP R204, R162 ;  /* 0x000000a200cc0308 */ /* 0x000e220000001000 */
[----:B--2---:R-:W-:Y:S01]  /*1ef0*/  @P0 FADD.FTZ R195, -R33, R180 ;  /* 0x000000b421c30221 */ /* 0x004fe20000010100 */
[----:B-1----:R-:W-:Y:S01]  /*1f00*/  @P0 FMUL.FTZ R150, R150, R213 ;  /* 0x000000d596960220 */ /* 0x002fe20000410000 */
[----:B------:R-:W-:Y:S01]  /*1f10*/  @!P0 FADD.FTZ R197, R197, -R128 ;  /* 0x80000080c5c58221 */ /* 0x000fe20000010000 */
[----:B---3--:R-:W-:-:S04]  /*1f20*/  @P0 FADD.FTZ R154, -R34, R209 ;  /* 0x000000d1229a0221 */ /* 0x008fc80000010100 */
[----:B------:R-:W1:Y:S01]  /*1f30*/  @P0 MUFU.RCP R173, R161 ;  /* 0x000000a100ad0308 */ /* 0x000e620000001000 */
[----:B------:R-:W-:Y:S01]  /*1f40*/  @P0 FADD.FTZ R189, -R29, R176 ;  /* 0x000000b01dbd0221 */ /* 0x000fe20000010100 */
[----:B------:R-:W-:Y:S01]  /*1f50*/  @!P0 FMUL.FTZ R150, R172, R65 ;  /* 0x00000041ac968220 */ /* 0x000fe20000410000 */
[----:B------:R-:W-:Y:S01]  /*1f60*/  @!P0 FADD.FTZ R65, R176, -R128 ;  /* 0x80000080b0418221 */ /* 0x000fe20000010000 */
[----:B------:R-:W-:Y:S01]  /*1f70*/  @P0 FADD.FTZ R152, -R31, R178 ;  /* 0x000000b21f980221 */ /* 0x000fe20000010100 */
[--C-:B------:R-:W-:Y:S01]  /*1f80*/  @!P0 FADD.FTZ R183, R183, -R128.reuse ;  /* 0x80000080b7b78221 */ /* 0x100fe20000010000 */
[----:B----4-:R-:W-:Y:S02]  /*1f90*/  @P0 FMUL.FTZ R195, R195, R118 ;  /* 0x00000076c3c30220 */ /* 0x010fe40000410000 */
[----:B------:R-:W2:Y:S01]  /*1fa0*/  @P0 MUFU.RCP R117, R166 ;  /* 0x000000a600750308 */ /* 0x000ea20000001000 */
[--C-:B------:R-:W-:Y:S01]  /*1fb0*/  @!P0 FADD.FTZ R199, R199, -R128.reuse ;  /* 0x80000080c7c78221 */ /* 0x100fe20000010000 */
[----:B-----5:R-:W-:Y:S01]  /*1fc0*/  @P0 FMUL.FTZ R154, R154, R67 ;  /* 0x000000439a9a0220 */ /* 0x020fe20000410000 */
[----:B------:R-:W-:Y:S01]  /*1fd0*/  @!P0 FMUL.FTZ R143, R172, R197 ;  /* 0x000000c5ac8f8220 */ /* 0x000fe20000410000 */
[C---:B------:R-:W-:Y:S01]  /*1fe0*/  SHF.L.U32 R118, R184.reuse, 0x10, RZ ;  /* 0x00000010b8767819 */ /* 0x040fe200000006ff */
[----:B------:R-:W-:Y:S01]  /*1ff0*/  @P0 FMUL.FTZ R189, R189, R206 ;  /* 0x000000cebdbd0220 */ /* 0x000fe20000410000 */
[----:B------:R-:W-:Y:S01]  /*2000*/  PRMT R67, R184, 0x7632, R67 ;  /* 0x00007632b8437816 */ /* 0x000fe20000000043 */
[----:B------:R-:W-:Y:S01]  /*2010*/  @!P0 FADD.FTZ R191, R191, -R128 ;  /* 0x80000080bfbf8221 */ /* 0x000fe20000010000 */
[----:B------:R-:W-:Y:S01]  /*2020*/  @!P0 FMUL.FTZ R189, R172, R65 ;  /* 0x00000041acbd8220 */ /* 0x000fe20000410000 */
[----:B------:R-:W-:Y:S01]  /*2030*/  @P0 FMUL.FTZ R152, R152, R71 ;  /* 0x0000004798980220 */ /* 0x000fe20000410000 */
[----:B------:R-:W-:Y:S01]  /*2040*/  @P0 FADD.FTZ R197, -R35, R186 ;  /* 0x000000ba23c50221 */ /* 0x000fe20000010100 */
[----:B------:R-:W-:Y:S01]  /*2050*/  @!P0 FMUL.FTZ R124, R172, R183 ;  /* 0x000000b7ac7c8220 */ /* 0x000fe20000410000 */
[--C-:B------:R-:W-:Y:S01]  /*2060*/  @!P0 FADD.FTZ R65, R178, -R128.reuse ;  /* 0x80000080b2418221 */ /* 0x100fe20000010000 */
[----:B------:R-:W-:Y:S01]  /*2070*/  @!P0 FADD.FTZ R71, R186, -R128 ;  /* 0x80000080ba478221 */ /* 0x000fe20000010000 */
[----:B------:R-:W-:Y:S01]  /*2080*/  @!P0 FMUL.FTZ R175, R172, R199 ;  /* 0x000000c7acaf8220 */ /* 0x000fe20000410000 */
[----:B------:R-:W-:Y:S01]  /*2090*/  @P0 FADD.FTZ R183, -R28, R203 ;  /* 0x000000cb1cb70221 */ /* 0x000fe20000010100 */
[----:B------:R-:W-:Y:S01]  /*20a0*/  SHF.L.U32 R199, R67, 0x10, RZ ;  /* 0x0000001043c77819 */ /* 0x000fe200000006ff */
[C---:B------:R-:W-:Y:S01]  /*20b0*/  FADD.FTZ R100, R118.reuse, R100 ;  /* 0x0000006476647221 */ /* 0x040fe20000010000 */
[----:B------:R-:W-:Y:S01]  /*20c0*/  FFMA.FTZ R73, R118, R119, R73 ;  /* 0x0000007776497223 */ /* 0x000fe20000010049 */
[----:B------:R-:W-:Y:S01]  /*20d0*/  @!P0 FMUL.FTZ R127, R172, R191 ;  /* 0x000000bfac7f8220 */ /* 0x000fe20000410000 */
[----:B------:R-:W-:Y:S01]  /*20e0*/  @P0 FADD.FTZ R148, -R26, R201 ;  /* 0x000000c91a940221 */ /* 0x000fe20000010100 */
[----:B0-----:R-:W-:Y:S01]  /*20f0*/  @P0 FMUL.FTZ R197, R197, R68 ;  /* 0x00000044c5c50220 */ /* 0x001fe20000410000 */
[----:B------:R-:W-:Y:S01]  /*2100*/  FMUL.FTZ R118, R101, R118 ;  /* 0x0000007665767220 */ /* 0x000fe20000410000 */
[----:B------:R-:W-:Y:S01]  /*2110*/  @P0 FADD.FTZ R191, -R30, R205 ;  /* 0x000000cd1ebf0221 */ /* 0x000fe20000010100 */
[----:B------:R-:W-:Y:S01]  /*2120*/  @!P0 FMUL.FTZ R152, R172, R65 ;  /* 0x00000041ac988220 */ /* 0x000fe20000410000 */
[----:B------:R-:W-:Y:S01]  /*2130*/  @P0 FADD.FTZ R176, -R36, R211 ;  /* 0x000000d324b00221 */ /* 0x000fe20000010100 */
[----:B------:R-:W-:Y:S01]  /*2140*/  @!P0 FMUL.FTZ R197, R172, R71 ;  /* 0x00000047acc58220 */ /* 0x000fe20000410000 */
        /* <DEDUP_REMOVED lines=8> */
[----:B------:R-:W-:Y:S01]  /*21d0*/  PRMT R71, R182, 0x7632, R71 ;  /* 0x00007632b6477816 */ /* 0x000fe20000000047 */
[----:B-1----:R-:W-:Y:S01]  /*21e0*/  @P0 FMUL.FTZ R148, R148, R173 ;  /* 0x000000ad94940220 */ /* 0x002fe20000410000 */
[----:B------:R-:W-:Y:S01]  /*21f0*/  SHF.L.U32 R204, R182, 0x10, RZ ;  /* 0x00000010b6cc7819 */ /* 0x000fe200000006ff */
[----:B------:R-:W-:Y:S01]  /*2200*/  FMUL.FTZ R182, R144, R199 ;  /* 0x000000c790b67220 */ /* 0x000fe20000410000 */
[----:B------:R-:W-:Y:S01]  /*2210*/  PRMT R128, R190, 0x7632, R128 ;  /* 0x00007632be807816 */ /* 0x000fe20000000080 */
[----:B------:R-:W-:Y:S01]  /*2220*/  FADD.FTZ R233, RZ, R118 ;  /* 0x00000076ffe97221 */ /* 0x000fe20000010000 */
[----:B------:R-:W-:Y:S01]  /*2230*/  PRMT R178, R196, 0x7632, R178 ;  /* 0x00007632c4b27816 */ /* 0x000fe200000000b2 */
[----:B------:R-:W0:Y:S01]  /*2240*/  @P0 MUFU.RCP R208, R163 ;  /* 0x000000a300d00308 */ /* 0x000e220000001000 */
[----:B------:R-:W-:Y:S01]  /*2250*/  PRMT R180, R198, 0x7632, R180 ;  /* 0x00007632c6b47816 */ /* 0x000fe200000000b4 */
[C---:B------:R-:W-:Y:S01]  /*2260*/  FADD.FTZ R75, R199.reuse, R75 ;  /* 0x0000004bc74b7221 */ /* 0x040fe20000010000 */
[----:B------:R-:W-:Y:S01]  /*2270*/  SHF.L.U32 R215, R190, 0x10, RZ ;  /* 0x00000010bed77819 */ /* 0x000fe200000006ff */
[----:B------:R-:W-:Y:S01]  /*2280*/  FFMA.FTZ R74, R199, R121, R74 ;  /* 0x00000079c74a7223 */ /* 0x000fe2000001004a */
[----:B------:R-:W-:Y:S01]  /*2290*/  PRMT R173, R192, 0x7632, R173 ;  /* 0x00007632c0ad7816 */ /* 0x000fe200000000ad */
[----:B------:R-:W-:Y:S01]  /*22a0*/  FFMA.FTZ R235, R118, R119, RZ ;  /* 0x0000007776eb7223 */ /* 0x000fe200000100ff */
[----:B------:R-:W-:-:S02]  /*22b0*/  PRMT R190, R69, 0x7632, R190 ;  /* 0x0000763245be7816 */ /* 0x000fc400000000be */
[----:B------:R-:W-:Y:S01]  /*22c0*/  SHF.L.U32 R199, R71, 0x10, RZ ;  /* 0x0000001047c77819 */ /* 0x000fe200000006ff */
[----:B------:R-:W-:Y:S01]  /*22d0*/  FMUL.FTZ R219, R102, R204 ;  /* 0x000000cc66db7220 */ /* 0x000fe20000410000 */
[----:B------:R-:W-:Y:S01]  /*22e0*/  SHF.L.U32 R221, R128, 0x10, RZ ;  /* 0x0000001080dd7819 */ /* 0x000fe200000006ff */
[----:B------:R-:W-:Y:S01]  /*22f0*/  FADD.FTZ R128, R233, R182 ;  /* 0x000000b6e9807221 */ /* 0x000fe20000010000 */
[----:B------:R-:W-:Y:S01]  /*2300*/  SHF.L.U32 R229, R178, 0x10, RZ ;  /* 0x00000010b2e57819 */ /* 0x000fe200000006ff */
[----:B--2---:R-:W-:Y:S01]  /*2310*/  @P0 FMUL.FTZ R176, R176, R117 ;  /* 0x00000075b0b00220 */ /* 0x004fe20000410000 */
[----:B------:R-:W-:Y:S01]  /*2320*/  SHF.L.U32 R178, R180, 0x10, RZ ;  /* 0x00000010b4b27819 */ /* 0x000fe200000006ff */
[----:B------:R-:W-:Y:S01]  /*2330*/  FFMA.FTZ R180, R182, R121, R235 ;  /* 0x00000079b6b47223 */ /* 0x000fe200000100eb */
[----:B------:R-:W-:Y:S01]  /*2340*/  SHF.L.U32 R225, R173, 0x10, RZ ;  /* 0x00000010ade17819 */ /* 0x000fe200000006ff */
[C---:B------:R-:W-:Y:S01]  /*2350*/  FADD.FTZ R84, R199.reuse, R84 ;  /* 0x00000054c7547221 */ /* 0x040fe20000010000 */
[----:B------:R-:W-:Y:S01]  /*2360*/  PRMT R117, R188, 0x7632, R117 ;  /* 0x00007632bc757816 */ /* 0x000fe20000000075 */
[----:B------:R-:W-:Y:S01]  /*2370*/  FFMA.FTZ R72, R199, R123, R72 ;  /* 0x0000007bc7487223 */ /* 0x000fe20000010048 */
[----:B------:R-:W-:Y:S01]  /*2380*/  SHF.L.U32 R173, R190, 0x10, RZ ;  /* 0x00000010bead7819 */ /* 0x000fe200000006ff */
[----:B------:R-:W-:Y:S01]  /*2390*/  FMUL.FTZ R190, R145, R199 ;  /* 0x000000c791be7220 */ /* 0x000fe20000410000 */
[----:B------:R-:W-:Y:S01]  /*23a0*/  SHF.L.U32 R206, R188, 0x10, RZ ;  /* 0x00000010bcce7819 */ /* 0x000fe200000006ff */
        /* <DEDUP_REMOVED lines=13> */
[----:B0-----:R-:W-:Y:S01]  /*2480*/  @P0 FMUL.FTZ R191, R191, R208 ;  /* 0x000000d0bfbf0220 */ /* 0x001fe20000410000 */
[----:B------:R-:W-:Y:S01]  /*2490*/  PRMT R186, R202, 0x7632, R186 ;  /* 0x00007632caba7816 */ /* 0x000fe200000000ba */
[C---:B------:R-:W-:Y:S01]  /*24a0*/  FADD.FTZ R96, R215.reuse, R96 ;  /* 0x00000060d7607221 */ /* 0x040fe20000010000 */
[C---:B------:R-:W-:Y:S01]  /*24b0*/  PRMT R188, R116.reuse, 0x7632, R188 ;  /* 0x0000763274bc7816 */ /* 0x040fe200000000bc */
[----:B------:R-:W-:Y:S01]  /*24c0*/  FFMA.FTZ R59, R215, R126, R59 ;  /* 0x0000007ed73b7223 */ /* 0x000fe2000001003b */
[----:B------:R-:W-:Y:S01]  /*24d0*/  SHF.L.U32 R208, R116, 0x10, RZ ;  /* 0x0000001074d07819 */ /* 0x000fe200000006ff */
[----:B------:R-:W-:Y:S01]  /*24e0*/  FMUL.FTZ R215, R104, R215 ;  /* 0x000000d768d77220 */ /* 0x000fe20000410000 */
[----:B------:R-:W-:Y:S01]  /*24f0*/  SHF.L.U32 R231, R69, 0x10, RZ ;  /* 0x0000001045e77819 */ /* 0x000fe200000006ff */
[----:B------:R-:W-:Y:S01]  /*2500*/  FADD.FTZ R184, R184, R223 ;  /* 0x000000dfb8b87221 */ /* 0x000fe20000010000 */
[C---:B------:R-:W-:Y:S01]  /*2510*/  PRMT R227, R66.reuse, 0x7632, R227 ;  /* 0x0000763242e37816 */ /* 0x040fe200000000e3 */
[----:B------:R-:W-:Y:S01]  /*2520*/  FFMA.FTZ R180, R223, R124, R180 ;  /* 0x0000007cdfb47223 */ /* 0x000fe200000100b4 */
[----:B------:R-:W-:-:S02]  /*2530*/  SHF.L.U32 R116, R66, 0x10, RZ ;  /* 0x0000001042747819 */ /* 0x000fc400000006ff */
[C---:B------:R-:W-:Y:S02]  /*2540*/  PRMT R66, R64.reuse, 0x7632, R66 ;  /* 0x0000763240427816 */ /* 0x040fe40000000042 */
[----:B------:R-:W-:Y:S02]  /*2550*/  SHF.L.U32 R69, R64, 0x10, RZ ;  /* 0x0000001040457819 */ /* 0x000fe400000006ff */
[C---:B------:R-:W-:Y:S02]  /*2560*/  PRMT R64, R70.reuse, 0x7632, R64 ;  /* 0x0000763246407816 */ /* 0x040fe40000000040 */
[----:B------:R-:W-:Y:S01]  /*2570*/  SHF.L.U32 R67, R70, 0x10, RZ ;  /* 0x0000001046437819 */ /* 0x000fe200000006ff */
[C---:B------:R-:W-:Y:S01]  /*2580*/  FADD.FTZ R168, R221.reuse, R168 ;  /* 0x000000a8dda87221 */ /* 0x040fe20000010000 */
[----:B------:R-:W-:Y:S01]  /*2590*/  SHF.L.U32 R192, R192, 0x10, RZ ;  /* 0x00000010c0c07819 */ /* 0x000fe200000006ff */
[----:B------:R-:W-:Y:S01]  /*25a0*/  FFMA.FTZ R58, R221, R125, R58 ;  /* 0x0000007ddd3a7223 */ /* 0x000fe2000001003a */
[----:B------:R-:W-:Y:S01]  /*25b0*/  SHF.L.U32 R70, R186, 0x10, RZ ;  /* 0x00000010ba467819 */ /* 0x000fe200000006ff */
[----:B------:R-:W-:Y:S01]  /*25c0*/  FMUL.FTZ R186, R147, R221 ;  /* 0x000000dd93ba7220 */ /* 0x000fe20000410000 */
[----:B------:R-:W-:Y:S01]  /*25d0*/  FADD.FTZ R199, R184, R215 ;  /* 0x000000d7b8c77221 */ /* 0x000fe20000010000 */
[----:B------:R-:W-:Y:S01]  /*25e0*/  FFMA.FTZ R221, R215, R126, R180 ;  /* 0x0000007ed7dd7223 */ /* 0x000fe200000100b4 */
[----:B------:R-:W-:-:S02]  /*25f0*/  FMUL.FTZ R213, R105, R192 ;  /* 0x000000c069d57220 */ /* 0x000fc40000410000 */
[----:B------:R-:W-:Y:S01]  /*2600*/  FADD.FTZ R180, R199, R186 ;  /* 0x000000bac7b47221 */ /* 0x000fe20000010000 */
[----:B------:R-:W-:Y:S01]  /*2610*/  FFMA.FTZ R184, R186, R125, R221 ;  /* 0x0000007dbab87223 */ /* 0x000fe200000100dd */
[C---:B------:R-:W-:Y:S02]  /*2620*/  PRMT R174, R194.reuse, 0x7632, R174 ;  /* 0x00007632c2ae7816 */ /* 0x040fe400000000ae */
[----:B------:R-:W-:Y:S01]  /*2630*/  SHF.L.U32 R194, R194, 0x10, RZ ;  /* 0x00000010c2c27819 */ /* 0x000fe200000006ff */
[----:B------:R-:W-:Y:S01]  /*2640*/  FADD.FTZ R199, R180, R213 ;  /* 0x000000d5b4c77221 */ /* 0x000fe20000010000 */
[----:B------:R-:W-:Y:S01]  /*2650*/  SHF.L.U32 R117, R188, 0x10, RZ ;  /* 0x00000010bc757819 */ /* 0x000fe200000006ff */
[----:B------:R-:W-:Y:S01]  /*2660*/  FMUL.FTZ R188, R156, R225 ;  /* 0x000000e19cbc7220 */ /* 0x000fe20000410000 */
[----:B------:R-:W-:Y:S01]  /*2670*/  FFMA.FTZ R221, R213, R130, R184 ;  /* 0x00000082d5dd7223 */ /* 0x000fe200000100b8 */
[----:B------:R-:W-:Y:S01]  /*2680*/  @!P0 FMUL.FTZ R176, R172, R211 ;  /* 0x000000d3acb08220 */ /* 0x000fe20000410000 */
[----:B------:R-:W-:Y:S01]  /*2690*/  SHF.L.U32 R174, R174, 0x10, RZ ;  /* 0x00000010aeae7819 */ /* 0x000fe200000006ff */
[----:B------:R-:W-:Y:S01]  /*26a0*/  FMUL.FTZ R211, R106, R194 ;  /* 0x000000c26ad37220 */ /* 0x000fe20000410000 */
[----:B------:R-:W-:Y:S01]  /*26b0*/  FADD.FTZ R180, R199, R188 ;  /* 0x000000bcc7b47221 */ /* 0x000fe20000010000 */
[----:B------:R-:W-:Y:S01]  /*26c0*/  FFMA.FTZ R184, R188, R127, R221 ;  /* 0x0000007fbcb87223 */ /* 0x000fe200000100dd */
[----:B------:R-:W-:Y:S01]  /*26d0*/  SHF.L.U32 R196, R196, 0x10, RZ ;  /* 0x00000010c4c47819 */ /* 0x000fe200000006ff */
        /* <DEDUP_REMOVED lines=44> */
[----:B------:R-:W-:-:S02]  /*29a0*/  FMUL.FTZ R225, R161, R70 ;  /* 0x00000046a1e17220 */ /* 0x000fc40000410000 */
        /* <DEDUP_REMOVED lines=39> */
[-C--:B------:R-:W-:Y:S01]  /*2c20*/  FFMA.FTZ R71, R198, R193.reuse, R71 ;  /* 0x000000c1c6477223 */ /* 0x080fe20000010047 */
        /* <DEDUP_REMOVED lines=21> */
[C---:B------:R-:W-:Y:S01]  /*2d80*/  FADD.FTZ R170, R64.reuse, R170 ;  /* 0x000000aa40aa7221 */ /* 0x040fe20000010000 */
        /* <DEDUP_REMOVED lines=36> */
.L_x_2171:
        /* <DEDUP_REMOVED lines=19> */
[----:B------:R-:W-:-:S04]  /*3100*/  IADD3 R202, P3, R70, R117, RZ ;  /* 0x0000007546ca7210 */ /* 0x000fc80007f7e0ff */
[----:B------:R-:W-:Y:S01]  /*3110*/  @!P0 IADD3 R69, P4, R2, R202, RZ ;  /* 0x000000ca02458210 */ /* 0x000fe20007f9e0ff */
[----:B------:R1:W-:Y:S01]  /*3120*/  @!P2 STS.64 [R208], R66 ;  /* 0x00000042d000a388 */ /* 0x0003e20000000a00 */
[----:B------:R-:W-:Y:S01]  /*3130*/  IADD3.X R206, RZ, RZ, RZ, P3, !PT ;  /* 0x000000ffffce7210 */ /* 0x000fe20001ffe4ff */
[----:B------:R-:W-:Y:S03]  /*3140*/  BAR.SYNC.DEFER_BLOCKING 0x0 ;  /* 0x0000000000007b1d */ /* 0x000fe60000010000 */
[----:B------:R-:W-:Y:S02]  /*3150*/  @!P0 IADD3.X R70, RZ, R206, RZ, P4, !PT ;  /* 0x000000ceff468210 */ /* 0x000fe400027fe4ff */
[----:B0-----:R-:W-:-:S04]  /*3160*/  @!P0 LEA R116, P2, R69, R64, 0x3 ;  /* 0x0000004045748211 */ /* 0x001fc800078418ff */
        /* <DEDUP_REMOVED lines=17> */
.L_x_2157:
[----:B------:R-:W-:Y:S05]  /*3280*/  BSYNC B0 ;  /* 0x0000000000007941 */ /* 0x000fea0003800000 */
.L_x_2156:
        /* <DEDUP_REMOVED lines=19> */
.L_x_2159:
[----:B------:R-:W2:Y:S04]  /*33c0*/  LDG.E.STRONG.GPU R66, desc[UR6][R64.64] ;  /* 0x0000000640427981 */ /* 0x000ea8000c1ef900 */
[----:B--2---:R-:W-:Y:S01]  /*33d0*/  CCTL.IVALL ;  /* 0x00000000ff00798f */ /* 0x004fe20002000000 */
[----:B------:R-:W-:Y:S05]  /*33e0*/  YIELD ;  /* 0x0000000000007946 */ /* 0x000fea0003800000 */
[----:B------:R-:W-:-:S13]  /*33f0*/  ISETP.NE.AND P0, PT, R66, R69, PT ;  /* 0x000000454200720c */ /* 0x000fda0003f05270 */
[----:B------:R-:W-:Y:S05]  /*3400*/  @P0 BRA `(.L_x_2159) ;  /* 0xfffffffc00ec0947 */ /* 0x000fea000383ffff */
.L_x_2158:
        /* <DEDUP_REMOVED lines=22> */
[----:B------:R-:W0:Y:S01]  /*3570*/  SHFL.BFLY PT, R117, R70, 0x4, 0x1f ;  /* 0x0c801f0046757f89 */ /* 0x000e2200000e0000 */
[----:B------:R-:W-:Y:S01]  /*3580*/  LEA R68, P0, R129, UR4, 0x3 ;  /* 0x0000000481447c11 */ /* 0x000fe2000f8018ff */
[----:B------:R-:W-:Y:S02]  /*3590*/  ULDC UR4, c[0x0][0x214] ;  /* 0x0000850000047ab9 */ /* 0x000fe40000000800 */
        /* <DEDUP_REMOVED lines=11> */
[----:B------:R-:W-:Y:S01]  /*3650*/  FMUL.FTZ R67, R67, 6.5104170062113553286e-05 ;  /* 0x3888888943437820 */ /* 0x000fe20000410000 */
[----:B------:R-:W-:-:S04]  /*3660*/  FMUL.FTZ R66, R66, 6.5104170062113553286e-05 ;  /* 0x3888888942427820 */ /* 0x000fc80000410000 */
[C-C-:B------:R-:W-:Y:S01]  /*3670*/  FFMA.FTZ R71, R66.reuse, R143, R67.reuse ;  /* 0x0000008f42477223 */ /* 0x140fe20000010043 */
[C-C-:B------:R-:W-:Y:S01]  /*3680*/  FFMA.FTZ R64, R66.reuse, R142, R67.reuse ;  /* 0x0000008e42407223 */ /* 0x140fe20000010043 */
        /* <DEDUP_REMOVED lines=46> */
[----:B0-----:R-:W-:-:S04]  /*3970*/  IMAD.WIDE.U32 R116, R139, 0x8, R142 ;  /* 0x000000088b747825 */ /* 0x001fc800078e008e */
[----:B------:R-:W-:Y:S01]  /*3980*/  FADD.FTZ R211, R211, -R132 ;  /* 0x80000084d3d37221 */ /* 0x000fe20000010000 */
[----:B------:R-:W-:Y:S01]  /*3990*/  FADD.FTZ R221, R221, -R134 ;  /* 0x80000086dddd7221 */ /* 0x000fe20000010000 */
[----:B------:R-:W-:Y:S01]  /*39a0*/  FADD.FTZ R209, R209, -R136 ;  /* 0x80000088d1d17221 */ /* 0x000fe20000010000 */
[----:B------:R-:W-:Y:S01]  /*39b0*/  FADD.FTZ R233, R128, -R233 ;  /* 0x800000e980e97221 */ /* 0x000fe20000010000 */
[----:B------:R-:W-:-:S04]  /*39c0*/  IMAD.WIDE.U32 R140, R141, 0x8, R142 ;  /* 0x000000088d8c7825 */ /* 0x000fc800078e008e */
[C---:B------:R-:W-:Y:S01]  /*39d0*/  FMUL.FTZ R139, R172.reuse, R127 ;  /* 0x0000007fac8b7220 */ /* 0x040fe20000410000 */
[C---:B------:R-:W-:Y:S01]  /*39e0*/  FMUL.FTZ R138, R172.reuse, R219 ;  /* 0x000000dbac8a7220 */ /* 0x040fe20000410000 */
[----:B------:R-:W-:Y:S01]  /*39f0*/  FMUL.FTZ R135, R172, R135 ;  /* 0x00000087ac877220 */ /* 0x000fe20000410000 */
[----:B------:R-:W-:-:S04]  /*3a00*/  IMAD.WIDE.U32 R136, R137, 0x8, R142 ;  /* 0x0000000889887825 */ /* 0x000fc800078e008e */
[----:B------:R-:W-:Y:S01]  /*3a10*/  FMUL.FTZ R134, R172, R217 ;  /* 0x000000d9ac867220 */ /* 0x000fe20000410000 */
[----:B------:R-:W-:Y:S01]  /*3a20*/  FADD.FTZ R191, R178, -R71 ;  /* 0x80000047b2bf7221 */ /* 0x000fe20000010000 */
[----:B------:R-:W-:Y:S01]  /*3a30*/  FMUL.FTZ R130, R172, R215 ;  /* 0x000000d7ac827220 */ /* 0x000fe20000410000 */
[----:B------:R-:W-:-:S04]  /*3a40*/  IMAD.WIDE.U32 R128, R131, 0x8, R142 ;  /* 0x0000000883807825 */ /* 0x000fc800078e008e */
[C---:B------:R-:W-:Y:S01]  /*3a50*/  FMUL.FTZ R131, R172.reuse, R175 ;  /* 0x000000afac837220 */ /* 0x040fe20000410000 */
[----:B------:R-:W-:Y:S01]  /*3a60*/  FADD.FTZ R225, R225, -R148 ;  /* 0x80000094e1e17221 */ /* 0x000fe20000010000 */
[----:B------:R-:W-:Y:S01]  /*3a70*/  FMUL.FTZ R127, R172, R183 ;  /* 0x000000b7ac7f7220 */ /* 0x000fe20000410000 */
[----:B------:R-:W-:-:S04]  /*3a80*/  IMAD.WIDE.U32 R132, R133, 0x8, R142 ;  /* 0x0000000885847825 */ /* 0x000fc800078e008e */
[C---:B------:R-:W-:Y:S01]  /*3a90*/  FMUL.FTZ R126, R172.reuse, R213 ;  /* 0x000000d5ac7e7220 */ /* 0x040fe20000410000 */
[----:B------:R-:W-:Y:S01]  /*3aa0*/  FADD.FTZ R205, R205, -R64 ;  /* 0x80000040cdcd7221 */ /* 0x000fe20000010000 */
[----:B------:R-:W-:Y:S01]  /*3ab0*/  FADD.FTZ R207, R207, -R150 ;  /* 0x80000096cfcf7221 */ /* 0x000fe20000010000 */
[--C-:B------:R-:W-:Y:S01]  /*3ac0*/  IMAD.WIDE.U32 R124, R149, 0x8, R142.reuse ;  /* 0x00000008957c7825 */ /* 0x100fe200078e008e */
[----:B------:R-:W-:Y:S03]  /*3ad0*/  STG.E.64 desc[UR6][R68.64], R66 ;  /* 0x0000004244007986 */ /* 0x000fe6000c101b06 */
[C---:B------:R-:W-:Y:S01]  /*3ae0*/  FMUL.FTZ R149, R172.reuse, R221 ;  /* 0x000000ddac957220 */ /* 0x040fe20000410000 */
[----:B------:R-:W-:Y:S01]  /*3af0*/  FMUL.FTZ R148, R172, R211 ;  /* 0x000000d3ac947220 */ /* 0x000fe20000410000 */
[----:B------:R-:W-:-:S04]  /*3b00*/  IMAD.WIDE.U32 R122, R151, 0x8, R142 ;  /* 0x00000008977a7825 */ /* 0x000fc800078e008e */
[----:B------:R-:W-:Y:S01]  /*3b10*/  FADD.FTZ R231, R194, -R231 ;  /* 0x800000e7c2e77221 */ /* 0x000fe20000010000 */
[----:B------:R-:W-:Y:S01]  /*3b20*/  FADD.FTZ R199, R199, -R152 ;  /* 0x80000098c7c77221 */ /* 0x000fe20000010000 */
[----:B------:R-:W-:Y:S01]  /*3b30*/  STG.E.64 desc[UR6][R140.64], R138 ;  /* 0x0000008a8c007986 */ /* 0x000fe2000c101b06 */
[----:B------:R-:W-:-:S04]  /*3b40*/  IMAD.WIDE.U32 R120, R153, 0x8, R142 ;  /* 0x0000000899787825 */ /* 0x000fc800078e008e */
[C---:B------:R-:W-:Y:S01]  /*3b50*/  FMUL.FTZ R151, R172.reuse, R189 ;  /* 0x000000bdac977220 */ /* 0x040fe20000410000 */
[----:B------:R-:W-:Y:S01]  /*3b60*/  FMUL.FTZ R150, R172, R209 ;  /* 0x000000d1ac967220 */ /* 0x000fe20000410000 */
[----:B------:R-:W-:Y:S01]  /*3b70*/  FADD.FTZ R235, R200, -R235 ;  /* 0x800000ebc8eb7221 */ /* 0x000fe20000010000 */
[----:B------:R-:W-:Y:S01]  /*3b80*/  FADD.FTZ R227, R227, -R154 ;  /* 0x8000009ae3e37221 */ /* 0x000fe20000010000 */
[----:B------:R-:W-:Y:S01]  /*3b90*/  IMAD.WIDE.U32 R118, R155, 0x8, R142 ;  /* 0x000000089b767825 */ /* 0x000fe200078e008e */
[----:B------:R0:W-:Y:S03]  /*3ba0*/  STG.E.64 desc[UR6][R136.64], R134 ;  /* 0x0000008688007986 */ /* 0x0001e6000c101b06 */
[C---:B------:R-:W-:Y:S01]  /*3bb0*/  FMUL.FTZ R153, R172.reuse, R191 ;  /* 0x000000bfac997220 */ /* 0x040fe20000410000 */
[----:B------:R-:W-:Y:S01]  /*3bc0*/  FMUL.FTZ R152, R172, R201 ;  /* 0x000000c9ac987220 */ /* 0x000fe20000410000 */
[----:B------:R-:W-:Y:S01]  /*3bd0*/  FADD.FTZ R237, R198, -R237 ;  /* 0x800000edc6ed7221 */ /* 0x000fe20000010000 */
[----:B------:R1:W-:Y:S01]  /*3be0*/  STG.E.64 desc[UR6][R132.64], R130 ;  /* 0x0000008284007986 */ /* 0x0003e2000c101b06 */
[C---:B------:R-:W-:Y:S01]  /*3bf0*/  FMUL.FTZ R155, R172.reuse, R193 ;  /* 0x000000c1ac9b7220 */ /* 0x040fe20000410000 */
[----:B------:R-:W-:Y:S01]  /*3c00*/  FMUL.FTZ R154, R172, R203 ;  /* 0x000000cbac9a7220 */ /* 0x000fe20000410000 */
[----:B------:R-:W-:Y:S01]  /*3c10*/  FADD.FTZ R195, R192, -R195 ;  /* 0x800000c3c0c37221 */ /* 0x000fe20000010000 */
[----:B------:R2:W-:Y:S01]  /*3c20*/  STG.E.64 desc[UR6][R128.64], R126 ;  /* 0x0000007e80007986 */ /* 0x0005e2000c101b06 */
[----:B------:R-:W-:Y:S01]  /*3c30*/  FADD.FTZ R197, R196, -R197 ;  /* 0x800000c5c4c57221 */ /* 0x000fe20000010000 */
[----:B------:R-:W-:Y:S01]  /*3c40*/  FADD.FTZ R229, R229, -R176 ;  /* 0x800000b0e5e57221 */ /* 0x000fe20000010000 */
[----:B------:R-:W-:Y:S01]  /*3c50*/  IMAD.WIDE.U32 R64, R177, 0x8, R142 ;  /* 0x00000008b1407825 */ /* 0x000fe200078e008e */
[----:B------:R3:W-:Y:S01]  /*3c60*/  STG.E.64 desc[UR6][R116.64], R148 ;  /* 0x0000009474007986 */ /* 0x0007e2000c101b06 */
[----:B------:R-:W-:-:S02]  /*3c70*/  ISETP.GE.AND P0, PT, R7, UR4, PT ;  /* 0x0000000407007c0c */ /* 0x000fc4000bf06270 */
[C---:B0-----:R-:W-:Y:S01]  /*3c80*/  FMUL.FTZ R135, R172.reuse, R225 ;  /* 0x000000e1ac877220 */ /* 0x041fe20000410000 */
[C---:B------:R-:W-:Y:S01]  /*3c90*/  FMUL.FTZ R134, R172.reuse, R205 ;  /* 0x000000cdac867220 */ /* 0x040fe20000410000 */
[--C-:B------:R-:W-:Y:S01]  /*3ca0*/  IMAD.WIDE.U32 R70, R179, 0x8, R142.reuse ;  /* 0x00000008b3467825 */ /* 0x100fe200078e008e */
[----:B------:R-:W-:Y:S03]  /*3cb0*/  STG.E.64 desc[UR6][R124.64], R150 ;  /* 0x000000967c007986 */ /* 0x000fe6000c101b06 */
[C---:B-1----:R-:W-:Y:S01]  /*3cc0*/  FMUL.FTZ R131, R172.reuse, R237 ;  /* 0x000000edac837220 */ /* 0x042fe20000410000 */
[C---:B------:R-:W-:Y:S01]  /*3cd0*/  FMUL.FTZ R130, R172.reuse, R199 ;  /* 0x000000c7ac827220 */ /* 0x040fe20000410000 */
[--C-:B------:R-:W-:Y:S01]  /*3ce0*/  IMAD.WIDE.U32 R68, R185, 0x8, R142.reuse ;  /* 0x00000008b9447825 */ /* 0x100fe200078e008e */
[----:B------:R0:W-:Y:S03]  /*3cf0*/  STG.E.64 desc[UR6][R122.64], R152 ;  /* 0x000000987a007986 */ /* 0x0001e6000c101b06 */
[C---:B--2---:R-:W-:Y:S01]  /*3d00*/  FMUL.FTZ R127, R172.reuse, R231 ;  /* 0x000000e7ac7f7220 */ /* 0x044fe20000410000 */
[C---:B------:R-:W-:Y:S01]  /*3d10*/  FMUL.FTZ R126, R172.reuse, R207 ;  /* 0x000000cfac7e7220 */ /* 0x040fe20000410000 */
[C---:B------:R-:W-:Y:S01]  /*3d20*/  FMUL.FTZ R129, R172.reuse, R235 ;  /* 0x000000ebac817220 */ /* 0x040fe20000410000 */
[C---:B------:R-:W-:Y:S01]  /*3d30*/  FMUL.FTZ R128, R172.reuse, R233 ;  /* 0x000000e9ac807220 */ /* 0x040fe20000410000 */
[--C-:B------:R-:W-:Y:S01]  /*3d40*/  IMAD.WIDE.U32 R66, R187, 0x8, R142.reuse ;  /* 0x00000008bb427825 */ /* 0x100fe200078e008e */
[----:B------:R1:W-:Y:S03]  /*3d50*/  STG.E.64 desc[UR6][R120.64], R154 ;  /* 0x0000009a78007986 */ /* 0x0003e6000c101b06 */
[C---:B---3--:R-:W-:Y:S01]  /*3d60*/  FMUL.FTZ R117, R172.reuse, R227 ;  /* 0x000000e3ac757220 */ /* 0x048fe20000410000 */
[----:B------:R-:W-:Y:S01]  /*3d70*/  FMUL.FTZ R116, R172, R195 ;  /* 0x000000c3ac747220 */ /* 0x000fe20000410000 */
[----:B------:R-:W-:Y:S01]  /*3d80*/  IMAD.WIDE.U32 R142, R181, 0x8, R142 ;  /* 0x00000008b58e7825 */ /* 0x000fe200078e008e */
[----:B------:R1:W-:Y:S01]  /*3d90*/  STG.E.64 desc[UR6][R118.64], R134 ;  /* 0x0000008676007986 */ /* 0x0003e2000c101b06 */
[----:B------:R-:W-:-:S02]  /*3da0*/  SEL R132, RZ, 0x1, P1 ;  /* 0x00000001ff847807 */ /* 0x000fc40000800000 */
[C---:B0-----:R-:W-:Y:S01]  /*3db0*/  FMUL.FTZ R123, R172.reuse, R229 ;  /* 0x000000e5ac7b7220 */ /* 0x041fe20000410000 */
        /* <DEDUP_REMOVED lines=60> */
.L_x_2154:
[----:B------:R-:W0:Y:S01]  /*4180*/  LDC.64 R102, c[0x0][0x270] ;  /* 0x00009c00ff667b82 */ /* 0x000e220000000a00 */
[----:B------:R-:W-:-:S05]  /*4190*/  IMAD R173, R173, 0x1e00, R4 ;  /* 0x00001e00adad7824 */ /* 0x000fca00078e0204 */
[C---:B------:R-:W-:Y:S02]  /*41a0*/  IADD3 R7, R173.reuse, 0x200, RZ ;  /* 0x00000200ad077810 */ /* 0x040fe40007ffe0ff */
[----:B------:R-:W2:Y:S01]  /*41b0*/  LDC.64 R104, c[0x0][0x278] ;  /* 0x00009e00ff687b82 */ /* 0x000ea20000000a00 */
[C---:B------:R-:W-:Y:S02]  /*41c0*/  IADD3 R41, R173.reuse, 0x400, RZ ;  /* 0x00000400ad297810 */ /* 0x040fe40007ffe0ff */
[C---:B------:R-:W-:Y:S02]  /*41d0*/  IADD3 R55, R173.reuse, 0x600, RZ ;  /* 0x00000600ad377810 */ /* 0x040fe40007ffe0ff */
[C---:B------:R-:W-:Y:S02]  /*41e0*/  IADD3 R59, R173.reuse, 0x800, RZ ;  /* 0x00000800ad3b7810 */ /* 0x040fe40007ffe0ff */
[C---:B-1----:R-:W-:Y:S02]  /*41f0*/  IADD3 R67, R173.reuse, 0xa00, RZ ;  /* 0x00000a00ad437810 */ /* 0x042fe40007ffe0ff */
        /* <DEDUP_REMOVED lines=70> */
.L_x_2155:
[----:B------:R-:W-:Y:S01]  /*4660*/  HFMA2.MMA R202, -RZ, RZ, 0, 9.5367431640625e-07 ;  /* 0x00000010ffca7435 */ /* 0x000fe200000001ff */
[----:B------:R-:W-:Y:S02]  /*4670*/  MOV R174, R64 ;  /* 0x0000004000ae7202 */ /* 0x000fe40000000f00 */
[----:B------:R-:W-:Y:S02]  /*4680*/  MOV R231, 0x1f ;  /* 0x0000001f00e77802 */ /* 0x000fe40000000f00 */
[----:B------:R-:W-:-:S07]  /*4690*/  MOV R173, 0xffffffff ;  /* 0xffffffff00ad7802 */ /* 0x000fce0000000f00 */
[----:B------:R-:W-:Y:S05]  /*46a0*/  WARPSYNC.COLLECTIVE R173, `(.L_x_2161) ;  /* 0x00000000ad087348 */ /* 0x000fea0003c00000 */
[----:B------:R0:W1:Y:S02]  /*46b0*/  SHFL.DOWN P0, R206, R174, R202, R231 ;  /* 0x080000caaece7389 */ /* 0x00006400000000e7 */
[----:B01----:R-:W-:Y:S01]  /*46c0*/  ENDCOLLECTIVE ;  /* 0x000000000000791b */ /* 0x003fe20003800000 */
.L_x_2161:
[----:B------:R-:W-:Y:S02]  /*46d0*/  MOV R174, R66 ;  /* 0x0000004200ae7202 */ /* 0x000fe40000000f00 */
[----:B------:R-:W-:-:S07]  /*46e0*/  MOV R67, R206 ;  /* 0x000000ce00437202 */ /* 0x000fce0000000f00 */
[----:B------:R-:W-:Y:S05]  /*46f0*/  WARPSYNC.COLLECTIVE R173, `(.L_x_2162) ;  /* 0x00000000ad087348 */ /* 0x000fea0003c00000 */
[----:B------:R0:W1:Y:S02]  /*4700*/  SHFL.DOWN P0, R206, R174, R202, R231 ;  /* 0x080000caaece7389 */ /* 0x00006400000000e7 */
[----:B01----:R-:W-:Y:S01]  /*4710*/  ENDCOLLECTIVE ;  /* 0x000000000000791b */ /* 0x003fe20003800000 */
.L_x_2162:
[----:B------:R-:W-:Y:S01]  /*4720*/  FADD.FTZ R67, R64, R67 ;  /* 0x0000004340437221 */ /* 0x000fe20000010000 */
[----:B------:R-:W-:-:S04]  /*4730*/  HFMA2.MMA R202, -RZ, RZ, 0, 4.76837158203125e-07 ;  /* 0x00000008ffca7435 */ /* 0x000fc800000001ff */
[----:B------:R-:W-:Y:S02]  /*4740*/  MOV R174, R67 ;  /* 0x0000004300ae7202 */ /* 0x000fe40000000f00 */
[----:B------:R-:W-:-:S07]  /*4750*/  MOV R69, R206 ;  /* 0x000000ce00457202 */ /* 0x000fce0000000f00 */
[----:B------:R-:W-:Y:S05]  /*4760*/  WARPSYNC.COLLECTIVE R173, `(.L_x_2163) ;  /* 0x00000000ad087348 */ /* 0x000fea0003c00000 */
[----:B------:R0:W1:Y:S02]  /*4770*/  SHFL.DOWN P0, R206, R174, R202, R231 ;  /* 0x080000caaece7389 */ /* 0x00006400000000e7 */
[----:B01----:R-:W-:Y:S01]  /*4780*/  ENDCOLLECTIVE ;  /* 0x000000000000791b */ /* 0x003fe20003800000 */
.L_x_2163:
[----:B------:R-:W-:-:S05]  /*4790*/  FADD.FTZ R69, R66, R69 ;  /* 0x0000004542457221 */ /* 0x000fca0000010000 */
[----:B------:R-:W-:Y:S02]  /*47a0*/  MOV R174, R69 ;  /* 0x0000004500ae7202 */ /* 0x000fe40000000f00 */
[----:B------:R-:W-:-:S07]  /*47b0*/  MOV R70, R206 ;  /* 0x000000ce00467202 */ /* 0x000fce0000000f00 */
[----:B------:R-:W-:Y:S05]  /*47c0*/  WARPSYNC.COLLECTIVE R173, `(.L_x_2164) ;  /* 0x00000000ad087348 */ /* 0x000fea0003c00000 */
[----:B------:R0:W1:Y:S02]  /*47d0*/  SHFL.DOWN P0, R206, R174, R202, R231 ;  /* 0x080000caaece7389 */ /* 0x00006400000000e7 */
[----:B01----:R-:W-:Y:S01]  /*47e0*/  ENDCOLLECTIVE ;  /* 0x000000000000791b */ /* 0x003fe20003800000 */
.L_x_2164:
[----:B------:R-:W-:Y:S01]  /*47f0*/  FADD.FTZ R70, R67, R70 ;  /* 0x0000004643467221 */ /* 0x000fe20000010000 */
[----:B------:R-:W-:-:S04]  /*4800*/  HFMA2.MMA R202, -RZ, RZ, 0, 2.384185791015625e-07 ;  /* 0x00000004ffca7435 */ /* 0x000fc800000001ff */
[----:B------:R-:W-:Y:S02]  /*4810*/  MOV R174, R70 ;  /* 0x0000004600ae7202 */ /* 0x000fe40000000f00 */
[----:B------:R-:W-:-:S07]  /*4820*/  MOV R116, R206 ;  /* 0x000000ce00747202 */ /* 0x000fce0000000f00 */
[----:B------:R-:W-:Y:S05]  /*4830*/  WARPSYNC.COLLECTIVE R173, `(.L_x_2165) ;  /* 0x00000000ad087348 */ /* 0x000fea0003c00000 */
[----:B------:R0:W1:Y:S02]  /*4840*/  SHFL.DOWN P0, R206, R174, R202, R231 ;  /* 0x080000caaece7389 */ /* 0x00006400000000e7 */
[----:B01----:R-:W-:Y:S01]  /*4850*/  ENDCOLLECTIVE ;  /* 0x000000000000791b */ /* 0x003fe20003800000 */
.L_x_2165:
[----:B------:R-:W-:-:S05]  /*4860*/  FADD.FTZ R116, R69, R116 ;  /* 0x0000007445747221 */ /* 0x000fca0000010000 */
[----:B------:R-:W-:Y:S02]  /*4870*/  MOV R174, R116 ;  /* 0x0000007400ae7202 */ /* 0x000fe40000000f00 */
[----:B------:R-:W-:-:S07]  /*4880*/  MOV R71, R206 ;  /* 0x000000ce00477202 */ /* 0x000fce0000000f00 */
[----:B------:R-:W-:Y:S05]  /*4890*/  WARPSYNC.COLLECTIVE R173, `(.L_x_2166) ;  /* 0x00000000ad087348 */ /* 0x000fea0003c00000 */
[----:B------:R0:W1:Y:S02]  /*48a0*/  SHFL.DOWN P0, R206, R174, R202, R231 ;  /* 0x080000caaece7389 */ /* 0x00006400000000e7 */
[----:B01----:R-:W-:Y:S01]  /*48b0*/  ENDCOLLECTIVE ;  /* 0x000000000000791b */ /* 0x003fe20003800000 */
.L_x_2166:
[----:B------:R-:W-:Y:S01]  /*48c0*/  FADD.FTZ R71, R70, R71 ;  /* 0x0000004746477221 */ /* 0x000fe20000010000 */
[----:B------:R-:W-:-:S04]  /*48d0*/  HFMA2.MMA R202, -RZ, RZ, 0, 1.1920928955078125e-07 ;  /* 0x00000002ffca7435 */ /* 0x000fc800000001ff */
[----:B------:R-:W-:Y:S02]  /*48e0*/  MOV R174, R71 ;  /* 0x0000004700ae7202 */ /* 0x000fe40000000f00 */
[----:B------:R-:W-:-:S07]  /*48f0*/  MOV R117, R206 ;  /* 0x000000ce00757202 */ /* 0x000fce0000000f00 */
[----:B------:R-:W-:Y:S05]  /*4900*/  WARPSYNC.COLLECTIVE R173, `(.L_x_2167) ;  /* 0x00000000ad087348 */ /* 0x000fea0003c00000 */
[----:B------:R0:W1:Y:S02]  /*4910*/  SHFL.DOWN P0, R206, R174, R202, R231 ;  /* 0x080000caaece7389 */ /* 0x00006400000000e7 */
[----:B01----:R-:W-:Y:S01]  /*4920*/  ENDCOLLECTIVE ;  /* 0x000000000000791b */ /* 0x003fe20003800000 */
.L_x_2167:
[----:B------:R-:W-:-:S05]  /*4930*/  FADD.FTZ R117, R116, R117 ;  /* 0x0000007574757221 */ /* 0x000fca0000010000 */
[----:B------:R-:W-:Y:S02]  /*4940*/  MOV R174, R117 ;  /* 0x0000007500ae7202 */ /* 0x000fe40000000f00 */
[----:B------:R-:W-:-:S07]  /*4950*/  MOV R64, R206 ;  /* 0x000000ce00407202 */ /* 0x000fce0000000f00 */
[----:B------:R-:W-:Y:S05]  /*4960*/  WARPSYNC.COLLECTIVE R173, `(.L_x_2168) ;  /* 0x00000000ad087348 */ /* 0x000fea0003c00000 */
[----:B------:R0:W1:Y:S02]  /*4970*/  SHFL.DOWN P0, R206, R174, R202, R231 ;  /* 0x080000caaece7389 */ /* 0x00006400000000e7 */
[----:B01----:R-:W-:Y:S01]  /*4980*/  ENDCOLLECTIVE ;  /* 0x000000000000791b */ /* 0x003fe20003800000 */
.L_x_2168:
[----:B------:R-:W-:Y:S01]  /*4990*/  FADD.FTZ R204, R71, R64 ;  /* 0x0000004047cc7221 */ /* 0x000fe20000010000 */
[----:B------:R-:W-:-:S04]  /*49a0*/  HFMA2.MMA R202, -RZ, RZ, 0, 5.9604644775390625e-08 ;  /* 0x00000001ffca7435 */ /* 0x000fc800000001ff */
[----:B------:R-:W-:Y:S02]  /*49b0*/  MOV R174, R204 ;  /* 0x000000cc00ae7202 */ /* 0x000fe40000000f00 */
[----:B------:R-:W-:-:S07]  /*49c0*/  MOV R66, R206 ;  /* 0x000000ce00427202 */ /* 0x000fce0000000f00 */
[----:B------:R-:W-:Y:S05]  /*49d0*/  WARPSYNC.COLLECTIVE R173, `(.L_x_2169) ;  /* 0x00000000ad087348 */ /* 0x000fea0003c00000 */
[----:B------:R0:W1:Y:S02]  /*49e0*/  SHFL.DOWN P0, R206, R174, R202, R231 ;  /* 0x080000caaece7389 */ /* 0x00006400000000e7 */
[----:B01----:R-:W-:Y:S01]  /*49f0*/  ENDCOLLECTIVE ;  /* 0x000000000000791b */ /* 0x003fe20003800000 */
.L_x_2169:
[----:B------:R-:W-:-:S05]  /*4a00*/  FADD.FTZ R67, R117, R66 ;  /* 0x0000004275437221 */ /* 0x000fca0000010000 */
[----:B------:R-:W-:Y:S02]  /*4a10*/  MOV R174, R67 ;  /* 0x0000004300ae7202 */ /* 0x000fe40000000f00 */
[----:B------:R-:W-:-:S07]  /*4a20*/  MOV R69, R206 ;  /* 0x000000ce00457202 */ /* 0x000fce0000000f00 */
[----:B------:R-:W-:Y:S05]  /*4a30*/  WARPSYNC.COLLECTIVE R173, `(.L_x_2170) ;  /* 0x00000000ad087348 */ /* 0x000fea0003c00000 */
[----:B------:R0:W1:Y:S02]  /*4a40*/  SHFL.DOWN P0, R206, R174, R202, R231 ;  /* 0x080000caaece7389 */ /* 0x00006400000000e7 */
[----:B01----:R-:W-:Y:S01]  /*4a50*/  ENDCOLLECTIVE ;  /* 0x000000000000791b */ /* 0x003fe20003800000 */
.L_x_2170:
[----:B------:R-:W-:Y:S05]  /*4a60*/  BRA `(.L_x_2171) ;  /* 0xffffffe400587947 */ /* 0x000fea000383ffff */
.L_x_2172:
        /* <DEDUP_REMOVED lines=9> */
.L_x_5475:


//--------------------- .text._ZN10layer_norm22ln_bwd_finalize_kernelINS_22Kernel_traits_finalizeILj15360E13__nv_bfloat16S2_S2_fjLj1024ELj4ENS_18Kernel_traits_baseILj15360ES2_S2_S2_fjLj1024EEEEEEEvNS_9BwdParamsE --------------------------
	.section	.text._ZN10layer_norm22ln_bwd_finalize_kernelINS_22Kernel_traits_finalizeILj15360E13__nv_bfloat16S2_S2_fjLj1024ELj4ENS_18Kernel_traits_baseILj15360ES2_S2_S2_fjLj1024EEEEEEEvNS_9BwdParamsE,"ax",@progbits
	.align	128
        .global         _ZN10layer_norm22ln_bwd_finalize_kernelINS_22Kernel_traits_finalizeILj15360E13__nv_bfloat16S2_S2_fjLj1024ELj4ENS_18Kernel_traits_baseILj15360ES2_S2_S2_fjLj1024EEEEEEEvNS_9BwdParamsE
        .type           _ZN10layer_norm22ln_bwd_finalize_kernelINS_22Kernel_traits_finalizeILj15360E13__nv_bfloat16S2_S2_fjLj1024ELj4ENS_18Kernel_traits_baseILj15360ES2_S2_S2_fjLj1024EEEEEEEvNS_9BwdParamsE,@function
        .size           _ZN10layer_norm22ln_bwd_finalize_kernelINS_22Kernel_traits_finalizeILj15360E13__nv_bfloat16S2_S2_fjLj1024ELj4ENS_18Kernel_traits_baseILj15360ES2_S2_S2_fjLj1024EEEEEEEvNS_9BwdParamsE,(.L_x_5476 - _ZN10layer_norm22ln_bwd_finalize_kernelINS_22Kernel_traits_finalizeILj15360E13__nv_bfloat16S2_S2_fjLj1024ELj4ENS_18Kernel_traits_baseILj15360ES2_S2_S2_fjLj1024EEEEEEEvNS_9BwdParamsE)
        .other          _ZN10layer_norm22ln_bwd_finalize_kernelINS_22Kernel_traits_finalizeILj15360E13__nv_bfloat16S2_S2_fjLj1024ELj4ENS_18Kernel_traits_baseILj15360ES2_S2_S2_fjLj1024EEEEEEEvNS_9BwdParamsE,@"STO_CUDA_ENTRY STV_DEFAULT"
_ZN10layer_norm22ln_bwd_finalize_kernelINS_22Kernel_traits_finalizeILj15360E13__nv_bfloat16S2_S2_fjLj1024ELj4ENS_18Kernel_traits_baseILj15360ES2_S2_S2_fjLj1024EEEEEEEvNS_9BwdParamsE:
.text._ZN10layer_norm22ln_bwd_finalize_kernelINS_22Kernel_traits_finalizeILj15360E13__nv_bfloat16S2_S2_fjLj1024ELj4ENS_18Kernel_traits_baseILj15360ES2_S2_S2_fjLj1024EEEEEEEvNS_9BwdParamsE:
        /* <DEDUP_REMOVED lines=25> */
.L_x_2184:
        /* <DEDUP_REMOVED lines=28> */
.L_x_2177:
        /* <DEDUP_REMOVED lines=33> */
.L_x_2176:
[----:B------:R-:W-:Y:S05]  /*0560*/  BSYNC B1 ;  /* 0x0000000000017941 */ /* 0x000fea0003800000 */
.L_x_2175:
        /* <DEDUP_REMOVED lines=23> */
.L_x_2179:
[----:B------:R-:W-:Y:S05]  /*06e0*/  BSYNC B1 ;  /* 0x0000000000017941 */ /* 0x000fea0003800000 */
.L_x_2178:
        /* <DEDUP_REMOVED lines=11> */
.L_x_2174:
[----:B------:R-:W-:Y:S05]  /*07a0*/  BSYNC B0 ;  /* 0x0000000000007941 */ /* 0x000fea0003800000 */
.L_x_2173:
        /* <DEDUP_REMOVED lines=29> */
.L_x_2195:
[----:B------:R-:W-:Y:S01]  /*0980*/  @!P1 SHF.R.U32.HI R12, RZ, 0x3, R0 ;  /* 0x00000003ff0c9819 */ /* 0x000fe20000011600 */
[----:B---3--:R-:W-:Y:S01]  /*0990*/  FADD.FTZ R14, R9, R14 ;  /* 0x0000000e090e7221 */ /* 0x008fe20000010000 */
[----:B--2---:R-:W-:Y:S02]  /*09a0*/  FADD.FTZ R11, R10, R11 ;  /* 0x0000000b0a0b7221 */ /* 0x004fe40000010000 */
[----:B------:R-:W-:-:S05]  /*09b0*/  @!P1 LOP3.LUT R12, R12, 0x1ffffffc, RZ, 0xc0, !PT ;  /* 0x1ffffffc0c0c9812 */ /* 0x000fca00078ec0ff */
[----:B------:R2:W-:Y:S04]  /*09c0*/  @!P1 STS [R12+UR4+0x2000], R14 ;  /* 0x0020000e0c009988 */ /* 0x0005e80008000804 */
[----:B------:R2:W-:Y:S02]  /*09d0*/  @!P1 STS [R12+UR4+0x2080], R11 ;  /* 0x0020800b0c009988 */ /* 0x0005e40008000804 */
.L_x_2180:
        /* <DEDUP_REMOVED lines=14> */
.L_x_2183:
[----:B------:R-:W-:Y:S05]  /*0ac0*/  BSYNC B0 ;  /* 0x0000000000007941 */ /* 0x000fea0003800000 */
.L_x_2182:
[C---:B------:R-:W-:Y:S02]  /*0ad0*/  ISETP.GT.U32.AND P1, PT, R3.reuse, -0x3c01, PT ;  /* 0xffffc3ff0300780c */ /* 0x040fe40003f24070 */
[----:B------:R-:W-:Y:S02]  /*0ae0*/  IADD3 R3, R3, 0x3c00, RZ ;  /* 0x00003c0003037810 */ /* 0x000fe40007ffe0ff */
[----:B------:R-:W-:-:S09]  /*0af0*/  IADD3 R5, R5, 0x1e00, RZ ;  /* 0x00001e0005057810 */ /* 0x000fd20007ffe0ff */
[----:B------:R-:W-:Y:S05]  /*0b00*/  @P1 BRA `(.L_x_2184) ;  /* 0xfffffff400a01947 */ /* 0x000fea000383ffff */
[----:B------:R-:W-:Y:S05]  /*0b10*/  EXIT ;  /* 0x000000000000794d */ /* 0x000fea0003800000 */
.L_x_2181:
[----:B------:R-:W-:Y:S01]  /*0b20*/  HFMA2.MMA R19, -RZ, RZ, 0, 5.9604644775390625e-08 ;  /* 0x00000001ff137435 */ /* 0x000fe200000001ff */
[----:B---3--:R-:W-:Y:S01]  /*0b30*/  IMAD.MOV.U32 R20, RZ, RZ, R10 ;  /* 0x000000ffff147224 */ /* 0x008fe200078e000a */
[----:B------:R-:W-:Y:S02]  /*0b40*/  MOV R22, 0x1f ;  /* 0x0000001f00167802 */ /* 0x000fe40000000f00 */
[----:B------:R-:W-:-:S07]  /*0b50*/  MOV R17, 0xffffffff ;  /* 0xffffffff00117802 */ /* 0x000fce0000000f00 */
[----:B012---:R-:W-:Y:S05]  /*0b60*/  WARPSYNC.COLLECTIVE R17, `(.L_x_2185) ;  /* 0x0000000011087348 */ /* 0x007fea0003c00000 */
[----:B------:R3:W4:Y:S02]  /*0b70*/  SHFL.BFLY P2, R18, R20, R19, R22 ;  /* 0x0c00001314127389 */ /* 0x0007240000040016 */
[----:B01234-:R-:W-:Y:S01]  /*0b80*/  ENDCOLLECTIVE ;  /* 0x000000000000791b */ /* 0x01ffe20003800000 */
.L_x_2185:
[----:B------:R-:W-:Y:S01]  /*0b90*/  HFMA2.MMA R19, -RZ, RZ, 0, 1.1920928955078125e-07 ;  /* 0x00000002ff137435 */ /* 0x000fe200000001ff */
[----:B------:R-:W-:-:S04]  /*0ba0*/  IMAD.MOV.U32 R11, RZ, RZ, R18 ;  /* 0x000000ffff0b7224 */ /* 0x000fc800078e0012 */
[----:B------:R-:W-:-:S05]  /*0bb0*/  FADD.FTZ R11, R10, R11 ;  /* 0x0000000b0a0b7221 */ /* 0x000fca0000010000 */
[----:B------:R-:W-:-:S07]  /*0bc0*/  MOV R20, R11 ;  /* 0x0000000b00147202 */ /* 0x000fce0000000f00 */
[----:B------:R-:W-:Y:S05]  /*0bd0*/  WARPSYNC.COLLECTIVE R17, `(.L_x_2186) ;  /* 0x0000000011087348 */ /* 0x000fea0003c00000 */
[----:B------:R0:W1:Y:S02]  /*0be0*/  SHFL.BFLY P2, R18, R20, R19, R22 ;  /* 0x0c00001314127389 */ /* 0x0000640000040016 */
[----:B01----:R-:W-:Y:S01]  /*0bf0*/  ENDCOLLECTIVE ;  /* 0x000000000000791b */ /* 0x003fe20003800000 */
.L_x_2186:
[----:B------:R-:W-:Y:S01]  /*0c00*/  HFMA2.MMA R19, -RZ, RZ, 0, 2.384185791015625e-07 ;  /* 0x00000004ff137435 */ /* 0x000fe200000001ff */
[----:B------:R-:W-:-:S05]  /*0c10*/  MOV R12, R18 ;  /* 0x00000012000c7202 */ /* 0x000fca0000000f00 */
[----:B------:R-:W-:-:S04]  /*0c20*/  FADD.FTZ R12, R11, R12 ;  /* 0x0000000c0b0c7221 */ /* 0x000fc80000010000 */
[----:B------:R-:W-:-:S07]  /*0c30*/  IMAD.MOV.U32 R20, RZ, RZ, R12 ;  /* 0x000000ffff147224 */ /* 0x000fce00078e000c */
[----:B------:R-:W-:Y:S05]  /*0c40*/  WARPSYNC.COLLECTIVE R17, `(.L_x_2187) ;  /* 0x0000000011087348 */ /* 0x000fea0003c00000 */
[----:B------:R0:W1:Y:S02]  /*0c50*/  SHFL.BFLY P2, R18, R20, R19, R22 ;  /* 0x0c00001314127389 */ /* 0x0000640000040016 */
[----:B01----:R-:W-:Y:S01]  /*0c60*/  ENDCOLLECTIVE ;  /* 0x000000000000791b */ /* 0x003fe20003800000 */
.L_x_2187:
[----:B------:R-:W-:Y:S01]  /*0c70*/  IMAD.MOV.U32 R19, RZ, RZ, 0x8 ;  /* 0x00000008ff137424 */ /* 0x000fe200078e00ff */
[----:B------:R-:W-:-:S05]  /*0c80*/  MOV R13, R18 ;  /* 0x00000012000d7202 */ /* 0x000fca0000000f00 */
[----:B------:R-:W-:-:S05]  /*0c90*/  FADD.FTZ R13, R12, R13 ;  /* 0x0000000d0c0d7221 */ /* 0x000fca0000010000 */
[----:B------:R-:W-:-:S07]  /*0ca0*/  MOV R20, R13 ;  /* 0x0000000d00147202 */ /* 0x000fce0000000f00 */
[----:B------:R-:W-:Y:S05]  /*0cb0*/  WARPSYNC.COLLECTIVE R17, `(.L_x_2188) ;  /* 0x0000000011087348 */ /* 0x000fea0003c00000 */
[----:B------:R0:W1:Y:S02]  /*0cc0*/  SHFL.BFLY P2, R18, R20, R19, R22 ;  /* 0x0c00001314127389 */ /* 0x0000640000040016 */
[----:B01----:R-:W-:Y:S01]  /*0cd0*/  ENDCOLLECTIVE ;  /* 0x000000000000791b */ /* 0x003fe20003800000 */
.L_x_2188:
[----:B------:R-:W-:Y:S01]  /*0ce0*/  HFMA2.MMA R19, -RZ, RZ, 0, 9.5367431640625e-07 ;  /* 0x00000010ff137435 */ /* 0x000fe200000001ff */
[----:B------:R-:W-:-:S05]  /*0cf0*/  MOV R10, R18 ;  /* 0x00000012000a7202 */ /* 0x000fca0000000f00 */
[----:B------:R-:W-:-:S05]  /*0d00*/  FADD.FTZ R10, R13, R10 ;  /* 0x0000000a0d0a7221 */ /* 0x000fca0000010000 */
[----:B------:R-:W-:-:S07]  /*0d10*/  MOV R20, R10 ;  /* 0x0000000a00147202 */ /* 0x000fce0000000f00 */
[----:B------:R-:W-:Y:S05]  /*0d20*/  WARPSYNC.COLLECTIVE R17, `(.L_x_2189) ;  /* 0x0000000011087348 */ /* 0x000fea0003c00000 */
[----:B------:R0:W1:Y:S02]  /*0d30*/  SHFL.BFLY P2, R18, R20, R19, R22 ;  /* 0x0c00001314127389 */ /* 0x0000640000040016 */
[----:B01----:R-:W-:Y:S01]  /*0d40*/  ENDCOLLECTIVE ;  /* 0x000000000000791b */ /* 0x003fe20003800000 */
.L_x_2189:
[----:B------:R-:W-:Y:S01]  /*0d50*/  HFMA2.MMA R19, -RZ, RZ, 0, 5.9604644775390625e-08 ;  /* 0x00000001ff137435 */ /* 0x000fe200000001ff */
[----:B------:R-:W-:Y:S01]  /*0d60*/  MOV R20, R9 ;  /* 0x0000000900147202 */ /* 0x000fe20000000f00 */
[----:B------:R-:W-:-:S09]  /*0d70*/  IMAD.MOV.U32 R11, RZ, RZ, R18 ;  /* 0x000000ffff0b7224 */ /* 0x000fd200078e0012 */
[----:B------:R-:W-:Y:S05]  /*0d80*/  WARPSYNC.COLLECTIVE R17, `(.L_x_2190) ;  /* 0x0000000011087348 */ /* 0x000fea0003c00000 */
[----:B------:R0:W1:Y:S02]  /*0d90*/  SHFL.BFLY P2, R18, R20, R19, R22 ;  /* 0x0c00001314127389 */ /* 0x0000640000040016 */
[----:B01----:R-:W-:Y:S01]  /*0da0*/  ENDCOLLECTIVE ;  /* 0x000000000000791b */ /* 0x003fe20003800000 */
.L_x_2190:
[----:B------:R-:W-:Y:S01]  /*0db0*/  HFMA2.MMA R19, -RZ, RZ, 0, 1.1920928955078125e-07 ;  /* 0x00000002ff137435 */ /* 0x000fe200000001ff */
[----:B------:R-:W-:-:S05]  /*0dc0*/  MOV R12, R18 ;  /* 0x00000012000c7202 */ /* 0x000fca0000000f00 */
[----:B------:R-:W-:-:S04]  /*0dd0*/  FADD.FTZ R14, R9, R12 ;  /* 0x0000000c090e7221 */ /* 0x000fc80000010000 */
[----:B------:R-:W-:-:S07]  /*0de0*/  IMAD.MOV.U32 R20, RZ, RZ, R14 ;  /* 0x000000ffff147224 */ /* 0x000fce00078e000e */
[----:B------:R-:W-:Y:S05]  /*0df0*/  WARPSYNC.COLLECTIVE R17, `(.L_x_2191) ;  /* 0x0000000011087348 */ /* 0x000fea0003c00000 */
[----:B------:R0:W1:Y:S02]  /*0e00*/  SHFL.BFLY P2, R18, R20, R19, R22 ;  /* 0x0c00001314127389 */ /* 0x0000640000040016 */
[----:B01----:R-:W-:Y:S01]  /*0e10*/  ENDCOLLECTIVE ;  /* 0x000000000000791b */ /* 0x003fe20003800000 */
.L_x_2191:
[----:B------:R-:W-:Y:S01]  /*0e20*/  IMAD.MOV.U32 R19, RZ, RZ, 0x4 ;  /* 0x00000004ff137424 */ /* 0x000fe200078e00ff */
[----:B------:R-:W-:-:S05]  /*0e30*/  MOV R13, R18 ;  /* 0x00000012000d7202 */ /* 0x000fca0000000f00 */
[----:B------:R-:W-:-:S05]  /*0e40*/  FADD.FTZ R15, R14, R13 ;  /* 0x0000000d0e0f7221 */ /* 0x000fca0000010000 */
[----:B------:R-:W-:-:S07]  /*0e50*/  MOV R20, R15 ;  /* 0x0000000f00147202 */ /* 0x000fce0000000f00 */
[----:B------:R-:W-:Y:S05]  /*0e60*/  WARPSYNC.COLLECTIVE R17, `(.L_x_2192) ;  /* 0x0000000011087348 */ /* 0x000fea0003c00000 */
[----:B------:R0:W1:Y:S02]  /*0e70*/  SHFL.BFLY P2, R18, R20, R19, R22 ;  /* 0x0c00001314127389 */ /* 0x0000640000040016 */
[----:B01----:R-:W-:Y:S01]  /*0e80*/  ENDCOLLECTIVE ;  /* 0x000000000000791b */ /* 0x003fe20003800000 */
.L_x_2192:
[----:B------:R-:W-:Y:S01]  /*0e90*/  HFMA2.MMA R19, -RZ, RZ, 0, 4.76837158203125e-07 ;  /* 0x00000008ff137435 */ /* 0x000fe200000001ff */
[----:B------:R-:W-:-:S05]  /*0ea0*/  MOV R16, R18 ;  /* 0x0000001200107202 */ /* 0x000fca0000000f00 */
[----:B------:R-:W-:-:S05]  /*0eb0*/  FADD.FTZ R16, R15, R16 ;  /* 0x000000100f107221 */ /* 0x000fca0000010000 */
[----:B------:R-:W-:-:S07]  /*0ec0*/  MOV R20, R16 ;  /* 0x0000001000147202 */ /* 0x000fce0000000f00 */
[----:B------:R-:W-:Y:S05]  /*0ed0*/  WARPSYNC.COLLECTIVE R17, `(.L_x_2193) ;  /* 0x0000000011087348 */ /* 0x000fea0003c00000 */
[----:B------:R0:W1:Y:S02]  /*0ee0*/  SHFL.BFLY P2, R18, R20, R19, R22 ;  /* 0x0c00001314127389 */ /* 0x0000640000040016 */
[----:B01----:R-:W-:Y:S01]  /*0ef0*/  ENDCOLLECTIVE ;  /* 0x000000000000791b */ /* 0x003fe20003800000 */
.L_x_2193:
[----:B------:R-:W-:Y:S01]  /*0f00*/  HFMA2.MMA R19, -RZ, RZ, 0, 9.5367431640625e-07 ;  /* 0x00000010ff137435 */ /* 0x000fe200000001ff */
[----:B------:R-:W-:-:S04]  /*0f10*/  IMAD.MOV.U32 R9, RZ, RZ, R18 ;  /* 0x000000ffff097224 */ /* 0x000fc800078e0012 */
[----:B------:R-:W-:-:S05]  /*0f20*/  FADD.FTZ R9, R16, R9 ;  /* 0x0000000910097221 */ /* 0x000fca0000010000 */
[----:B------:R-:W-:-:S07]  /*0f30*/  MOV R20, R9 ;  /* 0x0000000900147202 */ /* 0x000fce0000000f00 */
[----:B------:R-:W-:Y:S05]  /*0f40*/  WARPSYNC.COLLECTIVE R17, `(.L_x_2194) ;  /* 0x0000000011087348 */ /* 0x000fea0003c00000 */
[----:B------:R0:W1:Y:S02]  /*0f50*/  SHFL.BFLY P2, R18, R20, R19, R22 ;  /* 0x0c00001314127389 */ /* 0x0000640000040016 */
[----:B01----:R-:W-:Y:S01]  /*0f60*/  ENDCOLLECTIVE ;  /* 0x000000000000791b */ /* 0x003fe20003800000 */
.L_x_2194:
[----:B------:R-:W-:Y:S01]  /*0f70*/  MOV R14, R18 ;  /* 0x00000012000e7202 */ /* 0x000fe20000000f00 */
[----:B------:R-:W-:Y:S06]  /*0f80*/  BRA `(.L_x_2195) ;  /* 0xfffffff8007c7947 */ /* 0x000fec000383ffff */
.L_x_2196:
        /* <DEDUP_REMOVED lines=15> */
.L_x_5476:


//--------------------- .text._ZN10layer_norm13ln_bwd_kernelINS_13Kernel_traitsI13__nv_bfloat16S2_S2_fjLj15360ELj4ELj1ELj4ELj4ENS_18Kernel_traits_baseILj15360ES2_S2_S2_fjLj128EEEEEEEvNS_9BwdParamsE --------------------------
	.section	.text._ZN10layer_norm13ln_bwd_kernelINS_13Kernel_traitsI13__nv_bfloat16S2_S2_fjLj15360ELj4ELj1ELj4ELj4ENS_18Kernel_traits_baseILj15360ES2_S2_S2_fjLj128EEEEEEEvNS_9BwdParamsE,"ax",@progbits
	.align	128
        .global         _ZN10layer_norm13ln_bwd_kernelINS_13Kernel_traitsI13__nv_bfloat16S2_S2_fjLj15360ELj4ELj1ELj4ELj4ENS_18Kernel_traits_baseILj15360ES2_S2_S2_fjLj128EEEEEEEvNS_9BwdParamsE
        .type           _ZN10layer_norm13ln_bwd_kernelINS_13Kernel_traitsI13__nv_bfloat16S2_S2_fjLj15360ELj4ELj1ELj4ELj4ENS_18Kernel_traits_baseILj15360ES2_S2_S2_fjLj128EEEEEEEvNS_9BwdParamsE,@function
        .size           _ZN10layer_norm13ln_bwd_kernelINS_13Kernel_traitsI13__nv_bfloat16S2_S2_fjLj15360ELj4ELj1ELj4ELj4ENS_18Kernel_traits_baseILj15360ES2_S2_S2_fjLj128EEEEEEEvNS_9BwdParamsE,(.L_x_5477 - _ZN10layer_norm13ln_bwd_kernelINS_13Kernel_traitsI13__nv_bfloat16S2_S2_fjLj15360ELj4ELj1ELj4ELj4ENS_18Kernel_traits_baseILj15360ES2_S2_S2_fjLj128EEEEEEEvNS_9BwdParamsE)
        .other          _ZN10layer_norm13ln_bwd_kernelINS_13Kernel_traitsI13__nv_bfloat16S2_S2_fjLj15360ELj4ELj1ELj4ELj4ENS_18Kernel_traits_baseILj15360ES2_S2_S2_fjLj128EEEEEEEvNS_9BwdParamsE,@"STO_CUDA_ENTRY STV_DEFAULT"
_ZN10layer_norm13ln_bwd_kernelINS_13Kernel_traitsI13__nv_bfloat16S2_S2_fjLj15360ELj4ELj1ELj4ELj4ENS_18Kernel_traits_baseILj15360ES2_S2_S2_fjLj128EEEEEEEvNS_9BwdParamsE:
.text._ZN10layer_norm13ln_bwd_kernelINS_13Kernel_traitsI13__nv_bfloat16S2_S2_fjLj15360ELj4ELj1ELj4ELj4ENS_18Kernel_traits_baseILj15360ES2_S2_S2_fjLj128EEEEEEEvNS_9BwdParamsE:
        /* <DEDUP_REMOVED lines=248> */
.L_x_2203:
        /* <DEDUP_REMOVED lines=22> */
[----:B------:R-:W-:Y:S01]  /*10e0*/  UMOV UR8, UR4 ;  /* 0x0000000400087c82 */ /* 0x000fe20008000000 */
[----:B------:R-:W-:Y:S01]  /*10f0*/  UMOV UR9, UR5 ;  /* 0x0000000500097c82 */ /* 0x000fe20008000000 */
[----:B------:R-:W-:Y:S01]  /*1100*/  IMAD.WIDE.U32 R70, R137, 0x4, R70 ;  /* 0x0000000489467825 */ /* 0x000fe200078e0046 */
[----:B------:R-:W-:Y:S01]  /*1110*/  @!UP0 ULDC UR8, c[0x0][0x220] ;  /* 0x0000880000088ab9 */ /* 0x000fe20000000800 */
[----:B------:R-:W-:Y:S01]  /*1120*/  @!UP0 ULDC UR9, c[0x0][0x224] ;  /* 0x0000890000098ab9 */ /* 0x000fe20000000800 */
[----:B------:R-:W-:Y:S02]  /*1130*/  @P0 MOV R132, RZ ;  /* 0x000000ff00840202 */ /* 0x000fe40000000f00 */
[----:B------:R-:W-:Y:S01]  /*1140*/  IADD3 R135, R131, 0x400, RZ ;  /* 0x0000040083877810 */ /* 0x000fe20007ffe0ff */
[----:B------:R-:W4:Y:S01]  /*1150*/  LDG.E R138, desc[UR10][R70.64] ;  /* 0x0000000a468a7981 */ /* 0x000f22000c1e1900 */
[----:B--2---:R-:W-:Y:S01]  /*1160*/  MOV R68, UR8 ;  /* 0x0000000800447c02 */ /* 0x004fe20008000f00 */
[----:B0-----:R-:W-:Y:S01]  /*1170*/  IMAD.WIDE R66, R7, 0x4, R66 ;  /* 0x0000000407427825 */ /* 0x001fe200078e0242 */
[----:B------:R-:W-:-:S03]  /*1180*/  MOV R69, UR9 ;  /* 0x0000000900457c02 */ /* 0x000fc60008000f00 */
[----:B-1----:R-:W-:Y:S01]  /*1190*/  @!P0 IMAD.WIDE R64, R7, 0x4, R64 ;  /* 0x0000000407408825 */ /* 0x002fe200078e0240 */
[----:B------:R-:W-:Y:S01]  /*11a0*/  UMOV UR6, UR4 ;  /* 0x0000000400067c82 */ /* 0x000fe20008000000 */
[----:B------:R-:W-:Y:S01]  /*11b0*/  UMOV UR7, UR5 ;  /* 0x0000000500077c82 */ /* 0x000fe20008000000 */
[----:B------:R-:W-:Y:S01]  /*11c0*/  @!UP0 ULDC UR6, c[0x0][0x220] ;  /* 0x0000880000068ab9 */ /* 0x000fe20000000800 */
[----:B------:R-:W-:Y:S01]  /*11d0*/  @!UP0 ULDC UR7, c[0x0][0x224] ;  /* 0x0000890000078ab9 */ /* 0x000fe20000000800 */
[----:B------:R0:W2:Y:S01]  /*11e0*/  @!P0 LDG.E R132, desc[UR10][R64.64] ;  /* 0x0000000a40848981 */ /* 0x0000a2000c1e1900 */
[----:B------:R-:W-:Y:S01]  /*11f0*/  IMAD.WIDE.U32 R68, R135, 0x4, R68 ;  /* 0x0000000487447825 */ /* 0x000fe200078e0044 */
[----:B------:R-:W-:Y:S02]  /*1200*/  IADD3 R133, R131, 0x600, RZ ;  /* 0x0000060083857810 */ /* 0x000fe40007ffe0ff */
[----:B------:R1:W5:Y:S01]  /*1210*/  LDG.E R130, desc[UR10][R66.64] ;  /* 0x0000000a42827981 */ /* 0x000362000c1e1900 */
[----:B------:R-:W-:-:S03]  /*1220*/  UMOV UR8, UR5 ;  /* 0x0000000500087c82 */ /* 0x000fc60008000000 */
[----:B------:R-:W5:Y:S01]  /*1230*/  LDG.E R139, desc[UR10][R68.64] ;  /* 0x0000000a448b7981 */ /* 0x000f62000c1e1900 */
[----:B0-----:R-:W-:Y:S02]  /*1240*/  MOV R64, UR6 ;  /* 0x0000000600407c02 */ /* 0x001fe40008000f00 */
[----:B------:R-:W-:Y:S01]  /*1250*/  MOV R65, UR7 ;  /* 0x0000000700417c02 */ /* 0x000fe20008000f00 */
[----:B------:R-:W-:Y:S01]  /*1260*/  UMOV UR7, UR4 ;  /* 0x0000000400077c82 */ /* 0x000fe20008000000 */
[----:B------:R-:W-:Y:S01]  /*1270*/  @!UP0 ULDC UR7, c[0x0][0x220] ;  /* 0x0000880000078ab9 */ /* 0x000fe20000000800 */
[----:B------:R-:W-:Y:S01]  /*1280*/  IMAD.WIDE.U32 R64, R133, 0x4, R64 ;  /* 0x0000000485407825 */ /* 0x000fe200078e0040 */
[----:B------:R-:W-:Y:S01]  /*1290*/  @!UP0 ULDC UR8, c[0x0][0x224] ;  /* 0x0000890000088ab9 */ /* 0x000fe20000000800 */
[----:B-1----:R-:W-:Y:S01]  /*12a0*/  MOV R66, UR7 ;  /* 0x0000000700427c02 */ /* 0x002fe20008000f00 */
[----:B------:R-:W-:Y:S01]  /*12b0*/  UMOV UR6, UR4 ;  /* 0x0000000400067c82 */ /* 0x000fe20008000000 */
[----:B------:R-:W-:Y:S01]  /*12c0*/  UMOV UR7, UR5 ;  /* 0x0000000500077c82 */ /* 0x000fe20008000000 */
[----:B------:R0:W5:Y:S01]  /*12d0*/  LDG.E R156, desc[UR10][R64.64] ;  /* 0x0000000a409c7981 */ /* 0x000162000c1e1900 */
[----:B------:R-:W-:Y:S01]  /*12e0*/  MOV R67, UR8 ;  /* 0x0000000800437c02 */ /* 0x000fe20008000f00 */
[----:B------:R-:W-:Y:S01]  /*12f0*/  @!UP0 ULDC UR6, c[0x0][0x220] ;  /* 0x0000880000068ab9 */ /* 0x000fe20000000800 */
[C---:B------:R-:W-:Y:S01]  /*1300*/  IADD3 R159, R131.reuse, 0x800, RZ ;  /* 0x00000800839f7810 */ /* 0x040fe20007ffe0ff */
[----:B------:R-:W-:Y:S01]  /*1310*/  @!UP0 ULDC UR7, c[0x0][0x224] ;  /* 0x0000890000078ab9 */ /* 0x000fe20000000800 */
[----:B------:R-:W-:-:S02]  /*1320*/  IADD3 R157, R131, 0xa00, RZ ;  /* 0x00000a00839d7810 */ /* 0x000fc40007ffe0ff */
[----:B0-----:R-:W-:Y:S02]  /*1330*/  MOV R64, UR6 ;  /* 0x0000000600407c02 */ /* 0x001fe40008000f00 */
[----:B------:R-:W-:Y:S01]  /*1340*/  MOV R65, UR7 ;  /* 0x0000000700417c02 */ /* 0x000fe20008000f00 */
[----:B------:R-:W-:Y:S01]  /*1350*/  IMAD.WIDE.U32 R66, R159, 0x4, R66 ;  /* 0x000000049f427825 */ /* 0x000fe200078e0042 */
[----:B------:R-:W-:Y:S01]  /*1360*/  UMOV UR8, UR4 ;  /* 0x0000000400087c82 */ /* 0x000fe20008000000 */
[----:B------:R-:W-:Y:S01]  /*1370*/  UMOV UR9, UR5 ;  /* 0x0000000500097c82 */ /* 0x000fe20008000000 */
[----:B------:R-:W-:Y:S01]  /*1380*/  @!UP0 ULDC UR8, c[0x0][0x220] ;  /* 0x0000880000088ab9 */ /* 0x000fe20000000800 */
[----:B------:R-:W-:Y:S01]  /*1390*/  IMAD.WIDE.U32 R68, R157, 0x4, R64 ;  /* 0x000000049d447825 */ /* 0x000fe200078e0040 */
[----:B------:R-:W-:Y:S01]  /*13a0*/  @!UP0 ULDC UR9, c[0x0][0x224] ;  /* 0x0000890000098ab9 */ /* 0x000fe20000000800 */
[----:B------:R0:W5:Y:S01]  /*13b0*/  LDG.E R158, desc[UR10][R66.64] ;  /* 0x0000000a429e7981 */ /* 0x000162000c1e1900 */
[----:B------:R-:W-:Y:S01]  /*13c0*/  MOV R64, UR8 ;  /* 0x0000000800407c02 */ /* 0x000fe20008000f00 */
[----:B------:R-:W-:Y:S01]  /*13d0*/  UMOV UR6, UR4 ;  /* 0x0000000400067c82 */ /* 0x000fe20008000000 */
[----:B------:R-:W-:Y:S01]  /*13e0*/  MOV R65, UR9 ;  /* 0x0000000900417c02 */ /* 0x000fe20008000f00 */
[----:B------:R-:W-:Y:S01]  /*13f0*/  UMOV UR7, UR5 ;  /* 0x0000000500077c82 */ /* 0x000fe20008000000 */
[C---:B------:R-:W-:Y:S01]  /*1400*/  IADD3 R163, R131.reuse, 0xc00, RZ ;  /* 0x00000c0083a37810 */ /* 0x040fe20007ffe0ff */
[----:B------:R1:W5:Y:S01]  /*1410*/  LDG.E R160, desc[UR10][R68.64] ;  /* 0x0000000a44a07981 */ /* 0x000362000c1e1900 */
[----:B------:R-:W-:Y:S01]  /*1420*/  @!UP0 ULDC UR6, c[0x0][0x220] ;  /* 0x0000880000068ab9 */ /* 0x000fe20000000800 */
[----:B------:R-:W-:Y:S01]  /*1430*/  @!UP0 ULDC UR7, c[0x0][0x224] ;  /* 0x0000890000078ab9 */ /* 0x000fe20000000800 */
[----:B------:R-:W-:-:S02]  /*1440*/  IADD3 R161, R131, 0xe00, RZ ;  /* 0x00000e0083a17810 */ /* 0x000fc40007ffe0ff */
[----:B0-----:R-:W-:Y:S02]  /*1450*/  MOV R66, UR6 ;  /* 0x0000000600427c02 */ /* 0x001fe40008000f00 */
[----:B------:R-:W-:Y:S01]  /*1460*/  MOV R67, UR7 ;  /* 0x0000000700437c02 */ /* 0x000fe20008000f00 */
[----:B-1----:R-:W-:Y:S01]  /*1470*/  IMAD.WIDE.U32 R68, R163, 0x4, R64 ;  /* 0x00000004a3447825 */ /* 0x002fe200078e0040 */
[----:B------:R-:W-:Y:S01]  /*1480*/  UMOV UR8, UR4 ;  /* 0x0000000400087c82 */ /* 0x000fe20008000000 */
[----:B------:R-:W-:Y:S02]  /*1490*/  UMOV UR9, UR5 ;  /* 0x0000000500097c82 */ /* 0x000fe40008000000 */
[----:B------:R-:W-:Y:S01]  /*14a0*/  IMAD.WIDE.U32 R70, R161, 0x4, R66 ;  /* 0x00000004a1467825 */ /* 0x000fe200078e0042 */
[----:B------:R0:W5:Y:S01]  /*14b0*/  LDG.E R162, desc[UR10][R68.64] ;  /* 0x0000000a44a27981 */ /* 0x000162000c1e1900 */
[----:B------:R-:W-:Y:S01]  /*14c0*/  @!UP0 ULDC UR8, c[0x0][0x220] ;  /* 0x0000880000088ab9 */ /* 0x000fe20000000800 */
[----:B------:R-:W-:Y:S01]  /*14d0*/  @!UP0 ULDC UR9, c[0x0][0x224] ;  /* 0x0000890000098ab9 */ /* 0x000fe20000000800 */
[----:B------:R-:W-:Y:S01]  /*14e0*/  MOV R64, UR8 ;  /* 0x0000000800407c02 */ /* 0x000fe20008000f00 */
[----:B------:R-:W5:Y:S01]  /*14f0*/  LDG.E R166, desc[UR10][R70.64] ;  /* 0x0000000a46a67981 */ /* 0x000f62000c1e1900 */
[----:B------:R-:W-:-:S02]  /*1500*/  MOV R65, UR9 ;  /* 0x0000000900417c02 */ /* 0x000fc40008000f00 */
[----:B------:R-:W-:Y:S01]  /*1510*/  IADD3 R167, R131, 0x1000, RZ ;  /* 0x0000100083a77810 */ /* 0x000fe20007ffe0ff */
[----:B------:R-:W-:Y:S01]  /*1520*/  UMOV UR6, UR4 ;  /* 0x0000000400067c82 */ /* 0x000fe20008000000 */
[----:B------:R-:W-:Y:S01]  /*1530*/  UMOV UR7, UR5 ;  /* 0x0000000500077c82 */ /* 0x000fe20008000000 */
[----:B------:R-:W-:Y:S01]  /*1540*/  @!UP0 ULDC UR6, c[0x0][0x220] ;  /* 0x0000880000068ab9 */ /* 0x000fe20000000800 */
[----:B------:R-:W-:Y:S01]  /*1550*/  @!UP0 ULDC UR7, c[0x0][0x224] ;  /* 0x0000890000078ab9 */ /* 0x000fe20000000800 */
[----:B------:R-:W-:Y:S01]  /*1560*/  IMAD.WIDE.U32 R64, R167, 0x4, R64 ;  /* 0x00000004a7407825 */ /* 0x000fe200078e0040 */
[----:B------:R-:W-:Y:S02]  /*1570*/  MOV R66, UR6 ;  /* 0x0000000600427c02 */ /* 0x000fe40008000f00 */
[----:B------:R-:W-:Y:S02]  /*1580*/  MOV R67, UR7 ;  /* 0x0000000700437c02 */ /* 0x000fe40008000f00 */
[----:B------:R-:W-:Y:S01]  /*1590*/  IADD3 R165, R131, 0x1200, RZ ;  /* 0x0000120083a57810 */ /* 0x000fe20007ffe0ff */
[----:B------:R1:W5:Y:S04]  /*15a0*/  LDG.E R168, desc[UR10][R64.64] ;  /* 0x0000000a40a87981 */ /* 0x000368000c1e1900 */
[----:B0-----:R-:W-:Y:S01]  /*15b0*/  IMAD.WIDE.U32 R68, R165, 0x4, R66 ;  /* 0x00000004a5447825 */ /* 0x001fe200078e0042 */
[----:B------:R-:W-:Y:S01]  /*15c0*/  UMOV UR8, UR4 ;  /* 0x0000000400087c82 */ /* 0x000fe20008000000 */
[----:B------:R-:W-:Y:S01]  /*15d0*/  UMOV UR9, UR5 ;  /* 0x0000000500097c82 */ /* 0x000fe20008000000 */
[----:B------:R-:W-:Y:S01]  /*15e0*/  @!UP0 ULDC UR8, c[0x0][0x220] ;  /* 0x0000880000088ab9 */ /* 0x000fe20000000800 */
[----:B------:R-:W-:Y:S01]  /*15f0*/  @!UP0 ULDC UR9, c[0x0][0x224] ;  /* 0x0000890000098ab9 */ /* 0x000fe20000000800 */
[----:B------:R0:W5:Y:S01]  /*1600*/  LDG.E R170, desc[UR10][R68.64] ;  /* 0x0000000a44aa7981 */ /* 0x000162000c1e1900 */
[----:B------:R-:W-:-:S02]  /*1610*/  MOV R66, UR8 ;  /* 0x0000000800427c02 */ /* 0x000fc40008000f00 */
[----:B------:R-:W-:Y:S02]  /*1620*/  MOV R67, UR9 ;  /* 0x0000000900437c02 */ /* 0x000fe40008000f00 */
[----:B------:R-:W-:Y:S01]  /*1630*/  IADD3 R171, R131, 0x1400, RZ ;  /* 0x0000140083ab7810 */ /* 0x000fe20007ffe0ff */
[----:B------:R-:W-:Y:S01]  /*1640*/  UMOV UR6, UR4 ;  /* 0x0000000400067c82 */ /* 0x000fe20008000000 */
[----:B------:R-:W-:Y:S01]  /*1650*/  UMOV UR7, UR5 ;  /* 0x0000000500077c82 */ /* 0x000fe20008000000 */
[----:B------:R-:W-:Y:S01]  /*1660*/  @!UP0 ULDC UR6, c[0x0][0x220] ;  /* 0x0000880000068ab9 */ /* 0x000fe20000000800 */
[----:B------:R-:W-:Y:S01]  /*1670*/  @!UP0 ULDC UR7, c[0x0][0x224] ;  /* 0x0000890000078ab9 */ /* 0x000fe20000000800 */
[----:B------:R-:W-:Y:S01]  /*1680*/  IMAD.WIDE.U32 R66, R171, 0x4, R66 ;  /* 0x00000004ab427825 */ /* 0x000fe200078e0042 */
[----:B-1----:R-:W-:Y:S02]  /*1690*/  MOV R64, UR6 ;  /* 0x0000000600407c02 */ /* 0x002fe40008000f00 */
[----:B------:R-:W-:-:S02]  /*16a0*/  MOV R65, UR7 ;  /* 0x0000000700417c02 */ /* 0x000fc40008000f00 */
[----:B------:R-:W-:Y:S01]  /*16b0*/  IADD3 R169, R131, 0x1600, RZ ;  /* 0x0000160083a97810 */ /* 0x000fe20007ffe0ff */
[----:B------:R1:W5:Y:S01]  /*16c0*/  LDG.E R174, desc[UR10][R66.64] ;  /* 0x0000000a42ae7981 */ /* 0x000362000c1e1900 */
[----:B------:R-:W-:Y:S01]  /*16d0*/  UMOV UR7, UR4 ;  /* 0x0000000400077c82 */ /* 0x000fe20008000000 */
[----:B------:R-:W-:Y:S01]  /*16e0*/  UMOV UR8, UR5 ;  /* 0x0000000500087c82 */ /* 0x000fe20008000000 */
[----:B------:R-:W-:Y:S01]  /*16f0*/  @!UP0 ULDC UR7, c[0x0][0x220] ;  /* 0x0000880000078ab9 */ /* 0x000fe20000000800 */
[----:B------:R-:W-:Y:S01]  /*1700*/  @!UP0 ULDC UR8, c[0x0][0x224] ;  /* 0x0000890000088ab9 */ /* 0x000fe20000000800 */
[----:B0-----:R-:W-:Y:S01]  /*1710*/  IMAD.WIDE.U32 R68, R169, 0x4, R64 ;  /* 0x00000004a9447825 */ /* 0x001fe200078e0040 */
[----:B------:R-:W-:Y:S02]  /*1720*/  MOV R64, UR7 ;  /* 0x0000000700407c02 */ /* 0x000fe40008000f00 */
[----:B------:R-:W-:Y:S02]  /*1730*/  MOV R65, UR8 ;  /* 0x0000000800417c02 */ /* 0x000fe40008000f00 */
[----:B------:R-:W-:Y:S01]  /*1740*/  IADD3 R175, R131, 0x1800, RZ ;  /* 0x0000180083af7810 */ /* 0x000fe20007ffe0ff */
[----:B------:R-:W-:Y:S01]  /*1750*/  UMOV UR6, UR4 ;  /* 0x0000000400067c82 */ /* 0x000fe20008000000 */
[----:B------:R-:W-:Y:S01]  /*1760*/  UMOV UR7, UR5 ;  /* 0x0000000500077c82 */ /* 0x000fe20008000000 */
[----:B------:R-:W-:Y:S01]  /*1770*/  @!UP0 ULDC UR6, c[0x0][0x220] ;  /* 0x0000880000068ab9 */ /* 0x000fe20000000800 */
[----:B------:R-:W-:Y:S01]  /*1780*/  @!UP0 ULDC UR7, c[0x0][0x224] ;  /* 0x0000890000078ab9 */ /* 0x000fe20000000800 */
[----:B-1----:R-:W-:Y:S01]  /*1790*/  IMAD.WIDE.U32 R66, R175, 0x4, R64 ;  /* 0x00000004af427825 */ /* 0x002fe200078e0040 */
[----:B------:R-:W-:Y:S01]  /*17a0*/  MOV R64, UR6 ;  /* 0x0000000600407c02 */ /* 0x000fe20008000f00 */
[----:B------:R0:W5:Y:S01]  /*17b0*/  LDG.E R176, desc[UR10][R68.64] ;  /* 0x0000000a44b07981 */ /* 0x000162000c1e1900 */
[----:B------:R-:W-:-:S02]  /*17c0*/  MOV R65, UR7 ;  /* 0x0000000700417c02 */ /* 0x000fc40008000f00 */
[----:B------:R-:W-:Y:S01]  /*17d0*/  IADD3 R173, R131, 0x1a00, RZ ;  /* 0x00001a0083ad7810 */ /* 0x000fe20007ffe0ff */
[----:B------:R-:W5:Y:S04]  /*17e0*/  LDG.E R184, desc[UR10][R66.64] ;  /* 0x0000000a42b87981 */ /* 0x000f68000c1e1900 */
[----:B------:R-:W-:Y:S02]  /*17f0*/  IMAD.WIDE.U32 R120, R173, 0x4, R64 ;  /* 0x00000004ad787825 */ /* 0x000fe400078e0040 */
[----:B------:R-:W1:Y:S01]  /*1800*/  LDC.64 R64, c[0x0][0x268] ;  /* 0x00009a00ff407b82 */ /* 0x000e620000000a00 */
[----:B------:R-:W-:Y:S01]  /*1810*/  @!UP0 ULDC UR4, c[0x0][0x220] ;  /* 0x0000880000048ab9 */ /* 0x000fe20000000800 */
[----:B------:R-:W-:Y:S01]  /*1820*/  @!UP0 ULDC UR5, c[0x0][0x224] ;  /* 0x0000890000058ab9 */ /* 0x000fe20000000800 */
[----:B------:R1:W5:Y:S01]  /*1830*/  LDG.E R186, desc[UR10][R120.64] ;  /* 0x0000000a78ba7981 */ /* 0x000362000c1e1900 */
[----:B0-----:R-:W-:-:S02]  /*1840*/  MOV R68, UR4 ;  /* 0x0000000400447c02 */ /* 0x001fc40008000f00 */
[----:B------:R-:W-:Y:S02]  /*1850*/  MOV R69, UR5 ;  /* 0x0000000500457c02 */ /* 0x000fe40008000f00 */
[----:B------:R-:W-:-:S05]  /*1860*/  IADD3 R177, R131, 0x1c00, RZ ;  /* 0x00001c0083b17810 */ /* 0x000fca0007ffe0ff */
[----:B------:R-:W-:-:S05]  /*1870*/  IMAD.WIDE.U32 R68, R177, 0x4, R68 ;  /* 0x00000004b1447825 */ /* 0x000fca00078e0044 */
[----:B------:R-:W5:Y:S01]  /*1880*/  LDG.E R192, desc[UR10][R68.64] ;  /* 0x0000000a44c07981 */ /* 0x000f62000c1e1900 */
[----:B-1----:R-:W-:-:S04]  /*1890*/  IMAD.WIDE.U32 R70, R131, 0x4, R64 ;  /* 0x0000000483467825 */ /* 0x002fc800078e0040 */
[--C-:B------:R-:W-:Y:S01]  /*18a0*/  IMAD.WIDE.U32 R124, R159, 0x4, R64.reuse ;  /* 0x000000049f7c7825 */ /* 0x100fe200078e0040 */
[----:B------:R0:W5:Y:S03]  /*18b0*/  LDG.E R179, desc[UR10][R70.64] ;  /* 0x0000000a46b37981 */ /* 0x000166000c1e1900 */
[--C-:B------:R-:W-:Y:S01]  /*18c0*/  IMAD.WIDE.U32 R122, R137, 0x4, R64.reuse ;  /* 0x00000004897a7825 */ /* 0x100fe200078e0040 */
[----:B------:R1:W5:Y:S03]  /*18d0*/  LDG.E R188, desc[UR10][R124.64] ;  /* 0x0000000a7cbc7981 */ /* 0x000366000c1e1900 */
[--C-:B------:R-:W-:Y:S01]  /*18e0*/  IMAD.WIDE.U32 R120, R157, 0x4, R64.reuse ;  /* 0x000000049d787825 */ /* 0x100fe200078e0040 */
[----:B------:R-:W5:Y:S03]  /*18f0*/  LDG.E R178, desc[UR10][R122.64] ;  /* 0x0000000a7ab27981 */ /* 0x000f66000c1e1900 */
[--C-:B0-----:R-:W-:Y:S01]  /*1900*/  IMAD.WIDE.U32 R70, R167, 0x4, R64.reuse ;  /* 0x00000004a7467825 */ /* 0x101fe200078e0040 */
[----:B------:R0:W5:Y:S03]  /*1910*/  LDG.E R190, desc[UR10][R120.64] ;  /* 0x0000000a78be7981 */ /* 0x000166000c1e1900 */
[----:B-1----:R-:W-:-:S02]  /*1920*/  IMAD.WIDE.U32 R124, R175, 0x4, R64 ;  /* 0x00000004af7c7825 */ /* 0x002fc400078e0040 */
[----:B------:R-:W5:Y:S04]  /*1930*/  LDG.E R70, desc[UR10][R70.64] ;  /* 0x0000000a46467981 */ /* 0x000f68000c1e1900 */
[----:B------:R-:W5:Y:S01]  /*1940*/  LDG.E R199, desc[UR10][R124.64] ;  /* 0x0000000a7cc77981 */ /* 0x000f62000c1e1900 */
[----:B0-----:R-:W-:-:S04]  /*1950*/  IMAD.WIDE.U32 R120, R173, 0x4, R64 ;  /* 0x00000004ad787825 */ /* 0x001fc800078e0040 */
[--C-:B------:R-:W-:Y:S02]  /*1960*/  IMAD.WIDE.U32 R126, R135, 0x4, R64.reuse ;  /* 0x00000004877e7825 */ /* 0x100fe400078e0040 */
[----:B------:R-:W5:Y:S02]  /*1970*/  LDG.E R120, desc[UR10][R120.64] ;  /* 0x0000000a78787981 */ /* 0x000f64000c1e1900 */
[--C-:B------:R-:W-:Y:S02]  /*1980*/  IMAD.WIDE.U32 R128, R133, 0x4, R64.reuse ;  /* 0x0000000485807825 */ /* 0x100fe400078e0040 */
[----:B------:R-:W5:Y:S04]  /*1990*/  LDG.E R180, desc[UR10][R126.64] ;  /* 0x0000000a7eb47981 */ /* 0x000f68000c1e1900 */
[----:B------:R0:W5:Y:S01]  /*19a0*/  LDG.E R182, desc[UR10][R128.64] ;  /* 0x0000000a80b67981 */ /* 0x000162000c1e1900 */
[----:B------:R-:W-:-:S04]  /*19b0*/  IMAD.WIDE.U32 R68, R161, 0x4, R64 ;  /* 0x00000004a1447825 */ /* 0x000fc800078e0040 */
[--C-:B------:R-:W-:Y:S02]  /*19c0*/  IMAD.WIDE.U32 R66, R163, 0x4, R64.reuse ;  /* 0x00000004a3427825 */ /* 0x100fe400078e0040 */
[----:B------:R1:W5:Y:S02]  /*19d0*/  LDG.E R68, desc[UR10][R68.64] ;  /* 0x0000000a44447981 */ /* 0x000364000c1e1900 */
[--C-:B0-----:R-:W-:Y:S02]  /*19e0*/  IMAD.WIDE.U32 R128, R169, 0x4, R64.reuse ;  /* 0x00000004a9807825 */ /* 0x101fe400078e0040 */
[----:B------:R-:W5:Y:S04]  /*19f0*/  LDG.E R67, desc[UR10][R66.64] ;  /* 0x0000000a42437981 */ /* 0x000f68000c1e1900 */
[----:B------:R-:W5:Y:S01]  /*1a00*/  LDG.E R198, desc[UR10][R128.64] ;  /* 0x0000000a80c67981 */ /* 0x000f62000c1e1900 */
[----:B------:R-:W-:-:S04]  /*1a10*/  IMAD.WIDE.U32 R122, R165, 0x4, R64 ;  /* 0x00000004a57a7825 */ /* 0x000fc800078e0040 */
[--C-:B------:R-:W-:Y:S01]  /*1a20*/  IMAD.WIDE.U32 R126, R171, 0x4, R64.reuse ;  /* 0x00000004ab7e7825 */ /* 0x100fe200078e0040 */
[----:B------:R-:W5:Y:S03]  /*1a30*/  LDG.E R194, desc[UR10][R122.64] ;  /* 0x0000000a7ac27981 */ /* 0x000f66000c1e1900 */
[----:B------:R-:W-:Y:S01]  /*1a40*/  IMAD.WIDE.U32 R64, R177, 0x4, R64 ;  /* 0x00000004b1407825 */ /* 0x000fe200078e0040 */
[----:B------:R0:W5:Y:S05]  /*1a50*/  LDG.E R196, desc[UR10][R126.64] ;  /* 0x0000000a7ec47981 */ /* 0x00016a000c1e1900 */
[----:B------:R3:W5:Y:S01]  /*1a60*/  LDG.E R64, desc[UR10][R64.64] ;  /* 0x0000000a40407981 */ /* 0x000762000c1e1900 */
[----:B-1----:R-:W1:Y:S08]  /*1a70*/  @P0 MUFU.RCP R69, R116 ;  /* 0x0000007400450308 */ /* 0x002e700000001000 */
[----:B------:R-:W1:Y:S08]  /*1a80*/  @P0 MUFU.RCP R164, R101 ;  /* 0x0000006500a40308 */ /* 0x000e700000001000 */
[----:B------:R-:W5:Y:S08]  /*1a90*/  @P0 MUFU.RCP R181, R102 ;  /* 0x0000006600b50308 */ /* 0x000f700000001000 */
[----:B0-----:R-:W0:Y:S08]  /*1aa0*/  @P0 MUFU.RCP R127, R103 ;  /* 0x00000067007f0308 */ /* 0x001e300000001000 */
[----:B------:R-:W0:Y:S01]  /*1ab0*/  @P0 MUFU.RCP R183, R117 ;  /* 0x0000007500b70308 */ /* 0x000e220000001000 */
[----:B---3--:R-:W-:-:S04]  /*1ac0*/  PRMT R65, R136, 0x7632, R65 ;  /* 0x0000763288417816 */ /* 0x008fc80000000041 */
[----:B------:R-:W-:Y:S02]  /*1ad0*/  SHF.L.U32 R125, R65, 0x10, RZ ;  /* 0x00000010417d7819 */ /* 0x000fe400000006ff */
[----:B------:R-:W-:-:S03]  /*1ae0*/  SHF.L.U32 R71, R136, 0x10, RZ ;  /* 0x0000001088477819 */ /* 0x000fc600000006ff */
[----:B------:R-:W-:Y:S01]  /*1af0*/  @P0 FADD.FTZ R124, -R8, R125 ;  /* 0x0000007d087c0221 */ /* 0x000fe20000010100 */
[----:B----4-:R-:W-:Y:S01]  /*1b00*/  PRMT R66, R138, 0x7632, R66 ;  /* 0x000076328a427816 */ /* 0x010fe20000000042 */
[----:B------:R-:W-:Y:S01]  /*1b10*/  @P0 FADD.FTZ R123, -R6, R71 ;  /* 0x00000047067b0221 */ /* 0x000fe20000010100 */
[----:B------:R-:W-:Y:S01]  /*1b20*/  SHF.L.U32 R138, R138, 0x10, RZ ;  /* 0x000000108a8a7819 */ /* 0x000fe200000006ff */
[----:B-1----:R-:W-:Y:S01]  /*1b30*/  @P0 FMUL.FTZ R124, R124, R69 ;  /* 0x000000457c7c0220 */ /* 0x002fe20000410000 */
[----:B------:R-:W1:Y:S01]  /*1b40*/  @P0 MUFU.RCP R185, R118 ;  /* 0x0000007600b90308 */ /* 0x000e620000001000 */
[----:B------:R-:W-:Y:S01]  /*1b50*/  @P0 FMUL.FTZ R123, R123, R164 ;  /* 0x000000a47b7b0220 */ /* 0x000fe20000410000 */
[----:B------:R-:W-:Y:S01]  /*1b60*/  SHF.L.U32 R191, R66, 0x10, RZ ;  /* 0x0000001042bf7819 */ /* 0x000fe200000006ff */
[----:B--2---:R-:W-:Y:S01]  /*1b70*/  @!P0 FADD.FTZ R69, R71, -R132 ;  /* 0x8000008447458221 */ /* 0x004fe20000010000 */
[----:B------:R-:W-:-:S04]  /*1b80*/  @P0 FADD.FTZ R128, -R9, R138 ;  /* 0x0000008a09800221 */ /* 0x000fc80000010100 */
[----:B------:R-:W2:Y:S01]  /*1b90*/  @P0 MUFU.RCP R129, R104 ;  /* 0x0000006800810308 */ /* 0x000ea20000001000 */
[----:B-----5:R-:W-:Y:S01]  /*1ba0*/  @!P0 FMUL.FTZ R123, R130, R69 ;  /* 0x00000045827b8220 */ /* 0x020fe20000410000 */
[--C-:B------:R-:W-:Y:S01]  /*1bb0*/  @!P0 FADD.FTZ R69, R138, -R132.reuse ;  /* 0x800000848a458221 */ /* 0x100fe20000010000 */
[C---:B------:R-:W-:Y:S01]  /*1bc0*/  SHF.L.U32 R66, R139.reuse, 0x10, RZ ;  /* 0x000000108b427819 */ /* 0x040fe200000006ff */
[----:B------:R-:W-:Y:S01]  /*1bd0*/  @P0 FMUL.FTZ R128, R128, R181 ;  /* 0x000000b580800220 */ /* 0x000fe20000410000 */
[----:B------:R-:W-:Y:S01]  /*1be0*/  PRMT R139, R139, 0x7632, R139 ;  /* 0x000076328b8b7816 */ /* 0x000fe2000000008b */
[----:B------:R-:W-:Y:S01]  /*1bf0*/  @!P0 FADD.FTZ R71, R125, -R132 ;  /* 0x800000847d478221 */ /* 0x000fe20000010000 */
[----:B------:R-:W-:Y:S01]  /*1c00*/  LOP3.LUT P1, RZ, R134, 0xff, RZ, 0xc0, !PT ;  /* 0x000000ff86ff7812 */ /* 0x000fe2000782c0ff */
[----:B------:R-:W-:Y:S01]  /*1c10*/  @!P0 FMUL.FTZ R128, R130, R69 ;  /* 0x0000004582808220 */ /* 0x000fe20000410000 */
[----:B------:R-:W-:Y:S01]  /*1c20*/  @P0 FADD.FTZ R134, -R11, R66 ;  /* 0x000000420b860221 */ /* 0x000fe20000010100 */
[----:B------:R-:W-:Y:S01]  /*1c30*/  @!P0 FADD.FTZ R69, R66, -R132 ;  /* 0x8000008442458221 */ /* 0x000fe20000010000 */
[----:B------:R-:W3:Y:S01]  /*1c40*/  @P0 MUFU.RCP R122, R119 ;  /* 0x00000077007a0308 */ /* 0x000ee20000001000 */
[----:B------:R-:W-:Y:S01]  /*1c50*/  SHF.L.U32 R139, R139, 0x10, RZ ;  /* 0x000000108b8b7819 */ /* 0x000fe200000006ff */
[----:B------:R-:W-:Y:S01]  /*1c60*/  @P0 FADD.FTZ R126, -R10, R191 ;  /* 0x000000bf0a7e0221 */ /* 0x000fe20000010100 */
[----:B------:R-:W-:Y:S01]  /*1c70*/  @!P0 FMUL.FTZ R124, R130, R71 ;  /* 0x00000047827c8220 */ /* 0x000fe20000410000 */
[----:B------:R-:W-:-:S02]  /*1c80*/  PRMT R66, R156, 0x7632, R66 ;  /* 0x000076329c427816 */ /* 0x000fc40000000042 */
[----:B------:R-:W-:Y:S02]  /*1c90*/  SHF.L.U32 R156, R156, 0x10, RZ ;  /* 0x000000109c9c7819 */ /* 0x000fe400000006ff */
[----:B------:R-:W4:Y:S01]  /*1ca0*/  @P0 MUFU.RCP R187, R105 ;  /* 0x0000006900bb0308 */ /* 0x000f220000001000 */
[--C-:B------:R-:W-:Y:S01]  /*1cb0*/  @!P0 FADD.FTZ R71, R191, -R132.reuse ;  /* 0x80000084bf478221 */ /* 0x100fe20000010000 */
[----:B0-----:R-:W-:Y:S01]  /*1cc0*/  @P0 FMUL.FTZ R134, R134, R127 ;  /* 0x0000007f86860220 */ /* 0x001fe20000410000 */
[----:B------:R-:W-:Y:S01]  /*1cd0*/  @P0 FADD.FTZ R138, -R12, R139 ;  /* 0x0000008b0c8a0221 */ /* 0x000fe20000010100 */
[----:B------:R-:W-:Y:S01]  /*1ce0*/  @!P0 FMUL.FTZ R134, R130, R69 ;  /* 0x0000004582868220 */ /* 0x000fe20000410000 */
[----:B------:R-:W-:Y:S01]  /*1cf0*/  @P0 FMUL.FTZ R126, R126, R183 ;  /* 0x000000b77e7e0220 */ /* 0x000fe20000410000 */
[----:B------:R-:W-:Y:S02]  /*1d00*/  @!P0 FADD.FTZ R69, R139, -R132 ;  /* 0x800000848b458221 */ /* 0x000fe40000010000 */
[----:B------:R-:W0:Y:S01]  /*1d10*/  @P0 MUFU.RCP R121, R106 ;  /* 0x0000006a00790308 */ /* 0x000e220000001000 */
[----:B------:R-:W-:Y:S01]  /*1d20*/  @P0 FADD.FTZ R136, -R13, R156 ;  /* 0x0000009c0d880221 */ /* 0x000fe20000010100 */
[----:B------:R-:W-:Y:S01]  /*1d30*/  @!P0 FMUL.FTZ R126, R130, R71 ;  /* 0x00000047827e8220 */ /* 0x000fe20000410000 */
[----:B------:R-:W-:Y:S01]  /*1d40*/  SHF.L.U32 R71, R66, 0x10, RZ ;  /* 0x0000001042477819 */ /* 0x000fe200000006ff */
[----:B-1----:R-:W-:-:S04]  /*1d50*/  @P0 FMUL.FTZ R138, R138, R185 ;  /* 0x000000b98a8a0220 */ /* 0x002fc80000410000 */
[----:B------:R-:W1:Y:S01]  /*1d60*/  @P0 MUFU.RCP R172, R140 ;  /* 0x0000008c00ac0308 */ /* 0x000e620000001000 */
[----:B------:R-:W-:Y:S01]  /*1d70*/  @!P0 FMUL.FTZ R138, R130, R69 ;  /* 0x00000045828a8220 */ /* 0x000fe20000410000 */
[----:B------:R-:W-:Y:S01]  /*1d80*/  PRMT R66, R158, 0x7632, R66 ;  /* 0x000076329e427816 */ /* 0x000fe20000000042 */
[----:B--2---:R-:W-:Y:S01]  /*1d90*/  @P0 FMUL.FTZ R136, R136, R129 ;  /* 0x0000008188880220 */ /* 0x004fe20000410000 */
[----:B------:R-:W-:Y:S01]  /*1da0*/  SHF.L.U32 R129, R158, 0x10, RZ ;  /* 0x000000109e817819 */ /* 0x000fe200000006ff */
[--C-:B------:R-:W-:Y:S01]  /*1db0*/  @!P0 FADD.FTZ R69, R156, -R132.reuse ;  /* 0x800000849c458221 */ /* 0x100fe20000010000 */
[----:B------:R-:W-:Y:S01]  /*1dc0*/  SHF.L.U32 R156, R160, 0x10, RZ ;  /* 0x00000010a09c7819 */ /* 0x000fe200000006ff */
[----:B------:R-:W-:Y:S01]  /*1dd0*/  @P0 FADD.FTZ R125, -R14, R71 ;  /* 0x000000470e7d0221 */ /* 0x000fe20000010100 */
[----:B------:R-:W2:Y:S01]  /*1de0*/  @P0 MUFU.RCP R65, R107 ;  /* 0x0000006b00410308 */ /* 0x000ea20000001000 */
[----:B------:R-:W-:Y:S01]  /*1df0*/  SHF.L.U32 R139, R66, 0x10, RZ ;  /* 0x00000010428b7819 */ /* 0x000fe200000006ff */
[----:B------:R-:W-:Y:S01]  /*1e00*/  @!P0 FADD.FTZ R71, R71, -R132 ;  /* 0x8000008447478221 */ /* 0x000fe20000010000 */
[----:B------:R-:W-:Y:S01]  /*1e10*/  @P0 FADD.FTZ R158, -R15, R129 ;  /* 0x000000810f9e0221 */ /* 0x000fe20000010100 */
[----:B------:R-:W-:Y:S01]  /*1e20*/  @!P0 FMUL.FTZ R136, R130, R69 ;  /* 0x0000004582888220 */ /* 0x000fe20000410000 */
[----:B------:R-:W-:-:S03]  /*1e30*/  PRMT R160, R160, 0x7632, R160 ;  /* 0x00007632a0a07816 */ /* 0x000fc600000000a0 */
[----:B------:R-:W5:Y:S01]  /*1e40*/  @P0 MUFU.RCP R189, R141 ;  /* 0x0000008d00bd0308 */ /* 0x000f620000001000 */
[----:B---3--:R-:W-:Y:S01]  /*1e50*/  @P0 FMUL.FTZ R125, R125, R122 ;  /* 0x0000007a7d7d0220 */ /* 0x008fe20000410000 */
[----:B------:R-:W-:Y:S01]  /*1e60*/  @!P0 FADD.FTZ R69, R129, -R132 ;  /* 0x8000008481458221 */ /* 0x000fe20000010000 */
[----:B------:R-:W-:Y:S01]  /*1e70*/  @P0 FADD.FTZ R66, -R17, R156 ;  /* 0x0000009c11420221 */ /* 0x000fe20000010100 */
[----:B------:R-:W-:Y:S01]  /*1e80*/  @!P0 FMUL.FTZ R125, R130, R71 ;  /* 0x00000047827d8220 */ /* 0x000fe20000410000 */
[----:B------:R-:W-:-:S03]  /*1e90*/  @P0 FADD.FTZ R127, -R16, R139 ;  /* 0x0000008b107f0221 */ /* 0x000fc60000010100 */
[----:B------:R-:W3:Y:S01]  /*1ea0*/  @P0 MUFU.RCP R181, R108 ;  /* 0x0000006c00b50308 */ /* 0x000ee20000001000 */
[----:B------:R-:W-:Y:S01]  /*1eb0*/  @!P0 FADD.FTZ R71, R139, -R132 ;  /* 0x800000848b478221 */ /* 0x000fe20000010000 */
[----:B----4-:R-:W-:Y:S01]  /*1ec0*/  @P0 FMUL.FTZ R158, R158, R187 ;  /* 0x000000bb9e9e0220 */ /* 0x010fe20000410000 */
[----:B------:R-:W-:Y:S01]  /*1ed0*/  SHF.L.U32 R129, R160, 0x10, RZ ;  /* 0x00000010a0817819 */ /* 0x000fe200000006ff */
[----:B------:R-:W-:Y:S01]  /*1ee0*/  @!P0 FMUL.FTZ R158, R130, R69 ;  /* 0x00000045829e8220 */ /* 0x000fe20000410000 */
[----:B------:R-:W-:-:S03]  /*1ef0*/  SHF.L.U32 R139, R162, 0x10, RZ ;  /* 0x00000010a28b7819 */ /* 0x000fc600000006ff */
[----:B------:R-:W4:Y:S01]  /*1f00*/  @P0 MUFU.RCP R200, R142 ;  /* 0x0000008e00c80308 */ /* 0x000f220000001000 */
[----:B0-----:R-:W-:Y:S01]  /*1f10*/  @P0 FMUL.FTZ R160, R66, R121 ;  /* 0x0000007942a00220 */ /* 0x001fe20000410000 */
[----:B------:R-:W-:Y:S01]  /*1f20*/  @!P0 FADD.FTZ R69, R156, -R132 ;  /* 0x800000849c458221 */ /* 0x000fe20000010000 */
[----:B------:R-:W-:Y:S01]  /*1f30*/  PRMT R66, R162, 0x7632, R66 ;  /* 0x00007632a2427816 */ /* 0x000fe20000000042 */
[----:B-1----:R-:W-:Y:S01]  /*1f40*/  @P0 FMUL.FTZ R127, R127, R172 ;  /* 0x000000ac7f7f0220 */ /* 0x002fe20000410000 */
[----:B------:R-:W-:Y:S01]  /*1f50*/  SHF.L.U32 R172, R166, 0x10, RZ ;  /* 0x00000010a6ac7819 */ /* 0x000fe200000006ff */
[----:B------:R-:W-:Y:S02]  /*1f60*/  @P0 FADD.FTZ R162, -R19, R139 ;  /* 0x0000008b13a20221 */ /* 0x000fe40000010100 */
[----:B------:R-:W0:Y:S01]  /*1f70*/  @P0 MUFU.RCP R202, R143 ;  /* 0x0000008f00ca0308 */ /* 0x000e220000001000 */
[----:B------:R-:W-:Y:S01]  /*1f80*/  @P0 FADD.FTZ R164, -R18, R129 ;  /* 0x0000008112a40221 */ /* 0x000fe20000010100 */
[----:B------:R-:W-:Y:S01]  /*1f90*/  @!P0 FMUL.FTZ R160, R130, R69 ;  /* 0x0000004582a08220 */ /* 0x000fe20000410000 */
[----:B------:R-:W-:Y:S01]  /*1fa0*/  SHF.L.U32 R187, R66, 0x10, RZ ;  /* 0x0000001042bb7819 */ /* 0x000fe200000006ff */
[----:B------:R-:W-:Y:S01]  /*1fb0*/  @!P0 FADD.FTZ R69, R129, -R132 ;  /* 0x8000008481458221 */ /* 0x000fe20000010000 */
[----:B------:R-:W-:-:S03]  /*1fc0*/  PRMT R66, R166, 0x7632, R66 ;  /* 0x00007632a6427816 */ /* 0x000fc60000000042 */
[----:B------:R-:W1:Y:S01]  /*1fd0*/  @P0 MUFU.RCP R183, R109 ;  /* 0x0000006d00b70308 */ /* 0x000e620000001000 */
[----:B--2---:R-:W-:Y:S01]  /*1fe0*/  @P0 FMUL.FTZ R162, R162, R65 ;  /* 0x00000041a2a20220 */ /* 0x004fe20000410000 */
[----:B------:R-:W-:Y:S01]  /*1ff0*/  @P0 FADD.FTZ R166, -R21, R172 ;  /* 0x000000ac15a60221 */ /* 0x000fe20000010100 */
[----:B-----5:R-:W-:Y:S01]  /*2000*/  @P0 FMUL.FTZ R164, R164, R189 ;  /* 0x000000bda4a40220 */ /* 0x020fe20000410000 */
[--C-:B------:R-:W-:Y:S01]  /*2010*/  @!P0 FADD.FTZ R65, R139, -R132.reuse ;  /* 0x800000848b418221 */ /* 0x100fe20000010000 */
[----:B------:R-:W-:Y:S01]  /*2020*/  @P0 FADD.FTZ R129, -R20, R187 ;  /* 0x000000bb14810221 */ /* 0x000fe20000010100 */
[----:B------:R-:W-:Y:S01]  /*2030*/  @!P0 FMUL.FTZ R164, R130, R69 ;  /* 0x0000004582a48220 */ /* 0x000fe20000410000 */
[----:B------:R-:W-:Y:S01]  /*2040*/  SHF.L.U32 R189, R66, 0x10, RZ ;  /* 0x0000001042bd7819 */ /* 0x000fe200000006ff */
[--C-:B------:R-:W-:Y:S01]  /*2050*/  @!P0 FADD.FTZ R69, R187, -R132.reuse ;  /* 0x80000084bb458221 */ /* 0x100fe20000010000 */
[----:B---3--:R-:W-:Y:S01]  /*2060*/  @P0 FMUL.FTZ R166, R166, R181 ;  /* 0x000000b5a6a60220 */ /* 0x008fe20000410000 */
[----:B------:R-:W2:Y:S01]  /*2070*/  @P0 MUFU.RCP R122, R144 ;  /* 0x00000090007a0308 */ /* 0x000ea20000001000 */
[----:B------:R-:W-:Y:S01]  /*2080*/  @!P0 FMUL.FTZ R162, R130, R65 ;  /* 0x0000004182a28220 */ /* 0x000fe20000410000 */
[----:B------:R-:W-:Y:S01]  /*2090*/  SHF.L.U32 R181, R168, 0x10, RZ ;  /* 0x00000010a8b57819 */ /* 0x000fe200000006ff */
[----:B------:R-:W-:Y:S01]  /*20a0*/  @!P0 FMUL.FTZ R127, R130, R71 ;  /* 0x00000047827f8220 */ /* 0x000fe20000410000 */
[----:B----4-:R-:W-:Y:S01]  /*20b0*/  @P0 FMUL.FTZ R129, R129, R200 ;  /* 0x000000c881810220 */ /* 0x010fe20000410000 */
[--C-:B------:R-:W-:Y:S01]  /*20c0*/  @!P0 FADD.FTZ R65, R172, -R132.reuse ;  /* 0x80000084ac418221 */ /* 0x100fe20000010000 */
[----:B------:R-:W-:Y:S01]  /*20d0*/  @P0 FADD.FTZ R139, -R22, R189 ;  /* 0x000000bd168b0221 */ /* 0x000fe20000010100 */
[----:B------:R-:W-:Y:S01]  /*20e0*/  @!P0 FMUL.FTZ R129, R130, R69 ;  /* 0x0000004582818220 */ /* 0x000fe20000410000 */
[----:B------:R-:W3:Y:S01]  /*20f0*/  @P0 MUFU.RCP R71, R145 ;  /* 0x0000009100470308 */ /* 0x000ee20000001000 */
[----:B------:R-:W-:Y:S01]  /*2100*/  @!P0 FADD.FTZ R69, R189, -R132 ;  /* 0x80000084bd458221 */ /* 0x000fe20000010000 */
[----:B------:R-:W-:Y:S01]  /*2110*/  PRMT R168, R168, 0x7632, R168 ;  /* 0x00007632a8a87816 */ /* 0x000fe200000000a8 */
[----:B------:R-:W-:Y:S01]  /*2120*/  @P0 FADD.FTZ R66, -R23, R181 ;  /* 0x000000b517420221 */ /* 0x000fe20000010100 */
[----:B------:R-:W-:Y:S01]  /*2130*/  @!P0 FMUL.FTZ R166, R130, R65 ;  /* 0x0000004182a68220 */ /* 0x000fe20000410000 */
[----:B0-----:R-:W-:Y:S01]  /*2140*/  @P0 FMUL.FTZ R139, R139, R202 ;  /* 0x000000ca8b8b0220 */ /* 0x001fe20000410000 */
[----:B------:R-:W-:-:S02]  /*2150*/  PRMT R65, R170, 0x7632, R65 ;  /* 0x00007632aa417816 */ /* 0x000fc40000000041 */
[----:B------:R-:W0:Y:S01]  /*2160*/  @P0 MUFU.RCP R185, R110 ;  /* 0x0000006e00b90308 */ /* 0x000e220000001000 */
[----:B------:R-:W-:Y:S01]  /*2170*/  @!P0 FMUL.FTZ R139, R130, R69 ;  /* 0x00000045828b8220 */ /* 0x000fe20000410000 */
[----:B------:R-:W-:Y:S01]  /*2180*/  SHF.L.U32 R187, R168, 0x10, RZ ;  /* 0x00000010a8bb7819 */ /* 0x000fe200000006ff */
[--C-:B------:R-:W-:Y:S01]  /*2190*/  @!P0 FADD.FTZ R69, R181, -R132.reuse ;  /* 0x80000084b5458221 */ /* 0x100fe20000010000 */
[----:B-1----:R-:W-:Y:S01]  /*21a0*/  @P0 FMUL.FTZ R168, R66, R183 ;  /* 0x000000b742a80220 */ /* 0x002fe20000410000 */
[----:B------:R-:W-:Y:S02]  /*21b0*/  SHF.L.U32 R183, R65, 0x10, RZ ;  /* 0x0000001041b77819 */ /* 0x000fe400000006ff */
[----:B------:R-:W-:Y:S01]  /*21c0*/  @!P0 FMUL.FTZ R168, R130, R69 ;  /* 0x0000004582a88220 */ /* 0x000fe20000410000 */
[----:B------:R-:W1:Y:S01]  /*21d0*/  @P0 MUFU.RCP R121, R111 ;  /* 0x0000006f00790308 */ /* 0x000e620000001000 */
[----:B------:R-:W-:Y:S01]  /*21e0*/  @P0 FADD.FTZ R181, -R24, R187 ;  /* 0x000000bb18b50221 */ /* 0x000fe20000010100 */
[----:B------:R-:W-:Y:S01]  /*21f0*/  SHF.L.U32 R69, R170, 0x10, RZ ;  /* 0x00000010aa457819 */ /* 0x000fe200000006ff */
[----:B------:R-:W-:Y:S01]  /*2200*/  @!P0 FADD.FTZ R65, R187, -R132 ;  /* 0x80000084bb418221 */ /* 0x000fe20000010000 */
[----:B------:R-:W-:Y:S01]  /*2210*/  @P0 FADD.FTZ R172, -R26, R183 ;  /* 0x000000b71aac0221 */ /* 0x000fe20000010100 */
[----:B--2---:R-:W-:-:S03]  /*2220*/  @P0 FMUL.FTZ R181, R181, R122 ;  /* 0x0000007ab5b50220 */ /* 0x004fc60000410000 */
[----:B------:R-:W2:Y:S01]  /*2230*/  @P0 MUFU.RCP R156, R146 ;  /* 0x00000092009c0308 */ /* 0x000ea20000001000 */
[----:B------:R-:W-:Y:S01]  /*2240*/  @P0 FADD.FTZ R170, -R25, R69 ;  /* 0x0000004519aa0221 */ /* 0x000fe20000010100 */
[----:B------:R-:W-:Y:S01]  /*2250*/  @!P0 FMUL.FTZ R181, R130, R65 ;  /* 0x0000004182b58220 */ /* 0x000fe20000410000 */
[----:B------:R-:W-:Y:S01]  /*2260*/  PRMT R65, R174, 0x7632, R65 ;  /* 0x00007632ae417816 */ /* 0x000fe20000000041 */
[----:B---3--:R-:W-:Y:S01]  /*2270*/  @P0 FMUL.FTZ R172, R172, R71 ;  /* 0x00000047acac0220 */ /* 0x008fe20000410000 */
[----:B------:R-:W-:Y:S01]  /*2280*/  SHF.L.U32 R71, R174, 0x10, RZ ;  /* 0x00000010ae477819 */ /* 0x000fe200000006ff */
[----:B0-----:R-:W-:Y:S01]  /*2290*/  @P0 FMUL.FTZ R170, R170, R185 ;  /* 0x000000b9aaaa0220 */ /* 0x001fe20000410000 */
[----:B------:R-:W-:Y:S01]  /*22a0*/  SHF.L.U32 R185, R65, 0x10, RZ ;  /* 0x0000001041b97819 */ /* 0x000fe200000006ff */
[--C-:B------:R-:W-:Y:S01]  /*22b0*/  @!P0 FADD.FTZ R65, R69, -R132.reuse ;  /* 0x8000008445418221 */ /* 0x100fe20000010000 */
[--C-:B------:R-:W-:Y:S01]  /*22c0*/  @!P0 FADD.FTZ R69, R183, -R132.reuse ;  /* 0x80000084b7458221 */ /* 0x100fe20000010000 */
[----:B------:R-:W-:Y:S01]  /*22d0*/  @P0 FADD.FTZ R174, -R27, R71 ;  /* 0x000000471bae0221 */ /* 0x000fe20000010100 */
[----:B------:R-:W0:Y:S01]  /*22e0*/  @P0 MUFU.RCP R66, R147 ;  /* 0x0000009300420308 */ /* 0x000e220000001000 */
[----:B------:R-:W-:Y:S01]  /*22f0*/  @P0 FADD.FTZ R183, -R28, R185 ;  /* 0x000000b91cb70221 */ /* 0x000fe20000010100 */
[----:B------:R-:W-:Y:S01]  /*2300*/  @!P0 FMUL.FTZ R172, R130, R69 ;  /* 0x0000004582ac8220 */ /* 0x000fe20000410000 */
[----:B-1----:R-:W-:Y:S01]  /*2310*/  @P0 FMUL.FTZ R174, R174, R121 ;  /* 0x00000079aeae0220 */ /* 0x002fe20000410000 */
[C---:B------:R-:W-:Y:S01]  /*2320*/  SHF.L.U32 R121, R176.reuse, 0x10, RZ ;  /* 0x00000010b0797819 */ /* 0x040fe200000006ff */
[----:B------:R-:W-:Y:S01]  /*2330*/  @!P0 FADD.FTZ R69, R185, -R132 ;  /* 0x80000084b9458221 */ /* 0x000fe20000010000 */
[----:B------:R-:W-:-:S02]  /*2340*/  PRMT R176, R176, 0x7632, R176 ;  /* 0x00007632b0b07816 */ /* 0x000fc400000000b0 */
[----:B------:R-:W1:Y:S01]  /*2350*/  @P0 MUFU.RCP R200, R112 ;  /* 0x0000007000c80308 */ /* 0x000e620000001000 */
[----:B--2---:R-:W-:Y:S01]  /*2360*/  @P0 FMUL.FTZ R183, R183, R156 ;  /* 0x0000009cb7b70220 */ /* 0x004fe20000410000 */
[C---:B------:R-:W-:Y:S01]  /*2370*/  @!P0 FMUL.FTZ R183, R130.reuse, R69 ;  /* 0x0000004582b78220 */ /* 0x040fe20000410000 */
[----:B------:R-:W-:Y:S01]  /*2380*/  @!P0 FMUL.FTZ R170, R130, R65 ;  /* 0x0000004182aa8220 */ /* 0x000fe20000410000 */
[----:B------:R-:W-:Y:S01]  /*2390*/  SHF.L.U32 R69, R176, 0x10, RZ ;  /* 0x00000010b0457819 */ /* 0x000fe200000006ff */
[----:B------:R-:W-:-:S03]  /*23a0*/  @!P0 FADD.FTZ R65, R71, -R132 ;  /* 0x8000008447418221 */ /* 0x000fc60000010000 */
[----:B------:R-:W2:Y:S01]  /*23b0*/  @P0 MUFU.RCP R122, R113 ;  /* 0x00000071007a0308 */ /* 0x000ea20000001000 */
[C---:B------:R-:W-:Y:S02]  /*23c0*/  SHF.L.U32 R176, R184.reuse, 0x10, RZ ;  /* 0x00000010b8b07819 */ /* 0x040fe400000006ff */
[----:B------:R-:W-:-:S05]  /*23d0*/  PRMT R184, R184, 0x7632, R184 ;  /* 0x00007632b8b87816 */ /* 0x000fca00000000b8 */
[----:B------:R-:W3:Y:S01]  /*23e0*/  @P0 MUFU.RCP R156, R114 ;  /* 0x00000072009c0308 */ /* 0x000ee20000001000 */
[----:B------:R-:W-:Y:S01]  /*23f0*/  @!P0 FMUL.FTZ R174, R130, R65 ;  /* 0x0000004182ae8220 */ /* 0x000fe20000410000 */
[----:B------:R-:W-:Y:S01]  /*2400*/  @P0 FADD.FTZ R187, -R30, R69 ;  /* 0x000000451ebb0221 */ /* 0x000fe20000010100 */
[----:B------:R-:W-:Y:S01]  /*2410*/  @P0 FADD.FTZ R185, -R29, R121 ;  /* 0x000000791db90221 */ /* 0x000fe20000010100 */
[----:B------:R-:W-:Y:S01]  /*2420*/  @!P0 FADD.FTZ R65, R121, -R132 ;  /* 0x8000008479418221 */ /* 0x000fe20000010000 */
[----:B------:R-:W-:Y:S01]  /*2430*/  SHF.L.U32 R121, R184, 0x10, RZ ;  /* 0x00000010b8797819 */ /* 0x000fe200000006ff */
[----:B0-----:R-:W-:Y:S01]  /*2440*/  @P0 FMUL.FTZ R187, R187, R66 ;  /* 0x00000042bbbb0220 */ /* 0x001fe20000410000 */
[----:B------:R-:W-:Y:S01]  /*2450*/  SHF.L.U32 R184, R186, 0x10, RZ ;  /* 0x00000010bab87819 */ /* 0x000fe200000006ff */
[----:B------:R-:W0:Y:S01]  /*2460*/  @P0 MUFU.RCP R66, R115 ;  /* 0x0000007300420308 */ /* 0x000e220000001000 */
[----:B-1----:R-:W-:Y:S01]  /*2470*/  @P0 FMUL.FTZ R185, R185, R200 ;  /* 0x000000c8b9b90220 */ /* 0x002fe20000410000 */
[----:B------:R-:W-:Y:S01]  /*2480*/  @P0 FADD.FTZ R189, -R31, R176 ;  /* 0x000000b01fbd0221 */ /* 0x000fe20000010100 */
[----:B------:R-:W-:Y:S01]  /*2490*/  @!P0 FMUL.FTZ R185, R130, R65 ;  /* 0x0000004182b98220 */ /* 0x000fe20000410000 */
[----:B------:R-:W-:Y:S01]  /*24a0*/  @!P0 FADD.FTZ R65, R69, -R132 ;  /* 0x8000008445418221 */ /* 0x000fe20000010000 */
[----:B------:R-:W-:Y:S01]  /*24b0*/  @P0 FADD.FTZ R193, -R33, R184 ;  /* 0x000000b821c10221 */ /* 0x000fe20000010100 */
[----:B------:R-:W-:-:S02]  /*24c0*/  @!P0 FADD.FTZ R69, R176, -R132 ;  /* 0x80000084b0458221 */ /* 0x000fc40000010000 */
[----:B------:R-:W1:Y:S01]  /*24d0*/  @P0 MUFU.RCP R202, R148 ;  /* 0x0000009400ca0308 */ /* 0x000e620000001000 */
[----:B--2---:R-:W-:Y:S01]  /*24e0*/  @P0 FMUL.FTZ R189, R189, R122 ;  /* 0x0000007abdbd0220 */ /* 0x004fe20000410000 */
[----:B---3--:R-:W-:Y:S01]  /*24f0*/  @P0 FMUL.FTZ R193, R193, R156 ;  /* 0x0000009cc1c10220 */ /* 0x008fe20000410000 */
[----:B------:R-:W-:Y:S01]  /*2500*/  @!P0 FMUL.FTZ R189, R130, R69 ;  /* 0x0000004582bd8220 */ /* 0x000fe20000410000 */
[----:B------:R-:W-:-:S04]  /*2510*/  PRMT R186, R186, 0x7632, R186 ;  /* 0x00007632baba7816 */ /* 0x000fc800000000ba */
[----:B------:R-:W2:Y:S01]  /*2520*/  @P0 MUFU.RCP R71, R149 ;  /* 0x0000009500470308 */ /* 0x000ea20000001000 */
[----:B------:R-:W-:Y:S01]  /*2530*/  SHF.L.U32 R156, R192, 0x10, RZ ;  /* 0x00000010c09c7819 */ /* 0x000fe200000006ff */
[----:B------:R-:W-:Y:S01]  /*2540*/  @!P0 FADD.FTZ R69, R184, -R132 ;  /* 0x80000084b8458221 */ /* 0x000fe20000010000 */
[----:B------:R-:W-:Y:S01]  /*2550*/  @!P0 FMUL.FTZ R187, R130, R65 ;  /* 0x0000004182bb8220 */ /* 0x000fe20000410000 */
[----:B------:R-:W-:-:S04]  /*2560*/  @P0 FADD.FTZ R191, -R32, R121 ;  /* 0x0000007920bf0221 */ /* 0x000fc80000010100 */
[----:B------:R-:W3:Y:S01]  /*2570*/  @P0 MUFU.RCP R122, R150 ;  /* 0x00000096007a0308 */ /* 0x000ee20000001000 */
[----:B------:R-:W-:Y:S01]  /*2580*/  @!P0 FADD.FTZ R65, R121, -R132 ;  /* 0x8000008479418221 */ /* 0x000fe20000010000 */
[----:B------:R-:W-:Y:S01]  /*2590*/  PRMT R192, R192, 0x7632, R192 ;  /* 0x00007632c0c07816 */ /* 0x000fe200000000c0 */
[----:B------:R-:W-:Y:S01]  /*25a0*/  @!P0 FMUL.FTZ R193, R130, R69 ;  /* 0x0000004582c18220 */ /* 0x000fe20000410000 */
[----:B------:R-:W-:Y:S01]  /*25b0*/  SHF.L.U32 R121, R186, 0x10, RZ ;  /* 0x00000010ba797819 */ /* 0x000fe200000006ff */
[----:B------:R-:W-:Y:S01]  /*25c0*/  @P0 FADD.FTZ R195, -R35, R156 ;  /* 0x0000009c23c30221 */ /* 0x000fe20000010100 */
[--C-:B------:R-:W-:Y:S01]  /*25d0*/  @!P0 FADD.FTZ R69, R156, -R132.reuse ;  /* 0x800000849c458221 */ /* 0x100fe20000010000 */
[----:B------:R-:W-:Y:S02]  /*25e0*/  SHF.L.U32 R201, R192, 0x10, RZ ;  /* 0x00000010c0c97819 */ /* 0x000fe400000006ff */
[----:B------:R-:W-:Y:S01]  /*25f0*/  @P0 FADD.FTZ R176, -R34, R121 ;  /* 0x0000007922b00221 */ /* 0x000fe20000010100 */
[----:B0-----:R-:W-:Y:S01]  /*2600*/  @P0 FMUL.FTZ R195, R195, R66 ;  /* 0x00000042c3c30220 */ /* 0x001fe20000410000 */
[----:B------:R-:W-:Y:S01]  /*2610*/  @!P0 FMUL.FTZ R195, R130, R69 ;  /* 0x0000004582c38220 */ /* 0x000fe20000410000 */
[C---:B------:R-:W-:Y:S01]  /*2620*/  PRMT R69, R179.reuse, 0x7632, R69 ;  /* 0x00007632b3457816 */ /* 0x040fe20000000045 */
[----:B------:R-:W-:Y:S01]  /*2630*/  @P0 FADD.FTZ R197, -R36, R201 ;  /* 0x000000c924c50221 */ /* 0x000fe20000010100 */
[----:B------:R-:W-:Y:S01]  /*2640*/  SHF.L.U32 R179, R179, 0x10, RZ ;  /* 0x00000010b3b37819 */ /* 0x000fe200000006ff */
[----:B-1----:R-:W-:Y:S01]  /*2650*/  @P0 FMUL.FTZ R191, R191, R202 ;  /* 0x000000cabfbf0220 */ /* 0x002fe20000410000 */
[----:B--2---:R-:W-:Y:S01]  /*2660*/  @P0 FMUL.FTZ R176, R176, R71 ;  /* 0x00000047b0b00220 */ /* 0x004fe20000410000 */
[----:B------:R-:W-:Y:S01]  /*2670*/  @!P0 FMUL.FTZ R191, R130, R65 ;  /* 0x0000004182bf8220 */ /* 0x000fe20000410000 */
[--C-:B------:R-:W-:Y:S01]  /*2680*/  @!P0 FADD.FTZ R71, R201, -R132.reuse ;  /* 0x80000084c9478221 */ /* 0x100fe20000010000 */
[----:B------:R-:W-:Y:S01]  /*2690*/  @!P0 FADD.FTZ R65, R121, -R132 ;  /* 0x8000008479418221 */ /* 0x000fe20000010000 */
[----:B------:R-:W-:Y:S01]  /*26a0*/  SHF.L.U32 R192, R69, 0x10, RZ ;  /* 0x0000001045c07819 */ /* 0x000fe200000006ff */
[----:B---3--:R-:W-:Y:S01]  /*26b0*/  @P0 FMUL.FTZ R197, R197, R122 ;  /* 0x0000007ac5c50220 */ /* 0x008fe20000410000 */
[C---:B------:R-:W-:Y:S01]  /*26c0*/  PRMT R121, R178.reuse, 0x7632, R121 ;  /* 0x00007632b2797816 */ /* 0x040fe20000000079 */
[----:B------:R-:W-:Y:S01]  /*26d0*/  FMUL.FTZ R122, R101, R179 ;  /* 0x000000b3657a7220 */ /* 0x000fe20000410000 */
[----:B------:R-:W-:Y:S01]  /*26e0*/  SHF.L.U32 R200, R178, 0x10, RZ ;  /* 0x00000010b2c87819 */ /* 0x000fe200000006ff */
[----:B------:R-:W-:Y:S01]  /*26f0*/  @!P0 FMUL.FTZ R197, R130, R71 ;  /* 0x0000004782c58220 */ /* 0x000fe20000410000 */
[----:B------:R-:W-:Y:S01]  /*2700*/  PRMT R178, R188, 0x7632, R178 ;  /* 0x00007632bcb27816 */ /* 0x000fe200000000b2 */
[C---:B------:R-:W-:Y:S01]  /*2710*/  FADD.FTZ R74, R192.reuse, R74 ;  /* 0x0000004ac04a7221 */ /* 0x040fe20000010000 */
[C---:B------:R-:W-:Y:S01]  /*2720*/  PRMT R231, R199.reuse, 0x7632, R231 ;  /* 0x00007632c7e77816 */ /* 0x040fe200000000e7 */
[----:B------:R-:W-:Y:S01]  /*2730*/  FFMA.FTZ R73, R192, R124, R73 ;  /* 0x0000007cc0497223 */ /* 0x000fe20000010049 */
[----:B------:R-:W-:Y:S01]  /*2740*/  SHF.L.U32 R71, R199, 0x10, RZ ;  /* 0x00000010c7477819 */ /* 0x000fe200000006ff */
[----:B------:R-:W-:Y:S01]  /*2750*/  FMUL.FTZ R199, R116, R192 ;  /* 0x000000c074c77220 */ /* 0x000fe20000410000 */
[----:B------:R-:W-:Y:S01]  /*2760*/  FADD.FTZ R192, RZ, R122 ;  /* 0x0000007affc07221 */ /* 0x000fe20000010000 */
[----:B------:R-:W-:Y:S01]  /*2770*/  SHF.L.U32 R227, R178, 0x10, RZ ;  /* 0x00000010b2e37819 */ /* 0x000fe200000006ff */
[----:B------:R-:W-:Y:S01]  /*2780*/  FFMA.FTZ R178, R122, R123, RZ ;  /* 0x0000007b7ab27223 */ /* 0x000fe200000100ff */
[----:B------:R-:W-:-:S02]  /*2790*/  PRMT R184, R70, 0x7632, R184 ;  /* 0x0000763246b87816 */ /* 0x000fc400000000b8 */
[----:B------:R-:W-:Y:S02]  /*27a0*/  SHF.L.U32 R212, R70, 0x10, RZ ;  /* 0x0000001046d47819 */ /* 0x000fe400000006ff */
[C---:B------:R-:W-:Y:S02]  /*27b0*/  PRMT R70, R120.reuse, 0x7632, R70 ;  /* 0x0000763278467816 */ /* 0x040fe40000000046 */
[----:B------:R-:W-:Y:S01]  /*27c0*/  SHF.L.U32 R69, R120, 0x10, RZ ;  /* 0x0000001078457819 */ /* 0x000fe200000006ff */
[----:B------:R-:W-:Y:S01]  /*27d0*/  FMUL.FTZ R201, R102, R200 ;  /* 0x000000c866c97220 */ /* 0x000fe20000410000 */
[----:B------:R-:W-:Y:S01]  /*27e0*/  SHF.L.U32 R120, R121, 0x10, RZ ;  /* 0x0000001079787819 */ /* 0x000fe200000006ff */
[----:B------:R-:W-:Y:S01]  /*27f0*/  FADD.FTZ R192, R192, R199 ;  /* 0x000000c7c0c07221 */ /* 0x000fe20000010000 */
[----:B------:R-:W-:Y:S01]  /*2800*/  FFMA.FTZ R178, R199, R124, R178 ;  /* 0x0000007cc7b27223 */ /* 0x000fe200000100b2 */
[C---:B------:R-:W-:Y:S02]  /*2810*/  PRMT R132, R180.reuse, 0x7632, R132 ;  /* 0x00007632b4847816 */ /* 0x040fe40000000084 */
        /* <DEDUP_REMOVED lines=8> */
[----:B------:R-:W-:Y:S01]  /*28a0*/  PRMT R156, R182, 0x7632, R156 ;  /* 0x00007632b69c7816 */ /* 0x000fe2000000009c */
[----:B------:R-:W-:Y:S01]  /*28b0*/  FMUL.FTZ R223, R118, R132 ;  /* 0x0000008476df7220 */ /* 0x000fe20000410000 */
[----:B------:R-:W-:Y:S01]  /*28c0*/  SHF.L.U32 R204, R182, 0x10, RZ ;  /* 0x00000010b6cc7819 */ /* 0x000fe200000006ff */
[----:B------:R-:W-:Y:S01]  /*28d0*/  FADD.FTZ R192, R192, R203 ;  /* 0x000000cbc0c07221 */ /* 0x000fe20000010000 */
[----:B------:R-:W-:Y:S01]  /*28e0*/  FFMA.FTZ R178, R203, R134, R178 ;  /* 0x00000086cbb27223 */ /* 0x000fe200000100b2 */
[----:B------:R-:W-:Y:S01]  /*28f0*/  SHF.L.U32 R225, R156, 0x10, RZ ;  /* 0x000000109ce17819 */ /* 0x000fe200000006ff */
[----:B------:R-:W-:Y:S01]  /*2900*/  FADD.FTZ R151, R120, R151 ;  /* 0x0000009778977221 */ /* 0x000fe20000010000 */
[----:B------:R-:W-:Y:S01]  /*2910*/  SHF.L.U32 R237, R198, 0x10, RZ ;  /* 0x00000010c6ed7819 */ /* 0x000fe200000006ff */
[----:B------:R-:W-:Y:S01]  /*2920*/  FMUL.FTZ R205, R104, R204 ;  /* 0x000000cc68cd7220 */ /* 0x000fe20000410000 */
[----:B------:R-:W-:Y:S01]  /*2930*/  FFMA.FTZ R43, R120, R126, R43 ;  /* 0x0000007e782b7223 */ /* 0x000fe2000001002b */
        /* <DEDUP_REMOVED lines=8> */
[----:B------:R-:W-:Y:S01]  /*29c0*/  PRMT R182, R68, 0x7632, R182 ;  /* 0x0000763244b67816 */ /* 0x000fe200000000b6 */
[C---:B------:R-:W-:Y:S01]  /*29d0*/  FADD.FTZ R62, R237.reuse, R62 ;  /* 0x0000003eed3e7221 */ /* 0x040fe20000010000 */
[----:B------:R-:W-:Y:S01]  /*29e0*/  FFMA.FTZ R60, R237, R185, R60 ;  /* 0x000000b9ed3c7223 */ /* 0x000fe2000001003c */
[----:B------:R-:W-:Y:S01]  /*29f0*/  FMUL.FTZ R132, R112, R237 ;  /* 0x000000ed70847220 */ /* 0x000fe20000410000 */
[----:B------:R-:W-:Y:S01]  /*2a00*/  FADD.FTZ R225, R192, R205 ;  /* 0x000000cdc0e17221 */ /* 0x000fe20000010000 */
[----:B------:R-:W-:Y:S01]  /*2a10*/  FFMA.FTZ R237, R205, R136, R120 ;  /* 0x00000088cded7223 */ /* 0x000fe20000010078 */
[----:B------:R-:W-:Y:S01]  /*2a20*/  PRMT R180, R67, 0x7632, R180 ;  /* 0x0000763243b47816 */ /* 0x000fe200000000b4 */
[----:B------:R-:W-:Y:S01]  /*2a30*/  FMUL.FTZ R207, R105, R206 ;  /* 0x000000ce69cf7220 */ /* 0x000fe20000410000 */
[----:B------:R-:W-:Y:S01]  /*2a40*/  SHF.L.U32 R235, R182, 0x10, RZ ;  /* 0x00000010b6eb7819 */ /* 0x000fe200000006ff */
[----:B------:R-:W-:Y:S01]  /*2a50*/  FADD.FTZ R120, R225, R178 ;  /* 0x000000b2e1787221 */ /* 0x000fe20000010000 */
[C---:B------:R-:W-:Y:S01]  /*2a60*/  FADD.FTZ R100, R179.reuse, R100 ;  /* 0x00000064b3647221 */ /* 0x040fe20000010000 */
[----:B------:R-:W-:Y:S01]  /*2a70*/  FFMA.FTZ R72, R179, R123, R72 ;  /* 0x0000007bb3487223 */ /* 0x000fe20000010048 */
[----:B------:R-:W-:Y:S01]  /*2a80*/  FFMA.FTZ R182, R178, R125, R237 ;  /* 0x0000007db2b67223 */ /* 0x000fe200000100ed */
[C---:B------:R-:W-:Y:S01]  /*2a90*/  PRMT R179, R190.reuse, 0x7632, R179 ;  /* 0x00007632beb37816 */ /* 0x040fe200000000b3 */
[C---:B------:R-:W-:Y:S01]  /*2aa0*/  FADD.FTZ R78, R227.reuse, R78 ;  /* 0x0000004ee34e7221 */ /* 0x040fe20000010000 */
[----:B------:R-:W-:Y:S01]  /*2ab0*/  SHF.L.U32 R190, R190, 0x10, RZ ;  /* 0x00000010bebe7819 */ /* 0x000fe200000006ff */
[----:B------:R-:W-:Y:S01]  /*2ac0*/  FFMA.FTZ R56, R227, R127, R56 ;  /* 0x0000007fe3387223 */ /* 0x000fe20000010038 */
        /* <DEDUP_REMOVED lines=13> */
[----:B------:R-:W-:Y:S01]  /*2ba0*/  FMUL.FTZ R211, R107, R208 ;  /* 0x000000d06bd37220 */ /* 0x000fe20000410000 */
[-C--:B------:R-:W-:Y:S01]  /*2bb0*/  FFMA.FTZ R89, R156, R164.reuse, R89 ;  /* 0x000000a49c597223 */ /* 0x080fe20000010059 */
        /* <DEDUP_REMOVED lines=8> */
[----:B------:R-:W-:Y:S01]  /*2c40*/  PRMT R186, R194, 0x7632, R186 ;  /* 0x00007632c2ba7816 */ /* 0x000fe200000000ba */
[----:B------:R-:W-:Y:S01]  /*2c50*/  FMUL.FTZ R213, R108, R210 ;  /* 0x000000d26cd57220 */ /* 0x000fe20000410000 */
[----:B------:R-:W-:Y:S01]  /*2c60*/  FADD.FTZ R120, R227, R182 ;  /* 0x000000b6e3787221 */ /* 0x000fe20000010000 */
[----:B------:R-:W-:Y:S01]  /*2c70*/  FFMA.FTZ R156, R182, R129, R233 ;  /* 0x00000081b69c7223 */ /* 0x000fe200000100e9 */
[C---:B------:R-:W-:Y:S01]  /*2c80*/  PRMT R68, R64.reuse, 0x7632, R68 ;  /* 0x0000763240447816 */ /* 0x040fe20000000044 */
[C---:B------:R-:W-:Y:S01]  /*2c90*/  FADD.FTZ R154, R71.reuse, R154 ;  /* 0x0000009a479a7221 */ /* 0x040fe20000010000 */
[----:B------:R-:W-:Y:S01]  /*2ca0*/  SHF.L.U32 R67, R64, 0x10, RZ ;  /* 0x0000001040437819 */ /* 0x000fe200000006ff */
[----:B------:R-:W-:Y:S01]  /*2cb0*/  FFMA.FTZ R98, R71, R189, R98 ;  /* 0x000000bd47627223 */ /* 0x000fe20000010062 */
[----:B------:R-:W-:Y:S01]  /*2cc0*/  SHF.L.U32 R121, R184, 0x10, RZ ;  /* 0x00000010b8797819 */ /* 0x000fe200000006ff */
[----:B------:R-:W-:Y:S01]  /*2cd0*/  FMUL.FTZ R184, R113, R71 ;  /* 0x0000004771b87220 */ /* 0x000fe20000410000 */
[----:B------:R-:W-:Y:S01]  /*2ce0*/  SHF.L.U32 R64, R186, 0x10, RZ ;  /* 0x00000010ba407819 */ /* 0x000fe200000006ff */
[----:B------:R-:W-:Y:S01]  /*2cf0*/  FMUL.FTZ R186, R143, R235 ;  /* 0x000000eb8fba7220 */ /* 0x000fe20000410000 */
[----:B------:R-:W-:Y:S01]  /*2d00*/  FADD.FTZ R71, R120, R213 ;  /* 0x000000d578477221 */ /* 0x000fe20000010000 */
[----:B------:R-:W-:Y:S01]  /*2d10*/  FFMA.FTZ R227, R213, R166, R156 ;  /* 0x000000a6d5e37223 */ /* 0x000fe2000001009c */
[----:B------:R-:W-:Y:S01]  /*2d20*/  PRMT R188, R196, 0x7632, R188 ;  /* 0x00007632c4bc7816 */ /* 0x000fe200000000bc */
[----:B------:R-:W-:Y:S01]  /*2d30*/  FMUL.FTZ R215, R109, R212 ;  /* 0x000000d46dd77220 */ /* 0x000fe20000410000 */
[----:B------:R-:W-:Y:S01]  /*2d40*/  FADD.FTZ R120, R71, R186 ;  /* 0x000000ba47787221 */ /* 0x000fe20000010000 */
[----:B------:R-:W-:Y:S01]  /*2d50*/  FFMA.FTZ R156, R186, R139, R227 ;  /* 0x0000008bba9c7223 */ /* 0x000fe200000100e3 */
[----:B------:R-:W-:Y:S01]  /*2d60*/  SHF.L.U32 R194, R194, 0x10, RZ ;  /* 0x00000010c2c27819 */ /* 0x000fe200000006ff */
[C---:B------:R-:W-:Y:S01]  /*2d70*/  FADD.FTZ R76, R121.reuse, R76 ;  /* 0x0000004c794c7221 */ /* 0x040fe20000010000 */
[----:B------:R-:W-:Y:S01]  /*2d80*/  SHF.L.U32 R179, R188, 0x10, RZ ;  /* 0x00000010bcb37819 */ /* 0x000fe200000006ff */
        /* <DEDUP_REMOVED lines=10> */
[----:B------:R-:W-:Y:S02]  /*2e30*/  FFMA.FTZ R156, R217, R170, R156 ;  /* 0x000000aad99c7223 */ /* 0x000fe4000001009c */
[----:B------:R-:W-:Y:S01]  /*2e40*/  FMUL.FTZ R219, R111, R196 ;  /* 0x000000c46fdb7220 */ /* 0x000fe20000410000 */
[----:B------:R-:W-:Y:S01]  /*2e50*/  FADD.FTZ R120, R120, R227 ;  /* 0x000000e378787221 */ /* 0x000fe20000010000 */
[----:B------:R-:W-:Y:S01]  /*2e60*/  FFMA.FTZ R156, R227, R172, R156 ;  /* 0x000000ace39c7223 */ /* 0x000fe2000001009c */
[----:B------:R-:W-:Y:S01]  /*2e70*/  PRMT R229, R198, 0x7632, R229 ;  /* 0x00007632c6e57816 */ /* 0x000fe200000000e5 */
        /* <DEDUP_REMOVED lines=26> */
[C---:B------:R-:W-:Y:S01]  /*3020*/  FADD.FTZ R39, R64.reuse, R39 ;  /* 0x0000002740277221 */ /* 0x040fe20000010000 */
[----:B------:R-:W-:Y:S01]  /*3030*/  FFMA.FTZ R81, R64, R172, R81 ;  /* 0x000000ac40517223 */ /* 0x000fe20000010051 */
[----:B------:R-:W-:Y:S01]  /*3040*/  FFMA.FTZ R88, R69, R193, R88 ;  /* 0x000000c145587223 */ /* 0x000fe20000010058 */
[C---:B------:R-:W-:Y:S01]  /*3050*/  FADD.FTZ R86, R229.reuse, R86 ;  /* 0x00000056e5567221 */ /* 0x040fe20000010000 */
[----:B------:R-:W-:Y:S01]  /*3060*/  FFMA.FTZ R42, R229, R187, R42 ;  /* 0x000000bbe52a7223 */ /* 0x000fe2000001002a */
[----:B------:R-:W-:Y:S01]  /*3070*/  SHF.L.U32 R69, R68, 0x10, RZ ;  /* 0x0000001044457819 */ /* 0x000fe200000006ff */
[----:B------:R-:W-:Y:S01]  /*3080*/  FMUL.FTZ R229, R149, R70 ;  /* 0x0000004695e57220 */ /* 0x000fe20000410000 */
[----:B------:R-:W-:Y:S01]  /*3090*/  FADD.FTZ R64, R71, R192 ;  /* 0x000000c047407221 */ /* 0x000fe20000010000 */
[----:B------:R-:W-:Y:S01]  /*30a0*/  @!P0 FMUL.FTZ R176, R130, R65 ;  /* 0x0000004182b08220 */ /* 0x000fe20000410000 */
        /* <DEDUP_REMOVED lines=59> */
.L_x_2214:
[----:B------:R-:W3:Y:S01]  /*3460*/  @!P2 S2R R231, SR_CgaCtaId ;  /* 0x0000000000e7a919 */ /* 0x000ee20000008800 */
[----:B------:R-:W4:Y:S01]  /*3470*/  LDC R156, c[0x0][0x210] ;  /* 0x00008400ff9c7b82 */ /* 0x000f220000000800 */
[----:B------:R-:W-:Y:S01]  /*3480*/  LOP3.LUT R65, R65, 0x3, RZ, 0xc0, !PT ;  /* 0x0000000341417812 */ /* 0x000fe200078ec0ff */
[----:B01----:R-:W-:Y:S01]  /*3490*/  FADD.FTZ R64, R64, R69 ;  /* 0x0000004540407221 */ /* 0x003fe20000010000 */
        /* <DEDUP_REMOVED lines=15> */
[----:B--2---:R-:W-:Y:S01]  /*3590*/  FADD.FTZ R65, R67, R68 ;  /* 0x0000004443417221 */ /* 0x004fe20000010000 */
        /* <DEDUP_REMOVED lines=12> */
[----:B-1----:R-:W-:-:S05]  /*3660*/  LEA R204, R66, UR4, 0x3 ;  /* 0x0000000442cc7c11 */ /* 0x002fca000f8e18ff */
        /* <DEDUP_REMOVED lines=10> */
.L_x_2200:
[----:B------:R-:W-:Y:S05]  /*3710*/  BSYNC B0 ;  /* 0x0000000000007941 */ /* 0x000fea0003800000 */
.L_x_2199:
        /* <DEDUP_REMOVED lines=19> */
.L_x_2202:
[----:B------:R-:W2:Y:S04]  /*3850*/  LDG.E.STRONG.GPU R66, desc[UR10][R64.64] ;  /* 0x0000000a40427981 */ /* 0x000ea8000c1ef900 */
[----:B--2---:R-:W-:Y:S01]  /*3860*/  CCTL.IVALL ;  /* 0x00000000ff00798f */ /* 0x004fe20002000000 */
[----:B------:R-:W-:Y:S05]  /*3870*/  YIELD ;  /* 0x0000000000007946 */ /* 0x000fea0003800000 */
[----:B------:R-:W-:-:S13]  /*3880*/  ISETP.NE.AND P0, PT, R66, R69, PT ;  /* 0x000000454200720c */ /* 0x000fda0003f05270 */
[----:B------:R-:W-:Y:S05]  /*3890*/  @P0 BRA `(.L_x_2202) ;  /* 0xfffffffc00ec0947 */ /* 0x000fea000383ffff */
.L_x_2201:
        /* <DEDUP_REMOVED lines=128> */
[----:B------:R-:W-:Y:S01]  /*40a0*/  LEA R64, P0, R131, UR4, 0x2 ;  /* 0x0000000483407c11 */ /* 0x000fe2000f8010ff */
[----:B------:R-:W-:Y:S01]  /*40b0*/  ULDC UR4, c[0x0][0x214] ;  /* 0x0000850000047ab9 */ /* 0x000fe20000000800 */
[----:B------:R-:W-:Y:S01]  /*40c0*/  F2FP.BF16.F32.PACK_AB R185, R136, R185 ;  /* 0x000000b988b9723e */ /* 0x000fe200000010ff */
[--C-:B0-----:R-:W-:Y:S01]  /*40d0*/  IMAD.WIDE.U32 R136, R137, 0x4, R138.reuse ;  /* 0x0000000489887825 */ /* 0x101fe200078e008a */
[----:B------:R-:W-:Y:S02]  /*40e0*/  LEA.HI.X R65, R131, UR5, RZ, 0x2, P0 ;  /* 0x0000000583417c11 */ /* 0x000fe400080f14ff */
[----:B------:R-:W-:Y:S02]  /*40f0*/  F2FP.BF16.F32.PACK_AB R201, R66, R201 ;  /* 0x000000c942c9723e */ /* 0x000fe400000010ff */
[----:B------:R-:W-:Y:S01]  /*4100*/  F2FP.BF16.F32.PACK_AB R219, R134, R219 ;  /* 0x000000db86db723e */ /* 0x000fe200000010ff */
[--C-:B------:R-:W-:Y:S01]  /*4110*/  IMAD.WIDE.U32 R134, R135, 0x4, R138.reuse ;  /* 0x0000000487867825 */ /* 0x100fe200078e008a */
        /* <DEDUP_REMOVED lines=90> */
.L_x_2197:
        /* <DEDUP_REMOVED lines=78> */
.L_x_2198:
[----:B------:R-:W-:Y:S01]  /*4ba0*/  HFMA2.MMA R202, -RZ, RZ, 0, 9.5367431640625e-07 ;  /* 0x00000010ffca7435 */ /* 0x000fe200000001ff */
[----:B------:R-:W-:Y:S02]  /*4bb0*/  MOV R231, R64 ;  /* 0x0000004000e77202 */ /* 0x000fe40000000f00 */
[----:B------:R-:W-:Y:S02]  /*4bc0*/  MOV R233, 0x1f ;  /* 0x0000001f00e97802 */ /* 0x000fe40000000f00 */
[----:B------:R-:W-:-:S07]  /*4bd0*/  MOV R156, 0xffffffff ;  /* 0xffffffff009c7802 */ /* 0x000fce0000000f00 */
[----:B------:R-:W-:Y:S05]  /*4be0*/  WARPSYNC.COLLECTIVE R156, `(.L_x_2204) ;  /* 0x000000009c087348 */ /* 0x000fea0003c00000 */
[----:B------:R0:W1:Y:S02]  /*4bf0*/  SHFL.DOWN P0, R179, R231, R202, R233 ;  /* 0x080000cae7b37389 */ /* 0x00006400000000e9 */
[----:B01----:R-:W-:Y:S01]  /*4c00*/  ENDCOLLECTIVE ;  /* 0x000000000000791b */ /* 0x003fe20003800000 */
.L_x_2204:
[----:B------:R-:W-:Y:S02]  /*4c10*/  MOV R231, R67 ;  /* 0x0000004300e77202 */ /* 0x000fe40000000f00 */
[----:B------:R-:W-:-:S07]  /*4c20*/  MOV R69, R179 ;  /* 0x000000b300457202 */ /* 0x000fce0000000f00 */
[----:B------:R-:W-:Y:S05]  /*4c30*/  WARPSYNC.COLLECTIVE R156, `(.L_x_2205) ;  /* 0x000000009c087348 */ /* 0x000fea0003c00000 */
[----:B------:R0:W1:Y:S02]  /*4c40*/  SHFL.DOWN P0, R179, R231, R202, R233 ;  /* 0x080000cae7b37389 */ /* 0x00006400000000e9 */
[----:B01----:R-:W-:Y:S01]  /*4c50*/  ENDCOLLECTIVE ;  /* 0x000000000000791b */ /* 0x003fe20003800000 */
.L_x_2205:
[----:B------:R-:W-:Y:S01]  /*4c60*/  FADD.FTZ R69, R64, R69 ;  /* 0x0000004540457221 */ /* 0x000fe20000010000 */
[----:B------:R-:W-:-:S04]  /*4c70*/  HFMA2.MMA R202, -RZ, RZ, 0, 4.76837158203125e-07 ;  /* 0x00000008ffca7435 */ /* 0x000fc800000001ff */
[----:B------:R-:W-:Y:S02]  /*4c80*/  MOV R231, R69 ;  /* 0x0000004500e77202 */ /* 0x000fe40000000f00 */
[----:B------:R-:W-:-:S07]  /*4c90*/  MOV R68, R179 ;  /* 0x000000b300447202 */ /* 0x000fce0000000f00 */
[----:B------:R-:W-:Y:S05]  /*4ca0*/  WARPSYNC.COLLECTIVE R156, `(.L_x_2206) ;  /* 0x000000009c087348 */ /* 0x000fea0003c00000 */
[----:B------:R0:W1:Y:S02]  /*4cb0*/  SHFL.DOWN P0, R179, R231, R202, R233 ;  /* 0x080000cae7b37389 */ /* 0x00006400000000e9 */
[----:B01----:R-:W-:Y:S01]  /*4cc0*/  ENDCOLLECTIVE ;  /* 0x000000000000791b */ /* 0x003fe20003800000 */
.L_x_2206:
[----:B------:R-:W-:-:S05]  /*4cd0*/  FADD.FTZ R68, R67, R68 ;  /* 0x0000004443447221 */ /* 0x000fca0000010000 */
[----:B------:R-:W-:Y:S02]  /*4ce0*/  MOV R231, R68 ;  /* 0x0000004400e77202 */ /* 0x000fe40000000f00 */
[----:B------:R-:W-:-:S07]  /*4cf0*/  MOV R70, R179 ;  /* 0x000000b300467202 */ /* 0x000fce0000000f00 */
[----:B------:R-:W-:Y:S05]  /*4d00*/  WARPSYNC.COLLECTIVE R156, `(.L_x_2207) ;  /* 0x000000009c087348 */ /* 0x000fea0003c00000 */
[----:B------:R0:W1:Y:S02]  /*4d10*/  SHFL.DOWN P0, R179, R231, R202, R233 ;  /* 0x080000cae7b37389 */ /* 0x00006400000000e9 */
[----:B01----:R-:W-:Y:S01]  /*4d20*/  ENDCOLLECTIVE ;  /* 0x000000000000791b */ /* 0x003fe20003800000 */
.L_x_2207:
[----:B------:R-:W-:Y:S01]  /*4d30*/  FADD.FTZ R70, R69, R70 ;  /* 0x0000004645467221 */ /* 0x000fe20000010000 */
[----:B------:R-:W-:-:S04]  /*4d40*/  HFMA2.MMA R202, -RZ, RZ, 0, 2.384185791015625e-07 ;  /* 0x00000004ffca7435 */ /* 0x000fc800000001ff */
[----:B------:R-:W-:Y:S02]  /*4d50*/  MOV R231, R70 ;  /* 0x0000004600e77202 */ /* 0x000fe40000000f00 */
[----:B------:R-:W-:-:S07]  /*4d60*/  MOV R71, R179 ;  /* 0x000000b300477202 */ /* 0x000fce0000000f00 */
[----:B------:R-:W-:Y:S05]  /*4d70*/  WARPSYNC.COLLECTIVE R156, `(.L_x_2208) ;  /* 0x000000009c087348 */ /* 0x000fea0003c00000 */
[----:B------:R0:W1:Y:S02]  /*4d80*/  SHFL.DOWN P0, R179, R231, R202, R233 ;  /* 0x080000cae7b37389 */ /* 0x00006400000000e9 */
[----:B01----:R-:W-:Y:S01]  /*4d90*/  ENDCOLLECTIVE ;  /* 0x000000000000791b */ /* 0x003fe20003800000 */
.L_x_2208:
[----:B------:R-:W-:-:S05]  /*4da0*/  FADD.FTZ R71, R68, R71 ;  /* 0x0000004744477221 */ /* 0x000fca0000010000 */
[----:B------:R-:W-:Y:S02]  /*4db0*/  MOV R231, R71 ;  /* 0x0000004700e77202 */ /* 0x000fe40000000f00 */
[----:B------:R-:W-:-:S07]  /*4dc0*/  MOV R121, R179 ;  /* 0x000000b300797202 */ /* 0x000fce0000000f00 */
[----:B------:R-:W-:Y:S05]  /*4dd0*/  WARPSYNC.COLLECTIVE R156, `(.L_x_2209) ;  /* 0x000000009c087348 */ /* 0x000fea0003c00000 */
[----:B------:R0:W1:Y:S02]  /*4de0*/  SHFL.DOWN P0, R179, R231, R202, R233 ;  /* 0x080000cae7b37389 */ /* 0x00006400000000e9 */
[----:B01----:R-:W-:Y:S01]  /*4df0*/  ENDCOLLECTIVE ;  /* 0x000000000000791b */ /* 0x003fe20003800000 */
.L_x_2209:
[----:B------:R-:W-:Y:S01]  /*4e00*/  FADD.FTZ R121, R70, R121 ;  /* 0x0000007946797221 */ /* 0x000fe20000010000 */
[----:B------:R-:W-:-:S04]  /*4e10*/  HFMA2.MMA R202, -RZ, RZ, 0, 1.1920928955078125e-07 ;  /* 0x00000002ffca7435 */ /* 0x000fc800000001ff */
[----:B------:R-:W-:Y:S02]  /*4e20*/  MOV R231, R121 ;  /* 0x0000007900e77202 */ /* 0x000fe40000000f00 */
[----:B------:R-:W-:-:S07]  /*4e30*/  MOV R120, R179 ;  /* 0x000000b300787202 */ /* 0x000fce0000000f00 */
[----:B------:R-:W-:Y:S05]  /*4e40*/  WARPSYNC.COLLECTIVE R156, `(.L_x_2210) ;  /* 0x000000009c087348 */ /* 0x000fea0003c00000 */
[----:B------:R0:W1:Y:S02]  /*4e50*/  SHFL.DOWN P0, R179, R231, R202, R233 ;  /* 0x080000cae7b37389 */ /* 0x00006400000000e9 */
[----:B01----:R-:W-:Y:S01]  /*4e60*/  ENDCOLLECTIVE ;  /* 0x000000000000791b */ /* 0x003fe20003800000 */
.L_x_2210:
[----:B------:R-:W-:-:S05]  /*4e70*/  FADD.FTZ R120, R71, R120 ;  /* 0x0000007847787221 */ /* 0x000fca0000010000 */
[----:B------:R-:W-:Y:S02]  /*4e80*/  MOV R231, R120 ;  /* 0x0000007800e77202 */ /* 0x000fe40000000f00 */
[----:B------:R-:W-:-:S07]  /*4e90*/  MOV R64, R179 ;  /* 0x000000b300407202 */ /* 0x000fce0000000f00 */
[----:B------:R-:W-:Y:S05]  /*4ea0*/  WARPSYNC.COLLECTIVE R156, `(.L_x_2211) ;  /* 0x000000009c087348 */ /* 0x000fea0003c00000 */
[----:B------:R0:W1:Y:S02]  /*4eb0*/  SHFL.DOWN P0, R179, R231, R202, R233 ;  /* 0x080000cae7b37389 */ /* 0x00006400000000e9 */
[----:B01----:R-:W-:Y:S01]  /*4ec0*/  ENDCOLLECTIVE ;  /* 0x000000000000791b */ /* 0x003fe20003800000 */
.L_x_2211:
[----:B------:R-:W-:Y:S01]  /*4ed0*/  FADD.FTZ R64, R121, R64 ;  /* 0x0000004079407221 */ /* 0x000fe20000010000 */
[----:B------:R-:W-:-:S04]  /*4ee0*/  HFMA2.MMA R202, -RZ, RZ, 0, 5.9604644775390625e-08 ;  /* 0x00000001ffca7435 */ /* 0x000fc800000001ff */
[----:B------:R-:W-:Y:S02]  /*4ef0*/  MOV R231, R64 ;  /* 0x0000004000e77202 */ /* 0x000fe40000000f00 */
[----:B------:R-:W-:-:S07]  /*4f00*/  MOV R67, R179 ;  /* 0x000000b300437202 */ /* 0x000fce0000000f00 */
[----:B------:R-:W-:Y:S05]  /*4f10*/  WARPSYNC.COLLECTIVE R156, `(.L_x_2212) ;  /* 0x000000009c087348 */ /* 0x000fea0003c00000 */
[----:B------:R0:W1:Y:S02]  /*4f20*/  SHFL.DOWN P0, R179, R231, R202, R233 ;  /* 0x080000cae7b37389 */ /* 0x00006400000000e9 */
[----:B01----:R-:W-:Y:S01]  /*4f30*/  ENDCOLLECTIVE ;  /* 0x000000000000791b */ /* 0x003fe20003800000 */
.L_x_2212:
[----:B------:R-:W-:-:S05]  /*4f40*/  FADD.FTZ R67, R120, R67 ;  /* 0x0000004378437221 */ /* 0x000fca0000010000 */
[----:B------:R-:W-:Y:S02]  /*4f50*/  MOV R231, R67 ;  /* 0x0000004300e77202 */ /* 0x000fe40000000f00 */
[----:B------:R-:W-:-:S07]  /*4f60*/  MOV R69, R179 ;  /* 0x000000b300457202 */ /* 0x000fce0000000f00 */
[----:B------:R-:W-:Y:S05]  /*4f70*/  WARPSYNC.COLLECTIVE R156, `(.L_x_2213) ;  /* 0x000000009c087348 */ /* 0x000fea0003c00000 */
[----:B------:R0:W1:Y:S02]  /*4f80*/  SHFL.DOWN P0, R179, R231, R202, R233 ;  /* 0x080000cae7b37389 */ /* 0x00006400000000e9 */
[----:B01----:R-:W-:Y:S01]  /*4f90*/  ENDCOLLECTIVE ;  /* 0x000000000000791b */ /* 0x003fe20003800000 */
.L_x_2213:
[----:B------:R-:W-:Y:S01]  /*4fa0*/  MOV R68, R179 ;  /* 0x000000b300447202 */ /* 0x000fe20000000f00 */
[----:B------:R-:W-:Y:S06]  /*4fb0*/  BRA `(.L_x_2214) ;  /* 0xffffffe400287947 */ /* 0x000fec000383ffff */
.L_x_2215:
        /* <DEDUP_REMOVED lines=12> */
.L_x_5477:


//--------------------- .text._ZN10layer_norm22ln_bwd_finalize_kernelINS_22Kernel_traits_finalizeILj15360E6__halffS2_fjLj1024ELj4ENS_18Kernel_traits_baseILj15360ES2_fS2_fjLj1024EEEEEEEvNS_9BwdParamsE --------------------------
	.section	.text._ZN10layer_norm22ln_bwd_finalize_kernelINS_22Kernel_traits_finalizeILj15360E6__halffS2_fjLj1024ELj4ENS_18Kernel_traits_baseILj15360ES2_fS2_fjLj1024EEEEEEEvNS_9BwdParamsE,"ax",@progbits
	.align	128
        .global         _ZN10layer_norm22ln_bwd_finalize_kernelINS_22Kernel_traits_finalizeILj15360E6__halffS2_fjLj1024ELj4ENS_18Kernel_traits_baseILj15360ES2_fS2_fjLj1024EEEEEEEvNS_9BwdParamsE
        .type           _ZN10layer_norm22ln_bwd_finalize_kernelINS_22Kernel_traits_finalizeILj15360E6__halffS2_fjLj1024ELj4ENS_18Kernel_traits_baseILj15360ES2_fS2_fjLj1024EEEEEEEvNS_9BwdParamsE,@function
        .size           _ZN10layer_norm22ln_bwd_finalize_kernelINS_22Kernel_traits_finalizeILj15360E6__halffS2_fjLj1024ELj4ENS_18Kernel_traits_baseILj15360ES2_fS2_fjLj1024EEEEEEEvNS_9BwdParamsE,(.L_x_5478 - _ZN10layer_norm22ln_bwd_finalize_kernelINS_22Kernel_traits_finalizeILj15360E6__halffS2_fjLj1024ELj4ENS_18Kernel_traits_baseILj15360ES2_fS2_fjLj1024EEEEEEEvNS_9BwdParamsE)
        .other          _ZN10layer_norm22ln_bwd_finalize_kernelINS_22Kernel_traits_finalizeILj15360E6__halffS2_fjLj1024ELj4ENS_18Kernel_traits_baseILj15360ES2_fS2_fjLj1024EEEEEEEvNS_9BwdParamsE,@"STO_CUDA_ENTRY STV_DEFAULT"
_ZN10layer_norm22ln_bwd_finalize_kernelINS_22Kernel_traits_finalizeILj15360E6__halffS2_fjLj1024ELj4ENS_18Kernel_traits_baseILj15360ES2_fS2_fjLj1024EEEEEEEvNS_9BwdParamsE:
.text._ZN10layer_norm22ln_bwd_finalize_kernelINS_22Kernel_traits_finalizeILj15360E6__halffS2_fjLj1024ELj4ENS_18Kernel_traits_baseILj15360ES2_fS2_fjLj1024EEEEEEEvNS_9BwdParamsE:
        /* <DEDUP_REMOVED lines=25> */
.L_x_2227:
        /* <DEDUP_REMOVED lines=28> */
.L_x_2220:
        /* <DEDUP_REMOVED lines=33> */
.L_x_2219:
[----:B------:R-:W-:Y:S05]  /*0560*/  BSYNC B1 ;  /* 0x0000000000017941 */ /* 0x000fea0003800000 */
.L_x_2218:
        /* <DEDUP_REMOVED lines=23> */
.L_x_2222:
[----:B------:R-:W-:Y:S05]  /*06e0*/  BSYNC B1 ;  /* 0x0000000000017941 */ /* 0x000fea0003800000 */
.L_x_2221:
        /* <DEDUP_REMOVED lines=11> */
.L_x_2217:
[----:B------:R-:W-:Y:S05]  /*07a0*/  BSYNC B0 ;  /* 0x0000000000007941 */ /* 0x000fea0003800000 */
.L_x_2216:
        /* <DEDUP_REMOVED lines=29> */
.L_x_2238:
[----:B------:R-:W-:Y:S01]  /*0980*/  @!P1 SHF.R.U32.HI R12, RZ, 0x3, R0 ;  /* 0x00000003ff0c9819 */ /* 0x000fe20000011600 */
[----:B---3--:R-:W-:Y:S01]  /*0990*/  FADD.FTZ R14, R9, R14 ;  /* 0x0000000e090e7221 */ /* 0x008fe20000010000 */
[----:B--2---:R-:W-:Y:S02]  /*09a0*/  FADD.FTZ R11, R10, R11 ;  /* 0x0000000b0a0b7221 */ /* 0x004fe40000010000 */
[----:B------:R-:W-:-:S05]  /*09b0*/  @!P1 LOP3.LUT R12, R12, 0x1ffffffc, RZ, 0xc0, !PT ;  /* 0x1ffffffc0c0c9812 */ /* 0x000fca00078ec0ff */
[----:B------:R2:W-:Y:S04]  /*09c0*/  @!P1 STS [R12+UR4+0x2000], R14 ;  /* 0x0020000e0c009988 */ /* 0x0005e80008000804 */
[----:B------:R2:W-:Y:S02]  /*09d0*/  @!P1 STS [R12+UR4+0x2080], R11 ;  /* 0x0020800b0c009988 */ /* 0x0005e40008000804 */
.L_x_2223:
        /* <DEDUP_REMOVED lines=14> */
.L_x_2226:
[----:B------:R-:W-:Y:S05]  /*0ac0*/  BSYNC B0 ;  /* 0x0000000000007941 */ /* 0x000fea0003800000 */
.L_x_2225:
[C---:B------:R-:W-:Y:S02]  /*0ad0*/  ISETP.GT.U32.AND P1, PT, R3.reuse, -0x3c01, PT ;  /* 0xffffc3ff0300780c */ /* 0x040fe40003f24070 */
[----:B------:R-:W-:Y:S02]  /*0ae0*/  IADD3 R3, R3, 0x3c00, RZ ;  /* 0x00003c0003037810 */ /* 0x000fe40007ffe0ff */
[----:B------:R-:W-:-:S09]  /*0af0*/  IADD3 R5, R5, 0x1e00, RZ ;  /* 0x00001e0005057810 */ /* 0x000fd20007ffe0ff */
[----:B------:R-:W-:Y:S05]  /*0b00*/  @P1 BRA `(.L_x_2227) ;  /* 0xfffffff400a01947 */ /* 0x000fea000383ffff */
[----:B------:R-:W-:Y:S05]  /*0b10*/  EXIT ;  /* 0x000000000000794d */ /* 0x000fea0003800000 */
.L_x_2224:
[----:B------:R-:W-:Y:S01]  /*0b20*/  HFMA2.MMA R19, -RZ, RZ, 0, 5.9604644775390625e-08 ;  /* 0x00000001ff137435 */ /* 0x000fe200000001ff */
[----:B---3--:R-:W-:Y:S01]  /*0b30*/  IMAD.MOV.U32 R20, RZ, RZ, R10 ;  /* 0x000000ffff147224 */ /* 0x008fe200078e000a */
[----:B------:R-:W-:Y:S02]  /*0b40*/  MOV R22, 0x1f ;  /* 0x0000001f00167802 */ /* 0x000fe40000000f00 */
[----:B------:R-:W-:-:S07]  /*0b50*/  MOV R17, 0xffffffff ;  /* 0xffffffff00117802 */ /* 0x000fce0000000f00 */
[----:B012---:R-:W-:Y:S05]  /*0b60*/  WARPSYNC.COLLECTIVE R17, `(.L_x_2228) ;  /* 0x0000000011087348 */ /* 0x007fea0003c00000 */
[----:B------:R3:W4:Y:S02]  /*0b70*/  SHFL.BFLY P2, R18, R20, R19, R22 ;  /* 0x0c00001314127389 */ /* 0x0007240000040016 */
[----:B01234-:R-:W-:Y:S01]  /*0b80*/  ENDCOLLECTIVE ;  /* 0x000000000000791b */ /* 0x01ffe20003800000 */
.L_x_2228:
[----:B------:R-:W-:Y:S01]  /*0b90*/  HFMA2.MMA R19, -RZ, RZ, 0, 1.1920928955078125e-07 ;  /* 0x00000002ff137435 */ /* 0x000fe200000001ff */
[----:B------:R-:W-:-:S04]  /*0ba0*/  IMAD.MOV.U32 R11, RZ, RZ, R18 ;  /* 0x000000ffff0b7224 */ /* 0x000fc800078e0012 */
[----:B------:R-:W-:-:S05]  /*0bb0*/  FADD.FTZ R11, R10, R11 ;  /* 0x0000000b0a0b7221 */ /* 0x000fca0000010000 */
[----:B------:R-:W-:-:S07]  /*0bc0*/  MOV R20, R11 ;  /* 0x0000000b00147202 */ /* 0x000fce0000000f00 */
[----:B------:R-:W-:Y:S05]  /*0bd0*/  WARPSYNC.COLLECTIVE R17, `(.L_x_2229) ;  /* 0x0000000011087348 */ /* 0x000fea0003c00000 */
[----:B------:R0:W1:Y:S02]  /*0be0*/  SHFL.BFLY P2, R18, R20, R19, R22 ;  /* 0x0c00001314127389 */ /* 0x0000640000040016 */
[----:B01----:R-:W-:Y:S01]  /*0bf0*/  ENDCOLLECTIVE ;  /* 0x000000000000791b */ /* 0x003fe20003800000 */
.L_x_2229:
[----:B------:R-:W-:Y:S01]  /*0c00*/  HFMA2.MMA R19, -RZ, RZ, 0, 2.384185791015625e-07 ;  /* 0x00000004ff137435 */ /* 0x000fe200000001ff */
[----:B------:R-:W-:-:S05]  /*0c10*/  MOV R12, R18 ;  /* 0x00000012000c7202 */ /* 0x000fca0000000f00 */
[----:B------:R-:W-:-:S04]  /*0c20*/  FADD.FTZ R12, R11, R12 ;  /* 0x0000000c0b0c7221 */ /* 0x000fc80000010000 */
[----:B------:R-:W-:-:S07]  /*0c30*/  IMAD.MOV.U32 R20, RZ, RZ, R12 ;  /* 0x000000ffff147224 */ /* 0x000fce00078e000c */
[----:B------:R-:W-:Y:S05]  /*0c40*/  WARPSYNC.COLLECTIVE R17, `(.L_x_2230) ;  /* 0x0000000011087348 */ /* 0x000fea0003c00000 */
[----:B------:R0:W1:Y:S02]  /*0c50*/  SHFL.BFLY P2, R18, R20, R19, R22 ;  /* 0x0c00001314127389 */ /* 0x0000640000040016 */
[----:B01----:R-:W-:Y:S01]  /*0c60*/  ENDCOLLECTIVE ;  /* 0x000000000000791b */ /* 0x003fe20003800000 */
.L_x_2230:
[----:B------:R-:W-:Y:S01]  /*0c70*/  IMAD.MOV.U32 R19, RZ, RZ, 0x8 ;  /* 0x00000008ff137424 */ /* 0x000fe200078e00ff */
[----:B------:R-:W-:-:S05]  /*0c80*/  MOV R13, R18 ;  /* 0x00000012000d7202 */ /* 0x000fca0000000f00 */
[----:B------:R-:W-:-:S05]  /*0c90*/  FADD.FTZ R13, R12, R13 ;  /* 0x0000000d0c0d7221 */ /* 0x000fca0000010000 */
[----:B------:R-:W-:-:S07]  /*0ca0*/  MOV R20, R13 ;  /* 0x0000000d00147202 */ /* 0x000fce0000000f00 */
[----:B------:R-:W-:Y:S05]  /*0cb0*/  WARPSYNC.COLLECTIVE R17, `(.L_x_2231) ;  /* 0x0000000011087348 */ /* 0x000fea0003c00000 */
[----:B------:R0:W1:Y:S02]  /*0cc0*/  SHFL.BFLY P2, R18, R20, R19, R22 ;  /* 0x0c00001314127389 */ /* 0x0000640000040016 */
[----:B01----:R-:W-:Y:S01]  /*0cd0*/  ENDCOLLECTIVE ;  /* 0x000000000000791b */ /* 0x003fe20003800000 */
.L_x_2231:
[----:B------:R-:W-:Y:S01]  /*0ce0*/  HFMA2.MMA R19, -RZ, RZ, 0, 9.5367431640625e-07 ;  /* 0x00000010ff137435 */ /* 0x000fe200000001ff */
[----:B------:R-:W-:-:S05]  /*0cf0*/  MOV R10, R18 ;  /* 0x00000012000a7202 */ /* 0x000fca0000000f00 */
[----:B------:R-:W-:-:S05]  /*0d00*/  FADD.FTZ R10, R13, R10 ;  /* 0x0000000a0d0a7221 */ /* 0x000fca0000010000 */
[----:B------:R-:W-:-:S07]  /*0d10*/  MOV R20, R10 ;  /* 0x0000000a00147202 */ /* 0x000fce0000000f00 */
[----:B------:R-:W-:Y:S05]  /*0d20*/  WARPSYNC.COLLECTIVE R17, `(.L_x_2232) ;  /* 0x0000000011087348 */ /* 0x000fea0003c00000 */
[----:B------:R0:W1:Y:S02]  /*0d30*/  SHFL.BFLY P2, R18, R20, R19, R22 ;  /* 0x0c00001314127389 */ /* 0x0000640000040016 */
[----:B01----:R-:W-:Y:S01]  /*0d40*/  ENDCOLLECTIVE ;  /* 0x000000000000791b */ /* 0x003fe20003800000 */
.L_x_2232:
[----:B------:R-:W-:Y:S01]  /*0d50*/  HFMA2.MMA R19, -RZ, RZ, 0, 5.9604644775390625e-08 ;  /* 0x00000001ff137435 */ /* 0x000fe200000001ff */
[----:B------:R-:W-:Y:S01]  /*0d60*/  MOV R20, R9 ;  /* 0x0000000900147202 */ /* 0x000fe20000000f00 */
[----:B------:R-:W-:-:S09]  /*0d70*/  IMAD.MOV.U32 R11, RZ, RZ, R18 ;  /* 0x000000ffff0b7224 */ /* 0x000fd200078e0012 */
[----:B------:R-:W-:Y:S05]  /*0d80*/  WARPSYNC.COLLECTIVE R17, `(.L_x_2233) ;  /* 0x0000000011087348 */ /* 0x000fea0003c00000 */
[----:B------:R0:W1:Y:S02]  /*0d90*/  SHFL.BFLY P2, R18, R20, R19, R22 ;  /* 0x0c00001314127389 */ /* 0x0000640000040016 */
[----:B01----:R-:W-:Y:S01]  /*0da0*/  ENDCOLLECTIVE ;  /* 0x000000000000791b */ /* 0x003fe20003800000 */
.L_x_2233:
[----:B------:R-:W-:Y:S01]  /*0db0*/  HFMA2.MMA R19, -RZ, RZ, 0, 1.1920928955078125e-07 ;  /* 0x00000002ff137435 */ /* 0x000fe200000001ff */
[----:B------:R-:W-:-:S05]  /*0dc0*/  MOV R12, R18 ;  /* 0x00000012000c7202 */ /* 0x000fca0000000f00 */
[----:B------:R-:W-:-:S04]  /*0dd0*/  FADD.FTZ R14, R9, R12 ;  /* 0x0000000c090e7221 */ /* 0x000fc80000010000 */
[----:B------:R-:W-:-:S07]  /*0de0*/  IMAD.MOV.U32 R20, RZ, RZ, R14 ;  /* 0x000000ffff147224 */ /* 0x000fce00078e000e */
[----:B------:R-:W-:Y:S05]  /*0df0*/  WARPSYNC.COLLECTIVE R17, `(.L_x_2234) ;  /* 0x0000000011087348 */ /* 0x000fea0003c00000 */
[----:B------:R0:W1:Y:S02]  /*0e00*/  SHFL.BFLY P2, R18, R20, R19, R22 ;  /* 0x0c00001314127389 */ /* 0x0000640000040016 */
[----:B01----:R-:W-:Y:S01]  /*0e10*/  ENDCOLLECTIVE ;  /* 0x000000000000791b */ /* 0x003fe20003800000 */
.L_x_2234:
[----:B------:R-:W-:Y:S01]  /*0e20*/  IMAD.MOV.U32 R19, RZ, RZ, 0x4 ;  /* 0x00000004ff137424 */ /* 0x000fe200078e00ff */
[----:B------:R-:W-:-:S05]  /*0e30*/  MOV R13, R18 ;  /* 0x00000012000d7202 */ /* 0x000fca0000000f00 */
[----:B------:R-:W-:-:S05]  /*0e40*/  FADD.FTZ R15, R14, R13 ;  /* 0x0000000d0e0f7221 */ /* 0x000fca0000010000 */
[----:B------:R-:W-:-:S07]  /*0e50*/  MOV R20, R15 ;  /* 0x0000000f00147202 */ /* 0x000fce0000000f00 */
[----:B------:R-:W-:Y:S05]  /*0e60*/  WARPSYNC.COLLECTIVE R17, `(.L_x_2235) ;  /* 0x0000000011087348 */ /* 0x000fea0003c00000 */
[----:B------:R0:W1:Y:S02]  /*0e70*/  SHFL.BFLY P2, R18, R20, R19, R22 ;  /* 0x0c00001314127389 */ /* 0x0000640000040016 */
[----:B01----:R-:W-:Y:S01]  /*0e80*/  ENDCOLLECTIVE ;  /* 0x000000000000791b */ /* 0x003fe20003800000 */
.L_x_2235:
[----:B------:R-:W-:Y:S01]  /*0e90*/  HFMA2.MMA R19, -RZ, RZ, 0, 4.76837158203125e-07 ;  /* 0x00000008ff137435 */ /* 0x000fe200000001ff */
[----:B------:R-:W-:-:S05]  /*0ea0*/  MOV R16, R18 ;  /* 0x0000001200107202 */ /* 0x000fca0000000f00 */
[----:B------:R-:W-:-:S05]  /*0eb0*/  FADD.FTZ R16, R15, R16 ;  /* 0x000000100f107221 */ /* 0x000fca0000010000 */
[----:B------:R-:W-:-:S07]  /*0ec0*/  MOV R20, R16 ;  /* 0x0000001000147202 */ /* 0x000fce0000000f00 */
[----:B------:R-:W-:Y:S05]  /*0ed0*/  WARPSYNC.COLLECTIVE R17, `(.L_x_2236) ;  /* 0x0000000011087348 */ /* 0x000fea0003c00000 */
[----:B------:R0:W1:Y:S02]  /*0ee0*/  SHFL.BFLY P2, R18, R20, R19, R22 ;  /* 0x0c00001314127389 */ /* 0x0000640000040016 */
[----:B01----:R-:W-:Y:S01]  /*0ef0*/  ENDCOLLECTIVE ;  /* 0x000000000000791b */ /* 0x003fe20003800000 */
.L_x_2236:
[----:B------:R-:W-:Y:S01]  /*0f00*/  HFMA2.MMA R19, -RZ, RZ, 0, 9.5367431640625e-07 ;  /* 0x00000010ff137435 */ /* 0x000fe200000001ff */
[----:B------:R-:W-:-:S04]  /*0f10*/  IMAD.MOV.U32 R9, RZ, RZ, R18 ;  /* 0x000000ffff097224 */ /* 0x000fc800078e0012 */
[----:B------:R-:W-:-:S05]  /*0f20*/  FADD.FTZ R9, R16, R9 ;  /* 0x0000000910097221 */ /* 0x000fca0000010000 */
[----:B------:R-:W-:-:S07]  /*0f30*/  MOV R20, R9 ;  /* 0x0000000900147202 */ /* 0x000fce0000000f00 */
[----:B------:R-:W-:Y:S05]  /*0f40*/  WARPSYNC.COLLECTIVE R17, `(.L_x_2237) ;  /* 0x0000000011087348 */ /* 0x000fea0003c00000 */
[----:B------:R0:W1:Y:S02]  /*0f50*/  SHFL.BFLY P2, R18, R20, R19, R22 ;  /* 0x0c00001314127389 */ /* 0x0000640000040016 */
[----:B01----:R-:W-:Y:S01]  /*0f60*/  ENDCOLLECTIVE ;  /* 0x000000000000791b */ /* 0x003fe20003800000 */
.L_x_2237:
[----:B------:R-:W-:Y:S01]  /*0f70*/  MOV R14, R18 ;  /* 0x00000012000e7202 */ /* 0x000fe20000000f00 */
[----:B------:R-:W-:Y:S06]  /*0f80*/  BRA `(.L_x_2238) ;  /* 0xfffffff8007c7947 */ /* 0x000fec000383ffff */
.L_x_2239:
        /* <DEDUP_REMOVED lines=15> */
.L_x_5478:


//--------------------- .text._ZN10layer_norm13ln_bwd_kernelINS_13Kernel_traitsI6__halffS2_fjLj15360ELj4ELj1ELj4ELj8ENS_18Kernel_traits_baseILj15360ES2_fS2_fjLj128EEEEEEEvNS_9BwdParamsE --------------------------
	.section	.text._ZN10layer_norm13ln_bwd_kernelINS_13Kernel_traitsI6__halffS2_fjLj15360ELj4ELj1ELj4ELj8ENS_18Kernel_traits_baseILj15360ES2_fS2_fjLj128EEEEEEEvNS_9BwdParamsE,"ax",@progbits
	.align	128
        .global         _ZN10layer_norm13ln_bwd_kernelINS_13Kernel_traitsI6__halffS2_fjLj15360ELj4ELj1ELj4ELj8ENS_18Kernel_traits_baseILj15360ES2_fS2_fjLj128EEEEEEEvNS_9BwdParamsE
        .type           _ZN10layer_norm13ln_bwd_kernelINS_13Kernel_traitsI6__halffS2_fjLj15360ELj4ELj1ELj4ELj8ENS_18Kernel_traits_baseILj15360ES2_fS2_fjLj128EEEEEEEvNS_9BwdParamsE,@function
        .size           _ZN10layer_norm13ln_bwd_kernelINS_13Kernel_traitsI6__halffS2_fjLj15360ELj4ELj1ELj4ELj8ENS_18Kernel_traits_baseILj15360ES2_fS2_fjLj128EEEEEEEvNS_9BwdParamsE,(.L_x_5479 - _ZN10layer_norm13ln_bwd_kernelINS_13Kernel_traitsI6__halffS2_fjLj15360ELj4ELj1ELj4ELj8ENS_18Kernel_traits_baseILj15360ES2_fS2_fjLj128EEEEEEEvNS_9BwdParamsE)
        .other          _ZN10layer_norm13ln_bwd_kernelINS_13Kernel_traitsI6__halffS2_fjLj15360ELj4ELj1ELj4ELj8ENS_18Kernel_traits_baseILj15360ES2_fS2_fjLj128EEEEEEEvNS_9BwdParamsE,@"STO_CUDA_ENTRY STV_DEFAULT"
_ZN10layer_norm13ln_bwd_kernelINS_13Kernel_traitsI6__halffS2_fjLj15360ELj4ELj1ELj4ELj8ENS_18Kernel_traits_baseILj15360ES2_fS2_fjLj128EEEEEEEvNS_9BwdParamsE:
.text._ZN10layer_norm13ln_bwd_kernelINS_13Kernel_traitsI6__halffS2_fjLj15360ELj4ELj1ELj4ELj8ENS_18Kernel_traits_baseILj15360ES2_fS2_fjLj128EEEEEEEvNS_9BwdParamsE:
        /* <DEDUP_REMOVED lines=218> */
.L_x_2246:
[----:B------:R-:W-:Y:S01]  /*0da0*/  ULDC.64 UR4, c[0x0][0x228] ;  /* 0x00008a0000047ab9 */ /* 0x000fe20000000a00 */
[----:B-1----:R-:W-:Y:S01]  /*0db0*/  IMAD R131, R7, 0x1e00, R4 ;  /* 0x00001e0007837824 */ /* 0x002fe200078e0204 */
[----:B------:R-:W-:Y:S01]  /*0dc0*/  ISETP.NE.U32.AND P0, PT, RZ, UR4, PT ;  /* 0x00000004ff007c0c */ /* 0x000fe2000bf05070 */
[----:B------:R-:W0:Y:S03]  /*0dd0*/  LDC.64 R70, c[0x0][0x238] ;  /* 0x00008e00ff467b82 */ /* 0x000e260000000a00 */
[----:B------:R-:W-:Y:S02]  /*0de0*/  ISETP.NE.AND.EX P0, PT, RZ, UR5, PT, P0 ;  /* 0x00000005ff007c0c */ /* 0x000fe4000bf05300 */
[C---:B------:R-:W-:Y:S02]  /*0df0*/  IADD3 R137, R131.reuse, 0x400, RZ ;  /* 0x0000040083897810 */ /* 0x040fe40007ffe0ff */
[----:B------:R-:W-:-:S02]  /*0e00*/  IADD3 R133, R131, 0x600, RZ ;  /* 0x0000060083857810 */ /* 0x000fc40007ffe0ff */
[----:B------:R-:W-:-:S07]  /*0e10*/  IADD3 R141, R131, 0x200, RZ ;  /* 0x00000200838d7810 */ /* 0x000fce0007ffe0ff */
[----:B------:R-:W1:Y:S01]  /*0e20*/  @!P0 LDC.64 R118, c[0x0][0x230] ;  /* 0x00008c00ff768b82 */ /* 0x000e620000000a00 */
        /* <DEDUP_REMOVED lines=17> */
[C---:B-1----:R-:W-:Y:S01]  /*0f40*/  @P0 IMAD.WIDE.U32 R124, R133.reuse, 0x8, R124 ;  /* 0x00000008857c0825 */ /* 0x042fe200078e007c */
[----:B------:R-:W4:Y:S02]  /*0f50*/  LDG.E R179, desc[UR6][R126.64+0x4] ;  /* 0x000004067eb37981 */ /* 0x000f24000c1e1900 */
[----:B------:R-:W1:Y:S01]  /*0f60*/  @!P0 LDC.64 R64, c[0x0][0x220] ;  /* 0x00008800ff408b82 */ /* 0x000e620000000a00 */
[----:B--2---:R-:W-:-:S04]  /*0f70*/  @!P0 IMAD.WIDE.U32 R124, R133, 0x8, R68 ;  /* 0x00000008857c8825 */ /* 0x004fc800078e0044 */
[----:B0-----:R-:W-:Y:S01]  /*0f80*/  @P0 IMAD.WIDE.U32 R134, R141, 0x8, R134 ;  /* 0x000000088d860825 */ /* 0x001fe200078e0086 */
[----:B------:R-:W-:Y:S01]  /*0f90*/  IADD3 R139, R131, 0xc00, RZ ;  /* 0x00000c00838b7810 */ /* 0x000fe20007ffe0ff */
[----:B------:R-:W2:Y:S01]  /*0fa0*/  LDG.E R187, desc[UR6][R124.64+0x4] ;  /* 0x000004067cbb7981 */ /* 0x000ea2000c1e1900 */
[----:B------:R-:W0:Y:S01]  /*0fb0*/  @P0 LDC.64 R66, c[0x0][0x228] ;  /* 0x00008a00ff420b82 */ /* 0x000e220000000a00 */
[----:B------:R-:W-:Y:S02]  /*0fc0*/  @!P0 IMAD.WIDE.U32 R134, R141, 0x8, R116 ;  /* 0x000000088d868825 */ /* 0x000fe400078e0074 */
[----:B------:R-:W2:Y:S04]  /*0fd0*/  LDG.E R136, desc[UR6][R124.64] ;  /* 0x000000067c887981 */ /* 0x000ea8000c1e1900 */
[----:B------:R-:W5:Y:S01]  /*0fe0*/  LDG.E R173, desc[UR6][R134.64+0x4] ;  /* 0x0000040686ad7981 */ /* 0x000f62000c1e1900 */
[----:B------:R-:W0:Y:S03]  /*0ff0*/  @!P0 LDC.64 R68, c[0x0][0x220] ;  /* 0x00008800ff448b82 */ /* 0x000e260000000a00 */
[----:B------:R3:W2:Y:S01]  /*1000*/  LDG.E R130, desc[UR6][R134.64] ;  /* 0x0000000686827981 */ /* 0x0006a2000c1e1900 */
[----:B------:R-:W-:-:S02]  /*1010*/  MOV R116, R122 ;  /* 0x0000007a00747202 */ /* 0x000fc40000000f00 */
[----:B------:R-:W-:Y:S02]  /*1020*/  MOV R117, R123 ;  /* 0x0000007b00757202 */ /* 0x000fe40000000f00 */
[----:B------:R-:W0:Y:S01]  /*1030*/  @P0 LDC.64 R120, c[0x0][0x228] ;  /* 0x00008a00ff780b82 */ /* 0x000e220000000a00 */
[----:B------:R-:W-:Y:S02]  /*1040*/  IMAD.WIDE R70, R7, 0x4, R70 ;  /* 0x0000000407467825 */ /* 0x000fe400078e0246 */
[----:B------:R-:W2:Y:S01]  /*1050*/  LDG.E R143, desc[UR6][R116.64+0x4] ;  /* 0x00000406748f7981 */ /* 0x000ea2000c1e1900 */
[----:B---3--:R-:W-:-:S03]  /*1060*/  IADD3 R135, R131, 0xa00, RZ ;  /* 0x00000a0083877810 */ /* 0x008fc60007ffe0ff */
[----:B------:R3:W2:Y:S01]  /*1070*/  LDG.E R134, desc[UR6][R126.64] ;  /* 0x000000067e867981 */ /* 0x0006a2000c1e1900 */
[----:B------:R-:W3:Y:S01]  /*1080*/  @!P0 LDC.64 R122, c[0x0][0x220] ;  /* 0x00008800ff7a8b82 */ /* 0x000ee20000000a00 */
[C---:B------:R-:W-:Y:S02]  /*1090*/  @P0 IMAD.WIDE.U32 R118, R135.reuse, 0x8, R118 ;  /* 0x0000000887760825 */ /* 0x040fe400078e0076 */
[----:B------:R3:W2:Y:S02]  /*10a0*/  LDG.E R175, desc[UR6][R116.64] ;  /* 0x0000000674af7981 */ /* 0x0006a4000c1e1900 */
[----:B-1----:R-:W-:Y:S02]  /*10b0*/  @!P0 IMAD.WIDE.U32 R118, R135, 0x8, R64 ;  /* 0x0000000887768825 */ /* 0x002fe400078e0040 */
[----:B------:R1:W2:Y:S01]  /*10c0*/  LDG.E R172, desc[UR6][R70.64] ;  /* 0x0000000646ac7981 */ /* 0x0002a2000c1e1900 */
[----:B------:R-:W1:Y:S01]  /*10d0*/  @!P0 LDC.64 R64, c[0x0][0x220] ;  /* 0x00008800ff408b82 */ /* 0x000e620000000a00 */
[----:B0-----:R-:W-:Y:S01]  /*10e0*/  @P0 IMAD.WIDE.U32 R66, R139, 0x8, R66 ;  /* 0x000000088b420825 */ /* 0x001fe200078e0042 */
[----:B------:R-:W-:Y:S01]  /*10f0*/  IADD3 R129, R131, 0x800, RZ ;  /* 0x0000080083817810 */ /* 0x000fe20007ffe0ff */
[----:B------:R-:W2:Y:S05]  /*1100*/  LDG.E R140, desc[UR6][R118.64] ;  /* 0x00000006768c7981 */ /* 0x000eaa000c1e1900 */
[----:B---3--:R-:W0:Y:S01]  /*1110*/  @P0 LDC.64 R126, c[0x0][0x228] ;  /* 0x00008a00ff7e0b82 */ /* 0x008e220000000a00 */
[----:B------:R-:W-:Y:S01]  /*1120*/  @!P0 IMAD.WIDE.U32 R66, R139, 0x8, R68 ;  /* 0x000000088b428825 */ /* 0x000fe200078e0044 */
[----:B------:R-:W-:Y:S01]  /*1130*/  IADD3 R151, R131, 0x1000, RZ ;  /* 0x0000100083977810 */ /* 0x000fe20007ffe0ff */
[----:B------:R-:W3:Y:S05]  /*1140*/  LDG.E R191, desc[UR6][R118.64+0x4] ;  /* 0x0000040676bf7981 */ /* 0x000eea000c1e1900 */
[----:B------:R-:W0:Y:S08]  /*1150*/  @P0 LDC.64 R124, c[0x0][0x228] ;  /* 0x00008a00ff7c0b82 */ /* 0x000e300000000a00 */
[----:B------:R-:W0:Y:S08]  /*1160*/  @P0 LDC.64 R116, c[0x0][0x228] ;  /* 0x00008a00ff740b82 */ /* 0x000e300000000a00 */
[----:B-1----:R-:W1:Y:S08]  /*1170*/  @!P0 LDC.64 R70, c[0x0][0x220] ;  /* 0x00008800ff468b82 */ /* 0x002e700000000a00 */
[----:B------:R-:W1:Y:S01]  /*1180*/  @!P0 LDC.64 R68, c[0x0][0x220] ;  /* 0x00008800ff448b82 */ /* 0x000e620000000a00 */
[----:B------:R-:W-:Y:S01]  /*1190*/  @P0 IMAD.WIDE.U32 R120, R129, 0x8, R120 ;  /* 0x0000000881780825 */ /* 0x000fe200078e0078 */
[C---:B------:R-:W-:Y:S01]  /*11a0*/  IADD3 R153, R131.reuse, 0x1200, RZ ;  /* 0x0000120083997810 */ /* 0x040fe20007ffe0ff */
[----:B------:R-:W3:Y:S01]  /*11b0*/  LDG.E R193, desc[UR6][R66.64+0x4] ;  /* 0x0000040642c17981 */ /* 0x000ee2000c1e1900 */
[----:B------:R-:W-:Y:S01]  /*11c0*/  IADD3 R149, R131, 0xe00, RZ ;  /* 0x00000e0083957810 */ /* 0x000fe20007ffe0ff */
[----:B------:R-:W-:-:S02]  /*11d0*/  @!P0 IMAD.WIDE.U32 R120, R129, 0x8, R122 ;  /* 0x0000000881788825 */ /* 0x000fc400078e007a */
[----:B------:R0:W3:Y:S01]  /*11e0*/  LDG.E R142, desc[UR6][R66.64] ;  /* 0x00000006428e7981 */ /* 0x0000e2000c1e1900 */
[----:B------:R-:W1:Y:S01]  /*11f0*/  @P0 LDC.64 R122, c[0x0][0x228] ;  /* 0x00008a00ff7a0b82 */ /* 0x000e620000000a00 */
[----:B0-----:R-:W-:Y:S01]  /*1200*/  @P0 IMAD.WIDE.U32 R126, R151, 0x8, R126 ;  /* 0x00000008977e0825 */ /* 0x001fe200078e007e */
[----:B------:R-:W-:Y:S01]  /*1210*/  IADD3 R177, R131, 0x1600, RZ ;  /* 0x0000160083b17810 */ /* 0x000fe20007ffe0ff */
[----:B------:R-:W3:Y:S02]  /*1220*/  LDG.E R189, desc[UR6][R120.64+0x4] ;  /* 0x0000040678bd7981 */ /* 0x000ee4000c1e1900 */
[----:B------:R-:W-:Y:S01]  /*1230*/  @!P0 IMAD.WIDE.U32 R126, R151, 0x8, R64 ;  /* 0x00000008977e8825 */ /* 0x000fe200078e0040 */
[----:B------:R-:W-:Y:S01]  /*1240*/  IADD3 R181, R131, 0x1800, RZ ;  /* 0x0000180083b57810 */ /* 0x000fe20007ffe0ff */
[----:B------:R0:W3:Y:S01]  /*1250*/  LDG.E R138, desc[UR6][R120.64] ;  /* 0x00000006788a7981 */ /* 0x0000e2000c1e1900 */
[----:B------:R-:W0:Y:S01]  /*1260*/  @!P0 LDC.64 R64, c[0x0][0x220] ;  /* 0x00008800ff408b82 */ /* 0x000e220000000a00 */
[----:B------:R-:W-:-:S02]  /*1270*/  @P0 IMAD.WIDE.U32 R124, R153, 0x8, R124 ;  /* 0x00000008997c0825 */ /* 0x000fc400078e007c */
[----:B------:R-:W3:Y:S02]  /*1280*/  LDG.E R197, desc[UR6][R126.64+0x4] ;  /* 0x000004067ec57981 */ /* 0x000ee4000c1e1900 */
[----:B------:R-:W-:Y:S01]  /*1290*/  @P0 IMAD.WIDE.U32 R116, R149, 0x8, R116 ;  /* 0x0000000895740825 */ /* 0x000fe200078e0074 */
[----:B------:R-:W-:Y:S01]  /*12a0*/  IADD3 R155, R131, 0x1400, RZ ;  /* 0x00001400839b7810 */ /* 0x000fe20007ffe0ff */
[----:B------:R-:W3:Y:S01]  /*12b0*/  LDG.E R150, desc[UR6][R126.64] ;  /* 0x000000067e967981 */ /* 0x000ee2000c1e1900 */
[----:B------:R-:W0:Y:S01]  /*12c0*/  @P0 LDC.64 R66, c[0x0][0x228] ;  /* 0x00008a00ff420b82 */ /* 0x000e220000000a00 */
[----:B-1----:R-:W-:-:S04]  /*12d0*/  @!P0 IMAD.WIDE.U32 R124, R153, 0x8, R68 ;  /* 0x00000008997c8825 */ /* 0x002fc800078e0044 */
[----:B------:R-:W-:Y:S01]  /*12e0*/  @!P0 IMAD.WIDE.U32 R116, R149, 0x8, R70 ;  /* 0x0000000895748825 */ /* 0x000fe200078e0046 */
[----:B------:R-:W-:Y:S01]  /*12f0*/  IADD3 R183, R131, 0x1c00, RZ ;  /* 0x00001c0083b77810 */ /* 0x000fe20007ffe0ff */
[----:B------:R-:W3:Y:S01]  /*1300*/  LDG.E R152, desc[UR6][R124.64] ;  /* 0x000000067c987981 */ /* 0x000ee2000c1e1900 */
[----:B------:R-:W1:Y:S08]  /*1310*/  @!P0 LDC.64 R68, c[0x0][0x220] ;  /* 0x00008800ff448b82 */ /* 0x000e700000000a00 */
[----:B------:R-:W1:Y:S01]  /*1320*/  @!P0 LDC.64 R118, c[0x0][0x220] ;  /* 0x00008800ff768b82 */ /* 0x000e620000000a00 */
[----:B------:R-:W-:Y:S01]  /*1330*/  @P0 IMAD.WIDE.U32 R122, R177, 0x8, R122 ;  /* 0x00000008b17a0825 */ /* 0x000fe200078e007a */
[----:B------:R-:W3:Y:S01]  /*1340*/  LDG.E R195, desc[UR6][R116.64+0x4] ;  /* 0x0000040674c37981 */ /* 0x000ee2000c1e1900 */
[----:B------:R-:W-:-:S03]  /*1350*/  IADD3 R185, R131, 0x1a00, RZ ;  /* 0x00001a0083b97810 */ /* 0x000fc60007ffe0ff */
[----:B------:R-:W3:Y:S02]  /*1360*/  LDG.E R199, desc[UR6][R124.64+0x4] ;  /* 0x000004067cc77981 */ /* 0x000ee4000c1e1900 */
[----:B------:R-:W1:Y:S01]  /*1370*/  @P0 LDC.64 R70, c[0x0][0x228] ;  /* 0x00008a00ff460b82 */ /* 0x000e620000000a00 */
[----:B0-----:R-:W-:Y:S01]  /*1380*/  @!P0 IMAD.WIDE.U32 R122, R177, 0x8, R64 ;  /* 0x00000008b17a8825 */ /* 0x001fe200078e0040 */
[----:B------:R0:W3:Y:S06]  /*1390*/  LDG.E R148, desc[UR6][R116.64] ;  /* 0x0000000674947981 */ /* 0x0000ec000c1e1900 */
[----:B------:R-:W0:Y:S01]  /*13a0*/  @P0 LDC.64 R120, c[0x0][0x228] ;  /* 0x00008a00ff780b82 */ /* 0x000e220000000a00 */
[C---:B------:R-:W-:Y:S01]  /*13b0*/  @P0 IMAD.WIDE.U32 R66, R181.reuse, 0x8, R66 ;  /* 0x00000008b5420825 */ /* 0x040fe200078e0042 */
[----:B------:R-:W3:Y:S06]  /*13c0*/  LDG.E R203, desc[UR6][R122.64+0x4] ;  /* 0x000004067acb7981 */ /* 0x000eec000c1e1900 */
[----:B------:R-:W0:Y:S01]  /*13d0*/  @!P0 LDC.64 R64, c[0x0][0x220] ;  /* 0x00008800ff408b82 */ /* 0x000e220000000a00 */
[----:B-1----:R-:W-:Y:S01]  /*13e0*/  @!P0 IMAD.WIDE.U32 R66, R181, 0x8, R68 ;  /* 0x00000008b5428825 */ /* 0x002fe200078e0044 */
[----:B------:R1:W3:Y:S04]  /*13f0*/  LDG.E R174, desc[UR6][R122.64] ;  /* 0x000000067aae7981 */ /* 0x0002e8000c1e1900 */
[----:B------:R-:W3:Y:S01]  /*1400*/  LDG.E R205, desc[UR6][R66.64+0x4] ;  /* 0x0000040642cd7981 */ /* 0x000ee2000c1e1900 */
[C---:B------:R-:W-:Y:S01]  /*1410*/  @P0 IMAD.WIDE.U32 R70, R155.reuse, 0x8, R70 ;  /* 0x000000089b460825 */ /* 0x040fe200078e0046 */
[----:B------:R-:W1:Y:S02]  /*1420*/  LDC.64 R68, c[0x0][0x268] ;  /* 0x00009a00ff447b82 */ /* 0x000e640000000a00 */
[----:B------:R-:W3:Y:S01]  /*1430*/  LDG.E R176, desc[UR6][R66.64] ;  /* 0x0000000642b07981 */ /* 0x000ee2000c1e1900 */
[----:B------:R-:W-:-:S05]  /*1440*/  @!P0 IMAD.WIDE.U32 R70, R155, 0x8, R118 ;  /* 0x000000089b468825 */ /* 0x000fca00078e0076 */
[----:B0-----:R-:W0:Y:S01]  /*1450*/  @P0 LDC.64 R116, c[0x0][0x228] ;  /* 0x00008a00ff740b82 */ /* 0x001e220000000a00 */
[C---:B------:R-:W-:Y:S01]  /*1460*/  @P0 IMAD.WIDE.U32 R120, R183.reuse, 0x8, R120 ;  /* 0x00000008b7780825 */ /* 0x040fe200078e0078 */
[----:B------:R-:W3:Y:S04]  /*1470*/  LDG.E R201, desc[UR6][R70.64+0x4] ;  /* 0x0000040646c97981 */ /* 0x000ee8000c1e1900 */
[----:B------:R1:W3:Y:S02]  /*1480*/  LDG.E R154, desc[UR6][R70.64] ;  /* 0x00000006469a7981 */ /* 0x0002e4000c1e1900 */
[----:B------:R-:W4:Y:S01]  /*1490*/  @!P0 LDC.64 R118, c[0x0][0x220] ;  /* 0x00008800ff768b82 */ /* 0x000f220000000a00 */
[----:B------:R-:W-:-:S05]  /*14a0*/  @!P0 IMAD.WIDE.U32 R120, R183, 0x8, R64 ;  /* 0x00000008b7788825 */ /* 0x000fca00078e0040 */
[----:B------:R-:W3:Y:S01]  /*14b0*/  LDG.E R184, desc[UR6][R120.64] ;  /* 0x0000000678b87981 */ /* 0x000ee2000c1e1900 */
[----:B-1----:R-:W-:-:S03]  /*14c0*/  IMAD.WIDE.U32 R122, R131, 0x4, R68 ;  /* 0x00000004837a7825 */ /* 0x002fc600078e0044 */
[----:B------:R-:W3:Y:S01]  /*14d0*/  LDG.E R209, desc[UR6][R120.64+0x4] ;  /* 0x0000040678d17981 */ /* 0x000ee2000c1e1900 */
[----:B------:R-:W-:-:S03]  /*14e0*/  IMAD.WIDE.U32 R70, R133, 0x4, R68 ;  /* 0x0000000485467825 */ /* 0x000fc600078e0044 */
[----:B------:R-:W3:Y:S01]  /*14f0*/  LDG.E R182, desc[UR6][R122.64] ;  /* 0x000000067ab67981 */ /* 0x000ee2000c1e1900 */
[----:B0-----:R-:W-:-:S03]  /*1500*/  @P0 IMAD.WIDE.U32 R116, R185, 0x8, R116 ;  /* 0x00000008b9740825 */ /* 0x001fc600078e0074 */
[----:B------:R0:W3:Y:S01]  /*1510*/  LDG.E R188, desc[UR6][R70.64] ;  /* 0x0000000646bc7981 */ /* 0x0000e2000c1e1900 */
[----:B------:R-:W-:-:S04]  /*1520*/  IMAD.WIDE.U32 R66, R129, 0x4, R68 ;  /* 0x0000000481427825 */ /* 0x000fc800078e0044 */
[----:B----4-:R-:W-:Y:S01]  /*1530*/  @!P0 IMAD.WIDE.U32 R116, R185, 0x8, R118 ;  /* 0x00000008b9748825 */ /* 0x010fe200078e0076 */
[----:B------:R1:W4:Y:S03]  /*1540*/  LDG.E R190, desc[UR6][R66.64] ;  /* 0x0000000642be7981 */ /* 0x000326000c1e1900 */
[--C-:B------:R-:W-:Y:S01]  /*1550*/  IMAD.WIDE.U32 R64, R135, 0x4, R68.reuse ;  /* 0x0000000487407825 */ /* 0x100fe200078e0044 */
[----:B------:R-:W4:Y:S03]  /*1560*/  LDG.E R207, desc[UR6][R116.64+0x4] ;  /* 0x0000040674cf7981 */ /* 0x000f26000c1e1900 */
[--C-:B------:R-:W-:Y:S01]  /*1570*/  IMAD.WIDE.U32 R118, R141, 0x4, R68.reuse ;  /* 0x000000048d767825 */ /* 0x100fe200078e0044 */
[----:B------:R1:W4:Y:S03]  /*1580*/  LDG.E R180, desc[UR6][R116.64] ;  /* 0x0000000674b47981 */ /* 0x000326000c1e1900 */
[--C-:B0-----:R-:W-:Y:S01]  /*1590*/  IMAD.WIDE.U32 R70, R177, 0x4, R68.reuse ;  /* 0x00000004b1467825 */ /* 0x101fe200078e0044 */
[----:B------:R0:W4:Y:S03]  /*15a0*/  LDG.E R192, desc[UR6][R64.64] ;  /* 0x0000000640c07981 */ /* 0x000126000c1e1900 */
[--C-:B-1----:R-:W-:Y:S01]  /*15b0*/  IMAD.WIDE.U32 R66, R181, 0x4, R68.reuse ;  /* 0x00000004b5427825 */ /* 0x102fe200078e0044 */
[----:B------:R1:W4:Y:S03]  /*15c0*/  LDG.E R178, desc[UR6][R118.64] ;  /* 0x0000000676b27981 */ /* 0x000326000c1e1900 */
[--C-:B------:R-:W-:Y:S01]  /*15d0*/  IMAD.WIDE.U32 R116, R155, 0x4, R68.reuse ;  /* 0x000000049b747825 */ /* 0x100fe200078e0044 */
[----:B------:R-:W4:Y:S03]  /*15e0*/  LDG.E R70, desc[UR6][R70.64] ;  /* 0x0000000646467981 */ /* 0x000f26000c1e1900 */
[--C-:B------:R-:W-:Y:S01]  /*15f0*/  IMAD.WIDE.U32 R126, R137, 0x4, R68.reuse ;  /* 0x00000004897e7825 */ /* 0x100fe200078e0044 */
[----:B------:R-:W4:Y:S03]  /*1600*/  LDG.E R66, desc[UR6][R66.64] ;  /* 0x0000000642427981 */ /* 0x000f26000c1e1900 */
[--C-:B0-----:R-:W-:Y:S01]  /*1610*/  IMAD.WIDE.U32 R64, R185, 0x4, R68.reuse ;  /* 0x00000004b9407825 */ /* 0x101fe200078e0044 */
[----:B------:R-:W4:Y:S04]  /*1620*/  LDG.E R116, desc[UR6][R116.64] ;  /* 0x0000000674747981 */ /* 0x000f28000c1e1900 */
[----:B------:R-:W4:Y:S04]  /*1630*/  LDG.E R186, desc[UR6][R126.64] ;  /* 0x000000067eba7981 */ /* 0x000f28000c1e1900 */
[----:B------:R-:W4:Y:S01]  /*1640*/  LDG.E R64, desc[UR6][R64.64] ;  /* 0x0000000640407981 */ /* 0x000f22000c1e1900 */
[----:B------:R-:W-:-:S04]  /*1650*/  IMAD.WIDE.U32 R124, R139, 0x4, R68 ;  /* 0x000000048b7c7825 */ /* 0x000fc800078e0044 */
[--C-:B------:R-:W-:Y:S01]  /*1660*/  IMAD.WIDE.U32 R122, R149, 0x4, R68.reuse ;  /* 0x00000004957a7825 */ /* 0x100fe200078e0044 */
[----:B------:R-:W4:Y:S03]  /*1670*/  LDG.E R194, desc[UR6][R124.64] ;  /* 0x000000067cc27981 */ /* 0x000f26000c1e1900 */
[--C-:B------:R-:W-:Y:S01]  /*1680*/  IMAD.WIDE.U32 R120, R151, 0x4, R68.reuse ;  /* 0x0000000497787825 */ /* 0x100fe200078e0044 */
[----:B------:R-:W4:Y:S03]  /*1690*/  LDG.E R196, desc[UR6][R122.64] ;  /* 0x000000067ac47981 */ /* 0x000f26000c1e1900 */
[--C-:B-1----:R-:W-:Y:S01]  /*16a0*/  IMAD.WIDE.U32 R118, R153, 0x4, R68.reuse ;  /* 0x0000000499767825 */ /* 0x102fe200078e0044 */
[----:B------:R0:W4:Y:S03]  /*16b0*/  LDG.E R198, desc[UR6][R120.64] ;  /* 0x0000000678c67981 */ /* 0x000126000c1e1900 */
[----:B------:R-:W-:Y:S01]  /*16c0*/  IMAD.WIDE.U32 R68, R183, 0x4, R68 ;  /* 0x00000004b7447825 */ /* 0x000fe200078e0044 */
[----:B------:R2:W4:Y:S05]  /*16d0*/  LDG.E R200, desc[UR6][R118.64] ;  /* 0x0000000676c87981 */ /* 0x00052a000c1e1900 */
[----:B------:R1:W4:Y:S01]  /*16e0*/  LDG.E R68, desc[UR6][R68.64] ;  /* 0x0000000644447981 */ /* 0x000322000c1e1900 */
[----:B0-----:R-:W-:Y:S08]  /*16f0*/  @P0 MUFU.RCP R120, R104 ;  /* 0x0000006800780308 */ /* 0x001ff00000001000 */
[----:B------:R-:W-:Y:S08]  /*1700*/  @P0 MUFU.RCP R123, R103 ;  /* 0x00000067007b0308 */ /* 0x000ff00000001000 */
[----:B------:R-:W0:Y:S08]  /*1710*/  @P0 MUFU.RCP R124, R106 ;  /* 0x0000006a007c0308 */ /* 0x000e300000001000 */
[----:B------:R-:W1:Y:S08]  /*1720*/  @P0 MUFU.RCP R125, R105 ;  /* 0x00000069007d0308 */ /* 0x000e700000001000 */
[----:B------:R-:W1:Y:S08]  /*1730*/  @P0 MUFU.RCP R211, R108 ;  /* 0x0000006c00d30308 */ /* 0x000e700000001000 */
[----:B------:R-:W1:Y:S08]  /*1740*/  @P0 MUFU.RCP R213, R109 ;  /* 0x0000006d00d50308 */ /* 0x000e700000001000 */
[----:B------:R-:W1:Y:S01]  /*1750*/  @P0 MUFU.RCP R204, R113 ;  /* 0x0000007100cc0308 */ /* 0x000e620000001000 */
[----:B-----5:R-:W-:-:S04]  /*1760*/  @P0 FADD.FTZ R121, -R10, R173 ;  /* 0x000000ad0a790221 */ /* 0x020fc80000010100 */
[----:B0-----:R-:W-:Y:S01]  /*1770*/  @P0 FMUL.FTZ R121, R121, R124 ;  /* 0x0000007c79790220 */ /* 0x001fe20000410000 */
[----:B------:R-:W-:Y:S01]  /*1780*/  @P0 FADD.FTZ R124, -R12, R179 ;  /* 0x000000b30c7c0221 */ /* 0x000fe20000010100 */
[----:B--2---:R-:W-:-:S04]  /*1790*/  @P0 FADD.FTZ R119, -R8, R143 ;  /* 0x0000008f08770221 */ /* 0x004fc80000010100 */
[----:B------:R-:W-:Y:S01]  /*17a0*/  @P0 FMUL.FTZ R119, R119, R120 ;  /* 0x0000007877770220 */ /* 0x000fe20000410000 */
[----:B------:R-:W-:Y:S01]  /*17b0*/  @P0 FADD.FTZ R122, -R6, R175 ;  /* 0x000000af067a0221 */ /* 0x000fe20000010100 */
[----:B------:R-:W-:-:S03]  /*17c0*/  @P0 FADD.FTZ R120, -R9, R130 ;  /* 0x0000008209780221 */ /* 0x000fc60000010100 */
[----:B------:R-:W-:Y:S01]  /*17d0*/  @P0 FMUL.FTZ R122, R122, R123 ;  /* 0x0000007b7a7a0220 */ /* 0x000fe20000410000 */
[--C-:B------:R-:W-:Y:S01]  /*17e0*/  @!P0 FADD.FTZ R123, R130, -R128.reuse ;  /* 0x80000080827b8221 */ /* 0x100fe20000010000 */
[----:B------:R-:W-:Y:S01]  /*17f0*/  @!P0 FADD.FTZ R143, R143, -R128 ;  /* 0x800000808f8f8221 */ /* 0x000fe20000010000 */
[----:B-1----:R-:W-:Y:S01]  /*1800*/  @P0 FMUL.FTZ R120, R120, R125 ;  /* 0x0000007d78780220 */ /* 0x002fe20000410000 */
[----:B------:R-:W-:Y:S01]  /*1810*/  @P0 MUFU.RCP R118, R115 ;  /* 0x0000007300760308 */ /* 0x000fe20000001000 */
[----:B------:R-:W-:Y:S01]  /*1820*/  @!P0 FMUL.FTZ R120, R172, R123 ;  /* 0x0000007bac788220 */ /* 0x000fe20000410000 */
[----:B------:R-:W-:Y:S01]  /*1830*/  @P0 FMUL.FTZ R123, R124, R211 ;  /* 0x000000d37c7b0220 */ /* 0x000fe20000410000 */
[----:B------:R-:W-:Y:S01]  /*1840*/  @!P0 FMUL.FTZ R119, R172, R143 ;  /* 0x0000008fac778220 */ /* 0x000fe20000410000 */
[----:B------:R-:W-:Y:S01]  /*1850*/  @P0 FADD.FTZ R124, -R13, R136 ;  /* 0x000000880d7c0221 */ /* 0x000fe20000010100 */
[--C-:B------:R-:W-:Y:S01]  /*1860*/  @!P0 FADD.FTZ R143, R136, -R128.reuse ;  /* 0x80000080888f8221 */ /* 0x100fe20000010000 */
[----:B------:R-:W-:-:S02]  /*1870*/  @!P0 FADD.FTZ R179, R179, -R128 ;  /* 0x80000080b3b38221 */ /* 0x000fc40000010000 */
[----:B------:R-:W0:Y:S01]  /*1880*/  @P0 MUFU.RCP R202, R110 ;  /* 0x0000006e00ca0308 */ /* 0x000e220000001000 */
[----:B------:R-:W-:Y:S01]  /*1890*/  @P0 FMUL.FTZ R124, R124, R213 ;  /* 0x000000d57c7c0220 */ /* 0x000fe20000410000 */
[C---:B------:R-:W-:Y:S01]  /*18a0*/  @!P0 FMUL.FTZ R124, R172.reuse, R143 ;  /* 0x0000008fac7c8220 */ /* 0x040fe20000410000 */
[----:B------:R-:W-:Y:S01]  /*18b0*/  @!P0 FMUL.FTZ R123, R172, R179 ;  /* 0x000000b3ac7b8220 */ /* 0x000fe20000410000 */
[----:B------:R-:W-:Y:S01]  /*18c0*/  @P0 FADD.FTZ R143, -R17, R140 ;  /* 0x0000008c118f0221 */ /* 0x000fe20000010100 */
[----:B------:R-:W-:-:S03]  /*18d0*/  @!P0 FADD.FTZ R179, R140, -R128 ;  /* 0x800000808cb38221 */ /* 0x000fc60000010000 */
[----:B------:R-:W1:Y:S01]  /*18e0*/  @P0 MUFU.RCP R67, R156 ;  /* 0x0000009c00430308 */ /* 0x000e620000001000 */
[----:B------:R-:W-:Y:S01]  /*18f0*/  @P0 FMUL.FTZ R143, R143, R204 ;  /* 0x000000cc8f8f0220 */ /* 0x000fe20000410000 */
[----:B------:R-:W-:Y:S01]  /*1900*/  @!P0 FMUL.FTZ R143, R172, R179 ;  /* 0x000000b3ac8f8220 */ /* 0x000fe20000410000 */
[----:B------:R-:W-:Y:S01]  /*1910*/  @P0 FADD.FTZ R125, -R14, R187 ;  /* 0x000000bb0e7d0221 */ /* 0x000fe20000010100 */
[----:B------:R-:W-:-:S04]  /*1920*/  @!P0 FADD.FTZ R187, R187, -R128 ;  /* 0x80000080bbbb8221 */ /* 0x000fc80000010000 */
[----:B------:R-:W2:Y:S01]  /*1930*/  @P0 MUFU.RCP R215, R111 ;  /* 0x0000006f00d70308 */ /* 0x000ea20000001000 */
[----:B0-----:R-:W-:Y:S01]  /*1940*/  @P0 FMUL.FTZ R125, R125, R202 ;  /* 0x000000ca7d7d0220 */ /* 0x001fe20000410000 */
[----:B------:R-:W-:-:S06]  /*1950*/  @!P0 FMUL.FTZ R125, R172, R187 ;  /* 0x000000bbac7d8220 */ /* 0x000fcc0000410000 */
[----:B------:R-:W-:Y:S01]  /*1960*/  @P0 MUFU.RCP R117, R146 ;  /* 0x0000009200750308 */ /* 0x000fe20000001000 */
[----:B---3--:R-:W-:-:S07]  /*1970*/  @P0 FADD.FTZ R179, -R19, R142 ;  /* 0x0000008e13b30221 */ /* 0x008fce0000010100 */
[----:B------:R-:W0:Y:S01]  /*1980*/  @P0 MUFU.RCP R127, R107 ;  /* 0x0000006b007f0308 */ /* 0x000e220000001000 */
[----:B------:R-:W-:Y:S01]  /*1990*/  @P0 FMUL.FTZ R179, R179, R118 ;  /* 0x00000076b3b30220 */ /* 0x000fe20000410000 */
[----:B------:R-:W-:Y:S01]  /*19a0*/  @!P0 FADD.FTZ R175, R175, -R128 ;  /* 0x80000080afaf8221 */ /* 0x000fe20000010000 */
[----:B------:R-:W-:-:S05]  /*19b0*/  @P0 FADD.FTZ R118, -R24, R197 ;  /* 0x000000c518760221 */ /* 0x000fca0000010100 */
[----:B------:R-:W3:Y:S01]  /*19c0*/  @P0 MUFU.RCP R217, R112 ;  /* 0x0000007000d90308 */ /* 0x000ee20000001000 */
[----:B-1----:R-:W-:Y:S01]  /*19d0*/  @P0 FMUL.FTZ R187, R118, R67 ;  /* 0x0000004376bb0220 */ /* 0x002fe20000410000 */
[----:B------:R-:W-:-:S06]  /*19e0*/  LOP3.LUT P1, RZ, R132, 0xff, RZ, 0xc0, !PT ;  /* 0x000000ff84ff7812 */ /* 0x000fcc000782c0ff */
[----:B------:R-:W1:Y:S01]  /*19f0*/  @P0 MUFU.RCP R118, R164 ;  /* 0x000000a400760308 */ /* 0x000e620000001000 */
[----:B------:R-:W-:Y:S01]  /*1a00*/  @!P0 FMUL.FTZ R122, R172, R175 ;  /* 0x000000afac7a8220 */ /* 0x000fe20000410000 */
[----:B------:R-:W-:Y:S01]  /*1a10*/  @P0 FADD.FTZ R132, -R15, R138 ;  /* 0x0000008a0f840221 */ /* 0x000fe20000010100 */
[----:B------:R-:W-:Y:S01]  /*1a20*/  @!P0 FADD.FTZ R175, R138, -R128 ;  /* 0x800000808aaf8221 */ /* 0x000fe20000010000 */
[----:B------:R-:W-:-:S04]  /*1a30*/  @P0 FADD.FTZ R126, -R11, R134 ;  /* 0x000000860b7e0221 */ /* 0x000fc80000010100 */
[----:B------:R-:W5:Y:S01]  /*1a40*/  @P0 MUFU.RCP R219, R114 ;  /* 0x0000007200db0308 */ /* 0x000f620000001000 */
[----:B--2---:R-:W-:Y:S01]  /*1a50*/  @P0 FMUL.FTZ R132, R132, R215 ;  /* 0x000000d784840220 */ /* 0x004fe20000410000 */
[----:B------:R-:W-:Y:S01]  /*1a60*/  @!P0 FMUL.FTZ R132, R172, R175 ;  /* 0x000000afac848220 */ /* 0x000fe20000410000 */
[----:B------:R-:W-:Y:S01]  /*1a70*/  @P0 FADD.FTZ R138, -R22, R195 ;  /* 0x000000c3168a0221 */ /* 0x000fe20000010100 */
[----:B------:R-:W-:-:S04]  /*1a80*/  @!P0 FADD.FTZ R195, R195, -R128 ;  /* 0x80000080c3c38221 */ /* 0x000fc80000010000 */
[----:B------:R-:W2:Y:S01]  /*1a90*/  @P0 MUFU.RCP R71, R145 ;  /* 0x0000009100470308 */ /* 0x000ea20000001000 */
[----:B0-----:R-:W-:Y:S01]  /*1aa0*/  @P0 FMUL.FTZ R126, R126, R127 ;  /* 0x0000007f7e7e0220 */ /* 0x001fe20000410000 */
[----:B------:R-:W-:Y:S01]  /*1ab0*/  @P0 FMUL.FTZ R175, R138, R117 ;  /* 0x000000758aaf0220 */ /* 0x000fe20000410000 */
[----:B------:R-:W-:Y:S01]  /*1ac0*/  @!P0 FMUL.FTZ R175, R172, R195 ;  /* 0x000000c3acaf8220 */ /* 0x000fe20000410000 */
[----:B------:R-:W-:Y:S01]  /*1ad0*/  @!P0 FADD.FTZ R127, R134, -R128 ;  /* 0x80000080867f8221 */ /* 0x000fe20000010000 */
[----:B------:R-:W-:-:S03]  /*1ae0*/  @P0 FADD.FTZ R130, -R16, R189 ;  /* 0x000000bd10820221 */ /* 0x000fc60000010100 */
[----:B------:R-:W0:Y:S01]  /*1af0*/  @P0 MUFU.RCP R65, R147 ;  /* 0x0000009300410308 */ /* 0x000e220000001000 */
[----:B------:R-:W-:Y:S01]  /*1b00*/  @!P0 FADD.FTZ R173, R173, -R128 ;  /* 0x80000080adad8221 */ /* 0x000fe20000010000 */
[----:B------:R-:W-:-:S06]  /*1b10*/  @!P0 FMUL.FTZ R126, R172, R127 ;  /* 0x0000007fac7e8220 */ /* 0x000fcc0000410000 */
[----:B------:R-:W0:Y:S01]  /*1b20*/  @P0 MUFU.RCP R69, R157 ;  /* 0x0000009d00450308 */ /* 0x000e220000001000 */
[----:B---3--:R-:W-:-:S07]  /*1b30*/  @P0 FMUL.FTZ R127, R130, R217 ;  /* 0x000000d9827f0220 */ /* 0x008fce0000410000 */
[----:B------:R-:W3:Y:S01]  /*1b40*/  @P0 MUFU.RCP R202, R160 ;  /* 0x000000a000ca0308 */ /* 0x000ee20000001000 */
[----:B------:R-:W-:Y:S01]  /*1b50*/  @P0 FADD.FTZ R195, -R32, R205 ;  /* 0x000000cd20c30221 */ /* 0x000fe20000010100 */
[----:B------:R-:W-:-:S03]  /*1b60*/  @P0 FADD.FTZ R130, -R18, R191 ;  /* 0x000000bf12820221 */ /* 0x000fc60000010100 */
[----:B-1----:R-:W-:-:S03]  /*1b70*/  @P0 FMUL.FTZ R195, R195, R118 ;  /* 0x00000076c3c30220 */ /* 0x002fc60000410000 */
[----:B------:R-:W1:Y:S01]  /*1b80*/  @P0 MUFU.RCP R211, R161 ;  /* 0x000000a100d30308 */ /* 0x000e620000001000 */
[----:B------:R-:W-:Y:S01]  /*1b90*/  @!P0 FMUL.FTZ R121, R172, R173 ;  /* 0x000000adac798220 */ /* 0x000fe20000410000 */
[----:B------:R-:W-:Y:S01]  /*1ba0*/  @!P0 FADD.FTZ R191, R191, -R128 ;  /* 0x80000080bfbf8221 */ /* 0x000fe20000010000 */
[----:B-----5:R-:W-:-:S05]  /*1bb0*/  @P0 FMUL.FTZ R130, R130, R219 ;  /* 0x000000db82820220 */ /* 0x020fca0000410000 */
[----:B------:R-:W5:Y:S01]  /*1bc0*/  @P0 MUFU.RCP R118, R167 ;  /* 0x000000a700760308 */ /* 0x000f620000001000 */
[----:B------:R-:W-:Y:S01]  /*1bd0*/  @!P0 FMUL.FTZ R130, R172, R191 ;  /* 0x000000bfac828220 */ /* 0x000fe20000410000 */
[----:B------:R-:W-:Y:S01]  /*1be0*/  @P0 FADD.FTZ R136, -R21, R148 ;  /* 0x0000009415880221 */ /* 0x000fe20000010100 */
[----:B------:R-:W-:-:S05]  /*1bf0*/  @P0 FADD.FTZ R140, -R23, R150 ;  /* 0x00000096178c0221 */ /* 0x000fca0000010100 */
[----:B------:R-:W5:Y:S01]  /*1c00*/  @P0 MUFU.RCP R221, R144 ;  /* 0x0000009000dd0308 */ /* 0x000f620000001000 */
[----:B------:R-:W-:Y:S01]  /*1c10*/  @P0 FADD.FTZ R138, -R25, R152 ;  /* 0x00000098198a0221 */ /* 0x000fe20000010100 */
[----:B------:R-:W-:Y:S01]  /*1c20*/  @P0 FADD.FTZ R191, -R28, R201 ;  /* 0x000000c91cbf0221 */ /* 0x000fe20000010100 */
[----:B------:R-:W-:-:S05]  /*1c30*/  @!P0 FADD.FTZ R67, R152, -R128 ;  /* 0x8000008098438221 */ /* 0x000fca0000010000 */
[----:B------:R-:W5:Y:S01]  /*1c40*/  @P0 MUFU.RCP R173, R159 ;  /* 0x0000009f00ad0308 */ /* 0x000f620000001000 */
[--C-:B------:R-:W-:Y:S01]  /*1c50*/  @!P0 FADD.FTZ R201, R201, -R128.reuse ;  /* 0x80000080c9c98221 */ /* 0x100fe20000010000 */
[----:B--2---:R-:W-:Y:S01]  /*1c60*/  @P0 FMUL.FTZ R136, R136, R71 ;  /* 0x0000004788880220 */ /* 0x004fe20000410000 */
[----:B------:R-:W-:Y:S01]  /*1c70*/  @!P0 FADD.FTZ R71, R142, -R128 ;  /* 0x800000808e478221 */ /* 0x000fe20000010000 */
[----:B0-----:R-:W-:-:S04]  /*1c80*/  @P0 FMUL.FTZ R140, R140, R65 ;  /* 0x000000418c8c0220 */ /* 0x001fc80000410000 */
[----:B------:R-:W0:Y:S01]  /*1c90*/  @P0 MUFU.RCP R206, R158 ;  /* 0x0000009e00ce0308 */ /* 0x000e220000001000 */
[----:B------:R-:W-:Y:S01]  /*1ca0*/  @P0 FMUL.FTZ R138, R138, R69 ;  /* 0x000000458a8a0220 */ /* 0x000fe20000410000 */
[----:B---3--:R-:W-:Y:S01]  /*1cb0*/  @P0 FMUL.FTZ R191, R191, R202 ;  /* 0x000000cabfbf0220 */ /* 0x008fe20000410000 */
[----:B------:R-:W-:Y:S01]  /*1cc0*/  @!P0 FADD.FTZ R65, R150, -R128 ;  /* 0x8000008096418221 */ /* 0x000fe20000010000 */
[----:B------:R-:W-:-:S04]  /*1cd0*/  @!P0 FMUL.FTZ R138, R172, R67 ;  /* 0x00000043ac8a8220 */ /* 0x000fc80000410000 */
[----:B------:R-:W2:Y:S01]  /*1ce0*/  @P0 MUFU.RCP R204, R162 ;  /* 0x000000a200cc0308 */ /* 0x000ea20000001000 */
[----:B------:R-:W-:Y:S01]  /*1cf0*/  @P0 FADD.FTZ R142, -R29, R174 ;  /* 0x000000ae1d8e0221 */ /* 0x000fe20000010100 */
[----:B------:R-:W-:Y:S01]  /*1d00*/  @!P0 FMUL.FTZ R191, R172, R201 ;  /* 0x000000c9acbf8220 */ /* 0x000fe20000410000 */
[----:B------:R-:W-:-:S05]  /*1d10*/  @!P0 FADD.FTZ R67, R174, -R128 ;  /* 0x80000080ae438221 */ /* 0x000fca0000010000 */
[----:B------:R-:W3:Y:S01]  /*1d20*/  @P0 MUFU.RCP R213, R163 ;  /* 0x000000a300d50308 */ /* 0x000ee20000001000 */
[----:B------:R-:W-:Y:S01]  /*1d30*/  @P0 FADD.FTZ R201, -R35, R184 ;  /* 0x000000b823c90221 */ /* 0x000fe20000010100 */
[--C-:B------:R-:W-:Y:S01]  /*1d40*/  @!P0 FADD.FTZ R189, R189, -R128.reuse ;  /* 0x80000080bdbd8221 */ /* 0x100fe20000010000 */
[----:B------:R-:W-:Y:S01]  /*1d50*/  @P0 FADD.FTZ R134, -R20, R193 ;  /* 0x000000c114860221 */ /* 0x000fe20000010100 */
[--C-:B------:R-:W-:Y:S01]  /*1d60*/  @!P0 FADD.FTZ R117, R148, -R128.reuse ;  /* 0x8000008094758221 */ /* 0x100fe20000010000 */
[----:B------:R-:W-:Y:S01]  /*1d70*/  @!P0 FADD.FTZ R193, R193, -R128 ;  /* 0x80000080c1c18221 */ /* 0x000fe20000010000 */
[----:B------:R-:W-:Y:S01]  /*1d80*/  @!P0 FMUL.FTZ R140, R172, R65 ;  /* 0x00000041ac8c8220 */ /* 0x000fe20000410000 */
[----:B------:R-:W-:Y:S01]  /*1d90*/  @P0 FADD.FTZ R148, -R27, R154 ;  /* 0x0000009a1b940221 */ /* 0x000fe20000010100 */
[----:B------:R-:W4:Y:S01]  /*1da0*/  @P0 MUFU.RCP R152, R166 ;  /* 0x000000a600980308 */ /* 0x000f220000001000 */
[----:B-1----:R-:W-:Y:S01]  /*1db0*/  @P0 FMUL.FTZ R142, R142, R211 ;  /* 0x000000d38e8e0220 */ /* 0x002fe20000410000 */
[--C-:B------:R-:W-:Y:S01]  /*1dc0*/  @!P0 FADD.FTZ R65, R154, -R128.reuse ;  /* 0x800000809a418221 */ /* 0x100fe20000010000 */
[----:B------:R-:W-:Y:S01]  /*1dd0*/  @!P0 FMUL.FTZ R142, R172, R67 ;  /* 0x00000043ac8e8220 */ /* 0x000fe20000410000 */
[----:B-----5:R-:W-:Y:S01]  /*1de0*/  @P0 FMUL.FTZ R201, R201, R118 ;  /* 0x00000076c9c90220 */ /* 0x020fe20000410000 */
[----:B------:R-:W-:Y:S01]  /*1df0*/  @!P0 FADD.FTZ R67, R184, -R128 ;  /* 0x80000080b8438221 */ /* 0x000fe20000010000 */
[----:B------:R-:W-:-:S02]  /*1e00*/  HADD2.F32 R118, -RZ, R182.H0_H0 ;  /* 0x200000b6ff767230 */ /* 0x000fc40000004100 */
[----:B------:R-:W-:Y:S01]  /*1e10*/  @!P0 FMUL.FTZ R127, R172, R189 ;  /* 0x000000bdac7f8220 */ /* 0x000fe20000410000 */
[----:B------:R-:W-:Y:S01]  /*1e20*/  @P0 FMUL.FTZ R134, R134, R221 ;  /* 0x000000dd86860220 */ /* 0x000fe20000410000 */
[----:B------:R-:W-:Y:S01]  /*1e30*/  @!P0 FMUL.FTZ R134, R172, R193 ;  /* 0x000000c1ac868220 */ /* 0x000fe20000410000 */
[----:B------:R-:W-:Y:S01]  /*1e40*/  @P0 FADD.FTZ R189, -R26, R199 ;  /* 0x000000c71abd0221 */ /* 0x000fe20000010100 */
[----:B------:R-:W-:Y:S01]  /*1e50*/  @P0 FMUL.FTZ R148, R148, R173 ;  /* 0x000000ad94940220 */ /* 0x000fe20000410000 */
[--C-:B------:R-:W-:Y:S01]  /*1e60*/  @!P0 FADD.FTZ R197, R197, -R128.reuse ;  /* 0x80000080c5c58221 */ /* 0x100fe20000010000 */
[----:B------:R-:W-:Y:S01]  /*1e70*/  @!P0 FADD.FTZ R199, R199, -R128 ;  /* 0x80000080c7c78221 */ /* 0x000fe20000010000 */
[----:B------:R-:W-:Y:S01]  /*1e80*/  @P0 FADD.FTZ R193, -R30, R203 ;  /* 0x000000cb1ec10221 */ /* 0x000fe20000010100 */
[----:B------:R-:W-:Y:S01]  /*1e90*/  @!P0 FMUL.FTZ R148, R172, R65 ;  /* 0x00000041ac948220 */ /* 0x000fe20000410000 */
[----:B------:R-:W-:Y:S01]  /*1ea0*/  @P0 FADD.FTZ R150, -R31, R176 ;  /* 0x000000b01f960221 */ /* 0x000fe20000010100 */
[--C-:B------:R-:W-:Y:S01]  /*1eb0*/  @!P0 FADD.FTZ R203, R203, -R128.reuse ;  /* 0x80000080cbcb8221 */ /* 0x100fe20000010000 */
[----:B------:R-:W-:Y:S01]  /*1ec0*/  @!P0 FADD.FTZ R65, R176, -R128 ;  /* 0x80000080b0418221 */ /* 0x000fe20000010000 */
[----:B------:R-:W-:Y:S01]  /*1ed0*/  @!P0 FMUL.FTZ R201, R172, R67 ;  /* 0x00000043acc98220 */ /* 0x000fe20000410000 */
[----:B------:R-:W-:-:S02]  /*1ee0*/  HADD2.F32 R67, -RZ, R182.H1_H1 ;  /* 0x300000b6ff437230 */ /* 0x000fc40000004100 */
[C---:B------:R-:W-:Y:S01]  /*1ef0*/  FADD.FTZ R171, R118.reuse, R171 ;  /* 0x000000ab76ab7221 */ /* 0x040fe20000010000 */
[----:B------:R-:W-:Y:S01]  /*1f00*/  FFMA.FTZ R73, R118, R122, R73 ;  /* 0x0000007a76497223 */ /* 0x000fe20000010049 */
[----:B0-----:R-:W-:Y:S01]  /*1f10*/  @P0 FMUL.FTZ R189, R189, R206 ;  /* 0x000000cebdbd0220 */ /* 0x001fe20000410000 */
[----:B------:R-:W-:Y:S01]  /*1f20*/  FMUL.FTZ R118, R103, R118 ;  /* 0x0000007667767220 */ /* 0x000fe20000410000 */
[C---:B------:R-:W-:Y:S01]  /*1f30*/  @!P0 FMUL.FTZ R187, R172.reuse, R197 ;  /* 0x000000c5acbb8220 */ /* 0x040fe20000410000 */
[----:B------:R-:W-:Y:S01]  /*1f40*/  @!P0 FMUL.FTZ R189, R172, R199 ;  /* 0x000000c7acbd8220 */ /* 0x000fe20000410000 */
[----:B--2---:R-:W-:Y:S01]  /*1f50*/  @P0 FMUL.FTZ R193, R193, R204 ;  /* 0x000000ccc1c10220 */ /* 0x004fe20000410000 */
[--C-:B------:R-:W-:Y:S01]  /*1f60*/  @!P0 FADD.FTZ R205, R205, -R128.reuse ;  /* 0x80000080cdcd8221 */ /* 0x100fe20000010000 */
[----:B---3--:R-:W-:Y:S01]  /*1f70*/  @P0 FMUL.FTZ R150, R150, R213 ;  /* 0x000000d596960220 */ /* 0x008fe20000410000 */
[----:B------:R-:W0:Y:S01]  /*1f80*/  @P0 MUFU.RCP R202, R168 ;  /* 0x000000a800ca0308 */ /* 0x000e220000001000 */
[----:B------:R-:W-:Y:S01]  /*1f90*/  @!P0 FMUL.FTZ R193, R172, R203 ;  /* 0x000000cbacc18220 */ /* 0x000fe20000410000 */
[----:B----4-:R-:W-:Y:S01]  /*1fa0*/  @P0 FADD.FTZ R197, -R34, R207 ;  /* 0x000000cf22c50221 */ /* 0x010fe20000010100 */
[----:B------:R-:W-:Y:S01]  /*1fb0*/  @!P0 FMUL.FTZ R150, R172, R65 ;  /* 0x00000041ac968220 */ /* 0x000fe20000410000 */
[----:B------:R-:W-:Y:S01]  /*1fc0*/  @P0 FADD.FTZ R199, -R36, R209 ;  /* 0x000000d124c70221 */ /* 0x000fe20000010100 */
[--C-:B------:R-:W-:Y:S01]  /*1fd0*/  @!P0 FADD.FTZ R207, R207, -R128.reuse ;  /* 0x80000080cfcf8221 */ /* 0x100fe20000010000 */
        /* <DEDUP_REMOVED lines=11> */
[----:B------:R-:W-:Y:S01]  /*2090*/  @!P0 FMUL.FTZ R179, R172, R71 ;  /* 0x00000047acb38220 */ /* 0x000fe20000410000 */
[----:B------:R-:W-:Y:S02]  /*20a0*/  HADD2.F32 R173, -RZ, R70.H1_H1 ;  /* 0x30000046ffad7230 */ /* 0x000fe40000004100 */
[----:B------:R-:W-:Y:S02]  /*20b0*/  HADD2.F32 R205, -RZ, R186.H1_H1 ;  /* 0x300000baffcd7230 */ /* 0x000fe40000004100 */
[--C-:B------:R-:W-:Y:S02]  /*20c0*/  HADD2.F32 R70, -RZ, R66.reuse.H0_H0 ;  /* 0x20000042ff467230 */ /* 0x100fe40000004100 */
[----:B------:R-:W-:Y:S02]  /*20d0*/  HADD2.F32 R117, -RZ, R66.H1_H1 ;  /* 0x30000042ff757230 */ /* 0x000fe40000004100 */
[----:B------:R-:W-:Y:S01]  /*20e0*/  @P0 FMUL.FTZ R197, R197, R152 ;  /* 0x00000098c5c50220 */ /* 0x000fe20000410000 */
[----:B------:R-:W-:-:S02]  /*20f0*/  HADD2.F32 R213, -RZ, R192.H0_H0 ;  /* 0x200000c0ffd57230 */ /* 0x000fc40000004100 */
[----:B------:R-:W-:Y:S01]  /*2100*/  FMUL.FTZ R221, R105, R154 ;  /* 0x0000009a69dd7220 */ /* 0x000fe20000410000 */
[----:B------:R-:W-:Y:S02]  /*2110*/  HADD2.F32 R182, -RZ, R192.H1_H1 ;  /* 0x300000c0ffb67230 */ /* 0x000fe40000004100 */
[C---:B------:R-:W-:Y:S01]  /*2120*/  FADD.FTZ R169, R203.reuse, R169 ;  /* 0x000000a9cba97221 */ /* 0x040fe20000010000 */
[--C-:B------:R-:W-:Y:S02]  /*2130*/  HADD2.F32 R66, -RZ, R64.reuse.H0_H0 ;  /* 0x20000040ff427230 */ /* 0x100fe40000004100 */
[----:B------:R-:W-:Y:S01]  /*2140*/  FFMA.FTZ R72, R203, R121, R72 ;  /* 0x00000079cb487223 */ /* 0x000fe20000010048 */
[----:B------:R-:W-:Y:S02]  /*2150*/  HADD2.F32 R71, -RZ, R64.H1_H1 ;  /* 0x30000040ff477230 */ /* 0x000fe40000004100 */
[----:B------:R-:W-:Y:S01]  /*2160*/  FMUL.FTZ R192, R106, R203 ;  /* 0x000000cb6ac07220 */ /* 0x000fe20000410000 */
[----:B------:R-:W-:Y:S01]  /*2170*/  FADD.FTZ R64, R231, R128 ;  /* 0x00000080e7407221 */ /* 0x000fe20000010000 */
[----:B------:R-:W-:Y:S01]  /*2180*/  @P0 FADD.FTZ R152, -R33, R180 ;  /* 0x000000b421980221 */ /* 0x000fe20000010100 */
[----:B------:R-:W-:Y:S01]  /*2190*/  FFMA.FTZ R203, R118, R122, RZ ;  /* 0x0000007a76cb7223 */ /* 0x000fe200000100ff */
[----:B------:R-:W-:-:S02]  /*21a0*/  HADD2.F32 R180, -RZ, R190.H0_H0 ;  /* 0x200000beffb47230 */ /* 0x000fc40000004100 */
[C---:B------:R-:W-:Y:S01]  /*21b0*/  FADD.FTZ R78, R205.reuse, R78 ;  /* 0x0000004ecd4e7221 */ /* 0x040fe20000010000 */
[----:B------:R-:W-:Y:S02]  /*21c0*/  HADD2.F32 R211, -RZ, R190.H1_H1 ;  /* 0x300000beffd37230 */ /* 0x000fe40000004100 */
[----:B------:R-:W-:Y:S01]  /*21d0*/  FFMA.FTZ R62, R205, R123, R62 ;  /* 0x0000007bcd3e7223 */ /* 0x000fe2000001003e */
[----:B------:R-:W-:Y:S01]  /*21e0*/  FMUL.FTZ R190, R108, R205 ;  /* 0x000000cd6cbe7220 */ /* 0x000fe20000410000 */
[----:B------:R-:W-:Y:S01]  /*21f0*/  FADD.FTZ R205, R64, R221 ;  /* 0x000000dd40cd7221 */ /* 0x000fe20000010000 */
[-C--:B------:R-:W-:Y:S01]  /*2200*/  FFMA.FTZ R64, R128, R119.reuse, R203 ;  /* 0x0000007780407223 */ /* 0x080fe200000100cb */
[----:B------:R-:W-:Y:S02]  /*2210*/  HADD2.F32 R176, -RZ, R186.H0_H0 ;  /* 0x200000baffb07230 */ /* 0x000fe40000004100 */
[----:B0-----:R-:W-:Y:S01]  /*2220*/  @P0 FMUL.FTZ R199, R199, R202 ;  /* 0x000000cac7c70220 */ /* 0x001fe20000410000 */
[----:B------:R-:W-:Y:S01]  /*2230*/  FFMA.FTZ R203, R221, R120, R64 ;  /* 0x00000078ddcb7223 */ /* 0x000fe20000010040 */
[C---:B------:R-:W-:Y:S01]  /*2240*/  FADD.FTZ R80, R67.reuse, R80 ;  /* 0x0000005043507221 */ /* 0x040fe20000010000 */
[----:B------:R-:W-:Y:S01]  /*2250*/  FFMA.FTZ R74, R67, R119, R74 ;  /* 0x00000077434a7223 */ /* 0x000fe2000001004a */
[----:B------:R-:W-:-:S02]  /*2260*/  HADD2.F32 R202, -RZ, R68.H0_H0 ;  /* 0x20000044ffca7230 */ /* 0x000fc40000004100 */
[----:B------:R-:W-:Y:S01]  /*2270*/  FMUL.FTZ R219, R107, R176 ;  /* 0x000000b06bdb7220 */ /* 0x000fe20000410000 */
[----:B------:R-:W-:Y:S02]  /*2280*/  HADD2.F32 R67, -RZ, R68.H1_H1 ;  /* 0x30000044ff437230 */ /* 0x000fe40000004100 */
[----:B------:R-:W-:Y:S01]  /*2290*/  FADD.FTZ R64, R205, R192 ;  /* 0x000000c0cd407221 */ /* 0x000fe20000010000 */
[----:B------:R-:W-:Y:S01]  /*22a0*/  FFMA.FTZ R68, R192, R121, R203 ;  /* 0x00000079c0447223 */ /* 0x000fe200000100cb */
[--C-:B------:R-:W-:Y:S02]  /*22b0*/  HADD2.F32 R178, -RZ, R188.reuse.H0_H0 ;  /* 0x200000bcffb27230 */ /* 0x100fe40000004100 */
[----:B------:R-:W-:Y:S01]  /*22c0*/  FADD.FTZ R203, R64, R219 ;  /* 0x000000db40cb7221 */ /* 0x000fe20000010000 */
[----:B------:R-:W-:Y:S01]  /*22d0*/  FFMA.FTZ R205, R219, R126, R68 ;  /* 0x0000007edbcd7223 */ /* 0x000fe20000010044 */
[----:B------:R-:W-:Y:S01]  /*22e0*/  @!P0 FMUL.FTZ R197, R172, R207 ;  /* 0x000000cfacc58220 */ /* 0x000fe20000410000 */
[----:B------:R-:W-:-:S02]  /*22f0*/  HADD2.F32 R207, -RZ, R188.H1_H1 ;  /* 0x300000bcffcf7230 */ /* 0x000fc40000004100 */
[----:B------:R-:W-:Y:S01]  /*2300*/  FMUL.FTZ R217, R109, R178 ;  /* 0x000000b26dd97220 */ /* 0x000fe20000410000 */
[----:B------:R-:W-:Y:S01]  /*2310*/  FADD.FTZ R64, R203, R190 ;  /* 0x000000becb407221 */ /* 0x000fe20000010000 */
[----:B------:R-:W-:Y:S01]  /*2320*/  FFMA.FTZ R68, R190, R123, R205 ;  /* 0x0000007bbe447223 */ /* 0x000fe200000100cd */
[----:B------:R-:W-:Y:S02]  /*2330*/  FMUL.FTZ R188, R110, R207 ;  /* 0x000000cf6ebc7220 */ /* 0x000fe40000410000 */
        /* <DEDUP_REMOVED lines=18> */
[----:B------:R-:W-:-:S02]  /*2460*/  HADD2.F32 R227, -RZ, R196.H1_H1 ;  /* 0x300000c4ffe37230 */ /* 0x000fc40000004100 */
[----:B------:R-:W-:Y:S01]  /*2470*/  FADD.FTZ R203, R203, R186 ;  /* 0x000000bacbcb7221 */ /* 0x000fe20000010000 */
[----:B------:R-:W-:Y:S01]  /*2480*/  FFMA.FTZ R225, R186, R127, R225 ;  /* 0x0000007fbae17223 */ /* 0x000fe200000100e1 */
[----:B------:R-:W-:Y:S02]  /*2490*/  FADD.FTZ R76, R178, R76 ;  /* 0x0000004cb24c7221 */ /* 0x000fe40000010000 */
[----:B------:R-:W-:Y:S01]  /*24a0*/  FADD.FTZ R64, R203, R184 ;  /* 0x000000b8cb407221 */ /* 0x000fe20000010000 */
[----:B------:R-:W-:Y:S01]  /*24b0*/  FFMA.FTZ R68, R184, R143, R225 ;  /* 0x0000008fb8447223 */ /* 0x000fe200000100e1 */
        /* <DEDUP_REMOVED lines=24> */
[----:B------:R-:W-:Y:S01]  /*2640*/  FFMA.FTZ R68, R178, R175, R227 ;  /* 0x000000afb2447223 */ /* 0x000fe200000100e3 */
[--C-:B------:R-:W-:Y:S02]  /*2650*/  HADD2.F32 R198, -RZ, R200.reuse.H0_H0 ;  /* 0x200000c8ffc67230 */ /* 0x100fe40000004100 */
[C---:B------:R-:W-:Y:S01]  /*2660*/  FADD.FTZ R75, R176.reuse, R75 ;  /* 0x0000004bb04b7221 */ /* 0x040fe20000010000 */
[----:B------:R-:W-:Y:S01]  /*2670*/  FFMA.FTZ R61, R176, R126, R61 ;  /* 0x0000007eb03d7223 */ /* 0x000fe2000001003d */
[----:B------:R-:W-:Y:S01]  /*2680*/  FMUL.FTZ R176, R156, R229 ;  /* 0x000000e59cb07220 */ /* 0x000fe20000410000 */
[----:B------:R-:W-:Y:S01]  /*2690*/  FADD.FTZ R225, R64, R205 ;  /* 0x000000cd40e17221 */ /* 0x000fe20000010000 */
[----:B------:R-:W-:Y:S01]  /*26a0*/  FFMA.FTZ R227, R205, R140, R68 ;  /* 0x0000008ccde37223 */ /* 0x000fe20000010044 */
[----:B------:R-:W-:Y:S01]  /*26b0*/  @!P0 FMUL.FTZ R199, R172, R209 ;  /* 0x000000d1acc78220 */ /* 0x000fe20000410000 */
[----:B------:R-:W-:-:S02]  /*26c0*/  HADD2.F32 R209, -RZ, R200.H1_H1 ;  /* 0x300000c8ffd17230 */ /* 0x000fc40000004100 */
        /* <DEDUP_REMOVED lines=18> */
[----:B------:R-:W0:Y:S01]  /*27f0*/  @P0 MUFU.RCP R69, R165 ;  /* 0x000000a500450308 */ /* 0x000e220000001000 */
        /* <DEDUP_REMOVED lines=12> */
[----:B------:R-:W-:Y:S02]  /*28c0*/  FMUL.FTZ R223, R163, R70 ;  /* 0x00000046a3df7220 */ /* 0x000fe40000410000 */
[----:B------:R-:W-:Y:S01]  /*28d0*/  FADD.FTZ R64, R173, R198 ;  /* 0x000000c6ad407221 */ /* 0x000fe20000010000 */
[----:B------:R-:W-:Y:S01]  /*28e0*/  FFMA.FTZ R68, R198, R193, R227 ;  /* 0x000000c1c6447223 */ /* 0x000fe200000100e3 */
[----:B0-----:R-:W-:Y:S01]  /*28f0*/  @P0 FMUL.FTZ R152, R152, R69 ;  /* 0x0000004598980220 */ /* 0x001fe20000410000 */
        /* <DEDUP_REMOVED lines=66> */
.L_x_2257:
        /* <DEDUP_REMOVED lines=26> */
[----:B------:R-:W-:Y:S02]  /*2ec0*/  @!P0 LEA.HI.X R117, R70, R65, R71, 0x3, P2 ;  /* 0x0000004146758211 */ /* 0x000fe400010f1c47 */
[----:B------:R-:W-:Y:S01]  /*2ed0*/  CS2R R70, SRZ ;  /* 0x0000000000467805 */ /* 0x000fe2000001ff00 */
[----:B------:R-:W-:Y:S06]  /*2ee0*/  @P0 BRA `(.L_x_2243) ;  /* 0x0000000000380947 */ /* 0x000fec0003800000 */
        /* <DEDUP_REMOVED lines=14> */
.L_x_2243:
[----:B------:R-:W-:Y:S05]  /*2fd0*/  BSYNC B0 ;  /* 0x0000000000007941 */ /* 0x000fea0003800000 */
.L_x_2242:
[----:B------:R-:W-:Y:S01]  /*2fe0*/  ISETP.NE.AND P2, PT, R0, RZ, PT ;  /* 0x000000ff0000720c */ /* 0x000fe20003f45270 */
[----:B------:R0:W-:Y:S01]  /*2ff0*/  @!P0 STG.E.64 desc[UR6][R116.64], R70 ;  /* 0x0000004674008986 */ /* 0x0001e2000c101b06 */
[----:B------:R-:W-:-:S11]  /*3000*/  ISETP.NE.AND P0, PT, R210, RZ, PT ;  /* 0x000000ffd200720c */ /* 0x000fd60003f05270 */
[----:B------:R-:W-:Y:S05]  /*3010*/  @P2 BRA `(.L_x_2244) ;  /* 0x0000000000502947 */ /* 0x000fea0003800000 */
[----:B------:R-:W-:Y:S01]  /*3020*/  SEL R64, R174, RZ, P0 ;  /* 0x000000ffae407207 */ /* 0x000fe20000000000 */
        /* <DEDUP_REMOVED lines=14> */
.L_x_2245:
[----:B------:R-:W2:Y:S04]  /*3110*/  LDG.E.STRONG.GPU R66, desc[UR6][R64.64] ;  /* 0x0000000640427981 */ /* 0x000ea8000c1ef900 */
[----:B--2---:R-:W-:Y:S01]  /*3120*/  CCTL.IVALL ;  /* 0x00000000ff00798f */ /* 0x004fe20002000000 */
[----:B------:R-:W-:Y:S05]  /*3130*/  YIELD ;  /* 0x0000000000007946 */ /* 0x000fea0003800000 */
[----:B------:R-:W-:-:S13]  /*3140*/  ISETP.NE.AND P0, PT, R66, R69, PT ;  /* 0x000000454200720c */ /* 0x000fda0003f05270 */
[----:B------:R-:W-:Y:S05]  /*3150*/  @P0 BRA `(.L_x_2245) ;  /* 0xfffffffc00ec0947 */ /* 0x000fea000383ffff */
.L_x_2244:
        /* <DEDUP_REMOVED lines=39> */
[C-C-:B------:R-:W-:Y:S01]  /*33d0*/  FFMA.FTZ R69, R67.reuse, R122, R68.reuse ;  /* 0x0000007a43457223 */ /* 0x140fe20000010044 */
        /* <DEDUP_REMOVED lines=92> */
[--C-:B------:R-:W-:Y:S01]  /*39a0*/  IMAD.WIDE.U32 R70, R177, 0x8, R142.reuse ;  /* 0x00000008b1467825 */ /* 0x100fe200078e008e */
[----:B------:R3:W-:Y:S03]  /*39b0*/  STG.E.64 desc[UR6][R116.64], R148 ;  /* 0x0000009474007986 */ /* 0x0007e6000c101b06 */
[C---:B0-----:R-:W-:Y:S01]  /*39c0*/  FMUL.FTZ R135, R172.reuse, R233 ;  /* 0x000000e9ac877220 */ /* 0x041fe20000410000 */
[----:B------:R-:W-:Y:S01]  /*39d0*/  FMUL.FTZ R134, R172, R203 ;  /* 0x000000cbac867220 */ /* 0x000fe20000410000 */
[----:B------:R-:W-:Y:S01]  /*39e0*/  IMAD.WIDE.U32 R68, R181, 0x8, R142 ;  /* 0x00000008b5447825 */ /* 0x000fe200078e008e */
[----:B------:R-:W-:Y:S01]  /*39f0*/  STG.E.64 desc[UR6][R124.64], R150 ;  /* 0x000000967c007986 */ /* 0x000fe2000c101b06 */
[----:B------:R-:W-:-:S02]  /*3a00*/  ULDC UR4, c[0x0][0x214] ;  /* 0x0000850000047ab9 */ /* 0x000fc40000000800 */
[C---:B-1----:R-:W-:Y:S01]  /*3a10*/  FMUL.FTZ R131, R172.reuse, R195 ;  /* 0x000000c3ac837220 */ /* 0x042fe20000410000 */
[----:B------:R-:W-:Y:S01]  /*3a20*/  FMUL.FTZ R130, R172, R223 ;  /* 0x000000dfac827220 */ /* 0x000fe20000410000 */
[----:B------:R0:W-:Y:S01]  /*3a30*/  STG.E.64 desc[UR6][R122.64], R152 ;  /* 0x000000987a007986 */ /* 0x0001e2000c101b06 */
[----:B------:R-:W-:-:S04]  /*3a40*/  IMAD.WIDE.U32 R66, R185, 0x8, R142 ;  /* 0x00000008b9427825 */ /* 0x000fc800078e008e */
[C---:B--2---:R-:W-:Y:S01]  /*3a50*/  FMUL.FTZ R127, R172.reuse, R235 ;  /* 0x000000ebac7f7220 */ /* 0x044fe20000410000 */
[C---:B------:R-:W-:Y:S01]  /*3a60*/  FMUL.FTZ R126, R172.reuse, R209 ;  /* 0x000000d1ac7e7220 */ /* 0x040fe20000410000 */
[C---:B------:R-:W-:Y:S01]  /*3a70*/  FMUL.FTZ R129, R172.reuse, R193 ;  /* 0x000000c1ac817220 */ /* 0x040fe20000410000 */
[C---:B------:R-:W-:Y:S01]  /*3a80*/  FMUL.FTZ R128, R172.reuse, R225 ;  /* 0x000000e1ac807220 */ /* 0x040fe20000410000 */
[----:B------:R1:W-:Y:S01]  /*3a90*/  STG.E.64 desc[UR6][R120.64], R154 ;  /* 0x0000009a78007986 */ /* 0x0003e2000c101b06 */
[C---:B---3--:R-:W-:Y:S01]  /*3aa0*/  FMUL.FTZ R117, R172.reuse, R197 ;  /* 0x000000c5ac757220 */ /* 0x048fe20000410000 */
[C---:B------:R-:W-:Y:S01]  /*3ab0*/  FMUL.FTZ R116, R172.reuse, R227 ;  /* 0x000000e3ac747220 */ /* 0x040fe20000410000 */
[----:B------:R-:W-:Y:S01]  /*3ac0*/  IMAD.WIDE.U32 R142, R183, 0x8, R142 ;  /* 0x00000008b78e7825 */ /* 0x000fe200078e008e */
[----:B------:R1:W-:Y:S01]  /*3ad0*/  STG.E.64 desc[UR6][R118.64], R134 ;  /* 0x0000008676007986 */ /* 0x0003e2000c101b06 */
[----:B------:R-:W-:Y:S02]  /*3ae0*/  ISETP.GE.AND P0, PT, R7, UR4, PT ;  /* 0x0000000407007c0c */ /* 0x000fe4000bf06270 */
[----:B------:R-:W-:Y:S01]  /*3af0*/  SEL R132, RZ, 0x1, P1 ;  /* 0x00000001ff847807 */ /* 0x000fe20000800000 */
        /* <DEDUP_REMOVED lines=60> */
.L_x_2240:
        /* <DEDUP_REMOVED lines=9> */
[C---:B------:R-:W-:Y:S02]  /*3f50*/  IADD3 R61, R173.reuse, 0xe00, RZ ;  /* 0x00000e00ad3d7810 */ /* 0x040fe40007ffe0ff */
[C---:B-1----:R-:W-:Y:S02]  /*3f60*/  IADD3 R65, R173.reuse, 0x1000, RZ ;  /* 0x00001000ad417810 */ /* 0x042fe40007ffe0ff */
        /* <DEDUP_REMOVED lines=67> */
.L_x_2241:
[----:B------:R-:W-:Y:S01]  /*43a0*/  HFMA2.MMA R204, -RZ, RZ, 0, 9.5367431640625e-07 ;  /* 0x00000010ffcc7435 */ /* 0x000fe200000001ff */
[----:B------:R-:W-:Y:S02]  /*43b0*/  MOV R229, R64 ;  /* 0x0000004000e57202 */ /* 0x000fe40000000f00 */
[----:B------:R-:W-:Y:S02]  /*43c0*/  MOV R231, 0x1f ;  /* 0x0000001f00e77802 */ /* 0x000fe40000000f00 */
[----:B------:R-:W-:-:S07]  /*43d0*/  MOV R174, 0xffffffff ;  /* 0xffffffff00ae7802 */ /* 0x000fce0000000f00 */
[----:B------:R-:W-:Y:S05]  /*43e0*/  WARPSYNC.COLLECTIVE R174, `(.L_x_2247) ;  /* 0x00000000ae087348 */ /* 0x000fea0003c00000 */
[----:B------:R0:W1:Y:S02]  /*43f0*/  SHFL.DOWN P0, R206, R229, R204, R231 ;  /* 0x080000cce5ce7389 */ /* 0x00006400000000e7 */
[----:B01----:R-:W-:Y:S01]  /*4400*/  ENDCOLLECTIVE ;  /* 0x000000000000791b */ /* 0x003fe20003800000 */
.L_x_2247:
[----:B------:R-:W-:Y:S02]  /*4410*/  MOV R229, R66 ;  /* 0x0000004200e57202 */ /* 0x000fe40000000f00 */
[----:B------:R-:W-:-:S07]  /*4420*/  MOV R67, R206 ;  /* 0x000000ce00437202 */ /* 0x000fce0000000f00 */
[----:B------:R-:W-:Y:S05]  /*4430*/  WARPSYNC.COLLECTIVE R174, `(.L_x_2248) ;  /* 0x00000000ae087348 */ /* 0x000fea0003c00000 */
[----:B------:R0:W1:Y:S02]  /*4440*/  SHFL.DOWN P0, R206, R229, R204, R231 ;  /* 0x080000cce5ce7389 */ /* 0x00006400000000e7 */
[----:B01----:R-:W-:Y:S01]  /*4450*/  ENDCOLLECTIVE ;  /* 0x000000000000791b */ /* 0x003fe20003800000 */
.L_x_2248:
[----:B------:R-:W-:Y:S01]  /*4460*/  FADD.FTZ R67, R64, R67 ;  /* 0x0000004340437221 */ /* 0x000fe20000010000 */
[----:B------:R-:W-:-:S04]  /*4470*/  HFMA2.MMA R204, -RZ, RZ, 0, 4.76837158203125e-07 ;  /* 0x00000008ffcc7435 */ /* 0x000fc800000001ff */
[----:B------:R-:W-:Y:S02]  /*4480*/  MOV R229, R67 ;  /* 0x0000004300e57202 */ /* 0x000fe40000000f00 */
[----:B------:R-:W-:-:S07]  /*4490*/  MOV R71, R206 ;  /* 0x000000ce00477202 */ /* 0x000fce0000000f00 */
[----:B------:R-:W-:Y:S05]  /*44a0*/  WARPSYNC.COLLECTIVE R174, `(.L_x_2249) ;  /* 0x00000000ae087348 */ /* 0x000fea0003c00000 */
[----:B------:R0:W1:Y:S02]  /*44b0*/  SHFL.DOWN P0, R206, R229, R204, R231 ;  /* 0x080000cce5ce7389 */ /* 0x00006400000000e7 */
[----:B01----:R-:W-:Y:S01]  /*44c0*/  ENDCOLLECTIVE ;  /* 0x000000000000791b */ /* 0x003fe20003800000 */
.L_x_2249:
[----:B------:R-:W-:-:S05]  /*44d0*/  FADD.FTZ R71, R66, R71 ;  /* 0x0000004742477221 */ /* 0x000fca0000010000 */
[----:B------:R-:W-:Y:S02]  /*44e0*/  MOV R229, R71 ;  /* 0x0000004700e57202 */ /* 0x000fe40000000f00 */
[----:B------:R-:W-:-:S07]  /*44f0*/  MOV R68, R206 ;  /* 0x000000ce00447202 */ /* 0x000fce0000000f00 */
[----:B------:R-:W-:Y:S05]  /*4500*/  WARPSYNC.COLLECTIVE R174, `(.L_x_2250) ;  /* 0x00000000ae087348 */ /* 0x000fea0003c00000 */
[----:B------:R0:W1:Y:S02]  /*4510*/  SHFL.DOWN P0, R206, R229, R204, R231 ;  /* 0x080000cce5ce7389 */ /* 0x00006400000000e7 */
[----:B01----:R-:W-:Y:S01]  /*4520*/  ENDCOLLECTIVE ;  /* 0x000000000000791b */ /* 0x003fe20003800000 */
.L_x_2250:
[----:B------:R-:W-:Y:S01]  /*4530*/  FADD.FTZ R68, R67, R68 ;  /* 0x0000004443447221 */ /* 0x000fe20000010000 */
[----:B------:R-:W-:-:S04]  /*4540*/  HFMA2.MMA R204, -RZ, RZ, 0, 2.384185791015625e-07 ;  /* 0x00000004ffcc7435 */ /* 0x000fc800000001ff */
[----:B------:R-:W-:Y:S02]  /*4550*/  MOV R229, R68 ;  /* 0x0000004400e57202 */ /* 0x000fe40000000f00 */
[----:B------:R-:W-:-:S07]  /*4560*/  MOV R70, R206 ;  /* 0x000000ce00467202 */ /* 0x000fce0000000f00 */
[----:B------:R-:W-:Y:S05]  /*4570*/  WARPSYNC.COLLECTIVE R174, `(.L_x_2251) ;  /* 0x00000000ae087348 */ /* 0x000fea0003c00000 */
[----:B------:R0:W1:Y:S02]  /*4580*/  SHFL.DOWN P0, R206, R229, R204, R231 ;  /* 0x080000cce5ce7389 */ /* 0x00006400000000e7 */
[----:B01----:R-:W-:Y:S01]  /*4590*/  ENDCOLLECTIVE ;  /* 0x000000000000791b */ /* 0x003fe20003800000 */
.L_x_2251:
[----:B------:R-:W-:-:S05]  /*45a0*/  FADD.FTZ R70, R71, R70 ;  /* 0x0000004647467221 */ /* 0x000fca0000010000 */
[----:B------:R-:W-:Y:S02]  /*45b0*/  MOV R229, R70 ;  /* 0x0000004600e57202 */ /* 0x000fe40000000f00 */
[----:B------:R-:W-:-:S07]  /*45c0*/  MOV R117, R206 ;  /* 0x000000ce00757202 */ /* 0x000fce0000000f00 */
[----:B------:R-:W-:Y:S05]  /*45d0*/  WARPSYNC.COLLECTIVE R174, `(.L_x_2252) ;  /* 0x00000000ae087348 */ /* 0x000fea0003c00000 */
[----:B------:R0:W1:Y:S02]  /*45e0*/  SHFL.DOWN P0, R206, R229, R204, R231 ;  /* 0x080000cce5ce7389 */ /* 0x00006400000000e7 */
[----:B01----:R-:W-:Y:S01]  /*45f0*/  ENDCOLLECTIVE ;  /* 0x000000000000791b */ /* 0x003fe20003800000 */
.L_x_2252:
[----:B------:R-:W-:Y:S01]  /*4600*/  FADD.FTZ R117, R68, R117 ;  /* 0x0000007544757221 */ /* 0x000fe20000010000 */
[----:B------:R-:W-:-:S04]  /*4610*/  HFMA2.MMA R204, -RZ, RZ, 0, 1.1920928955078125e-07 ;  /* 0x00000002ffcc7435 */ /* 0x000fc800000001ff */
[----:B------:R-:W-:Y:S02]  /*4620*/  MOV R229, R117 ;  /* 0x0000007500e57202 */ /* 0x000fe40000000f00 */
[----:B------:R-:W-:-:S07]  /*4630*/  MOV R173, R206 ;  /* 0x000000ce00ad7202 */ /* 0x000fce0000000f00 */
[----:B------:R-:W-:Y:S05]  /*4640*/  WARPSYNC.COLLECTIVE R174, `(.L_x_2253) ;  /* 0x00000000ae087348 */ /* 0x000fea0003c00000 */
[----:B------:R0:W1:Y:S02]  /*4650*/  SHFL.DOWN P0, R206, R229, R204, R231 ;  /* 0x080000cce5ce7389 */ /* 0x00006400000000e7 */
[----:B01----:R-:W-:Y:S01]  /*4660*/  ENDCOLLECTIVE ;  /* 0x000000000000791b */ /* 0x003fe20003800000 */
.L_x_2253:
[----:B------:R-:W-:-:S05]  /*4670*/  FADD.FTZ R173, R70, R173 ;  /* 0x000000ad46ad7221 */ /* 0x000fca0000010000 */
[----:B------:R-:W-:Y:S02]  /*4680*/  MOV R229, R173 ;  /* 0x000000ad00e57202 */ /* 0x000fe40000000f00 */
[----:B------:R-:W-:-:S07]  /*4690*/  MOV R64, R206 ;  /* 0x000000ce00407202 */ /* 0x000fce0000000f00 */
[----:B------:R-:W-:Y:S05]  /*46a0*/  WARPSYNC.COLLECTIVE R174, `(.L_x_2254) ;  /* 0x00000000ae087348 */ /* 0x000fea0003c00000 */
[----:B------:R0:W1:Y:S02]  /*46b0*/  SHFL.DOWN P0, R206, R229, R204, R231 ;  /* 0x080000cce5ce7389 */ /* 0x00006400000000e7 */
[----:B01----:R-:W-:Y:S01]  /*46c0*/  ENDCOLLECTIVE ;  /* 0x000000000000791b */ /* 0x003fe20003800000 */
.L_x_2254:
[----:B------:R-:W-:Y:S01]  /*46d0*/  FADD.FTZ R116, R117, R64 ;  /* 0x0000004075747221 */ /* 0x000fe20000010000 */
[----:B------:R-:W-:-:S04]  /*46e0*/  HFMA2.MMA R204, -RZ, RZ, 0, 5.9604644775390625e-08 ;  /* 0x00000001ffcc7435 */ /* 0x000fc800000001ff */
[----:B------:R-:W-:Y:S02]  /*46f0*/  MOV R229, R116 ;  /* 0x0000007400e57202 */ /* 0x000fe40000000f00 */
[----:B------:R-:W-:-:S07]  /*4700*/  MOV R66, R206 ;  /* 0x000000ce00427202 */ /* 0x000fce0000000f00 */
[----:B------:R-:W-:Y:S05]  /*4710*/  WARPSYNC.COLLECTIVE R174, `(.L_x_2255) ;  /* 0x00000000ae087348 */ /* 0x000fea0003c00000 */
[----:B------:R0:W1:Y:S02]  /*4720*/  SHFL.DOWN P0, R206, R229, R204, R231 ;  /* 0x080000cce5ce7389 */ /* 0x00006400000000e7 */
[----:B01----:R-:W-:Y:S01]  /*4730*/  ENDCOLLECTIVE ;  /* 0x000000000000791b */ /* 0x003fe20003800000 */
.L_x_2255:
[----:B------:R-:W-:-:S05]  /*4740*/  FADD.FTZ R67, R173, R66 ;  /* 0x00000042ad437221 */ /* 0x000fca0000010000 */
[----:B------:R-:W-:Y:S02]  /*4750*/  MOV R229, R67 ;  /* 0x0000004300e57202 */ /* 0x000fe40000000f00 */
[----:B------:R-:W-:-:S07]  /*4760*/  MOV R71, R206 ;  /* 0x000000ce00477202 */ /* 0x000fce0000000f00 */
[----:B------:R-:W-:Y:S05]  /*4770*/  WARPSYNC.COLLECTIVE R174, `(.L_x_2256) ;  /* 0x00000000ae087348 */ /* 0x000fea0003c00000 */
[----:B------:R0:W1:Y:S02]  /*4780*/  SHFL.DOWN P0, R206, R229, R204, R231 ;  /* 0x080000cce5ce7389 */ /* 0x00006400000000e7 */
[----:B01----:R-:W-:Y:S01]  /*4790*/  ENDCOLLECTIVE ;  /* 0x000000000000791b */ /* 0x003fe20003800000 */
.L_x_2256:
[----:B------:R-:W-:Y:S05]  /*47a0*/  BRA `(.L_x_2257) ;  /* 0xffffffe4005c7947 */ /* 0x000fea000383ffff */
.L_x_2258:
        /* <DEDUP_REMOVED lines=13> */
.L_x_5479:


//--------------------- .text._ZN10layer_norm22ln_bwd_finalize_kernelINS_22Kernel_traits_finalizeILj15360E6__halfS2_S2_fjLj1024ELj4ENS_18Kernel_traits_baseILj15360ES2_S2_S2_fjLj1024EEEEEEEvNS_9BwdParamsE --------------------------
	.section	.text._ZN10layer_norm22ln_bwd_finalize_kernelINS_22Kernel_traits_finalizeILj15360E6__halfS2_S2_fjLj1024ELj4ENS_18Kernel_traits_baseILj15360ES2_S2_S2_fjLj1024EEEEEEEvNS_9BwdParamsE,"ax",@progbits
	.align	128
        .global         _ZN10layer_norm22ln_bwd_finalize_kernelINS_22Kernel_traits_finalizeILj15360E6__halfS2_S2_fjLj1024ELj4ENS_18Kernel_traits_baseILj15360ES2_S2_S2_fjLj1024EEEEEEEvNS_9BwdParamsE
        .type           _ZN10layer_norm22ln_bwd_finalize_kernelINS_22Kernel_traits_finalizeILj15360E6__halfS2_S2_fjLj1024ELj4ENS_18Kernel_traits_baseILj15360ES2_S2_S2_fjLj1024EEEEEEEvNS_9BwdParamsE,@function
        .size           _ZN10layer_norm22ln_bwd_finalize_kernelINS_22Kernel_traits_finalizeILj15360E6__halfS2_S2_fjLj1024ELj4ENS_18Kernel_traits_baseILj15360ES2_S2_S2_fjLj1024EEEEEEEvNS_9BwdParamsE,(.L_x_5480 - _ZN10layer_norm22ln_bwd_finalize_kernelINS_22Kernel_traits_finalizeILj15360E6__halfS2_S2_fjLj1024ELj4ENS_18Kernel_traits_baseILj15360ES2_S2_S2_fjLj1024EEEEEEEvNS_9BwdParamsE)
        .other          _ZN10layer_norm22ln_bwd_finalize_kernelINS_22Kernel_traits_finalizeILj15360E6__halfS2_S2_fjLj1024ELj4ENS_18Kernel_traits_baseILj15360ES2_S2_S2_fjLj1024EEEEEEEvNS_9BwdParamsE,@"STO_CUDA_ENTRY STV_DEFAULT"
_ZN10layer_norm22ln_bwd_finalize_kernelINS_22Kernel_traits_finalizeILj15360E6__halfS2_S2_fjLj1024ELj4ENS_18Kernel_traits_baseILj15360ES2_S2_S2_fjLj1024EEEEEEEvNS_9BwdParamsE:
.text._ZN10layer_norm22ln_bwd_finalize_kernelINS_22Kernel_traits_finalizeILj15360E6__halfS2_S2_fjLj1024ELj4ENS_18Kernel_traits_baseILj15360ES2_S2_S2_fjLj1024EEEEEEEvNS_9BwdParamsE:
        /* <DEDUP_REMOVED lines=25> */
.L_x_2270:
        /* <DEDUP_REMOVED lines=28> */
.L_x_2263:
        /* <DEDUP_REMOVED lines=33> */
.L_x_2262:
[----:B------:R-:W-:Y:S05]  /*0560*/  BSYNC B1 ;  /* 0x0000000000017941 */ /* 0x000fea0003800000 */
.L_x_2261:
        /* <DEDUP_REMOVED lines=23> */
.L_x_2265:
[----:B------:R-:W-:Y:S05]  /*06e0*/  BSYNC B1 ;  /* 0x0000000000017941 */ /* 0x000fea0003800000 */
.L_x_2264:
        /* <DEDUP_REMOVED lines=11> */
.L_x_2260:
[----:B------:R-:W-:Y:S05]  /*07a0*/  BSYNC B0 ;  /* 0x0000000000007941 */ /* 0x000fea0003800000 */
.L_x_2259:
        /* <DEDUP_REMOVED lines=29> */
.L_x_2281:
[----:B------:R-:W-:Y:S01]  /*0980*/  @!P1 SHF.R.U32.HI R12, RZ, 0x3, R0 ;  /* 0x00000003ff0c9819 */ /* 0x000fe20000011600 */
[----:B---3--:R-:W-:Y:S01]  /*0990*/  FADD.FTZ R14, R9, R14 ;  /* 0x0000000e090e7221 */ /* 0x008fe20000010000 */
[----:B--2---:R-:W-:Y:S02]  /*09a0*/  FADD.FTZ R11, R10, R11 ;  /* 0x0000000b0a0b7221 */ /* 0x004fe40000010000 */
[----:B------:R-:W-:-:S05]  /*09b0*/  @!P1 LOP3.LUT R12, R12, 0x1ffffffc, RZ, 0xc0, !PT ;  /* 0x1ffffffc0c0c9812 */ /* 0x000fca00078ec0ff */
[----:B------:R2:W-:Y:S04]  /*09c0*/  @!P1 STS [R12+UR4+0x2000], R14 ;  /* 0x0020000e0c009988 */ /* 0x0005e80008000804 */
[----:B------:R2:W-:Y:S02]  /*09d0*/  @!P1 STS [R12+UR4+0x2080], R11 ;  /* 0x0020800b0c009988 */ /* 0x0005e40008000804 */
.L_x_2266:
        /* <DEDUP_REMOVED lines=14> */
.L_x_2269:
[----:B------:R-:W-:Y:S05]  /*0ac0*/  BSYNC B0 ;  /* 0x0000000000007941 */ /* 0x000fea0003800000 */
.L_x_2268:
[C---:B------:R-:W-:Y:S02]  /*0ad0*/  ISETP.GT.U32.AND P1, PT, R3.reuse, -0x3c01, PT ;  /* 0xffffc3ff0300780c */ /* 0x040fe40003f24070 */
[----:B------:R-:W-:Y:S02]  /*0ae0*/  IADD3 R3, R3, 0x3c00, RZ ;  /* 0x00003c0003037810 */ /* 0x000fe40007ffe0ff */
[----:B------:R-:W-:-:S09]  /*0af0*/  IADD3 R5, R5, 0x1e00, RZ ;  /* 0x00001e0005057810 */ /* 0x000fd20007ffe0ff */
[----:B------:R-:W-:Y:S05]  /*0b00*/  @P1 BRA `(.L_x_2270) ;  /* 0xfffffff400a01947 */ /* 0x000fea000383ffff */
[----:B------:R-:W-:Y:S05]  /*0b10*/  EXIT ;  /* 0x000000000000794d */ /* 0x000fea0003800000 */
.L_x_2267:
[----:B------:R-:W-:Y:S01]  /*0b20*/  HFMA2.MMA R19, -RZ, RZ, 0, 5.9604644775390625e-08 ;  /* 0x00000001ff137435 */ /* 0x000fe200000001ff */
[----:B---3--:R-:W-:Y:S01]  /*0b30*/  IMAD.MOV.U32 R20, RZ, RZ, R10 ;  /* 0x000000ffff147224 */ /* 0x008fe200078e000a */
[----:B------:R-:W-:Y:S02]  /*0b40*/  MOV R22, 0x1f ;  /* 0x0000001f00167802 */ /* 0x000fe40000000f00 */
[----:B------:R-:W-:-:S07]  /*0b50*/  MOV R17, 0xffffffff ;  /* 0xffffffff00117802 */ /* 0x000fce0000000f00 */
[----:B012---:R-:W-:Y:S05]  /*0b60*/  WARPSYNC.COLLECTIVE R17, `(.L_x_2271) ;  /* 0x0000000011087348 */ /* 0x007fea0003c00000 */
[----:B------:R3:W4:Y:S02]  /*0b70*/  SHFL.BFLY P2, R18, R20, R19, R22 ;  /* 0x0c00001314127389 */ /* 0x0007240000040016 */
[----:B01234-:R-:W-:Y:S01]  /*0b80*/  ENDCOLLECTIVE ;  /* 0x000000000000791b */ /* 0x01ffe20003800000 */
.L_x_2271:
[----:B------:R-:W-:Y:S01]  /*0b90*/  HFMA2.MMA R19, -RZ, RZ, 0, 1.1920928955078125e-07 ;  /* 0x00000002ff137435 */ /* 0x000fe200000001ff */
[----:B------:R-:W-:-:S04]  /*0ba0*/  IMAD.MOV.U32 R11, RZ, RZ, R18 ;  /* 0x000000ffff0b7224 */ /* 0x000fc800078e0012 */
[----:B------:R-:W-:-:S05]  /*0bb0*/  FADD.FTZ R11, R10, R11 ;  /* 0x0000000b0a0b7221 */ /* 0x000fca0000010000 */
[----:B------:R-:W-:-:S07]  /*0bc0*/  MOV R20, R11 ;  /* 0x0000000b00147202 */ /* 0x000fce0000000f00 */
[----:B------:R-:W-:Y:S05]  /*0bd0*/  WARPSYNC.COLLECTIVE R17, `(.L_x_2272) ;  /* 0x0000000011087348 */ /* 0x000fea0003c00000 */
[----:B------:R0:W1:Y:S02]  /*0be0*/  SHFL.BFLY P2, R18, R20, R19, R22 ;  /* 0x0c00001314127389 */ /* 0x0000640000040016 */
[----:B01----:R-:W-:Y:S01]  /*0bf0*/  ENDCOLLECTIVE ;  /* 0x000000000000791b */ /* 0x003fe20003800000 */
.L_x_2272:
[----:B------:R-:W-:Y:S01]  /*0c00*/  HFMA2.MMA R19, -RZ, RZ, 0, 2.384185791015625e-07 ;  /* 0x00000004ff137435 */ /* 0x000fe200000001ff */
[----:B------:R-:W-:-:S05]  /*0c10*/  MOV R12, R18 ;  /* 0x00000012000c7202 */ /* 0x000fca0000000f00 */
[----:B------:R-:W-:-:S04]  /*0c20*/  FADD.FTZ R12, R11, R12 ;  /* 0x0000000c0b0c7221 */ /* 0x000fc80000010000 */
[----:B------:R-:W-:-:S07]  /*0c30*/  IMAD.MOV.U32 R20, RZ, RZ, R12 ;  /* 0x000000ffff147224 */ /* 0x000fce00078e000c */
[----:B------:R-:W-:Y:S05]  /*0c40*/  WARPSYNC.COLLECTIVE R17, `(.L_x_2273) ;  /* 0x0000000011087348 */ /* 0x000fea0003c00000 */
[----:B------:R0:W1:Y:S02]  /*0c50*/  SHFL.BFLY P2, R18, R20, R19, R22 ;  /* 0x0c00001314127389 */ /* 0x0000640000040016 */
[----:B01----:R-:W-:Y:S01]  /*0c60*/  ENDCOLLECTIVE ;  /* 0x000000000000791b */ /* 0x003fe20003800000 */
.L_x_2273:
[----:B------:R-:W-:Y:S01]  /*0c70*/  IMAD.MOV.U32 R19, RZ, RZ, 0x8 ;  /* 0x00000008ff137424 */ /* 0x000fe200078e00ff */
[----:B------:R-:W-:-:S05]  /*0c80*/  MOV R13, R18 ;  /* 0x00000012000d7202 */ /* 0x000fca0000000f00 */
[----:B------:R-:W-:-:S05]  /*0c90*/  FADD.FTZ R13, R12, R13 ;  /* 0x0000000d0c0d7221 */ /* 0x000fca0000010000 */
[----:B------:R-:W-:-:S07]  /*0ca0*/  MOV R20, R13 ;  /* 0x0000000d00147202 */ /* 0x000fce0000000f00 */
[----:B------:R-:W-:Y:S05]  /*0cb0*/  WARPSYNC.COLLECTIVE R17, `(.L_x_2274) ;  /* 0x0000000011087348 */ /* 0x000fea0003c00000 */
[----:B------:R0:W1:Y:S02]  /*0cc0*/  SHFL.BFLY P2, R18, R20, R19, R22 ;  /* 0x0c00001314127389 */ /* 0x0000640000040016 */
[----:B01----:R-:W-:Y:S01]  /*0cd0*/  ENDCOLLECTIVE ;  /* 0x000000000000791b */ /* 0x003fe20003800000 */
.L_x_2274:
[----:B------:R-:W-:Y:S01]  /*0ce0*/  HFMA2.MMA R19, -RZ, RZ, 0, 9.5367431640625e-07 ;  /* 0x00000010ff137435 */ /* 0x000fe200000001ff */
[----:B------:R-:W-:-:S05]  /*0cf0*/  MOV R10, R18 ;  /* 0x00000012000a7202 */ /* 0x000fca0000000f00 */
[----:B------:R-:W-:-:S05]  /*0d00*/  FADD.FTZ R10, R13, R10 ;  /* 0x0000000a0d0a7221 */ /* 0x000fca0000010000 */
[----:B------:R-:W-:-:S07]  /*0d10*/  MOV R20, R10 ;  /* 0x0000000a00147202 */ /* 0x000fce0000000f00 */
[----:B------:R-:W-:Y:S05]  /*0d20*/  WARPSYNC.COLLECTIVE R17, `(.L_x_2275) ;  /* 0x0000000011087348 */ /* 0x000fea0003c00000 */
[----:B------:R0:W1:Y:S02]  /*0d30*/  SHFL.BFLY P2, R18, R20, R19, R22 ;  /* 0x0c00001314127389 */ /* 0x0000640000040016 */
[----:B01----:R-:W-:Y:S01]  /*0d40*/  ENDCOLLECTIVE ;  /* 0x000000000000791b */ /* 0x003fe20003800000 */
.L_x_2275:
[----:B------:R-:W-:Y:S01]  /*0d50*/  HFMA2.MMA R19, -RZ, RZ, 0, 5.9604644775390625e-08 ;  /* 0x00000001ff137435 */ /* 0x000fe200000001ff */
[----:B------:R-:W-:Y:S01]  /*0d60*/  MOV R20, R9 ;  /* 0x0000000900147202 */ /* 0x000fe20000000f00 */
[----:B------:R-:W-:-:S09]  /*0d70*/  IMAD.MOV.U32 R11, RZ, RZ, R18 ;  /* 0x000000ffff0b7224 */ /* 0x000fd200078e0012 */
[----:B------:R-:W-:Y:S05]  /*0d80*/  WARPSYNC.COLLECTIVE R17, `(.L_x_2276) ;  /* 0x0000000011087348 */ /* 0x000fea0003c00000 */
[----:B------:R0:W1:Y:S02]  /*0d90*/  SHFL.BFLY P2, R18, R20, R19, R22 ;  /* 0x0c00001314127389 */ /* 0x0000640000040016 */
[----:B01----:R-:W-:Y:S01]  /*0da0*/  ENDCOLLECTIVE ;  /* 0x000000000000791b */ /* 0x003fe20003800000 */
.L_x_2276:
[----:B------:R-:W-:Y:S01]  /*0db0*/  HFMA2.MMA R19, -RZ, RZ, 0, 1.1920928955078125e-07 ;  /* 0x00000002ff137435 */ /* 0x000fe200000001ff */
[----:B------:R-:W-:-:S05]  /*0dc0*/  MOV R12, R18 ;  /* 0x00000012000c7202 */ /* 0x000fca0000000f00 */
[----:B------:R-:W-:-:S04]  /*0dd0*/  FADD.FTZ R14, R9, R12 ;  /* 0x0000000c090e7221 */ /* 0x000fc80000010000 */
[----:B------:R-:W-:-:S07]  /*0de0*/  IMAD.MOV.U32 R20, RZ, RZ, R14 ;  /* 0x000000ffff147224 */ /* 0x000fce00078e000e */
[----:B------:R-:W-:Y:S05]  /*0df0*/  WARPSYNC.COLLECTIVE R17, `(.L_x_2277) ;  /* 0x0000000011087348 */ /* 0x000fea0003c00000 */
[----:B------:R0:W1:Y:S02]  /*0e00*/  SHFL.BFLY P2, R18, R20, R19, R22 ;  /* 0x0c00001314127389 */ /* 0x0000640000040016 */
[----:B01----:R-:W-:Y:S01]  /*0e10*/  ENDCOLLECTIVE ;  /* 0x000000000000791b */ /* 0x003fe20003800000 */
.L_x_2277:
[----:B------:R-:W-:Y:S01]  /*0e20*/  IMAD.MOV.U32 R19, RZ, RZ, 0x4 ;  /* 0x00000004ff137424 */ /* 0x000fe200078e00ff */
[----:B------:R-:W-:-:S05]  /*0e30*/  MOV R13, R18 ;  /* 0x00000012000d7202 */ /* 0x000fca0000000f00 */
[----:B------:R-:W-:-:S05]  /*0e40*/  FADD.FTZ R15, R14, R13 ;  /* 0x0000000d0e0f7221 */ /* 0x000fca0000010000 */
[----:B------:R-:W-:-:S07]  /*0e50*/  MOV R20, R15 ;  /* 0x0000000f00147202 */ /* 0x000fce0000000f00 */
[----:B------:R-:W-:Y:S05]  /*0e60*/  WARPSYNC.COLLECTIVE R17, `(.L_x_2278) ;  /* 0x0000000011087348 */ /* 0x000fea0003c00000 */
[----:B------:R0:W1:Y:S02]  /*0e70*/  SHFL.BFLY P2, R18, R20, R19, R22 ;  /* 0x0c00001314127389 */ /* 0x0000640000040016 */
[----:B01----:R-:W-:Y:S01]  /*0e80*/  ENDCOLLECTIVE ;  /* 0x000000000000791b */ /* 0x003fe20003800000 */
.L_x_2278:
[----:B------:R-:W-:Y:S01]  /*0e90*/  HFMA2.MMA R19, -RZ, RZ, 0, 4.76837158203125e-07 ;  /* 0x00000008ff137435 */ /* 0x000fe200000001ff */
[----:B------:R-:W-:-:S05]  /*0ea0*/  MOV R16, R18 ;  /* 0x0000001200107202 */ /* 0x000fca0000000f00 */
[----:B------:R-:W-:-:S05]  /*0eb0*/  FADD.FTZ R16, R15, R16 ;  /* 0x000000100f107221 */ /* 0x000fca0000010000 */
[----:B------:R-:W-:-:S07]  /*0ec0*/  MOV R20, R16 ;  /* 0x0000001000147202 */ /* 0x000fce0000000f00 */
[----:B------:R-:W-:Y:S05]  /*0ed0*/  WARPSYNC.COLLECTIVE R17, `(.L_x_2279) ;  /* 0x0000000011087348 */ /* 0x000fea0003c00000 */
[----:B------:R0:W1:Y:S02]  /*0ee0*/  SHFL.BFLY P2, R18, R20, R19, R22 ;  /* 0x0c00001314127389 */ /* 0x0000640000040016 */
[----:B01----:R-:W-:Y:S01]  /*0ef0*/  ENDCOLLECTIVE ;  /* 0x000000000000791b */ /* 0x003fe20003800000 */
.L_x_2279:
[----:B------:R-:W-:Y:S01]  /*0f00*/  HFMA2.MMA R19, -RZ, RZ, 0, 9.5367431640625e-07 ;  /* 0x00000010ff137435 */ /* 0x000fe200000001ff */
[----:B------:R-:W-:-:S04]  /*0f10*/  IMAD.MOV.U32 R9, RZ, RZ, R18 ;  /* 0x000000ffff097224 */ /* 0x000fc800078e0012 */
[----:B------:R-:W-:-:S05]  /*0f20*/  FADD.FTZ R9, R16, R9 ;  /* 0x0000000910097221 */ /* 0x000fca0000010000 */
[----:B------:R-:W-:-:S07]  /*0f30*/  MOV R20, R9 ;  /* 0x0000000900147202 */ /* 0x000fce0000000f00 */
[----:B------:R-:W-:Y:S05]  /*0f40*/  WARPSYNC.COLLECTIVE R17, `(.L_x_2280) ;  /* 0x0000000011087348 */ /* 0x000fea0003c00000 */
[----:B------:R0:W1:Y:S02]  /*0f50*/  SHFL.BFLY P2, R18, R20, R19, R22 ;  /* 0x0c00001314127389 */ /* 0x0000640000040016 */
[----:B01----:R-:W-:Y:S01]  /*0f60*/  ENDCOLLECTIVE ;  /* 0x000000000000791b */ /* 0x003fe20003800000 */
.L_x_2280:
[----:B------:R-:W-:Y:S01]  /*0f70*/  MOV R14, R18 ;  /* 0x00000012000e7202 */ /* 0x000fe20000000f00 */
[----:B------:R-:W-:Y:S06]  /*0f80*/  BRA `(.L_x_2281) ;  /* 0xfffffff8007c7947 */ /* 0x000fec000383ffff */
.L_x_2282:
        /* <DEDUP_REMOVED lines=15> */
.L_x_5480:


//--------------------- .text._ZN10layer_norm13ln_bwd_kernelINS_13Kernel_traitsI6__halfS2_S2_fjLj15360ELj4ELj1ELj4ELj4ENS_18Kernel_traits_baseILj15360ES2_S2_S2_fjLj128EEEEEEEvNS_9BwdParamsE --------------------------
	.section	.text._ZN10layer_norm13ln_bwd_kernelINS_13Kernel_traitsI6__halfS2_S2_fjLj15360ELj4ELj1ELj4ELj4ENS_18Kernel_traits_baseILj15360ES2_S2_S2_fjLj128EEEEEEEvNS_9BwdParamsE,"ax",@progbits
	.align	128
        .global         _ZN10layer_norm13ln_bwd_kernelINS_13Kernel_traitsI6__halfS2_S2_fjLj15360ELj4ELj1ELj4ELj4ENS_18Kernel_traits_baseILj15360ES2_S2_S2_fjLj128EEEEEEEvNS_9BwdParamsE
        .type           _ZN10layer_norm13ln_bwd_kernelINS_13Kernel_traitsI6__halfS2_S2_fjLj15360ELj4ELj1ELj4ELj4ENS_18Kernel_traits_baseILj15360ES2_S2_S2_fjLj128EEEEEEEvNS_9BwdParamsE,@function
        .size           _ZN10layer_norm13ln_bwd_kernelINS_13Kernel_traitsI6__halfS2_S2_fjLj15360ELj4ELj1ELj4ELj4ENS_18Kernel_traits_baseILj15360ES2_S2_S2_fjLj128EEEEEEEvNS_9BwdParamsE,(.L_x_5481 - _ZN10layer_norm13ln_bwd_kernelINS_13Kernel_traitsI6__halfS2_S2_fjLj15360ELj4ELj1ELj4ELj4ENS_18Kernel_traits_baseILj15360ES2_S2_S2_fjLj128EEEEEEEvNS_9BwdParamsE)
        .other          _ZN10layer_norm13ln_bwd_kernelINS_13Kernel_traitsI6__halfS2_S2_fjLj15360ELj4ELj1ELj4ELj4ENS_18Kernel_traits_baseILj15360ES2_S2_S2_fjLj128EEEEEEEvNS_9BwdParamsE,@"STO_CUDA_ENTRY STV_DEFAULT"
_ZN10layer_norm13ln_bwd_kernelINS_13Kernel_traitsI6__halfS2_S2_fjLj15360ELj4ELj1ELj4ELj4ENS_18Kernel_traits_baseILj15360ES2_S2_S2_fjLj128EEEEEEEvNS_9BwdParamsE:
.text._ZN10layer_norm13ln_bwd_kernelINS_13Kernel_traitsI6__halfS2_S2_fjLj15360ELj4ELj1ELj4ELj4ENS_18Kernel_traits_baseILj15360ES2_S2_S2_fjLj128EEEEEEEvNS_9BwdParamsE:
        /* <DEDUP_REMOVED lines=217> */
.L_x_2289:
        /* <DEDUP_REMOVED lines=18> */
[----:B------:R-:W-:Y:S02]  /*0eb0*/  IADD3 R137, R131, 0x200, RZ ;  /* 0x0000020083897810 */ /* 0x000fe40007ffe0ff */
[----:B------:R-:W-:Y:S01]  /*0ec0*/  MOV R66, UR8 ;  /* 0x0000000800427c02 */ /* 0x000fe20008000f00 */
[----:B------:R2:W3:Y:S01]  /*0ed0*/  LDG.E R136, desc[UR10][R70.64] ;  /* 0x0000000a46887981 */ /* 0x0004e2000c1e1900 */
[----:B------:R-:W-:Y:S01]  /*0ee0*/  MOV R67, UR9 ;  /* 0x0000000900437c02 */ /* 0x000fe20008000f00 */
[----:B------:R-:W-:Y:S01]  /*0ef0*/  UMOV UR6, UR4 ;  /* 0x0000000400067c82 */ /* 0x000fe20008000000 */
[----:B------:R-:W-:Y:S01]  /*0f00*/  UMOV UR7, UR5 ;  /* 0x0000000500077c82 */ /* 0x000fe20008000000 */
[----:B------:R-:W-:Y:S01]  /*0f10*/  @P0 MOV R132, RZ ;  /* 0x000000ff00840202 */ /* 0x000fe20000000f00 */
[----:B------:R-:W-:Y:S01]  /*0f20*/  @!UP0 ULDC UR6, c[0x0][0x220] ;  /* 0x0000880000068ab9 */ /* 0x000fe20000000800 */
[----:B------:R-:W-:Y:S01]  /*0f30*/  IMAD.WIDE.U32 R66, R137, 0x4, R66 ;  /* 0x0000000489427825 */ /* 0x000fe200078e0042 */
[----:B------:R-:W-:Y:S01]  /*0f40*/  @!UP0 ULDC UR7, c[0x0][0x224] ;  /* 0x0000890000078ab9 */ /* 0x000fe20000000800 */
[----:B------:R-:W-:-:S02]  /*0f50*/  IADD3 R135, R131, 0x400, RZ ;  /* 0x0000040083877810 */ /* 0x000fc40007ffe0ff */
[----:B--2---:R-:W-:Y:S01]  /*0f60*/  MOV R70, UR6 ;  /* 0x0000000600467c02 */ /* 0x004fe20008000f00 */
[----:B------:R2:W4:Y:S01]  /*0f70*/  LDG.E R138, desc[UR10][R66.64] ;  /* 0x0000000a428a7981 */ /* 0x000522000c1e1900 */
[----:B------:R-:W-:Y:S01]  /*0f80*/  MOV R71, UR7 ;  /* 0x0000000700477c02 */ /* 0x000fe20008000f00 */
[----:B-1----:R-:W-:Y:S01]  /*0f90*/  @!P0 IMAD.WIDE R68, R7, 0x4, R68 ;  /* 0x0000000407448825 */ /* 0x002fe200078e0244 */
[----:B------:R-:W-:Y:S01]  /*0fa0*/  UMOV UR8, UR4 ;  /* 0x0000000400087c82 */ /* 0x000fe20008000000 */
[----:B------:R-:W-:Y:S01]  /*0fb0*/  UMOV UR9, UR5 ;  /* 0x0000000500097c82 */ /* 0x000fe20008000000 */
[----:B------:R-:W-:Y:S01]  /*0fc0*/  @!UP0 ULDC UR8, c[0x0][0x220] ;  /* 0x0000880000088ab9 */ /* 0x000fe20000000800 */
[----:B------:R-:W-:Y:S01]  /*0fd0*/  @!UP0 ULDC UR9, c[0x0][0x224] ;  /* 0x0000890000098ab9 */ /* 0x000fe20000000800 */
[----:B------:R1:W5:Y:S01]  /*0fe0*/  @!P0 LDG.E R132, desc[UR10][R68.64] ;  /* 0x0000000a44848981 */ /* 0x000362000c1e1900 */
[----:B------:R-:W-:Y:S01]  /*0ff0*/  IMAD.WIDE.U32 R70, R135, 0x4, R70 ;  /* 0x0000000487467825 */ /* 0x000fe200078e0046 */
[----:B------:R-:W-:Y:S01]  /*1000*/  MOV R120, UR8 ;  /* 0x0000000800787c02 */ /* 0x000fe20008000f00 */
[----:B------:R-:W-:Y:S01]  /*1010*/  UMOV UR6, UR4 ;  /* 0x0000000400067c82 */ /* 0x000fe20008000000 */
[----:B------:R-:W-:Y:S01]  /*1020*/  MOV R121, UR9 ;  /* 0x0000000900797c02 */ /* 0x000fe20008000f00 */
[----:B0-----:R-:W-:Y:S01]  /*1030*/  IMAD.WIDE R64, R7, 0x4, R64 ;  /* 0x0000000407407825 */ /* 0x001fe200078e0240 */
[----:B------:R-:W-:Y:S01]  /*1040*/  IADD3 R133, R131, 0x600, RZ ;  /* 0x0000060083857810 */ /* 0x000fe20007ffe0ff */
[----:B------:R-:W-:Y:S01]  /*1050*/  UMOV UR7, UR5 ;  /* 0x0000000500077c82 */ /* 0x000fe20008000000 */
[----:B------:R-:W-:Y:S01]  /*1060*/  @!UP0 ULDC UR6, c[0x0][0x220] ;  /* 0x0000880000068ab9 */ /* 0x000fe20000000800 */
[----:B------:R-:W-:Y:S01]  /*1070*/  @!UP0 ULDC UR7, c[0x0][0x224] ;  /* 0x0000890000078ab9 */ /* 0x000fe20000000800 */
[----:B------:R-:W5:Y:S01]  /*1080*/  LDG.E R139, desc[UR10][R70.64] ;  /* 0x0000000a468b7981 */ /* 0x000f62000c1e1900 */
[----:B--2---:R-:W-:Y:S01]  /*1090*/  MOV R66, UR6 ;  /* 0x0000000600427c02 */ /* 0x004fe20008000f00 */
[----:B------:R-:W-:Y:S01]  /*10a0*/  IMAD.WIDE.U32 R120, R133, 0x4, R120 ;  /* 0x0000000485787825 */ /* 0x000fe200078e0078 */
[----:B------:R-:W-:Y:S01]  /*10b0*/  MOV R67, UR7 ;  /* 0x0000000700437c02 */ /* 0x000fe20008000f00 */
[----:B------:R0:W2:Y:S01]  /*10c0*/  LDG.E R130, desc[UR10][R64.64] ;  /* 0x0000000a40827981 */ /* 0x0000a2000c1e1900 */
[----:B------:R-:W-:Y:S01]  /*10d0*/  IADD3 R157, R131, 0x800, RZ ;  /* 0x00000800839d7810 */ /* 0x000fe20007ffe0ff */
[----:B------:R-:W-:Y:S01]  /*10e0*/  UMOV UR8, UR4 ;  /* 0x0000000400087c82 */ /* 0x000fe20008000000 */
[----:B------:R-:W-:Y:S01]  /*10f0*/  UMOV UR9, UR5 ;  /* 0x0000000500097c82 */ /* 0x000fe20008000000 */
[----:B------:R-:W-:Y:S01]  /*1100*/  @!UP0 ULDC UR8, c[0x0][0x220] ;  /* 0x0000880000088ab9 */ /* 0x000fe20000000800 */
[----:B------:R-:W-:Y:S01]  /*1110*/  @!UP0 ULDC UR9, c[0x0][0x224] ;  /* 0x0000890000098ab9 */ /* 0x000fe20000000800 */
[----:B-1----:R-:W-:Y:S01]  /*1120*/  IMAD.WIDE.U32 R68, R157, 0x4, R66 ;  /* 0x000000049d447825 */ /* 0x002fe200078e0042 */
[----:B------:R-:W2:Y:S01]  /*1130*/  LDG.E R156, desc[UR10][R120.64] ;  /* 0x0000000a789c7981 */ /* 0x000ea2000c1e1900 */
[C---:B------:R-:W-:Y:S01]  /*1140*/  IADD3 R161, R131.reuse, 0xa00, RZ ;  /* 0x00000a0083a17810 */ /* 0x040fe20007ffe0ff */
[----:B------:R-:W-:Y:S01]  /*1150*/  UMOV UR6, UR4 ;  /* 0x0000000400067c82 */ /* 0x000fe20008000000 */
[----:B0-----:R-:W-:Y:S01]  /*1160*/  MOV R64, UR8 ;  /* 0x0000000800407c02 */ /* 0x001fe20008000f00 */
[----:B------:R-:W-:Y:S01]  /*1170*/  UMOV UR7, UR5 ;  /* 0x0000000500077c82 */ /* 0x000fe20008000000 */
[----:B------:R-:W-:Y:S01]  /*1180*/  MOV R65, UR9 ;  /* 0x0000000900417c02 */ /* 0x000fe20008000f00 */
[----:B------:R-:W-:Y:S01]  /*1190*/  @!UP0 ULDC UR6, c[0x0][0x220] ;  /* 0x0000880000068ab9 */ /* 0x000fe20000000800 */
[----:B------:R-:W-:Y:S01]  /*11a0*/  @!UP0 ULDC UR7, c[0x0][0x224] ;  /* 0x0000890000078ab9 */ /* 0x000fe20000000800 */
[----:B------:R0:W2:Y:S01]  /*11b0*/  LDG.E R158, desc[UR10][R68.64] ;  /* 0x0000000a449e7981 */ /* 0x0000a2000c1e1900 */
[----:B------:R-:W-:Y:S01]  /*11c0*/  MOV R66, UR6 ;  /* 0x0000000600427c02 */ /* 0x000fe20008000f00 */
[----:B------:R-:W-:Y:S01]  /*11d0*/  UMOV UR8, UR4 ;  /* 0x0000000400087c82 */ /* 0x000fe20008000000 */
[----:B------:R-:W-:Y:S01]  /*11e0*/  MOV R67, UR7 ;  /* 0x0000000700437c02 */ /* 0x000fe20008000f00 */
[----:B------:R-:W-:Y:S01]  /*11f0*/  UMOV UR9, UR5 ;  /* 0x0000000500097c82 */ /* 0x000fe20008000000 */
[----:B------:R-:W-:Y:S01]  /*1200*/  IADD3 R159, R131, 0xc00, RZ ;  /* 0x00000c00839f7810 */ /* 0x000fe20007ffe0ff */
[----:B------:R-:W-:Y:S01]  /*1210*/  @!UP0 ULDC UR8, c[0x0][0x220] ;  /* 0x0000880000088ab9 */ /* 0x000fe20000000800 */
[----:B------:R-:W-:Y:S01]  /*1220*/  @!UP0 ULDC UR9, c[0x0][0x224] ;  /* 0x0000890000098ab9 */ /* 0x000fe20000000800 */
[----:B0-----:R-:W-:Y:S01]  /*1230*/  IMAD.WIDE.U32 R68, R161, 0x4, R64 ;  /* 0x00000004a1447825 */ /* 0x001fe200078e0040 */
[----:B------:R-:W-:-:S02]  /*1240*/  IADD3 R165, R131, 0xe00, RZ ;  /* 0x00000e0083a57810 */ /* 0x000fc40007ffe0ff */
[----:B------:R-:W-:Y:S01]  /*1250*/  MOV R64, UR8 ;  /* 0x0000000800407c02 */ /* 0x000fe20008000f00 */
[----:B------:R-:W-:Y:S01]  /*1260*/  IMAD.WIDE.U32 R66, R159, 0x4, R66 ;  /* 0x000000049f427825 */ /* 0x000fe200078e0042 */
[----:B------:R-:W-:Y:S01]  /*1270*/  MOV R65, UR9 ;  /* 0x0000000900417c02 */ /* 0x000fe20008000f00 */
[----:B------:R0:W2:Y:S01]  /*1280*/  LDG.E R162, desc[UR10][R68.64] ;  /* 0x0000000a44a27981 */ /* 0x0000a2000c1e1900 */
[----:B------:R-:W-:Y:S01]  /*1290*/  UMOV UR6, UR4 ;  /* 0x0000000400067c82 */ /* 0x000fe20008000000 */
[----:B------:R-:W-:Y:S01]  /*12a0*/  UMOV UR7, UR5 ;  /* 0x0000000500077c82 */ /* 0x000fe20008000000 */
[----:B------:R-:W-:Y:S01]  /*12b0*/  @!UP0 ULDC UR6, c[0x0][0x220] ;  /* 0x0000880000068ab9 */ /* 0x000fe20000000800 */
[----:B------:R-:W-:Y:S01]  /*12c0*/  @!UP0 ULDC UR7, c[0x0][0x224] ;  /* 0x0000890000078ab9 */ /* 0x000fe20000000800 */
[----:B------:R1:W2:Y:S01]  /*12d0*/  LDG.E R160, desc[UR10][R66.64] ;  /* 0x0000000a42a07981 */ /* 0x0002a2000c1e1900 */
[----:B------:R-:W-:Y:S01]  /*12e0*/  IADD3 R163, R131, 0x1000, RZ ;  /* 0x0000100083a37810 */ /* 0x000fe20007ffe0ff */
[----:B------:R-:W-:Y:S01]  /*12f0*/  UMOV UR8, UR4 ;  /* 0x0000000400087c82 */ /* 0x000fe20008000000 */
[----:B------:R-:W-:Y:S01]  /*1300*/  UMOV UR9, UR5 ;  /* 0x0000000500097c82 */ /* 0x000fe20008000000 */
[----:B0-----:R-:W-:Y:S01]  /*1310*/  IMAD.WIDE.U32 R68, R165, 0x4, R64 ;  /* 0x00000004a5447825 */ /* 0x001fe200078e0040 */
[----:B------:R-:W-:Y:S01]  /*1320*/  @!UP0 ULDC UR8, c[0x0][0x220] ;  /* 0x0000880000088ab9 */ /* 0x000fe20000000800 */
[----:B------:R-:W-:Y:S01]  /*1330*/  @!UP0 ULDC UR9, c[0x0][0x224] ;  /* 0x0000890000098ab9 */ /* 0x000fe20000000800 */
[----:B-1----:R-:W-:-:S02]  /*1340*/  MOV R66, UR6 ;  /* 0x0000000600427c02 */ /* 0x002fc40008000f00 */
[----:B------:R0:W2:Y:S01]  /*1350*/  LDG.E R166, desc[UR10][R68.64] ;  /* 0x0000000a44a67981 */ /* 0x0000a2000c1e1900 */
[----:B------:R-:W-:Y:S02]  /*1360*/  MOV R67, UR7 ;  /* 0x0000000700437c02 */ /* 0x000fe40008000f00 */
[----:B------:R-:W-:Y:S02]  /*1370*/  MOV R64, UR8 ;  /* 0x0000000800407c02 */ /* 0x000fe40008000f00 */
[----:B------:R-:W-:Y:S02]  /*1380*/  MOV R65, UR9 ;  /* 0x0000000900417c02 */ /* 0x000fe40008000f00 */
[----:B------:R-:W-:Y:S01]  /*1390*/  IADD3 R169, R131, 0x1200, RZ ;  /* 0x0000120083a97810 */ /* 0x000fe20007ffe0ff */
[----:B------:R-:W-:Y:S01]  /*13a0*/  IMAD.WIDE.U32 R70, R163, 0x4, R66 ;  /* 0x00000004a3467825 */ /* 0x000fe200078e0042 */
[----:B------:R-:W-:Y:S01]  /*13b0*/  UMOV UR8, UR4 ;  /* 0x0000000400087c82 */ /* 0x000fe20008000000 */
[----:B------:R-:W-:Y:S01]  /*13c0*/  UMOV UR9, UR5 ;  /* 0x0000000500097c82 */ /* 0x000fe20008000000 */
[----:B------:R-:W-:Y:S01]  /*13d0*/  @!UP0 ULDC UR8, c[0x0][0x220] ;  /* 0x0000880000088ab9 */ /* 0x000fe20000000800 */
[----:B------:R-:W-:Y:S01]  /*13e0*/  @!UP0 ULDC UR9, c[0x0][0x224] ;  /* 0x0000890000098ab9 */ /* 0x000fe20000000800 */
[----:B0-----:R-:W-:Y:S01]  /*13f0*/  IMAD.WIDE.U32 R68, R169, 0x4, R64 ;  /* 0x00000004a9447825 */ /* 0x001fe200078e0040 */
[----:B------:R-:W-:Y:S01]  /*1400*/  UMOV UR6, UR4 ;  /* 0x0000000400067c82 */ /* 0x000fe20008000000 */
[----:B------:R-:W-:Y:S01]  /*1410*/  UMOV UR7, UR5 ;  /* 0x0000000500077c82 */ /* 0x000fe20008000000 */
[----:B------:R-:W-:Y:S01]  /*1420*/  MOV R64, UR8 ;  /* 0x0000000800407c02 */ /* 0x000fe20008000f00 */
[----:B------:R-:W2:Y:S01]  /*1430*/  LDG.E R164, desc[UR10][R70.64] ;  /* 0x0000000a46a47981 */ /* 0x000ea2000c1e1900 */
[----:B------:R-:W-:Y:S01]  /*1440*/  MOV R65, UR9 ;  /* 0x0000000900417c02 */ /* 0x000fe20008000f00 */
[----:B------:R-:W-:Y:S01]  /*1450*/  @!UP0 ULDC UR6, c[0x0][0x220] ;  /* 0x0000880000068ab9 */ /* 0x000fe20000000800 */
[----:B------:R-:W-:Y:S01]  /*1460*/  IADD3 R173, R131, 0x1600, RZ ;  /* 0x0000160083ad7810 */ /* 0x000fe20007ffe0ff */
[----:B------:R-:W-:Y:S01]  /*1470*/  @!UP0 ULDC UR7, c[0x0][0x224] ;  /* 0x0000890000078ab9 */ /* 0x000fe20000000800 */
[----:B------:R-:W-:Y:S01]  /*1480*/  MOV R66, UR6 ;  /* 0x0000000600427c02 */ /* 0x000fe20008000f00 */
[----:B------:R0:W2:Y:S01]  /*1490*/  LDG.E R168, desc[UR10][R68.64] ;  /* 0x0000000a44a87981 */ /* 0x0000a2000c1e1900 */
[----:B------:R-:W-:-:S02]  /*14a0*/  MOV R67, UR7 ;  /* 0x0000000700437c02 */ /* 0x000fc40008000f00 */
[----:B------:R-:W-:Y:S01]  /*14b0*/  IADD3 R167, R131, 0x1400, RZ ;  /* 0x0000140083a77810 */ /* 0x000fe20007ffe0ff */
[----:B------:R-:W-:Y:S01]  /*14c0*/  UMOV UR6, UR4 ;  /* 0x0000000400067c82 */ /* 0x000fe20008000000 */
[----:B------:R-:W-:Y:S01]  /*14d0*/  UMOV UR7, UR5 ;  /* 0x0000000500077c82 */ /* 0x000fe20008000000 */
[----:B------:R-:W-:Y:S01]  /*14e0*/  @!UP0 ULDC UR6, c[0x0][0x220] ;  /* 0x0000880000068ab9 */ /* 0x000fe20000000800 */
[----:B------:R-:W-:Y:S01]  /*14f0*/  @!UP0 ULDC UR7, c[0x0][0x224] ;  /* 0x0000890000078ab9 */ /* 0x000fe20000000800 */
[----:B0-----:R-:W-:Y:S02]  /*1500*/  IMAD.WIDE.U32 R68, R173, 0x4, R64 ;  /* 0x00000004ad447825 */ /* 0x001fe400078e0040 */
[----:B------:R-:W0:Y:S01]  /*1510*/  LDC.64 R64, c[0x0][0x268] ;  /* 0x00009a00ff407b82 */ /* 0x000e220000000a00 */
[----:B------:R-:W-:Y:S01]  /*1520*/  IADD3 R171, R131, 0x1800, RZ ;  /* 0x0000180083ab7810 */ /* 0x000fe20007ffe0ff */
[----:B------:R-:W-:Y:S01]  /*1530*/  IMAD.WIDE.U32 R70, R167, 0x4, R66 ;  /* 0x00000004a7467825 */ /* 0x000fe200078e0042 */
[----:B------:R-:W-:Y:S01]  /*1540*/  MOV R66, UR6 ;  /* 0x0000000600427c02 */ /* 0x000fe20008000f00 */
[----:B------:R-:W2:Y:S01]  /*1550*/  LDG.E R172, desc[UR10][R68.64] ;  /* 0x0000000a44ac7981 */ /* 0x000ea2000c1e1900 */
[----:B------:R-:W-:Y:S01]  /*1560*/  MOV R67, UR7 ;  /* 0x0000000700437c02 */ /* 0x000fe20008000f00 */
[----:B------:R-:W-:Y:S01]  /*1570*/  UMOV UR6, UR4 ;  /* 0x0000000400067c82 */ /* 0x000fe20008000000 */
[----:B------:R-:W-:Y:S01]  /*1580*/  UMOV UR7, UR5 ;  /* 0x0000000500077c82 */ /* 0x000fe20008000000 */
[----:B------:R1:W2:Y:S01]  /*1590*/  LDG.E R170, desc[UR10][R70.64] ;  /* 0x0000000a46aa7981 */ /* 0x0002a2000c1e1900 */
[----:B------:R-:W-:Y:S01]  /*15a0*/  @!UP0 ULDC UR6, c[0x0][0x220] ;  /* 0x0000880000068ab9 */ /* 0x000fe20000000800 */
[----:B------:R-:W-:Y:S01]  /*15b0*/  @!UP0 ULDC UR7, c[0x0][0x224] ;  /* 0x0000890000078ab9 */ /* 0x000fe20000000800 */
[----:B------:R-:W-:Y:S01]  /*15c0*/  IADD3 R177, R131, 0x1a00, RZ ;  /* 0x00001a0083b17810 */ /* 0x000fe20007ffe0ff */
[----:B-1----:R-:W-:Y:S01]  /*15d0*/  IMAD.WIDE.U32 R70, R171, 0x4, R66 ;  /* 0x00000004ab467825 */ /* 0x002fe200078e0042 */
[----:B------:R-:W-:-:S02]  /*15e0*/  MOV R66, UR6 ;  /* 0x0000000600427c02 */ /* 0x000fc40008000f00 */
[----:B------:R-:W-:Y:S02]  /*15f0*/  MOV R67, UR7 ;  /* 0x0000000700437c02 */ /* 0x000fe40008000f00 */
[----:B------:R0:W2:Y:S01]  /*1600*/  LDG.E R176, desc[UR10][R70.64] ;  /* 0x0000000a46b07981 */ /* 0x0000a2000c1e1900 */
[----:B------:R-:W-:Y:S01]  /*1610*/  IMAD.WIDE.U32 R66, R177, 0x4, R66 ;  /* 0x00000004b1427825 */ /* 0x000fe200078e0042 */
[----:B------:R-:W-:Y:S01]  /*1620*/  @!UP0 ULDC UR4, c[0x0][0x220] ;  /* 0x0000880000048ab9 */ /* 0x000fe20000000800 */
[----:B------:R-:W-:Y:S01]  /*1630*/  @!UP0 ULDC UR5, c[0x0][0x224] ;  /* 0x0000890000058ab9 */ /* 0x000fe20000000800 */
[----:B------:R-:W-:Y:S02]  /*1640*/  MOV R68, UR4 ;  /* 0x0000000400447c02 */ /* 0x000fe40008000f00 */
[----:B------:R-:W-:Y:S01]  /*1650*/  MOV R69, UR5 ;  /* 0x0000000500457c02 */ /* 0x000fe20008000f00 */
[----:B------:R1:W2:Y:S01]  /*1660*/  LDG.E R180, desc[UR10][R66.64] ;  /* 0x0000000a42b47981 */ /* 0x0002a2000c1e1900 */
[C---:B------:R-:W-:Y:S01]  /*1670*/  IADD3 R175, R131.reuse, 0x1c00, RZ ;  /* 0x00001c0083af7810 */ /* 0x040fe20007ffe0ff */
[----:B0-----:R-:W-:-:S04]  /*1680*/  IMAD.WIDE.U32 R70, R131, 0x4, R64 ;  /* 0x0000000483467825 */ /* 0x001fc800078e0040 */
[----:B------:R-:W-:Y:S01]  /*1690*/  IMAD.WIDE.U32 R68, R175, 0x4, R68 ;  /* 0x00000004af447825 */ /* 0x000fe200078e0044 */
[----:B------:R-:W2:Y:S03]  /*16a0*/  LDG.E R182, desc[UR10][R70.64] ;  /* 0x0000000a46b67981 */ /* 0x000ea6000c1e1900 */
[--C-:B------:R-:W-:Y:S01]  /*16b0*/  IMAD.WIDE.U32 R124, R157, 0x4, R64.reuse ;  /* 0x000000049d7c7825 */ /* 0x100fe200078e0040 */
[----:B------:R-:W2:Y:S03]  /*16c0*/  LDG.E R188, desc[UR10][R68.64] ;  /* 0x0000000a44bc7981 */ /* 0x000ea6000c1e1900 */
[--C-:B------:R-:W-:Y:S01]  /*16d0*/  IMAD.WIDE.U32 R120, R161, 0x4, R64.reuse ;  /* 0x00000004a1787825 */ /* 0x100fe200078e0040 */
[----:B------:R0:W2:Y:S03]  /*16e0*/  LDG.E R184, desc[UR10][R124.64] ;  /* 0x0000000a7cb87981 */ /* 0x0000a6000c1e1900 */
[--C-:B------:R-:W-:Y:S01]  /*16f0*/  IMAD.WIDE.U32 R122, R137, 0x4, R64.reuse ;  /* 0x00000004897a7825 */ /* 0x100fe200078e0040 */
[----:B------:R0:W2:Y:S03]  /*1700*/  LDG.E R186, desc[UR10][R120.64] ;  /* 0x0000000a78ba7981 */ /* 0x0000a6000c1e1900 */
[--C-:B-1----:R-:W-:Y:S01]  /*1710*/  IMAD.WIDE.U32 R66, R159, 0x4, R64.reuse ;  /* 0x000000049f427825 */ /* 0x102fe200078e0040 */
[----:B------:R1:W2:Y:S03]  /*1720*/  LDG.E R174, desc[UR10][R122.64] ;  /* 0x0000000a7aae7981 */ /* 0x0002a6000c1e1900 */
[----:B0-----:R-:W-:-:S02]  /*1730*/  IMAD.WIDE.U32 R124, R171, 0x4, R64 ;  /* 0x00000004ab7c7825 */ /* 0x001fc400078e0040 */
[----:B------:R-:W2:Y:S02]  /*1740*/  LDG.E R66, desc[UR10][R66.64] ;  /* 0x0000000a42427981 */ /* 0x000ea4000c1e1900 */
[----:B------:R-:W-:-:S04]  /*1750*/  IMAD.WIDE.U32 R120, R177, 0x4, R64 ;  /* 0x00000004b1787825 */ /* 0x000fc800078e0040 */
[--C-:B------:R-:W-:Y:S02]  /*1760*/  IMAD.WIDE.U32 R126, R135, 0x4, R64.reuse ;  /* 0x00000004877e7825 */ /* 0x100fe400078e0040 */
[----:B------:R-:W2:Y:S04]  /*1770*/  LDG.E R120, desc[UR10][R120.64] ;  /* 0x0000000a78787981 */ /* 0x000ea8000c1e1900 */
[----:B------:R-:W2:Y:S01]  /*1780*/  LDG.E R67, desc[UR10][R124.64] ;  /* 0x0000000a7c437981 */ /* 0x000ea2000c1e1900 */
[----:B------:R-:W-:-:S03]  /*1790*/  IMAD.WIDE.U32 R128, R133, 0x4, R64 ;  /* 0x0000000485807825 */ /* 0x000fc600078e0040 */
[----:B------:R0:W2:Y:S01]  /*17a0*/  LDG.E R178, desc[UR10][R126.64] ;  /* 0x0000000a7eb27981 */ /* 0x0000a2000c1e1900 */
[----:B------:R-:W-:-:S03]  /*17b0*/  IMAD.WIDE.U32 R68, R165, 0x4, R64 ;  /* 0x00000004a5447825 */ /* 0x000fc600078e0040 */
[----:B------:R0:W2:Y:S04]  /*17c0*/  LDG.E R179, desc[UR10][R128.64] ;  /* 0x0000000a80b37981 */ /* 0x0000a8000c1e1900 */
[----:B------:R-:W2:Y:S01]  /*17d0*/  LDG.E R68, desc[UR10][R68.64] ;  /* 0x0000000a44447981 */ /* 0x000ea2000c1e1900 */
[----:B------:R-:W-:-:S04]  /*17e0*/  IMAD.WIDE.U32 R70, R163, 0x4, R64 ;  /* 0x00000004a3467825 */ /* 0x000fc800078e0040 */
[--C-:B-1----:R-:W-:Y:S02]  /*17f0*/  IMAD.WIDE.U32 R122, R169, 0x4, R64.reuse ;  /* 0x00000004a97a7825 */ /* 0x102fe400078e0040 */
[----:B------:R1:W2:Y:S04]  /*1800*/  LDG.E R70, desc[UR10][R70.64] ;  /* 0x0000000a46467981 */ /* 0x0002a8000c1e1900 */
[----:B------:R1:W2:Y:S01]  /*1810*/  LDG.E R194, desc[UR10][R122.64] ;  /* 0x0000000a7ac27981 */ /* 0x0002a2000c1e1900 */
[----:B0-----:R-:W-:-:S04]  /*1820*/  IMAD.WIDE.U32 R126, R167, 0x4, R64 ;  /* 0x00000004a77e7825 */ /* 0x001fc800078e0040 */
[--C-:B------:R-:W-:Y:S01]  /*1830*/  IMAD.WIDE.U32 R128, R173, 0x4, R64.reuse ;  /* 0x00000004ad807825 */ /* 0x100fe200078e0040 */
[----:B------:R-:W2:Y:S04]  /*1840*/  LDG.E R192, desc[UR10][R126.64] ;  /* 0x0000000a7ec07981 */ /* 0x000ea8000c1e1900 */
[----:B------:R4:W2:Y:S01]  /*1850*/  LDG.E R190, desc[UR10][R128.64] ;  /* 0x0000000a80be7981 */ /* 0x0008a2000c1e1900 */
[----:B------:R-:W-:-:S06]  /*1860*/  IMAD.WIDE.U32 R64, R175, 0x4, R64 ;  /* 0x00000004af407825 */ /* 0x000fcc00078e0040 */
[----:B------:R0:W2:Y:S01]  /*1870*/  LDG.E R64, desc[UR10][R64.64] ;  /* 0x0000000a40407981 */ /* 0x0000a2000c1e1900 */
[----:B-1----:R-:W1:Y:S08]  /*1880*/  @P0 MUFU.RCP R71, R100 ;  /* 0x0000006400470308 */ /* 0x002e700000001000 */
[----:B------:R-:W-:Y:S08]  /*1890*/  @P0 MUFU.RCP R122, R103 ;  /* 0x00000067007a0308 */ /* 0x000ff00000001000 */
[----:B------:R-:W0:Y:S08]  /*18a0*/  @P0 MUFU.RCP R196, R101 ;  /* 0x0000006500c40308 */ /* 0x000e300000001000 */
[----:B------:R-:W2:Y:S08]  /*18b0*/  @P0 MUFU.RCP R181, R102 ;  /* 0x0000006600b50308 */ /* 0x000eb00000001000 */
[----:B------:R-:W2:Y:S08]  /*18c0*/  @P0 MUFU.RCP R198, R105 ;  /* 0x0000006900c60308 */ /* 0x000eb00000001000 */
[----:B------:R-:W2:Y:S08]  /*18d0*/  @P0 MUFU.RCP R189, R104 ;  /* 0x0000006800bd0308 */ /* 0x000eb00000001000 */
[----:B------:R-:W2:Y:S01]  /*18e0*/  @P0 MUFU.RCP R200, R107 ;  /* 0x0000006b00c80308 */ /* 0x000ea20000001000 */
[----:B---3--:R-:W-:-:S02]  /*18f0*/  HADD2.F32 R121, -RZ, R136.H0_H0 ;  /* 0x20000088ff797230 */ /* 0x008fc40000004100 */
[----:B------:R-:W-:-:S03]  /*1900*/  HADD2.F32 R125, -RZ, R136.H1_H1 ;  /* 0x30000088ff7d7230 */ /* 0x000fc60000004100 */
[----:B------:R-:W-:Y:S02]  /*1910*/  @P0 FADD.FTZ R124, -R6, R121 ;  /* 0x00000079067c0221 */ /* 0x000fe40000010100 */
[----:B------:R-:W-:Y:S02]  /*1920*/  @P0 FADD.FTZ R123, -R8, R125 ;  /* 0x0000007d087b0221 */ /* 0x000fe40000010100 */
[----:B-1----:R-:W-:Y:S01]  /*1930*/  @P0 FMUL.FTZ R124, R124, R71 ;  /* 0x000000477c7c0220 */ /* 0x002fe20000410000 */
[--C-:B----4-:R-:W-:Y:S02]  /*1940*/  HADD2.F32 R129, -RZ, R138.reuse.H1_H1 ;  /* 0x3000008aff817230 */ /* 0x110fe40000004100 */
[----:B------:R-:W-:Y:S02]  /*1950*/  HADD2.F32 R127, -RZ, R138.H0_H0 ;  /* 0x2000008aff7f7230 */ /* 0x000fe40000004100 */
[--C-:B-----5:R-:W-:Y:S01]  /*1960*/  @!P0 FADD.FTZ R71, R121, -R132.reuse ;  /* 0x8000008479478221 */ /* 0x120fe20000010000 */
[----:B------:R-:W-:Y:S01]  /*1970*/  @!P0 FADD.FTZ R121, R125, -R132 ;  /* 0x800000847d798221 */ /* 0x000fe20000010000 */
[----:B------:R-:W-:Y:S01]  /*1980*/  @P0 FADD.FTZ R125, -R10, R129 ;  /* 0x000000810a7d0221 */ /* 0x000fe20000010100 */
[----:B0-----:R-:W-:Y:S01]  /*1990*/  @P0 FMUL.FTZ R123, R123, R196 ;  /* 0x000000c47b7b0220 */ /* 0x001fe20000410000 */
[----:B------:R-:W0:Y:S02]  /*19a0*/  @P0 MUFU.RCP R191, R106 ;  /* 0x0000006a00bf0308 */ /* 0x000e240000001000 */
[----:B------:R-:W-:Y:S01]  /*19b0*/  @P0 FMUL.FTZ R125, R125, R122 ;  /* 0x0000007a7d7d0220 */ /* 0x000fe20000410000 */
[----:B------:R-:W-:Y:S01]  /*19c0*/  @P0 FADD.FTZ R126, -R9, R127 ;  /* 0x0000007f097e0221 */ /* 0x000fe20000010100 */
[----:B------:R-:W-:-:S02]  /*19d0*/  HADD2.F32 R122, -RZ, R139.H0_H0 ;  /* 0x2000008bff7a7230 */ /* 0x000fc40000004100 */
[----:B------:R-:W-:Y:S02]  /*19e0*/  HADD2.F32 R139, -RZ, R139.H1_H1 ;  /* 0x3000008bff8b7230 */ /* 0x000fe40000004100 */
[C---:B--2---:R-:W-:Y:S01]  /*19f0*/  @!P0 FMUL.FTZ R123, R130.reuse, R121 ;  /* 0x00000079827b8220 */ /* 0x044fe20000410000 */
[--C-:B------:R-:W-:Y:S01]  /*1a00*/  @!P0 FADD.FTZ R121, R129, -R132.reuse ;  /* 0x8000008481798221 */ /* 0x100fe20000010000 */
[----:B------:R-:W1:Y:S01]  /*1a10*/  @P0 MUFU.RCP R195, R109 ;  /* 0x0000006d00c30308 */ /* 0x000e620000001000 */
[----:B------:R-:W-:Y:S01]  /*1a20*/  @!P0 FMUL.FTZ R124, R130, R71 ;  /* 0x00000047827c8220 */ /* 0x000fe20000410000 */
[----:B------:R-:W-:Y:S01]  /*1a30*/  @P0 FMUL.FTZ R126, R126, R181 ;  /* 0x000000b57e7e0220 */ /* 0x000fe20000410000 */
[----:B------:R-:W-:Y:S01]  /*1a40*/  @!P0 FADD.FTZ R71, R127, -R132 ;  /* 0x800000847f478221 */ /* 0x000fe20000010000 */
[----:B------:R-:W-:Y:S01]  /*1a50*/  @P0 FADD.FTZ R127, -R12, R139 ;  /* 0x0000008b0c7f0221 */ /* 0x000fe20000010100 */
[----:B------:R-:W-:Y:S01]  /*1a60*/  @!P0 FMUL.FTZ R125, R130, R121 ;  /* 0x00000079827d8220 */ /* 0x000fe20000410000 */
[----:B------:R-:W-:-:S02]  /*1a70*/  HADD2.F32 R181, -RZ, R156.H1_H1 ;  /* 0x3000009cffb57230 */ /* 0x000fc40000004100 */
[----:B------:R-:W-:Y:S01]  /*1a80*/  @!P0 FADD.FTZ R121, R139, -R132 ;  /* 0x800000848b798221 */ /* 0x000fe20000010000 */
[----:B------:R-:W2:Y:S01]  /*1a90*/  @P0 MUFU.RCP R193, R108 ;  /* 0x0000006c00c10308 */ /* 0x000ea20000001000 */
[----:B------:R-:W-:Y:S01]  /*1aa0*/  @P0 FADD.FTZ R128, -R11, R122 ;  /* 0x0000007a0b800221 */ /* 0x000fe20000010100 */
[----:B------:R-:W-:Y:S01]  /*1ab0*/  @!P0 FMUL.FTZ R126, R130, R71 ;  /* 0x00000047827e8220 */ /* 0x000fe20000410000 */
[----:B------:R-:W-:Y:S02]  /*1ac0*/  HADD2.F32 R136, -RZ, R156.H0_H0 ;  /* 0x2000009cff887230 */ /* 0x000fe40000004100 */
[----:B------:R-:W-:Y:S01]  /*1ad0*/  @P0 FMUL.FTZ R127, R127, R198 ;  /* 0x000000c67f7f0220 */ /* 0x000fe20000410000 */
[----:B------:R-:W-:Y:S02]  /*1ae0*/  @!P0 FADD.FTZ R71, R122, -R132 ;  /* 0x800000847a478221 */ /* 0x000fe40000010000 */
[----:B------:R-:W3:Y:S01]  /*1af0*/  @P0 MUFU.RCP R197, R111 ;  /* 0x0000006f00c50308 */ /* 0x000ee20000001000 */
[----:B------:R-:W-:Y:S01]  /*1b00*/  @P0 FADD.FTZ R129, -R14, R181 ;  /* 0x000000b50e810221 */ /* 0x000fe20000010100 */
[----:B------:R-:W-:Y:S01]  /*1b10*/  @!P0 FMUL.FTZ R127, R130, R121 ;  /* 0x00000079827f8220 */ /* 0x000fe20000410000 */
[----:B------:R-:W-:-:S02]  /*1b20*/  HADD2.F32 R139, -RZ, R158.H1_H1 ;  /* 0x3000009eff8b7230 */ /* 0x000fc40000004100 */
[----:B------:R-:W-:Y:S01]  /*1b30*/  @!P0 FADD.FTZ R121, R181, -R132 ;  /* 0x80000084b5798221 */ /* 0x000fe20000010000 */
[----:B------:R-:W-:Y:S01]  /*1b40*/  LOP3.LUT P1, RZ, R134, 0xff, RZ, 0xc0, !PT ;  /* 0x000000ff86ff7812 */ /* 0x000fe2000782c0ff */
[----:B------:R-:W-:Y:S01]  /*1b50*/  @P0 FMUL.FTZ R128, R128, R189 ;  /* 0x000000bd80800220 */ /* 0x000fe20000410000 */
[----:B------:R-:W4:Y:S01]  /*1b60*/  @P0 MUFU.RCP R202, R110 ;  /* 0x0000006e00ca0308 */ /* 0x000f220000001000 */
[----:B------:R-:W-:Y:S01]  /*1b70*/  @P0 FADD.FTZ R134, -R13, R136 ;  /* 0x000000880d860221 */ /* 0x000fe20000010100 */
[----:B------:R-:W-:Y:S01]  /*1b80*/  @!P0 FMUL.FTZ R128, R130, R71 ;  /* 0x0000004782808220 */ /* 0x000fe20000410000 */
[----:B------:R-:W-:Y:S02]  /*1b90*/  HADD2.F32 R122, -RZ, R158.H0_H0 ;  /* 0x2000009eff7a7230 */ /* 0x000fe40000004100 */
[----:B------:R-:W-:Y:S01]  /*1ba0*/  @P0 FMUL.FTZ R129, R129, R200 ;  /* 0x000000c881810220 */ /* 0x000fe20000410000 */
[----:B------:R-:W-:Y:S02]  /*1bb0*/  @!P0 FADD.FTZ R71, R136, -R132 ;  /* 0x8000008488478221 */ /* 0x000fe40000010000 */
[----:B------:R-:W5:Y:S01]  /*1bc0*/  @P0 MUFU.RCP R199, R113 ;  /* 0x0000007100c70308 */ /* 0x000f620000001000 */
[----:B------:R-:W-:Y:S01]  /*1bd0*/  @P0 FADD.FTZ R136, -R16, R139 ;  /* 0x0000008b10880221 */ /* 0x000fe20000010100 */
[----:B------:R-:W-:Y:S01]  /*1be0*/  @!P0 FMUL.FTZ R129, R130, R121 ;  /* 0x0000007982818220 */ /* 0x000fe20000410000 */
[----:B------:R-:W-:-:S02]  /*1bf0*/  HADD2.F32 R181, -RZ, R162.H1_H1 ;  /* 0x300000a2ffb57230 */ /* 0x000fc40000004100 */
[----:B------:R-:W-:Y:S01]  /*1c00*/  @!P0 FADD.FTZ R121, R139, -R132 ;  /* 0x800000848b798221 */ /* 0x000fe20000010000 */
[----:B0-----:R-:W-:Y:S02]  /*1c10*/  @P0 FMUL.FTZ R134, R134, R191 ;  /* 0x000000bf86860220 */ /* 0x001fe40000410000 */
[----:B------:R-:W0:Y:S01]  /*1c20*/  @P0 MUFU.RCP R204, R112 ;  /* 0x0000007000cc0308 */ /* 0x000e220000001000 */
[----:B------:R-:W-:Y:S01]  /*1c30*/  @P0 FADD.FTZ R138, -R15, R122 ;  /* 0x0000007a0f8a0221 */ /* 0x000fe20000010100 */
[----:B------:R-:W-:Y:S01]  /*1c40*/  @!P0 FMUL.FTZ R134, R130, R71 ;  /* 0x0000004782868220 */ /* 0x000fe20000410000 */
[----:B------:R-:W-:Y:S02]  /*1c50*/  HADD2.F32 R156, -RZ, R162.H0_H0 ;  /* 0x200000a2ff9c7230 */ /* 0x000fe40000004100 */
[----:B-1----:R-:W-:-:S03]  /*1c60*/  @P0 FMUL.FTZ R136, R136, R195 ;  /* 0x000000c388880220 */ /* 0x002fc60000410000 */
[----:B------:R-:W1:Y:S01]  /*1c70*/  @P0 MUFU.RCP R69, R115 ;  /* 0x0000007300450308 */ /* 0x000e620000001000 */
[----:B------:R-:W-:Y:S01]  /*1c80*/  @!P0 FADD.FTZ R71, R122, -R132 ;  /* 0x800000847a478221 */ /* 0x000fe20000010000 */
[----:B------:R-:W-:Y:S01]  /*1c90*/  @P0 FADD.FTZ R158, -R18, R181 ;  /* 0x000000b5129e0221 */ /* 0x000fe20000010100 */
[----:B------:R-:W-:Y:S01]  /*1ca0*/  @!P0 FMUL.FTZ R136, R130, R121 ;  /* 0x0000007982888220 */ /* 0x000fe20000410000 */
[----:B------:R-:W-:-:S04]  /*1cb0*/  HADD2.F32 R191, -RZ, R160.H1_H1 ;  /* 0x300000a0ffbf7230 */ /* 0x000fc80000004100 */
[----:B------:R-:W1:Y:S01]  /*1cc0*/  @P0 MUFU.RCP R183, R114 ;  /* 0x0000007200b70308 */ /* 0x000e620000001000 */
[----:B------:R-:W-:Y:S01]  /*1cd0*/  @!P0 FADD.FTZ R121, R181, -R132 ;  /* 0x80000084b5798221 */ /* 0x000fe20000010000 */
[----:B--2---:R-:W-:Y:S01]  /*1ce0*/  @P0 FMUL.FTZ R138, R138, R193 ;  /* 0x000000c18a8a0220 */ /* 0x004fe20000410000 */
[----:B------:R-:W-:Y:S01]  /*1cf0*/  @P0 FADD.FTZ R139, -R17, R156 ;  /* 0x0000009c118b0221 */ /* 0x000fe20000010100 */
[----:B------:R-:W-:Y:S01]  /*1d00*/  @!P0 FMUL.FTZ R138, R130, R71 ;  /* 0x00000047828a8220 */ /* 0x000fe20000410000 */
[----:B------:R-:W-:Y:S02]  /*1d10*/  HADD2.F32 R122, -RZ, R160.H0_H0 ;  /* 0x200000a0ff7a7230 */ /* 0x000fe40000004100 */
[----:B---3--:R-:W-:Y:S01]  /*1d20*/  @P0 FMUL.FTZ R158, R158, R197 ;  /* 0x000000c59e9e0220 */ /* 0x008fe20000410000 */
[--C-:B------:R-:W-:Y:S01]  /*1d30*/  HADD2.F32 R193, -RZ, R166.reuse.H1_H1 ;  /* 0x300000a6ffc17230 */ /* 0x100fe20000004100 */
[----:B------:R-:W2:Y:S01]  /*1d40*/  @P0 MUFU.RCP R185, R117 ;  /* 0x0000007500b90308 */ /* 0x000ea20000001000 */
[----:B------:R-:W-:Y:S01]  /*1d50*/  @!P0 FADD.FTZ R71, R156, -R132 ;  /* 0x800000849c478221 */ /* 0x000fe20000010000 */
[----:B------:R-:W-:Y:S01]  /*1d60*/  @P0 FADD.FTZ R160, -R20, R191 ;  /* 0x000000bf14a00221 */ /* 0x000fe20000010100 */
[----:B------:R-:W-:Y:S01]  /*1d70*/  @!P0 FMUL.FTZ R158, R130, R121 ;  /* 0x00000079829e8220 */ /* 0x000fe20000410000 */
[----:B------:R-:W-:-:S02]  /*1d80*/  HADD2.F32 R156, -RZ, R166.H0_H0 ;  /* 0x200000a6ff9c7230 */ /* 0x000fc40000004100 */
[----:B------:R-:W-:Y:S02]  /*1d90*/  @!P0 FADD.FTZ R121, R191, -R132 ;  /* 0x80000084bf798221 */ /* 0x000fe40000010000 */
[----:B------:R-:W3:Y:S01]  /*1da0*/  @P0 MUFU.RCP R65, R116 ;  /* 0x0000007400410308 */ /* 0x000ee20000001000 */
[----:B----4-:R-:W-:Y:S01]  /*1db0*/  @P0 FMUL.FTZ R139, R139, R202 ;  /* 0x000000ca8b8b0220 */ /* 0x010fe20000410000 */
[----:B------:R-:W-:Y:S01]  /*1dc0*/  @P0 FADD.FTZ R181, -R19, R122 ;  /* 0x0000007a13b50221 */ /* 0x000fe20000010100 */
[----:B------:R-:W-:Y:S01]  /*1dd0*/  @!P0 FMUL.FTZ R139, R130, R71 ;  /* 0x00000047828b8220 */ /* 0x000fe20000410000 */
[----:B------:R-:W-:Y:S01]  /*1de0*/  @P0 FADD.FTZ R162, -R22, R193 ;  /* 0x000000c116a20221 */ /* 0x000fe20000010100 */
[----:B-----5:R-:W-:Y:S01]  /*1df0*/  @P0 FMUL.FTZ R160, R160, R199 ;  /* 0x000000c7a0a00220 */ /* 0x020fe20000410000 */
[----:B------:R-:W-:Y:S02]  /*1e00*/  @!P0 FADD.FTZ R71, R122, -R132 ;  /* 0x800000847a478221 */ /* 0x000fe40000010000 */
[----:B------:R-:W4:Y:S01]  /*1e10*/  @P0 MUFU.RCP R187, R118 ;  /* 0x0000007600bb0308 */ /* 0x000f220000001000 */
[----:B------:R-:W-:Y:S01]  /*1e20*/  @P0 FADD.FTZ R122, -R21, R156 ;  /* 0x0000009c157a0221 */ /* 0x000fe20000010100 */
[----:B------:R-:W-:Y:S01]  /*1e30*/  @!P0 FMUL.FTZ R160, R130, R121 ;  /* 0x0000007982a08220 */ /* 0x000fe20000410000 */
[----:B------:R-:W-:-:S02]  /*1e40*/  HADD2.F32 R191, -RZ, R164.H1_H1 ;  /* 0x300000a4ffbf7230 */ /* 0x000fc40000004100 */
[----:B0-----:R-:W-:Y:S01]  /*1e50*/  @P0 FMUL.FTZ R181, R181, R204 ;  /* 0x000000ccb5b50220 */ /* 0x001fe20000410000 */
[----:B------:R-:W-:Y:S02]  /*1e60*/  HADD2.F32 R121, -RZ, R164.H0_H0 ;  /* 0x200000a4ff797230 */ /* 0x000fe40000004100 */
[----:B------:R-:W0:Y:S01]  /*1e70*/  @P0 MUFU.RCP R189, R119 ;  /* 0x0000007700bd0308 */ /* 0x000e220000001000 */
[----:B-1----:R-:W-:Y:S01]  /*1e80*/  @P0 FMUL.FTZ R162, R162, R69 ;  /* 0x00000045a2a20220 */ /* 0x002fe20000410000 */
[----:B------:R-:W-:Y:S01]  /*1e90*/  @!P0 FMUL.FTZ R181, R130, R71 ;  /* 0x0000004782b58220 */ /* 0x000fe20000410000 */
[--C-:B------:R-:W-:Y:S01]  /*1ea0*/  @!P0 FADD.FTZ R69, R156, -R132.reuse ;  /* 0x800000849c458221 */ /* 0x100fe20000010000 */
[----:B------:R-:W-:Y:S01]  /*1eb0*/  @P0 FMUL.FTZ R183, R122, R183 ;  /* 0x000000b77ab70220 */ /* 0x000fe20000410000 */
[----:B------:R-:W-:Y:S01]  /*1ec0*/  @!P0 FADD.FTZ R71, R193, -R132 ;  /* 0x80000084c1478221 */ /* 0x000fe20000010000 */
[----:B------:R-:W-:Y:S01]  /*1ed0*/  @P0 FADD.FTZ R122, -R24, R191 ;  /* 0x000000bf187a0221 */ /* 0x000fe20000010100 */
[--C-:B------:R-:W-:Y:S01]  /*1ee0*/  HADD2.F32 R193, -RZ, R168.reuse.H0_H0 ;  /* 0x200000a8ffc17230 */ /* 0x100fe20000004100 */
[----:B------:R-:W1:Y:S01]  /*1ef0*/  @P0 MUFU.RCP R198, R141 ;  /* 0x0000008d00c60308 */ /* 0x000e620000001000 */
[----:B------:R-:W-:Y:S01]  /*1f00*/  @P0 FADD.FTZ R164, -R23, R121 ;  /* 0x0000007917a40221 */ /* 0x000fe20000010100 */
[----:B------:R-:W-:Y:S01]  /*1f10*/  @!P0 FMUL.FTZ R183, R130, R69 ;  /* 0x0000004582b78220 */ /* 0x000fe20000410000 */
[----:B------:R-:W-:-:S02]  /*1f20*/  HADD2.F32 R195, -RZ, R168.H1_H1 ;  /* 0x300000a8ffc37230 */ /* 0x000fc40000004100 */
[--C-:B------:R-:W-:Y:S01]  /*1f30*/  @!P0 FADD.FTZ R69, R191, -R132.reuse ;  /* 0x80000084bf458221 */ /* 0x100fe20000010000 */
[----:B--2---:R-:W-:Y:S02]  /*1f40*/  @P0 FMUL.FTZ R185, R122, R185 ;  /* 0x000000b97ab90220 */ /* 0x004fe40000410000 */
[----:B------:R-:W2:Y:S01]  /*1f50*/  @P0 MUFU.RCP R196, R140 ;  /* 0x0000008c00c40308 */ /* 0x000ea20000001000 */
[----:B---3--:R-:W-:Y:S01]  /*1f60*/  @P0 FMUL.FTZ R164, R164, R65 ;  /* 0x00000041a4a40220 */ /* 0x008fe20000410000 */
[----:B------:R-:W-:Y:S01]  /*1f70*/  @P0 FADD.FTZ R122, -R25, R193 ;  /* 0x000000c1197a0221 */ /* 0x000fe20000010100 */
[----:B------:R-:W-:-:S05]  /*1f80*/  @!P0 FADD.FTZ R65, R121, -R132 ;  /* 0x8000008479418221 */ /* 0x000fca0000010000 */
[----:B------:R-:W3:Y:S01]  /*1f90*/  @P0 MUFU.RCP R166, R143 ;  /* 0x0000008f00a60308 */ /* 0x000ee20000001000 */
[----:B------:R-:W-:Y:S01]  /*1fa0*/  @P0 FADD.FTZ R156, -R26, R195 ;  /* 0x000000c31a9c0221 */ /* 0x000fe20000010100 */
[C---:B------:R-:W-:Y:S01]  /*1fb0*/  @!P0 FMUL.FTZ R185, R130.reuse, R69 ;  /* 0x0000004582b98220 */ /* 0x040fe20000410000 */
[--C-:B------:R-:W-:Y:S02]  /*1fc0*/  HADD2.F32 R197, -RZ, R170.reuse.H1_H1 ;  /* 0x300000aaffc57230 */ /* 0x100fe40000004100 */
[----:B------:R-:W-:Y:S01]  /*1fd0*/  @!P0 FADD.FTZ R69, R195, -R132 ;  /* 0x80000084c3458221 */ /* 0x000fe20000010000 */
[----:B------:R-:W-:Y:S02]  /*1fe0*/  @!P0 FMUL.FTZ R164, R130, R65 ;  /* 0x0000004182a48220 */ /* 0x000fe40000410000 */
[----:B------:R-:W5:Y:S01]  /*1ff0*/  @P0 MUFU.RCP R200, R142 ;  /* 0x0000008e00c80308 */ /* 0x000f620000001000 */
[----:B----4-:R-:W-:Y:S01]  /*2000*/  @P0 FMUL.FTZ R187, R122, R187 ;  /* 0x000000bb7abb0220 */ /* 0x010fe20000410000 */
[----:B------:R-:W-:-:S02]  /*2010*/  HADD2.F32 R121, -RZ, R170.H0_H0 ;  /* 0x200000aaff797230 */ /* 0x000fc40000004100 */
[----:B0-----:R-:W-:Y:S01]  /*2020*/  @P0 FMUL.FTZ R189, R156, R189 ;  /* 0x000000bd9cbd0220 */ /* 0x001fe20000410000 */
[----:B------:R-:W-:-:S03]  /*2030*/  HADD2.F32 R199, -RZ, R172.H1_H1 ;  /* 0x300000acffc77230 */ /* 0x000fc60000004100 */
[----:B------:R-:W0:Y:S01]  /*2040*/  @P0 MUFU.RCP R168, R145 ;  /* 0x0000009100a80308 */ /* 0x000e220000001000 */
[--C-:B------:R-:W-:Y:S01]  /*2050*/  @!P0 FADD.FTZ R65, R193, -R132.reuse ;  /* 0x80000084c1418221 */ /* 0x100fe20000010000 */
[----:B------:R-:W-:Y:S01]  /*2060*/  @P0 FADD.FTZ R193, -R28, R197 ;  /* 0x000000c51cc10221 */ /* 0x000fe20000010100 */
[----:B------:R-:W-:Y:S01]  /*2070*/  @!P0 FMUL.FTZ R189, R130, R69 ;  /* 0x0000004582bd8220 */ /* 0x000fe20000410000 */
[----:B------:R-:W-:-:S04]  /*2080*/  @!P0 FADD.FTZ R69, R197, -R132 ;  /* 0x80000084c5458221 */ /* 0x000fc80000010000 */
[----:B------:R-:W4:Y:S01]  /*2090*/  @P0 MUFU.RCP R122, R147 ;  /* 0x00000093007a0308 */ /* 0x000f220000001000 */
[----:B------:R-:W-:Y:S01]  /*20a0*/  @P0 FADD.FTZ R191, -R27, R121 ;  /* 0x000000791bbf0221 */ /* 0x000fe20000010100 */
[----:B------:R-:W-:Y:S01]  /*20b0*/  @!P0 FMUL.FTZ R187, R130, R65 ;  /* 0x0000004182bb8220 */ /* 0x000fe20000410000 */
[----:B------:R-:W-:Y:S02]  /*20c0*/  HADD2.F32 R156, -RZ, R172.H0_H0 ;  /* 0x200000acff9c7230 */ /* 0x000fe40000004100 */
[----:B------:R-:W-:Y:S01]  /*20d0*/  @P0 FADD.FTZ R197, -R30, R199 ;  /* 0x000000c71ec50221 */ /* 0x000fe20000010100 */
[----:B------:R-:W-:Y:S02]  /*20e0*/  HADD2.F32 R203, -RZ, R176.H1_H1 ;  /* 0x300000b0ffcb7230 */ /* 0x000fe40000004100 */
[----:B------:R-:W4:Y:S01]  /*20f0*/  @P0 MUFU.RCP R202, R144 ;  /* 0x0000009000ca0308 */ /* 0x000f220000001000 */
[C---:B------:R-:W-:Y:S01]  /*2100*/  @!P0 FMUL.FTZ R162, R130.reuse, R71 ;  /* 0x0000004782a28220 */ /* 0x040fe20000410000 */
[----:B-1----:R-:W-:Y:S01]  /*2110*/  @P0 FMUL.FTZ R193, R193, R198 ;  /* 0x000000c6c1c10220 */ /* 0x002fe20000410000 */
[--C-:B------:R-:W-:Y:S01]  /*2120*/  @!P0 FADD.FTZ R65, R121, -R132.reuse ;  /* 0x8000008479418221 */ /* 0x100fe20000010000 */
[----:B------:R-:W-:Y:S01]  /*2130*/  @!P0 FMUL.FTZ R193, R130, R69 ;  /* 0x0000004582c18220 */ /* 0x000fe20000410000 */
[----:B------:R-:W-:Y:S01]  /*2140*/  @!P0 FADD.FTZ R69, R199, -R132 ;  /* 0x80000084c7458221 */ /* 0x000fe20000010000 */
[----:B--2---:R-:W-:-:S02]  /*2150*/  @P0 FMUL.FTZ R191, R191, R196 ;  /* 0x000000c4bfbf0220 */ /* 0x004fc40000410000 */
[----:B------:R-:W1:Y:S01]  /*2160*/  @P0 MUFU.RCP R71, R146 ;  /* 0x0000009200470308 */ /* 0x000e620000001000 */
[----:B---3--:R-:W-:Y:S01]  /*2170*/  @P0 FMUL.FTZ R197, R197, R166 ;  /* 0x000000a6c5c50220 */ /* 0x008fe20000410000 */
[----:B------:R-:W-:Y:S02]  /*2180*/  HADD2.F32 R205, -RZ, R180.H1_H1 ;  /* 0x300000b4ffcd7230 */ /* 0x000fe40000004100 */
[----:B------:R-:W-:Y:S01]  /*2190*/  @P0 FADD.FTZ R195, -R29, R156 ;  /* 0x0000009c1dc30221 */ /* 0x000fe20000010100 */
[----:B------:R-:W-:Y:S01]  /*21a0*/  @!P0 FMUL.FTZ R191, R130, R65 ;  /* 0x0000004182bf8220 */ /* 0x000fe20000410000 */
[----:B------:R-:W-:Y:S02]  /*21b0*/  HADD2.F32 R166, -RZ, R176.H0_H0 ;  /* 0x200000b0ffa67230 */ /* 0x000fe40000004100 */
[----:B------:R-:W-:Y:S01]  /*21c0*/  @P0 FADD.FTZ R201, -R32, R203 ;  /* 0x000000cb20c90221 */ /* 0x000fe20000010100 */
[--C-:B------:R-:W-:Y:S01]  /*21d0*/  @!P0 FADD.FTZ R65, R156, -R132.reuse ;  /* 0x800000849c418221 */ /* 0x100fe20000010000 */
[----:B------:R-:W2:Y:S01]  /*21e0*/  @P0 MUFU.RCP R121, R148 ;  /* 0x0000009400790308 */ /* 0x000ea20000001000 */
[----:B------:R-:W-:Y:S01]  /*21f0*/  @!P0 FMUL.FTZ R197, R130, R69 ;  /* 0x0000004582c58220 */ /* 0x000fe20000410000 */
[----:B------:R-:W-:Y:S01]  /*2200*/  @!P0 FADD.FTZ R69, R203, -R132 ;  /* 0x80000084cb458221 */ /* 0x000fe20000010000 */
[----:B-----5:R-:W-:Y:S01]  /*2210*/  @P0 FMUL.FTZ R195, R195, R200 ;  /* 0x000000c8c3c30220 */ /* 0x020fe20000410000 */
[----:B0-----:R-:W-:Y:S01]  /*2220*/  @P0 FMUL.FTZ R201, R201, R168 ;  /* 0x000000a8c9c90220 */ /* 0x001fe20000410000 */
[----:B------:R-:W-:Y:S01]  /*2230*/  @P0 FADD.FTZ R203, -R34, R205 ;  /* 0x000000cd22cb0221 */ /* 0x000fe20000010100 */
[----:B------:R-:W-:-:S02]  /*2240*/  @P0 FADD.FTZ R199, -R31, R166 ;  /* 0x000000a61fc70221 */ /* 0x000fc40000010100 */
[----:B------:R-:W0:Y:S01]  /*2250*/  @P0 MUFU.RCP R156, R149 ;  /* 0x00000095009c0308 */ /* 0x000e220000001000 */
[----:B------:R-:W-:Y:S01]  /*2260*/  @!P0 FMUL.FTZ R195, R130, R65 ;  /* 0x0000004182c38220 */ /* 0x000fe20000410000 */
[----:B------:R-:W-:Y:S02]  /*2270*/  HADD2.F32 R168, -RZ, R180.H0_H0 ;  /* 0x200000b4ffa87230 */ /* 0x000fe40000004100 */
[----:B------:R-:W-:Y:S01]  /*2280*/  @!P0 FADD.FTZ R65, R166, -R132 ;  /* 0x80000084a6418221 */ /* 0x000fe20000010000 */
[----:B------:R-:W-:Y:S01]  /*2290*/  @!P0 FMUL.FTZ R201, R130, R69 ;  /* 0x0000004582c98220 */ /* 0x000fe20000410000 */
[----:B----4-:R-:W-:Y:S01]  /*22a0*/  @P0 FMUL.FTZ R203, R203, R122 ;  /* 0x0000007acbcb0220 */ /* 0x010fe20000410000 */
[----:B------:R-:W-:Y:S01]  /*22b0*/  @P0 FMUL.FTZ R199, R199, R202 ;  /* 0x000000cac7c70220 */ /* 0x000fe20000410000 */
[----:B------:R-:W-:Y:S02]  /*22c0*/  HADD2.F32 R69, -RZ, R188.H0_H0 ;  /* 0x200000bcff457230 */ /* 0x000fe40000004100 */
[----:B------:R-:W-:Y:S01]  /*22d0*/  @P0 FADD.FTZ R166, -R33, R168 ;  /* 0x000000a821a60221 */ /* 0x000fe20000010100 */
[----:B------:R-:W-:-:S02]  /*22e0*/  HADD2.F32 R122, -RZ, R182.H0_H0 ;  /* 0x200000b6ff7a7230 */ /* 0x000fc40000004100 */
[----:B------:R-:W-:Y:S01]  /*22f0*/  @!P0 FMUL.FTZ R199, R130, R65 ;  /* 0x0000004182c78220 */ /* 0x000fe20000410000 */
[--C-:B------:R-:W-:Y:S01]  /*2300*/  @!P0 FADD.FTZ R65, R168, -R132.reuse ;  /* 0x80000084a8418221 */ /* 0x100fe20000010000 */
[----:B------:R-:W-:Y:S02]  /*2310*/  HADD2.F32 R207, -RZ, R188.H1_H1 ;  /* 0x300000bcffcf7230 */ /* 0x000fe40000004100 */
[----:B-1----:R-:W-:Y:S01]  /*2320*/  @P0 FMUL.FTZ R166, R166, R71 ;  /* 0x00000047a6a60220 */ /* 0x002fe20000410000 */
[----:B------:R-:W-:Y:S02]  /*2330*/  HADD2.F32 R170, -RZ, R182.H1_H1 ;  /* 0x300000b6ffaa7230 */ /* 0x000fe40000004100 */
[----:B------:R-:W-:Y:S01]  /*2340*/  @P0 FADD.FTZ R168, -R35, R69 ;  /* 0x0000004523a80221 */ /* 0x000fe20000010100 */
[C---:B------:R-:W-:Y:S01]  /*2350*/  FADD.FTZ R83, R122.reuse, R83 ;  /* 0x000000537a537221 */ /* 0x040fe20000010000 */
[----:B------:R-:W-:Y:S01]  /*2360*/  FFMA.FTZ R73, R122, R124, R73 ;  /* 0x0000007c7a497223 */ /* 0x000fe20000010049 */
[----:B------:R-:W-:Y:S01]  /*2370*/  @!P0 FMUL.FTZ R166, R130, R65 ;  /* 0x0000004182a68220 */ /* 0x000fe20000410000 */
[----:B------:R-:W-:Y:S01]  /*2380*/  FMUL.FTZ R122, R100, R122 ;  /* 0x0000007a647a7220 */ /* 0x000fe20000410000 */
[----:B------:R-:W-:Y:S01]  /*2390*/  @!P0 FADD.FTZ R65, R205, -R132 ;  /* 0x80000084cd418221 */ /* 0x000fe20000010000 */
[----:B------:R-:W-:Y:S01]  /*23a0*/  @P0 FADD.FTZ R71, -R36, R207 ;  /* 0x000000cf24470221 */ /* 0x000fe20000010100 */
[----:B------:R-:W-:-:S02]  /*23b0*/  HADD2.F32 R205, -RZ, R174.H0_H0 ;  /* 0x200000aeffcd7230 */ /* 0x000fc40000004100 */
[----:B--2---:R-:W-:Y:S01]  /*23c0*/  @P0 FMUL.FTZ R168, R168, R121 ;  /* 0x00000079a8a80220 */ /* 0x004fe20000410000 */
[C---:B------:R-:W-:Y:S01]  /*23d0*/  FADD.FTZ R81, R170.reuse, R81 ;  /* 0x00000051aa517221 */ /* 0x040fe20000010000 */
[----:B------:R-:W-:Y:S01]  /*23e0*/  FFMA.FTZ R74, R170, R123, R74 ;  /* 0x0000007baa4a7223 */ /* 0x000fe2000001004a */
[--C-:B------:R-:W-:Y:S01]  /*23f0*/  @!P0 FADD.FTZ R69, R69, -R132.reuse ;  /* 0x8000008445458221 */ /* 0x100fe20000010000 */
[----:B------:R-:W-:Y:S01]  /*2400*/  @!P0 FADD.FTZ R121, R207, -R132 ;  /* 0x80000084cf798221 */ /* 0x000fe20000010000 */
[----:B------:R-:W-:Y:S01]  /*2410*/  FMUL.FTZ R170, R101, R170 ;  /* 0x000000aa65aa7220 */ /* 0x000fe20000410000 */
[----:B------:R-:W-:Y:S01]  /*2420*/  FADD.FTZ R213, RZ, R122 ;  /* 0x0000007affd57221 */ /* 0x000fe20000010000 */
[----:B0-----:R-:W-:Y:S01]  /*2430*/  @P0 FMUL.FTZ R132, R71, R156 ;  /* 0x0000009c47840220 */ /* 0x001fe20000410000 */
[--C-:B------:R-:W-:Y:S02]  /*2440*/  HADD2.F32 R217, -RZ, R66.reuse.H0_H0 ;  /* 0x20000042ffd97230 */ /* 0x100fe40000004100 */
[----:B------:R-:W-:Y:S01]  /*2450*/  FADD.FTZ R58, R205, R58 ;  /* 0x0000003acd3a7221 */ /* 0x000fe20000010000 */
[----:B------:R-:W-:-:S02]  /*2460*/  HADD2.F32 R182, -RZ, R66.H1_H1 ;  /* 0x30000042ffb67230 */ /* 0x000fc40000004100 */
[----:B------:R-:W-:Y:S01]  /*2470*/  FFMA.FTZ R63, R205, R126, R63 ;  /* 0x0000007ecd3f7223 */ /* 0x000fe2000001003f */
[--C-:B------:R-:W-:Y:S02]  /*2480*/  HADD2.F32 R71, -RZ, R67.reuse.H0_H0 ;  /* 0x20000043ff477230 */ /* 0x100fe40000004100 */
[----:B------:R-:W-:Y:S02]  /*2490*/  HADD2.F32 R200, -RZ, R67.H1_H1 ;  /* 0x30000043ffc87230 */ /* 0x000fe40000004100 */
[----:B------:R-:W-:Y:S01]  /*24a0*/  FMUL.FTZ R205, R102, R205 ;  /* 0x000000cd66cd7220 */ /* 0x000fe20000410000 */
[--C-:B------:R-:W-:Y:S02]  /*24b0*/  HADD2.F32 R66, -RZ, R120.reuse.H0_H0 ;  /* 0x20000078ff427230 */ /* 0x100fe40000004100 */
[----:B------:R-:W-:Y:S02]  /*24c0*/  HADD2.F32 R67, -RZ, R120.H1_H1 ;  /* 0x30000078ff437230 */ /* 0x000fe40000004100 */
[----:B------:R-:W-:Y:S01]  /*24d0*/  FADD.FTZ R120, R213, R170 ;  /* 0x000000aad5787221 */ /* 0x000fe20000010000 */
[----:B------:R-:W-:Y:S01]  /*24e0*/  FFMA.FTZ R221, R122, R124, RZ ;  /* 0x0000007c7add7223 */ /* 0x000fe200000100ff */
[----:B------:R-:W-:-:S02]  /*24f0*/  HADD2.F32 R207, -RZ, R174.H1_H1 ;  /* 0x300000aeffcf7230 */ /* 0x000fc40000004100 */
[----:B------:R-:W-:Y:S01]  /*2500*/  FADD.FTZ R225, R120, R205 ;  /* 0x000000cd78e17221 */ /* 0x000fe20000010000 */
[----:B------:R-:W-:Y:S01]  /*2510*/  FFMA.FTZ R120, R170, R123, R221 ;  /* 0x0000007baa787223 */ /* 0x000fe200000100dd */
[--C-:B------:R-:W-:Y:S02]  /*2520*/  HADD2.F32 R156, -RZ, R178.reuse.H0_H0 ;  /* 0x200000b2ff9c7230 */ /* 0x100fe40000004100 */
[----:B------:R-:W-:Y:S01]  /*2530*/  FMUL.FTZ R172, R103, R207 ;  /* 0x000000cf67ac7220 */ /* 0x000fe20000410000 */
[----:B------:R-:W-:Y:S02]  /*2540*/  HADD2.F32 R174, -RZ, R178.H1_H1 ;  /* 0x300000b2ffae7230 */ /* 0x000fe40000004100 */
        /* <DEDUP_REMOVED lines=16> */
[----:B------:R-:W-:Y:S02]  /*2650*/  HADD2.F32 R219, -RZ, R68.H0_H0 ;  /* 0x20000044ffdb7230 */ /* 0x000fe40000004100 */
[----:B------:R-:W-:Y:S01]  /*2660*/  FFMA.FTZ R59, R209, R134, R59 ;  /* 0x00000086d13b7223 */ /* 0x000fe2000001003b */
[----:B------:R-:W-:Y:S01]  /*2670*/  FMUL.FTZ R209, R106, R209 ;  /* 0x000000d16ad17220 */ /* 0x000fe20000410000 */
[----:B------:R-:W-:Y:S01]  /*2680*/  FADD.FTZ R156, R225, R174 ;  /* 0x000000aee19c7221 */ /* 0x000fe20000010000 */
        /* <DEDUP_REMOVED lines=9> */
[C---:B------:R-:W-:Y:S01]  /*2720*/  FADD.FTZ R92, R219.reuse, R92 ;  /* 0x0000005cdb5c7221 */ /* 0x040fe20000010000 */
[----:B------:R-:W-:Y:S01]  /*2730*/  FADD.FTZ R221, R156, R209 ;  /* 0x000000d19cdd7221 */ /* 0x000fe20000010000 */
[----:B------:R-:W-:Y:S01]  /*2740*/  FFMA.FTZ R52, R219, R183, R52 ;  /* 0x000000b7db347223 */ /* 0x000fe20000010034 */
[----:B------:R-:W-:Y:S01]  /*2750*/  FMUL.FTZ R182, R114, R219 ;  /* 0x000000db72b67220 */ /* 0x000fe20000410000 */
[----:B------:R-:W-:Y:S01]  /*2760*/  FFMA.FTZ R219, R209, R134, R120 ;  /* 0x00000086d1db7223 */ /* 0x000fe20000010078 */
[----:B------:R-:W-:Y:S02]  /*2770*/  HADD2.F32 R184, -RZ, R184.H1_H1 ;  /* 0x300000b8ffb87230 */ /* 0x000fe40000004100 */
[C---:B------:R-:W-:Y:S01]  /*2780*/  FADD.FTZ R98, R211.reuse, R98 ;  /* 0x00000062d3627221 */ /* 0x040fe20000010000 */
[-C--:B------:R-:W-:Y:S01]  /*2790*/  FFMA.FTZ R60, R211, R129.reuse, R60 ;  /* 0x00000081d33c7223 */ /* 0x080fe2000001003c */
        /* <DEDUP_REMOVED lines=9> */
[----:B------:R-:W-:Y:S02]  /*2830*/  HADD2.F32 R186, -RZ, R186.H1_H1 ;  /* 0x300000baffba7230 */ /* 0x000fe40000004100 */
[----:B------:R-:W-:Y:S01]  /*2840*/  FFMA.FTZ R57, R178, R138, R57 ;  /* 0x0000008ab2397223 */ /* 0x000fe20000010039 */
        /* <DEDUP_REMOVED lines=8> */
[----:B------:R-:W-:Y:S01]  /*28d0*/  FMUL.FTZ R215, R111, R186 ;  /* 0x000000ba6fd77220 */ /* 0x000fe20000410000 */
[----:B------:R-:W-:Y:S01]  /*28e0*/  FADD.FTZ R68, R225, R178 ;  /* 0x000000b2e1447221 */ /* 0x000fe20000010000 */
[----:B------:R-:W-:Y:S01]  /*28f0*/  FFMA.FTZ R120, R178, R139, R229 ;  /* 0x0000008bb2787223 */ /* 0x000fe200000100e5 */
[----:B------:R-:W-:-:S02]  /*2900*/  HADD2.F32 R198, -RZ, R70.H0_H0 ;  /* 0x20000046ffc67230 */ /* 0x000fc40000004100 */
[----:B------:R-:W-:Y:S02]  /*2910*/  HADD2.F32 R70, -RZ, R70.H1_H1 ;  /* 0x30000046ff467230 */ /* 0x000fe40000004100 */
        /* <DEDUP_REMOVED lines=21> */
[----:B------:R-:W-:Y:S01]  /*2a70*/  @!P0 FMUL.FTZ R132, R130, R121 ;  /* 0x0000007982848220 */ /* 0x000fe20000410000 */
[----:B------:R-:W-:Y:S01]  /*2a80*/  FADD.FTZ R68, R68, R219 ;  /* 0x000000db44447221 */ /* 0x000fe20000010000 */
[----:B------:R-:W-:Y:S01]  /*2a90*/  FFMA.FTZ R70, R219, R162, R70 ;  /* 0x000000a2db467223 */ /* 0x000fe20000010046 */
[--C-:B------:R-:W-:Y:S02]  /*2aa0*/  HADD2.F32 R121, -RZ, R190.reuse.H0_H0 ;  /* 0x200000beff797230 */ /* 0x100fe40000004100 */
[C---:B------:R-:W-:Y:S01]  /*2ab0*/  FADD.FTZ R95, R179.reuse, R95 ;  /* 0x0000005fb35f7221 */ /* 0x040fe20000010000 */
[----:B------:R-:W-:Y:S02]  /*2ac0*/  HADD2.F32 R196, -RZ, R190.H1_H1 ;  /* 0x300000beffc47230 */ /* 0x000fe40000004100 */
[----:B------:R-:W-:Y:S01]  /*2ad0*/  FFMA.FTZ R82, R179, R191, R82 ;  /* 0x000000bfb3527223 */ /* 0x000fe20000010052 */
[----:B------:R-:W-:Y:S01]  /*2ae0*/  FMUL.FTZ R190, R140, R179 ;  /* 0x000000b38cbe7220 */ /* 0x000fe20000410000 */
[----:B------:R-:W-:Y:S01]  /*2af0*/  FADD.FTZ R179, R68, R221 ;  /* 0x000000dd44b37221 */ /* 0x000fe20000010000 */
[----:B------:R-:W-:Y:S01]  /*2b00*/  FFMA.FTZ R223, R221, R164, R70 ;  /* 0x000000a4dddf7223 */ /* 0x000fe20000010046 */
[----:B------:R-:W-:-:S02]  /*2b10*/  HADD2.F32 R188, -RZ, R194.H1_H1 ;  /* 0x300000c2ffbc7230 */ /* 0x000fc40000004100 */
[----:B------:R-:W-:Y:S01]  /*2b20*/  FADD.FTZ R179, R179, R184 ;  /* 0x000000b8b3b37221 */ /* 0x000fe20000010000 */
[----:B------:R-:W-:Y:S02]  /*2b30*/  FFMA.FTZ R223, R184, R185, R223 ;  /* 0x000000b9b8df7223 */ /* 0x000fe400000100df */
[C---:B------:R-:W-:Y:S01]  /*2b40*/  FADD.FTZ R45, R188.reuse, R45 ;  /* 0x0000002dbc2d7221 */ /* 0x040fe20000010000 */
[----:B------:R-:W-:Y:S01]  /*2b50*/  FFMA.FTZ R48, R188, R189, R48 ;  /* 0x000000bdbc307223 */ /* 0x000fe20000010030 */
[----:B------:R-:W-:Y:S01]  /*2b60*/  FMUL.FTZ R188, R119, R188 ;  /* 0x000000bc77bc7220 */ /* 0x000fe20000410000 */
[----:B------:R-:W-:Y:S01]  /*2b70*/  FADD.FTZ R179, R179, R186 ;  /* 0x000000bab3b37221 */ /* 0x000fe20000010000 */
[----:B------:R-:W-:Y:S01]  /*2b80*/  FFMA.FTZ R223, R186, R187, R223 ;  /* 0x000000bbbadf7223 */ /* 0x000fe200000100df */
[----:B------:R-:W-:Y:S02]  /*2b90*/  HADD2.F32 R192, -RZ, R192.H1_H1 ;  /* 0x300000c0ffc07230 */ /* 0x000fe40000004100 */
[----:B------:R-:W-:Y:S01]  /*2ba0*/  FADD.FTZ R179, R179, R188 ;  /* 0x000000bcb3b37221 */ /* 0x000fe20000010000 */
[----:B------:R-:W-:-:S02]  /*2bb0*/  FFMA.FTZ R223, R188, R189, R223 ;  /* 0x000000bdbcdf7223 */ /* 0x000fc400000100df */
        /* <DEDUP_REMOVED lines=31> */
[----:B------:R-:W-:-:S02]  /*2db0*/  HADD2.F32 R227, -RZ, R64.H0_H0 ;  /* 0x20000040ffe37230 */ /* 0x000fc40000004100 */
[----:B------:R-:W-:Y:S01]  /*2dc0*/  @!P0 FMUL.FTZ R168, R130, R69 ;  /* 0x0000004582a88220 */ /* 0x000fe20000410000 */
        /* <DEDUP_REMOVED lines=18> */
[-C--:B------:R-:W-:Y:S01]  /*2ef0*/  FFMA.FTZ R153, R64, R132.reuse, R153 ;  /* 0x0000008440997223 */ /* 0x080fe20000010099 */
[----:B------:R-:W-:Y:S01]  /*2f00*/  FADD.FTZ R64, R66, R225 ;  /* 0x000000e142407221 */ /* 0x000fe20000010000 */
[----:B------:R-:W-:Y:S01]  /*2f10*/  ISETP.NE.AND P2, PT, R3, RZ, PT ;  /* 0x000000ff0300720c */ /* 0x000fe20003f45270 */
[C---:B------:R-:W-:Y:S01]  /*2f20*/  FADD.FTZ R91, R121.reuse, R91 ;  /* 0x0000005b795b7221 */ /* 0x040fe20000010000 */
[----:B------:R-:W-:Y:S01]  /*2f30*/  FFMA.FTZ R80, R121, R195, R80 ;  /* 0x000000c379507223 */ /* 0x000fe20000010050 */
        /* <DEDUP_REMOVED lines=21> */
.L_x_2300:
        /* <DEDUP_REMOVED lines=43> */
.L_x_2286:
[----:B------:R-:W-:Y:S05]  /*3340*/  BSYNC B0 ;  /* 0x0000000000007941 */ /* 0x000fea0003800000 */
.L_x_2285:
        /* <DEDUP_REMOVED lines=19> */
.L_x_2288:
[----:B------:R-:W2:Y:S04]  /*3480*/  LDG.E.STRONG.GPU R66, desc[UR10][R64.64] ;  /* 0x0000000a40427981 */ /* 0x000ea8000c1ef900 */
[----:B--2---:R-:W-:Y:S01]  /*3490*/  CCTL.IVALL ;  /* 0x00000000ff00798f */ /* 0x004fe20002000000 */
[----:B------:R-:W-:Y:S05]  /*34a0*/  YIELD ;  /* 0x0000000000007946 */ /* 0x000fea0003800000 */
[----:B------:R-:W-:-:S13]  /*34b0*/  ISETP.NE.AND P0, PT, R66, R69, PT ;  /* 0x000000454200720c */ /* 0x000fda0003f05270 */
[----:B------:R-:W-:Y:S05]  /*34c0*/  @P0 BRA `(.L_x_2288) ;  /* 0xfffffffc00ec0947 */ /* 0x000fea000383ffff */
.L_x_2287:
        /* <DEDUP_REMOVED lines=103> */
[----:B------:R-:W-:Y:S01]  /*3b40*/  F2FP.F16.F32.PACK_AB R69, R64, R69 ;  /* 0x000000454045723e */ /* 0x000fe200000000ff */
[C---:B------:R-:W-:Y:S01]  /*3b50*/  FMUL.FTZ R205, R130.reuse, R205 ;  /* 0x000000cd82cd7220 */ /* 0x040fe20000410000 */
[C---:B------:R-:W-:Y:S01]  /*3b60*/  FMUL.FTZ R66, R130.reuse, R125 ;  /* 0x0000007d82427220 */ /* 0x040fe20000410000 */
[C---:B------:R-:W-:Y:S01]  /*3b70*/  FMUL.FTZ R191, R130.reuse, R191 ;  /* 0x000000bf82bf7220 */ /* 0x040fe20000410000 */
[C---:B------:R-:W-:Y:S01]  /*3b80*/  FMUL.FTZ R134, R130.reuse, R193 ;  /* 0x000000c182867220 */ /* 0x040fe20000410000 */
[----:B------:R-:W-:Y:S01]  /*3b90*/  LEA R64, P0, R131, UR4, 0x2 ;  /* 0x0000000483407c11 */ /* 0x000fe2000f8010ff */
        /* <DEDUP_REMOVED lines=20> */
[----:B------:R-:W-:Y:S01]  /*3ce0*/  F2FP.F16.F32.PACK_AB R185, R122, R65 ;  /* 0x000000417ab9723e */ /* 0x000fe200000000ff */
[--C-:B0-----:R-:W-:Y:S01]  /*3cf0*/  IMAD.WIDE.U32 R122, R163, 0x4, R138.reuse ;  /* 0x00000004a37a7825 */ /* 0x101fe200078e008a */
        /* <DEDUP_REMOVED lines=99> */
.L_x_2283:
        /* <DEDUP_REMOVED lines=78> */
.L_x_2284:
[----:B------:R-:W-:Y:S01]  /*4810*/  HFMA2.MMA R204, -RZ, RZ, 0, 9.5367431640625e-07 ;  /* 0x00000010ffcc7435 */ /* 0x000fe200000001ff */
[----:B------:R-:W-:Y:S02]  /*4820*/  MOV R229, R64 ;  /* 0x0000004000e57202 */ /* 0x000fe40000000f00 */
[----:B------:R-:W-:Y:S02]  /*4830*/  MOV R231, 0x1f ;  /* 0x0000001f00e77802 */ /* 0x000fe40000000f00 */
[----:B------:R-:W-:-:S07]  /*4840*/  MOV R120, 0xffffffff ;  /* 0xffffffff00787802 */ /* 0x000fce0000000f00 */
[----:B------:R-:W-:Y:S05]  /*4850*/  WARPSYNC.COLLECTIVE R120, `(.L_x_2290) ;  /* 0x0000000078087348 */ /* 0x000fea0003c00000 */
[----:B------:R0:W1:Y:S02]  /*4860*/  SHFL.DOWN P0, R156, R229, R204, R231 ;  /* 0x080000cce59c7389 */ /* 0x00006400000000e7 */
[----:B01----:R-:W-:Y:S01]  /*4870*/  ENDCOLLECTIVE ;  /* 0x000000000000791b */ /* 0x003fe20003800000 */
.L_x_2290:
[----:B------:R-:W-:Y:S02]  /*4880*/  MOV R229, R66 ;  /* 0x0000004200e57202 */ /* 0x000fe40000000f00 */
[----:B------:R-:W-:-:S07]  /*4890*/  MOV R67, R156 ;  /* 0x0000009c00437202 */ /* 0x000fce0000000f00 */
[----:B------:R-:W-:Y:S05]  /*48a0*/  WARPSYNC.COLLECTIVE R120, `(.L_x_2291) ;  /* 0x0000000078087348 */ /* 0x000fea0003c00000 */
[----:B------:R0:W1:Y:S02]  /*48b0*/  SHFL.DOWN P0, R156, R229, R204, R231 ;  /* 0x080000cce59c7389 */ /* 0x00006400000000e7 */
[----:B01----:R-:W-:Y:S01]  /*48c0*/  ENDCOLLECTIVE ;  /* 0x000000000000791b */ /* 0x003fe20003800000 */
.L_x_2291:
[----:B------:R-:W-:Y:S01]  /*48d0*/  FADD.FTZ R67, R64, R67 ;  /* 0x0000004340437221 */ /* 0x000fe20000010000 */
[----:B------:R-:W-:-:S04]  /*48e0*/  HFMA2.MMA R204, -RZ, RZ, 0, 4.76837158203125e-07 ;  /* 0x00000008ffcc7435 */ /* 0x000fc800000001ff */
[----:B------:R-:W-:Y:S02]  /*48f0*/  MOV R229, R67 ;  /* 0x0000004300e57202 */ /* 0x000fe40000000f00 */
[----:B------:R-:W-:-:S07]  /*4900*/  MOV R71, R156 ;  /* 0x0000009c00477202 */ /* 0x000fce0000000f00 */
[----:B------:R-:W-:Y:S05]  /*4910*/  WARPSYNC.COLLECTIVE R120, `(.L_x_2292) ;  /* 0x0000000078087348 */ /* 0x000fea0003c00000 */
[----:B------:R0:W1:Y:S02]  /*4920*/  SHFL.DOWN P0, R156, R229, R204, R231 ;  /* 0x080000cce59c7389 */ /* 0x00006400000000e7 */
[----:B01----:R-:W-:Y:S01]  /*4930*/  ENDCOLLECTIVE ;  /* 0x000000000000791b */ /* 0x003fe20003800000 */
.L_x_2292:
[----:B------:R-:W-:-:S05]  /*4940*/  FADD.FTZ R71, R66, R71 ;  /* 0x0000004742477221 */ /* 0x000fca0000010000 */
[----:B------:R-:W-:Y:S02]  /*4950*/  MOV R229, R71 ;  /* 0x0000004700e57202 */ /* 0x000fe40000000f00 */
[----:B------:R-:W-:-:S07]  /*4960*/  MOV R68, R156 ;  /* 0x0000009c00447202 */ /* 0x000fce0000000f00 */
[----:B------:R-:W-:Y:S05]  /*4970*/  WARPSYNC.COLLECTIVE R120, `(.L_x_2293) ;  /* 0x0000000078087348 */ /* 0x000fea0003c00000 */
[----:B------:R0:W1:Y:S02]  /*4980*/  SHFL.DOWN P0, R156, R229, R204, R231 ;  /* 0x080000cce59c7389 */ /* 0x00006400000000e7 */
[----:B01----:R-:W-:Y:S01]  /*4990*/  ENDCOLLECTIVE ;  /* 0x000000000000791b */ /* 0x003fe20003800000 */
.L_x_2293:
[----:B------:R-:W-:Y:S01]  /*49a0*/  FADD.FTZ R68, R67, R68 ;  /* 0x0000004443447221 */ /* 0x000fe20000010000 */
[----:B------:R-:W-:-:S04]  /*49b0*/  HFMA2.MMA R204, -RZ, RZ, 0, 2.384185791015625e-07 ;  /* 0x00000004ffcc7435 */ /* 0x000fc800000001ff */
[----:B------:R-:W-:Y:S02]  /*49c0*/  MOV R229, R68 ;  /* 0x0000004400e57202 */ /* 0x000fe40000000f00 */
[----:B------:R-:W-:-:S07]  /*49d0*/  MOV R70, R156 ;  /* 0x0000009c00467202 */ /* 0x000fce0000000f00 */
[----:B------:R-:W-:Y:S05]  /*49e0*/  WARPSYNC.COLLECTIVE R120, `(.L_x_2294) ;  /* 0x0000000078087348 */ /* 0x000fea0003c00000 */
[----:B------:R0:W1:Y:S02]  /*49f0*/  SHFL.DOWN P0, R156, R229, R204, R231 ;  /* 0x080000cce59c7389 */ /* 0x00006400000000e7 */
[----:B01----:R-:W-:Y:S01]  /*4a00*/  ENDCOLLECTIVE ;  /* 0x000000000000791b */ /* 0x003fe20003800000 */
.L_x_2294:
[----:B------:R-:W-:-:S05]  /*4a10*/  FADD.FTZ R70, R71, R70 ;  /* 0x0000004647467221 */ /* 0x000fca0000010000 */
[----:B------:R-:W-:Y:S02]  /*4a20*/  MOV R229, R70 ;  /* 0x0000004600e57202 */ /* 0x000fe40000000f00 */
[----:B------:R-:W-:-:S07]  /*4a30*/  MOV R121, R156 ;  /* 0x0000009c00797202 */ /* 0x000fce0000000f00 */
[----:B------:R-:W-:Y:S05]  /*4a40*/  WARPSYNC.COLLECTIVE R120, `(.L_x_2295) ;  /* 0x0000000078087348 */ /* 0x000fea0003c00000 */
[----:B------:R0:W1:Y:S02]  /*4a50*/  SHFL.DOWN P0, R156, R229, R204, R231 ;  /* 0x080000cce59c7389 */ /* 0x00006400000000e7 */
[----:B01----:R-:W-:Y:S01]  /*4a60*/  ENDCOLLECTIVE ;  /* 0x000000000000791b */ /* 0x003fe20003800000 */
.L_x_2295:
[----:B------:R-:W-:Y:S01]  /*4a70*/  FADD.FTZ R121, R68, R121 ;  /* 0x0000007944797221 */ /* 0x000fe20000010000 */
[----:B------:R-:W-:-:S04]  /*4a80*/  HFMA2.MMA R204, -RZ, RZ, 0, 1.1920928955078125e-07 ;  /* 0x00000002ffcc7435 */ /* 0x000fc800000001ff */
[----:B------:R-:W-:Y:S02]  /*4a90*/  MOV R229, R121 ;  /* 0x0000007900e57202 */ /* 0x000fe40000000f00 */
[----:B------:R-:W-:-:S07]  /*4aa0*/  MOV R179, R156 ;  /* 0x0000009c00b37202 */ /* 0x000fce0000000f00 */
[----:B------:R-:W-:Y:S05]  /*4ab0*/  WARPSYNC.COLLECTIVE R120, `(.L_x_2296) ;  /* 0x0000000078087348 */ /* 0x000fea0003c00000 */
[----:B------:R0:W1:Y:S02]  /*4ac0*/  SHFL.DOWN P0, R156, R229, R204, R231 ;  /* 0x080000cce59c7389 */ /* 0x00006400000000e7 */
[----:B01----:R-:W-:Y:S01]  /*4ad0*/  ENDCOLLECTIVE ;  /* 0x000000000000791b */ /* 0x003fe20003800000 */
.L_x_2296:
[----:B------:R-:W-:-:S05]  /*4ae0*/  FADD.FTZ R179, R70, R179 ;  /* 0x000000b346b37221 */ /* 0x000fca0000010000 */
[----:B------:R-:W-:Y:S02]  /*4af0*/  MOV R229, R179 ;  /* 0x000000b300e57202 */ /* 0x000fe40000000f00 */
[----:B------:R-:W-:-:S07]  /*4b00*/  MOV R64, R156 ;  /* 0x0000009c00407202 */ /* 0x000fce0000000f00 */
[----:B------:R-:W-:Y:S05]  /*4b10*/  WARPSYNC.COLLECTIVE R120, `(.L_x_2297) ;  /* 0x0000000078087348 */ /* 0x000fea0003c00000 */
[----:B------:R0:W1:Y:S02]  /*4b20*/  SHFL.DOWN P0, R156, R229, R204, R231 ;  /* 0x080000cce59c7389 */ /* 0x00006400000000e7 */
[----:B01----:R-:W-:Y:S01]  /*4b30*/  ENDCOLLECTIVE ;  /* 0x000000000000791b */ /* 0x003fe20003800000 */
.L_x_2297:
[----:B------:R-:W-:Y:S01]  /*4b40*/  FADD.FTZ R64, R121, R64 ;  /* 0x0000004079407221 */ /* 0x000fe20000010000 */
[----:B------:R-:W-:-:S04]  /*4b50*/  HFMA2.MMA R204, -RZ, RZ, 0, 5.9604644775390625e-08 ;  /* 0x00000001ffcc7435 */ /* 0x000fc800000001ff */
[----:B------:R-:W-:Y:S02]  /*4b60*/  MOV R229, R64 ;  /* 0x0000004000e57202 */ /* 0x000fe40000000f00 */
[----:B------:R-:W-:-:S07]  /*4b70*/  MOV R66, R156 ;  /* 0x0000009c00427202 */ /* 0x000fce0000000f00 */
[----:B------:R-:W-:Y:S05]  /*4b80*/  WARPSYNC.COLLECTIVE R120, `(.L_x_2298) ;  /* 0x0000000078087348 */ /* 0x000fea0003c00000 */
[----:B------:R0:W1:Y:S02]  /*4b90*/  SHFL.DOWN P0, R156, R229, R204, R231 ;  /* 0x080000cce59c7389 */ /* 0x00006400000000e7 */
[----:B01----:R-:W-:Y:S01]  /*4ba0*/  ENDCOLLECTIVE ;  /* 0x000000000000791b */ /* 0x003fe20003800000 */
.L_x_2298:
[----:B------:R-:W-:-:S05]  /*4bb0*/  FADD.FTZ R66, R179, R66 ;  /* 0x00000042b3427221 */ /* 0x000fca0000010000 */
[----:B------:R-:W-:Y:S02]  /*4bc0*/  MOV R229, R66 ;  /* 0x0000004200e57202 */ /* 0x000fe40000000f00 */
[----:B------:R-:W-:-:S07]  /*4bd0*/  MOV R67, R156 ;  /* 0x0000009c00437202 */ /* 0x000fce0000000f00 */
[----:B------:R-:W-:Y:S05]  /*4be0*/  WARPSYNC.COLLECTIVE R120, `(.L_x_2299) ;  /* 0x0000000078087348 */ /* 0x000fea0003c00000 */
[----:B------:R0:W1:Y:S02]  /*4bf0*/  SHFL.DOWN P0, R156, R229, R204, R231 ;  /* 0x080000cce59c7389 */ /* 0x00006400000000e7 */
[----:B01----:R-:W-:Y:S01]  /*4c00*/  ENDCOLLECTIVE ;  /* 0x000000000000791b */ /* 0x003fe20003800000 */
.L_x_2299:
[----:B------:R-:W-:Y:S01]  /*4c10*/  MOV R71, R156 ;  /* 0x0000009c00477202 */ /* 0x000fe20000000f00 */
[----:B------:R-:W-:Y:S06]  /*4c20*/  BRA `(.L_x_2300) ;  /* 0xffffffe400187947 */ /* 0x000fec000383ffff */
.L_x_2301:
        /* <DEDUP_REMOVED lines=13> */
.L_x_5481:


//--------------------- .text._ZN10layer_norm22ln_bwd_finalize_kernelINS_22Kernel_traits_finalizeILj15360EffffjLj1024ELj4ENS_18Kernel_traits_baseILj15360EffffjLj1024EEEEEEEvNS_9BwdParamsE --------------------------
	.section	.text._ZN10layer_norm22ln_bwd_finalize_kernelINS_22Kernel_traits_finalizeILj15360EffffjLj1024ELj4ENS_18Kernel_traits_baseILj15360EffffjLj1024EEEEEEEvNS_9BwdParamsE,"ax",@progbits
	.align	128
        .global         _ZN10layer_norm22ln_bwd_finalize_kernelINS_22Kernel_traits_finalizeILj15360EffffjLj1024ELj4ENS_18Kernel_traits_baseILj15360EffffjLj1024EEEEEEEvNS_9BwdParamsE
        .type           _ZN10layer_norm22ln_bwd_finalize_kernelINS_22Kernel_traits_finalizeILj15360EffffjLj1024ELj4ENS_18Kernel_traits_baseILj15360EffffjLj1024EEEEEEEvNS_9BwdParamsE,@function
        .size           _ZN10layer_norm22ln_bwd_finalize_kernelINS_22Kernel_traits_finalizeILj15360EffffjLj1024ELj4ENS_18Kernel_traits_baseILj15360EffffjLj1024EEEEEEEvNS_9BwdParamsE,(.L_x_5482 - _ZN10layer_norm22ln_bwd_finalize_kernelINS_22Kernel_traits_finalizeILj15360EffffjLj1024ELj4ENS_18Kernel_traits_baseILj15360EffffjLj1024EEEEEEEvNS_9BwdParamsE)
        .other          _ZN10layer_norm22ln_bwd_finalize_kernelINS_22Kernel_traits_finalizeILj15360EffffjLj1024ELj4ENS_18Kernel_traits_baseILj15360EffffjLj1024EEEEEEEvNS_9BwdParamsE,@"STO_CUDA_ENTRY STV_DEFAULT"
_ZN10layer_norm22ln_bwd_finalize_kernelINS_22Kernel_traits_finalizeILj15360EffffjLj1024ELj4ENS_18Kernel_traits_baseILj15360EffffjLj1024EEEEEEEvNS_9BwdParamsE:
.text._ZN10layer_norm22ln_bwd_finalize_kernelINS_22Kernel_traits_finalizeILj15360EffffjLj1024ELj4ENS_18Kernel_traits_baseILj15360EffffjLj1024EEEEEEEvNS_9BwdParamsE:
        /* <DEDUP_REMOVED lines=25> */
.L_x_2311:
        /* <DEDUP_REMOVED lines=28> */
.L_x_2306:
        /* <DEDUP_REMOVED lines=33> */
.L_x_2305:
[----:B------:R-:W-:Y:S05]  /*0560*/  BSYNC B1 ;  /* 0x0000000000017941 */ /* 0x000fea0003800000 */
.L_x_2304:
        /* <DEDUP_REMOVED lines=23> */
.L_x_2308:
[----:B------:R-:W-:Y:S05]  /*06e0*/  BSYNC B1 ;  /* 0x0000000000017941 */ /* 0x000fea0003800000 */
.L_x_2307:
        /* <DEDUP_REMOVED lines=11> */
.L_x_2303:
[----:B------:R-:W-:Y:S05]  /*07a0*/  BSYNC B0 ;  /* 0x0000000000007941 */ /* 0x000fea0003800000 */
.L_x_2302:
        /* <DEDUP_REMOVED lines=29> */
.L_x_2322:
[----:B------:R-:W-:Y:S01]  /*0980*/  @!P1 SHF.R.U32.HI R12, RZ, 0x3, R0 ;  /* 0x00000003ff0c9819 */ /* 0x000fe20000011600 */
[----:B---3--:R-:W-:Y:S01]  /*0990*/  FADD.FTZ R14, R9, R14 ;  /* 0x0000000e090e7221 */ /* 0x008fe20000010000 */
[----:B--2---:R-:W-:Y:S02]  /*09a0*/  FADD.FTZ R11, R10, R11 ;  /* 0x0000000b0a0b7221 */ /* 0x004fe40000010000 */
[----:B------:R-:W-:-:S05]  /*09b0*/  @!P1 LOP3.LUT R12, R12, 0x1ffffffc, RZ, 0xc0, !PT ;  /* 0x1ffffffc0c0c9812 */ /* 0x000fca00078ec0ff */
[----:B------:R2:W-:Y:S04]  /*09c0*/  @!P1 STS [R12+UR4+0x2000], R14 ;  /* 0x0020000e0c009988 */ /* 0x0005e80008000804 */
[----:B------:R2:W-:Y:S02]  /*09d0*/  @!P1 STS [R12+UR4+0x2080], R11 ;  /* 0x0020800b0c009988 */ /* 0x0005e40008000804 */
.L_x_2309:
        /* <DEDUP_REMOVED lines=15> */
.L_x_2310:
[----:B------:R-:W-:Y:S01]  /*0ad0*/  HFMA2.MMA R19, -RZ, RZ, 0, 5.9604644775390625e-08 ;  /* 0x00000001ff137435 */ /* 0x000fe200000001ff */
[----:B---3--:R-:W-:Y:S01]  /*0ae0*/  IMAD.MOV.U32 R20, RZ, RZ, R10 ;  /* 0x000000ffff147224 */ /* 0x008fe200078e000a */
[----:B------:R-:W-:Y:S02]  /*0af0*/  MOV R22, 0x1f ;  /* 0x0000001f00167802 */ /* 0x000fe40000000f00 */
[----:B------:R-:W-:-:S07]  /*0b00*/  MOV R17, 0xffffffff ;  /* 0xffffffff00117802 */ /* 0x000fce0000000f00 */
[----:B012---:R-:W-:Y:S05]  /*0b10*/  WARPSYNC.COLLECTIVE R17, `(.L_x_2312) ;  /* 0x0000000011087348 */ /* 0x007fea0003c00000 */
[----:B------:R3:W4:Y:S02]  /*0b20*/  SHFL.BFLY P2, R18, R20, R19, R22 ;  /* 0x0c00001314127389 */ /* 0x0007240000040016 */
[----:B01234-:R-:W-:Y:S01]  /*0b30*/  ENDCOLLECTIVE ;  /* 0x000000000000791b */ /* 0x01ffe20003800000 */
.L_x_2312:
[----:B------:R-:W-:Y:S01]  /*0b40*/  HFMA2.MMA R19, -RZ, RZ, 0, 1.1920928955078125e-07 ;  /* 0x00000002ff137435 */ /* 0x000fe200000001ff */
[----:B------:R-:W-:-:S04]  /*0b50*/  IMAD.MOV.U32 R11, RZ, RZ, R18 ;  /* 0x000000ffff0b7224 */ /* 0x000fc800078e0012 */
[----:B------:R-:W-:-:S05]  /*0b60*/  FADD.FTZ R11, R10, R11 ;  /* 0x0000000b0a0b7221 */ /* 0x000fca0000010000 */
[----:B------:R-:W-:-:S07]  /*0b70*/  MOV R20, R11 ;  /* 0x0000000b00147202 */ /* 0x000fce0000000f00 */
[----:B------:R-:W-:Y:S05]  /*0b80*/  WARPSYNC.COLLECTIVE R17, `(.L_x_2313) ;  /* 0x0000000011087348 */ /* 0x000fea0003c00000 */
[----:B------:R0:W1:Y:S02]  /*0b90*/  SHFL.BFLY P2, R18, R20, R19, R22 ;  /* 0x0c00001314127389 */ /* 0x0000640000040016 */
[----:B01----:R-:W-:Y:S01]  /*0ba0*/  ENDCOLLECTIVE ;  /* 0x000000000000791b */ /* 0x003fe20003800000 */
.L_x_2313:
[----:B------:R-:W-:Y:S01]  /*0bb0*/  HFMA2.MMA R19, -RZ, RZ, 0, 2.384185791015625e-07 ;  /* 0x00000004ff137435 */ /* 0x000fe200000001ff */
[----:B------:R-:W-:-:S05]  /*0bc0*/  MOV R12, R18 ;  /* 0x00000012000c7202 */ /* 0x000fca0000000f00 */
[----:B------:R-:W-:-:S04]  /*0bd0*/  FADD.FTZ R12, R11, R12 ;  /* 0x0000000c0b0c7221 */ /* 0x000fc80000010000 */
[----:B------:R-:W-:-:S07]  /*0be0*/  IMAD.MOV.U32 R20, RZ, RZ, R12 ;  /* 0x000000ffff147224 */ /* 0x000fce00078e000c */
[----:B------:R-:W-:Y:S05]  /*0bf0*/  WARPSYNC.COLLECTIVE R17, `(.L_x_2314) ;  /* 0x0000000011087348 */ /* 0x000fea0003c00000 */
[----:B------:R0:W1:Y:S02]  /*0c00*/  SHFL.BFLY P2, R18, R20, R19, R22 ;  /* 0x0c00001314127389 */ /* 0x0000640000040016 */
[----:B01----:R-:W-:Y:S01]  /*0c10*/  ENDCOLLECTIVE ;  /* 0x000000000000791b */ /* 0x003fe20003800000 */
.L_x_2314:
[----:B------:R-:W-:Y:S01]  /*0c20*/  IMAD.MOV.U32 R19, RZ, RZ, 0x8 ;  /* 0x00000008ff137424 */ /* 0x000fe200078e00ff */
[----:B------:R-:W-:-:S05]  /*0c30*/  MOV R13, R18 ;  /* 0x00000012000d7202 */ /* 0x000fca0000000f00 */
[----:B------:R-:W-:-:S05]  /*0c40*/  FADD.FTZ R13, R12, R13 ;  /* 0x0000000d0c0d7221 */ /* 0x000fca0000010000 */
[----:B------:R-:W-:-:S07]  /*0c50*/  MOV R20, R13 ;  /* 0x0000000d00147202 */ /* 0x000fce0000000f00 */
[----:B------:R-:W-:Y:S05]  /*0c60*/  WARPSYNC.COLLECTIVE R17, `(.L_x_2315) ;  /* 0x0000000011087348 */ /* 0x000fea0003c00000 */
[----:B------:R0:W1:Y:S02]  /*0c70*/  SHFL.BFLY P2, R18, R20, R19, R22 ;  /* 0x0c00001314127389 */ /* 0x0000640000040016 */
[----:B01----:R-:W-:Y:S01]  /*0c80*/  ENDCOLLECTIVE ;  /* 0x000000000000791b */ /* 0x003fe20003800000 */
.L_x_2315:
[----:B------:R-:W-:Y:S01]  /*0c90*/  HFMA2.MMA R19, -RZ, RZ, 0, 9.5367431640625e-07 ;  /* 0x00000010ff137435 */ /* 0x000fe200000001ff */
[----:B------:R-:W-:-:S05]  /*0ca0*/  MOV R10, R18 ;  /* 0x00000012000a7202 */ /* 0x000fca0000000f00 */
[----:B------:R-:W-:-:S05]  /*0cb0*/  FADD.FTZ R10, R13, R10 ;  /* 0x0000000a0d0a7221 */ /* 0x000fca0000010000 */
[----:B------:R-:W-:-:S07]  /*0cc0*/  MOV R20, R10 ;  /* 0x0000000a00147202 */ /* 0x000fce0000000f00 */
[----:B------:R-:W-:Y:S05]  /*0cd0*/  WARPSYNC.COLLECTIVE R17, `(.L_x_2316) ;  /* 0x0000000011087348 */ /* 0x000fea0003c00000 */
[----:B------:R0:W1:Y:S02]  /*0ce0*/  SHFL.BFLY P2, R18, R20, R19, R22 ;  /* 0x0c00001314127389 */ /* 0x0000640000040016 */
[----:B01----:R-:W-:Y:S01]  /*0cf0*/  ENDCOLLECTIVE ;  /* 0x000000000000791b */ /* 0x003fe20003800000 */
.L_x_2316:
[----:B------:R-:W-:Y:S01]  /*0d00*/  HFMA2.MMA R19, -RZ, RZ, 0, 5.9604644775390625e-08 ;  /* 0x00000001ff137435 */ /* 0x000fe200000001ff */
[----:B------:R-:W-:Y:S01]  /*0d10*/  MOV R20, R9 ;  /* 0x0000000900147202 */ /* 0x000fe20000000f00 */
[----:B------:R-:W-:-:S09]  /*0d20*/  IMAD.MOV.U32 R11, RZ, RZ, R18 ;  /* 0x000000ffff0b7224 */ /* 0x000fd200078e0012 */
[----:B------:R-:W-:Y:S05]  /*0d30*/  WARPSYNC.COLLECTIVE R17, `(.L_x_2317) ;  /* 0x0000000011087348 */ /* 0x000fea0003c00000 */
[----:B------:R0:W1:Y:S02]  /*0d40*/  SHFL.BFLY P2, R18, R20, R19, R22 ;  /* 0x0c00001314127389 */ /* 0x0000640000040016 */
[----:B01----:R-:W-:Y:S01]  /*0d50*/  ENDCOLLECTIVE ;  /* 0x000000000000791b */ /* 0x003fe20003800000 */
.L_x_2317:
[----:B------:R-:W-:Y:S01]  /*0d60*/  HFMA2.MMA R19, -RZ, RZ, 0, 1.1920928955078125e-07 ;  /* 0x00000002ff137435 */ /* 0x000fe200000001ff */
[----:B------:R-:W-:-:S05]  /*0d70*/  MOV R12, R18 ;  /* 0x00000012000c7202 */ /* 0x000fca0000000f00 */
[----:B------:R-:W-:-:S04]  /*0d80*/  FADD.FTZ R14, R9, R12 ;  /* 0x0000000c090e7221 */ /* 0x000fc80000010000 */
[----:B------:R-:W-:-:S07]  /*0d90*/  IMAD.MOV.U32 R20, RZ, RZ, R14 ;  /* 0x000000ffff147224 */ /* 0x000fce00078e000e */
[----:B------:R-:W-:Y:S05]  /*0da0*/  WARPSYNC.COLLECTIVE R17, `(.L_x_2318) ;  /* 0x0000000011087348 */ /* 0x000fea0003c00000 */
[----:B------:R0:W1:Y:S02]  /*0db0*/  SHFL.BFLY P2, R18, R20, R19, R22 ;  /* 0x0c00001314127389 */ /* 0x0000640000040016 */
[----:B01----:R-:W-:Y:S01]  /*0dc0*/  ENDCOLLECTIVE ;  /* 0x000000000000791b */ /* 0x003fe20003800000 */
.L_x_2318:
[----:B------:R-:W-:Y:S01]  /*0dd0*/  IMAD.MOV.U32 R19, RZ, RZ, 0x4 ;  /* 0x00000004ff137424 */ /* 0x000fe200078e00ff */
[----:B------:R-:W-:-:S05]  /*0de0*/  MOV R13, R18 ;  /* 0x00000012000d7202 */ /* 0x000fca0000000f00 */
[----:B------:R-:W-:-:S05]  /*0df0*/  FADD.FTZ R15, R14, R13 ;  /* 0x0000000d0e0f7221 */ /* 0x000fca0000010000 */
[----:B------:R-:W-:-:S07]  /*0e00*/  MOV R20, R15 ;  /* 0x0000000f00147202 */ /* 0x000fce0000000f00 */
[----:B------:R-:W-:Y:S05]  /*0e10*/  WARPSYNC.COLLECTIVE R17, `(.L_x_2319) ;  /* 0x0000000011087348 */ /* 0x000fea0003c00000 */
[----:B------:R0:W1:Y:S02]  /*0e20*/  SHFL.BFLY P2, R18, R20, R19, R22 ;  /* 0x0c00001314127389 */ /* 0x0000640000040016 */
[----:B01----:R-:W-:Y:S01]  /*0e30*/  ENDCOLLECTIVE ;  /* 0x000000000000791b */ /* 0x003fe20003800000 */
.L_x_2319:
[----:B------:R-:W-:Y:S01]  /*0e40*/  HFMA2.MMA R19, -RZ, RZ, 0, 4.76837158203125e-07 ;  /* 0x00000008ff137435 */ /* 0x000fe200000001ff */
[----:B------:R-:W-:-:S05]  /*0e50*/  MOV R16, R18 ;  /* 0x0000001200107202 */ /* 0x000fca0000000f00 */
[----:B------:R-:W-:-:S05]  /*0e60*/  FADD.FTZ R16, R15, R16 ;  /* 0x000000100f107221 */ /* 0x000fca0000010000 */
[----:B------:R-:W-:-:S07]  /*0e70*/  MOV R20, R16 ;  /* 0x0000001000147202 */ /* 0x000fce0000000f00 */
[----:B------:R-:W-:Y:S05]  /*0e80*/  WARPSYNC.COLLECTIVE R17, `(.L_x_2320) ;  /* 0x0000000011087348 */ /* 0x000fea0003c00000 */
[----:B------:R0:W1:Y:S02]  /*0e90*/  SHFL.BFLY P2, R18, R20, R19, R22 ;  /* 0x0c00001314127389 */ /* 0x0000640000040016 */
[----:B01----:R-:W-:Y:S01]  /*0ea0*/  ENDCOLLECTIVE ;  /* 0x000000000000791b */ /* 0x003fe20003800000 */
.L_x_2320:
[----:B------:R-:W-:Y:S01]  /*0eb0*/  HFMA2.MMA R19, -RZ, RZ, 0, 9.5367431640625e-07 ;  /* 0x00000010ff137435 */ /* 0x000fe200000001ff */
[----:B------:R-:W-:-:S04]  /*0ec0*/  IMAD.MOV.U32 R9, RZ, RZ, R18 ;  /* 0x000000ffff097224 */ /* 0x000fc800078e0012 */
[----:B------:R-:W-:-:S05]  /*0ed0*/  FADD.FTZ R9, R16, R9 ;  /* 0x0000000910097221 */ /* 0x000fca0000010000 */
[----:B------:R-:W-:-:S07]  /*0ee0*/  MOV R20, R9 ;  /* 0x0000000900147202 */ /* 0x000fce0000000f00 */
[----:B------:R-:W-:Y:S05]  /*0ef0*/  WARPSYNC.COLLECTIVE R17, `(.L_x_2321) ;  /* 0x0000000011087348 */ /* 0x000fea0003c00000 */
[----:B------:R0:W1:Y:S02]  /*0f00*/  SHFL.BFLY P2, R18, R20, R19, R22 ;  /* 0x0c00001314127389 */ /* 0x0000640000040016 */
[----:B01----:R-:W-:Y:S01]  /*0f10*/  ENDCOLLECTIVE ;  /* 0x000000000000791b */ /* 0x003fe20003800000 */
.L_x_2321:
[----:B------:R-:W-:Y:S01]  /*0f20*/  MOV R14, R18 ;  /* 0x00000012000e7202 */ /* 0x000fe20000000f00 */
[----:B------:R-:W-:Y:S06]  /*0f30*/  BRA `(.L_x_2322) ;  /* 0xfffffff800907947 */ /* 0x000fec000383ffff */
.L_x_2323:
        /* <DEDUP_REMOVED lines=12> */
.L_x_5482:


//--------------------- .text._ZN10layer_norm13ln_bwd_kernelINS_13Kernel_traitsIffffjLj15360ELj4ELj1ELj4ELj8ENS_18Kernel_traits_baseILj15360EffffjLj128EEEEEEEvNS_9BwdParamsE --------------------------
	.section	.text._ZN10layer_norm13ln_bwd_kernelINS_13Kernel_traitsIffffjLj15360ELj4ELj1ELj4ELj8ENS_18Kernel_traits_baseILj15360EffffjLj128EEEEEEEvNS_9BwdParamsE,"ax",@progbits
	.align	128
        .global         _ZN10layer_norm13ln_bwd_kernelINS_13Kernel_traitsIffffjLj15360ELj4ELj1ELj4ELj8ENS_18Kernel_traits_baseILj15360EffffjLj128EEEEEEEvNS_9BwdParamsE
        .type           _ZN10layer_norm13ln_bwd_kernelINS_13Kernel_traitsIffffjLj15360ELj4ELj1ELj4ELj8ENS_18Kernel_traits_baseILj15360EffffjLj128EEEEEEEvNS_9BwdParamsE,@function
        .size           _ZN10layer_norm13ln_bwd_kernelINS_13Kernel_traitsIffffjLj15360ELj4ELj1ELj4ELj8ENS_18Kernel_traits_baseILj15360EffffjLj128EEEEEEEvNS_9BwdParamsE,(.L_x_5483 - _ZN10layer_norm13ln_bwd_kernelINS_13Kernel_traitsIffffjLj15360ELj4ELj1ELj4ELj8ENS_18Kernel_traits_baseILj15360EffffjLj128EEEEEEEvNS_9BwdParamsE)
        .other          _ZN10layer_norm13ln_bwd_kernelINS_13Kernel_traitsIffffjLj15360ELj4ELj1ELj4ELj8ENS_18Kernel_traits_baseILj15360EffffjLj128EEEEEEEvNS_9BwdParamsE,@"STO_CUDA_ENTRY STV_DEFAULT"
_ZN10layer_norm13ln_bwd_kernelINS_13Kernel_traitsIffffjLj15360ELj4ELj1ELj4ELj8ENS_18Kernel_traits_baseILj15360EffffjLj128EEEEEEEvNS_9BwdParamsE:
.text._ZN10layer_norm13ln_bwd_kernelINS_13Kernel_traitsIffffjLj15360ELj4ELj1ELj4ELj8ENS_18Kernel_traits_baseILj15360EffffjLj128EEEEEEEvNS_9BwdParamsE:
        /* <DEDUP_REMOVED lines=30> */
[----:B------:R-:W5:Y:S03]  /*01e0*/  @P0 LDG.E.64 R92, desc[UR6][R4.64] ;  /* 0x00000006045c0981 */ /* 0x000f66000c1e1b00 */
[----:B------:R-:W0:Y:S01]  /*01f0*/  @P0 LDC.64 R20, c[0x0][0x248] ;  /* 0x00009200ff140b82 */ /* 0x000e220000000a00 */
[----:B-1----:R-:W-:Y:S01]  /*0200*/  @P0 IMAD.WIDE.U32 R14, R35, 0x8, R14 ;  /* 0x00000008230e0825 */ /* 0x002fe200078e000e */
[----:B------:R-:W-:Y:S01]  /*0210*/  @P0 IADD3 R35, R11, 0x1000, RZ ;  /* 0x000010000b230810 */ /* 0x000fe20007ffe0ff */
[----:B------:R-:W5:Y:S04]  /*0220*/  @P0 LDG.E.64 R94, desc[UR6][R6.64] ;  /* 0x00000006065e0981 */ /* 0x000f68000c1e1b00 */
[----:B------:R-:W5:Y:S01]  /*0230*/  @P0 LDG.E.64 R98, desc[UR6][R14.64] ;  /* 0x000000060e620981 */ /* 0x000f62000c1e1b00 */
[----:B------:R-:W1:Y:S01]  /*0240*/  @P0 LDC.64 R18, c[0x0][0x248] ;  /* 0x00009200ff120b82 */ /* 0x000e620000000a00 */
[----:B----4-:R-:W-:Y:S01]  /*0250*/  @P0 IMAD.WIDE.U32 R12, R39, 0x8, R12 ;  /* 0x00000008270c0825 */ /* 0x010fe200078e000c */
[----:B------:R-:W-:-:S04]  /*0260*/  @P0 IADD3 R39, R11, 0xe00, RZ ;  /* 0x00000e000b270810 */ /* 0x000fc80007ffe0ff */
[----:B------:R3:W5:Y:S02]  /*0270*/  @P0 LDG.E.64 R96, desc[UR6][R12.64] ;  /* 0x000000060c600981 */ /* 0x000764000c1e1b00 */
[----:B------:R-:W4:Y:S01]  /*0280*/  @P0 LDC.64 R22, c[0x0][0x248] ;  /* 0x00009200ff160b82 */ /* 0x000f220000000a00 */
[----:B--2---:R-:W-:Y:S01]  /*0290*/  @P0 IMAD.WIDE.U32 R16, R37, 0x8, R16 ;  /* 0x0000000825100825 */ /* 0x004fe200078e0010 */
[----:B------:R-:W-:-:S04]  /*02a0*/  @P0 IADD3 R37, R11, 0x1400, RZ ;  /* 0x000014000b250810 */ /* 0x000fc80007ffe0ff */
[----:B------:R2:W5:Y:S02]  /*02b0*/  @P0 LDG.E.64 R100, desc[UR6][R16.64] ;  /* 0x0000000610640981 */ /* 0x000564000c1e1b00 */
[----:B------:R-:W3:Y:S01]  /*02c0*/  @P0 LDC.64 R24, c[0x0][0x248] ;  /* 0x00009200ff180b82 */ /* 0x000ee20000000a00 */
[----:B0-----:R-:W-:Y:S01]  /*02d0*/  @P0 IMAD.WIDE.U32 R20, R35, 0x8, R20 ;  /* 0x0000000823140825 */ /* 0x001fe200078e0014 */
[----:B------:R-:W-:-:S06]  /*02e0*/  @P0 IADD3 R35, R11, 0x1600, RZ ;  /* 0x000016000b230810 */ /* 0x000fcc0007ffe0ff */
[----:B------:R-:W0:Y:S01]  /*02f0*/  @P0 LDC.64 R42, c[0x0][0x248] ;  /* 0x00009200ff2a0b82 */ /* 0x000e220000000a00 */
[----:B-1----:R-:W-:-:S07]  /*0300*/  @P0 IMAD.WIDE.U32 R18, R39, 0x8, R18 ;  /* 0x0000000827120825 */ /* 0x002fce00078e0012 */
[----:B------:R-:W1:Y:S01]  /*0310*/  @P0 LDC.64 R26, c[0x0][0x248] ;  /* 0x00009200ff1a0b82 */ /* 0x000e620000000a00 */
[----:B----4-:R-:W-:-:S07]  /*0320*/  @P0 IMAD.WIDE.U32 R22, R41, 0x8, R22 ;  /* 0x0000000829160825 */ /* 0x010fce00078e0016 */
[----:B------:R-:W4:Y:S01]  /*0330*/  @P0 LDC.64 R28, c[0x0][0x248] ;  /* 0x00009200ff1c0b82 */ /* 0x000f220000000a00 */
[----:B---3--:R-:W-:-:S07]  /*0340*/  @P0 IMAD.WIDE.U32 R24, R37, 0x8, R24 ;  /* 0x0000000825180825 */ /* 0x008fce00078e0018 */
[----:B------:R-:W3:Y:S08]  /*0350*/  @P0 LDC.64 R30, c[0x0][0x248] ;  /* 0x00009200ff1e0b82 */ /* 0x000ef00000000a00 */
[----:B------:R-:W2:Y:S01]  /*0360*/  @P0 LDC.64 R32, c[0x0][0x248] ;  /* 0x00009200ff200b82 */ /* 0x000ea20000000a00 */
[----:B------:R-:W-:Y:S01]  /*0370*/  SHF.R.U32.HI R13, RZ, 0x2, R0 ;  /* 0x00000002ff0d7819 */ /* 0x000fe20000011600 */
[----:B-1----:R-:W-:Y:S01]  /*0380*/  @P0 IMAD.WIDE.U32 R26, R35, 0x8, R26 ;  /* 0x00000008231a0825 */ /* 0x002fe200078e001a */
[C---:B------:R-:W-:Y:S01]  /*0390*/  @P0 IADD3 R39, R11.reuse, 0x1800, RZ ;  /* 0x000018000b270810 */ /* 0x040fe20007ffe0ff */
[----:B------:R1:W5:Y:S01]  /*03a0*/  @P0 LDG.E.64 R102, desc[UR6][R18.64] ;  /* 0x0000000612660981 */ /* 0x000362000c1e1b00 */
[----:B------:R-:W-:-:S02]  /*03b0*/  @P0 IADD3 R37, R11, 0x1a00, RZ ;  /* 0x00001a000b250810 */ /* 0x000fc40007ffe0ff */
[----:B------:R-:W-:Y:S01]  /*03c0*/  @P0 IADD3 R41, R11, 0x1c00, RZ ;  /* 0x00001c000b290810 */ /* 0x000fe20007ffe0ff */
[----:B----4-:R-:W-:Y:S01]  /*03d0*/  @P0 IMAD.WIDE.U32 R28, R39, 0x8, R28 ;  /* 0x00000008271c0825 */ /* 0x010fe200078e001c */
[C---:B0-----:R-:W-:Y:S01]  /*03e0*/  @P0 LEA R34, P1, R11.reuse, R42, 0x3 ;  /* 0x0000002a0b220211 */ /* 0x041fe200078218ff */
[----:B------:R1:W5:Y:S01]  /*03f0*/  @P0 LDG.E.64 R104, desc[UR6][R20.64] ;  /* 0x0000000614680981 */ /* 0x000362000c1e1b00 */
[----:B------:R-:W-:Y:S02]  /*0400*/  LEA.HI R154, R8, R13, RZ, 0x19 ;  /* 0x0000000d089a7211 */ /* 0x000fe400078fc8ff */
[----:B------:R-:W-:Y:S01]  /*0410*/  @P0 LEA.HI.X R35, R11, R43, RZ, 0x3, P1 ;  /* 0x0000002b0b230211 */ /* 0x000fe200008f1cff */
[----:B------:R1:W5:Y:S01]  /*0420*/  @P0 LDG.E.64 R106, desc[UR6][R22.64] ;  /* 0x00000006166a0981 */ /* 0x000362000c1e1b00 */
[----:B---3--:R-:W-:Y:S01]  /*0430*/  @P0 IMAD.WIDE.U32 R30, R37, 0x8, R30 ;  /* 0x00000008251e0825 */ /* 0x008fe200078e001e */
[----:B------:R-:W-:Y:S02]  /*0440*/  MOV R12, R154 ;  /* 0x0000009a000c7202 */ /* 0x000fe40000000f00 */
[----:B------:R1:W5:Y:S04]  /*0450*/  @P0 LDG.E.64 R108, desc[UR6][R24.64] ;  /* 0x00000006186c0981 */ /* 0x000368000c1e1b00 */
[----:B------:R1:W5:Y:S01]  /*0460*/  @P0 LDG.E.64 R110, desc[UR6][R26.64] ;  /* 0x000000061a6e0981 */ /* 0x000362000c1e1b00 */
[----:B--2---:R-:W-:-:S03]  /*0470*/  @P0 IMAD.WIDE.U32 R32, R41, 0x8, R32 ;  /* 0x0000000829200825 */ /* 0x004fc600078e0020 */
        /* <DEDUP_REMOVED lines=35> */
[----:B-1----:R-:W-:Y:S06]  /*06b0*/  @P0 BRA `(.L_x_2324) ;  /* 0x0000003000b40947 */ /* 0x002fec0003800000 */
        /* <DEDUP_REMOVED lines=18> */
[----:B------:R-:W-:Y:S01]  /*07e0*/  CS2R R14, SRZ ;  /* 0x00000000000e7805 */ /* 0x000fe2000001ff00 */
[----:B------:R-:W-:Y:S01]  /*07f0*/  HFMA2.MMA R86, -RZ, RZ, 0, 0 ;  /* 0x00000000ff567435 */ /* 0x000fe200000001ff */
        /* <DEDUP_REMOVED lines=29> */
[----:B0-----:R-:W-:-:S07]  /*09d0*/  CS2R R46, SRZ ;  /* 0x00000000002e7805 */ /* 0x001fce000001ff00 */
.L_x_2330:
[----:B------:R-:W-:Y:S01]  /*09e0*/  ULDC.64 UR4, c[0x0][0x228] ;  /* 0x00008a0000047ab9 */ /* 0x000fe20000000a00 */
[----:B------:R-:W-:Y:S01]  /*09f0*/  IMAD R78, R12, 0x1e00, R11 ;  /* 0x00001e000c4e7824 */ /* 0x000fe200078e020b */
[----:B------:R-:W-:Y:S01]  /*0a00*/  ISETP.NE.U32.AND P0, PT, RZ, UR4, PT ;  /* 0x00000004ff007c0c */ /* 0x000fe2000bf05070 */
[----:B0-----:R-:W0:Y:S03]  /*0a10*/  LDC.64 R68, c[0x0][0x238] ;  /* 0x00008e00ff447b82 */ /* 0x001e260000000a00 */
[----:B------:R-:W-:Y:S02]  /*0a20*/  ISETP.NE.AND.EX P0, PT, RZ, UR5, PT, P0 ;  /* 0x00000005ff007c0c */ /* 0x000fe4000bf05300 */
[----:B------:R-:W-:-:S03]  /*0a30*/  IADD3 R79, R78, 0x200, RZ ;  /* 0x000002004e4f7810 */ /* 0x000fc60007ffe0ff */
[----:B------:R-:W1:Y:S08]  /*0a40*/  LDC.64 R168, c[0x0][0x268] ;  /* 0x00009a00ffa87b82 */ /* 0x000e700000000a00 */
[----:B------:R-:W2:Y:S01]  /*0a50*/  @!P0 LDC.64 R2, c[0x0][0x220] ;  /* 0x00008800ff028b82 */ /* 0x000ea20000000a00 */
[C---:B------:R-:W-:Y:S02]  /*0a60*/  @P0 LEA R160, P1, R78.reuse, UR4, 0x3 ;  /* 0x000000044ea00c11 */ /* 0x040fe4000f8218ff */
[----:B------:R-:W-:-:S02]  /*0a70*/  IADD3 R82, R78, 0x600, RZ ;  /* 0x000006004e527810 */ /* 0x000fc40007ffe0ff */
[----:B------:R-:W-:Y:S02]  /*0a80*/  @P0 LEA.HI.X R161, R78, UR5, RZ, 0x3, P1 ;  /* 0x000000054ea10c11 */ /* 0x000fe400088f1cff */
[----:B------:R-:W-:Y:S01]  /*0a90*/  @P0 MOV R89, RZ ;  /* 0x000000ff00590202 */ /* 0x000fe20000000f00 */
[----:B------:R-:W3:Y:S01]  /*0aa0*/  @P0 LDC.64 R70, c[0x0][0x228] ;  /* 0x00008a00ff460b82 */ /* 0x000ee20000000a00 */
[----:B0-----:R-:W-:Y:S01]  /*0ab0*/  IMAD.WIDE R68, R12, 0x4, R68 ;  /* 0x000000040c447825 */ /* 0x001fe200078e0244 */
[----:B------:R-:W-:-:S04]  /*0ac0*/  IADD3 R80, R78, 0x400, RZ ;  /* 0x000004004e507810 */ /* 0x000fc80007ffe0ff */
[----:B------:R0:W4:Y:S02]  /*0ad0*/  LDG.E R81, desc[UR6][R68.64] ;  /* 0x0000000644517981 */ /* 0x000124000c1e1900 */
[----:B------:R-:W1:Y:S01]  /*0ae0*/  @!P0 LDC.64 R4, c[0x0][0x220] ;  /* 0x00008800ff048b82 */ /* 0x000e620000000a00 */
[----:B--2---:R-:W-:-:S07]  /*0af0*/  @!P0 LEA R160, P2, R78, R2, 0x3 ;  /* 0x000000024ea08211 */ /* 0x004fce00078418ff */
[----:B------:R-:W2:Y:S01]  /*0b00*/  @P0 LDC.64 R152, c[0x0][0x228] ;  /* 0x00008a00ff980b82 */ /* 0x000ea20000000a00 */
[----:B------:R-:W-:Y:S01]  /*0b10*/  @!P0 LEA.HI.X R161, R78, R3, RZ, 0x3, P2 ;  /* 0x000000034ea18211 */ /* 0x000fe200010f1cff */
[----:B---3--:R-:W-:-:S06]  /*0b20*/  @P0 IMAD.WIDE.U32 R70, R79, 0x8, R70 ;  /* 0x000000084f460825 */ /* 0x008fcc00078e0046 */
[----:B------:R-:W3:Y:S01]  /*0b30*/  @!P0 LDC.64 R64, c[0x0][0x230] ;  /* 0x00008c00ff408b82 */ /* 0x000ee20000000a00 */
[----:B------:R-:W4:Y:S04]  /*0b40*/  LDG.E R190, desc[UR6][R160.64+0x4] ;  /* 0x00000406a0be7981 */ /* 0x000f28000c1e1900 */
[----:B------:R-:W4:Y:S03]  /*0b50*/  LDG.E R177, desc[UR6][R160.64] ;  /* 0x00000006a0b17981 */ /* 0x000f26000c1e1900 */
[----:B------:R-:W0:Y:S08]  /*0b60*/  @!P0 LDC.64 R2, c[0x0][0x220] ;  /* 0x00008800ff028b82 */ /* 0x000e300000000a00 */
[----:B------:R-:W0:Y:S01]  /*0b70*/  @P0 LDC.64 R158, c[0x0][0x228] ;  /* 0x00008a00ff9e0b82 */ /* 0x000e220000000a00 */
[----:B-1----:R-:W-:-:S07]  /*0b80*/  @!P0 IMAD.WIDE.U32 R70, R79, 0x8, R4 ;  /* 0x000000084f468825 */ /* 0x002fce00078e0004 */
[----:B------:R-:W1:Y:S01]  /*0b90*/  @!P0 LDC.64 R6, c[0x0][0x220] ;  /* 0x00008800ff068b82 */ /* 0x000e620000000a00 */
[----:B--2---:R-:W-:Y:S01]  /*0ba0*/  @P0 IMAD.WIDE.U32 R152, R82, 0x8, R152 ;  /* 0x0000000852980825 */ /* 0x004fe200078e0098 */
[----:B------:R-:W2:Y:S03]  /*0bb0*/  LDG.E R188, desc[UR6][R70.64+0x4] ;  /* 0x0000040646bc7981 */ /* 0x000ea6000c1e1900 */
[----:B---3--:R-:W-:Y:S01]  /*0bc0*/  @!P0 IMAD.WIDE R64, R12, 0x4, R64 ;  /* 0x000000040c408825 */ /* 0x008fe200078e0240 */
[----:B------:R-:W3:Y:S02]  /*0bd0*/  LDG.E R175, desc[UR6][R70.64] ;  /* 0x0000000646af7981 */ /* 0x000ee4000c1e1900 */
[----:B------:R-:W1:Y:S01]  /*0be0*/  @P0 LDC.64 R156, c[0x0][0x228] ;  /* 0x00008a00ff9c0b82 */ /* 0x000e620000000a00 */
[----:B0-----:R-:W-:Y:S01]  /*0bf0*/  @!P0 IMAD.WIDE.U32 R152, R82, 0x8, R2 ;  /* 0x0000000852988825 */ /* 0x001fe200078e0002 */
[----:B------:R0:W3:Y:S04]  /*0c00*/  @!P0 LDG.E R89, desc[UR6][R64.64] ;  /* 0x0000000640598981 */ /* 0x0000e8000c1e1900 */
[----:B------:R-:W3:Y:S02]  /*0c10*/  LDG.E R186, desc[UR6][R152.64+0x4] ;  /* 0x0000040698ba7981 */ /* 0x000ee4000c1e1900 */
[----:B------:R-:W0:Y:S08]  /*0c20*/  @!P0 LDC.64 R4, c[0x0][0x220] ;  /* 0x00008800ff048b82 */ /* 0x000e300000000a00 */
[----:B------:R-:W0:Y:S01]  /*0c30*/  @P0 LDC.64 R150, c[0x0][0x228] ;  /* 0x00008a00ff960b82 */ /* 0x000e220000000a00 */
[C---:B------:R-:W-:Y:S01]  /*0c40*/  @P0 IMAD.WIDE.U32 R158, R80.reuse, 0x8, R158 ;  /* 0x00000008509e0825 */ /* 0x040fe200078e009e */
[----:B------:R0:W3:Y:S06]  /*0c50*/  LDG.E R179, desc[UR6][R152.64] ;  /* 0x0000000698b37981 */ /* 0x0000ec000c1e1900 */
[----:B------:R-:W0:Y:S01]  /*0c60*/  @!P0 LDC.64 R2, c[0x0][0x220] ;  /* 0x00008800ff028b82 */ /* 0x000e220000000a00 */
[----:B-1----:R-:W-:Y:S01]  /*0c70*/  @!P0 IMAD.WIDE.U32 R158, R80, 0x8, R6 ;  /* 0x00000008509e8825 */ /* 0x002fe200078e0006 */
[----:B------:R-:W-:-:S06]  /*0c80*/  IADD3 R7, R78, 0x800, RZ ;  /* 0x000008004e077810 */ /* 0x000fcc0007ffe0ff */
[----:B------:R-:W1:Y:S08]  /*0c90*/  @P0 LDC.64 R68, c[0x0][0x228] ;  /* 0x00008a00ff440b82 */ /* 0x000e700000000a00 */
[----:B------:R-:W1:Y:S08]  /*0ca0*/  @P0 LDC.64 R154, c[0x0][0x228] ;  /* 0x00008a00ff9a0b82 */ /* 0x000e700000000a00 */
[----:B0-----:R-:W0:Y:S08]  /*0cb0*/  @!P0 LDC.64 R64, c[0x0][0x220] ;  /* 0x00008800ff408b82 */ /* 0x001e300000000a00 */
[----:B------:R-:W0:Y:S08]  /*0cc0*/  @!P0 LDC.64 R66, c[0x0][0x220] ;  /* 0x00008800ff428b82 */ /* 0x000e300000000a00 */
[----:B------:R-:W0:Y:S01]  /*0cd0*/  @P0 LDC.64 R160, c[0x0][0x228] ;  /* 0x00008a00ffa00b82 */ /* 0x000e220000000a00 */
[----:B------:R-:W-:-:S07]  /*0ce0*/  @P0 IMAD.WIDE.U32 R156, R7, 0x8, R156 ;  /* 0x00000008079c0825 */ /* 0x000fce00078e009c */
[----:B------:R-:W0:Y:S01]  /*0cf0*/  @!P0 LDC.64 R70, c[0x0][0x220] ;  /* 0x00008800ff468b82 */ /* 0x000e220000000a00 */
[----:B------:R-:W-:Y:S01]  /*0d00*/  @!P0 IMAD.WIDE.U32 R156, R7, 0x8, R4 ;  /* 0x00000008079c8825 */ /* 0x000fe200078e0004 */
[C---:B------:R-:W-:Y:S01]  /*0d10*/  IADD3 R5, R78.reuse, 0xc00, RZ ;  /* 0x00000c004e057810 */ /* 0x040fe20007ffe0ff */
[----:B------:R-:W3:Y:S01]  /*0d20*/  LDG.E R184, desc[UR6][R158.64+0x4] ;  /* 0x000004069eb87981 */ /* 0x000ee2000c1e1900 */
[C---:B------:R-:W-:Y:S02]  /*0d30*/  IADD3 R4, R78.reuse, 0xe00, RZ ;  /* 0x00000e004e047810 */ /* 0x040fe40007ffe0ff */
[C---:B------:R-:W-:Y:S01]  /*0d40*/  IADD3 R6, R78.reuse, 0xa00, RZ ;  /* 0x00000a004e067810 */ /* 0x040fe20007ffe0ff */
[C---:B------:R-:W-:Y:S01]  /*0d50*/  @P0 IMAD.WIDE.U32 R150, R5.reuse, 0x8, R150 ;  /* 0x0000000805960825 */ /* 0x040fe200078e0096 */
[----:B------:R1:W3:Y:S01]  /*0d60*/  LDG.E R181, desc[UR6][R158.64] ;  /* 0x000000069eb57981 */ /* 0x0002e2000c1e1900 */
[----:B------:R-:W0:Y:S02]  /*0d70*/  @P0 LDC.64 R152, c[0x0][0x228] ;  /* 0x00008a00ff980b82 */ /* 0x000e240000000a00 */
[----:B------:R-:W-:Y:S01]  /*0d80*/  @!P0 IMAD.WIDE.U32 R150, R5, 0x8, R2 ;  /* 0x0000000805968825 */ /* 0x000fe200078e0002 */
[----:B------:R-:W-:Y:S01]  /*0d90*/  IADD3 R3, R78, 0x1000, RZ ;  /* 0x000010004e037810 */ /* 0x000fe20007ffe0ff */
[----:B------:R-:W3:Y:S02]  /*0da0*/  LDG.E R180, desc[UR6][R156.64+0x4] ;  /* 0x000004069cb47981 */ /* 0x000ee4000c1e1900 */
[----:B-1----:R-:W-:-:S02]  /*0db0*/  @P0 IMAD.WIDE.U32 R68, R4, 0x8, R68 ;  /* 0x0000000804440825 */ /* 0x002fc400078e0044 */
[----:B------:R1:W3:Y:S01]  /*0dc0*/  LDG.E R185, desc[UR6][R156.64] ;  /* 0x000000069cb97981 */ /* 0x0002e2000c1e1900 */
[----:B------:R-:W1:Y:S01]  /*0dd0*/  @P0 LDC.64 R158, c[0x0][0x228] ;  /* 0x00008a00ff9e0b82 */ /* 0x000e620000000a00 */
[----:B------:R-:W-:Y:S02]  /*0de0*/  @P0 IMAD.WIDE.U32 R154, R6, 0x8, R154 ;  /* 0x00000008069a0825 */ /* 0x000fe400078e009a */
[----:B------:R-:W3:Y:S02]  /*0df0*/  LDG.E R176, desc[UR6][R150.64+0x4] ;  /* 0x0000040696b07981 */ /* 0x000ee4000c1e1900 */
[----:B0-----:R-:W-:Y:S02]  /*0e00*/  @!P0 IMAD.WIDE.U32 R68, R4, 0x8, R64 ;  /* 0x0000000804448825 */ /* 0x001fe400078e0040 */
[----:B------:R-:W3:Y:S01]  /*0e10*/  LDG.E R172, desc[UR6][R150.64] ;  /* 0x0000000696ac7981 */ /* 0x000ee2000c1e1900 */
[----:B------:R-:W0:Y:S01]  /*0e20*/  @!P0 LDC.64 R64, c[0x0][0x220] ;  /* 0x00008800ff408b82 */ /* 0x000e220000000a00 */
[----:B------:R-:W-:Y:S01]  /*0e30*/  @!P0 IMAD.WIDE.U32 R154, R6, 0x8, R66 ;  /* 0x00000008069a8825 */ /* 0x000fe200078e0042 */
[----:B------:R-:W-:Y:S01]  /*0e40*/  IADD3 R0, R78, 0x1400, RZ ;  /* 0x000014004e007810 */ /* 0x000fe20007ffe0ff */
[----:B------:R-:W3:Y:S02]  /*0e50*/  LDG.E R178, desc[UR6][R68.64+0x4] ;  /* 0x0000040644b27981 */ /* 0x000ee4000c1e1900 */
[----:B------:R-:W-:-:S02]  /*0e60*/  @P0 IMAD.WIDE.U32 R160, R3, 0x8, R160 ;  /* 0x0000000803a00825 */ /* 0x000fc400078e00a0 */
[----:B------:R-:W3:Y:S01]  /*0e70*/  LDG.E R182, desc[UR6][R154.64+0x4] ;  /* 0x000004069ab67981 */ /* 0x000ee2000c1e1900 */
[----:B------:R-:W0:Y:S01]  /*0e80*/  @!P0 LDC.64 R66, c[0x0][0x220] ;  /* 0x00008800ff428b82 */ /* 0x000e220000000a00 */
[----:B------:R-:W-:Y:S02]  /*0e90*/  @!P0 IMAD.WIDE.U32 R160, R3, 0x8, R70 ;  /* 0x0000000803a08825 */ /* 0x000fe400078e0046 */
[----:B------:R1:W3:Y:S01]  /*0ea0*/  LDG.E R183, desc[UR6][R154.64] ;  /* 0x000000069ab77981 */ /* 0x0002e2000c1e1900 */
[C---:B------:R-:W-:Y:S02]  /*0eb0*/  IADD3 R2, R78.reuse, 0x1200, RZ ;  /* 0x000012004e027810 */ /* 0x040fe40007ffe0ff */
[----:B------:R-:W-:Y:S01]  /*0ec0*/  IADD3 R87, R78, 0x1600, RZ ;  /* 0x000016004e577810 */ /* 0x000fe20007ffe0ff */
[----:B------:R0:W3:Y:S01]  /*0ed0*/  LDG.E R187, desc[UR6][R68.64] ;  /* 0x0000000644bb7981 */ /* 0x0000e2000c1e1900 */
[----:B-1----:R-:W1:Y:S01]  /*0ee0*/  @P0 LDC.64 R156, c[0x0][0x228] ;  /* 0x00008a00ff9c0b82 */ /* 0x002e620000000a00 */
[----:B------:R-:W-:-:S02]  /*0ef0*/  @P0 IMAD.WIDE.U32 R152, R0, 0x8, R152 ;  /* 0x0000000800980825 */ /* 0x000fc400078e0098 */
[----:B------:R-:W3:Y:S01]  /*0f00*/  LDG.E R174, desc[UR6][R160.64+0x4] ;  /* 0x00000406a0ae7981 */ /* 0x000ee2000c1e1900 */
[----:B------:R-:W-:-:S03]  /*0f10*/  IADD3 R189, R78, 0x1800, RZ ;  /* 0x000018004ebd7810 */ /* 0x000fc60007ffe0ff */
[----:B------:R-:W3:Y:S01]  /*0f20*/  LDG.E R191, desc[UR6][R160.64] ;  /* 0x00000006a0bf7981 */ /* 0x000ee2000c1e1900 */
[----:B------:R-:W1:Y:S08]  /*0f30*/  @!P0 LDC.64 R70, c[0x0][0x220] ;  /* 0x00008800ff468b82 */ /* 0x000e700000000a00 */
[----:B------:R-:W1:Y:S08]  /*0f40*/  @P0 LDC.64 R154, c[0x0][0x228] ;  /* 0x00008a00ff9a0b82 */ /* 0x000e700000000a00 */
[----:B------:R-:W1:Y:S01]  /*0f50*/  @!P0 LDC.64 R150, c[0x0][0x220] ;  /* 0x00008800ff968b82 */ /* 0x000e620000000a00 */
[----:B------:R-:W-:-:S04]  /*0f60*/  @P0 IMAD.WIDE.U32 R158, R2, 0x8, R158 ;  /* 0x00000008029e0825 */ /* 0x000fc800078e009e */
[----:B0-----:R-:W-:-:S03]  /*0f70*/  @!P0 IMAD.WIDE.U32 R152, R0, 0x8, R64 ;  /* 0x0000000800988825 */ /* 0x001fc600078e0040 */
[----:B------:R-:W0:Y:S01]  /*0f80*/  @P0 LDC.64 R64, c[0x0][0x228] ;  /* 0x00008a00ff400b82 */ /* 0x000e220000000a00 */
[----:B------:R-:W-:Y:S01]  /*0f90*/  @!P0 IMAD.WIDE.U32 R158, R2, 0x8, R66 ;  /* 0x00000008029e8825 */ /* 0x000fe200078e0042 */
[----:B------:R-:W3:Y:S03]  /*0fa0*/  LDG.E R196, desc[UR6][R152.64+0x4] ;  /* 0x0000040698c47981 */ /* 0x000ee6000c1e1900 */
[C---:B-1----:R-:W-:Y:S01]  /*0fb0*/  @P0 IMAD.WIDE.U32 R156, R87.reuse, 0x8, R156 ;  /* 0x00000008579c0825 */ /* 0x042fe200078e009c */
[----:B------:R-:W3:Y:S02]  /*0fc0*/  LDG.E R194, desc[UR6][R158.64] ;  /* 0x000000069ec27981 */ /* 0x000ee4000c1e1900 */
[----:B------:R-:W1:Y:S01]  /*0fd0*/  @P0 LDC.64 R66, c[0x0][0x228] ;  /* 0x00008a00ff420b82 */ /* 0x000e620000000a00 */
[----:B------:R-:W-:Y:S01]  /*0fe0*/  @!P0 IMAD.WIDE.U32 R156, R87, 0x8, R70 ;  /* 0x00000008579c8825 */ /* 0x000fe200078e0046 */
[----:B------:R1:W3:Y:S06]  /*0ff0*/  LDG.E R192, desc[UR6][R158.64+0x4] ;  /* 0x000004069ec07981 */ /* 0x0002ec000c1e1900 */
[----:B------:R-:W4:Y:S01]  /*1000*/  @!P0 LDC.64 R68, c[0x0][0x220] ;  /* 0x00008800ff448b82 */ /* 0x000f220000000a00 */
[C---:B------:R-:W-:Y:S01]  /*1010*/  @P0 IMAD.WIDE.U32 R154, R189.reuse, 0x8, R154 ;  /* 0x00000008bd9a0825 */ /* 0x040fe200078e009a */
[----:B------:R4:W3:Y:S06]  /*1020*/  LDG.E R197, desc[UR6][R152.64] ;  /* 0x0000000698c57981 */ /* 0x0008ec000c1e1900 */
[----:B------:R-:W4:Y:S01]  /*1030*/  @!P0 LDC.64 R70, c[0x0][0x220] ;  /* 0x00008800ff468b82 */ /* 0x000f220000000a00 */
[----:B------:R-:W-:Y:S01]  /*1040*/  @!P0 IMAD.WIDE.U32 R154, R189, 0x8, R150 ;  /* 0x00000008bd9a8825 */ /* 0x000fe200078e0096 */
[----:B------:R-:W3:Y:S01]  /*1050*/  LDG.E R198, desc[UR6][R156.64+0x4] ;  /* 0x000004069cc67981 */ /* 0x000ee2000c1e1900 */
[----:B------:R-:W-:-:S02]  /*1060*/  IADD3 R193, R78, 0x1a00, RZ ;  /* 0x00001a004ec17810 */ /* 0x000fc40007ffe0ff */
[----:B------:R-:W-:Y:S01]  /*1070*/  IADD3 R195, R78, 0x1c00, RZ ;  /* 0x00001c004ec37810 */ /* 0x000fe20007ffe0ff */
[----:B------:R-:W3:Y:S02]  /*1080*/  LDG.E R200, desc[UR6][R154.64+0x4] ;  /* 0x000004069ac87981 */ /* 0x000ee4000c1e1900 */
[----:B0-----:R-:W-:Y:S02]  /*1090*/  @P0 IMAD.WIDE.U32 R64, R193, 0x8, R64 ;  /* 0x00000008c1400825 */ /* 0x001fe400078e0040 */
[----:B------:R-:W3:Y:S02]  /*10a0*/  LDG.E R199, desc[UR6][R156.64] ;  /* 0x000000069cc77981 */ /* 0x000ee4000c1e1900 */
[----:B-1----:R-:W-:Y:S02]  /*10b0*/  @P0 IMAD.WIDE.U32 R158, R195, 0x8, R66 ;  /* 0x00000008c39e0825 */ /* 0x002fe400078e0042 */
[----:B------:R-:W3:Y:S02]  /*10c0*/  LDG.E R201, desc[UR6][R154.64] ;  /* 0x000000069ac97981 */ /* 0x000ee4000c1e1900 */
[----:B----4-:R-:W-:-:S04]  /*10d0*/  @!P0 IMAD.WIDE.U32 R64, R193, 0x8, R68 ;  /* 0x00000008c1408825 */ /* 0x010fc800078e0044 */
[----:B------:R-:W-:Y:S01]  /*10e0*/  IMAD.WIDE.U32 R152, R78, 0x8, R168 ;  /* 0x000000084e987825 */ /* 0x000fe200078e00a8 */
[----:B------:R-:W4:Y:S03]  /*10f0*/  LDG.E R203, desc[UR6][R64.64] ;  /* 0x0000000640cb7981 */ /* 0x000f26000c1e1900 */
[----:B------:R-:W-:Y:S01]  /*1100*/  @!P0 IMAD.WIDE.U32 R158, R195, 0x8, R70 ;  /* 0x00000008c39e8825 */ /* 0x000fe200078e0046 */
[----:B------:R0:W4:Y:S03]  /*1110*/  LDG.E R202, desc[UR6][R64.64+0x4] ;  /* 0x0000040640ca7981 */ /* 0x000126000c1e1900 */
[--C-:B------:R-:W-:Y:S01]  /*1120*/  IMAD.WIDE.U32 R66, R7, 0x8, R168.reuse ;  /* 0x0000000807427825 */ /* 0x100fe200078e00a8 */
[----:B------:R-:W4:Y:S04]  /*1130*/  LDG.E R204, desc[UR6][R158.64+0x4] ;  /* 0x000004069ecc7981 */ /* 0x000f28000c1e1900 */
[----:B------:R-:W4:Y:S01]  /*1140*/  LDG.E.64 R152, desc[UR6][R152.64] ;  /* 0x0000000698987981 */ /* 0x000f22000c1e1b00 */
[----:B------:R-:W-:-:S03]  /*1150*/  IMAD.WIDE.U32 R68, R82, 0x8, R168 ;  /* 0x0000000852447825 */ /* 0x000fc600078e00a8 */
[----:B------:R1:W4:Y:S04]  /*1160*/  LDG.E R205, desc[UR6][R158.64] ;  /* 0x000000069ecd7981 */ /* 0x000328000c1e1900 */
[----:B------:R-:W4:Y:S01]  /*1170*/  LDG.E.64 R66, desc[UR6][R66.64] ;  /* 0x0000000642427981 */ /* 0x000f22000c1e1b00 */
[----:B------:R-:W-:-:S03]  /*1180*/  IMAD.WIDE.U32 R150, R79, 0x8, R168 ;  /* 0x000000084f967825 */ /* 0x000fc600078e00a8 */
[----:B------:R-:W4:Y:S01]  /*1190*/  LDG.E.64 R68, desc[UR6][R68.64] ;  /* 0x0000000644447981 */ /* 0x000f22000c1e1b00 */
[----:B0-----:R-:W-:-:S03]  /*11a0*/  IMAD.WIDE.U32 R64, R5, 0x8, R168 ;  /* 0x0000000805407825 */ /* 0x001fc600078e00a8 */
[----:B------:R-:W4:Y:S01]  /*11b0*/  LDG.E.64 R150, desc[UR6][R150.64] ;  /* 0x0000000696967981 */ /* 0x000f22000c1e1b00 */
[----:B------:R-:W-:-:S03]  /*11c0*/  IMAD.WIDE.U32 R70, R80, 0x8, R168 ;  /* 0x0000000850467825 */ /* 0x000fc600078e00a8 */
[----:B------:R-:W4:Y:S04]  /*11d0*/  LDG.E.64 R64, desc[UR6][R64.64] ;  /* 0x0000000640407981 */ /* 0x000f28000c1e1b00 */
[----:B------:R-:W4:Y:S01]  /*11e0*/  LDG.E.64 R70, desc[UR6][R70.64] ;  /* 0x0000000646467981 */ /* 0x000f22000c1e1b00 */
[----:B------:R-:W-:-:S06]  /*11f0*/  IMAD.WIDE.U32 R154, R6, 0x8, R168 ;  /* 0x00000008069a7825 */ /* 0x000fcc00078e00a8 */
[----:B------:R-:W4:Y:S01]  /*1200*/  LDG.E.64 R154, desc[UR6][R154.64] ;  /* 0x000000069a9a7981 */ /* 0x000f22000c1e1b00 */
[----:B------:R-:W-:-:S04]  /*1210*/  IMAD.WIDE.U32 R156, R4, 0x8, R168 ;  /* 0x00000008049c7825 */ /* 0x000fc800078e00a8 */
[--C-:B-1----:R-:W-:Y:S02]  /*1220*/  IMAD.WIDE.U32 R158, R3, 0x8, R168.reuse ;  /* 0x00000008039e7825 */ /* 0x102fe400078e00a8 */
[----:B------:R-:W4:Y:S02]  /*1230*/  LDG.E.64 R156, desc[UR6][R156.64] ;  /* 0x000000069c9c7981 */ /* 0x000f24000c1e1b00 */
[--C-:B------:R-:W-:Y:S02]  /*1240*/  IMAD.WIDE.U32 R160, R2, 0x8, R168.reuse ;  /* 0x0000000802a07825 */ /* 0x100fe400078e00a8 */
[----:B------:R-:W4:Y:S04]  /*1250*/  LDG.E.64 R158, desc[UR6][R158.64] ;  /* 0x000000069e9e7981 */ /* 0x000f28000c1e1b00 */
[----:B------:R-:W4:Y:S01]  /*1260*/  LDG.E.64 R160, desc[UR6][R160.64] ;  /* 0x00000006a0a07981 */ /* 0x000f22000c1e1b00 */
[----:B------:R-:W-:-:S04]  /*1270*/  IMAD.WIDE.U32 R162, R0, 0x8, R168 ;  /* 0x0000000800a27825 */ /* 0x000fc800078e00a8 */
[--C-:B------:R-:W-:Y:S02]  /*1280*/  IMAD.WIDE.U32 R164, R87, 0x8, R168.reuse ;  /* 0x0000000857a47825 */ /* 0x100fe400078e00a8 */
[----:B------:R-:W4:Y:S04]  /*1290*/  LDG.E.64 R162, desc[UR6][R162.64] ;  /* 0x00000006a2a27981 */ /* 0x000f28000c1e1b00 */
[----:B------:R-:W4:Y:S01]  /*12a0*/  LDG.E.64 R164, desc[UR6][R164.64] ;  /* 0x00000006a4a47981 */ /* 0x000f22000c1e1b00 */
[----:B------:R-:W-:-:S04]  /*12b0*/  IMAD.WIDE.U32 R166, R189, 0x8, R168 ;  /* 0x00000008bda67825 */ /* 0x000fc800078e00a8 */
[--C-:B------:R-:W-:Y:S02]  /*12c0*/  IMAD.WIDE.U32 R170, R193, 0x8, R168.reuse ;  /* 0x00000008c1aa7825 */ /* 0x100fe400078e00a8 */
[----:B------:R-:W4:Y:S02]  /*12d0*/  LDG.E.64 R166, desc[UR6][R166.64] ;  /* 0x00000006a6a67981 */ /* 0x000f24000c1e1b00 */
[----:B------:R-:W-:Y:S02]  /*12e0*/  IMAD.WIDE.U32 R168, R195, 0x8, R168 ;  /* 0x00000008c3a87825 */ /* 0x000fe400078e00a8 */
[----:B------:R-:W4:Y:S04]  /*12f0*/  LDG.E.64 R170, desc[UR6][R170.64] ;  /* 0x00000006aaaa7981 */ /* 0x000f28000c1e1b00 */
[----:B------:R-:W4:Y:S01]  /*1300*/  LDG.E.64 R168, desc[UR6][R168.64] ;  /* 0x00000006a8a87981 */ /* 0x000f22000c1e1b00 */
[----:B-----5:R-:W0:Y:S08]  /*1310*/  @P0 MUFU.RCP R207, R121 ;  /* 0x0000007900cf0308 */ /* 0x020e300000001000 */
[----:B------:R-:W1:Y:S08]  /*1320*/  @P0 MUFU.RCP R220, R123 ;  /* 0x0000007b00dc0308 */ /* 0x000e700000001000 */
[----:B------:R-:W3:Y:S01]  /*1330*/  @P0 MUFU.RCP R216, R120 ;  /* 0x0000007800d80308 */ /* 0x000ee20000001000 */
[----:B------:R-:W-:Y:S01]  /*1340*/  @P0 FADD.FTZ R206, -R117, R190 ;  /* 0x000000be75ce0221 */ /* 0x000fe20000010100 */
[----:B--2---:R-:W-:-:S06]  /*1350*/  @P0 FADD.FTZ R215, -R91, R188 ;  /* 0x000000bc5bd70221 */ /* 0x004fcc0000010100 */
[----:B------:R-:W-:Y:S01]  /*1360*/  @P0 MUFU.RCP R222, R125 ;  /* 0x0000007d00de0308 */ /* 0x000fe20000001000 */
[----:B0-----:R-:W-:Y:S01]  /*1370*/  @P0 FMUL.FTZ R206, R206, R207 ;  /* 0x000000cfcece0220 */ /* 0x001fe20000410000 */
[----:B------:R-:W-:Y:S01]  /*1380*/  @P0 FADD.FTZ R207, -R116, R177 ;  /* 0x000000b174cf0221 */ /* 0x000fe20000010100 */
[----:B------:R-:W-:Y:S01]  /*1390*/  LOP3.LUT P1, RZ, R173, 0xff, RZ, 0xc0, !PT ;  /* 0x000000ffadff7812 */ /* 0x000fe2000782c0ff */
[----:B-1----:R-:W-:-:S04]  /*13a0*/  @P0 FMUL.FTZ R173, R215, R220 ;  /* 0x000000dcd7ad0220 */ /* 0x002fc80000410000 */
[----:B------:R-:W-:Y:S01]  /*13b0*/  @P0 MUFU.RCP R221, R124 ;  /* 0x0000007c00dd0308 */ /* 0x000fe20000001000 */
[--C-:B---3--:R-:W-:Y:S01]  /*13c0*/  @!P0 FADD.FTZ R220, R188, -R89.reuse ;  /* 0x80000059bcdc8221 */ /* 0x108fe20000010000 */
[----:B------:R-:W-:Y:S01]  /*13d0*/  @P0 FMUL.FTZ R207, R207, R216 ;  /* 0x000000d8cfcf0220 */ /* 0x000fe20000410000 */
[----:B------:R-:W-:-:S05]  /*13e0*/  @!P0 FADD.FTZ R216, R177, -R89 ;  /* 0x80000059b1d88221 */ /* 0x000fca0000010000 */
[----:B------:R-:W0:Y:S01]  /*13f0*/  @P0 MUFU.RCP R224, R127 ;  /* 0x0000007f00e00308 */ /* 0x000e220000001000 */
[----:B------:R-:W-:-:S07]  /*1400*/  @!P0 FMUL.FTZ R173, R81, R220 ;  /* 0x000000dc51ad8220 */ /* 0x000fce0000410000 */
[----:B------:R-:W1:Y:S01]  /*1410*/  @P0 MUFU.RCP R223, R126 ;  /* 0x0000007e00df0308 */ /* 0x000e620000001000 */
[----:B------:R-:W-:-:S07]  /*1420*/  @!P0 FMUL.FTZ R207, R81, R216 ;  /* 0x000000d851cf8220 */ /* 0x000fce0000410000 */
[----:B------:R-:W2:Y:S01]  /*1430*/  @P0 MUFU.RCP R226, R129 ;  /* 0x0000008100e20308 */ /* 0x000ea20000001000 */
[----:B------:R-:W-:Y:S01]  /*1440*/  @P0 FADD.FTZ R188, -R90, R175 ;  /* 0x000000af5abc0221 */ /* 0x000fe20000010100 */
[----:B------:R-:W-:Y:S01]  /*1450*/  @!P0 FADD.FTZ R216, R175, -R89 ;  /* 0x80000059afd88221 */ /* 0x000fe20000010000 */
[----:B------:R-:W-:-:S05]  /*1460*/  @P0 FADD.FTZ R175, -R95, R186 ;  /* 0x000000ba5faf0221 */ /* 0x000fca0000010100 */
[----:B------:R-:W3:Y:S08]  /*1470*/  @P0 MUFU.RCP R214, R130 ;  /* 0x0000008200d60308 */ /* 0x000ef00000001000 */
[----:B------:R-:W3:Y:S01]  /*1480*/  @P0 MUFU.RCP R218, R131 ;  /* 0x0000008300da0308 */ /* 0x000ee20000001000 */
[----:B0-----:R-:W-:-:S07]  /*1490*/  @P0 FMUL.FTZ R175, R175, R224 ;  /* 0x000000e0afaf0220 */ /* 0x001fce0000410000 */
[----:B------:R-:W0:Y:S08]  /*14a0*/  @P0 MUFU.RCP R217, R122 ;  /* 0x0000007a00d90308 */ /* 0x000e300000001000 */
[----:B------:R-:W0:Y:S01]  /*14b0*/  @P0 MUFU.RCP R213, R133 ;  /* 0x0000008500d50308 */ /* 0x000e220000001000 */
[----:B------:R-:W-:Y:S01]  /*14c0*/  @P0 FADD.FTZ R177, -R93, R184 ;  /* 0x000000b85db10221 */ /* 0x000fe20000010100 */
[----:B------:R-:W-:-:S03]  /*14d0*/  @!P0 FADD.FTZ R220, R184, -R89 ;  /* 0x80000059b8dc8221 */ /* 0x000fc60000010000 */
[----:B------:R-:W-:Y:S01]  /*14e0*/  @P0 FMUL.FTZ R177, R177, R222 ;  /* 0x000000deb1b10220 */ /* 0x000fe20000410000 */
[----:B------:R-:W-:Y:S01]  /*14f0*/  @P0 FADD.FTZ R184, -R92, R181 ;  /* 0x000000b55cb80221 */ /* 0x000fe20000010100 */
[----:B------:R-:W-:Y:S01]  /*1500*/  @!P0 FMUL.FTZ R177, R81, R220 ;  /* 0x000000dc51b18220 */ /* 0x000fe20000410000 */
[--C-:B------:R-:W-:Y:S01]  /*1510*/  @!P0 FADD.FTZ R220, R181, -R89.reuse ;  /* 0x80000059b5dc8221 */ /* 0x100fe20000010000 */
[----:B------:R-:W-:Y:S01]  /*1520*/  @!P0 FADD.FTZ R222, R186, -R89 ;  /* 0x80000059bade8221 */ /* 0x000fe20000010000 */
[----:B------:R-:W-:Y:S01]  /*1530*/  @P0 FMUL.FTZ R184, R184, R221 ;  /* 0x000000ddb8b80220 */ /* 0x000fe20000410000 */
[----:B------:R-:W0:Y:S01]  /*1540*/  @P0 MUFU.RCP R219, R128 ;  /* 0x0000008000db0308 */ /* 0x000e220000001000 */
[----:B------:R-:W-:Y:S01]  /*1550*/  @P0 FADD.FTZ R186, -R94, R179 ;  /* 0x000000b35eba0221 */ /* 0x000fe20000010100 */
[----:B------:R-:W-:Y:S01]  /*1560*/  @!P0 FMUL.FTZ R184, R81, R220 ;  /* 0x000000dc51b88220 */ /* 0x000fe20000410000 */
[----:B------:R-:W-:Y:S01]  /*1570*/  @!P0 FADD.FTZ R220, R179, -R89 ;  /* 0x80000059b3dc8221 */ /* 0x000fe20000010000 */
[----:B------:R-:W-:-:S04]  /*1580*/  @P0 FADD.FTZ R181, -R97, R180 ;  /* 0x000000b461b50221 */ /* 0x000fc80000010100 */
[----:B------:R-:W0:Y:S01]  /*1590*/  @P0 MUFU.RCP R212, R132 ;  /* 0x0000008400d40308 */ /* 0x000e220000001000 */
[C---:B------:R-:W-:Y:S01]  /*15a0*/  @!P0 FMUL.FTZ R175, R81.reuse, R222 ;  /* 0x000000de51af8220 */ /* 0x040fe20000410000 */
[----:B-1----:R-:W-:Y:S01]  /*15b0*/  @P0 FMUL.FTZ R186, R186, R223 ;  /* 0x000000dfbaba0220 */ /* 0x002fe20000410000 */
[----:B------:R-:W-:Y:S01]  /*15c0*/  @!P0 FADD.FTZ R222, R180, -R89 ;  /* 0x80000059b4de8221 */ /* 0x000fe20000010000 */
[----:B------:R-:W-:-:S04]  /*15d0*/  @!P0 FMUL.FTZ R186, R81, R220 ;  /* 0x000000dc51ba8220 */ /* 0x000fc80000410000 */
[----:B------:R-:W1:Y:S01]  /*15e0*/  @P0 MUFU.RCP R210, R137 ;  /* 0x0000008900d20308 */ /* 0x000e620000001000 */
[----:B------:R-:W-:Y:S01]  /*15f0*/  @P0 FADD.FTZ R180, -R96, R185 ;  /* 0x000000b960b40221 */ /* 0x000fe20000010100 */
[--C-:B------:R-:W-:Y:S01]  /*1600*/  @!P0 FADD.FTZ R220, R185, -R89.reuse ;  /* 0x80000059b9dc8221 */ /* 0x100fe20000010000 */
[----:B------:R-:W-:Y:S01]  /*1610*/  @!P0 FADD.FTZ R190, R190, -R89 ;  /* 0x80000059bebe8221 */ /* 0x000fe20000010000 */
[----:B--2---:R-:W-:Y:S01]  /*1620*/  @P0 FMUL.FTZ R181, R181, R226 ;  /* 0x000000e2b5b50220 */ /* 0x004fe20000410000 */
[----:B------:R-:W-:Y:S01]  /*1630*/  @P0 FADD.FTZ R179, -R99, R182 ;  /* 0x000000b663b30221 */ /* 0x000fe20000010100 */
[----:B------:R-:W-:Y:S01]  /*1640*/  @!P0 FMUL.FTZ R181, R81, R222 ;  /* 0x000000de51b58220 */ /* 0x000fe20000410000 */
[----:B------:R-:W-:Y:S01]  /*1650*/  @P0 FADD.FTZ R185, -R98, R183 ;  /* 0x000000b762b90221 */ /* 0x000fe20000010100 */
[----:B------:R-:W2:Y:S01]  /*1660*/  @P0 MUFU.RCP R208, R136 ;  /* 0x0000008800d00308 */ /* 0x000ea20000001000 */
[--C-:B------:R-:W-:Y:S01]  /*1670*/  @!P0 FADD.FTZ R182, R182, -R89.reuse ;  /* 0x80000059b6b68221 */ /* 0x100fe20000010000 */
[----:B------:R-:W-:Y:S01]  /*1680*/  @P0 FADD.FTZ R222, -R101, R176 ;  /* 0x000000b065de0221 */ /* 0x000fe20000010100 */
[----:B---3--:R-:W-:Y:S01]  /*1690*/  @P0 FMUL.FTZ R185, R185, R214 ;  /* 0x000000d6b9b90220 */ /* 0x008fe20000410000 */
[----:B------:R-:W-:Y:S01]  /*16a0*/  @P0 FMUL.FTZ R179, R179, R218 ;  /* 0x000000dab3b30220 */ /* 0x000fe20000410000 */
[----:B------:R-:W-:-:S03]  /*16b0*/  @!P0 FADD.FTZ R214, R183, -R89 ;  /* 0x80000059b7d68221 */ /* 0x000fc60000010000 */
[----:B------:R-:W-:Y:S01]  /*16c0*/  @P0 MUFU.RCP R209, R134 ;  /* 0x0000008600d10308 */ /* 0x000fe20000001000 */
[C---:B------:R-:W-:Y:S01]  /*16d0*/  @!P0 FMUL.FTZ R206, R81.reuse, R190 ;  /* 0x000000be51ce8220 */ /* 0x040fe20000410000 */
[----:B------:R-:W-:Y:S01]  /*16e0*/  @!P0 FMUL.FTZ R179, R81, R182 ;  /* 0x000000b651b38220 */ /* 0x000fe20000410000 */
[----:B------:R-:W-:-:S05]  /*16f0*/  @P0 FADD.FTZ R183, -R100, R172 ;  /* 0x000000ac64b70221 */ /* 0x000fca0000010100 */
[----:B------:R-:W3:Y:S01]  /*1700*/  @P0 MUFU.RCP R211, R135 ;  /* 0x0000008700d30308 */ /* 0x000ee20000001000 */
[----:B0-----:R-:W-:Y:S01]  /*1710*/  @P0 FMUL.FTZ R188, R188, R217 ;  /* 0x000000d9bcbc0220 */ /* 0x001fe20000410000 */
[----:B------:R-:W-:Y:S01]  /*1720*/  @P0 FMUL.FTZ R182, R222, R213 ;  /* 0x000000d5deb60220 */ /* 0x000fe20000410000 */
[----:B------:R-:W-:Y:S01]  /*1730*/  @!P0 FADD.FTZ R172, R172, -R89 ;  /* 0x80000059acac8221 */ /* 0x000fe20000010000 */
[----:B------:R-:W-:Y:S01]  /*1740*/  @P0 FADD.FTZ R213, -R105, R174 ;  /* 0x000000ae69d50221 */ /* 0x000fe20000010100 */
[----:B------:R-:W-:-:S03]  /*1750*/  @!P0 FMUL.FTZ R188, R81, R216 ;  /* 0x000000d851bc8220 */ /* 0x000fc60000410000 */
[----:B------:R-:W0:Y:S01]  /*1760*/  @P0 MUFU.RCP R190, R138 ;  /* 0x0000008a00be0308 */ /* 0x000e220000001000 */
[----:B------:R-:W-:Y:S01]  /*1770*/  @P0 FMUL.FTZ R180, R180, R219 ;  /* 0x000000dbb4b40220 */ /* 0x000fe20000410000 */
[----:B------:R-:W-:Y:S01]  /*1780*/  @P0 FMUL.FTZ R183, R183, R212 ;  /* 0x000000d4b7b70220 */ /* 0x000fe20000410000 */
[C---:B------:R-:W-:Y:S01]  /*1790*/  @!P0 FMUL.FTZ R180, R81.reuse, R220 ;  /* 0x000000dc51b48220 */ /* 0x040fe20000410000 */
[----:B------:R-:W-:-:S04]  /*17a0*/  @!P0 FMUL.FTZ R183, R81, R172 ;  /* 0x000000ac51b78220 */ /* 0x000fc80000410000 */
[----:B------:R-:W0:Y:S01]  /*17b0*/  @P0 MUFU.RCP R215, R139 ;  /* 0x0000008b00d70308 */ /* 0x000e220000001000 */
[----:B------:R-:W-:Y:S01]  /*17c0*/  @P0 FADD.FTZ R220, -R103, R178 ;  /* 0x000000b267dc0221 */ /* 0x000fe20000010100 */
[----:B------:R-:W-:Y:S01]  /*17d0*/  @!P0 FADD.FTZ R212, R178, -R89 ;  /* 0x80000059b2d48221 */ /* 0x000fe20000010000 */
[----:B-1----:R-:W-:-:S05]  /*17e0*/  @P0 FMUL.FTZ R172, R213, R210 ;  /* 0x000000d2d5ac0220 */ /* 0x002fca0000410000 */
[----:B------:R-:W1:Y:S01]  /*17f0*/  @P0 MUFU.RCP R217, R141 ;  /* 0x0000008d00d90308 */ /* 0x000e620000001000 */
[----:B------:R-:W-:Y:S01]  /*1800*/  @P0 FADD.FTZ R178, -R102, R187 ;  /* 0x000000bb66b20221 */ /* 0x000fe20000010100 */
[--C-:B------:R-:W-:Y:S01]  /*1810*/  @!P0 FADD.FTZ R210, R187, -R89.reuse ;  /* 0x80000059bbd28221 */ /* 0x100fe20000010000 */
[----:B------:R-:W-:Y:S01]  /*1820*/  @!P0 FADD.FTZ R176, R176, -R89 ;  /* 0x80000059b0b08221 */ /* 0x000fe20000010000 */
[----:B------:R-:W-:-:S04]  /*1830*/  @P0 FADD.FTZ R187, -R104, R191 ;  /* 0x000000bf68bb0221 */ /* 0x000fc80000010100 */
[----:B------:R-:W1:Y:S01]  /*1840*/  @P0 MUFU.RCP R216, R140 ;  /* 0x0000008c00d80308 */ /* 0x000e620000001000 */
[----:B------:R-:W-:Y:S01]  /*1850*/  @!P0 FMUL.FTZ R182, R81, R176 ;  /* 0x000000b051b68220 */ /* 0x000fe20000410000 */
[----:B--2---:R-:W-:Y:S01]  /*1860*/  @P0 FMUL.FTZ R187, R187, R208 ;  /* 0x000000d0bbbb0220 */ /* 0x004fe20000410000 */
[----:B---3--:R-:W-:-:S05]  /*1870*/  @P0 FMUL.FTZ R176, R220, R211 ;  /* 0x000000d3dcb00220 */ /* 0x008fca0000410000 */
[----:B------:R-:W2:Y:S01]  /*1880*/  @P0 MUFU.RCP R219, R143 ;  /* 0x0000008f00db0308 */ /* 0x000ea20000001000 */
[----:B------:R-:W-:Y:S01]  /*1890*/  @P0 FMUL.FTZ R178, R178, R209 ;  /* 0x000000d1b2b20220 */ /* 0x000fe20000410000 */
[----:B------:R-:W-:Y:S01]  /*18a0*/  @!P0 FADD.FTZ R208, R191, -R89 ;  /* 0x80000059bfd08221 */ /* 0x000fe20000010000 */
[----:B------:R-:W-:-:S05]  /*18b0*/  @!P0 FMUL.FTZ R176, R81, R212 ;  /* 0x000000d451b08220 */ /* 0x000fca0000410000 */
[----:B------:R-:W3:Y:S01]  /*18c0*/  @P0 MUFU.RCP R213, R145 ;  /* 0x0000009100d50308 */ /* 0x000ee20000001000 */
[----:B------:R-:W-:Y:S01]  /*18d0*/  @!P0 FADD.FTZ R174, R174, -R89 ;  /* 0x80000059aeae8221 */ /* 0x000fe20000010000 */
[----:B------:R-:W-:Y:S01]  /*18e0*/  @!P0 FMUL.FTZ R178, R81, R210 ;  /* 0x000000d251b28220 */ /* 0x000fe20000410000 */
[----:B------:R-:W-:Y:S01]  /*18f0*/  @P0 FADD.FTZ R191, -R106, R194 ;  /* 0x000000c26abf0221 */ /* 0x000fe20000010100 */
[----:B------:R-:W-:Y:S01]  /*1900*/  @P0 FADD.FTZ R212, -R107, R192 ;  /* 0x000000c06bd40221 */ /* 0x000fe20000010100 */
[----:B------:R-:W-:-:S03]  /*1910*/  @P0 FADD.FTZ R210, -R109, R196 ;  /* 0x000000c46dd20221 */ /* 0x000fc60000010100 */
[----:B------:R-:W3:Y:S01]  /*1920*/  @P0 MUFU.RCP R218, R142 ;  /* 0x0000008e00da0308 */ /* 0x000ee20000001000 */
[--C-:B------:R-:W-:Y:S01]  /*1930*/  @!P0 FADD.FTZ R192, R192, -R89.reuse ;  /* 0x80000059c0c08221 */ /* 0x100fe20000010000 */
[--C-:B------:R-:W-:Y:S01]  /*1940*/  @!P0 FADD.FTZ R194, R194, -R89.reuse ;  /* 0x80000059c2c28221 */ /* 0x100fe20000010000 */
[----:B------:R-:W-:Y:S01]  /*1950*/  @!P0 FADD.FTZ R196, R196, -R89 ;  /* 0x80000059c4c48221 */ /* 0x000fe20000010000 */
[----:B------:R-:W-:Y:S01]  /*1960*/  @P0 FADD.FTZ R209, -R108, R197 ;  /* 0x000000c56cd10221 */ /* 0x000fe20000010100 */
[----:B------:R-:W-:-:S03]  /*1970*/  @!P0 FMUL.FTZ R172, R81, R174 ;  /* 0x000000ae51ac8220 */ /* 0x000fc60000410000 */
[----:B------:R-:W3:Y:S01]  /*1980*/  @P0 MUFU.RCP R211, R144 ;  /* 0x0000009000d30308 */ /* 0x000ee20000001000 */
[----:B0-----:R-:W-:Y:S01]  /*1990*/  @P0 FMUL.FTZ R191, R191, R190 ;  /* 0x000000bebfbf0220 */ /* 0x001fe20000410000 */
[----:B------:R-:W-:Y:S01]  /*19a0*/  @P0 FMUL.FTZ R174, R212, R215 ;  /* 0x000000d7d4ae0220 */ /* 0x000fe20000410000 */
[----:B-1----:R-:W-:Y:S01]  /*19b0*/  @P0 FMUL.FTZ R190, R210, R217 ;  /* 0x000000d9d2be0220 */ /* 0x002fe20000410000 */
[C---:B------:R-:W-:Y:S01]  /*19c0*/  @!P0 FMUL.FTZ R174, R81.reuse, R192 ;  /* 0x000000c051ae8220 */ /* 0x040fe20000410000 */
[C---:B------:R-:W-:Y:S01]  /*19d0*/  @!P0 FMUL.FTZ R191, R81.reuse, R194 ;  /* 0x000000c251bf8220 */ /* 0x040fe20000410000 */
[C---:B------:R-:W-:Y:S01]  /*19e0*/  @!P0 FMUL.FTZ R190, R81.reuse, R196 ;  /* 0x000000c451be8220 */ /* 0x040fe20000410000 */
[----:B------:R-:W-:Y:S01]  /*19f0*/  @!P0 FMUL.FTZ R187, R81, R208 ;  /* 0x000000d051bb8220 */ /* 0x000fe20000410000 */
[----:B------:R-:W0:Y:S01]  /*1a00*/  @P0 MUFU.RCP R212, R146 ;  /* 0x0000009200d40308 */ /* 0x000e220000001000 */
[----:B------:R-:W-:Y:S01]  /*1a10*/  @P0 FADD.FTZ R192, -R111, R198 ;  /* 0x000000c66fc00221 */ /* 0x000fe20000010100 */
[----:B------:R-:W-:Y:S01]  /*1a20*/  @P0 FMUL.FTZ R194, R209, R216 ;  /* 0x000000d8d1c20220 */ /* 0x000fe20000410000 */
[--C-:B------:R-:W-:Y:S01]  /*1a30*/  @!P0 FADD.FTZ R196, R197, -R89.reuse ;  /* 0x80000059c5c48221 */ /* 0x100fe20000010000 */
[----:B------:R-:W-:Y:S01]  /*1a40*/  @!P0 FADD.FTZ R198, R198, -R89 ;  /* 0x80000059c6c68221 */ /* 0x000fe20000010000 */
[----:B------:R-:W-:-:S03]  /*1a50*/  @P0 FADD.FTZ R208, -R113, R200 ;  /* 0x000000c871d00221 */ /* 0x000fc60000010100 */
[----:B------:R-:W1:Y:S01]  /*1a60*/  @P0 MUFU.RCP R209, R149 ;  /* 0x0000009500d10308 */ /* 0x000e620000001000 */
[----:B--2---:R-:W-:Y:S01]  /*1a70*/  @P0 FMUL.FTZ R192, R192, R219 ;  /* 0x000000dbc0c00220 */ /* 0x004fe20000410000 */
[C---:B------:R-:W-:Y:S01]  /*1a80*/  @!P0 FMUL.FTZ R194, R81.reuse, R196 ;  /* 0x000000c451c28220 */ /* 0x040fe20000410000 */
[C---:B------:R-:W-:Y:S01]  /*1a90*/  @!P0 FMUL.FTZ R185, R81.reuse, R214 ;  /* 0x000000d651b98220 */ /* 0x040fe20000410000 */
[----:B------:R-:W-:Y:S01]  /*1aa0*/  @P0 FADD.FTZ R197, -R110, R199 ;  /* 0x000000c76ec50221 */ /* 0x000fe20000010100 */
[----:B------:R-:W-:Y:S01]  /*1ab0*/  @!P0 FMUL.FTZ R192, R81, R198 ;  /* 0x000000c651c08220 */ /* 0x000fe20000410000 */
[----:B---3--:R-:W-:Y:S02]  /*1ac0*/  @P0 FMUL.FTZ R196, R208, R213 ;  /* 0x000000d5d0c40220 */ /* 0x008fe40000410000 */
[----:B------:R-:W2:Y:S01]  /*1ad0*/  @P0 MUFU.RCP R210, R147 ;  /* 0x0000009300d20308 */ /* 0x000ea20000001000 */
[--C-:B------:R-:W-:Y:S01]  /*1ae0*/  @!P0 FADD.FTZ R198, R199, -R89.reuse ;  /* 0x80000059c7c68221 */ /* 0x100fe20000010000 */
[----:B------:R-:W-:Y:S01]  /*1af0*/  @!P0 FADD.FTZ R208, R200, -R89 ;  /* 0x80000059c8d08221 */ /* 0x000fe20000010000 */
[----:B------:R-:W-:Y:S01]  /*1b00*/  @P0 FADD.FTZ R200, -R112, R201 ;  /* 0x000000c970c80221 */ /* 0x000fe20000010100 */
[----:B------:R-:W-:-:S04]  /*1b10*/  @P0 FMUL.FTZ R197, R197, R218 ;  /* 0x000000dac5c50220 */ /* 0x000fc80000410000 */
[----:B------:R-:W3:Y:S01]  /*1b20*/  @P0 MUFU.RCP R214, R148 ;  /* 0x0000009400d60308 */ /* 0x000ee20000001000 */
[----:B------:R-:W-:Y:S01]  /*1b30*/  @!P0 FMUL.FTZ R197, R81, R198 ;  /* 0x000000c651c58220 */ /* 0x000fe20000410000 */
[----:B------:R-:W-:Y:S01]  /*1b40*/  @P0 FMUL.FTZ R198, R200, R211 ;  /* 0x000000d3c8c60220 */ /* 0x000fe20000410000 */
[----:B------:R-:W-:Y:S01]  /*1b50*/  @!P0 FADD.FTZ R200, R201, -R89 ;  /* 0x80000059c9c88221 */ /* 0x000fe20000010000 */
[----:B------:R-:W-:Y:S01]  /*1b60*/  @!P0 FMUL.FTZ R196, R81, R208 ;  /* 0x000000d051c48220 */ /* 0x000fe20000410000 */
[----:B----4-:R-:W-:Y:S01]  /*1b70*/  @P0 FADD.FTZ R199, -R114, R203 ;  /* 0x000000cb72c70221 */ /* 0x010fe20000010100 */
[----:B------:R-:W-:Y:S01]  /*1b80*/  @P0 FADD.FTZ R208, -R119, R204 ;  /* 0x000000cc77d00221 */ /* 0x000fe20000010100 */
[----:B------:R-:W-:Y:S01]  /*1b90*/  @P0 FADD.FTZ R201, -R115, R202 ;  /* 0x000000ca73c90221 */ /* 0x000fe20000010100 */
[----:B------:R-:W-:Y:S01]  /*1ba0*/  @!P0 FMUL.FTZ R198, R81, R200 ;  /* 0x000000c851c68220 */ /* 0x000fe20000410000 */
[C---:B------:R-:W-:Y:S01]  /*1bb0*/  FADD.FTZ R57, R152.reuse, R57 ;  /* 0x0000003998397221 */ /* 0x040fe20000010000 */
[----:B------:R-:W-:Y:S01]  /*1bc0*/  FFMA.FTZ R55, R152, R207, R55 ;  /* 0x000000cf98377223 */ /* 0x000fe20000010037 */
[----:B0-----:R-:W-:Y:S01]  /*1bd0*/  @P0 FMUL.FTZ R200, R199, R212 ;  /* 0x000000d4c7c80220 */ /* 0x001fe20000410000 */
[----:B------:R-:W-:Y:S01]  /*1be0*/  FMUL.FTZ R152, R120, R152 ;  /* 0x0000009878987220 */ /* 0x000fe20000410000 */
[----:B-1----:R-:W-:Y:S01]  /*1bf0*/  @P0 FMUL.FTZ R199, R208, R209 ;  /* 0x000000d1d0c70220 */ /* 0x002fe20000410000 */
[----:B------:R-:W-:Y:S01]  /*1c00*/  @P0 FADD.FTZ R209, -R118, R205 ;  /* 0x000000cd76d10221 */ /* 0x000fe20000010100 */
[----:B--2---:R-:W-:Y:S01]  /*1c10*/  @P0 FMUL.FTZ R201, R201, R210 ;  /* 0x000000d2c9c90220 */ /* 0x004fe20000410000 */
[C---:B------:R-:W-:Y:S01]  /*1c20*/  FADD.FTZ R88, R153.reuse, R88 ;  /* 0x0000005899587221 */ /* 0x040fe20000010000 */
[----:B------:R-:W-:Y:S01]  /*1c30*/  FFMA.FTZ R30, R153, R206, R30 ;  /* 0x000000ce991e7223 */ /* 0x000fe2000001001e */
[C---:B------:R-:W-:Y:S01]  /*1c40*/  FADD.FTZ R75, R66.reuse, R75 ;  /* 0x0000004b424b7221 */ /* 0x040fe20000010000 */
[----:B------:R-:W-:Y:S01]  /*1c50*/  FFMA.FTZ R47, R66, R180, R47 ;  /* 0x000000b4422f7223 */ /* 0x000fe2000001002f */
[----:B------:R-:W-:Y:S01]  /*1c60*/  FMUL.FTZ R211, R128, R66 ;  /* 0x0000004280d37220 */ /* 0x000fe20000410000 */
[--C-:B------:R-:W-:Y:S01]  /*1c70*/  @!P0 FADD.FTZ R208, R202, -R89.reuse ;  /* 0x80000059cad08221 */ /* 0x100fe20000010000 */
[--C-:B------:R-:W-:Y:S01]  /*1c80*/  @!P0 FADD.FTZ R210, R204, -R89.reuse ;  /* 0x80000059ccd28221 */ /* 0x100fe20000010000 */
[----:B------:R-:W-:Y:S01]  /*1c90*/  FMUL.FTZ R153, R121, R153 ;  /* 0x0000009979997220 */ /* 0x000fe20000410000 */
[----:B------:R-:W-:Y:S01]  /*1ca0*/  FADD.FTZ R66, RZ, R152 ;  /* 0x00000098ff427221 */ /* 0x000fe20000010000 */
[--C-:B------:R-:W-:Y:S01]  /*1cb0*/  @!P0 FADD.FTZ R202, R203, -R89.reuse ;  /* 0x80000059cbca8221 */ /* 0x100fe20000010000 */
[----:B------:R-:W-:Y:S01]  /*1cc0*/  @!P0 FADD.FTZ R204, R205, -R89 ;  /* 0x80000059cdcc8221 */ /* 0x000fe20000010000 */
[----:B---3--:R-:W-:Y:S01]  /*1cd0*/  @P0 FMUL.FTZ R89, R209, R214 ;  /* 0x000000d6d1590220 */ /* 0x008fe20000410000 */
[C---:B------:R-:W-:Y:S01]  /*1ce0*/  FADD.FTZ R77, R68.reuse, R77 ;  /* 0x0000004d444d7221 */ /* 0x040fe20000010000 */
[----:B------:R-:W-:Y:S01]  /*1cf0*/  FFMA.FTZ R49, R68, R186, R49 ;  /* 0x000000ba44317223 */ /* 0x000fe20000010031 */
[----:B------:R-:W-:Y:S01]  /*1d00*/  FMUL.FTZ R209, R126, R68 ;  /* 0x000000447ed17220 */ /* 0x000fe20000410000 */
[----:B------:R-:W-:Y:S01]  /*1d10*/  FADD.FTZ R68, R66, R153 ;  /* 0x0000009942447221 */ /* 0x000fe20000010000 */
[----:B------:R-:W-:Y:S01]  /*1d20*/  FFMA.FTZ R66, R152, R207, RZ ;  /* 0x000000cf98427223 */ /* 0x000fe200000100ff */
[----:B------:R-:W-:Y:S01]  /*1d30*/  FMUL.FTZ R203, R122, R150 ;  /* 0x000000967acb7220 */ /* 0x000fe20000410000 */
[----:B------:R-:W-:-:S02]  /*1d40*/  @!P0 FMUL.FTZ R201, R81, R208 ;  /* 0x000000d051c98220 */ /* 0x000fc40000410000 */
[----:B------:R-:W-:Y:S01]  /*1d50*/  FFMA.FTZ R66, R153, R206, R66 ;  /* 0x000000ce99427223 */ /* 0x000fe20000010042 */
[C---:B------:R-:W-:Y:S01]  /*1d60*/  @!P0 FMUL.FTZ R199, R81.reuse, R210 ;  /* 0x000000d251c78220 */ /* 0x040fe20000410000 */
        /* <DEDUP_REMOVED lines=161> */
.L_x_2341:
[----:B------:R-:W3:Y:S01]  /*2780*/  @!P2 S2R R71, SR_CgaCtaId ;  /* 0x000000000047a919 */ /* 0x000ee20000008800 */
[----:B------:R-:W-:Y:S01]  /*2790*/  LOP3.LUT R65, R65, 0x3, RZ, 0xc0, !PT ;  /* 0x0000000341417812 */ /* 0x000fe200078ec0ff */
[----:B------:R-:W-:Y:S05]  /*27a0*/  WARPSYNC.ALL ;  /* 0x0000000000007948 */ /* 0x000fea0003800000 */
[----:B------:R-:W-:Y:S01]  /*27b0*/  LOP3.LUT P0, RZ, R65, 0x1f, R8, 0xf8, !PT ;  /* 0x0000001f41ff7812 */ /* 0x000fe2000780f808 */
[----:B------:R-:W-:Y:S01]  /*27c0*/  BSSY B0, `(.L_x_2326) ;  /* 0x000001b000007945 */ /* 0x000fe20003800000 */
[----:B------:R-:W-:Y:S02]  /*27d0*/  @!P2 MOV R64, 0x400 ;  /* 0x000004000040a802 */ /* 0x000fe40000000f00 */
[----:B------:R-:W-:-:S09]  /*27e0*/  @!P2 IADD3 R65, R66, R65, RZ ;  /* 0x000000414241a210 */ /* 0x000fd20007ffe0ff */
[----:B------:R-:W4:Y:S01]  /*27f0*/  @!P0 LDC.64 R150, c[0x0][0x250] ;  /* 0x00009400ff968b82 */ /* 0x000f220000000a00 */
[----:B---3--:R-:W-:Y:S01]  /*2800*/  @!P2 LEA R68, R71, R64, 0x18 ;  /* 0x000000404744a211 */ /* 0x008fe200078ec0ff */
[----:B-1----:R-:W-:Y:S01]  /*2810*/  FADD.FTZ R64, R154, R69 ;  /* 0x000000459a407221 */ /* 0x002fe20000010000 */
[----:B------:R-:W-:Y:S02]  /*2820*/  CS2R R70, SRZ ;  /* 0x0000000000467805 */ /* 0x000fe4000001ff00 */
        /* <DEDUP_REMOVED lines=20> */
.L_x_2327:
[----:B------:R-:W-:Y:S05]  /*2970*/  BSYNC B0 ;  /* 0x0000000000007941 */ /* 0x000fea0003800000 */
.L_x_2326:
        /* <DEDUP_REMOVED lines=30> */
.L_x_2329:
[----:B------:R-:W2:Y:S04]  /*2b60*/  LDG.E.STRONG.GPU R66, desc[UR6][R64.64] ;  /* 0x0000000640427981 */ /* 0x000ea8000c1ef900 */
[----:B--2---:R-:W-:Y:S01]  /*2b70*/  CCTL.IVALL ;  /* 0x00000000ff00798f */ /* 0x004fe20002000000 */
[----:B------:R-:W-:Y:S05]  /*2b80*/  YIELD ;  /* 0x0000000000007946 */ /* 0x000fea0003800000 */
[----:B------:R-:W-:-:S13]  /*2b90*/  ISETP.NE.AND P0, PT, R66, R71, PT ;  /* 0x000000474200720c */ /* 0x000fda0003f05270 */
[----:B------:R-:W-:Y:S05]  /*2ba0*/  @P0 BRA `(.L_x_2329) ;  /* 0xfffffffc00ec0947 */ /* 0x000fea000383ffff */
.L_x_2328:
        /* <DEDUP_REMOVED lines=35> */
[----:B------:R-:W0:Y:S01]  /*2de0*/  LDC.64 R64, c[0x0][0x280] ;  /* 0x0000a000ff407b82 */ /* 0x000e220000000a00 */
[----:B------:R-:W-:-:S04]  /*2df0*/  FMUL.FTZ R66, R66, 6.5104170062113553286e-05 ;  /* 0x3888888942427820 */ /* 0x000fc80000410000 */
        /* <DEDUP_REMOVED lines=67> */
[C---:B------:R-:W-:Y:S01]  /*3230*/  FMUL.FTZ R168, R81.reuse, R172 ;  /* 0x000000ac51a87220 */ /* 0x040fe20000410000 */
[C---:B------:R-:W-:Y:S01]  /*3240*/  FMUL.FTZ R171, R81.reuse, R210 ;  /* 0x000000d251ab7220 */ /* 0x040fe20000410000 */
[----:B------:R-:W-:Y:S01]  /*3250*/  FMUL.FTZ R170, R81, R174 ;  /* 0x000000ae51aa7220 */ /* 0x000fe20000410000 */
[--C-:B------:R-:W-:Y:S01]  /*3260*/  IMAD.WIDE.U32 R78, R7, 0x8, R64.reuse ;  /* 0x00000008074e7825 */ /* 0x100fe200078e0040 */
[----:B------:R0:W-:Y:S03]  /*3270*/  STG.E.64 desc[UR6][R158.64], R160 ;  /* 0x000000a09e007986 */ /* 0x0001e6000c101b06 */
        /* <DEDUP_REMOVED lines=11> */
[--C-:B------:R-:W-:Y:S01]  /*3330*/  IMAD.WIDE.U32 R4, R4, 0x8, R64.reuse ;  /* 0x0000000804047825 */ /* 0x100fe200078e0040 */
[----:B------:R-:W-:Y:S03]  /*3340*/  STG.E.64 desc[UR6][R68.64], R166 ;  /* 0x000000a644007986 */ /* 0x000fe6000c101b06 */
[C---:B------:R-:W-:Y:S01]  /*3350*/  FMUL.FTZ R177, R81.reuse, R178 ;  /* 0x000000b251b17220 */ /* 0x040fe20000410000 */
[----:B------:R-:W-:Y:S01]  /*3360*/  FMUL.FTZ R176, R81, R176 ;  /* 0x000000b051b07220 */ /* 0x000fe20000410000 */
[--C-:B------:R-:W-:Y:S01]  /*3370*/  IMAD.WIDE.U32 R152, R3, 0x8, R64.reuse ;  /* 0x0000000803987825 */ /* 0x100fe200078e0040 */
[----:B------:R-:W-:Y:S03]  /*3380*/  STG.E.64 desc[UR6][R70.64], R168 ;  /* 0x000000a846007986 */ /* 0x000fe6000c101b06 */
[C---:B------:R-:W-:Y:S01]  /*3390*/  FMUL.FTZ R179, R81.reuse, R184 ;  /* 0x000000b851b37220 */ /* 0x040fe20000410000 */
[----:B------:R-:W-:Y:S01]  /*33a0*/  FMUL.FTZ R178, R81, R180 ;  /* 0x000000b451b27220 */ /* 0x000fe20000410000 */
[----:B------:R-:W-:-:S04]  /*33b0*/  IMAD.WIDE.U32 R2, R2, 0x8, R64 ;  /* 0x0000000802027825 */ /* 0x000fc800078e0040 */
[----:B------:R-:W-:Y:S01]  /*33c0*/  FADD.FTZ R200, R219, -R200 ;  /* 0x800000c8dbc87221 */ /* 0x000fe20000010000 */
[----:B------:R-:W-:Y:S01]  /*33d0*/  STG.E.64 desc[UR6][R78.64], R170 ;  /* 0x000000aa4e007986 */ /* 0x000fe2000c101b06 */
[----:B------:R-:W-:Y:S01]  /*33e0*/  FMUL.FTZ R187, R81, R188 ;  /* 0x000000bc51bb7220 */ /* 0x000fe20000410000 */
[----:B------:R-:W-:-:S04]  /*33f0*/  IMAD.WIDE.U32 R156, R0, 0x8, R64 ;  /* 0x00000008009c7825 */ /* 0x000fc800078e0040 */
[C---:B------:R-:W-:Y:S01]  /*3400*/  FMUL.FTZ R186, R81.reuse, R186 ;  /* 0x000000ba51ba7220 */ /* 0x040fe20000410000 */
[----:B------:R1:W-:Y:S01]  /*3410*/  STG.E.64 desc[UR6][R6.64], R172 ;  /* 0x000000ac06007986 */ /* 0x0003e2000c101b06 */
[----:B------:R-:W-:Y:S01]  /*3420*/  FMUL.FTZ R194, R81, R194 ;  /* 0x000000c251c27220 */ /* 0x000fe20000410000 */
[----:B0-----:R-:W-:-:S04]  /*3430*/  IMAD.WIDE.U32 R158, R87, 0x8, R64 ;  /* 0x00000008579e7825 */ /* 0x001fc800078e0040 */
[C---:B------:R-:W-:Y:S01]  /*3440*/  FMUL.FTZ R192, R81.reuse, R192 ;  /* 0x000000c051c07220 */ /* 0x040fe20000410000 */
[----:B------:R0:W-:Y:S01]  /*3450*/  STG.E.64 desc[UR6][R150.64], R174 ;  /* 0x000000ae96007986 */ /* 0x0001e2000c101b06 */
[----:B------:R-:W-:Y:S01]  /*3460*/  FMUL.FTZ R199, R81, R196 ;  /* 0x000000c451c77220 */ /* 0x000fe20000410000 */
[----:B------:R-:W-:-:S04]  /*3470*/  IMAD.WIDE.U32 R160, R189, 0x8, R64 ;  /* 0x00000008bda07825 */ /* 0x000fc800078e0040 */
        /* <DEDUP_REMOVED lines=10> */
[C---:B------:R-:W-:Y:S01]  /*3520*/  FMUL.FTZ R221, R81.reuse, R222 ;  /* 0x000000de51dd7220 */ /* 0x040fe20000410000 */
[----:B------:R-:W-:Y:S01]  /*3530*/  FMUL.FTZ R220, R81, R220 ;  /* 0x000000dc51dc7220 */ /* 0x000fe20000410000 */
[----:B------:R-:W-:Y:S01]  /*3540*/  ULDC UR4, c[0x0][0x214] ;  /* 0x0000850000047ab9 */ /* 0x000fe20000000800 */
[----:B------:R0:W-:Y:S01]  /*3550*/  STG.E.64 desc[UR6][R156.64], R194 ;  /* 0x000000c29c007986 */ /* 0x0001e2000c101b06 */
[----:B------:R-:W-:Y:S02]  /*3560*/  ISETP.GE.AND P0, PT, R12, UR4, PT ;  /* 0x000000040c007c0c */ /* 0x000fe4000bf06270 */
[----:B-1----:R-:W-:Y:S01]  /*3570*/  SEL R173, RZ, 0x1, P1 ;  /* 0x00000001ffad7807 */ /* 0x002fe20000800000 */
        /* <DEDUP_REMOVED lines=65> */
.L_x_2324:
        /* <DEDUP_REMOVED lines=18> */
[----:B------:R-:W-:Y:S01]  /*3ab0*/  IADD3 R63, R11, 0x1a00, RZ ;  /* 0x00001a000b3f7810 */ /* 0x000fe20007ffe0ff */
[----:B-1----:R-:W-:Y:S01]  /*3ac0*/  IMAD.WIDE.U32 R16, R17, 0x8, R92 ;  /* 0x0000000811107825 */ /* 0x002fe200078e005c */
[----:B------:R-:W-:-:S03]  /*3ad0*/  IADD3 R95, R11, 0x1c00, RZ ;  /* 0x00001c000b5f7810 */ /* 0x000fc60007ffe0ff */
        /* <DEDUP_REMOVED lines=57> */
.L_x_2325:
[----:B------:R-:W-:Y:S01]  /*3e70*/  HFMA2.MMA R170, -RZ, RZ, 0, 9.5367431640625e-07 ;  /* 0x00000010ffaa7435 */ /* 0x000fe200000001ff */
[----:B------:R-:W-:Y:S02]  /*3e80*/  MOV R171, R16 ;  /* 0x0000001000ab7202 */ /* 0x000fe40000000f00 */
[----:B------:R-:W-:Y:S02]  /*3e90*/  MOV R221, 0x1f ;  /* 0x0000001f00dd7802 */ /* 0x000fe40000000f00 */
[----:B------:R-:W-:-:S07]  /*3ea0*/  MOV R150, 0xffffffff ;  /* 0xffffffff00967802 */ /* 0x000fce0000000f00 */
[----:B------:R-:W-:Y:S05]  /*3eb0*/  WARPSYNC.COLLECTIVE R150, `(.L_x_2331) ;  /* 0x0000000096087348 */ /* 0x000fea0003c00000 */
[----:B------:R0:W1:Y:S02]  /*3ec0*/  SHFL.DOWN P0, R166, R171, R170, R221 ;  /* 0x080000aaaba67389 */ /* 0x00006400000000dd */
[----:B01----:R-:W-:Y:S01]  /*3ed0*/  ENDCOLLECTIVE ;  /* 0x000000000000791b */ /* 0x003fe20003800000 */
.L_x_2331:
[----:B------:R-:W-:Y:S02]  /*3ee0*/  MOV R171, R40 ;  /* 0x0000002800ab7202 */ /* 0x000fe40000000f00 */
[----:B------:R-:W-:-:S07]  /*3ef0*/  MOV R67, R166 ;  /* 0x000000a600437202 */ /* 0x000fce0000000f00 */
[----:B------:R-:W-:Y:S05]  /*3f00*/  WARPSYNC.COLLECTIVE R150, `(.L_x_2332) ;  /* 0x0000000096087348 */ /* 0x000fea0003c00000 */
[----:B------:R0:W1:Y:S02]  /*3f10*/  SHFL.DOWN P0, R166, R171, R170, R221 ;  /* 0x080000aaaba67389 */ /* 0x00006400000000dd */
[----:B01----:R-:W-:Y:S01]  /*3f20*/  ENDCOLLECTIVE ;  /* 0x000000000000791b */ /* 0x003fe20003800000 */
.L_x_2332:
[----:B------:R-:W-:Y:S01]  /*3f30*/  FADD.FTZ R67, R16, R67 ;  /* 0x0000004310437221 */ /* 0x000fe20000010000 */
[----:B------:R-:W-:-:S04]  /*3f40*/  HFMA2.MMA R170, -RZ, RZ, 0, 4.76837158203125e-07 ;  /* 0x00000008ffaa7435 */ /* 0x000fc800000001ff */
[----:B------:R-:W-:Y:S02]  /*3f50*/  MOV R171, R67 ;  /* 0x0000004300ab7202 */ /* 0x000fe40000000f00 */
[----:B------:R-:W-:-:S07]  /*3f60*/  MOV R69, R166 ;  /* 0x000000a600457202 */ /* 0x000fce0000000f00 */
[----:B------:R-:W-:Y:S05]  /*3f70*/  WARPSYNC.COLLECTIVE R150, `(.L_x_2333) ;  /* 0x0000000096087348 */ /* 0x000fea0003c00000 */
[----:B------:R0:W1:Y:S02]  /*3f80*/  SHFL.DOWN P0, R166, R171, R170, R221 ;  /* 0x080000aaaba67389 */ /* 0x00006400000000dd */
[----:B01----:R-:W-:Y:S01]  /*3f90*/  ENDCOLLECTIVE ;  /* 0x000000000000791b */ /* 0x003fe20003800000 */
.L_x_2333:
[----:B------:R-:W-:-:S05]  /*3fa0*/  FADD.FTZ R69, R40, R69 ;  /* 0x0000004528457221 */ /* 0x000fca0000010000 */
[----:B------:R-:W-:Y:S02]  /*3fb0*/  MOV R171, R69 ;  /* 0x0000004500ab7202 */ /* 0x000fe40000000f00 */
[----:B------:R-:W-:-:S07]  /*3fc0*/  MOV R68, R166 ;  /* 0x000000a600447202 */ /* 0x000fce0000000f00 */
[----:B------:R-:W-:Y:S05]  /*3fd0*/  WARPSYNC.COLLECTIVE R150, `(.L_x_2334) ;  /* 0x0000000096087348 */ /* 0x000fea0003c00000 */
[----:B------:R0:W1:Y:S02]  /*3fe0*/  SHFL.DOWN P0, R166, R171, R170, R221 ;  /* 0x080000aaaba67389 */ /* 0x00006400000000dd */
[----:B01----:R-:W-:Y:S01]  /*3ff0*/  ENDCOLLECTIVE ;  /* 0x000000000000791b */ /* 0x003fe20003800000 */
.L_x_2334:
[----:B------:R-:W-:Y:S01]  /*4000*/  FADD.FTZ R68, R67, R68 ;  /* 0x0000004443447221 */ /* 0x000fe20000010000 */
[----:B------:R-:W-:-:S04]  /*4010*/  HFMA2.MMA R170, -RZ, RZ, 0, 2.384185791015625e-07 ;  /* 0x00000004ffaa7435 */ /* 0x000fc800000001ff */
[----:B------:R-:W-:Y:S02]  /*4020*/  MOV R171, R68 ;  /* 0x0000004400ab7202 */ /* 0x000fe40000000f00 */
[----:B------:R-:W-:-:S07]  /*4030*/  MOV R70, R166 ;  /* 0x000000a600467202 */ /* 0x000fce0000000f00 */
[----:B------:R-:W-:Y:S05]  /*4040*/  WARPSYNC.COLLECTIVE R150, `(.L_x_2335) ;  /* 0x0000000096087348 */ /* 0x000fea0003c00000 */
[----:B------:R0:W1:Y:S02]  /*4050*/  SHFL.DOWN P0, R166, R171, R170, R221 ;  /* 0x080000aaaba67389 */ /* 0x00006400000000dd */
[----:B01----:R-:W-:Y:S01]  /*4060*/  ENDCOLLECTIVE ;  /* 0x000000000000791b */ /* 0x003fe20003800000 */
.L_x_2335:
[----:B------:R-:W-:-:S05]  /*4070*/  FADD.FTZ R70, R69, R70 ;  /* 0x0000004645467221 */ /* 0x000fca0000010000 */
[----:B------:R-:W-:Y:S02]  /*4080*/  MOV R171, R70 ;  /* 0x0000004600ab7202 */ /* 0x000fe40000000f00 */
[----:B------:R-:W-:-:S07]  /*4090*/  MOV R71, R166 ;  /* 0x000000a600477202 */ /* 0x000fce0000000f00 */
[----:B------:R-:W-:Y:S05]  /*40a0*/  WARPSYNC.COLLECTIVE R150, `(.L_x_2336) ;  /* 0x0000000096087348 */ /* 0x000fea0003c00000 */
[----:B------:R0:W1:Y:S02]  /*40b0*/  SHFL.DOWN P0, R166, R171, R170, R221 ;  /* 0x080000aaaba67389 */ /* 0x00006400000000dd */
[----:B01----:R-:W-:Y:S01]  /*40c0*/  ENDCOLLECTIVE ;  /* 0x000000000000791b */ /* 0x003fe20003800000 */
.L_x_2336:
[----:B------:R-:W-:Y:S01]  /*40d0*/  FADD.FTZ R71, R68, R71 ;  /* 0x0000004744477221 */ /* 0x000fe20000010000 */
[----:B------:R-:W-:-:S04]  /*40e0*/  HFMA2.MMA R170, -RZ, RZ, 0, 1.1920928955078125e-07 ;  /* 0x00000002ffaa7435 */ /* 0x000fc800000001ff */
[----:B------:R-:W-:Y:S02]  /*40f0*/  MOV R171, R71 ;  /* 0x0000004700ab7202 */ /* 0x000fe40000000f00 */
[----:B------:R-:W-:-:S07]  /*4100*/  MOV R151, R166 ;  /* 0x000000a600977202 */ /* 0x000fce0000000f00 */
[----:B------:R-:W-:Y:S05]  /*4110*/  WARPSYNC.COLLECTIVE R150, `(.L_x_2337) ;  /* 0x0000000096087348 */ /* 0x000fea0003c00000 */
[----:B------:R0:W1:Y:S02]  /*4120*/  SHFL.DOWN P0, R166, R171, R170, R221 ;  /* 0x080000aaaba67389 */ /* 0x00006400000000dd */
[----:B01----:R-:W-:Y:S01]  /*4130*/  ENDCOLLECTIVE ;  /* 0x000000000000791b */ /* 0x003fe20003800000 */
.L_x_2337:
[----:B------:R-:W-:-:S05]  /*4140*/  FADD.FTZ R151, R70, R151 ;  /* 0x0000009746977221 */ /* 0x000fca0000010000 */
[----:B------:R-:W-:Y:S02]  /*4150*/  MOV R171, R151 ;  /* 0x0000009700ab7202 */ /* 0x000fe40000000f00 */
[----:B------:R-:W-:-:S07]  /*4160*/  MOV R16, R166 ;  /* 0x000000a600107202 */ /* 0x000fce0000000f00 */
[----:B------:R-:W-:Y:S05]  /*4170*/  WARPSYNC.COLLECTIVE R150, `(.L_x_2338) ;  /* 0x0000000096087348 */ /* 0x000fea0003c00000 */
[----:B------:R0:W1:Y:S02]  /*4180*/  SHFL.DOWN P0, R166, R171, R170, R221 ;  /* 0x080000aaaba67389 */ /* 0x00006400000000dd */
[----:B01----:R-:W-:Y:S01]  /*4190*/  ENDCOLLECTIVE ;  /* 0x000000000000791b */ /* 0x003fe20003800000 */
.L_x_2338:
        /* <DEDUP_REMOVED lines=8> */
.L_x_2339:
[----:B------:R-:W-:Y:S01]  /*4220*/  FADD.FTZ R67, R151, R40 ;  /* 0x0000002897437221 */ /* 0x000fe20000010000 */
[----:B------:R-:W-:-:S04]  /*4230*/  MOV R40, R169 ;  /* 0x000000a900287202 */ /* 0x000fc80000000f00 */
[----:B------:R-:W-:Y:S02]  /*4240*/  MOV R171, R67 ;  /* 0x0000004300ab7202 */ /* 0x000fe40000000f00 */
[----:B------:R-:W-:-:S07]  /*4250*/  MOV R69, R166 ;  /* 0x000000a600457202 */ /* 0x000fce0000000f00 */
[----:B------:R-:W-:Y:S05]  /*4260*/  WARPSYNC.COLLECTIVE R150, `(.L_x_2340) ;  /* 0x0000000096087348 */ /* 0x000fea0003c00000 */
[----:B------:R0:W1:Y:S02]  /*4270*/  SHFL.DOWN P0, R166, R171, R170, R221 ;  /* 0x080000aaaba67389 */ /* 0x00006400000000dd */
[----:B01----:R-:W-:Y:S01]  /*4280*/  ENDCOLLECTIVE ;  /* 0x000000000000791b */ /* 0x003fe20003800000 */
.L_x_2340:
[----:B------:R-:W-:Y:S05]  /*4290*/  BRA `(.L_x_2341) ;  /* 0xffffffe400387947 */ /* 0x000fea000383ffff */
.L_x_2342:
        /* <DEDUP_REMOVED lines=14> */
.L_x_5483:


//--------------------- .text._ZN10layer_norm22ln_bwd_finalize_kernelINS_22Kernel_traits_finalizeILj14336E13__nv_bfloat16fS2_fjLj1024ELj4ENS_18Kernel_traits_baseILj14336ES2_fS2_fjLj1024EEEEEEEvNS_9BwdParamsE --------------------------
	.section	.text._ZN10layer_norm22ln_bwd_finalize_kernelINS_22Kernel_traits_finalizeILj14336E13__nv_bfloat16fS2_fjLj1024ELj4ENS_18Kernel_traits_baseILj14336ES2_fS2_fjLj1024EEEEEEEvNS_9BwdParamsE,"ax",@progbits
	.align	128
        .global         _ZN10layer_norm22ln_bwd_finalize_kernelINS_22Kernel_traits_finalizeILj14336E13__nv_bfloat16fS2_fjLj1024ELj4ENS_18Kernel_traits_baseILj14336ES2_fS2_fjLj1024EEEEEEEvNS_9BwdParamsE
        .type           _ZN10layer_norm22ln_bwd_finalize_kernelINS_22Kernel_traits_finalizeILj14336E13__nv_bfloat16fS2_fjLj1024ELj4ENS_18Kernel_traits_baseILj14336ES2_fS2_fjLj1024EEEEEEEvNS_9BwdParamsE,@function
        .size           _ZN10layer_norm22ln_bwd_finalize_kernelINS_22Kernel_traits_finalizeILj14336E13__nv_bfloat16fS2_fjLj1024ELj4ENS_18Kernel_traits_baseILj14336ES2_fS2_fjLj1024EEEEEEEvNS_9BwdParamsE,(.L_x_5484 - _ZN10layer_norm22ln_bwd_finalize_kernelINS_22Kernel_traits_finalizeILj14336E13__nv_bfloat16fS2_fjLj1024ELj4ENS_18Kernel_traits_baseILj14336ES2_fS2_fjLj1024EEEEEEEvNS_9BwdParamsE)
        .other          _ZN10layer_norm22ln_bwd_finalize_kernelINS_22Kernel_traits_finalizeILj14336E13__nv_bfloat16fS2_fjLj1024ELj4ENS_18Kernel_traits_baseILj14336ES2_fS2_fjLj1024EEEEEEEvNS_9BwdParamsE,@"STO_CUDA_ENTRY STV_DEFAULT"
_ZN10layer_norm22ln_bwd_finalize_kernelINS_22Kernel_traits_finalizeILj14336E13__nv_bfloat16fS2_fjLj1024ELj4ENS_18Kernel_traits_baseILj14336ES2_fS2_fjLj1024EEEEEEEvNS_9BwdParamsE:
.text._ZN10layer_norm22ln_bwd_finalize_kernelINS_22Kernel_traits_finalizeILj14336E13__nv_bfloat16fS2_fjLj1024ELj4ENS_18Kernel_traits_baseILj14336ES2_fS2_fjLj1024EEEEEEEvNS_9BwdParamsE:
        /* <DEDUP_REMOVED lines=25> */
.L_x_2354:
        /* <DEDUP_REMOVED lines=28> */
.L_x_2347:
        /* <DEDUP_REMOVED lines=33> */
.L_x_2346:
[----:B------:R-:W-:Y:S05]  /*0560*/  BSYNC B1 ;  /* 0x0000000000017941 */ /* 0x000fea0003800000 */
.L_x_2345:
        /* <DEDUP_REMOVED lines=23> */
.L_x_2349:
[----:B------:R-:W-:Y:S05]  /*06e0*/  BSYNC B1 ;  /* 0x0000000000017941 */ /* 0x000fea0003800000 */
.L_x_2348:
        /* <DEDUP_REMOVED lines=11> */
.L_x_2344:
[----:B------:R-:W-:Y:S05]  /*07a0*/  BSYNC B0 ;  /* 0x0000000000007941 */ /* 0x000fea0003800000 */
.L_x_2343:
        /* <DEDUP_REMOVED lines=29> */
.L_x_2365:
[----:B------:R-:W-:Y:S01]  /*0980*/  @!P1 SHF.R.U32.HI R12, RZ, 0x3, R0 ;  /* 0x00000003ff0c9819 */ /* 0x000fe20000011600 */
[----:B---3--:R-:W-:Y:S01]  /*0990*/  FADD.FTZ R14, R9, R14 ;  /* 0x0000000e090e7221 */ /* 0x008fe20000010000 */
[----:B--2---:R-:W-:Y:S02]  /*09a0*/  FADD.FTZ R11, R10, R11 ;  /* 0x0000000b0a0b7221 */ /* 0x004fe40000010000 */
[----:B------:R-:W-:-:S05]  /*09b0*/  @!P1 LOP3.LUT R12, R12, 0x1ffffffc, RZ, 0xc0, !PT ;  /* 0x1ffffffc0c0c9812 */ /* 0x000fca00078ec0ff */
[----:B------:R2:W-:Y:S04]  /*09c0*/  @!P1 STS [R12+UR4+0x2000], R14 ;  /* 0x0020000e0c009988 */ /* 0x0005e80008000804 */
[----:B------:R2:W-:Y:S02]  /*09d0*/  @!P1 STS [R12+UR4+0x2080], R11 ;  /* 0x0020800b0c009988 */ /* 0x0005e40008000804 */
.L_x_2350:
        /* <DEDUP_REMOVED lines=14> */
.L_x_2353:
[----:B------:R-:W-:Y:S05]  /*0ac0*/  BSYNC B0 ;  /* 0x0000000000007941 */ /* 0x000fea0003800000 */
.L_x_2352:
[C---:B------:R-:W-:Y:S02]  /*0ad0*/  ISETP.GT.U32.AND P1, PT, R3.reuse, -0x3801, PT ;  /* 0xffffc7ff0300780c */ /* 0x040fe40003f24070 */
[----:B------:R-:W-:Y:S02]  /*0ae0*/  IADD3 R3, R3, 0x3800, RZ ;  /* 0x0000380003037810 */ /* 0x000fe40007ffe0ff */
[----:B------:R-:W-:-:S09]  /*0af0*/  IADD3 R5, R5, 0x1c00, RZ ;  /* 0x00001c0005057810 */ /* 0x000fd20007ffe0ff */
[----:B------:R-:W-:Y:S05]  /*0b00*/  @P1 BRA `(.L_x_2354) ;  /* 0xfffffff400a01947 */ /* 0x000fea000383ffff */
[----:B------:R-:W-:Y:S05]  /*0b10*/  EXIT ;  /* 0x000000000000794d */ /* 0x000fea0003800000 */
.L_x_2351:
[----:B------:R-:W-:Y:S01]  /*0b20*/  HFMA2.MMA R19, -RZ, RZ, 0, 5.9604644775390625e-08 ;  /* 0x00000001ff137435 */ /* 0x000fe200000001ff */
[----:B---3--:R-:W-:Y:S01]  /*0b30*/  IMAD.MOV.U32 R20, RZ, RZ, R10 ;  /* 0x000000ffff147224 */ /* 0x008fe200078e000a */
[----:B------:R-:W-:Y:S02]  /*0b40*/  MOV R22, 0x1f ;  /* 0x0000001f00167802 */ /* 0x000fe40000000f00 */
[----:B------:R-:W-:-:S07]  /*0b50*/  MOV R17, 0xffffffff ;  /* 0xffffffff00117802 */ /* 0x000fce0000000f00 */
[----:B012---:R-:W-:Y:S05]  /*0b60*/  WARPSYNC.COLLECTIVE R17, `(.L_x_2355) ;  /* 0x0000000011087348 */ /* 0x007fea0003c00000 */
[----:B------:R3:W4:Y:S02]  /*0b70*/  SHFL.BFLY P2, R18, R20, R19, R22 ;  /* 0x0c00001314127389 */ /* 0x0007240000040016 */
[----:B01234-:R-:W-:Y:S01]  /*0b80*/  ENDCOLLECTIVE ;  /* 0x000000000000791b */ /* 0x01ffe20003800000 */
.L_x_2355:
[----:B------:R-:W-:Y:S01]  /*0b90*/  HFMA2.MMA R19, -RZ, RZ, 0, 1.1920928955078125e-07 ;  /* 0x00000002ff137435 */ /* 0x000fe200000001ff */
[----:B------:R-:W-:-:S04]  /*0ba0*/  IMAD.MOV.U32 R11, RZ, RZ, R18 ;  /* 0x000000ffff0b7224 */ /* 0x000fc800078e0012 */
[----:B------:R-:W-:-:S05]  /*0bb0*/  FADD.FTZ R11, R10, R11 ;  /* 0x0000000b0a0b7221 */ /* 0x000fca0000010000 */
[----:B------:R-:W-:-:S07]  /*0bc0*/  MOV R20, R11 ;  /* 0x0000000b00147202 */ /* 0x000fce0000000f00 */
[----:B------:R-:W-:Y:S05]  /*0bd0*/  WARPSYNC.COLLECTIVE R17, `(.L_x_2356) ;  /* 0x0000000011087348 */ /* 0x000fea0003c00000 */
[----:B------:R0:W1:Y:S02]  /*0be0*/  SHFL.BFLY P2, R18, R20, R19, R22 ;  /* 0x0c00001314127389 */ /* 0x0000640000040016 */
[----:B01----:R-:W-:Y:S01]  /*0bf0*/  ENDCOLLECTIVE ;  /* 0x000000000000791b */ /* 0x003fe20003800000 */
.L_x_2356:
[----:B------:R-:W-:Y:S01]  /*0c00*/  HFMA2.MMA R19, -RZ, RZ, 0, 2.384185791015625e-07 ;  /* 0x00000004ff137435 */ /* 0x000fe200000001ff */
[----:B------:R-:W-:-:S05]  /*0c10*/  MOV R12, R18 ;  /* 0x00000012000c7202 */ /* 0x000fca0000000f00 */
[----:B------:R-:W-:-:S04]  /*0c20*/  FADD.FTZ R12, R11, R12 ;  /* 0x0000000c0b0c7221 */ /* 0x000fc80000010000 */
[----:B------:R-:W-:-:S07]  /*0c30*/  IMAD.MOV.U32 R20, RZ, RZ, R12 ;  /* 0x000000ffff147224 */ /* 0x000fce00078e000c */
[----:B------:R-:W-:Y:S05]  /*0c40*/  WARPSYNC.COLLECTIVE R17, `(.L_x_2357) ;  /* 0x0000000011087348 */ /* 0x000fea0003c00000 */
[----:B------:R0:W1:Y:S02]  /*0c50*/  SHFL.BFLY P2, R18, R20, R19, R22 ;  /* 0x0c00001314127389 */ /* 0x0000640000040016 */
[----:B01----:R-:W-:Y:S01]  /*0c60*/  ENDCOLLECTIVE ;  /* 0x000000000000791b */ /* 0x003fe20003800000 */
.L_x_2357:
[----:B------:R-:W-:Y:S01]  /*0c70*/  IMAD.MOV.U32 R19, RZ, RZ, 0x8 ;  /* 0x00000008ff137424 */ /* 0x000fe200078e00ff */
[----:B------:R-:W-:-:S05]  /*0c80*/  MOV R13, R18 ;  /* 0x00000012000d7202 */ /* 0x000fca0000000f00 */
[----:B------:R-:W-:-:S05]  /*0c90*/  FADD.FTZ R13, R12, R13 ;  /* 0x0000000d0c0d7221 */ /* 0x000fca0000010000 */
[----:B------:R-:W-:-:S07]  /*0ca0*/  MOV R20, R13 ;  /* 0x0000000d00147202 */ /* 0x000fce0000000f00 */
[----:B------:R-:W-:Y:S05]  /*0cb0*/  WARPSYNC.COLLECTIVE R17, `(.L_x_2358) ;  /* 0x0000000011087348 */ /* 0x000fea0003c00000 */
[----:B------:R0:W1:Y:S02]  /*0cc0*/  SHFL.BFLY P2, R18, R20, R19, R22 ;  /* 0x0c00001314127389 */ /* 0x0000640000040016 */
[----:B01----:R-:W-:Y:S01]  /*0cd0*/  ENDCOLLECTIVE ;  /* 0x000000000000791b */ /* 0x003fe20003800000 */
.L_x_2358:
[----:B------:R-:W-:Y:S01]  /*0ce0*/  HFMA2.MMA R19, -RZ, RZ, 0, 9.5367431640625e-07 ;  /* 0x00000010ff137435 */ /* 0x000fe200000001ff */
[----:B------:R-:W-:-:S05]  /*0cf0*/  MOV R10, R18 ;  /* 0x00000012000a7202 */ /* 0x000fca0000000f00 */
[----:B------:R-:W-:-:S05]  /*0d00*/  FADD.FTZ R10, R13, R10 ;  /* 0x0000000a0d0a7221 */ /* 0x000fca0000010000 */
[----:B------:R-:W-:-:S07]  /*0d10*/  MOV R20, R10 ;  /* 0x0000000a00147202 */ /* 0x000fce0000000f00 */
[----:B------:R-:W-:Y:S05]  /*0d20*/  WARPSYNC.COLLECTIVE R17, `(.L_x_2359) ;  /* 0x0000000011087348 */ /* 0x000fea0003c00000 */
[----:B------:R0:W1:Y:S02]  /*0d30*/  SHFL.BFLY P2, R18, R20, R19, R22 ;  /* 0x0c00001314127389 */ /* 0x0000640000040016 */
[----:B01----:R-:W-:Y:S01]  /*0d40*/  ENDCOLLECTIVE ;  /* 0x000000000000791b */ /* 0x003fe20003800000 */
.L_x_2359:
[----:B------:R-:W-:Y:S01]  /*0d50*/  HFMA2.MMA R19, -RZ, RZ, 0, 5.9604644775390625e-08 ;  /* 0x00000001ff137435 */ /* 0x000fe200000001ff */
[----:B------:R-:W-:Y:S01]  /*0d60*/  MOV R20, R9 ;  /* 0x0000000900147202 */ /* 0x000fe20000000f00 */
[----:B------:R-:W-:-:S09]  /*0d70*/  IMAD.MOV.U32 R11, RZ, RZ, R18 ;  /* 0x000000ffff0b7224 */ /* 0x000fd200078e0012 */
[----:B------:R-:W-:Y:S05]  /*0d80*/  WARPSYNC.COLLECTIVE R17, `(.L_x_2360) ;  /* 0x0000000011087348 */ /* 0x000fea0003c00000 */
[----:B------:R0:W1:Y:S02]  /*0d90*/  SHFL.BFLY P2, R18, R20, R19, R22 ;  /* 0x0c00001314127389 */ /* 0x0000640000040016 */
[----:B01----:R-:W-:Y:S01]  /*0da0*/  ENDCOLLECTIVE ;  /* 0x000000000000791b */ /* 0x003fe20003800000 */
.L_x_2360:
[----:B------:R-:W-:Y:S01]  /*0db0*/  HFMA2.MMA R19, -RZ, RZ, 0, 1.1920928955078125e-07 ;  /* 0x00000002ff137435 */ /* 0x000fe200000001ff */
[----:B------:R-:W-:-:S05]  /*0dc0*/  MOV R12, R18 ;  /* 0x00000012000c7202 */ /* 0x000fca0000000f00 */
[----:B------:R-:W-:-:S04]  /*0dd0*/  FADD.FTZ R14, R9, R12 ;  /* 0x0000000c090e7221 */ /* 0x000fc80000010000 */
[----:B------:R-:W-:-:S07]  /*0de0*/  IMAD.MOV.U32 R20, RZ, RZ, R14 ;  /* 0x000000ffff147224 */ /* 0x000fce00078e000e */
[----:B------:R-:W-:Y:S05]  /*0df0*/  WARPSYNC.COLLECTIVE R17, `(.L_x_2361) ;  /* 0x0000000011087348 */ /* 0x000fea0003c00000 */
[----:B------:R0:W1:Y:S02]  /*0e00*/  SHFL.BFLY P2, R18, R20, R19, R22 ;  /* 0x0c00001314127389 */ /* 0x0000640000040016 */
[----:B01----:R-:W-:Y:S01]  /*0e10*/  ENDCOLLECTIVE ;  /* 0x000000000000791b */ /* 0x003fe20003800000 */
.L_x_2361:
[----:B------:R-:W-:Y:S01]  /*0e20*/  IMAD.MOV.U32 R19, RZ, RZ, 0x4 ;  /* 0x00000004ff137424 */ /* 0x000fe200078e00ff */
[----:B------:R-:W-:-:S05]  /*0e30*/  MOV R13, R18 ;  /* 0x00000012000d7202 */ /* 0x000fca0000000f00 */
[----:B------:R-:W-:-:S05]  /*0e40*/  FADD.FTZ R15, R14, R13 ;  /* 0x0000000d0e0f7221 */ /* 0x000fca0000010000 */
[----:B------:R-:W-:-:S07]  /*0e50*/  MOV R20, R15 ;  /* 0x0000000f00147202 */ /* 0x000fce0000000f00 */
[----:B------:R-:W-:Y:S05]  /*0e60*/  WARPSYNC.COLLECTIVE R17, `(.L_x_2362) ;  /* 0x0000000011087348 */ /* 0x000fea0003c00000 */
[----:B------:R0:W1:Y:S02]  /*0e70*/  SHFL.BFLY P2, R18, R20, R19, R22 ;  /* 0x0c00001314127389 */ /* 0x0000640000040016 */
[----:B01----:R-:W-:Y:S01]  /*0e80*/  ENDCOLLECTIVE ;  /* 0x000000000000791b */ /* 0x003fe20003800000 */
.L_x_2362:
[----:B------:R-:W-:Y:S01]  /*0e90*/  HFMA2.MMA R19, -RZ, RZ, 0, 4.76837158203125e-07 ;  /* 0x00000008ff137435 */ /* 0x000fe200000001ff */
[----:B------:R-:W-:-:S05]  /*0ea0*/  MOV R16, R18 ;  /* 0x0000001200107202 */ /* 0x000fca0000000f00 */
[----:B------:R-:W-:-:S05]  /*0eb0*/  FADD.FTZ R16, R15, R16 ;  /* 0x000000100f107221 */ /* 0x000fca0000010000 */
[----:B------:R-:W-:-:S07]  /*0ec0*/  MOV R20, R16 ;  /* 0x0000001000147202 */ /* 0x000fce0000000f00 */
[----:B------:R-:W-:Y:S05]  /*0ed0*/  WARPSYNC.COLLECTIVE R17, `(.L_x_2363) ;  /* 0x0000000011087348 */ /* 0x000fea0003c00000 */
[----:B------:R0:W1:Y:S02]  /*0ee0*/  SHFL.BFLY P2, R18, R20, R19, R22 ;  /* 0x0c00001314127389 */ /* 0x0000640000040016 */
[----:B01----:R-:W-:Y:S01]  /*0ef0*/  ENDCOLLECTIVE ;  /* 0x000000000000791b */ /* 0x003fe20003800000 */
.L_x_2363:
[----:B------:R-:W-:Y:S01]  /*0f00*/  HFMA2.MMA R19, -RZ, RZ, 0, 9.5367431640625e-07 ;  /* 0x00000010ff137435 */ /* 0x000fe200000001ff */
[----:B------:R-:W-:-:S04]  /*0f10*/  IMAD.MOV.U32 R9, RZ, RZ, R18 ;  /* 0x000000ffff097224 */ /* 0x000fc800078e0012 */
[----:B------:R-:W-:-:S05]  /*0f20*/  FADD.FTZ R9, R16, R9 ;  /* 0x0000000910097221 */ /* 0x000fca0000010000 */
[----:B------:R-:W-:-:S07]  /*0f30*/  MOV R20, R9 ;  /* 0x0000000900147202 */ /* 0x000fce0000000f00 */
[----:B------:R-:W-:Y:S05]  /*0f40*/  WARPSYNC.COLLECTIVE R17, `(.L_x_2364) ;  /* 0x0000000011087348 */ /* 0x000fea0003c00000 */
[----:B------:R0:W1:Y:S02]  /*0f50*/  SHFL.BFLY P2, R18, R20, R19, R22 ;  /* 0x0c00001314127389 */ /* 0x0000640000040016 */
[----:B01----:R-:W-:Y:S01]  /*0f60*/  ENDCOLLECTIVE ;  /* 0x000000000000791b */ /* 0x003fe20003800000 */
.L_x_2364:
[----:B------:R-:W-:Y:S01]  /*0f70*/  MOV R14, R18 ;  /* 0x00000012000e7202 */ /* 0x000fe20000000f00 */
[----:B------:R-:W-:Y:S06]  /*0f80*/  BRA `(.L_x_2365) ;  /* 0xfffffff8007c7947 */ /* 0x000fec000383ffff */
.L_x_2366:
        /* <DEDUP_REMOVED lines=15> */
.L_x_5484:


//--------------------- .text._ZN10layer_norm13ln_bwd_kernelINS_13Kernel_traitsI13__nv_bfloat16fS2_fjLj14336ELj4ELj1ELj4ELj8ENS_18Kernel_traits_baseILj14336ES2_fS2_fjLj128EEEEEEEvNS_9BwdParamsE --------------------------
	.section	.text._ZN10layer_norm13ln_bwd_kernelINS_13Kernel_traitsI13__nv_bfloat16fS2_fjLj14336ELj4ELj1ELj4ELj8ENS_18Kernel_traits_baseILj14336ES2_fS2_fjLj128EEEEEEEvNS_9BwdParamsE,"ax",@progbits
	.align	128
        .global         _ZN10layer_norm13ln_bwd_kernelINS_13Kernel_traitsI13__nv_bfloat16fS2_fjLj14336ELj4ELj1ELj4ELj8ENS_18Kernel_traits_baseILj14336ES2_fS2_fjLj128EEEEEEEvNS_9BwdParamsE
        .type           _ZN10layer_norm13ln_bwd_kernelINS_13Kernel_traitsI13__nv_bfloat16fS2_fjLj14336ELj4ELj1ELj4ELj8ENS_18Kernel_traits_baseILj14336ES2_fS2_fjLj128EEEEEEEvNS_9BwdParamsE,@function
        .size           _ZN10layer_norm13ln_bwd_kernelINS_13Kernel_traitsI13__nv_bfloat16fS2_fjLj14336ELj4ELj1ELj4ELj8ENS_18Kernel_traits_baseILj14336ES2_fS2_fjLj128EEEEEEEvNS_9BwdParamsE,(.L_x_5485 - _ZN10layer_norm13ln_bwd_kernelINS_13Kernel_traitsI13__nv_bfloat16fS2_fjLj14336ELj4ELj1ELj4ELj8ENS_18Kernel_traits_baseILj14336ES2_fS2_fjLj128EEEEEEEvNS_9BwdParamsE)
        .other          _ZN10layer_norm13ln_bwd_kernelINS_13Kernel_traitsI13__nv_bfloat16fS2_fjLj14336ELj4ELj1ELj4ELj8ENS_18Kernel_traits_baseILj14336ES2_fS2_fjLj128EEEEEEEvNS_9BwdParamsE,@"STO_CUDA_ENTRY STV_DEFAULT"
_ZN10layer_norm13ln_bwd_kernelINS_13Kernel_traitsI13__nv_bfloat16fS2_fjLj14336ELj4ELj1ELj4ELj8ENS_18Kernel_traits_baseILj14336ES2_fS2_fjLj128EEEEEEEvNS_9BwdParamsE:
.text._ZN10layer_norm13ln_bwd_kernelINS_13Kernel_traitsI13__nv_bfloat16fS2_fjLj14336ELj4ELj1ELj4ELj8ENS_18Kernel_traits_baseILj14336ES2_fS2_fjLj128EEEEEEEvNS_9BwdParamsE:
        /* <DEDUP_REMOVED lines=18> */
[----:B------:R-:W-:Y:S01]  /*0120*/  @P0 IADD3 R5, R4, 0x200, RZ ;  /* 0x0000020004050810 */ /* 0x000fe20007ffe0ff */
[----:B------:R-:W4:Y:S02]  /*0130*/  @P0 LDC.64 R14, c[0x0][0x248] ;  /* 0x00009200ff0e0b82 */ /* 0x000f240000000a00 */
[----:B--2---:R-:W-:-:S04]  /*0140*/  @P0 IMAD.WIDE.U32 R8, R17, 0x4, R8 ;  /* 0x0000000411080825 */ /* 0x004fc800078e0008 */
[----:B---3--:R-:W-:Y:S01]  /*0150*/  @P0 IMAD.WIDE.U32 R6, R5, 0x4, R6 ;  /* 0x0000000405060825 */ /* 0x008fe200078e0006 */
[C---:B------:R-:W-:Y:S01]  /*0160*/  @P0 IADD3 R5, R4.reuse, 0x600, RZ ;  /* 0x0000060004050810 */ /* 0x040fe20007ffe0ff */
[----:B------:R-:W2:Y:S08]  /*0170*/  @P0 LDC.64 R16, c[0x0][0x248] ;  /* 0x00009200ff100b82 */ /* 0x000eb00000000a00 */
[----:B------:R-:W3:Y:S01]  /*0180*/  @P0 LDC.64 R18, c[0x0][0x248] ;  /* 0x00009200ff120b82 */ /* 0x000ee20000000a00 */
[----:B0-----:R-:W-:Y:S01]  /*0190*/  @P0 IMAD.WIDE.U32 R10, R5, 0x4, R10 ;  /* 0x00000004050a0825 */ /* 0x001fe200078e000a */
[----:B------:R-:W-:Y:S01]  /*01a0*/  @P0 IADD3 R5, R4, 0x800, RZ ;  /* 0x0000080004050810 */ /* 0x000fe20007ffe0ff */
[----:B------:R4:W5:Y:S05]  /*01b0*/  @P0 LDG.E R59, desc[UR6][R6.64] ;  /* 0x00000006063b0981 */ /* 0x00096a000c1e1900 */
[----:B------:R-:W0:Y:S08]  /*01c0*/  @P0 LDC.64 R20, c[0x0][0x248] ;  /* 0x00009200ff140b82 */ /* 0x000e300000000a00 */
[----:B------:R-:W3:Y:S08]  /*01d0*/  @P0 LDC.64 R22, c[0x0][0x248] ;  /* 0x00009200ff160b82 */ /* 0x000ef00000000a00 */
[----:B------:R-:W3:Y:S01]  /*01e0*/  @P0 LDC.64 R46, c[0x0][0x248] ;  /* 0x00009200ff2e0b82 */ /* 0x000ee20000000a00 */
[----:B-1----:R-:W-:-:S07]  /*01f0*/  @P0 IMAD.WIDE.U32 R12, R5, 0x4, R12 ;  /* 0x00000004050c0825 */ /* 0x002fce00078e000c */
[----:B------:R-:W1:Y:S01]  /*0200*/  @P0 LDC.64 R28, c[0x0][0x248] ;  /* 0x00009200ff1c0b82 */ /* 0x000e620000000a00 */
[C---:B------:R-:W-:Y:S01]  /*0210*/  @P0 IADD3 R5, R4.reuse, 0xa00, RZ ;  /* 0x00000a0004050810 */ /* 0x040fe20007ffe0ff */
[----:B------:R2:W5:Y:S06]  /*0220*/  @P0 LDG.E R60, desc[UR6][R8.64] ;  /* 0x00000006083c0981 */ /* 0x00056c000c1e1900 */
[----:B------:R-:W1:Y:S08]  /*0230*/  @P0 LDC.64 R24, c[0x0][0x248] ;  /* 0x00009200ff180b82 */ /* 0x000e700000000a00 */
[----:B------:R-:W1:Y:S08]  /*0240*/  @P0 LDC.64 R26, c[0x0][0x248] ;  /* 0x00009200ff1a0b82 */ /* 0x000e700000000a00 */
[----:B------:R-:W1:Y:S01]  /*0250*/  @P0 LDC.64 R30, c[0x0][0x248] ;  /* 0x00009200ff1e0b82 */ /* 0x000e620000000a00 */
[C---:B------:R-:W-:Y:S01]  /*0260*/  @P0 IADD3 R33, R4.reuse, 0xc00, RZ ;  /* 0x00000c0004210810 */ /* 0x040fe20007ffe0ff */
[----:B----4-:R-:W-:Y:S01]  /*0270*/  @P0 IMAD.WIDE.U32 R6, R5, 0x4, R14 ;  /* 0x0000000405060825 */ /* 0x010fe200078e000e */
[C---:B------:R-:W-:Y:S01]  /*0280*/  @P0 IADD3 R35, R4.reuse, 0xe00, RZ ;  /* 0x00000e0004230810 */ /* 0x040fe20007ffe0ff */
[----:B------:R3:W4:Y:S01]  /*0290*/  @P0 LDG.E R61, desc[UR6][R10.64] ;  /* 0x000000060a3d0981 */ /* 0x000722000c1e1900 */
[----:B------:R-:W-:-:S02]  /*02a0*/  @P0 IADD3 R43, R4, 0x1000, RZ ;  /* 0x00001000042b0810 */ /* 0x000fc40007ffe0ff */
[C---:B------:R-:W-:Y:S01]  /*02b0*/  @P0 IADD3 R5, R4.reuse, 0x1200, RZ ;  /* 0x0000120004050810 */ /* 0x040fe20007ffe0ff */
[----:B--2---:R-:W-:Y:S01]  /*02c0*/  @P0 IMAD.WIDE.U32 R8, R33, 0x4, R16 ;  /* 0x0000000421080825 */ /* 0x004fe200078e0010 */
[----:B------:R2:W4:Y:S03]  /*02d0*/  @P0 LDG.E R62, desc[UR6][R12.64] ;  /* 0x000000060c3e0981 */ /* 0x000526000c1e1900 */
[----:B0-----:R-:W-:Y:S01]  /*02e0*/  @P0 IMAD.WIDE.U32 R14, R43, 0x4, R20 ;  /* 0x000000042b0e0825 */ /* 0x001fe200078e0014 */
[C---:B------:R-:W-:Y:S01]  /*02f0*/  @P0 IADD3 R21, R4.reuse, 0x1a00, RZ ;  /* 0x00001a0004150810 */ /* 0x040fe20007ffe0ff */
[----:B------:R1:W4:Y:S02]  /*0300*/  @P0 LDG.E R66, desc[UR6][R8.64] ;  /* 0x0000000608420981 */ /* 0x000324000c1e1900 */
[----:B---3--:R-:W-:Y:S01]  /*0310*/  @P0 IMAD.WIDE.U32 R10, R35, 0x4, R18 ;  /* 0x00000004230a0825 */ /* 0x008fe200078e0012 */
[C---:B------:R-:W-:Y:S01]  /*0320*/  @P0 IADD3 R19, R4.reuse, 0x1800, RZ ;  /* 0x0000180004130810 */ /* 0x040fe20007ffe0ff */
[----:B------:R0:W3:Y:S01]  /*0330*/  @P0 LDG.E R63, desc[UR6][R6.64] ;  /* 0x00000006063f0981 */ /* 0x0000e2000c1e1900 */
[C---:B--2---:R-:W-:Y:S01]  /*0340*/  @P0 IADD3 R13, R4.reuse, 0x1400, RZ ;  /* 0x00001400040d0810 */ /* 0x044fe20007ffe0ff */
[----:B------:R-:W-:Y:S01]  /*0350*/  @P0 IMAD.WIDE.U32 R16, R5, 0x4, R22 ;  /* 0x0000000405100825 */ /* 0x000fe200078e0016 */
[C---:B------:R-:W-:Y:S01]  /*0360*/  @P0 IADD3 R5, R4.reuse, 0x1600, RZ ;  /* 0x0000160004050810 */ /* 0x040fe20007ffe0ff */
[----:B------:R2:W3:Y:S01]  /*0370*/  @P0 LDG.E R67, desc[UR6][R10.64] ;  /* 0x000000060a430981 */ /* 0x0004e2000c1e1900 */
[----:B------:R-:W-:Y:S01]  /*0380*/  @P0 LEA R18, P1, R4, R46, 0x2 ;  /* 0x0000002e04120211 */ /* 0x000fe200078210ff */
[----:B-1----:R-:W-:-:S02]  /*0390*/  @P0 IMAD.WIDE.U32 R8, R19, 0x4, R28 ;  /* 0x0000000413080825 */ /* 0x002fc400078e001c */
[----:B------:R-:W3:Y:S01]  /*03a0*/  @P0 LDG.E R68, desc[UR6][R14.64] ;  /* 0x000000060e440981 */ /* 0x000ee2000c1e1900 */
[----:B------:R-:W-:Y:S01]  /*03b0*/  @P0 LEA.HI.X R19, R4, R47, RZ, 0x2, P1 ;  /* 0x0000002f04130211 */ /* 0x000fe200008f14ff */
[----:B------:R-:W-:Y:S02]  /*03c0*/  @P0 IMAD.WIDE.U32 R12, R13, 0x4, R24 ;  /* 0x000000040d0c0825 */ /* 0x000fe400078e0018 */
[----:B------:R-:W3:Y:S02]  /*03d0*/  @P0 LDG.E R69, desc[UR6][R16.64] ;  /* 0x0000000610450981 */ /* 0x000ee4000c1e1900 */
[----:B0-----:R-:W-:Y:S02]  /*03e0*/  @P0 IMAD.WIDE.U32 R6, R5, 0x4, R26 ;  /* 0x0000000405060825 */ /* 0x001fe400078e001a */
[----:B------:R-:W3:Y:S02]  /*03f0*/  @P0 LDG.E R70, desc[UR6][R12.64] ;  /* 0x000000060c460981 */ /* 0x000ee4000c1e1900 */
[----:B--2---:R-:W-:-:S02]  /*0400*/  @P0 IMAD.WIDE.U32 R10, R21, 0x4, R30 ;  /* 0x00000004150a0825 */ /* 0x004fc400078e001e */
[----:B------:R0:W2:Y:S04]  /*0410*/  @P0 LDG.E R71, desc[UR6][R6.64] ;  /* 0x0000000606470981 */ /* 0x0000a8000c1e1900 */
[----:B------:R-:W2:Y:S04]  /*0420*/  @P0 LDG.E R72, desc[UR6][R8.64] ;  /* 0x0000000608480981 */ /* 0x000ea8000c1e1900 */
[----:B------:R-:W2:Y:S04]  /*0430*/  @P0 LDG.E R73, desc[UR6][R10.64] ;  /* 0x000000060a490981 */ /* 0x000ea8000c1e1900 */
[----:B------:R1:W2:Y:S01]  /*0440*/  @P0 LDG.E R58, desc[UR6][R18.64] ;  /* 0x00000006123a0981 */ /* 0x0002a2000c1e1900 */
        /* <DEDUP_REMOVED lines=28> */
[----:B-1----:R-:W-:Y:S02]  /*0610*/  CS2R R18, SRZ ;  /* 0x0000000000127805 */ /* 0x002fe4000001ff00 */
[----:B------:R-:W-:Y:S02]  /*0620*/  CS2R R14, SRZ ;  /* 0x00000000000e7805 */ /* 0x000fe4000001ff00 */
[----:B------:R-:W-:Y:S02]  /*0630*/  CS2R R10, SRZ ;  /* 0x00000000000a7805 */ /* 0x000fe4000001ff00 */
[----:B------:R-:W-:Y:S02]  /*0640*/  CS2R R8, SRZ ;  /* 0x0000000000087805 */ /* 0x000fe4000001ff00 */
[----:B-----5:R-:W-:-:S02]  /*0650*/  @P0 PRMT R37, R59, 0x7632, R37 ;  /* 0x000076323b250816 */ /* 0x020fc40000000025 */
[----:B------:R-:W-:Y:S02]  /*0660*/  @P0 PRMT R38, R60, 0x7632, R38 ;  /* 0x000076323c260816 */ /* 0x000fe40000000026 */
[----:B----4-:R-:W-:Y:S02]  /*0670*/  @P0 PRMT R39, R61, 0x7632, R39 ;  /* 0x000076323d270816 */ /* 0x010fe40000000027 */
[----:B------:R-:W-:Y:S02]  /*0680*/  @P0 PRMT R40, R62, 0x7632, R40 ;  /* 0x000076323e280816 */ /* 0x000fe40000000028 */
[----:B------:R-:W-:Y:S02]  /*0690*/  @P0 PRMT R44, R66, 0x7632, R44 ;  /* 0x00007632422c0816 */ /* 0x000fe4000000002c */
[----:B---3--:R-:W-:Y:S02]  /*06a0*/  @P0 PRMT R41, R63, 0x7632, R41 ;  /* 0x000076323f290816 */ /* 0x008fe40000000029 */
[----:B------:R-:W-:-:S02]  /*06b0*/  @P0 PRMT R45, R67, 0x7632, R45 ;  /* 0x00007632432d0816 */ /* 0x000fc4000000002d */
[----:B------:R-:W-:Y:S02]  /*06c0*/  @P0 PRMT R52, R68, 0x7632, R52 ;  /* 0x0000763244340816 */ /* 0x000fe40000000034 */
[----:B------:R-:W-:Y:S02]  /*06d0*/  @P0 PRMT R53, R69, 0x7632, R53 ;  /* 0x0000763245350816 */ /* 0x000fe40000000035 */
[----:B------:R-:W-:Y:S02]  /*06e0*/  @P0 PRMT R54, R70, 0x7632, R54 ;  /* 0x0000763246360816 */ /* 0x000fe40000000036 */
[----:B--2---:R-:W-:Y:S02]  /*06f0*/  @P0 PRMT R55, R71, 0x7632, R55 ;  /* 0x0000763247370816 */ /* 0x004fe40000000037 */
[----:B------:R-:W-:Y:S02]  /*0700*/  @P0 PRMT R56, R72, 0x7632, R56 ;  /* 0x0000763248380816 */ /* 0x000fe40000000038 */
[----:B------:R-:W-:-:S02]  /*0710*/  @P0 PRMT R57, R73, 0x7632, R57 ;  /* 0x0000763249390816 */ /* 0x000fc40000000039 */
        /* <DEDUP_REMOVED lines=76> */
[C---:B--2---:R-:W-:Y:S02]  /*0be0*/  PRMT R110, R96.reuse, 0x7632, R110 ;  /* 0x00007632606e7816 */ /* 0x044fe4000000006e */
[----:B------:R-:W-:Y:S02]  /*0bf0*/  SHF.L.U32 R96, R96, 0x10, RZ ;  /* 0x0000001060607819 */ /* 0x000fe400000006ff */
[C---:B---3--:R-:W-:Y:S02]  /*0c00*/  PRMT R111, R97.reuse, 0x7632, R111 ;  /* 0x00007632616f7816 */ /* 0x048fe4000000006f */
[----:B------:R-:W-:-:S02]  /*0c10*/  SHF.L.U32 R97, R97, 0x10, RZ ;  /* 0x0000001061617819 */ /* 0x000fc400000006ff */
[C---:B----4-:R-:W-:Y:S02]  /*0c20*/  PRMT R112, R98.reuse, 0x7632, R112 ;  /* 0x0000763262707816 */ /* 0x050fe40000000070 */
[----:B------:R-:W-:Y:S02]  /*0c30*/  SHF.L.U32 R98, R98, 0x10, RZ ;  /* 0x0000001062627819 */ /* 0x000fe400000006ff */
[C---:B-----5:R-:W-:Y:S02]  /*0c40*/  PRMT R113, R99.reuse, 0x7632, R113 ;  /* 0x0000763263717816 */ /* 0x060fe40000000071 */
        /* <DEDUP_REMOVED lines=35> */
.L_x_2373:
[----:B------:R-:W-:Y:S01]  /*0e80*/  ULDC.64 UR4, c[0x0][0x228] ;  /* 0x00008a0000047ab9 */ /* 0x000fe20000000a00 */
[----:B-1----:R-:W0:Y:S01]  /*0e90*/  LDC.64 R120, c[0x0][0x238] ;  /* 0x00008e00ff787b82 */ /* 0x002e220000000a00 */
[----:B------:R-:W-:Y:S01]  /*0ea0*/  ISETP.NE.U32.AND P0, PT, RZ, UR4, PT ;  /* 0x00000004ff007c0c */ /* 0x000fe2000bf05070 */
[----:B------:R-:W-:-:S03]  /*0eb0*/  IMAD R131, R7, 0x1c00, R4 ;  /* 0x00001c0007837824 */ /* 0x000fc600078e0204 */
[----:B------:R-:W-:Y:S02]  /*0ec0*/  ISETP.NE.AND.EX P0, PT, RZ, UR5, PT, P0 ;  /* 0x00000005ff007c0c */ /* 0x000fe4000bf05300 */
[----:B------:R-:W-:-:S11]  /*0ed0*/  IADD3 R139, R131, 0x200, RZ ;  /* 0x00000200838b7810 */ /* 0x000fd60007ffe0ff */
[----:B------:R-:W1:Y:S01]  /*0ee0*/  @!P0 LDC.64 R66, c[0x0][0x220] ;  /* 0x00008800ff428b82 */ /* 0x000e620000000a00 */
[C---:B------:R-:W-:Y:S02]  /*0ef0*/  @P0 LEA R126, P1, R131.reuse, UR4, 0x3 ;  /* 0x00000004837e0c11 */ /* 0x040fe4000f8218ff */
[----:B------:R-:W-:Y:S02]  /*0f00*/  @P0 MOV R130, RZ ;  /* 0x000000ff00820202 */ /* 0x000fe40000000f00 */
[----:B------:R-:W-:-:S03]  /*0f10*/  @P0 LEA.HI.X R127, R131, UR5, RZ, 0x3, P1 ;  /* 0x00000005837f0c11 */ /* 0x000fc600088f1cff */
[----:B------:R-:W2:Y:S08]  /*0f20*/  @P0 LDC.64 R64, c[0x0][0x228] ;  /* 0x00008a00ff400b82 */ /* 0x000eb00000000a00 */
[----:B------:R-:W3:Y:S08]  /*0f30*/  @!P0 LDC.64 R124, c[0x0][0x220] ;  /* 0x00008800ff7c8b82 */ /* 0x000ef00000000a00 */
[----:B------:R-:W4:Y:S01]  /*0f40*/  @!P0 LDC.64 R122, c[0x0][0x230] ;  /* 0x00008c00ff7a8b82 */ /* 0x000f220000000a00 */
[----:B-1----:R-:W-:-:S04]  /*0f50*/  @!P0 LEA R126, P2, R131, R66, 0x3 ;  /* 0x00000042837e8211 */ /* 0x002fc800078418ff */
[----:B------:R-:W-:-:S03]  /*0f60*/  @!P0 LEA.HI.X R127, R131, R67, RZ, 0x3, P2 ;  /* 0x00000043837f8211 */ /* 0x000fc600010f1cff */
[----:B------:R-:W1:Y:S01]  /*0f70*/  @P0 LDC.64 R118, c[0x0][0x228] ;  /* 0x00008a00ff760b82 */ /* 0x000e620000000a00 */
[----:B--2---:R-:W-:Y:S01]  /*0f80*/  @P0 IMAD.WIDE.U32 R64, R139, 0x8, R64 ;  /* 0x000000088b400825 */ /* 0x004fe200078e0040 */
[C---:B------:R-:W-:Y:S01]  /*0f90*/  IADD3 R135, R131.reuse, 0x400, RZ ;  /* 0x0000040083877810 */ /* 0x040fe20007ffe0ff */
[----:B------:R-:W2:Y:S01]  /*0fa0*/  LDG.E R141, desc[UR6][R126.64+0x4] ;  /* 0x000004067e8d7981 */ /* 0x000ea2000c1e1900 */
[----:B------:R-:W-:-:S03]  /*0fb0*/  IADD3 R133, R131, 0x600, RZ ;  /* 0x0000060083857810 */ /* 0x000fc60007ffe0ff */
[----:B------:R5:W2:Y:S01]  /*0fc0*/  LDG.E R161, desc[UR6][R126.64] ;  /* 0x000000067ea17981 */ /* 0x000aa2000c1e1900 */
[----:B------:R-:W5:Y:S01]  /*0fd0*/  @P0 LDC.64 R66, c[0x0][0x228] ;  /* 0x00008a00ff420b82 */ /* 0x000f620000000a00 */
[----:B---3--:R-:W-:-:S07]  /*0fe0*/  @!P0 IMAD.WIDE.U32 R64, R139, 0x8, R124 ;  /* 0x000000088b408825 */ /* 0x008fce00078e007c */
[----:B------:R-:W3:Y:S01]  /*0ff0*/  @!P0 LDC.64 R68, c[0x0][0x220] ;  /* 0x00008800ff448b82 */ /* 0x000ee20000000a00 */
[C---:B0-----:R-:W-:Y:S01]  /*1000*/  IMAD.WIDE R124, R7.reuse, 0x4, R120 ;  /* 0x00000004077c7825 */ /* 0x041fe200078e0278 */
[----:B------:R-:W2:Y:S03]  /*1010*/  LDG.E R173, desc[UR6][R64.64+0x4] ;  /* 0x0000040640ad7981 */ /* 0x000ea6000c1e1900 */
[----:B----4-:R-:W-:Y:S01]  /*1020*/  @!P0 IMAD.WIDE R122, R7, 0x4, R122 ;  /* 0x00000004077a8825 */ /* 0x010fe200078e027a */
[----:B------:R-:W4:Y:S02]  /*1030*/  LDG.E R132, desc[UR6][R64.64] ;  /* 0x0000000640847981 */ /* 0x000f24000c1e1900 */
[----:B------:R-:W0:Y:S08]  /*1040*/  @!P0 LDC.64 R70, c[0x0][0x220] ;  /* 0x00008800ff468b82 */ /* 0x000e300000000a00 */
[----:B------:R-:W0:Y:S01]  /*1050*/  @P0 LDC.64 R128, c[0x0][0x228] ;  /* 0x00008a00ff800b82 */ /* 0x000e220000000a00 */
[----:B------:R0:W4:Y:S01]  /*1060*/  @!P0 LDG.E R130, desc[UR6][R122.64] ;  /* 0x000000067a828981 */ /* 0x000122000c1e1900 */
[----:B-1----:R-:W-:Y:S01]  /*1070*/  @P0 IMAD.WIDE.U32 R118, R135, 0x8, R118 ;  /* 0x0000000887760825 */ /* 0x002fe200078e0076 */
[----:B------:R-:W-:-:S02]  /*1080*/  IADD3 R137, R131, 0x800, RZ ;  /* 0x0000080083897810 */ /* 0x000fc40007ffe0ff */
[----:B------:R-:W-:Y:S01]  /*1090*/  IADD3 R147, R131, 0xa00, RZ ;  /* 0x00000a0083937810 */ /* 0x000fe20007ffe0ff */
[----:B------:R-:W4:Y:S02]  /*10a0*/  LDG.E R160, desc[UR6][R124.64] ;  /* 0x000000067ca07981 */ /* 0x000f24000c1e1900 */
[----:B------:R-:W1:Y:S01]  /*10b0*/  @!P0 LDC.64 R120, c[0x0][0x220] ;  /* 0x00008800ff788b82 */ /* 0x000e620000000a00 */
[----:B---3--:R-:W-:-:S04]  /*10c0*/  @!P0 IMAD.WIDE.U32 R118, R135, 0x8, R68 ;  /* 0x0000000887768825 */ /* 0x008fc800078e0044 */
[----:B-----5:R-:W-:Y:S01]  /*10d0*/  @P0 IMAD.WIDE.U32 R122, R133, 0x8, R66 ;  /* 0x00000008857a0825 */ /* 0x020fe200078e0042 */
[C---:B------:R-:W-:Y:S01]  /*10e0*/  IADD3 R145, R131.reuse, 0xc00, RZ ;  /* 0x00000c0083917810 */ /* 0x040fe20007ffe0ff */
[----:B------:R-:W3:Y:S01]  /*10f0*/  LDG.E R175, desc[UR6][R118.64+0x4] ;  /* 0x0000040676af7981 */ /* 0x000ee2000c1e1900 */
[----:B------:R-:W5:Y:S01]  /*1100*/  @P0 LDC.64 R126, c[0x0][0x228] ;  /* 0x00008a00ff7e0b82 */ /* 0x000f620000000a00 */
[----:B------:R-:W-:Y:S02]  /*1110*/  IADD3 R149, R131, 0xe00, RZ ;  /* 0x00000e0083957810 */ /* 0x000fe40007ffe0ff */
[----:B------:R-:W3:Y:S05]  /*1120*/  LDG.E R136, desc[UR6][R118.64] ;  /* 0x0000000676887981 */ /* 0x000eea000c1e1900 */
[----:B------:R-:W5:Y:S01]  /*1130*/  @P0 LDC.64 R66, c[0x0][0x228] ;  /* 0x00008a00ff420b82 */ /* 0x000f620000000a00 */
[----:B0-----:R-:W-:-:S07]  /*1140*/  @!P0 IMAD.WIDE.U32 R122, R133, 0x8, R70 ;  /* 0x00000008857a8825 */ /* 0x001fce00078e0046 */
[----:B------:R-:W0:Y:S01]  /*1150*/  @!P0 LDC.64 R64, c[0x0][0x220] ;  /* 0x00008800ff408b82 */ /* 0x000e220000000a00 */
[C---:B------:R-:W-:Y:S01]  /*1160*/  @P0 IMAD.WIDE.U32 R128, R137.reuse, 0x8, R128 ;  /* 0x0000000889800825 */ /* 0x040fe200078e0080 */
[----:B------:R-:W3:Y:S06]  /*1170*/  LDG.E R177, desc[UR6][R122.64+0x4] ;  /* 0x000004067ab17981 */ /* 0x000eec000c1e1900 */
[----:B------:R-:W0:Y:S01]  /*1180*/  @!P0 LDC.64 R68, c[0x0][0x220] ;  /* 0x00008800ff448b82 */ /* 0x000e220000000a00 */
[----:B-1----:R-:W-:Y:S01]  /*1190*/  @!P0 IMAD.WIDE.U32 R128, R137, 0x8, R120 ;  /* 0x0000000889808825 */ /* 0x002fe200078e0078 */
[----:B------:R1:W3:Y:S03]  /*11a0*/  LDG.E R138, desc[UR6][R122.64] ;  /* 0x000000067a8a7981 */ /* 0x0002e6000c1e1900 */
[----:B-----5:R-:W-:Y:S01]  /*11b0*/  @P0 IMAD.WIDE.U32 R126, R147, 0x8, R126 ;  /* 0x00000008937e0825 */ /* 0x020fe200078e007e */
[----:B------:R-:W-:Y:S01]  /*11c0*/  IADD3 R163, R131, 0x1200, RZ ;  /* 0x0000120083a37810 */ /* 0x000fe20007ffe0ff */
[----:B------:R-:W5:Y:S01]  /*11d0*/  LDG.E R179, desc[UR6][R128.64+0x4] ;  /* 0x0000040680b37981 */ /* 0x000f62000c1e1900 */
[----:B------:R-:W1:Y:S01]  /*11e0*/  @P0 LDC.64 R70, c[0x0][0x228] ;  /* 0x00008a00ff460b82 */ /* 0x000e620000000a00 */
[----:B------:R-:W-:Y:S01]  /*11f0*/  @P0 IMAD.WIDE.U32 R66, R145, 0x8, R66 ;  /* 0x0000000891420825 */ /* 0x000fe200078e0042 */
[----:B------:R-:W-:Y:S01]  /*1200*/  IADD3 R171, R131, 0x1600, RZ ;  /* 0x0000160083ab7810 */ /* 0x000fe20007ffe0ff */
[----:B------:R-:W5:Y:S05]  /*1210*/  LDG.E R140, desc[UR6][R128.64] ;  /* 0x00000006808c7981 */ /* 0x000f6a000c1e1900 */
[----:B------:R-:W1:Y:S01]  /*1220*/  @!P0 LDC.64 R120, c[0x0][0x220] ;  /* 0x00008800ff788b82 */ /* 0x000e620000000a00 */
[----:B0-----:R-:W-:-:S05]  /*1230*/  @!P0 IMAD.WIDE.U32 R66, R145, 0x8, R64 ;  /* 0x0000000891428825 */ /* 0x001fca00078e0040 */
[----:B------:R-:W5:Y:S02]  /*1240*/  LDG.E R183, desc[UR6][R66.64+0x4] ;  /* 0x0000040642b77981 */ /* 0x000f64000c1e1900 */
[----:B-1----:R-:W0:Y:S01]  /*1250*/  @P0 LDC.64 R122, c[0x0][0x228] ;  /* 0x00008a00ff7a0b82 */ /* 0x002e220000000a00 */
[----:B------:R-:W-:Y:S01]  /*1260*/  @!P0 IMAD.WIDE.U32 R126, R147, 0x8, R68 ;  /* 0x00000008937e8825 */ /* 0x000fe200078e0044 */
[----:B------:R-:W5:Y:S04]  /*1270*/  LDG.E R146, desc[UR6][R66.64] ;  /* 0x0000000642927981 */ /* 0x000f68000c1e1900 */
[----:B------:R-:W5:Y:S02]  /*1280*/  LDG.E R181, desc[UR6][R126.64+0x4] ;  /* 0x000004067eb57981 */ /* 0x000f64000c1e1900 */
[----:B------:R-:W1:Y:S02]  /*1290*/  @!P0 LDC.64 R64, c[0x0][0x220] ;  /* 0x00008800ff408b82 */ /* 0x000e640000000a00 */
[----:B------:R0:W5:Y:S01]  /*12a0*/  LDG.E R144, desc[UR6][R126.64] ;  /* 0x000000067e907981 */ /* 0x000162000c1e1900 */
[----:B------:R-:W-:-:S05]  /*12b0*/  @P0 IMAD.WIDE.U32 R70, R149, 0x8, R70 ;  /* 0x0000000895460825 */ /* 0x000fca00078e0046 */
[----:B------:R-:W1:Y:S01]  /*12c0*/  @P0 LDC.64 R118, c[0x0][0x228] ;  /* 0x00008a00ff760b82 */ /* 0x000e620000000a00 */
[----:B------:R-:W-:Y:S01]  /*12d0*/  @!P0 IMAD.WIDE.U32 R70, R149, 0x8, R120 ;  /* 0x0000000895468825 */ /* 0x000fe200078e0078 */
[C---:B------:R-:W-:Y:S02]  /*12e0*/  IADD3 R151, R131.reuse, 0x1000, RZ ;  /* 0x0000100083977810 */ /* 0x040fe40007ffe0ff */
[----:B------:R-:W-:Y:S02]  /*12f0*/  IADD3 R165, R131, 0x1400, RZ ;  /* 0x0000140083a57810 */ /* 0x000fe40007ffe0ff */
[----:B------:R-:W5:Y:S02]  /*1300*/  LDG.E R185, desc[UR6][R70.64+0x4] ;  /* 0x0000040646b97981 */ /* 0x000f64000c1e1900 */
[----:B0-----:R-:W0:Y:S08]  /*1310*/  @P0 LDC.64 R126, c[0x0][0x228] ;  /* 0x00008a00ff7e0b82 */ /* 0x001e300000000a00 */
[----:B------:R-:W0:Y:S01]  /*1320*/  @P0 LDC.64 R124, c[0x0][0x228] ;  /* 0x00008a00ff7c0b82 */ /* 0x000e220000000a00 */
[C---:B------:R-:W-:Y:S01]  /*1330*/  @P0 IMAD.WIDE.U32 R122, R163.reuse, 0x8, R122 ;  /* 0x00000008a37a0825 */ /* 0x040fe200078e007a */
[----:B------:R0:W5:Y:S06]  /*1340*/  LDG.E R148, desc[UR6][R70.64] ;  /* 0x0000000646947981 */ /* 0x00016c000c1e1900 */
[----:B------:R-:W0:Y:S08]  /*1350*/  @!P0 LDC.64 R66, c[0x0][0x220] ;  /* 0x00008800ff428b82 */ /* 0x000e300000000a00 */
[----:B------:R-:W0:Y:S08]  /*1360*/  @!P0 LDC.64 R68, c[0x0][0x220] ;  /* 0x00008800ff448b82 */ /* 0x000e300000000a00 */
[----:B------:R-:W0:Y:S01]  /*1370*/  @!P0 LDC.64 R120, c[0x0][0x220] ;  /* 0x00008800ff788b82 */ /* 0x000e220000000a00 */
[----:B-1----:R-:W-:-:S04]  /*1380*/  @!P0 IMAD.WIDE.U32 R122, R163, 0x8, R64 ;  /* 0x00000008a37a8825 */ /* 0x002fc800078e0040 */
[----:B0-----:R-:W-:Y:S01]  /*1390*/  @P0 IMAD.WIDE.U32 R126, R171, 0x8, R126 ;  /* 0x00000008ab7e0825 */ /* 0x001fe200078e007e */
[----:B------:R-:W5:Y:S02]  /*13a0*/  LDG.E R162, desc[UR6][R122.64] ;  /* 0x000000067aa27981 */ /* 0x000f64000c1e1900 */
[----:B------:R-:W0:Y:S01]  /*13b0*/  @P0 LDC.64 R64, c[0x0][0x228] ;  /* 0x00008a00ff400b82 */ /* 0x000e220000000a00 */
[----:B------:R-:W-:Y:S01]  /*13c0*/  @P0 IMAD.WIDE.U32 R118, R151, 0x8, R118 ;  /* 0x0000000897760825 */ /* 0x000fe200078e0076 */
[----:B------:R-:W-:Y:S01]  /*13d0*/  IADD3 R167, R131, 0x1a00, RZ ;  /* 0x00001a0083a77810 */ /* 0x000fe20007ffe0ff */
[----:B------:R-:W5:Y:S05]  /*13e0*/  LDG.E R189, desc[UR6][R122.64+0x4] ;  /* 0x000004067abd7981 */ /* 0x000f6a000c1e1900 */
[----:B------:R-:W1:Y:S01]  /*13f0*/  @!P0 LDC.64 R128, c[0x0][0x220] ;  /* 0x00008800ff808b82 */ /* 0x000e620000000a00 */
[----:B------:R-:W-:-:S04]  /*1400*/  @P0 IMAD.WIDE.U32 R124, R165, 0x8, R124 ;  /* 0x00000008a57c0825 */ /* 0x000fc800078e007c */
[----:B------:R-:W-:-:S03]  /*1410*/  @!P0 IMAD.WIDE.U32 R126, R171, 0x8, R66 ;  /* 0x00000008ab7e8825 */ /* 0x000fc600078e0042 */
[----:B------:R-:W1:Y:S01]  /*1420*/  LDC.64 R66, c[0x0][0x268] ;  /* 0x00009a00ff427b82 */ /* 0x000e620000000a00 */
[----:B------:R-:W-:Y:S01]  /*1430*/  @!P0 IMAD.WIDE.U32 R118, R151, 0x8, R68 ;  /* 0x0000000897768825 */ /* 0x000fe200078e0044 */
[----:B------:R-:W-:Y:S01]  /*1440*/  IADD3 R169, R131, 0x1800, RZ ;  /* 0x0000180083a97810 */ /* 0x000fe20007ffe0ff */
[----:B------:R-:W5:Y:S02]  /*1450*/  LDG.E R193, desc[UR6][R126.64+0x4] ;  /* 0x000004067ec17981 */ /* 0x000f64000c1e1900 */
[----:B------:R-:W-:Y:S02]  /*1460*/  @!P0 IMAD.WIDE.U32 R124, R165, 0x8, R120 ;  /* 0x00000008a57c8825 */ /* 0x000fe400078e0078 */
[----:B------:R-:W5:Y:S01]  /*1470*/  LDG.E R150, desc[UR6][R118.64] ;  /* 0x0000000676967981 */ /* 0x000f62000c1e1900 */
[----:B------:R-:W2:Y:S03]  /*1480*/  @P0 LDC.64 R68, c[0x0][0x228] ;  /* 0x00008a00ff440b82 */ /* 0x000ea60000000a00 */
[----:B------:R-:W5:Y:S05]  /*1490*/  LDG.E R191, desc[UR6][R124.64+0x4] ;  /* 0x000004067cbf7981 */ /* 0x000f6a000c1e1900 */
[----:B------:R-:W2:Y:S01]  /*14a0*/  @!P0 LDC.64 R70, c[0x0][0x220] ;  /* 0x00008800ff468b82 */ /* 0x000ea20000000a00 */
[C---:B0-----:R-:W-:Y:S01]  /*14b0*/  @P0 IMAD.WIDE.U32 R64, R167.reuse, 0x8, R64 ;  /* 0x00000008a7400825 */ /* 0x041fe200078e0040 */
[----:B------:R0:W5:Y:S03]  /*14c0*/  LDG.E R187, desc[UR6][R118.64+0x4] ;  /* 0x0000040676bb7981 */ /* 0x000166000c1e1900 */
[----:B-1----:R-:W-:Y:S01]  /*14d0*/  @!P0 IMAD.WIDE.U32 R64, R167, 0x8, R128 ;  /* 0x00000008a7408825 */ /* 0x002fe200078e0080 */
[----:B------:R-:W5:Y:S04]  /*14e0*/  LDG.E R164, desc[UR6][R124.64] ;  /* 0x000000067ca47981 */ /* 0x000f68000c1e1900 */
[----:B------:R-:W5:Y:S01]  /*14f0*/  LDG.E R180, desc[UR6][R64.64] ;  /* 0x0000000640b47981 */ /* 0x000f62000c1e1900 */
[----:B0-----:R-:W-:-:S03]  /*1500*/  IMAD.WIDE.U32 R118, R131, 0x4, R66 ;  /* 0x0000000483767825 */ /* 0x001fc600078e0042 */
[----:B------:R-:W5:Y:S01]  /*1510*/  LDG.E R197, desc[UR6][R64.64+0x4] ;  /* 0x0000040640c57981 */ /* 0x000f62000c1e1900 */
[----:B--2---:R-:W-:-:S03]  /*1520*/  @P0 IMAD.WIDE.U32 R68, R169, 0x8, R68 ;  /* 0x00000008a9440825 */ /* 0x004fc600078e0044 */
[----:B------:R0:W2:Y:S01]  /*1530*/  LDG.E R166, desc[UR6][R126.64] ;  /* 0x000000067ea67981 */ /* 0x0000a2000c1e1900 */
[----:B------:R-:W-:-:S03]  /*1540*/  IMAD.WIDE.U32 R122, R139, 0x4, R66 ;  /* 0x000000048b7a7825 */ /* 0x000fc600078e0042 */
[----:B------:R1:W2:Y:S01]  /*1550*/  LDG.E R178, desc[UR6][R118.64] ;  /* 0x0000000676b27981 */ /* 0x0002a2000c1e1900 */
[----:B------:R-:W-:-:S03]  /*1560*/  @!P0 IMAD.WIDE.U32 R68, R169, 0x8, R70 ;  /* 0x00000008a9448825 */ /* 0x000fc600078e0046 */
[----:B------:R-:W2:Y:S01]  /*1570*/  LDG.E R168, desc[UR6][R122.64] ;  /* 0x000000067aa87981 */ /* 0x000ea2000c1e1900 */
[----:B0-----:R-:W-:-:S03]  /*1580*/  IMAD.WIDE.U32 R126, R135, 0x4, R66 ;  /* 0x00000004877e7825 */ /* 0x001fc600078e0042 */
[----:B------:R-:W2:Y:S01]  /*1590*/  LDG.E R195, desc[UR6][R68.64+0x4] ;  /* 0x0000040644c37981 */ /* 0x000ea2000c1e1900 */
[----:B------:R-:W-:-:S03]  /*15a0*/  IMAD.WIDE.U32 R124, R133, 0x4, R66 ;  /* 0x00000004857c7825 */ /* 0x000fc600078e0042 */
[----:B------:R0:W2:Y:S01]  /*15b0*/  LDG.E R176, desc[UR6][R68.64] ;  /* 0x0000000644b07981 */ /* 0x0000a2000c1e1900 */
[----:B------:R-:W-:-:S03]  /*15c0*/  IMAD.WIDE.U32 R120, R137, 0x4, R66 ;  /* 0x0000000489787825 */ /* 0x000fc600078e0042 */
[----:B------:R4:W2:Y:S01]  /*15d0*/  LDG.E R170, desc[UR6][R126.64] ;  /* 0x000000067eaa7981 */ /* 0x0008a2000c1e1900 */
[----:B-1----:R-:W-:-:S03]  /*15e0*/  IMAD.WIDE.U32 R118, R151, 0x4, R66 ;  /* 0x0000000497767825 */ /* 0x002fc600078e0042 */
[----:B------:R1:W2:Y:S01]  /*15f0*/  LDG.E R172, desc[UR6][R124.64] ;  /* 0x000000067cac7981 */ /* 0x0002a2000c1e1900 */
[----:B------:R-:W-:-:S03]  /*1600*/  IMAD.WIDE.U32 R70, R147, 0x4, R66 ;  /* 0x0000000493467825 */ /* 0x000fc600078e0042 */
[----:B------:R1:W2:Y:S01]  /*1610*/  LDG.E R174, desc[UR6][R120.64] ;  /* 0x0000000678ae7981 */ /* 0x0002a2000c1e1900 */
[----:B0-----:R-:W-:-:S03]  /*1620*/  IMAD.WIDE.U32 R68, R145, 0x4, R66 ;  /* 0x0000000491447825 */ /* 0x001fc600078e0042 */
[----:B------:R-:W2:Y:S01]  /*1630*/  LDG.E R118, desc[UR6][R118.64] ;  /* 0x0000000676767981 */ /* 0x000ea2000c1e1900 */
[----:B------:R-:W-:-:S03]  /*1640*/  IMAD.WIDE.U32 R122, R163, 0x4, R66 ;  /* 0x00000004a37a7825 */ /* 0x000fc600078e0042 */
[----:B------:R-:W2:Y:S01]  /*1650*/  LDG.E R70, desc[UR6][R70.64] ;  /* 0x0000000646467981 */ /* 0x000ea2000c1e1900 */
[----:B----4-:R-:W-:-:S03]  /*1660*/  IMAD.WIDE.U32 R126, R165, 0x4, R66 ;  /* 0x00000004a57e7825 */ /* 0x010fc600078e0042 */
[----:B------:R-:W4:Y:S01]  /*1670*/  LDG.E R182, desc[UR6][R122.64] ;  /* 0x000000067ab67981 */ /* 0x000f22000c1e1900 */
[----:B------:R-:W-:-:S03]  /*1680*/  IMAD.WIDE.U32 R64, R149, 0x4, R66 ;  /* 0x0000000495407825 */ /* 0x000fc600078e0042 */
[----:B------:R-:W4:Y:S01]  /*1690*/  LDG.E R184, desc[UR6][R126.64] ;  /* 0x000000067eb87981 */ /* 0x000f22000c1e1900 */
[----:B-1----:R-:W-:-:S03]  /*16a0*/  IMAD.WIDE.U32 R124, R171, 0x4, R66 ;  /* 0x00000004ab7c7825 */ /* 0x002fc600078e0042 */
[----:B------:R-:W4:Y:S01]  /*16b0*/  LDG.E R68, desc[UR6][R68.64] ;  /* 0x0000000644447981 */ /* 0x000f22000c1e1900 */
[----:B------:R-:W-:-:S03]  /*16c0*/  IMAD.WIDE.U32 R120, R169, 0x4, R66 ;  /* 0x00000004a9787825 */ /* 0x000fc600078e0042 */
[----:B------:R-:W4:Y:S01]  /*16d0*/  LDG.E R71, desc[UR6][R124.64] ;  /* 0x000000067c477981 */ /* 0x000f22000c1e1900 */
[----:B------:R-:W-:-:S03]  /*16e0*/  IMAD.WIDE.U32 R66, R167, 0x4, R66 ;  /* 0x00000004a7427825 */ /* 0x000fc600078e0042 */
[----:B------:R0:W4:Y:S04]  /*16f0*/  LDG.E R64, desc[UR6][R64.64] ;  /* 0x0000000640407981 */ /* 0x000128000c1e1900 */
[----:B------:R1:W4:Y:S04]  /*1700*/  LDG.E R69, desc[UR6][R120.64] ;  /* 0x0000000678457981 */ /* 0x000328000c1e1900 */
[----:B------:R3:W4:Y:S01]  /*1710*/  LDG.E R66, desc[UR6][R66.64] ;  /* 0x0000000642427981 */ /* 0x000722000c1e1900 */
[----:B0-----:R-:W0:Y:S08]  /*1720*/  @P0 MUFU.RCP R65, R97 ;  /* 0x0000006100410308 */ /* 0x001e300000001000 */
[----:B------:R-:W3:Y:S08]  /*1730*/  @P0 MUFU.RCP R186, R110 ;  /* 0x0000006e00ba0308 */ /* 0x000ef00000001000 */
[----:B------:R-:W3:Y:S08]  /*1740*/  @P0 MUFU.RCP R119, R98 ;  /* 0x0000006200770308 */ /* 0x000ef00000001000 */
[----:B-1----:R-:W-:Y:S08]  /*1750*/  @P0 MUFU.RCP R120, R115 ;  /* 0x0000007300780308 */ /* 0x002ff00000001000 */
[----:B------:R-:W1:Y:S01]  /*1760*/  @P0 MUFU.RCP R128, R96 ;  /* 0x0000006000800308 */ /* 0x000e620000001000 */
[----:B------:R-:W-:-:S07]  /*1770*/  @P0 FADD.FTZ R123, -R8, R141 ;  /* 0x0000008d087b0221 */ /* 0x000fce0000010100 */
[----:B------:R-:W1:Y:S01]  /*1780*/  @P0 MUFU.RCP R199, R99 ;  /* 0x0000006300c70308 */ /* 0x000e620000001000 */
[----:B------:R-:W-:-:S07]  /*1790*/  @P0 FADD.FTZ R122, -R9, R132 ;  /* 0x00000084097a0221 */ /* 0x000fce0000010100 */
[----:B------:R-:W5:Y:S01]  /*17a0*/  @P0 MUFU.RCP R201, R100 ;  /* 0x0000006400c90308 */ /* 0x000f620000001000 */
[----:B0-----:R-:W-:Y:S01]  /*17b0*/  @P0 FMUL.FTZ R122, R122, R65 ;  /* 0x000000417a7a0220 */ /* 0x001fe20000410000 */
[----:B---3--:R-:W-:Y:S01]  /*17c0*/  @P0 FMUL.FTZ R123, R123, R186 ;  /* 0x000000ba7b7b0220 */ /* 0x008fe20000410000 */
[--C-:B------:R-:W-:Y:S01]  /*17d0*/  @!P0 FADD.FTZ R65, R132, -R130.reuse ;  /* 0x8000008284418221 */ /* 0x100fe20000010000 */
[----:B------:R-:W-:-:S04]  /*17e0*/  @!P0 FADD.FTZ R141, R141, -R130 ;  /* 0x800000828d8d8221 */ /* 0x000fc80000010000 */
[----:B------:R-:W0:Y:S01]  /*17f0*/  @P0 MUFU.RCP R67, R101 ;  /* 0x0000006500430308 */ /* 0x000e220000001000 */
[C---:B------:R-:W-:Y:S01]  /*1800*/  @!P0 FMUL.FTZ R122, R160.reuse, R65 ;  /* 0x00000041a07a8220 */ /* 0x040fe20000410000 */
[----:B------:R-:W-:Y:S01]  /*1810*/  @!P0 FMUL.FTZ R123, R160, R141 ;  /* 0x0000008da07b8220 */ /* 0x000fe20000410000 */
[----:B------:R-:W-:-:S05]  /*1820*/  @P0 FADD.FTZ R121, -R6, R161 ;  /* 0x000000a106790221 */ /* 0x000fca0000010100 */
[----:B------:R-:W3:Y:S01]  /*1830*/  @P0 MUFU.RCP R203, R114 ;  /* 0x0000007200cb0308 */ /* 0x000ee20000001000 */
[----:B------:R-:W-:Y:S01]  /*1840*/  @P0 FADD.FTZ R124, -R11, R136 ;  /* 0x000000880b7c0221 */ /* 0x000fe20000010100 */
[----:B------:R-:W-:-:S03]  /*1850*/  @!P0 FADD.FTZ R65, R136, -R130 ;  /* 0x8000008288418221 */ /* 0x000fc60000010000 */
[----:B------:R-:W-:Y:S01]  /*1860*/  @P0 FMUL.FTZ R124, R124, R119 ;  /* 0x000000777c7c0220 */ /* 0x000fe20000410000 */
[----:B------:R-:W-:Y:S02]  /*1870*/  @!P0 FMUL.FTZ R124, R160, R65 ;  /* 0x00000041a07c8220 */ /* 0x000fe40000410000 */
[----:B------:R-:W3:Y:S01]  /*1880*/  @P0 MUFU.RCP R205, R102 ;  /* 0x0000006600cd0308 */ /* 0x000ee20000001000 */
[----:B-1----:R-:W-:Y:S01]  /*1890*/  @P0 FMUL.FTZ R121, R121, R128 ;  /* 0x0000008079790220 */ /* 0x002fe20000410000 */
[----:B------:R-:W-:-:S06]  /*18a0*/  LOP3.LUT P1, RZ, R134, 0xff, RZ, 0xc0, !PT ;  /* 0x000000ff86ff7812 */ /* 0x000fcc000782c0ff */
[----:B------:R-:W1:Y:S01]  /*18b0*/  @P0 MUFU.RCP R188, R111 ;  /* 0x0000006f00bc0308 */ /* 0x000e620000001000 */
[----:B------:R-:W-:Y:S01]  /*18c0*/  @P0 FADD.FTZ R126, -R13, R138 ;  /* 0x0000008a0d7e0221 */ /* 0x000fe20000010100 */
[----:B------:R-:W-:-:S06]  /*18d0*/  @!P0 FADD.FTZ R65, R138, -R130 ;  /* 0x800000828a418221 */ /* 0x000fcc0000010000 */
[----:B------:R-:W-:Y:S01]  /*18e0*/  @P0 MUFU.RCP R119, R105 ;  /* 0x0000006900770308 */ /* 0x000fe20000001000 */
[----:B------:R-:W-:Y:S01]  /*18f0*/  @P0 FMUL.FTZ R126, R126, R199 ;  /* 0x000000c77e7e0220 */ /* 0x000fe20000410000 */
[----:B------:R-:W-:Y:S01]  /*1900*/  @!P0 FMUL.FTZ R126, R160, R65 ;  /* 0x00000041a07e8220 */ /* 0x000fe20000410000 */
[----:B-----5:R-:W-:Y:S01]  /*1910*/  @P0 FADD.FTZ R128, -R15, R140 ;  /* 0x0000008c0f800221 */ /* 0x020fe20000010100 */
[----:B------:R-:W-:-:S04]  /*1920*/  @!P0 FADD.FTZ R65, R140, -R130 ;  /* 0x800000828c418221 */ /* 0x000fc80000010000 */
[----:B------:R-:W5:Y:S01]  /*1930*/  @P0 MUFU.RCP R207, R103 ;  /* 0x0000006700cf0308 */ /* 0x000f620000001000 */
[----:B------:R-:W-:Y:S01]  /*1940*/  @P0 FMUL.FTZ R128, R128, R201 ;  /* 0x000000c980800220 */ /* 0x000fe20000410000 */
[----:B------:R-:W-:Y:S01]  /*1950*/  @!P0 FMUL.FTZ R128, R160, R65 ;  /* 0x00000041a0808220 */ /* 0x000fe20000410000 */
[----:B------:R-:W-:Y:S01]  /*1960*/  @P0 FADD.FTZ R132, -R16, R179 ;  /* 0x000000b310840221 */ /* 0x000fe20000010100 */
[----:B------:R-:W-:-:S04]  /*1970*/  @P0 FADD.FTZ R141, -R18, R181 ;  /* 0x000000b5128d0221 */ /* 0x000fc80000010100 */
[----:B------:R-:W-:Y:S02]  /*1980*/  @P0 FMUL.FTZ R141, R141, R120 ;  /* 0x000000788d8d0220 */ /* 0x000fe40000410000 */
[----:B------:R-:W-:Y:S01]  /*1990*/  @P0 MUFU.RCP R120, R152 ;  /* 0x0000009800780308 */ /* 0x000fe20000001000 */
[----:B------:R-:W-:Y:S01]  /*19a0*/  @P0 FADD.FTZ R134, -R17, R144 ;  /* 0x0000009011860221 */ /* 0x000fe20000010100 */
[--C-:B------:R-:W-:Y:S01]  /*19b0*/  @!P0 FADD.FTZ R65, R144, -R130.reuse ;  /* 0x8000008290418221 */ /* 0x100fe20000010000 */
[----:B------:R-:W-:-:S05]  /*19c0*/  @!P0 FADD.FTZ R179, R179, -R130 ;  /* 0x80000082b3b38221 */ /* 0x000fca0000010000 */
[----:B------:R-:W5:Y:S01]  /*19d0*/  @P0 MUFU.RCP R190, R112 ;  /* 0x0000007000be0308 */ /* 0x000f620000001000 */
[----:B0-----:R-:W-:Y:S01]  /*19e0*/  @P0 FMUL.FTZ R134, R134, R67 ;  /* 0x0000004386860220 */ /* 0x001fe20000410000 */
[----:B---3--:R-:W-:Y:S01]  /*19f0*/  @P0 FMUL.FTZ R132, R132, R203 ;  /* 0x000000cb84840220 */ /* 0x008fe20000410000 */
[----:B------:R-:W-:-:S05]  /*1a00*/  @P0 FADD.FTZ R136, -R19, R146 ;  /* 0x0000009213880221 */ /* 0x000fca0000010100 */
[----:B------:R-:W0:Y:S01]  /*1a10*/  @P0 MUFU.RCP R192, R113 ;  /* 0x0000007100c00308 */ /* 0x000e220000001000 */
[C---:B------:R-:W-:Y:S01]  /*1a20*/  @!P0 FMUL.FTZ R134, R160.reuse, R65 ;  /* 0x00000041a0868220 */ /* 0x040fe20000410000 */
[----:B------:R-:W-:Y:S01]  /*1a30*/  @!P0 FMUL.FTZ R132, R160, R179 ;  /* 0x000000b3a0848220 */ /* 0x000fe20000410000 */
[----:B------:R-:W-:-:S05]  /*1a40*/  @!P0 FADD.FTZ R65, R146, -R130 ;  /* 0x8000008292418221 */ /* 0x000fca0000010000 */
[----:B------:R-:W3:Y:S01]  /*1a50*/  @P0 MUFU.RCP R209, R104 ;  /* 0x0000006800d10308 */ /* 0x000ee20000001000 */
[----:B------:R-:W-:Y:S01]  /*1a60*/  @P0 FADD.FTZ R125, -R10, R173 ;  /* 0x000000ad0a7d0221 */ /* 0x000fe20000010100 */
[----:B------:R-:W-:Y:S01]  /*1a70*/  @P0 FMUL.FTZ R136, R136, R205 ;  /* 0x000000cd88880220 */ /* 0x000fe20000410000 */
[----:B------:R-:W-:Y:S01]  /*1a80*/  @P0 FADD.FTZ R138, -R21, R148 ;  /* 0x00000094158a0221 */ /* 0x000fe20000010100 */
[----:B------:R-:W-:-:S04]  /*1a90*/  @!P0 FMUL.FTZ R136, R160, R65 ;  /* 0x00000041a0888220 */ /* 0x000fc80000410000 */
[----:B------:R-:W3:Y:S01]  /*1aa0*/  @P0 MUFU.RCP R186, R143 ;  /* 0x0000008f00ba0308 */ /* 0x000ee20000001000 */
[--C-:B------:R-:W-:Y:S01]  /*1ab0*/  @!P0 FADD.FTZ R161, R161, -R130.reuse ;  /* 0x80000082a1a18221 */ /* 0x100fe20000010000 */
[----:B-1----:R-:W-:Y:S01]  /*1ac0*/  @P0 FMUL.FTZ R125, R125, R188 ;  /* 0x000000bc7d7d0220 */ /* 0x002fe20000410000 */
[----:B------:R-:W-:Y:S01]  /*1ad0*/  @!P0 FADD.FTZ R65, R148, -R130 ;  /* 0x8000008294418221 */ /* 0x000fe20000010000 */
[----:B------:R-:W-:Y:S01]  /*1ae0*/  @P0 FADD.FTZ R127, -R12, R175 ;  /* 0x000000af0c7f0221 */ /* 0x000fe20000010100 */
[----:B------:R-:W-:-:S03]  /*1af0*/  @P0 FADD.FTZ R129, -R14, R177 ;  /* 0x000000b10e810221 */ /* 0x000fc60000010100 */
[----:B------:R-:W1:Y:S01]  /*1b00*/  @P0 MUFU.RCP R196, R117 ;  /* 0x0000007500c40308 */ /* 0x000e620000001000 */
[----:B------:R-:W-:Y:S01]  /*1b10*/  @!P0 FADD.FTZ R177, R177, -R130 ;  /* 0x80000082b1b18221 */ /* 0x000fe20000010000 */
[----:B-----5:R-:W-:Y:S01]  /*1b20*/  @P0 FMUL.FTZ R138, R138, R207 ;  /* 0x000000cf8a8a0220 */ /* 0x020fe20000410000 */
[----:B------:R-:W-:Y:S01]  /*1b30*/  @!P0 FMUL.FTZ R138, R160, R65 ;  /* 0x00000041a08a8220 */ /* 0x000fe20000410000 */
[----:B------:R-:W-:-:S04]  /*1b40*/  @P0 FADD.FTZ R146, -R25, R162 ;  /* 0x000000a219920221 */ /* 0x000fc80000010100 */
[----:B------:R-:W5:Y:S01]  /*1b50*/  @P0 MUFU.RCP R188, R106 ;  /* 0x0000006a00bc0308 */ /* 0x000f620000001000 */
[----:B------:R-:W-:Y:S01]  /*1b60*/  @P0 FMUL.FTZ R146, R146, R119 ;  /* 0x0000007792920220 */ /* 0x000fe20000410000 */
[----:B------:R-:W-:Y:S01]  /*1b70*/  @!P0 FMUL.FTZ R121, R160, R161 ;  /* 0x000000a1a0798220 */ /* 0x000fe20000410000 */
[----:B------:R-:W-:-:S05]  /*1b80*/  @P0 FMUL.FTZ R127, R127, R190 ;  /* 0x000000be7f7f0220 */ /* 0x000fca0000410000 */
[----:B------:R-:W-:Y:S01]  /*1b90*/  @P0 MUFU.RCP R194, R116 ;  /* 0x0000007400c20308 */ /* 0x000fe20000001000 */
[----:B0-----:R-:W-:Y:S01]  /*1ba0*/  @P0 FMUL.FTZ R129, R129, R192 ;  /* 0x000000c081810220 */ /* 0x001fe20000410000 */
[----:B------:R-:W-:-:S06]  /*1bb0*/  @!P0 FMUL.FTZ R129, R160, R177 ;  /* 0x000000b1a0818220 */ /* 0x000fcc0000410000 */
[----:B------:R-:W-:Y:S01]  /*1bc0*/  @P0 MUFU.RCP R119, R155 ;  /* 0x0000009b00770308 */ /* 0x000fe20000001000 */
[----:B------:R-:W-:-:S04]  /*1bd0*/  @P0 FADD.FTZ R179, -R28, R191 ;  /* 0x000000bf1cb30221 */ /* 0x000fc80000010100 */
[----:B------:R-:W-:-:S03]  /*1be0*/  @P0 FMUL.FTZ R179, R179, R120 ;  /* 0x00000078b3b30220 */ /* 0x000fc60000410000 */
[----:B------:R-:W0:Y:S01]  /*1bf0*/  @P0 MUFU.RCP R120, R109 ;  /* 0x0000006d00780308 */ /* 0x000e220000001000 */
[----:B------:R-:W-:Y:S01]  /*1c00*/  @P0 FADD.FTZ R144, -R23, R150 ;  /* 0x0000009617900221 */ /* 0x000fe20000010100 */
[--C-:B------:R-:W-:Y:S01]  /*1c10*/  @!P0 FADD.FTZ R65, R150, -R130.reuse ;  /* 0x8000008296418221 */ /* 0x100fe20000010000 */
[----:B------:R-:W-:Y:S01]  /*1c20*/  @!P0 FADD.FTZ R175, R175, -R130 ;  /* 0x80000082afaf8221 */ /* 0x000fe20000010000 */
[----:B------:R-:W-:Y:S01]  /*1c30*/  @P0 FADD.FTZ R177, -R26, R189 ;  /* 0x000000bd1ab10221 */ /* 0x000fe20000010100 */
[----:B---3--:R-:W-:-:S03]  /*1c40*/  @P0 FMUL.FTZ R144, R144, R209 ;  /* 0x000000d190900220 */ /* 0x008fc60000410000 */
[----:B------:R-:W3:Y:S01]  /*1c50*/  @P0 MUFU.RCP R161, R142 ;  /* 0x0000008e00a10308 */ /* 0x000ee20000001000 */
[--C-:B------:R-:W-:Y:S01]  /*1c60*/  @!P0 FADD.FTZ R181, R181, -R130.reuse ;  /* 0x80000082b5b58221 */ /* 0x100fe20000010000 */
[----:B------:R-:W-:Y:S01]  /*1c70*/  @!P0 FMUL.FTZ R144, R160, R65 ;  /* 0x00000041a0908220 */ /* 0x000fe20000410000 */
[--C-:B------:R-:W-:Y:S01]  /*1c80*/  @!P0 FADD.FTZ R189, R189, -R130.reuse ;  /* 0x80000082bdbd8221 */ /* 0x100fe20000010000 */
[----:B------:R-:W-:-:S04]  /*1c90*/  @!P0 FADD.FTZ R173, R173, -R130 ;  /* 0x80000082adad8221 */ /* 0x000fc80000010000 */
[----:B------:R-:W3:Y:S01]  /*1ca0*/  @P0 MUFU.RCP R190, R107 ;  /* 0x0000006b00be0308 */ /* 0x000ee20000001000 */
[----:B------:R-:W-:Y:S01]  /*1cb0*/  @!P0 FADD.FTZ R65, R162, -R130 ;  /* 0x80000082a2418221 */ /* 0x000fe20000010000 */
[----:B------:R-:W-:Y:S01]  /*1cc0*/  @!P0 FMUL.FTZ R127, R160, R175 ;  /* 0x000000afa07f8220 */ /* 0x000fe20000410000 */
[----:B------:R-:W-:-:S05]  /*1cd0*/  @P0 FMUL.FTZ R177, R177, R186 ;  /* 0x000000bab1b10220 */ /* 0x000fca0000410000 */
[----:B------:R-:W3:Y:S01]  /*1ce0*/  @P0 MUFU.RCP R192, R153 ;  /* 0x0000009900c00308 */ /* 0x000ee20000001000 */
[----:B------:R-:W-:Y:S01]  /*1cf0*/  @!P0 FMUL.FTZ R141, R160, R181 ;  /* 0x000000b5a08d8220 */ /* 0x000fe20000410000 */
[----:B------:R-:W-:Y:S01]  /*1d00*/  @P0 FADD.FTZ R175, -R22, R185 ;  /* 0x000000b916af0221 */ /* 0x000fe20000010100 */
[----:B------:R-:W-:-:S05]  /*1d10*/  @!P0 FMUL.FTZ R177, R160, R189 ;  /* 0x000000bda0b18220 */ /* 0x000fca0000410000 */
[----:B------:R-:W3:Y:S01]  /*1d20*/  @P0 MUFU.RCP R67, R154 ;  /* 0x0000009a00430308 */ /* 0x000ee20000001000 */
[C---:B------:R-:W-:Y:S01]  /*1d30*/  @!P0 FMUL.FTZ R125, R160.reuse, R173 ;  /* 0x000000ada07d8220 */ /* 0x040fe20000410000 */
[----:B------:R-:W-:Y:S01]  /*1d40*/  @!P0 FADD.FTZ R185, R185, -R130 ;  /* 0x80000082b9b98221 */ /* 0x000fe20000010000 */
[----:B------:R-:W-:Y:S01]  /*1d50*/  @P0 FADD.FTZ R181, -R27, R164 ;  /* 0x000000a41bb50221 */ /* 0x000fe20000010100 */
[----:B------:R-:W-:Y:S01]  /*1d60*/  @!P0 FMUL.FTZ R146, R160, R65 ;  /* 0x00000041a0928220 */ /* 0x000fe20000410000 */
[----:B------:R-:W-:Y:S01]  /*1d70*/  @P0 FADD.FTZ R189, -R33, R180 ;  /* 0x000000b421bd0221 */ /* 0x000fe20000010100 */
[----:B------:R-:W-:Y:S01]  /*1d80*/  @P0 FADD.FTZ R173, -R20, R183 ;  /* 0x000000b714ad0221 */ /* 0x000fe20000010100 */
[--C-:B------:R-:W-:Y:S01]  /*1d90*/  @!P0 FADD.FTZ R65, R164, -R130.reuse ;  /* 0x80000082a4418221 */ /* 0x100fe20000010000 */
[----:B------:R-:W-:Y:S01]  /*1da0*/  @P0 FADD.FTZ R150, -R34, R197 ;  /* 0x000000c522960221 */ /* 0x000fe20000010100 */
[--C-:B------:R-:W-:Y:S01]  /*1db0*/  @!P0 FADD.FTZ R183, R183, -R130.reuse ;  /* 0x80000082b7b78221 */ /* 0x100fe20000010000 */
[----:B-1----:R-:W-:Y:S01]  /*1dc0*/  @P0 FMUL.FTZ R175, R175, R196 ;  /* 0x000000c4afaf0220 */ /* 0x002fe20000410000 */
[----:B------:R-:W-:Y:S01]  /*1dd0*/  @!P0 FMUL.FTZ R175, R160, R185 ;  /* 0x000000b9a0af8220 */ /* 0x000fe20000410000 */
[----:B-----5:R-:W-:Y:S01]  /*1de0*/  @P0 FMUL.FTZ R181, R181, R188 ;  /* 0x000000bcb5b50220 */ /* 0x020fe20000410000 */
[----:B0-----:R-:W-:Y:S01]  /*1df0*/  @P0 FMUL.FTZ R189, R189, R120 ;  /* 0x00000078bdbd0220 */ /* 0x001fe20000410000 */
[----:B------:R-:W-:Y:S01]  /*1e00*/  @P0 FMUL.FTZ R173, R173, R194 ;  /* 0x000000c2adad0220 */ /* 0x000fe20000410000 */
[----:B------:R-:W-:Y:S01]  /*1e10*/  @P0 FADD.FTZ R140, -R24, R187 ;  /* 0x000000bb188c0221 */ /* 0x000fe20000010100 */
[----:B------:R-:W-:Y:S01]  /*1e20*/  @!P0 FADD.FTZ R191, R191, -R130 ;  /* 0x80000082bfbf8221 */ /* 0x000fe20000010000 */
[----:B--2---:R-:W-:Y:S01]  /*1e30*/  @P0 FADD.FTZ R185, -R29, R166 ;  /* 0x000000a61db90221 */ /* 0x004fe20000010100 */
[----:B------:R-:W-:Y:S01]  /*1e40*/  @!P0 FMUL.FTZ R181, R160, R65 ;  /* 0x00000041a0b58220 */ /* 0x000fe20000410000 */
[----:B------:R-:W-:Y:S01]  /*1e50*/  @P0 FMUL.FTZ R150, R150, R119 ;  /* 0x0000007796960220 */ /* 0x000fe20000410000 */
[----:B------:R-:W-:Y:S01]  /*1e60*/  SHF.L.U32 R120, R178, 0x10, RZ ;  /* 0x00000010b2787819 */ /* 0x000fe200000006ff */
[----:B------:R-:W-:Y:S01]  /*1e70*/  @!P0 FMUL.FTZ R173, R160, R183 ;  /* 0x000000b7a0ad8220 */ /* 0x000fe20000410000 */
[--C-:B------:R-:W-:Y:S01]  /*1e80*/  @!P0 FADD.FTZ R187, R187, -R130.reuse ;  /* 0x80000082bbbb8221 */ /* 0x100fe20000010000 */
[--C-:B------:R-:W-:Y:S01]  /*1e90*/  @!P0 FADD.FTZ R65, R166, -R130.reuse ;  /* 0x80000082a6418221 */ /* 0x100fe20000010000 */
[----:B------:R-:W-:Y:S01]  /*1ea0*/  PRMT R119, R178, 0x7632, R119 ;  /* 0x00007632b2777816 */ /* 0x000fe20000000077 */
[----:B------:R-:W-:Y:S01]  /*1eb0*/  @P0 FADD.FTZ R183, -R30, R193 ;  /* 0x000000c11eb70221 */ /* 0x000fe20000010100 */
[----:B------:R-:W-:Y:S01]  /*1ec0*/  @!P0 FADD.FTZ R193, R193, -R130 ;  /* 0x80000082c1c18221 */ /* 0x000fe20000010000 */
[----:B------:R-:W-:Y:S01]  /*1ed0*/  @P0 FADD.FTZ R148, -R32, R195 ;  /* 0x000000c320940221 */ /* 0x000fe20000010100 */
[----:B---3--:R-:W-:Y:S01]  /*1ee0*/  @P0 FMUL.FTZ R140, R140, R161 ;  /* 0x000000a18c8c0220 */ /* 0x008fe20000410000 */
[C---:B------:R-:W-:Y:S01]  /*1ef0*/  @!P0 FMUL.FTZ R179, R160.reuse, R191 ;  /* 0x000000bfa0b38220 */ /* 0x040fe20000410000 */
[----:B------:R-:W-:Y:S01]  /*1f00*/  @P0 FMUL.FTZ R185, R185, R190 ;  /* 0x000000beb9b90220 */ /* 0x000fe20000410000 */
[C---:B------:R-:W-:Y:S01]  /*1f10*/  @!P0 FMUL.FTZ R140, R160.reuse, R187 ;  /* 0x000000bba08c8220 */ /* 0x040fe20000410000 */
[----:B------:R-:W-:Y:S01]  /*1f20*/  @!P0 FMUL.FTZ R185, R160, R65 ;  /* 0x00000041a0b98220 */ /* 0x000fe20000410000 */
[----:B------:R-:W-:Y:S01]  /*1f30*/  SHF.L.U32 R191, R119, 0x10, RZ ;  /* 0x0000001077bf7819 */ /* 0x000fe200000006ff */
[C---:B------:R-:W-:Y:S01]  /*1f40*/  FADD.FTZ R95, R120.reuse, R95 ;  /* 0x0000005f785f7221 */ /* 0x040fe20000010000 */
[----:B------:R-:W-:Y:S01]  /*1f50*/  FFMA.FTZ R61, R120, R121, R61 ;  /* 0x00000079783d7223 */ /* 0x000fe2000001003d */
[----:B------:R-:W-:Y:S01]  /*1f60*/  @P0 FMUL.FTZ R183, R183, R192 ;  /* 0x000000c0b7b70220 */ /* 0x000fe20000410000 */
[----:B------:R-:W-:Y:S01]  /*1f70*/  @P0 FADD.FTZ R187, -R31, R176 ;  /* 0x000000b01fbb0221 */ /* 0x000fe20000010100 */
[--C-:B------:R-:W-:Y:S01]  /*1f80*/  @!P0 FADD.FTZ R65, R176, -R130.reuse ;  /* 0x80000082b0418221 */ /* 0x100fe20000010000 */
[----:B------:R-:W-:Y:S01]  /*1f90*/  FMUL.FTZ R120, R96, R120 ;  /* 0x0000007860787220 */ /* 0x000fe20000410000 */
[----:B------:R-:W-:Y:S01]  /*1fa0*/  @!P0 FMUL.FTZ R183, R160, R193 ;  /* 0x000000c1a0b78220 */ /* 0x000fe20000410000 */
[----:B------:R-:W-:Y:S01]  /*1fb0*/  @P0 FMUL.FTZ R148, R148, R67 ;  /* 0x0000004394940220 */ /* 0x000fe20000410000 */
[----:B------:R-:W-:Y:S01]  /*1fc0*/  PRMT R119, R168, 0x7632, R119 ;  /* 0x00007632a8777816 */ /* 0x000fe20000000077 */
[--C-:B------:R-:W-:Y:S01]  /*1fd0*/  @!P0 FADD.FTZ R67, R180, -R130.reuse ;  /* 0x80000082b4438221 */ /* 0x100fe20000010000 */
[----:B------:R-:W-:Y:S01]  /*1fe0*/  SHF.L.U32 R176, R168, 0x10, RZ ;  /* 0x00000010a8b07819 */ /* 0x000fe200000006ff */
[--C-:B------:R-:W-:Y:S01]  /*1ff0*/  @!P0 FADD.FTZ R195, R195, -R130.reuse ;  /* 0x80000082c3c38221 */ /* 0x100fe20000010000 */
[C---:B------:R-:W-:Y:S01]  /*2000*/  PRMT R161, R170.reuse, 0x7632, R161 ;  /* 0x00007632aaa17816 */ /* 0x040fe200000000a1 */
[----:B------:R-:W-:Y:S01]  /*2010*/  @!P0 FADD.FTZ R197, R197, -R130 ;  /* 0x80000082c5c58221 */ /* 0x000fe20000010000 */
[----:B------:R-:W-:-:S02]  /*2020*/  SHF.L.U32 R193, R170, 0x10, RZ ;  /* 0x00000010aac17819 */ /* 0x000fc400000006ff */
[C---:B------:R-:W-:Y:S02]  /*2030*/  PRMT R168, R118.reuse, 0x7632, R168 ;  /* 0x0000763276a87816 */ /* 0x040fe400000000a8 */
[----:B------:R-:W-:Y:S01]  /*2040*/  SHF.L.U32 R192, R118, 0x10, RZ ;  /* 0x0000001076c07819 */ /* 0x000fe200000006ff */
[----:B------:R-:W-:Y:S01]  /*2050*/  FMUL.FTZ R130, R110, R191 ;  /* 0x000000bf6e827220 */ /* 0x000fe20000410000 */
[C---:B------:R-:W-:Y:S01]  /*2060*/  PRMT R162, R172.reuse, 0x7632, R162 ;  /* 0x00007632aca27816 */ /* 0x040fe200000000a2 */
[----:B------:R-:W-:Y:S01]  /*2070*/  FADD.FTZ R219, RZ, R120 ;  /* 0x00000078ffdb7221 */ /* 0x000fe20000010000 */
[----:B------:R-:W-:Y:S01]  /*2080*/  SHF.L.U32 R180, R172, 0x10, RZ ;  /* 0x00000010acb47819 */ /* 0x000fe200000006ff */
[----:B------:R-:W-:Y:S01]  /*2090*/  FFMA.FTZ R221, R120, R121, RZ ;  /* 0x0000007978dd7223 */ /* 0x000fe200000100ff */
[----:B------:R-:W-:Y:S02]  /*20a0*/  PRMT R164, R174, 0x7632, R164 ;  /* 0x00007632aea47816 */ /* 0x000fe400000000a4 */
[----:B------:R-:W-:-:S02]  /*20b0*/  PRMT R166, R70, 0x7632, R166 ;  /* 0x0000763246a67816 */ /* 0x000fc400000000a6 */
[----:B------:R-:W-:Y:S02]  /*20c0*/  SHF.L.U32 R186, R70, 0x10, RZ ;  /* 0x0000001046ba7819 */ /* 0x000fe400000006ff */
[----:B----4-:R-:W-:Y:S02]  /*20d0*/  PRMT R118, R182, 0x7632, R118 ;  /* 0x00007632b6767816 */ /* 0x010fe40000000076 */
        /* <DEDUP_REMOVED lines=9> */
[----:B------:R-:W-:Y:S01]  /*2170*/  SHF.L.U32 R71, R69, 0x10, RZ ;  /* 0x0000001045477819 */ /* 0x000fe200000006ff */
[C---:B------:R-:W-:Y:S01]  /*2180*/  FADD.FTZ R63, R191.reuse, R63 ;  /* 0x0000003fbf3f7221 */ /* 0x040fe20000010000 */
[C---:B------:R-:W-:Y:S01]  /*2190*/  PRMT R64, R66.reuse, 0x7632, R64 ;  /* 0x0000763242407816 */ /* 0x040fe20000000040 */
[----:B------:R-:W-:Y:S01]  /*21a0*/  FFMA.FTZ R62, R191, R123, R62 ;  /* 0x0000007bbf3e7223 */ /* 0x000fe2000001003e */
[----:B------:R-:W-:-:S02]  /*21b0*/  SHF.L.U32 R69, R66, 0x10, RZ ;  /* 0x0000001042457819 */ /* 0x000fc400000006ff */
[----:B------:R-:W-:Y:S01]  /*21c0*/  SHF.L.U32 R119, R119, 0x10, RZ ;  /* 0x0000001077777819 */ /* 0x000fe200000006ff */
[----:B------:R-:W-:Y:S01]  /*21d0*/  FMUL.FTZ R191, R97, R176 ;  /* 0x000000b061bf7220 */ /* 0x000fe20000410000 */
[----:B------:R-:W-:Y:S01]  /*21e0*/  SHF.L.U32 R66, R164, 0x10, RZ ;  /* 0x00000010a4427819 */ /* 0x000fe200000006ff */
[----:B------:R-:W-:Y:S01]  /*21f0*/  FFMA.FTZ R164, R130, R123, R221 ;  /* 0x0000007b82a47223 */ /* 0x000fe200000100dd */
[----:B------:R-:W-:Y:S01]  /*2200*/  SHF.L.U32 R215, R118, 0x10, RZ ;  /* 0x0000001076d77819 */ /* 0x000fe200000006ff */
[----:B------:R-:W-:Y:S01]  /*2210*/  FADD.FTZ R118, R219, R130 ;  /* 0x00000082db767221 */ /* 0x000fe20000010000 */
        /* <DEDUP_REMOVED lines=8> */
[-C--:B------:R-:W-:Y:S01]  /*22a0*/  FFMA.FTZ R57, R193, R124.reuse, R57 ;  /* 0x0000007cc1397223 */ /* 0x080fe20000010039 */
[----:B------:R-:W-:Y:S01]  /*22b0*/  SHF.L.U32 R217, R170, 0x10, RZ ;  /* 0x00000010aad97819 */ /* 0x000fe200000006ff */
        /* <DEDUP_REMOVED lines=14> */
[----:B------:R-:W-:Y:S01]  /*23a0*/  FFMA.FTZ R170, R168, R127, R161 ;  /* 0x0000007fa8aa7223 */ /* 0x000fe200000100a1 */
[C---:B------:R-:W-:Y:S01]  /*23b0*/  FADD.FTZ R50, R186.reuse, R50 ;  /* 0x00000032ba327221 */ /* 0x040fe20000010000 */
[----:B------:R-:W-:Y:S01]  /*23c0*/  FFMA.FTZ R51, R186, R134, R51 ;  /* 0x00000086ba337223 */ /* 0x000fe20000010033 */
[----:B------:R-:W-:Y:S01]  /*23d0*/  FMUL.FTZ R201, R101, R186 ;  /* 0x000000ba65c97220 */ /* 0x000fe20000410000 */
[----:B------:R-:W-:Y:S01]  /*23e0*/  SHF.L.U32 R174, R174, 0x10, RZ ;  /* 0x00000010aeae7819 */ /* 0x000fe200000006ff */
[----:B------:R-:W-:Y:S01]  /*23f0*/  FADD.FTZ R119, R118, R195 ;  /* 0x000000c376777221 */ /* 0x000fe20000010000 */
[----:B------:R-:W-:Y:S01]  /*2400*/  SHF.L.U32 R186, R172, 0x10, RZ ;  /* 0x00000010acba7819 */ /* 0x000fe200000006ff */
[----:B------:R-:W-:Y:S01]  /*2410*/  FMUL.FTZ R172, R113, R162 ;  /* 0x000000a271ac7220 */ /* 0x000fe20000410000 */
[----:B------:R-:W-:Y:S01]  /*2420*/  FFMA.FTZ R161, R195, R126, R170 ;  /* 0x0000007ec3a17223 */ /* 0x000fe200000100aa */
[----:B------:R-:W-:Y:S01]  /*2430*/  @!P0 FMUL.FTZ R150, R160, R197 ;  /* 0x000000c5a0968220 */ /* 0x000fe20000410000 */
        /* <DEDUP_REMOVED lines=31> */
[-C--:B------:R-:W-:Y:S01]  /*2630*/  FFMA.FTZ R118, R174, R173.reuse, R161 ;  /* 0x000000adae767223 */ /* 0x080fe200000100a1 */
[C---:B------:R-:W-:Y:S01]  /*2640*/  FADD.FTZ R93, R213.reuse, R93 ;  /* 0x0000005dd55d7221 */ /* 0x040fe20000010000 */
[----:B------:R-:W-:Y:S01]  /*2650*/  FFMA.FTZ R48, R213, R173, R48 ;  /* 0x000000add5307223 */ /* 0x000fe20000010030 */
[----:B------:R-:W-:Y:S01]  /*2660*/  SHF.L.U32 R213, R178, 0x10, RZ ;  /* 0x00000010b2d57819 */ /* 0x000fe200000006ff */
        /* <DEDUP_REMOVED lines=18> */
[-C--:B------:R-:W-:Y:S01]  /*2790*/  FFMA.FTZ R43, R182, R146.reuse, R43 ;  /* 0x00000092b62b7223 */ /* 0x080fe2000001002b */
[----:B------:R-:W-:Y:S01]  /*27a0*/  FMUL.FTZ R182, R143, R215 ;  /* 0x000000d78fb67220 */ /* 0x000fe20000410000 */
[----:B------:R-:W-:Y:S01]  /*27b0*/  FADD.FTZ R119, R66, R207 ;  /* 0x000000cf42777221 */ /* 0x000fe20000010000 */
[----:B------:R-:W-:Y:S01]  /*27c0*/  FFMA.FTZ R161, R207, R146, R68 ;  /* 0x00000092cfa17223 */ /* 0x000fe20000010044 */
[----:B------:R-:W0:Y:S02]  /*27d0*/  @P0 MUFU.RCP R194, R108 ;  /* 0x0000006c00c20308 */ /* 0x000e240000001000 */
        /* <DEDUP_REMOVED lines=15> */
[----:B0-----:R-:W-:Y:S01]  /*28d0*/  @P0 FMUL.FTZ R187, R187, R194 ;  /* 0x000000c2bbbb0220 */ /* 0x001fe20000410000 */
        /* <DEDUP_REMOVED lines=23> */
[C---:B------:R-:W-:Y:S01]  /*2a50*/  FADD.FTZ R37, R70.reuse, R37 ;  /* 0x0000002546257221 */ /* 0x040fe20000010000 */
        /* <DEDUP_REMOVED lines=38> */
[----:B------:R0:W1:Y:S04]  /*2cc0*/  SHFL.DOWN PT, R69, R190, 0x1, 0x1f ;  /* 0x08201f00be457f89 */ /* 0x00006800000e0000 */
[----:B------:R0:W2:Y:S02]  /*2cd0*/  SHFL.DOWN PT, R217, R68, 0x1, 0x1f ;  /* 0x08201f0044d97f89 */ /* 0x0000a400000e0000 */
.L_x_2384:
[----:B------:R-:W3:Y:S01]  /*2ce0*/  @!P2 S2R R71, SR_CgaCtaId ;  /* 0x000000000047a919 */ /* 0x000ee20000008800 */
[----:B------:R-:W-:Y:S01]  /*2cf0*/  LOP3.LUT R65, R65, 0x3, RZ, 0xc0, !PT ;  /* 0x0000000341417812 */ /* 0x000fe200078ec0ff */
[----:B------:R-:W4:Y:S01]  /*2d00*/  LDC R162, c[0x0][0x210] ;  /* 0x00008400ffa27b82 */ /* 0x000f220000000800 */
[----:B------:R-:W-:Y:S01]  /*2d10*/  LOP3.LUT R196, R35, 0x1, RZ, 0xc0, !PT ;  /* 0x0000000123c47812 */ /* 0x000fe200078ec0ff */
[----:B------:R-:W-:Y:S05]  /*2d20*/  WARPSYNC.ALL ;  /* 0x0000000000007948 */ /* 0x000fea0003800000 */
[----:B------:R-:W-:Y:S01]  /*2d30*/  LOP3.LUT P0, RZ, R65, 0x1f, R0, 0xf8, !PT ;  /* 0x0000001f41ff7812 */ /* 0x000fe2000780f800 */
[----:B------:R-:W-:Y:S01]  /*2d40*/  BSSY B0, `(.L_x_2369) ;  /* 0x0000025000007945 */ /* 0x000fe20003800000 */
[----:B------:R-:W-:-:S02]  /*2d50*/  @!P2 MOV R64, 0x400 ;  /* 0x000004000040a802 */ /* 0x000fc40000000f00 */
[----:B------:R-:W-:Y:S02]  /*2d60*/  IADD3 R219, -R196, RZ, RZ ;  /* 0x000000ffc4db7210 */ /* 0x000fe40007ffe1ff */
[----:B------:R-:W-:Y:S02]  /*2d70*/  LEA.HI R161, R0, R5, RZ, 0x19 ;  /* 0x0000000500a17211 */ /* 0x000fe400078fc8ff */
[----:B------:R-:W-:-:S05]  /*2d80*/  @!P2 IADD3 R65, R67, R65, RZ ;  /* 0x000000414341a210 */ /* 0x000fca0007ffe0ff */
[----:B------:R-:W5:Y:S01]  /*2d90*/  @!P0 LDC.64 R118, c[0x0][0x250] ;  /* 0x00009400ff768b82 */ /* 0x000f620000000a00 */
[----:B----4-:R-:W-:-:S04]  /*2da0*/  SHF.L.U32 R66, R162, 0x2, RZ ;  /* 0x00000002a2427819 */ /* 0x010fc800000006ff */
[----:B------:R-:W-:Y:S02]  /*2db0*/  LOP3.LUT R66, R219, R66, RZ, 0xc0, !PT ;  /* 0x00000042db427212 */ /* 0x000fe400078ec0ff */
[----:B---3--:R-:W-:Y:S02]  /*2dc0*/  @!P2 LEA R64, R71, R64, 0x18 ;  /* 0x000000404740a211 */ /* 0x008fe400078ec0ff */
[----:B------:R-:W-:-:S04]  /*2dd0*/  SHF.L.U32 R71, R161, 0x2, RZ ;  /* 0x00000002a1477819 */ /* 0x000fc800000006ff */
[----:B------:R-:W-:Y:S02]  /*2de0*/  IADD3 R192, P3, R66, R71, RZ ;  /* 0x0000004742c07210 */ /* 0x000fe40007f7e0ff */
[----:B------:R-:W-:Y:S02]  /*2df0*/  CS2R R70, SRZ ;  /* 0x0000000000467805 */ /* 0x000fe4000001ff00 */
[----:B------:R-:W-:Y:S01]  /*2e00*/  @!P2 LEA R66, R65, R64, 0x3 ;  /* 0x000000404142a211 */ /* 0x000fe200078e18ff */
[----:B-1----:R-:W-:Y:S01]  /*2e10*/  FADD.FTZ R64, R190, R69 ;  /* 0x00000045be407221 */ /* 0x002fe20000010000 */
[----:B--2---:R-:W-:Y:S01]  /*2e20*/  FADD.FTZ R65, R68, R217 ;  /* 0x000000d944417221 */ /* 0x004fe20000010000 */
[----:B0-----:R-:W-:Y:S02]  /*2e30*/  @!P0 IADD3 R68, P4, R2, R192, RZ ;  /* 0x000000c002448210 */ /* 0x001fe40007f9e0ff */
[----:B------:R-:W-:Y:S02]  /*2e40*/  IADD3.X R194, RZ, RZ, RZ, P3, !PT ;  /* 0x000000ffffc27210 */ /* 0x000fe40001ffe4ff */
[----:B------:R0:W-:Y:S01]  /*2e50*/  @!P2 STS.64 [R66], R64 ;  /* 0x000000404200a388 */ /* 0x0001e20000000a00 */
[----:B------:R-:W-:Y:S01]  /*2e60*/  BAR.SYNC.DEFER_BLOCKING 0x0 ;  /* 0x0000000000007b1d */ /* 0x000fe20000010000 */
[----:B------:R-:W-:-:S02]  /*2e70*/  @!P0 IADD3.X R69, RZ, R194, RZ, P4, !PT ;  /* 0x000000c2ff458210 */ /* 0x000fc400027fe4ff */
        /* <DEDUP_REMOVED lines=17> */
.L_x_2370:
[----:B------:R-:W-:Y:S05]  /*2f90*/  BSYNC B0 ;  /* 0x0000000000007941 */ /* 0x000fea0003800000 */
.L_x_2369:
        /* <DEDUP_REMOVED lines=19> */
.L_x_2372:
[----:B------:R-:W2:Y:S04]  /*30d0*/  LDG.E.STRONG.GPU R66, desc[UR6][R64.64] ;  /* 0x0000000640427981 */ /* 0x000ea8000c1ef900 */
[----:B--2---:R-:W-:Y:S01]  /*30e0*/  CCTL.IVALL ;  /* 0x00000000ff00798f */ /* 0x004fe20002000000 */
[----:B------:R-:W-:Y:S05]  /*30f0*/  YIELD ;  /* 0x0000000000007946 */ /* 0x000fea0003800000 */
[----:B------:R-:W-:-:S13]  /*3100*/  ISETP.NE.AND P0, PT, R66, R69, PT ;  /* 0x000000454200720c */ /* 0x000fda0003f05270 */
[----:B------:R-:W-:Y:S05]  /*3110*/  @P0 BRA `(.L_x_2372) ;  /* 0xfffffffc00ec0947 */ /* 0x000fea000383ffff */
.L_x_2371:
        /* <DEDUP_REMOVED lines=34> */
[----:B------:R-:W-:Y:S01]  /*3340*/  FMUL.FTZ R68, R67, 6.975446740398183465e-05 ;  /* 0x3892492543447820 */ /* 0x000fe20000410000 */
[----:B------:R-:W-:Y:S01]  /*3350*/  FMUL.FTZ R67, R66, 6.975446740398183465e-05 ;  /* 0x3892492542437820 */ /* 0x000fe20000410000 */
[----:B------:R-:W-:Y:S01]  /*3360*/  LEA R66, P0, R131, UR4, 0x3 ;  /* 0x0000000483427c11 */ /* 0x000fe2000f8018ff */
[----:B------:R-:W-:Y:S02]  /*3370*/  ULDC UR4, c[0x0][0x214] ;  /* 0x0000850000047ab9 */ /* 0x000fe40000000800 */
        /* <DEDUP_REMOVED lines=19> */
[----:B------:R-:W-:Y:S01]  /*34b0*/  FADD.FTZ R69, R130, -R123 ;  /* 0x8000007b82457221 */ /* 0x000fe20000010000 */
[C-C-:B------:R-:W-:Y:S01]  /*34c0*/  FFMA.FTZ R134, R67.reuse, R134, R68.reuse ;  /* 0x0000008643867223 */ /* 0x140fe20000010044 */
[----:B------:R-:W-:Y:S01]  /*34d0*/  FFMA.FTZ R71, R67, R173, R68 ;  /* 0x000000ad43477223 */ /* 0x000fe20000010044 */
[----:B------:R-:W-:Y:S01]  /*34e0*/  FADD.FTZ R191, R191, -R122 ;  /* 0x8000007abfbf7221 */ /* 0x000fe20000010000 */
[----:B------:R-:W-:Y:S01]  /*34f0*/  FADD.FTZ R129, R166, -R125 ;  /* 0x8000007da6817221 */ /* 0x000fe20000010000 */
        /* <DEDUP_REMOVED lines=24> */
[C---:B------:R-:W-:Y:S01]  /*3680*/  FMUL.FTZ R137, R160.reuse, R129 ;  /* 0x00000081a0897220 */ /* 0x040fe20000410000 */
[----:B------:R-:W-:Y:S01]  /*3690*/  FMUL.FTZ R136, R160, R191 ;  /* 0x000000bfa0887220 */ /* 0x000fe20000410000 */
[----:B------:R-:W-:-:S04]  /*36a0*/  IMAD.WIDE.U32 R138, R139, 0x8, R140 ;  /* 0x000000088b8a7825 */ /* 0x000fc800078e008c */
[----:B------:R-:W-:Y:S01]  /*36b0*/  FADD.FTZ R179, R174, -R71 ;  /* 0x80000047aeb37221 */ /* 0x000fe20000010000 */
[----:B------:R-:W-:Y:S01]  /*36c0*/  FMUL.FTZ R132, R160, R193 ;  /* 0x000000c1a0847220 */ /* 0x000fe20000410000 */
[----:B------:R-:W-:Y:S01]  /*36d0*/  FADD.FTZ R205, R205, -R144 ;  /* 0x80000090cdcd7221 */ /* 0x000fe20000010000 */
[----:B------:R-:W-:-:S04]  /*36e0*/  IMAD.WIDE.U32 R130, R133, 0x8, R140 ;  /* 0x0000000885827825 */ /* 0x000fc800078e008c */
[C---:B------:R-:W-:Y:S01]  /*36f0*/  FMUL.FTZ R133, R160.reuse, R173 ;  /* 0x000000ada0857220 */ /* 0x040fe20000410000 */
[C---:B------:R-:W-:Y:S01]  /*3700*/  FMUL.FTZ R129, R160.reuse, R175 ;  /* 0x000000afa0817220 */ /* 0x040fe20000410000 */
[----:B------:R-:W-:Y:S01]  /*3710*/  FMUL.FTZ R128, R160, R195 ;  /* 0x000000c3a0807220 */ /* 0x000fe20000410000 */
[----:B------:R-:W-:-:S04]  /*3720*/  IMAD.WIDE.U32 R134, R135, 0x8, R140 ;  /* 0x0000000887867825 */ /* 0x000fc800078e008c */
[----:B------:R-:W-:Y:S01]  /*3730*/  FADD.FTZ R211, R211, -R64 ;  /* 0x80000040d3d37221 */ /* 0x000fe20000010000 */
[----:B------:R-:W-:Y:S01]  /*3740*/  FADD.FTZ R207, R207, -R146 ;  /* 0x80000092cfcf7221 */ /* 0x000fe20000010000 */
[----:B------:R-:W-:Y:S01]  /*3750*/  FMUL.FTZ R144, R160, R197 ;  /* 0x000000c5a0907220 */ /* 0x000fe20000410000 */
[----:B------:R-:W-:-:S04]  /*3760*/  IMAD.WIDE.U32 R124, R145, 0x8, R140 ;  /* 0x00000008917c7825 */ /* 0x000fc800078e008c */
[----:B------:R-:W-:Y:S01]  /*3770*/  FMUL.FTZ R145, R160, R209 ;  /* 0x000000d1a0917220 */ /* 0x000fe20000410000 */
        /* <DEDUP_REMOVED lines=9> */
[----:B------:R-:W-:Y:S01]  /*3810*/  FADD.FTZ R215, R215, -R150 ;  /* 0x80000096d7d77221 */ /* 0x000fe20000010000 */
[----:B------:R-:W-:Y:S01]  /*3820*/  IMAD.WIDE.U32 R120, R151, 0x8, R140 ;  /* 0x0000000897787825 */ /* 0x000fe200078e008c */
[----:B------:R0:W-:Y:S03]  /*3830*/  STG.E.64 desc[UR6][R138.64], R136 ;  /* 0x000000888a007986 */ /* 0x0001e6000c101b06 */
[C---:B------:R-:W-:Y:S01]  /*3840*/  FMUL.FTZ R149, R160.reuse, R179 ;  /* 0x000000b3a0957220 */ /* 0x040fe20000410000 */
[----:B------:R-:W-:Y:S01]  /*3850*/  FMUL.FTZ R148, R160, R199 ;  /* 0x000000c7a0947220 */ /* 0x000fe20000410000 */
[----:B------:R-:W-:Y:S01]  /*3860*/  FADD.FTZ R185, R170, -R185 ;  /* 0x800000b9aab97221 */ /* 0x000fe20000010000 */
[----:B------:R-:W-:Y:S01]  /*3870*/  FADD.FTZ R183, R186, -R183 ;  /* 0x800000b7bab77221 */ /* 0x000fe20000010000 */
[----:B------:R1:W-:Y:S01]  /*3880*/  STG.E.64 desc[UR6][R134.64], R132 ;  /* 0x0000008486007986 */ /* 0x0003e2000c101b06 */
[C---:B------:R-:W-:Y:S01]  /*3890*/  FMUL.FTZ R151, R160.reuse, R181 ;  /* 0x000000b5a0977220 */ /* 0x040fe20000410000 */
[----:B------:R-:W-:Y:S01]  /*38a0*/  FMUL.FTZ R150, R160, R203 ;  /* 0x000000cba0967220 */ /* 0x000fe20000410000 */
[----:B------:R-:W-:Y:S01]  /*38b0*/  FADD.FTZ R187, R180, -R187 ;  /* 0x800000bbb4bb7221 */ /* 0x000fe20000010000 */
[----:B------:R2:W-:Y:S01]  /*38c0*/  STG.E.64 desc[UR6][R130.64], R128 ;  /* 0x0000008082007986 */ /* 0x0005e2000c101b06 */
[----:B------:R-:W-:Y:S01]  /*38d0*/  FADD.FTZ R189, R188, -R189 ;  /* 0x800000bdbcbd7221 */ /* 0x000fe20000010000 */
[--C-:B------:R-:W-:Y:S01]  /*38e0*/  IMAD.WIDE.U32 R64, R163, 0x8, R140.reuse ;  /* 0x00000008a3407825 */ /* 0x100fe200078e008c */
[----:B------:R-:W-:Y:S01]  /*38f0*/  ISETP.GE.AND P0, PT, R7, UR4, PT ;  /* 0x0000000407007c0c */ /* 0x000fe2000bf06270 */
[----:B------:R3:W-:Y:S02]  /*3900*/  STG.E.64 desc[UR6][R118.64], R144 ;  /* 0x0000009076007986 */ /* 0x0007e4000c101b06 */
[C---:B0-----:R-:W-:Y:S01]  /*3910*/  FMUL.FTZ R137, R160.reuse, R211 ;  /* 0x000000d3a0897220 */ /* 0x041fe20000410000 */
[C---:B------:R-:W-:Y:S01]  /*3920*/  FMUL.FTZ R136, R160.reuse, R205 ;  /* 0x000000cda0887220 */ /* 0x040fe20000410000 */
[--C-:B------:R-:W-:Y:S01]  /*3930*/  IMAD.WIDE.U32 R70, R165, 0x8, R140.reuse ;  /* 0x00000008a5467825 */ /* 0x100fe200078e008c */
[----:B------:R-:W-:Y:S03]  /*3940*/  STG.E.64 desc[UR6][R126.64], R146 ;  /* 0x000000927e007986 */ /* 0x000fe6000c101b06 */
[C---:B-1----:R-:W-:Y:S01]  /*3950*/  FMUL.FTZ R133, R160.reuse, R183 ;  /* 0x000000b7a0857220 */ /* 0x042fe20000410000 */
[--C-:B------:R-:W-:Y:S01]  /*3960*/  IMAD.WIDE.U32 R68, R171, 0x8, R140.reuse ;  /* 0x00000008ab447825 */ /* 0x100fe200078e008c */
[----:B------:R0:W-:Y:S03]  /*3970*/  STG.E.64 desc[UR6][R124.64], R148 ;  /* 0x000000947c007986 */ /* 0x0001e6000c101b06 */
[C---:B------:R-:W-:Y:S01]  /*3980*/  FMUL.FTZ R132, R160.reuse, R185 ;  /* 0x000000b9a0847220 */ /* 0x040fe20000410000 */
        /* <DEDUP_REMOVED lines=20> */
[----:B-1----:R-:W-:Y:S02]  /*3ad0*/  MOV R64, R95 ;  /* 0x0000005f00407202 */ /* 0x002fe40000000f00 */
        /* <DEDUP_REMOVED lines=50> */
.L_x_2367:
        /* <DEDUP_REMOVED lines=73> */
.L_x_2368:
[----:B------:R-:W-:Y:S01]  /*4290*/  HFMA2.MMA R192, -RZ, RZ, 0, 9.5367431640625e-07 ;  /* 0x00000010ffc07435 */ /* 0x000fe200000001ff */
[----:B------:R-:W-:Y:S02]  /*42a0*/  MOV R162, R41 ;  /* 0x0000002900a27202 */ /* 0x000fe40000000f00 */
[----:B------:R-:W-:Y:S02]  /*42b0*/  MOV R219, 0x1f ;  /* 0x0000001f00db7802 */ /* 0x000fe40000000f00 */
[----:B------:R-:W-:-:S07]  /*42c0*/  MOV R161, 0xffffffff ;  /* 0xffffffff00a17802 */ /* 0x000fce0000000f00 */
[----:B------:R-:W-:Y:S05]  /*42d0*/  WARPSYNC.COLLECTIVE R161, `(.L_x_2374) ;  /* 0x00000000a1087348 */ /* 0x000fea0003c00000 */
[----:B------:R0:W1:Y:S02]  /*42e0*/  SHFL.DOWN P0, R217, R162, R192, R219 ;  /* 0x080000c0a2d97389 */ /* 0x00006400000000db */
[----:B01----:R-:W-:Y:S01]  /*42f0*/  ENDCOLLECTIVE ;  /* 0x000000000000791b */ /* 0x003fe20003800000 */
.L_x_2374:
[----:B------:R-:W-:Y:S02]  /*4300*/  MOV R162, R64 ;  /* 0x0000004000a27202 */ /* 0x000fe40000000f00 */
[----:B------:R-:W-:-:S07]  /*4310*/  MOV R68, R217 ;  /* 0x000000d900447202 */ /* 0x000fce0000000f00 */
[----:B------:R-:W-:Y:S05]  /*4320*/  WARPSYNC.COLLECTIVE R161, `(.L_x_2375) ;  /* 0x00000000a1087348 */ /* 0x000fea0003c00000 */
[----:B------:R0:W1:Y:S02]  /*4330*/  SHFL.DOWN P0, R217, R162, R192, R219 ;  /* 0x080000c0a2d97389 */ /* 0x00006400000000db */
[----:B01----:R-:W-:Y:S01]  /*4340*/  ENDCOLLECTIVE ;  /* 0x000000000000791b */ /* 0x003fe20003800000 */
.L_x_2375:
[----:B------:R-:W-:Y:S01]  /*4350*/  FADD.FTZ R68, R41, R68 ;  /* 0x0000004429447221 */ /* 0x000fe20000010000 */
[----:B------:R-:W-:-:S04]  /*4360*/  HFMA2.MMA R192, -RZ, RZ, 0, 4.76837158203125e-07 ;  /* 0x00000008ffc07435 */ /* 0x000fc800000001ff */
[----:B------:R-:W-:Y:S02]  /*4370*/  MOV R162, R68 ;  /* 0x0000004400a27202 */ /* 0x000fe40000000f00 */
[----:B------:R-:W-:-:S07]  /*4380*/  MOV R69, R217 ;  /* 0x000000d900457202 */ /* 0x000fce0000000f00 */
[----:B------:R-:W-:Y:S05]  /*4390*/  WARPSYNC.COLLECTIVE R161, `(.L_x_2376) ;  /* 0x00000000a1087348 */ /* 0x000fea0003c00000 */
[----:B------:R0:W1:Y:S02]  /*43a0*/  SHFL.DOWN P0, R217, R162, R192, R219 ;  /* 0x080000c0a2d97389 */ /* 0x00006400000000db */
[----:B01----:R-:W-:Y:S01]  /*43b0*/  ENDCOLLECTIVE ;  /* 0x000000000000791b */ /* 0x003fe20003800000 */
.L_x_2376:
[----:B------:R-:W-:-:S05]  /*43c0*/  FADD.FTZ R69, R64, R69 ;  /* 0x0000004540457221 */ /* 0x000fca0000010000 */
[----:B------:R-:W-:Y:S02]  /*43d0*/  MOV R162, R69 ;  /* 0x0000004500a27202 */ /* 0x000fe40000000f00 */
[----:B------:R-:W-:-:S07]  /*43e0*/  MOV R71, R217 ;  /* 0x000000d900477202 */ /* 0x000fce0000000f00 */
[----:B------:R-:W-:Y:S05]  /*43f0*/  WARPSYNC.COLLECTIVE R161, `(.L_x_2377) ;  /* 0x00000000a1087348 */ /* 0x000fea0003c00000 */
[----:B------:R0:W1:Y:S02]  /*4400*/  SHFL.DOWN P0, R217, R162, R192, R219 ;  /* 0x080000c0a2d97389 */ /* 0x00006400000000db */
[----:B01----:R-:W-:Y:S01]  /*4410*/  ENDCOLLECTIVE ;  /* 0x000000000000791b */ /* 0x003fe20003800000 */
.L_x_2377:
[----:B------:R-:W-:Y:S01]  /*4420*/  FADD.FTZ R71, R68, R71 ;  /* 0x0000004744477221 */ /* 0x000fe20000010000 */
[----:B------:R-:W-:-:S04]  /*4430*/  HFMA2.MMA R192, -RZ, RZ, 0, 2.384185791015625e-07 ;  /* 0x00000004ffc07435 */ /* 0x000fc800000001ff */
[----:B------:R-:W-:Y:S02]  /*4440*/  MOV R162, R71 ;  /* 0x0000004700a27202 */ /* 0x000fe40000000f00 */
[----:B------:R-:W-:-:S07]  /*4450*/  MOV R70, R217 ;  /* 0x000000d900467202 */ /* 0x000fce0000000f00 */
[----:B------:R-:W-:Y:S05]  /*4460*/  WARPSYNC.COLLECTIVE R161, `(.L_x_2378) ;  /* 0x00000000a1087348 */ /* 0x000fea0003c00000 */
[----:B------:R0:W1:Y:S02]  /*4470*/  SHFL.DOWN P0, R217, R162, R192, R219 ;  /* 0x080000c0a2d97389 */ /* 0x00006400000000db */
[----:B01----:R-:W-:Y:S01]  /*4480*/  ENDCOLLECTIVE ;  /* 0x000000000000791b */ /* 0x003fe20003800000 */
.L_x_2378:
[----:B------:R-:W-:-:S05]  /*4490*/  FADD.FTZ R70, R69, R70 ;  /* 0x0000004645467221 */ /* 0x000fca0000010000 */
[----:B------:R-:W-:Y:S02]  /*44a0*/  MOV R162, R70 ;  /* 0x0000004600a27202 */ /* 0x000fe40000000f00 */
[----:B------:R-:W-:-:S07]  /*44b0*/  MOV R118, R217 ;  /* 0x000000d900767202 */ /* 0x000fce0000000f00 */
[----:B------:R-:W-:Y:S05]  /*44c0*/  WARPSYNC.COLLECTIVE R161, `(.L_x_2379) ;  /* 0x00000000a1087348 */ /* 0x000fea0003c00000 */
[----:B------:R0:W1:Y:S02]  /*44d0*/  SHFL.DOWN P0, R217, R162, R192, R219 ;  /* 0x080000c0a2d97389 */ /* 0x00006400000000db */
[----:B01----:R-:W-:Y:S01]  /*44e0*/  ENDCOLLECTIVE ;  /* 0x000000000000791b */ /* 0x003fe20003800000 */
.L_x_2379:
[----:B------:R-:W-:Y:S01]  /*44f0*/  FADD.FTZ R118, R71, R118 ;  /* 0x0000007647767221 */ /* 0x000fe20000010000 */
[----:B------:R-:W-:-:S04]  /*4500*/  HFMA2.MMA R192, -RZ, RZ, 0, 1.1920928955078125e-07 ;  /* 0x00000002ffc07435 */ /* 0x000fc800000001ff */
[----:B------:R-:W-:Y:S02]  /*4510*/  MOV R162, R118 ;  /* 0x0000007600a27202 */ /* 0x000fe40000000f00 */
[----:B------:R-:W-:-:S07]  /*4520*/  MOV R119, R217 ;  /* 0x000000d900777202 */ /* 0x000fce0000000f00 */
[----:B------:R-:W-:Y:S05]  /*4530*/  WARPSYNC.COLLECTIVE R161, `(.L_x_2380) ;  /* 0x00000000a1087348 */ /* 0x000fea0003c00000 */
[----:B------:R0:W1:Y:S02]  /*4540*/  SHFL.DOWN P0, R217, R162, R192, R219 ;  /* 0x080000c0a2d97389 */ /* 0x00006400000000db */
[----:B01----:R-:W-:Y:S01]  /*4550*/  ENDCOLLECTIVE ;  /* 0x000000000000791b */ /* 0x003fe20003800000 */
.L_x_2380:
[----:B------:R-:W-:-:S05]  /*4560*/  FADD.FTZ R119, R70, R119 ;  /* 0x0000007746777221 */ /* 0x000fca0000010000 */
[----:B------:R-:W-:Y:S02]  /*4570*/  MOV R162, R119 ;  /* 0x0000007700a27202 */ /* 0x000fe40000000f00 */
[----:B------:R-:W-:-:S07]  /*4580*/  MOV R41, R217 ;  /* 0x000000d900297202 */ /* 0x000fce0000000f00 */
[----:B------:R-:W-:Y:S05]  /*4590*/  WARPSYNC.COLLECTIVE R161, `(.L_x_2381) ;  /* 0x00000000a1087348 */ /* 0x000fea0003c00000 */
[----:B------:R0:W1:Y:S02]  /*45a0*/  SHFL.DOWN P0, R217, R162, R192, R219 ;  /* 0x080000c0a2d97389 */ /* 0x00006400000000db */
[----:B01----:R-:W-:Y:S01]  /*45b0*/  ENDCOLLECTIVE ;  /* 0x000000000000791b */ /* 0x003fe20003800000 */
.L_x_2381:
        /* <DEDUP_REMOVED lines=8> */
.L_x_2382:
[----:B------:R-:W-:-:S05]  /*4640*/  FADD.FTZ R68, R119, R64 ;  /* 0x0000004077447221 */ /* 0x000fca0000010000 */
[----:B------:R-:W-:Y:S02]  /*4650*/  MOV R162, R68 ;  /* 0x0000004400a27202 */ /* 0x000fe40000000f00 */
[----:B------:R-:W-:-:S07]  /*4660*/  MOV R69, R217 ;  /* 0x000000d900457202 */ /* 0x000fce0000000f00 */
[----:B------:R-:W-:Y:S05]  /*4670*/  WARPSYNC.COLLECTIVE R161, `(.L_x_2383) ;  /* 0x00000000a1087348 */ /* 0x000fea0003c00000 */
[----:B------:R0:W1:Y:S02]  /*4680*/  SHFL.DOWN P0, R217, R162, R192, R219 ;  /* 0x080000c0a2d97389 */ /* 0x00006400000000db */
[----:B01----:R-:W-:Y:S01]  /*4690*/  ENDCOLLECTIVE ;  /* 0x000000000000791b */ /* 0x003fe20003800000 */
.L_x_2383:
[----:B------:R-:W-:Y:S05]  /*46a0*/  BRA `(.L_x_2384) ;  /* 0xffffffe4008c7947 */ /* 0x000fea000383ffff */
.L_x_2385:
        /* <DEDUP_REMOVED lines=13> */
.L_x_5485:


//--------------------- .text._ZN10layer_norm22ln_bwd_finalize_kernelINS_22Kernel_traits_finalizeILj14336E13__nv_bfloat16S2_S2_fjLj1024ELj4ENS_18Kernel_traits_baseILj14336ES2_S2_S2_fjLj1024EEEEEEEvNS_9BwdParamsE --------------------------
	.section	.text._ZN10layer_norm22ln_bwd_finalize_kernelINS_22Kernel_traits_finalizeILj14336E13__nv_bfloat16S2_S2_fjLj1024ELj4ENS_18Kernel_traits_baseILj14336ES2_S2_S2_fjLj1024EEEEEEEvNS_9BwdParamsE,"ax",@progbits
	.align	128
        .global         _ZN10layer_norm22ln_bwd_finalize_kernelINS_22Kernel_traits_finalizeILj14336E13__nv_bfloat16S2_S2_fjLj1024ELj4ENS_18Kernel_traits_baseILj14336ES2_S2_S2_fjLj1024EEEEEEEvNS_9BwdParamsE
        .type           _ZN10layer_norm22ln_bwd_finalize_kernelINS_22Kernel_traits_finalizeILj14336E13__nv_bfloat16S2_S2_fjLj1024ELj4ENS_18Kernel_traits_baseILj14336ES2_S2_S2_fjLj1024EEEEEEEvNS_9BwdParamsE,@function
        .size           _ZN10layer_norm22ln_bwd_finalize_kernelINS_22Kernel_traits_finalizeILj14336E13__nv_bfloat16S2_S2_fjLj1024ELj4ENS_18Kernel_traits_baseILj14336ES2_S2_S2_fjLj1024EEEEEEEvNS_9BwdParamsE,(.L_x_5486 - _ZN10layer_norm22ln_bwd_finalize_kernelINS_22Kernel_traits_finalizeILj14336E13__nv_bfloat16S2_S2_fjLj1024ELj4ENS_18Kernel_traits_baseILj14336ES2_S2_S2_fjLj1024EEEEEEEvNS_9BwdParamsE)
        .other          _ZN10layer_norm22ln_bwd_finalize_kernelINS_22Kernel_traits_finalizeILj14336E13__nv_bfloat16S2_S2_fjLj1024ELj4ENS_18Kernel_traits_baseILj14336ES2_S2_S2_fjLj1024EEEEEEEvNS_9BwdParamsE,@"STO_CUDA_ENTRY STV_DEFAULT"
_ZN10layer_norm22ln_bwd_finalize_kernelINS_22Kernel_traits_finalizeILj14336E13__nv_bfloat16S2_S2_fjLj1024ELj4ENS_18Kernel_traits_baseILj14336ES2_S2_S2_fjLj1024EEEEEEEvNS_9BwdParamsE:
.text._ZN10layer_norm22ln_bwd_finalize_kernelINS_22Kernel_traits_finalizeILj14336E13__nv_bfloat16S2_S2_fjLj1024ELj4ENS_18Kernel_traits_baseILj14336ES2_S2_S2_fjLj1024EEEEEEEvNS_9BwdParamsE:
        /* <DEDUP_REMOVED lines=25> */
.L_x_2397:
        /* <DEDUP_REMOVED lines=28> */
.L_x_2390:
        /* <DEDUP_REMOVED lines=33> */
.L_x_2389:
[----:B------:R-:W-:Y:S05]  /*0560*/  BSYNC B1 ;  /* 0x0000000000017941 */ /* 0x000fea0003800000 */
.L_x_2388:
        /* <DEDUP_REMOVED lines=23> */
.L_x_2392:
[----:B------:R-:W-:Y:S05]  /*06e0*/  BSYNC B1 ;  /* 0x0000000000017941 */ /* 0x000fea0003800000 */
.L_x_2391:
        /* <DEDUP_REMOVED lines=11> */
.L_x_2387:
[----:B------:R-:W-:Y:S05]  /*07a0*/  BSYNC B0 ;  /* 0x0000000000007941 */ /* 0x000fea0003800000 */
.L_x_2386:
        /* <DEDUP_REMOVED lines=29> */
.L_x_2408:
[----:B------:R-:W-:Y:S01]  /*0980*/  @!P1 SHF.R.U32.HI R12, RZ, 0x3, R0 ;  /* 0x00000003ff0c9819 */ /* 0x000fe20000011600 */
[----:B---3--:R-:W-:Y:S01]  /*0990*/  FADD.FTZ R14, R9, R14 ;  /* 0x0000000e090e7221 */ /* 0x008fe20000010000 */
[----:B--2---:R-:W-:Y:S02]  /*09a0*/  FADD.FTZ R11, R10, R11 ;  /* 0x0000000b0a0b7221 */ /* 0x004fe40000010000 */
[----:B------:R-:W-:-:S05]  /*09b0*/  @!P1 LOP3.LUT R12, R12, 0x1ffffffc, RZ, 0xc0, !PT ;  /* 0x1ffffffc0c0c9812 */ /* 0x000fca00078ec0ff */
[----:B------:R2:W-:Y:S04]  /*09c0*/  @!P1 STS [R12+UR4+0x2000], R14 ;  /* 0x0020000e0c009988 */ /* 0x0005e80008000804 */
[----:B------:R2:W-:Y:S02]  /*09d0*/  @!P1 STS [R12+UR4+0x2080], R11 ;  /* 0x0020800b0c009988 */ /* 0x0005e40008000804 */
.L_x_2393:
        /* <DEDUP_REMOVED lines=14> */
.L_x_2396:
[----:B------:R-:W-:Y:S05]  /*0ac0*/  BSYNC B0 ;  /* 0x0000000000007941 */ /* 0x000fea0003800000 */
.L_x_2395:
[C---:B------:R-:W-:Y:S02]  /*0ad0*/  ISETP.GT.U32.AND P1, PT, R3.reuse, -0x3801, PT ;  /* 0xffffc7ff0300780c */ /* 0x040fe40003f24070 */
[----:B------:R-:W-:Y:S02]  /*0ae0*/  IADD3 R3, R3, 0x3800, RZ ;  /* 0x0000380003037810 */ /* 0x000fe40007ffe0ff */
[----:B------:R-:W-:-:S09]  /*0af0*/  IADD3 R5, R5, 0x1c00, RZ ;  /* 0x00001c0005057810 */ /* 0x000fd20007ffe0ff */
[----:B------:R-:W-:Y:S05]  /*0b00*/  @P1 BRA `(.L_x_2397) ;  /* 0xfffffff400a01947 */ /* 0x000fea000383ffff */
[----:B------:R-:W-:Y:S05]  /*0b10*/  EXIT ;  /* 0x000000000000794d */ /* 0x000fea0003800000 */
.L_x_2394:
[----:B------:R-:W-:Y:S01]  /*0b20*/  HFMA2.MMA R19, -RZ, RZ, 0, 5.9604644775390625e-08 ;  /* 0x00000001ff137435 */ /* 0x000fe200000001ff */
[----:B---3--:R-:W-:Y:S01]  /*0b30*/  IMAD.MOV.U32 R20, RZ, RZ, R10 ;  /* 0x000000ffff147224 */ /* 0x008fe200078e000a */
[----:B------:R-:W-:Y:S02]  /*0b40*/  MOV R22, 0x1f ;  /* 0x0000001f00167802 */ /* 0x000fe40000000f00 */
[----:B------:R-:W-:-:S07]  /*0b50*/  MOV R17, 0xffffffff ;  /* 0xffffffff00117802 */ /* 0x000fce0000000f00 */
[----:B012---:R-:W-:Y:S05]  /*0b60*/  WARPSYNC.COLLECTIVE R17, `(.L_x_2398) ;  /* 0x0000000011087348 */ /* 0x007fea0003c00000 */
[----:B------:R3:W4:Y:S02]  /*0b70*/  SHFL.BFLY P2, R18, R20, R19, R22 ;  /* 0x0c00001314127389 */ /* 0x0007240000040016 */
[----:B01234-:R-:W-:Y:S01]  /*0b80*/  ENDCOLLECTIVE ;  /* 0x000000000000791b */ /* 0x01ffe20003800000 */
.L_x_2398:
[----:B------:R-:W-:Y:S01]  /*0b90*/  HFMA2.MMA R19, -RZ, RZ, 0, 1.1920928955078125e-07 ;  /* 0x00000002ff137435 */ /* 0x000fe200000001ff */
[----:B------:R-:W-:-:S04]  /*0ba0*/  IMAD.MOV.U32 R11, RZ, RZ, R18 ;  /* 0x000000ffff0b7224 */ /* 0x000fc800078e0012 */
[----:B------:R-:W-:-:S05]  /*0bb0*/  FADD.FTZ R11, R10, R11 ;  /* 0x0000000b0a0b7221 */ /* 0x000fca0000010000 */
[----:B------:R-:W-:-:S07]  /*0bc0*/  MOV R20, R11 ;  /* 0x0000000b00147202 */ /* 0x000fce0000000f00 */
[----:B------:R-:W-:Y:S05]  /*0bd0*/  WARPSYNC.COLLECTIVE R17, `(.L_x_2399) ;  /* 0x0000000011087348 */ /* 0x000fea0003c00000 */
[----:B------:R0:W1:Y:S02]  /*0be0*/  SHFL.BFLY P2, R18, R20, R19, R22 ;  /* 0x0c00001314127389 */ /* 0x0000640000040016 */
[----:B01----:R-:W-:Y:S01]  /*0bf0*/  ENDCOLLECTIVE ;  /* 0x000000000000791b */ /* 0x003fe20003800000 */
.L_x_2399:
[----:B------:R-:W-:Y:S01]  /*0c00*/  HFMA2.MMA R19, -RZ, RZ, 0, 2.384185791015625e-07 ;  /* 0x00000004ff137435 */ /* 0x000fe200000001ff */
[----:B------:R-:W-:-:S05]  /*0c10*/  MOV R12, R18 ;  /* 0x00000012000c7202 */ /* 0x000fca0000000f00 */
[----:B------:R-:W-:-:S04]  /*0c20*/  FADD.FTZ R12, R11, R12 ;  /* 0x0000000c0b0c7221 */ /* 0x000fc80000010000 */
[----:B------:R-:W-:-:S07]  /*0c30*/  IMAD.MOV.U32 R20, RZ, RZ, R12 ;  /* 0x000000ffff147224 */ /* 0x000fce00078e000c */
[----:B------:R-:W-:Y:S05]  /*0c40*/  WARPSYNC.COLLECTIVE R17, `(.L_x_2400) ;  /* 0x0000000011087348 */ /* 0x000fea0003c00000 */
[----:B------:R0:W1:Y:S02]  /*0c50*/  SHFL.BFLY P2, R18, R20, R19, R22 ;  /* 0x0c00001314127389 */ /* 0x0000640000040016 */
[----:B01----:R-:W-:Y:S01]  /*0c60*/  ENDCOLLECTIVE ;  /* 0x000000000000791b */ /* 0x003fe20003800000 */
.L_x_2400:
[----:B------:R-:W-:Y:S01]  /*0c70*/  IMAD.MOV.U32 R19, RZ, RZ, 0x8 ;  /* 0x00000008ff137424 */ /* 0x000fe200078e00ff */
[----:B------:R-:W-:-:S05]  /*0c80*/  MOV R13, R18 ;  /* 0x00000012000d7202 */ /* 0x000fca0000000f00 */
[----:B------:R-:W-:-:S05]  /*0c90*/  FADD.FTZ R13, R12, R13 ;  /* 0x0000000d0c0d7221 */ /* 0x000fca0000010000 */
[----:B------:R-:W-:-:S07]  /*0ca0*/  MOV R20, R13 ;  /* 0x0000000d00147202 */ /* 0x000fce0000000f00 */
[----:B------:R-:W-:Y:S05]  /*0cb0*/  WARPSYNC.COLLECTIVE R17, `(.L_x_2401) ;  /* 0x0000000011087348 */ /* 0x000fea0003c00000 */
[----:B------:R0:W1:Y:S02]  /*0cc0*/  SHFL.BFLY P2, R18, R20, R19, R22 ;  /* 0x0c00001314127389 */ /* 0x0000640000040016 */
[----:B01----:R-:W-:Y:S01]  /*0cd0*/  ENDCOLLECTIVE ;  /* 0x000000000000791b */ /* 0x003fe20003800000 */
.L_x_2401:
[----:B------:R-:W-:Y:S01]  /*0ce0*/  HFMA2.MMA R19, -RZ, RZ, 0, 9.5367431640625e-07 ;  /* 0x00000010ff137435 */ /* 0x000fe200000001ff */
[----:B------:R-:W-:-:S05]  /*0cf0*/  MOV R10, R18 ;  /* 0x00000012000a7202 */ /* 0x000fca0000000f00 */
[----:B------:R-:W-:-:S05]  /*0d00*/  FADD.FTZ R10, R13, R10 ;  /* 0x0000000a0d0a7221 */ /* 0x000fca0000010000 */
[----:B------:R-:W-:-:S07]  /*0d10*/  MOV R20, R10 ;  /* 0x0000000a00147202 */ /* 0x000fce0000000f00 */
[----:B------:R-:W-:Y:S05]  /*0d20*/  WARPSYNC.COLLECTIVE R17, `(.L_x_2402) ;  /* 0x0000000011087348 */ /* 0x000fea0003c00000 */
[----:B------:R0:W1:Y:S02]  /*0d30*/  SHFL.BFLY P2, R18, R20, R19, R22 ;  /* 0x0c00001314127389 */ /* 0x0000640000040016 */
[----:B01----:R-:W-:Y:S01]  /*0d40*/  ENDCOLLECTIVE ;  /* 0x000000000000791b */ /* 0x003fe20003800000 */
.L_x_2402:
[----:B------:R-:W-:Y:S01]  /*0d50*/  HFMA2.MMA R19, -RZ, RZ, 0, 5.9604644775390625e-08 ;  /* 0x00000001ff137435 */ /* 0x000fe200000001ff */
[----:B------:R-:W-:Y:S01]  /*0d60*/  MOV R20, R9 ;  /* 0x0000000900147202 */ /* 0x000fe20000000f00 */
[----:B------:R-:W-:-:S09]  /*0d70*/  IMAD.MOV.U32 R11, RZ, RZ, R18 ;  /* 0x000000ffff0b7224 */ /* 0x000fd200078e0012 */
[----:B------:R-:W-:Y:S05]  /*0d80*/  WARPSYNC.COLLECTIVE R17, `(.L_x_2403) ;  /* 0x0000000011087348 */ /* 0x000fea0003c00000 */
[----:B------:R0:W1:Y:S02]  /*0d90*/  SHFL.BFLY P2, R18, R20, R19, R22 ;  /* 0x0c00001314127389 */ /* 0x0000640000040016 */
[----:B01----:R-:W-:Y:S01]  /*0da0*/  ENDCOLLECTIVE ;  /* 0x000000000000791b */ /* 0x003fe20003800000 */
.L_x_2403:
[----:B------:R-:W-:Y:S01]  /*0db0*/  HFMA2.MMA R19, -RZ, RZ, 0, 1.1920928955078125e-07 ;  /* 0x00000002ff137435 */ /* 0x000fe200000001ff */
[----:B------:R-:W-:-:S05]  /*0dc0*/  MOV R12, R18 ;  /* 0x00000012000c7202 */ /* 0x000fca0000000f00 */
[----:B------:R-:W-:-:S04]  /*0dd0*/  FADD.FTZ R14, R9, R12 ;  /* 0x0000000c090e7221 */ /* 0x000fc80000010000 */
[----:B------:R-:W-:-:S07]  /*0de0*/  IMAD.MOV.U32 R20, RZ, RZ, R14 ;  /* 0x000000ffff147224 */ /* 0x000fce00078e000e */
[----:B------:R-:W-:Y:S05]  /*0df0*/  WARPSYNC.COLLECTIVE R17, `(.L_x_2404) ;  /* 0x0000000011087348 */ /* 0x000fea0003c00000 */
[----:B------:R0:W1:Y:S02]  /*0e00*/  SHFL.BFLY P2, R18, R20, R19, R22 ;  /* 0x0c00001314127389 */ /* 0x0000640000040016 */
[----:B01----:R-:W-:Y:S01]  /*0e10*/  ENDCOLLECTIVE ;  /* 0x000000000000791b */ /* 0x003fe20003800000 */
.L_x_2404:
[----:B------:R-:W-:Y:S01]  /*0e20*/  IMAD.MOV.U32 R19, RZ, RZ, 0x4 ;  /* 0x00000004ff137424 */ /* 0x000fe200078e00ff */
[----:B------:R-:W-:-:S05]  /*0e30*/  MOV R13, R18 ;  /* 0x00000012000d7202 */ /* 0x000fca0000000f00 */
[----:B------:R-:W-:-:S05]  /*0e40*/  FADD.FTZ R15, R14, R13 ;  /* 0x0000000d0e0f7221 */ /* 0x000fca0000010000 */
[----:B------:R-:W-:-:S07]  /*0e50*/  MOV R20, R15 ;  /* 0x0000000f00147202 */ /* 0x000fce0000000f00 */
[----:B------:R-:W-:Y:S05]  /*0e60*/  WARPSYNC.COLLECTIVE R17, `(.L_x_2405) ;  /* 0x0000000011087348 */ /* 0x000fea0003c00000 */
[----:B------:R0:W1:Y:S02]  /*0e70*/  SHFL.BFLY P2, R18, R20, R19, R22 ;  /* 0x0c00001314127389 */ /* 0x0000640000040016 */
[----:B01----:R-:W-:Y:S01]  /*0e80*/  ENDCOLLECTIVE ;  /* 0x000000000000791b */ /* 0x003fe20003800000 */
.L_x_2405:
[----:B------:R-:W-:Y:S01]  /*0e90*/  HFMA2.MMA R19, -RZ, RZ, 0, 4.76837158203125e-07 ;  /* 0x00000008ff137435 */ /* 0x000fe200000001ff */
[----:B------:R-:W-:-:S05]  /*0ea0*/  MOV R16, R18 ;  /* 0x0000001200107202 */ /* 0x000fca0000000f00 */
[----:B------:R-:W-:-:S05]  /*0eb0*/  FADD.FTZ R16, R15, R16 ;  /* 0x000000100f107221 */ /* 0x000fca0000010000 */
[----:B------:R-:W-:-:S07]  /*0ec0*/  MOV R20, R16 ;  /* 0x0000001000147202 */ /* 0x000fce0000000f00 */
[----:B------:R-:W-:Y:S05]  /*0ed0*/  WARPSYNC.COLLECTIVE R17, `(.L_x_2406) ;  /* 0x0000000011087348 */ /* 0x000fea0003c00000 */
[----:B------:R0:W1:Y:S02]  /*0ee0*/  SHFL.BFLY P2, R18, R20, R19, R22 ;  /* 0x0c00001314127389 */ /* 0x0000640000040016 */
[----:B01----:R-:W-:Y:S01]  /*0ef0*/  ENDCOLLECTIVE ;  /* 0x000000000000791b */ /* 0x003fe20003800000 */
.L_x_2406:
[----:B------:R-:W-:Y:S01]  /*0f00*/  HFMA2.MMA R19, -RZ, RZ, 0, 9.5367431640625e-07 ;  /* 0x00000010ff137435 */ /* 0x000fe200000001ff */
[----:B------:R-:W-:-:S04]  /*0f10*/  IMAD.MOV.U32 R9, RZ, RZ, R18 ;  /* 0x000000ffff097224 */ /* 0x000fc800078e0012 */
[----:B------:R-:W-:-:S05]  /*0f20*/  FADD.FTZ R9, R16, R9 ;  /* 0x0000000910097221 */ /* 0x000fca0000010000 */
[----:B------:R-:W-:-:S07]  /*0f30*/  MOV R20, R9 ;  /* 0x0000000900147202 */ /* 0x000fce0000000f00 */
[----:B------:R-:W-:Y:S05]  /*0f40*/  WARPSYNC.COLLECTIVE R17, `(.L_x_2407) ;  /* 0x0000000011087348 */ /* 0x000fea0003c00000 */
[----:B------:R0:W1:Y:S02]  /*0f50*/  SHFL.BFLY P2, R18, R20, R19, R22 ;  /* 0x0c00001314127389 */ /* 0x0000640000040016 */
[----:B01----:R-:W-:Y:S01]  /*0f60*/  ENDCOLLECTIVE ;  /* 0x000000000000791b */ /* 0x003fe20003800000 */
.L_x_2407:
[----:B------:R-:W-:Y:S01]  /*0f70*/  MOV R14, R18 ;  /* 0x00000012000e7202 */ /* 0x000fe20000000f00 */
[----:B------:R-:W-:Y:S06]  /*0f80*/  BRA `(.L_x_2408) ;  /* 0xfffffff8007c7947 */ /* 0x000fec000383ffff */
.L_x_2409:
        /* <DEDUP_REMOVED lines=15> */
.L_x_5486:


//--------------------- .text._ZN10layer_norm13ln_bwd_kernelINS_13Kernel_traitsI13__nv_bfloat16S2_S2_fjLj14336ELj4ELj1ELj4ELj8ENS_18Kernel_traits_baseILj14336ES2_S2_S2_fjLj128EEEEEEEvNS_9BwdParamsE --------------------------
	.section	.text._ZN10layer_norm13ln_bwd_kernelINS_13Kernel_traitsI13__nv_bfloat16S2_S2_fjLj14336ELj4ELj1ELj4ELj8ENS_18Kernel_traits_baseILj14336ES2_S2_S2_fjLj128EEEEEEEvNS_9BwdParamsE,"ax",@progbits
	.align	128
        .global         _ZN10layer_norm13ln_bwd_kernelINS_13Kernel_traitsI13__nv_bfloat16S2_S2_fjLj14336ELj4ELj1ELj4ELj8ENS_18Kernel_traits_baseILj14336ES2_S2_S2_fjLj128EEEEEEEvNS_9BwdParamsE
        .type           _ZN10layer_norm13ln_bwd_kernelINS_13Kernel_traitsI13__nv_bfloat16S2_S2_fjLj14336ELj4ELj1ELj4ELj8ENS_18Kernel_traits_baseILj14336ES2_S2_S2_fjLj128EEEEEEEvNS_9BwdParamsE,@function
        .size           _ZN10layer_norm13ln_bwd_kernelINS_13Kernel_traitsI13__nv_bfloat16S2_S2_fjLj14336ELj4ELj1ELj4ELj8ENS_18Kernel_traits_baseILj14336ES2_S2_S2_fjLj128EEEEEEEvNS_9BwdParamsE,(.L_x_5487 - _ZN10layer_norm13ln_bwd_kernelINS_13Kernel_traitsI13__nv_bfloat16S2_S2_fjLj14336ELj4ELj1ELj4ELj8ENS_18Kernel_traits_baseILj14336ES2_S2_S2_fjLj128EEEEEEEvNS_9BwdParamsE)
        .other          _ZN10layer_norm13ln_bwd_kernelINS_13Kernel_traitsI13__nv_bfloat16S2_S2_fjLj14336ELj4ELj1ELj4ELj8ENS_18Kernel_traits_baseILj14336ES2_S2_S2_fjLj128EEEEEEEvNS_9BwdParamsE,@"STO_CUDA_ENTRY STV_DEFAULT"
_ZN10layer_norm13ln_bwd_kernelINS_13Kernel_traitsI13__nv_bfloat16S2_S2_fjLj14336ELj4ELj1ELj4ELj8ENS_18Kernel_traits_baseILj14336ES2_S2_S2_fjLj128EEEEEEEvNS_9BwdParamsE:
.text._ZN10layer_norm13ln_bwd_kernelINS_13Kernel_traitsI13__nv_bfloat16S2_S2_fjLj14336ELj4ELj1ELj4ELj8ENS_18Kernel_traits_baseILj14336ES2_S2_S2_fjLj128EEEEEEEvNS_9BwdParamsE:
        /* <DEDUP_REMOVED lines=19> */
[C---:B------:R-:W-:Y:S01]  /*0130*/  @P0 IADD3 R17, R30.reuse, 0x400, RZ ;  /* 0x000004001e110810 */ /* 0x040fe20007ffe0ff */
[----:B------:R-:W-:-:S06]  /*0140*/  @P0 VIADD R19, R30, 0x800 ;  /* 0x000008001e130836 */ /* 0x000fcc0000000000 */
[----:B------:R-:W4:Y:S01]  /*0150*/  @P0 LDC.64 R10, c[0x0][0x248] ;  /* 0x00009200ff0a0b82 */ /* 0x000f220000000a00 */
[----:B--2---:R-:W-:Y:S01]  /*0160*/  @P0 IMAD.WIDE.U32 R2, R15, 0x8, R2 ;  /* 0x000000080f020825 */ /* 0x004fe200078e0002 */
[----:B------:R-:W-:-:S06]  /*0170*/  @P0 IADD3 R15, R30, 0x600, RZ ;  /* 0x000006001e0f0810 */ /* 0x000fcc0007ffe0ff */
[----:B------:R-:W2:Y:S01]  /*0180*/  @P0 LDC.64 R12, c[0x0][0x248] ;  /* 0x00009200ff0c0b82 */ /* 0x000ea20000000a00 */
[----:B---3--:R-:W-:Y:S01]  /*0190*/  @P0 IMAD.WIDE.U32 R4, R17, 0x8, R4 ;  /* 0x0000000811040825 */ /* 0x008fe200078e0004 */
[----:B------:R-:W-:Y:S01]  /*01a0*/  SHF.R.U32.HI R34, RZ, 0x2, R34 ;  /* 0x00000002ff227819 */ /* 0x000fe20000011622 */
[----:B------:R-:W5:Y:S01]  /*01b0*/  @P0 LDG.E.64 R144, desc[UR8][R2.64] ;  /* 0x0000000802900981 */ /* 0x000f62000c1e1b00 */
[C---:B------:R-:W-:Y:S01]  /*01c0*/  @P0 IADD3 R17, R30.reuse, 0xa00, RZ ;  /* 0x00000a001e110810 */ /* 0x040fe20007ffe0ff */
[----:B-1----:R-:W-:Y:S01]  /*01d0*/  @P0 IMAD.WIDE.U32 R6, R15, 0x8, R6 ;  /* 0x000000080f060825 */ /* 0x002fe200078e0006 */
[C---:B------:R-:W-:Y:S01]  /*01e0*/  @P0 IADD3 R21, R30.reuse, 0xc00, RZ ;  /* 0x00000c001e150810 */ /* 0x040fe20007ffe0ff */
[----:B------:R-:W5:Y:S01]  /*01f0*/  @P0 LDG.E.64 R142, desc[UR8][R4.64] ;  /* 0x00000008048e0981 */ /* 0x000f62000c1e1b00 */
[C---:B0-----:R-:W-:Y:S01]  /*0200*/  @P0 LEA R14, P1, R30.reuse, R22, 0x3 ;  /* 0x000000161e0e0211 */ /* 0x041fe200078218ff */
[----:B----4-:R-:W-:Y:S01]  /*0210*/  @P0 IMAD.WIDE.U32 R8, R19, 0x8, R8 ;  /* 0x0000000813080825 */ /* 0x010fe200078e0008 */
[----:B------:R-:W-:Y:S01]  /*0220*/  LEA.HI R151, R33, R34, RZ, 0x19 ;  /* 0x0000002221977211 */ /* 0x000fe200078fc8ff */
[----:B------:R-:W5:Y:S01]  /*0230*/  @P0 LDG.E.64 R140, desc[UR8][R6.64] ;  /* 0x00000008068c0981 */ /* 0x000f62000c1e1b00 */
[----:B------:R-:W-:-:S02]  /*0240*/  @P0 LEA.HI.X R15, R30, R23, RZ, 0x3, P1 ;  /* 0x000000171e0f0211 */ /* 0x000fc400008f1cff */
[----:B------:R-:W-:Y:S01]  /*0250*/  MOV R35, R151 ;  /* 0x0000009700237202 */ /* 0x000fe20000000f00 */
[----:B------:R-:W5:Y:S01]  /*0260*/  @P0 LDG.E.64 R138, desc[UR8][R8.64] ;  /* 0x00000008088a0981 */ /* 0x000f62000c1e1b00 */
[----:B------:R-:W-:-:S03]  /*0270*/  @P0 IMAD.WIDE.U32 R10, R17, 0x8, R10 ;  /* 0x00000008110a0825 */ /* 0x000fc600078e000a */
[----:B------:R-:W5:Y:S04]  /*0280*/  @P0 LDG.E.64 R146, desc[UR8][R14.64] ;  /* 0x000000080e920981 */ /* 0x000f68000c1e1b00 */
[----:B------:R0:W5:Y:S01]  /*0290*/  @P0 LDG.E.64 R136, desc[UR8][R10.64] ;  /* 0x000000080a880981 */ /* 0x000162000c1e1b00 */
[----:B--2---:R-:W-:-:S05]  /*02a0*/  @P0 IMAD.WIDE.U32 R12, R21, 0x8, R12 ;  /* 0x00000008150c0825 */ /* 0x004fca00078e000c */
        /* <DEDUP_REMOVED lines=39> */
[----:B------:R-:W4:Y:S01]  /*0520*/  LDG.E.64 R122, desc[UR8][R2.64+0x5000] ;  /* 0x00500008027a7981 */ /* 0x000f22000c1e1b00 */
[----:B-----5:R-:W-:-:S02]  /*0530*/  SHF.R.U64 R118, R146, 0x10, R147 ;  /* 0x0000001092767819 */ /* 0x020fc40000001293 */
[----:B------:R-:W-:Y:S02]  /*0540*/  SHF.L.U32 R148, R146, 0x10, RZ ;  /* 0x0000001092947819 */ /* 0x000fe400000006ff */
[C---:B------:R-:W-:Y:S02]  /*0550*/  SHF.R.U64 R116, R144.reuse, 0x10, R145 ;  /* 0x0000001090747819 */ /* 0x040fe40000001291 */
[----:B------:R-:W-:Y:S02]  /*0560*/  SHF.L.U32 R146, R144, 0x10, RZ ;  /* 0x0000001090927819 */ /* 0x000fe400000006ff */
[C---:B------:R-:W-:Y:S02]  /*0570*/  SHF.R.U64 R114, R142.reuse, 0x10, R143 ;  /* 0x000000108e727819 */ /* 0x040fe4000000128f */
[----:B------:R-:W-:Y:S01]  /*0580*/  SHF.L.U32 R144, R142, 0x10, RZ ;  /* 0x000000108e907819 */ /* 0x000fe200000006ff */
[C---:B------:R-:W-:Y:S01]  /*0590*/  IMAD.U32 R142, R140.reuse, 0x10000, RZ ;  /* 0x000100008c8e7824 */ /* 0x040fe200078e00ff */
[----:B------:R-:W-:-:S02]  /*05a0*/  SHF.R.U64 R112, R140, 0x10, R141 ;  /* 0x000000108c707819 */ /* 0x000fc4000000128d */
[C---:B------:R-:W-:Y:S02]  /*05b0*/  SHF.R.U64 R110, R138.reuse, 0x10, R139 ;  /* 0x000000108a6e7819 */ /* 0x040fe4000000128b */
[----:B------:R-:W-:Y:S02]  /*05c0*/  SHF.L.U32 R140, R138, 0x10, RZ ;  /* 0x000000108a8c7819 */ /* 0x000fe400000006ff */
[C---:B------:R-:W-:Y:S02]  /*05d0*/  SHF.R.U64 R108, R136.reuse, 0x10, R137 ;  /* 0x00000010886c7819 */ /* 0x040fe40000001289 */
[----:B------:R-:W-:Y:S02]  /*05e0*/  SHF.L.U32 R138, R136, 0x10, RZ ;  /* 0x00000010888a7819 */ /* 0x000fe400000006ff */
[C---:B------:R-:W-:Y:S02]  /*05f0*/  SHF.R.U64 R106, R134.reuse, 0x10, R135 ;  /* 0x00000010866a7819 */ /* 0x040fe40000001287 */
[----:B------:R-:W-:-:S02]  /*0600*/  SHF.L.U32 R136, R134, 0x10, RZ ;  /* 0x0000001086887819 */ /* 0x000fc400000006ff */
[----:B------:R-:W-:Y:S02]  /*0610*/  SHF.R.U32.HI R109, RZ, 0x10, R139 ;  /* 0x00000010ff6d7819 */ /* 0x000fe4000001168b */
[----:B------:R-:W-:Y:S02]  /*0620*/  SHF.R.U32.HI R117, RZ, 0x10, R147 ;  /* 0x00000010ff757819 */ /* 0x000fe40000011693 */
[----:B------:R-:W-:Y:S02]  /*0630*/  SHF.R.U32.HI R115, RZ, 0x10, R145 ;  /* 0x00000010ff737819 */ /* 0x000fe40000011691 */
[----:B------:R-:W-:Y:S02]  /*0640*/  SHF.R.U32.HI R113, RZ, 0x10, R143 ;  /* 0x00000010ff717819 */ /* 0x000fe4000001168f */
[----:B------:R-:W-:Y:S02]  /*0650*/  SHF.R.U32.HI R111, RZ, 0x10, R141 ;  /* 0x00000010ff6f7819 */ /* 0x000fe4000001168d */
[----:B------:R-:W-:-:S02]  /*0660*/  SHF.R.U32.HI R107, RZ, 0x10, R137 ;  /* 0x00000010ff6b7819 */ /* 0x000fc40000011689 */
[----:B------:R-:W-:Y:S01]  /*0670*/  SHF.R.U32.HI R105, RZ, 0x10, R135 ;  /* 0x00000010ff697819 */ /* 0x000fe20000011687 */
[----:B------:R-:W-:Y:S02]  /*0680*/  HFMA2.MMA R150, -RZ, RZ, 0, 5.9604644775390625e-08 ;  /* 0x00000001ff967435 */ /* 0x000fe400000001ff */
[----:B------:R-:W-:Y:S01]  /*0690*/  HFMA2.MMA R90, -RZ, RZ, 0, 0 ;  /* 0x00000000ff5a7435 */ /* 0x000fe200000001ff */
[----:B------:R-:W-:Y:S01]  /*06a0*/  IMAD.U32 R147, R147, 0x10000, RZ ;  /* 0x0001000093937824 */ /* 0x000fe200078e00ff */
[----:B------:R-:W-:Y:S01]  /*06b0*/  SHF.L.U32 R145, R145, 0x10, RZ ;  /* 0x0000001091917819 */ /* 0x000fe200000006ff */
[----:B------:R-:W-:Y:S01]  /*06c0*/  IMAD.U32 R137, R137, 0x10000, RZ ;  /* 0x0001000089897824 */ /* 0x000fe200078e00ff */
        /* <DEDUP_REMOVED lines=31> */
[----:B------:R-:W-:Y:S01]  /*08c0*/  IMAD.MOV.U32 R119, RZ, RZ, RZ ;  /* 0x000000ffff777224 */ /* 0x000fe200078e00ff */
[----:B------:R-:W-:Y:S01]  /*08d0*/  SHF.L.U32 R118, R118, 0x10, RZ ;  /* 0x0000001076767819 */ /* 0x000fe200000006ff */
[----:B------:R-:W-:Y:S01]  /*08e0*/  IMAD.U32 R114, R114, 0x10000, RZ ;  /* 0x0001000072727824 */ /* 0x000fe200078e00ff */
[----:B------:R-:W-:Y:S01]  /*08f0*/  SHF.L.U32 R117, R117, 0x10, RZ ;  /* 0x0000001075757819 */ /* 0x000fe200000006ff */
[----:B------:R-:W-:Y:S01]  /*0900*/  IMAD.U32 R109, R109, 0x10000, RZ ;  /* 0x000100006d6d7824 */ /* 0x000fe200078e00ff */
        /* <DEDUP_REMOVED lines=12> */
[C---:B---3--:R-:W-:Y:S01]  /*09d0*/  SHF.R.U64 R102, R130.reuse, 0x10, R131 ;  /* 0x0000001082667819 */ /* 0x048fe20000001283 */
[----:B------:R-:W-:Y:S01]  /*09e0*/  IMAD.U32 R132, R130, 0x10000, RZ ;  /* 0x0001000082847824 */ /* 0x000fe200078e00ff */
[----:B------:R-:W-:-:S02]  /*09f0*/  SHF.R.U32.HI R103, RZ, 0x10, R133 ;  /* 0x00000010ff677819 */ /* 0x000fc40000011685 */
[C---:B----4-:R-:W-:Y:S02]  /*0a00*/  SHF.R.U64 R100, R128.reuse, 0x10, R129 ;  /* 0x0000001080647819 */ /* 0x050fe40000001281 */
[----:B------:R-:W-:Y:S02]  /*0a10*/  SHF.L.U32 R130, R128, 0x10, RZ ;  /* 0x0000001080827819 */ /* 0x000fe400000006ff */
[----:B------:R-:W-:Y:S02]  /*0a20*/  SHF.R.U64 R98, R126, 0x10, R127 ;  /* 0x000000107e627819 */ /* 0x000fe4000000127f */
[----:B------:R-:W-:Y:S02]  /*0a30*/  SHF.R.U32.HI R101, RZ, 0x10, R131 ;  /* 0x00000010ff657819 */ /* 0x000fe40000011683 */
[----:B------:R-:W-:Y:S02]  /*0a40*/  SHF.R.U64 R92, R120, 0x10, R121 ;  /* 0x00000010785c7819 */ /* 0x000fe40000001279 */
[----:B------:R-:W-:-:S02]  /*0a50*/  SHF.R.U32.HI R99, RZ, 0x10, R129 ;  /* 0x00000010ff637819 */ /* 0x000fc40000011681 */
[----:B------:R-:W-:Y:S02]  /*0a60*/  SHF.L.U32 R128, R126, 0x10, RZ ;  /* 0x000000107e807819 */ /* 0x000fe400000006ff */
[----:B------:R-:W-:Y:S02]  /*0a70*/  SHF.R.U32.HI R97, RZ, 0x10, R127 ;  /* 0x00000010ff617819 */ /* 0x000fe4000001167f */
[--C-:B------:R-:W-:Y:S02]  /*0a80*/  SHF.R.U64 R96, R124, 0x10, R125.reuse ;  /* 0x000000107c607819 */ /* 0x100fe4000000127d */
[----:B------:R-:W-:Y:S02]  /*0a90*/  SHF.R.U32.HI R95, RZ, 0x10, R125 ;  /* 0x00000010ff5f7819 */ /* 0x000fe4000001167d */
[--C-:B------:R-:W-:Y:S02]  /*0aa0*/  SHF.R.U64 R94, R122, 0x10, R123.reuse ;  /* 0x000000107a5e7819 */ /* 0x100fe4000000127b */
[----:B------:R-:W-:-:S02]  /*0ab0*/  SHF.R.U32.HI R93, RZ, 0x10, R123 ;  /* 0x00000010ff5d7819 */ /* 0x000fc4000001167b */
[----:B------:R-:W-:Y:S02]  /*0ac0*/  SHF.R.U32.HI R91, RZ, 0x10, R121 ;  /* 0x00000010ff5b7819 */ /* 0x000fe40000011679 */
[----:B------:R-:W-:Y:S02]  /*0ad0*/  SHF.L.U32 R126, R124, 0x10, RZ ;  /* 0x000000107c7e7819 */ /* 0x000fe400000006ff */
[----:B------:R-:W-:Y:S01]  /*0ae0*/  SHF.L.U32 R124, R122, 0x10, RZ ;  /* 0x000000107a7c7819 */ /* 0x000fe200000006ff */
[----:B------:R-:W-:Y:S01]  /*0af0*/  IMAD.U32 R122, R120, 0x10000, RZ ;  /* 0x00010000787a7824 */ /* 0x000fe200078e00ff */
        /* <DEDUP_REMOVED lines=8> */
[----:B------:R-:W-:-:S02]  /*0b80*/  SHF.L.U32 R123, R123, 0x10, RZ ;  /* 0x000000107b7b7819 */ /* 0x000fc400000006ff */
[----:B------:R-:W-:Y:S02]  /*0b90*/  SHF.L.U32 R121, R121, 0x10, RZ ;  /* 0x0000001079797819 */ /* 0x000fe400000006ff */
        /* <DEDUP_REMOVED lines=12> */
.L_x_2416:
        /* <DEDUP_REMOVED lines=20> */
[----:B------:R-:W-:Y:S01]  /*0da0*/  @P0 MOV R0, RZ ;  /* 0x000000ff00000202 */ /* 0x000fe20000000f00 */
[----:B------:R-:W-:Y:S01]  /*0db0*/  @!UP0 ULDC UR7, c[0x0][0x224] ;  /* 0x0000890000078ab9 */ /* 0x000fe20000000800 */
[----:B------:R-:W-:Y:S01]  /*0dc0*/  IADD3 R15, R27, 0x200, RZ ;  /* 0x000002001b0f7810 */ /* 0x000fe20007ffe0ff */
[----:B0-----:R-:W-:-:S04]  /*0dd0*/  IMAD.WIDE R6, R35, 0x4, R6 ;  /* 0x0000000423067825 */ /* 0x001fc800078e0206 */
[----:B--2---:R-:W-:Y:S01]  /*0de0*/  @!P0 IMAD.WIDE R8, R35, 0x4, R4 ;  /* 0x0000000423088825 */ /* 0x004fe200078e0204 */
[----:B------:R-:W-:Y:S01]  /*0df0*/  MOV R4, UR6 ;  /* 0x0000000600047c02 */ /* 0x000fe20008000f00 */
[----:B------:R-:W2:Y:S02]  /*0e00*/  LDG.E R149, desc[UR8][R6.64] ;  /* 0x0000000806957981 */ /* 0x000ea4000c1e1900 */
[----:B------:R-:W-:Y:S02]  /*0e10*/  IMAD.U32 R5, RZ, RZ, UR7 ;  /* 0x00000007ff057e24 */ /* 0x000fe4000f8e00ff */
[----:B------:R0:W4:Y:S01]  /*0e20*/  @!P0 LDG.E R0, desc[UR8][R8.64] ;  /* 0x0000000808008981 */ /* 0x000122000c1e1900 */
[----:B------:R-:W-:Y:S01]  /*0e30*/  IMAD.WIDE.U32 R4, R15, 0x8, R4 ;  /* 0x000000080f047825 */ /* 0x000fe200078e0004 */
[----:B------:R-:W-:Y:S01]  /*0e40*/  UMOV UR6, UR4 ;  /* 0x0000000400067c82 */ /* 0x000fe20008000000 */
[----:B------:R-:W-:-:S04]  /*0e50*/  UMOV UR7, UR5 ;  /* 0x0000000500077c82 */ /* 0x000fc80008000000 */
[----:B------:R-:W5:Y:S01]  /*0e60*/  LDG.E.64 R4, desc[UR8][R4.64] ;  /* 0x0000000804047981 */ /* 0x000f62000c1e1b00 */
[----:B------:R-:W-:Y:S01]  /*0e70*/  @!UP0 ULDC UR6, c[0x0][0x220] ;  /* 0x0000880000068ab9 */ /* 0x000fe20000000800 */
[----:B------:R-:W-:Y:S01]  /*0e80*/  @!UP0 ULDC UR7, c[0x0][0x224] ;  /* 0x0000890000078ab9 */ /* 0x000fe20000000800 */
[----:B------:R-:W-:Y:S02]  /*0e90*/  MOV R10, UR6 ;  /* 0x00000006000a7c02 */ /* 0x000fe40008000f00 */
[----:B------:R-:W-:Y:S02]  /*0ea0*/  MOV R11, UR7 ;  /* 0x00000007000b7c02 */ /* 0x000fe40008000f00 */
[----:B------:R-:W-:-:S05]  /*0eb0*/  IADD3 R19, R27, 0x400, RZ ;  /* 0x000004001b137810 */ /* 0x000fca0007ffe0ff */
[----:B------:R-:W-:Y:S01]  /*0ec0*/  IMAD.WIDE.U32 R10, R19, 0x8, R10 ;  /* 0x00000008130a7825 */ /* 0x000fe200078e000a */
[----:B------:R-:W-:Y:S01]  /*0ed0*/  UMOV UR6, UR4 ;  /* 0x0000000400067c82 */ /* 0x000fe20008000000 */
[----:B------:R-:W-:-:S03]  /*0ee0*/  UMOV UR7, UR5 ;  /* 0x0000000500077c82 */ /* 0x000fc60008000000 */
[----:B------:R1:W5:Y:S01]  /*0ef0*/  LDG.E.64 R6, desc[UR8][R10.64] ;  /* 0x000000080a067981 */ /* 0x000362000c1e1b00 */
[----:B------:R-:W-:Y:S01]  /*0f00*/  @!UP0 ULDC UR6, c[0x0][0x220] ;  /* 0x0000880000068ab9 */ /* 0x000fe20000000800 */
[----:B------:R-:W-:Y:S01]  /*0f10*/  @!UP0 ULDC UR7, c[0x0][0x224] ;  /* 0x0000890000078ab9 */ /* 0x000fe20000000800 */
[----:B0-----:R-:W-:Y:S01]  /*0f20*/  MOV R8, UR6 ;  /* 0x0000000600087c02 */ /* 0x001fe20008000f00 */
[----:B------:R-:W-:Y:S01]  /*0f30*/  IMAD.U32 R9, RZ, RZ, UR7 ;  /* 0x00000007ff097e24 */ /* 0x000fe2000f8e00ff */
[----:B------:R-:W-:-:S05]  /*0f40*/  IADD3 R21, R27, 0x600, RZ ;  /* 0x000006001b157810 */ /* 0x000fca0007ffe0ff */
[----:B------:R-:W-:Y:S01]  /*0f50*/  IMAD.WIDE.U32 R8, R21, 0x8, R8 ;  /* 0x0000000815087825 */ /* 0x000fe200078e0008 */
[----:B------:R-:W-:Y:S01]  /*0f60*/  UMOV UR6, UR4 ;  /* 0x0000000400067c82 */ /* 0x000fe20008000000 */
[----:B------:R-:W-:Y:S01]  /*0f70*/  UMOV UR7, UR5 ;  /* 0x0000000500077c82 */ /* 0x000fe20008000000 */
[----:B------:R-:W-:Y:S01]  /*0f80*/  @!UP0 ULDC UR6, c[0x0][0x220] ;  /* 0x0000880000068ab9 */ /* 0x000fe20000000800 */
[----:B------:R-:W-:Y:S02]  /*0f90*/  @!UP0 ULDC UR7, c[0x0][0x224] ;  /* 0x0000890000078ab9 */ /* 0x000fe40000000800 */
[----:B------:R-:W5:Y:S01]  /*0fa0*/  LDG.E.64 R8, desc[UR8][R8.64] ;  /* 0x0000000808087981 */ /* 0x000f62000c1e1b00 */
[----:B-1----:R-:W-:Y:S02]  /*0fb0*/  MOV R10, UR6 ;  /* 0x00000006000a7c02 */ /* 0x002fe40008000f00 */
[----:B------:R-:W-:Y:S02]  /*0fc0*/  MOV R11, UR7 ;  /* 0x00000007000b7c02 */ /* 0x000fe40008000f00 */
[----:B------:R-:W-:-:S05]  /*0fd0*/  IADD3 R23, R27, 0x800, RZ ;  /* 0x000008001b177810 */ /* 0x000fca0007ffe0ff */
[----:B------:R-:W-:Y:S01]  /*0fe0*/  IMAD.WIDE.U32 R10, R23, 0x8, R10 ;  /* 0x00000008170a7825 */ /* 0x000fe200078e000a */
[----:B------:R-:W-:-:S05]  /*0ff0*/  UMOV UR6, UR4 ;  /* 0x0000000400067c82 */ /* 0x000fca0008000000 */
[----:B------:R-:W5:Y:S01]  /*1000*/  LDG.E.64 R10, desc[UR8][R10.64] ;  /* 0x000000080a0a7981 */ /* 0x000f62000c1e1b00 */
[----:B------:R-:W-:Y:S01]  /*1010*/  UMOV UR7, UR5 ;  /* 0x0000000500077c82 */ /* 0x000fe20008000000 */
[----:B------:R-:W-:Y:S01]  /*1020*/  @!UP0 ULDC UR4, c[0x0][0x220] ;  /* 0x0000880000048ab9 */ /* 0x000fe20000000800 */
[----:B------:R-:W-:Y:S01]  /*1030*/  @!UP0 ULDC UR5, c[0x0][0x224] ;  /* 0x0000890000058ab9 */ /* 0x000fe20000000800 */
[----:B------:R-:W-:Y:S01]  /*1040*/  MOV R12, UR4 ;  /* 0x00000004000c7c02 */ /* 0x000fe20008000f00 */
[----:B------:R-:W-:Y:S01]  /*1050*/  IMAD.U32 R13, RZ, RZ, UR5 ;  /* 0x00000005ff0d7e24 */ /* 0x000fe2000f8e00ff */
[----:B------:R-:W-:-:S05]  /*1060*/  IADD3 R25, R27, 0xa00, RZ ;  /* 0x00000a001b197810 */ /* 0x000fca0007ffe0ff */
[----:B------:R-:W-:-:S06]  /*1070*/  IMAD.WIDE.U32 R12, R25, 0x8, R12 ;  /* 0x00000008190c7825 */ /* 0x000fcc00078e000c */
[----:B------:R-:W5:Y:S01]  /*1080*/  LDG.E.64 R12, desc[UR8][R12.64] ;  /* 0x000000080c0c7981 */ /* 0x000f62000c1e1b00 */
[----:B------:R-:W-:Y:S01]  /*1090*/  @!UP0 ULDC UR6, c[0x0][0x220] ;  /* 0x0000880000068ab9 */ /* 0x000fe20000000800 */
[----:B------:R-:W-:Y:S01]  /*10a0*/  @!UP0 ULDC UR7, c[0x0][0x224] ;  /* 0x0000890000078ab9 */ /* 0x000fe20000000800 */
[--C-:B------:R-:W-:Y:S01]  /*10b0*/  IMAD.WIDE.U32 R20, R21, 0x8, R16.reuse ;  /* 0x0000000815147825 */ /* 0x100fe200078e0010 */
[----:B------:R-:W-:Y:S02]  /*10c0*/  IADD3 R151, R27, 0xc00, RZ ;  /* 0x00000c001b977810 */ /* 0x000fe40007ffe0ff */
[----:B------:R-:W-:Y:S01]  /*10d0*/  MOV R28, UR6 ;  /* 0x00000006001c7c02 */ /* 0x000fe20008000f00 */
[--C-:B------:R-:W-:Y:S01]  /*10e0*/  IMAD.WIDE.U32 R18, R19, 0x8, R16.reuse ;  /* 0x0000000813127825 */ /* 0x100fe200078e0010 */
[----:B------:R-:W-:Y:S01]  /*10f0*/  MOV R29, UR7 ;  /* 0x00000007001d7c02 */ /* 0x000fe20008000f00 */
        /* <DEDUP_REMOVED lines=11> */
[----:B------:R-:W-:Y:S02]  /*11b0*/  IMAD.WIDE.U32 R16, R151, 0x8, R16 ;  /* 0x0000000897107825 */ /* 0x000fe400078e0010 */
[----:B------:R-:W5:Y:S04]  /*11c0*/  LDG.E.64 R24, desc[UR8][R24.64] ;  /* 0x0000000818187981 */ /* 0x000f68000c1e1b00 */
[----:B------:R-:W5:Y:S01]  /*11d0*/  LDG.E.64 R16, desc[UR8][R16.64] ;  /* 0x0000000810107981 */ /* 0x000f62000c1e1b00 */
        /* <DEDUP_REMOVED lines=8> */
[----:B------:R-:W-:Y:S08]  /*1260*/  @P0 MUFU.RCP R165, R131 ;  /* 0x0000008300a50308 */ /* 0x000ff00000001000 */
[----:B------:R-:W-:Y:S08]  /*1270*/  @P0 MUFU.RCP R167, R101 ;  /* 0x0000006500a70308 */ /* 0x000ff00000001000 */
[----:B------:R-:W-:Y:S08]  /*1280*/  @P0 MUFU.RCP R169, R130 ;  /* 0x0000008200a90308 */ /* 0x000ff00000001000 */
[----:B------:R-:W-:Y:S08]  /*1290*/  @P0 MUFU.RCP R178, R127 ;  /* 0x0000007f00b20308 */ /* 0x000ff00000001000 */
[----:B------:R-:W-:Y:S08]  /*12a0*/  @P0 MUFU.RCP R176, R128 ;  /* 0x0000008000b00308 */ /* 0x000ff00000001000 */
[----:B------:R-:W-:Y:S01]  /*12b0*/  @P0 MUFU.RCP R180, R126 ;  /* 0x0000007e00b40308 */ /* 0x000fe20000001000 */
[----:B---3--:R-:W-:-:S02]  /*12c0*/  MOV R151, R2 ;  /* 0x0000000200977202 */ /* 0x008fc40000000f00 */
[--C-:B------:R-:W-:Y:S02]  /*12d0*/  SHF.R.U64 R2, R2, 0x10, R3.reuse ;  /* 0x0000001002027819 */ /* 0x100fe40000001203 */
[----:B------:R-:W-:Y:S02]  /*12e0*/  SHF.L.U32 R151, R151, 0x10, RZ ;  /* 0x0000001097977819 */ /* 0x000fe400000006ff */
[----:B------:R-:W-:Y:S01]  /*12f0*/  SHF.L.U32 R173, R2, 0x10, RZ ;  /* 0x0000001002ad7819 */ /* 0x000fe200000006ff */
[--C-:B------:R-:W-:Y:S01]  /*1300*/  IMAD.MOV.U32 R152, RZ, RZ, R3.reuse ;  /* 0x000000ffff987224 */ /* 0x100fe200078e0003 */
[----:B------:R-:W-:Y:S01]  /*1310*/  SHF.R.U32.HI R2, RZ, 0x10, R3 ;  /* 0x00000010ff027819 */ /* 0x000fe20000011603 */
[----:B------:R-:W-:-:S03]  /*1320*/  @P0 FADD.FTZ R150, -R148, R151 ;  /* 0x0000009794960221 */ /* 0x000fc60000010100 */
[----:B------:R-:W-:Y:S02]  /*1330*/  SHF.L.U32 R3, R2, 0x10, RZ ;  /* 0x0000001002037819 */ /* 0x000fe400000006ff */
[----:B------:R-:W-:Y:S01]  /*1340*/  SHF.L.U32 R160, R152, 0x10, RZ ;  /* 0x0000001098a07819 */ /* 0x000fe200000006ff */
[--C-:B----4-:R-:W-:Y:S01]  /*1350*/  @!P0 FADD.FTZ R2, R151, -R0.reuse ;  /* 0x8000000097028221 */ /* 0x110fe20000010000 */
[----:B0-----:R-:W-:Y:S01]  /*1360*/  @P0 FMUL.FTZ R150, R150, R153 ;  /* 0x0000009996960220 */ /* 0x001fe20000410000 */
[----:B------:R-:W-:Y:S02]  /*1370*/  @P0 FADD.FTZ R156, -R117, R3 ;  /* 0x00000003759c0221 */ /* 0x000fe40000010100 */
[----:B--2---:R-:W-:Y:S01]  /*1380*/  @!P0 FMUL.FTZ R150, R149, R2 ;  /* 0x0000000295968220 */ /* 0x004fe20000410000 */
[----:B------:R-:W-:Y:S01]  /*1390*/  @!P0 FADD.FTZ R2, R3, -R0 ;  /* 0x8000000003028221 */ /* 0x000fe20000010000 */
[----:B------:R-:W-:Y:S01]  /*13a0*/  @P0 FADD.FTZ R154, -R147, R160 ;  /* 0x000000a0939a0221 */ /* 0x000fe20000010100 */
[----:B-----5:R-:W-:-:S02]  /*13b0*/  MOV R3, R4 ;  /* 0x0000000400037202 */ /* 0x020fc40000000f00 */
[--C-:B------:R-:W-:Y:S01]  /*13c0*/  SHF.R.U64 R4, R4, 0x10, R5.reuse ;  /* 0x0000001004047819 */ /* 0x100fe20000001205 */
[----:B-1----:R-:W-:Y:S01]  /*13d0*/  @P0 FMUL.FTZ R154, R154, R157 ;  /* 0x0000009d9a9a0220 */ /* 0x002fe20000410000 */
[--C-:B------:R-:W-:Y:S02]  /*13e0*/  IMAD.MOV.U32 R151, RZ, RZ, R5.reuse ;  /* 0x000000ffff977224 */ /* 0x100fe400078e0005 */
[--C-:B------:R-:W-:Y:S01]  /*13f0*/  @!P0 FADD.FTZ R160, R160, -R0.reuse ;  /* 0x80000000a0a08221 */ /* 0x100fe20000010000 */
[----:B------:R-:W-:Y:S02]  /*1400*/  SHF.L.U32 R157, R4, 0x10, RZ ;  /* 0x00000010049d7819 */ /* 0x000fe400000006ff */
[----:B------:R-:W-:Y:S01]  /*1410*/  SHF.R.U32.HI R4, RZ, 0x10, R5 ;  /* 0x00000010ff047819 */ /* 0x000fe20000011605 */
[----:B------:R-:W-:Y:S01]  /*1420*/  @P0 FADD.FTZ R152, -R118, R173 ;  /* 0x000000ad76980221 */ /* 0x000fe20000010100 */
[----:B------:R-:W-:Y:S01]  /*1430*/  @!P0 FADD.FTZ R158, R173, -R0 ;  /* 0x80000000ad9e8221 */ /* 0x000fe20000010000 */
[----:B------:R-:W-:Y:S01]  /*1440*/  @!P0 FMUL.FTZ R154, R149, R160 ;  /* 0x000000a0959a8220 */ /* 0x000fe20000410000 */
[----:B------:R-:W-:Y:S01]  /*1450*/  SHF.L.U32 R3, R3, 0x10, RZ ;  /* 0x0000001003037819 */ /* 0x000fe200000006ff */
[----:B------:R-:W-:Y:S01]  /*1460*/  @P0 FADD.FTZ R160, -R116, R157 ;  /* 0x0000009d74a00221 */ /* 0x000fe20000010100 */
[----:B------:R-:W-:-:S02]  /*1470*/  SHF.L.U32 R166, R151, 0x10, RZ ;  /* 0x0000001097a67819 */ /* 0x000fc400000006ff */
[----:B------:R-:W-:Y:S01]  /*1480*/  SHF.L.U32 R151, R4, 0x10, RZ ;  /* 0x0000001004977819 */ /* 0x000fe200000006ff */
[--C-:B------:R-:W-:Y:S01]  /*1490*/  @!P0 FADD.FTZ R4, R157, -R0.reuse ;  /* 0x800000009d048221 */ /* 0x100fe20000010000 */
[----:B------:R-:W-:Y:S01]  /*14a0*/  @P0 FMUL.FTZ R152, R152, R155 ;  /* 0x0000009b98980220 */ /* 0x000fe20000410000 */
[----:B------:R-:W0:Y:S01]  /*14b0*/  @P0 MUFU.RCP R153, R129 ;  /* 0x0000008100990308 */ /* 0x000e220000001000 */
[----:B------:R-:W-:Y:S01]  /*14c0*/  @P0 FMUL.FTZ R156, R156, R159 ;  /* 0x0000009f9c9c0220 */ /* 0x000fe20000410000 */
[C---:B------:R-:W-:Y:S01]  /*14d0*/  @!P0 FMUL.FTZ R152, R149.reuse, R158 ;  /* 0x0000009e95988220 */ /* 0x040fe20000410000 */
[----:B------:R-:W-:Y:S01]  /*14e0*/  @!P0 FMUL.FTZ R156, R149, R2 ;  /* 0x00000002959c8220 */ /* 0x000fe20000410000 */
[----:B------:R-:W-:Y:S01]  /*14f0*/  @P0 FADD.FTZ R158, -R146, R3 ;  /* 0x00000003929e0221 */ /* 0x000fe20000010100 */
[----:B------:R-:W-:Y:S01]  /*1500*/  @P0 FMUL.FTZ R160, R160, R163 ;  /* 0x000000a3a0a00220 */ /* 0x000fe20000410000 */
[--C-:B------:R-:W-:Y:S01]  /*1510*/  @!P0 FADD.FTZ R2, R3, -R0.reuse ;  /* 0x8000000003028221 */ /* 0x100fe20000010000 */
[C---:B------:R-:W-:Y:S01]  /*1520*/  @!P0 FMUL.FTZ R160, R149.reuse, R4 ;  /* 0x0000000495a08220 */ /* 0x040fe20000410000 */
[----:B------:R-:W-:Y:S01]  /*1530*/  MOV R3, R6 ;  /* 0x0000000600037202 */ /* 0x000fe20000000f00 */
[--C-:B------:R-:W-:Y:S01]  /*1540*/  IMAD.MOV.U32 R4, RZ, RZ, R7.reuse ;  /* 0x000000ffff047224 */ /* 0x100fe200078e0007 */
[----:B------:R-:W-:Y:S01]  /*1550*/  SHF.R.U64 R6, R6, 0x10, R7 ;  /* 0x0000001006067819 */ /* 0x000fe20000001207 */
[----:B------:R-:W-:Y:S01]  /*1560*/  @P0 FMUL.FTZ R158, R158, R161 ;  /* 0x000000a19e9e0220 */ /* 0x000fe20000410000 */
[----:B------:R-:W-:Y:S01]  /*1570*/  @!P0 FMUL.FTZ R158, R149, R2 ;  /* 0x00000002959e8220 */ /* 0x000fe20000410000 */
[----:B------:R-:W-:Y:S01]  /*1580*/  @P0 FADD.FTZ R164, -R115, R151 ;  /* 0x0000009773a40221 */ /* 0x000fe20000010100 */
[----:B------:R-:W-:Y:S01]  /*1590*/  @!P0 FADD.FTZ R2, R151, -R0 ;  /* 0x8000000097028221 */ /* 0x000fe20000010000 */
[----:B------:R-:W-:-:S02]  /*15a0*/  SHF.L.U32 R151, R6, 0x10, RZ ;  /* 0x0000001006977819 */ /* 0x000fc400000006ff */
[----:B------:R-:W-:Y:S02]  /*15b0*/  SHF.L.U32 R157, R4, 0x10, RZ ;  /* 0x00000010049d7819 */ /* 0x000fe400000006ff */
[----:B------:R-:W-:Y:S01]  /*15c0*/  SHF.R.U32.HI R6, RZ, 0x10, R7 ;  /* 0x00000010ff067819 */ /* 0x000fe20000011607 */
[----:B------:R-:W1:Y:S01]  /*15d0*/  @P0 MUFU.RCP R155, R99 ;  /* 0x00000063009b0308 */ /* 0x000e620000001000 */
[----:B------:R-:W-:Y:S01]  /*15e0*/  @P0 FADD.FTZ R168, -R114, R151 ;  /* 0x0000009772a80221 */ /* 0x000fe20000010100 */
[----:B------:R-:W-:Y:S01]  /*15f0*/  @P0 FADD.FTZ R170, -R143, R157 ;  /* 0x0000009d8faa0221 */ /* 0x000fe20000010100 */
[----:B------:R-:W-:Y:S01]  /*1600*/  SHF.L.U32 R159, R6, 0x10, RZ ;  /* 0x00000010069f7819 */ /* 0x000fe200000006ff */
[--C-:B------:R-:W-:Y:S01]  /*1610*/  @!P0 FADD.FTZ R4, R151, -R0.reuse ;  /* 0x8000000097048221 */ /* 0x100fe20000010000 */
[----:B------:R-:W-:Y:S01]  /*1620*/  @!P0 FADD.FTZ R6, R157, -R0 ;  /* 0x800000009d068221 */ /* 0x000fe20000010000 */
[----:B------:R-:W-:Y:S01]  /*1630*/  @P0 FADD.FTZ R162, -R145, R166 ;  /* 0x000000a691a20221 */ /* 0x000fe20000010100 */
[----:B------:R-:W-:Y:S01]  /*1640*/  @!P0 FADD.FTZ R166, R166, -R0 ;  /* 0x80000000a6a68221 */ /* 0x000fe20000010000 */
[----:B------:R-:W2:Y:S01]  /*1650*/  @P0 MUFU.RCP R5, R98 ;  /* 0x0000006200050308 */ /* 0x000ea20000001000 */
[----:B------:R-:W-:Y:S01]  /*1660*/  SHF.L.U32 R3, R3, 0x10, RZ ;  /* 0x0000001003037819 */ /* 0x000fe200000006ff */
[----:B------:R-:W-:Y:S01]  /*1670*/  @P0 FMUL.FTZ R168, R168, R171 ;  /* 0x000000aba8a80220 */ /* 0x000fe20000410000 */
[----:B0-----:R-:W-:Y:S01]  /*1680*/  @P0 FMUL.FTZ R170, R170, R153 ;  /* 0x00000099aaaa0220 */ /* 0x001fe20000410000 */
[C---:B------:R-:W-:Y:S01]  /*1690*/  @!P0 FMUL.FTZ R168, R149.reuse, R4 ;  /* 0x0000000495a88220 */ /* 0x040fe20000410000 */
[----:B------:R-:W-:Y:S01]  /*16a0*/  @!P0 FMUL.FTZ R170, R149, R6 ;  /* 0x0000000695aa8220 */ /* 0x000fe20000410000 */
[--C-:B------:R-:W-:Y:S01]  /*16b0*/  SHF.R.U64 R6, R8, 0x10, R9.reuse ;  /* 0x0000001008067819 */ /* 0x100fe20000001209 */
[----:B------:R-:W-:-:S02]  /*16c0*/  IMAD.MOV.U32 R4, RZ, RZ, R9 ;  /* 0x000000ffff047224 */ /* 0x000fc400078e0009 */
[----:B------:R-:W-:Y:S01]  /*16d0*/  @P0 FMUL.FTZ R162, R162, R165 ;  /* 0x000000a5a2a20220 */ /* 0x000fe20000410000 */
[----:B------:R-:W-:Y:S01]  /*16e0*/  @P0 FMUL.FTZ R164, R164, R167 ;  /* 0x000000a7a4a40220 */ /* 0x000fe20000410000 */
[C---:B------:R-:W-:Y:S01]  /*16f0*/  @!P0 FMUL.FTZ R162, R149.reuse, R166 ;  /* 0x000000a695a28220 */ /* 0x040fe20000410000 */
[----:B------:R-:W-:Y:S01]  /*1700*/  @!P0 FMUL.FTZ R164, R149, R2 ;  /* 0x0000000295a48220 */ /* 0x000fe20000410000 */
[----:B------:R-:W-:Y:S01]  /*1710*/  @P0 FADD.FTZ R166, -R144, R3 ;  /* 0x0000000390a60221 */ /* 0x000fe20000010100 */
[--C-:B------:R-:W-:Y:S01]  /*1720*/  @!P0 FADD.FTZ R2, R3, -R0.reuse ;  /* 0x8000000003028221 */ /* 0x100fe20000010000 */
[----:B------:R-:W-:Y:S01]  /*1730*/  MOV R3, R8 ;  /* 0x0000000800037202 */ /* 0x000fe20000000f00 */
[----:B------:R-:W-:Y:S01]  /*1740*/  @P0 FADD.FTZ R172, -R113, R159 ;  /* 0x0000009f71ac0221 */ /* 0x000fe20000010100 */
[----:B------:R-:W-:Y:S02]  /*1750*/  SHF.L.U32 R157, R6, 0x10, RZ ;  /* 0x00000010069d7819 */ /* 0x000fe400000006ff */
[----:B------:R-:W-:Y:S01]  /*1760*/  SHF.L.U32 R6, R4, 0x10, RZ ;  /* 0x0000001004067819 */ /* 0x000fe200000006ff */
[----:B------:R-:W-:Y:S01]  /*1770*/  @P0 FMUL.FTZ R166, R166, R169 ;  /* 0x000000a9a6a60220 */ /* 0x000fe20000410000 */
[----:B------:R-:W-:Y:S01]  /*1780*/  @!P0 FMUL.FTZ R166, R149, R2 ;  /* 0x0000000295a68220 */ /* 0x000fe20000410000 */
[----:B------:R-:W-:Y:S01]  /*1790*/  SHF.L.U32 R3, R3, 0x10, RZ ;  /* 0x0000001003037819 */ /* 0x000fe200000006ff */
[----:B-1----:R-:W-:Y:S01]  /*17a0*/  @P0 FMUL.FTZ R172, R172, R155 ;  /* 0x0000009bacac0220 */ /* 0x002fe20000410000 */
[----:B------:R-:W-:Y:S01]  /*17b0*/  @!P0 FADD.FTZ R2, R159, -R0 ;  /* 0x800000009f028221 */ /* 0x000fe20000010000 */
[----:B------:R-:W-:Y:S01]  /*17c0*/  SHF.R.U32.HI R9, RZ, 0x10, R9 ;  /* 0x00000010ff097819 */ /* 0x000fe20000011609 */
[----:B------:R-:W-:Y:S01]  /*17d0*/  @P0 FADD.FTZ R174, -R112, R157 ;  /* 0x0000009d70ae0221 */ /* 0x000fe20000010100 */
[----:B------:R-:W-:Y:S01]  /*17e0*/  @P0 FADD.FTZ R155, -R141, R6 ;  /* 0x000000068d9b0221 */ /* 0x000fe20000010100 */
[--C-:B------:R-:W-:Y:S01]  /*17f0*/  @!P0 FADD.FTZ R4, R157, -R0.reuse ;  /* 0x800000009d048221 */ /* 0x100fe20000010000 */
[--C-:B------:R-:W-:Y:S01]  /*1800*/  @!P0 FADD.FTZ R6, R6, -R0.reuse ;  /* 0x8000000006068221 */ /* 0x100fe20000010000 */
[----:B------:R-:W0:Y:S01]  /*1810*/  @P0 MUFU.RCP R7, R97 ;  /* 0x0000006100070308 */ /* 0x000e220000001000 */
[----:B------:R-:W-:Y:S01]  /*1820*/  @!P0 FMUL.FTZ R172, R149, R2 ;  /* 0x0000000295ac8220 */ /* 0x000fe20000410000 */
[----:B------:R-:W-:Y:S01]  /*1830*/  @P0 FADD.FTZ R153, -R142, R3 ;  /* 0x000000038e990221 */ /* 0x000fe20000010100 */
[----:B------:R-:W-:Y:S01]  /*1840*/  SHF.L.U32 R9, R9, 0x10, RZ ;  /* 0x0000001009097819 */ /* 0x000fe200000006ff */
[----:B--2---:R-:W-:Y:S01]  /*1850*/  @P0 FMUL.FTZ R174, R174, R5 ;  /* 0x00000005aeae0220 */ /* 0x004fe20000410000 */
[----:B------:R-:W-:Y:S01]  /*1860*/  @P0 FMUL.FTZ R155, R155, R178 ;  /* 0x000000b29b9b0220 */ /* 0x000fe20000410000 */
[----:B------:R-:W-:-:S02]  /*1870*/  @!P0 FADD.FTZ R2, R3, -R0 ;  /* 0x8000000003028221 */ /* 0x000fc40000010000 */
[----:B------:R-:W1:Y:S01]  /*1880*/  @P0 MUFU.RCP R8, R125 ;  /* 0x0000007d00080308 */ /* 0x000e620000001000 */
[C---:B------:R-:W-:Y:S01]  /*1890*/  @!P0 FMUL.FTZ R174, R149.reuse, R4 ;  /* 0x0000000495ae8220 */ /* 0x040fe20000410000 */
[----:B------:R-:W-:Y:S01]  /*18a0*/  @!P0 FMUL.FTZ R155, R149, R6 ;  /* 0x00000006959b8220 */ /* 0x000fe20000410000 */
[----:B------:R-:W-:Y:S01]  /*18b0*/  MOV R3, R10 ;  /* 0x0000000a00037202 */ /* 0x000fe20000000f00 */
[--C-:B------:R-:W-:Y:S01]  /*18c0*/  IMAD.MOV.U32 R4, RZ, RZ, R11.reuse ;  /* 0x000000ffff047224 */ /* 0x100fe200078e000b */
[----:B------:R-:W-:Y:S01]  /*18d0*/  SHF.R.U64 R6, R10, 0x10, R11 ;  /* 0x000000100a067819 */ /* 0x000fe2000000120b */
[----:B------:R-:W-:Y:S02]  /*18e0*/  @P0 FMUL.FTZ R153, R153, R176 ;  /* 0x000000b099990220 */ /* 0x000fe40000410000 */
[----:B------:R-:W2:Y:S01]  /*18f0*/  @P0 MUFU.RCP R5, R95 ;  /* 0x0000005f00050308 */ /* 0x000ea20000001000 */
[----:B------:R-:W-:Y:S01]  /*1900*/  @!P0 FMUL.FTZ R153, R149, R2 ;  /* 0x0000000295998220 */ /* 0x000fe20000410000 */
[----:B------:R-:W-:Y:S01]  /*1910*/  @P0 FADD.FTZ R176, -R111, R9 ;  /* 0x000000096fb00221 */ /* 0x000fe20000010100 */
[----:B------:R-:W-:Y:S01]  /*1920*/  @!P0 FADD.FTZ R2, R9, -R0 ;  /* 0x8000000009028221 */ /* 0x000fe20000010000 */
[----:B------:R-:W-:-:S02]  /*1930*/  SHF.L.U32 R3, R3, 0x10, RZ ;  /* 0x0000001003037819 */ /* 0x000fc400000006ff */
[----:B------:R-:W-:Y:S02]  /*1940*/  SHF.L.U32 R9, R6, 0x10, RZ ;  /* 0x0000001006097819 */ /* 0x000fe400000006ff */
[----:B------:R-:W3:Y:S01]  /*1950*/  @P0 MUFU.RCP R151, R96 ;  /* 0x0000006000970308 */ /* 0x000ee20000001000 */
[----:B------:R-:W-:Y:S02]  /*1960*/  SHF.R.U32.HI R10, RZ, 0x10, R11 ;  /* 0x00000010ff0a7819 */ /* 0x000fe4000001160b */
[----:B------:R-:W-:Y:S01]  /*1970*/  SHF.L.U32 R6, R4, 0x10, RZ ;  /* 0x0000001004067819 */ /* 0x000fe200000006ff */
[----:B------:R-:W-:Y:S01]  /*1980*/  @P0 FADD.FTZ R157, -R140, R3 ;  /* 0x000000038c9d0221 */ /* 0x000fe20000010100 */
[----:B------:R-:W-:-:S03]  /*1990*/  SHF.L.U32 R10, R10, 0x10, RZ ;  /* 0x000000100a0a7819 */ /* 0x000fc600000006ff */
[----:B------:R-:W-:Y:S01]  /*19a0*/  @P0 FADD.FTZ R159, -R139, R6 ;  /* 0x000000068b9f0221 */ /* 0x000fe20000010100 */
[----:B------:R-:W-:Y:S01]  /*19b0*/  @P0 FMUL.FTZ R157, R157, R180 ;  /* 0x000000b49d9d0220 */ /* 0x000fe20000410000 */
[----:B0-----:R-:W-:Y:S01]  /*19c0*/  @P0 FMUL.FTZ R176, R176, R7 ;  /* 0x00000007b0b00220 */ /* 0x001fe20000410000 */
[----:B------:R-:W-:Y:S01]  /*19d0*/  @P0 FADD.FTZ R180, -R109, R10 ;  /* 0x0000000a6db40221 */ /* 0x000fe20000010100 */
[----:B------:R-:W-:Y:S01]  /*19e0*/  @!P0 FMUL.FTZ R176, R149, R2 ;  /* 0x0000000295b08220 */ /* 0x000fe20000410000 */
[----:B-1----:R-:W-:Y:S01]  /*19f0*/  @P0 FMUL.FTZ R159, R159, R8 ;  /* 0x000000089f9f0220 */ /* 0x002fe20000410000 */
[--C-:B------:R-:W-:Y:S01]  /*1a00*/  @!P0 FADD.FTZ R6, R6, -R0.reuse ;  /* 0x8000000006068221 */ /* 0x100fe20000010000 */
[----:B------:R-:W0:Y:S01]  /*1a10*/  @P0 MUFU.RCP R7, R94 ;  /* 0x0000005e00070308 */ /* 0x000e220000001000 */
[--C-:B------:R-:W-:Y:S01]  /*1a20*/  @!P0 FADD.FTZ R2, R3, -R0.reuse ;  /* 0x8000000003028221 */ /* 0x100fe20000010000 */
[----:B------:R-:W-:Y:S01]  /*1a30*/  @P0 FADD.FTZ R178, -R110, R9 ;  /* 0x000000096eb20221 */ /* 0x000fe20000010100 */
[----:B------:R-:W-:Y:S01]  /*1a40*/  @!P0 FADD.FTZ R4, R9, -R0 ;  /* 0x8000000009048221 */ /* 0x000fe20000010000 */
[----:B--2---:R-:W-:Y:S01]  /*1a50*/  @P0 FMUL.FTZ R180, R180, R5 ;  /* 0x00000005b4b40220 */ /* 0x004fe20000410000 */
[----:B------:R-:W-:-:S03]  /*1a60*/  @!P0 FMUL.FTZ R159, R149, R6 ;  /* 0x00000006959f8220 */ /* 0x000fc60000410000 */
[----:B------:R-:W1:Y:S01]  /*1a70*/  @P0 MUFU.RCP R8, R123 ;  /* 0x0000007b00080308 */ /* 0x000e620000001000 */
[--C-:B------:R-:W-:Y:S02]  /*1a80*/  IMAD.MOV.U32 R3, RZ, RZ, R13.reuse ;  /* 0x000000ffff037224 */ /* 0x100fe400078e000d */
[C---:B------:R-:W-:Y:S01]  /*1a90*/  @!P0 FMUL.FTZ R157, R149.reuse, R2 ;  /* 0x00000002959d8220 */ /* 0x040fe20000410000 */
[--C-:B------:R-:W-:Y:S01]  /*1aa0*/  SHF.R.U64 R6, R12, 0x10, R13.reuse ;  /* 0x000000100c067819 */ /* 0x100fe2000000120d */
[----:B---3--:R-:W-:Y:S01]  /*1ab0*/  @P0 FMUL.FTZ R178, R178, R151 ;  /* 0x00000097b2b20220 */ /* 0x008fe20000410000 */
[----:B------:R-:W-:Y:S02]  /*1ac0*/  MOV R2, R12 ;  /* 0x0000000c00027202 */ /* 0x000fe40000000f00 */
[----:B------:R-:W2:Y:S01]  /*1ad0*/  @P0 MUFU.RCP R5, R93 ;  /* 0x0000005d00050308 */ /* 0x000ea20000001000 */
[----:B------:R-:W-:Y:S01]  /*1ae0*/  @!P0 FMUL.FTZ R178, R149, R4 ;  /* 0x0000000495b28220 */ /* 0x000fe20000410000 */
[----:B------:R-:W-:-:S02]  /*1af0*/  SHF.R.U32.HI R4, RZ, 0x10, R13 ;  /* 0x00000010ff047819 */ /* 0x000fc4000001160d */
[----:B------:R-:W-:-:S04]  /*1b00*/  SHF.L.U32 R11, R6, 0x10, RZ ;  /* 0x00000010060b7819 */ /* 0x000fc800000006ff */
[----:B------:R-:W3:Y:S01]  /*1b10*/  @P0 MUFU.RCP R184, R124 ;  /* 0x0000007c00b80308 */ /* 0x000ee20000001000 */
[----:B------:R-:W-:Y:S02]  /*1b20*/  SHF.L.U32 R3, R3, 0x10, RZ ;  /* 0x0000001003037819 */ /* 0x000fe400000006ff */
[----:B------:R-:W-:Y:S01]  /*1b30*/  SHF.L.U32 R9, R2, 0x10, RZ ;  /* 0x0000001002097819 */ /* 0x000fe200000006ff */
[--C-:B------:R-:W-:Y:S01]  /*1b40*/  @!P0 FADD.FTZ R2, R10, -R0.reuse ;  /* 0x800000000a028221 */ /* 0x100fe20000010000 */
[----:B------:R-:W-:Y:S01]  /*1b50*/  SHF.L.U32 R10, R4, 0x10, RZ ;  /* 0x00000010040a7819 */ /* 0x000fe200000006ff */
[----:B------:R-:W-:Y:S01]  /*1b60*/  @P0 FADD.FTZ R12, -R108, R11 ;  /* 0x0000000b6c0c0221 */ /* 0x000fe20000010100 */
[----:B------:R-:W-:Y:S01]  /*1b70*/  @P0 FADD.FTZ R161, -R137, R3 ;  /* 0x0000000389a10221 */ /* 0x000fe20000010100 */
[----:B------:R-:W-:Y:S01]  /*1b80*/  @!P0 FADD.FTZ R4, R11, -R0 ;  /* 0x800000000b048221 */ /* 0x000fe20000010000 */
[----:B------:R-:W-:Y:S01]  /*1b90*/  @!P0 FMUL.FTZ R180, R149, R2 ;  /* 0x0000000295b48220 */ /* 0x000fe20000410000 */
[----:B------:R-:W-:Y:S01]  /*1ba0*/  @P0 FADD.FTZ R182, -R107, R10 ;  /* 0x0000000a6bb60221 */ /* 0x000fe20000010100 */
[----:B------:R-:W-:Y:S01]  /*1bb0*/  @P0 FADD.FTZ R13, -R138, R9 ;  /* 0x000000098a0d0221 */ /* 0x000fe20000010100 */
[----:B0-----:R-:W-:Y:S01]  /*1bc0*/  @P0 FMUL.FTZ R12, R12, R7 ;  /* 0x000000070c0c0220 */ /* 0x001fe20000410000 */
[----:B-1----:R-:W-:Y:S01]  /*1bd0*/  @P0 FMUL.FTZ R161, R161, R8 ;  /* 0x00000008a1a10220 */ /* 0x002fe20000410000 */
[--C-:B------:R-:W-:Y:S01]  /*1be0*/  @!P0 FADD.FTZ R6, R3, -R0.reuse ;  /* 0x8000000003068221 */ /* 0x100fe20000010000 */
[--C-:B------:R-:W-:Y:S01]  /*1bf0*/  SHF.R.U64 R179, R20, 0x10, R21.reuse ;  /* 0x0000001014b37819 */ /* 0x100fe20000001215 */
[--C-:B------:R-:W-:Y:S01]  /*1c00*/  @!P0 FADD.FTZ R2, R9, -R0.reuse ;  /* 0x8000000009028221 */ /* 0x100fe20000010000 */
[----:B------:R-:W-:Y:S01]  /*1c10*/  MOV R163, R21 ;  /* 0x0000001500a37202 */ /* 0x000fe20000000f00 */
[----:B------:R-:W-:Y:S01]  /*1c20*/  @!P0 FADD.FTZ R8, R10, -R0 ;  /* 0x800000000a088221 */ /* 0x000fe20000010000 */
[----:B------:R-:W-:Y:S01]  /*1c30*/  SHF.R.U32.HI R177, RZ, 0x10, R21 ;  /* 0x00000010ffb17819 */ /* 0x000fe20000011615 */
[----:B------:R-:W-:Y:S01]  /*1c40*/  @!P0 FMUL.FTZ R12, R149, R4 ;  /* 0x00000004950c8220 */ /* 0x000fe20000410000 */
[----:B------:R-:W-:Y:S01]  /*1c50*/  SHF.R.U64 R167, R18, 0x10, R19 ;  /* 0x0000001012a77819 */ /* 0x000fe20000001213 */
[----:B------:R-:W0:Y:S01]  /*1c60*/  @P0 MUFU.RCP R10, R122 ;  /* 0x0000007a000a0308 */ /* 0x000e220000001000 */
[----:B------:R-:W-:-:S02]  /*1c70*/  MOV R11, R19 ;  /* 0x00000013000b7202 */ /* 0x000fc40000000f00 */
[----:B------:R-:W-:Y:S02]  /*1c80*/  SHF.R.U32.HI R181, RZ, 0x10, R19 ;  /* 0x00000010ffb57819 */ /* 0x000fe40000011613 */
[----:B------:R-:W-:Y:S02]  /*1c90*/  MOV R151, R20 ;  /* 0x0000001400977202 */ /* 0x000fe40000000f00 */
[----:B------:R-:W-:Y:S01]  /*1ca0*/  MOV R21, R22 ;  /* 0x0000001600157202 */ /* 0x000fe20000000f00 */
[----:B------:R-:W1:Y:S01]  /*1cb0*/  @P0 MUFU.RCP R19, R92 ;  /* 0x0000005c00130308 */ /* 0x000e620000001000 */
[----:B------:R-:W-:Y:S01]  /*1cc0*/  SHF.R.U64 R175, R22, 0x10, R23 ;  /* 0x0000001016af7819 */ /* 0x000fe20000001217 */
[----:B--2---:R-:W-:Y:S01]  /*1cd0*/  @P0 FMUL.FTZ R182, R182, R5 ;  /* 0x00000005b6b60220 */ /* 0x004fe20000410000 */
[----:B------:R-:W-:Y:S02]  /*1ce0*/  SHF.R.U64 R22, R26, 0x10, R27 ;  /* 0x000000101a167819 */ /* 0x000fe4000000121b */
[----:B------:R-:W-:-:S02]  /*1cf0*/  MOV R4, R27 ;  /* 0x0000001b00047202 */ /* 0x000fc40000000f00 */
[----:B------:R-:W-:Y:S01]  /*1d00*/  SHF.R.U32.HI R20, RZ, 0x10, R27 ;  /* 0x00000010ff147819 */ /* 0x000fe2000001161b */
[----:B---3--:R-:W-:Y:S01]  /*1d10*/  @P0 FMUL.FTZ R13, R13, R184 ;  /* 0x000000b80d0d0220 */ /* 0x008fe20000410000 */
[----:B------:R-:W2:Y:S01]  /*1d20*/  @P0 MUFU.RCP R27, R91 ;  /* 0x0000005b001b0308 */ /* 0x000ea20000001000 */
[C---:B------:R-:W-:Y:S01]  /*1d30*/  @!P0 FMUL.FTZ R161, R149.reuse, R6 ;  /* 0x0000000695a18220 */ /* 0x040fe20000410000 */
[----:B------:R-:W-:Y:S01]  /*1d40*/  MOV R5, R14 ;  /* 0x0000000e00057202 */ /* 0x000fe20000000f00 */
[C---:B------:R-:W-:Y:S01]  /*1d50*/  @!P0 FMUL.FTZ R13, R149.reuse, R2 ;  /* 0x00000002950d8220 */ /* 0x040fe20000410000 */
[----:B------:R-:W-:Y:S01]  /*1d60*/  SHF.R.U64 R185, R14, 0x10, R15 ;  /* 0x000000100eb97819 */ /* 0x000fe2000000120f */
[--C-:B------:R-:W-:Y:S01]  /*1d70*/  IMAD.MOV.U32 R6, RZ, RZ, R29.reuse ;  /* 0x000000ffff067224 */ /* 0x100fe200078e001d */
[----:B------:R-:W-:Y:S01]  /*1d80*/  MOV R9, R18 ;  /* 0x0000001200097202 */ /* 0x000fe20000000f00 */
[----:B------:R-:W-:Y:S01]  /*1d90*/  @!P0 FMUL.FTZ R182, R149, R8 ;  /* 0x0000000895b68220 */ /* 0x000fe20000410000 */
[----:B------:R-:W-:Y:S01]  /*1da0*/  SHF.R.U64 R14, R28, 0x10, R29 ;  /* 0x000000101c0e7819 */ /* 0x000fe2000000121d */
[----:B------:R-:W3:Y:S01]  /*1db0*/  @P0 MUFU.RCP R18, R121 ;  /* 0x0000007900120308 */ /* 0x000ee20000001000 */
[----:B------:R-:W-:-:S02]  /*1dc0*/  MOV R2, R28 ;  /* 0x0000001c00027202 */ /* 0x000fc40000000f00 */
[----:B------:R-:W-:Y:S02]  /*1dd0*/  SHF.R.U32.HI R8, RZ, 0x10, R29 ;  /* 0x00000010ff087819 */ /* 0x000fe4000001161d */
[--C-:B------:R-:W-:Y:S02]  /*1de0*/  SHF.R.U64 R186, R24, 0x10, R25.reuse ;  /* 0x0000001018ba7819 */ /* 0x100fe40000001219 */
[----:B------:R-:W-:Y:S02]  /*1df0*/  MOV R169, R25 ;  /* 0x0000001900a97202 */ /* 0x000fe40000000f00 */
[----:B------:R-:W-:Y:S02]  /*1e00*/  SHF.R.U32.HI R188, RZ, 0x10, R25 ;  /* 0x00000010ffbc7819 */ /* 0x000fe40000011619 */
[----:B------:R-:W-:Y:S02]  /*1e10*/  SHF.R.U64 R173, R16, 0x10, R17 ;  /* 0x0000001010ad7819 */ /* 0x000fe40000001211 */
[----:B------:R-:W-:-:S02]  /*1e20*/  MOV R29, R17 ;  /* 0x00000011001d7202 */ /* 0x000fc40000000f00 */
[----:B------:R-:W-:Y:S01]  /*1e30*/  SHF.R.U32.HI R171, RZ, 0x10, R17 ;  /* 0x00000010ffab7819 */ /* 0x000fe20000011611 */
[--C-:B------:R-:W-:Y:S01]  /*1e40*/  IMAD.MOV.U32 R165, RZ, RZ, R23.reuse ;  /* 0x000000ffffa57224 */ /* 0x100fe200078e0017 */
[----:B------:R-:W-:Y:S02]  /*1e50*/  MOV R25, R16 ;  /* 0x0000001000197202 */ /* 0x000fe40000000f00 */
[----:B------:R-:W-:Y:S02]  /*1e60*/  SHF.L.U32 R17, R14, 0x10, RZ ;  /* 0x000000100e117819 */ /* 0x000fe400000006ff */
[----:B------:R-:W-:Y:S02]  /*1e70*/  SHF.R.U32.HI R184, RZ, 0x10, R23 ;  /* 0x00000010ffb87819 */ /* 0x000fe40000011617 */
[----:B------:R-:W-:Y:S02]  /*1e80*/  SHF.L.U32 R187, R2, 0x10, RZ ;  /* 0x0000001002bb7819 */ /* 0x000fe400000006ff */
[----:B------:R-:W-:-:S02]  /*1e90*/  SHF.L.U32 R16, R6, 0x10, RZ ;  /* 0x0000001006107819 */ /* 0x000fc400000006ff */
[----:B------:R-:W-:Y:S01]  /*1ea0*/  MOV R23, R24 ;  /* 0x0000001800177202 */ /* 0x000fe20000000f00 */
[----:B------:R-:W-:Y:S01]  /*1eb0*/  IMAD.U32 R24, R8, 0x10000, RZ ;  /* 0x0001000008187824 */ /* 0x000fe200078e00ff */
[----:B------:R-:W-:Y:S01]  /*1ec0*/  MOV R3, R26 ;  /* 0x0000001a00037202 */ /* 0x000fe20000000f00 */
[--C-:B------:R-:W-:Y:S01]  /*1ed0*/  IMAD.MOV.U32 R7, RZ, RZ, R15.reuse ;  /* 0x000000ffff077224 */ /* 0x100fe200078e000f */
[----:B------:R-:W-:Y:S01]  /*1ee0*/  SHF.R.U32.HI R183, RZ, 0x10, R15 ;  /* 0x00000010ffb77819 */ /* 0x000fe2000001160f */
[----:B------:R-:W-:Y:S01]  /*1ef0*/  @P0 FADD.FTZ R14, -R106, R17 ;  /* 0x000000116a0e0221 */ /* 0x000fe20000010100 */
[----:B------:R-:W-:Y:S01]  /*1f00*/  @!P0 FADD.FTZ R6, R17, -R0 ;  /* 0x8000000011068221 */ /* 0x000fe20000010000 */
[----:B------:R-:W-:Y:S01]  /*1f10*/  @P0 FADD.FTZ R15, -R136, R187 ;  /* 0x000000bb880f0221 */ /* 0x000fe20000010100 */
[----:B------:R-:W-:Y:S01]  /*1f20*/  @P0 FADD.FTZ R17, -R135, R16 ;  /* 0x0000001087110221 */ /* 0x000fe20000010100 */
[--C-:B------:R-:W-:Y:S01]  /*1f30*/  @!P0 FADD.FTZ R8, R16, -R0.reuse ;  /* 0x8000000010088221 */ /* 0x100fe20000010000 */
[----:B------:R-:W-:Y:S01]  /*1f40*/  @!P0 FADD.FTZ R2, R187, -R0 ;  /* 0x80000000bb028221 */ /* 0x000fe20000010000 */
[----:B------:R-:W-:Y:S01]  /*1f50*/  @P0 FADD.FTZ R16, -R105, R24 ;  /* 0x0000001869100221 */ /* 0x000fe20000010100 */
[----:B------:R-:W-:Y:S01]  /*1f60*/  @!P0 FADD.FTZ R0, R24, -R0 ;  /* 0x8000000018008221 */ /* 0x000fe20000010000 */
[----:B------:R-:W-:Y:S01]  /*1f70*/  SHF.L.U32 R3, R3, 0x10, RZ ;  /* 0x0000001003037819 */ /* 0x000fe200000006ff */
[----:B0-----:R-:W-:Y:S01]  /*1f80*/  @P0 FMUL.FTZ R15, R15, R10 ;  /* 0x0000000a0f0f0220 */ /* 0x001fe20000410000 */
[----:B-1----:R-:W-:Y:S01]  /*1f90*/  @P0 FMUL.FTZ R14, R14, R19 ;  /* 0x000000130e0e0220 */ /* 0x002fe20000410000 */
[----:B--2---:R-:W-:Y:S01]  /*1fa0*/  @P0 FMUL.FTZ R16, R16, R27 ;  /* 0x0000001b10100220 */ /* 0x004fe20000410000 */
[----:B------:R-:W-:Y:S01]  /*1fb0*/  SHF.L.U32 R19, R22, 0x10, RZ ;  /* 0x0000001016137819 */ /* 0x000fe200000006ff */
[----:B------:R-:W-:Y:S01]  /*1fc0*/  @!P0 FMUL.FTZ R16, R149, R0 ;  /* 0x0000000095108220 */ /* 0x000fe20000410000 */
[----:B------:R-:W-:Y:S01]  /*1fd0*/  SHF.L.U32 R10, R7, 0x10, RZ ;  /* 0x00000010070a7819 */ /* 0x000fe200000006ff */
[----:B------:R-:W-:Y:S01]  /*1fe0*/  FMUL.FTZ R0, R134, R3 ;  /* 0x0000000386007220 */ /* 0x000fe20000410000 */
[----:B---3--:R-:W-:Y:S01]  /*1ff0*/  @P0 FMUL.FTZ R17, R17, R18 ;  /* 0x0000001211110220 */ /* 0x008fe20000410000 */
[----:B------:R-:W-:Y:S01]  /*2000*/  SHF.L.U32 R18, R183, 0x10, RZ ;  /* 0x00000010b7127819 */ /* 0x000fe200000006ff */
[----:B------:R-:W-:Y:S01]  /*2010*/  FADD.FTZ R88, R19, R88 ;  /* 0x0000005813587221 */ /* 0x000fe20000010000 */
[----:B------:R-:W-:Y:S01]  /*2020*/  SHF.L.U32 R187, R29, 0x10, RZ ;  /* 0x000000101dbb7819 */ /* 0x000fe200000006ff */
[----:B------:R-:W-:Y:S01]  /*2030*/  FFMA.FTZ R89, R19, R152, R89 ;  /* 0x0000009813597223 */ /* 0x000fe20000010059 */
[C---:B------:R-:W-:Y:S01]  /*2040*/  FADD.FTZ R78, R10.reuse, R78 ;  /* 0x0000004e0a4e7221 */ /* 0x040fe20000010000 */
[----:B------:R-:W-:Y:S01]  /*2050*/  FFMA.FTZ R79, R10, R162, R79 ;  /* 0x000000a20a4f7223 */ /* 0x000fe2000001004f */
[----:B------:R-:W-:Y:S01]  /*2060*/  FMUL.FTZ R29, R131, R10 ;  /* 0x0000000a831d7220 */ /* 0x000fe20000410000 */
[----:B------:R-:W-:Y:S01]  /*2070*/  FMUL.FTZ R19, R104, R19 ;  /* 0x0000001368137220 */ /* 0x000fe20000410000 */
[----:B------:R-:W-:Y:S01]  /*2080*/  FADD.FTZ R10, RZ, R0 ;  /* 0x00000000ff0a7221 */ /* 0x000fe20000010000 */
[----:B------:R-:W-:Y:S01]  /*2090*/  SHF.L.U32 R7, R163, 0x10, RZ ;  /* 0x00000010a3077819 */ /* 0x000fe200000006ff */
[C---:B------:R-:W-:Y:S01]  /*20a0*/  FADD.FTZ R76, R18.reuse, R76 ;  /* 0x0000004c124c7221 */ /* 0x040fe20000010000 */
[----:B------:R-:W-:Y:S01]  /*20b0*/  FFMA.FTZ R77, R18, R164, R77 ;  /* 0x000000a4124d7223 */ /* 0x000fe2000001004d */
[----:B------:R-:W-:Y:S01]  /*20c0*/  FMUL.FTZ R163, R101, R18 ;  /* 0x0000001265a37220 */ /* 0x000fe20000410000 */
[----:B------:R-:W-:Y:S01]  /*20d0*/  SHF.L.U32 R4, R4, 0x10, RZ ;  /* 0x0000001004047819 */ /* 0x000fe200000006ff */
[----:B------:R-:W-:Y:S01]  /*20e0*/  FADD.FTZ R18, R10, R19 ;  /* 0x000000130a127221 */ /* 0x000fe20000010000 */
[----:B------:R-:W-:Y:S01]  /*20f0*/  @!P0 FMUL.FTZ R17, R149, R8 ;  /* 0x0000000895118220 */ /* 0x000fe20000410000 */
[----:B------:R-:W-:Y:S01]  /*2100*/  FFMA.FTZ R10, R0, R150, RZ ;  /* 0x00000096000a7223 */ /* 0x000fe200000100ff */
[----:B------:R-:W-:-:S02]  /*2110*/  SHF.L.U32 R8, R20, 0x10, RZ ;  /* 0x0000001014087819 */ /* 0x000fc400000006ff */
[----:B------:R-:W-:Y:S01]  /*2120*/  SHF.L.U32 R20, R11, 0x10, RZ ;  /* 0x000000100b147819 */ /* 0x000fe200000006ff */
[----:B------:R-:W-:Y:S01]  /*2130*/  FFMA.FTZ R10, R19, R152, R10 ;  /* 0x00000098130a7223 */ /* 0x000fe2000001000a */
[----:B------:R-:W-:Y:S01]  /*2140*/  SHF.L.U32 R11, R21, 0x10, RZ ;  /* 0x00000010150b7819 */ /* 0x000fe200000006ff */
[----:B------:R-:W-:Y:S01]  /*2150*/  FMUL.FTZ R21, R133, R4 ;  /* 0x0000000485157220 */ /* 0x000fe20000410000 */
[----:B------:R-:W-:Y:S01]  /*2160*/  IMAD.U32 R22, R181, 0x10000, RZ ;  /* 0x00010000b5167824 */ /* 0x000fe200078e00ff */
[----:B------:R-:W-:Y:S02]  /*2170*/  SHF.L.U32 R5, R5, 0x10, RZ ;  /* 0x0000001005057819 */ /* 0x000fe400000006ff */
[----:B------:R-:W-:Y:S01]  /*2180*/  SHF.L.U32 R181, R23, 0x10, RZ ;  /* 0x0000001017b57819 */ /* 0x000fe200000006ff */
[----:B------:R-:W-:Y:S01]  /*2190*/  FMUL.FTZ R23, R103, R8 ;  /* 0x0000000867177220 */ /* 0x000fe20000410000 */
[----:B------:R-:W-:Y:S01]  /*21a0*/  FADD.FTZ R18, R18, R21 ;  /* 0x0000001512127221 */ /* 0x000fe20000010000 */
[----:B------:R-:W-:Y:S01]  /*21b0*/  FFMA.FTZ R10, R21, R154, R10 ;  /* 0x0000009a150a7223 */ /* 0x000fe2000001000a */
[C---:B------:R-:W-:Y:S01]  /*21c0*/  FADD.FTZ R90, R3.reuse, R90 ;  /* 0x0000005a035a7221 */ /* 0x040fe20000010000 */
[----:B------:R-:W-:Y:S01]  /*21d0*/  FFMA.FTZ R119, R3, R150, R119 ;  /* 0x0000009603777223 */ /* 0x000fe20000010077 */
[----:B------:R-:W-:Y:S01]  /*21e0*/  IMAD.U32 R27, R185, 0x10000, RZ ;  /* 0x00010000b91b7824 */ /* 0x000fe200078e00ff */
        /* <DEDUP_REMOVED lines=24> */
[----:B------:R-:W-:-:S02]  /*2370*/  SHF.L.U32 R167, R167, 0x10, RZ ;  /* 0x00000010a7a77819 */ /* 0x000fc400000006ff */
        /* <DEDUP_REMOVED lines=30> */
[----:B------:R-:W-:-:S02]  /*2560*/  IMAD.U32 R28, R175, 0x10000, RZ ;  /* 0x00010000af1c7824 */ /* 0x000fc400078e00ff */
        /* <DEDUP_REMOVED lines=37> */
[----:B------:R-:W-:-:S02]  /*27c0*/  IMAD.U32 R188, R188, 0x10000, RZ ;  /* 0x00010000bcbc7824 */ /* 0x000fc400078e00ff */
[----:B------:R-:W-:Y:S01]  /*27d0*/  FMUL.FTZ R28, R123, R183 ;  /* 0x000000b77b1c7220 */ /* 0x000fe20000410000 */
[----:B------:R-:W-:Y:S01]  /*27e0*/  FADD.FTZ R5, R10, R181 ;  /* 0x000000b50a057221 */ /* 0x000fe20000010000 */
        /* <DEDUP_REMOVED lines=27> */
[-C--:B------:R-:W-:Y:S01]  /*29a0*/  FFMA.FTZ R52, R187, R17.reuse, R52 ;  /* 0x00000011bb347223 */ /* 0x080fe20000010034 */
        /* <DEDUP_REMOVED lines=36> */
.L_x_2427:
[----:B------:R-:W3:Y:S01]  /*2bf0*/  LDC R184, c[0x0][0x210] ;  /* 0x00008400ffb87b82 */ /* 0x000ee20000000800 */
[----:B------:R-:W4:Y:S01]  /*2c00*/  @!P2 S2R R10, SR_CgaCtaId ;  /* 0x00000000000aa919 */ /* 0x000f220000008800 */
[----:B------:R-:W-:Y:S01]  /*2c10*/  LOP3.LUT R7, R2, 0x3, RZ, 0xc0, !PT ;  /* 0x0000000302077812 */ /* 0x000fe200078ec0ff */
[----:B--2---:R-:W-:Y:S01]  /*2c20*/  FADD.FTZ R5, R8, R5 ;  /* 0x0000000508057221 */ /* 0x004fe20000010000 */
[----:B------:R-:W-:Y:S01]  /*2c30*/  LOP3.LUT R193, R120, 0x1, RZ, 0xc0, !PT ;  /* 0x0000000178c17812 */ /* 0x000fe200078ec0ff */
[----:B-1----:R-:W-:Y:S01]  /*2c40*/  FADD.FTZ R4, R11, R4 ;  /* 0x000000040b047221 */ /* 0x002fe20000010000 */
[----:B------:R-:W-:Y:S01]  /*2c50*/  LOP3.LUT P0, RZ, R7, 0x1f, R33, 0xf8, !PT ;  /* 0x0000001f07ff7812 */ /* 0x000fe2000780f821 */
[----:B------:R-:W-:Y:S05]  /*2c60*/  WARPSYNC.ALL ;  /* 0x0000000000007948 */ /* 0x000fea0003800000 */
[----:B------:R-:W-:Y:S01]  /*2c70*/  IMAD.MOV R190, RZ, RZ, -R193 ;  /* 0x000000ffffbe7224 */ /* 0x000fe200078e0ac1 */
[----:B------:R-:W-:Y:S01]  /*2c80*/  LEA.HI R151, R33, R34, RZ, 0x19 ;  /* 0x0000002221977211 */ /* 0x000fe200078fc8ff */
[----:B------:R-:W-:Y:S01]  /*2c90*/  BSSY B0, `(.L_x_2412) ;  /* 0x0000021000007945 */ /* 0x000fe20003800000 */
[----:B------:R-:W-:-:S02]  /*2ca0*/  @!P2 MOV R9, 0x400 ;  /* 0x000004000009a802 */ /* 0x000fc40000000f00 */
[----:B------:R-:W-:Y:S02]  /*2cb0*/  @!P2 IADD3 R7, R6, R7, RZ ;  /* 0x000000070607a210 */ /* 0x000fe40007ffe0ff */
[----:B------:R-:W1:Y:S01]  /*2cc0*/  @!P0 LDC.64 R2, c[0x0][0x250] ;  /* 0x00009400ff028b82 */ /* 0x000e620000000a00 */
[----:B---3--:R-:W-:-:S04]  /*2cd0*/  SHF.L.U32 R189, R184, 0x2, RZ ;  /* 0x00000002b8bd7819 */ /* 0x008fc800000006ff */
[----:B------:R-:W-:Y:S02]  /*2ce0*/  LOP3.LUT R189, R190, R189, RZ, 0xc0, !PT ;  /* 0x000000bdbebd7212 */ /* 0x000fe400078ec0ff */
[----:B------:R-:W-:Y:S02]  /*2cf0*/  SHF.L.U32 R190, R151, 0x2, RZ ;  /* 0x0000000297be7819 */ /* 0x000fe400000006ff */
[----:B----4-:R-:W-:Y:S02]  /*2d00*/  @!P2 LEA R10, R10, R9, 0x18 ;  /* 0x000000090a0aa211 */ /* 0x010fe400078ec0ff */
[----:B------:R-:W-:Y:S02]  /*2d10*/  IADD3 R190, P3, R189, R190, RZ ;  /* 0x000000bebdbe7210 */ /* 0x000fe40007f7e0ff */
[----:B------:R-:W-:Y:S02]  /*2d20*/  @!P2 LEA R7, R7, R10, 0x3 ;  /* 0x0000000a0707a211 */ /* 0x000fe400078e18ff */
[----:B0-----:R-:W-:-:S02]  /*2d30*/  CS2R R10, SRZ ;  /* 0x00000000000a7805 */ /* 0x001fc4000001ff00 */
[----:B------:R-:W-:Y:S02]  /*2d40*/  @!P0 IADD3 R8, P4, R32, R190, RZ ;  /* 0x000000be20088210 */ /* 0x000fe40007f9e0ff */
[----:B------:R-:W-:Y:S01]  /*2d50*/  IADD3.X R192, RZ, RZ, RZ, P3, !PT ;  /* 0x000000ffffc07210 */ /* 0x000fe20001ffe4ff */
[----:B------:R0:W-:Y:S01]  /*2d60*/  @!P2 STS.64 [R7], R4 ;  /* 0x000000040700a388 */ /* 0x0001e20000000a00 */
[----:B------:R-:W-:Y:S03]  /*2d70*/  BAR.SYNC.DEFER_BLOCKING 0x0 ;  /* 0x0000000000007b1d */ /* 0x000fe60000010000 */
[----:B------:R-:W-:Y:S01]  /*2d80*/  @!P0 IMAD.X R9, RZ, RZ, R192, P4 ;  /* 0x000000ffff098224 */ /* 0x000fe200020e06c0 */
[----:B-1----:R-:W-:-:S04]  /*2d90*/  @!P0 LEA R2, P2, R8, R2, 0x3 ;  /* 0x0000000208028211 */ /* 0x002fc800078418ff */
        /* <DEDUP_REMOVED lines=16> */
.L_x_2413:
[----:B------:R-:W-:Y:S05]  /*2ea0*/  BSYNC B0 ;  /* 0x0000000000007941 */ /* 0x000fea0003800000 */
.L_x_2412:
[----:B------:R-:W-:Y:S01]  /*2eb0*/  ISETP.NE.AND P2, PT, R33, RZ, PT ;  /* 0x000000ff2100720c */ /* 0x000fe20003f45270 */
[----:B------:R1:W-:Y:S01]  /*2ec0*/  @!P0 STG.E.64 desc[UR8][R2.64], R10 ;  /* 0x0000000a02008986 */ /* 0x0003e2000c101b08 */
[----:B------:R-:W-:-:S11]  /*2ed0*/  ISETP.NE.AND P0, PT, R193, RZ, PT ;  /* 0x000000ffc100720c */ /* 0x000fd60003f05270 */
[----:B------:R-:W-:Y:S05]  /*2ee0*/  @P2 BRA `(.L_x_2414) ;  /* 0x0000000000502947 */ /* 0x000fea0003800000 */
[----:B-1----:R-:W-:Y:S01]  /*2ef0*/  SEL R3, R184, RZ, P0 ;  /* 0x000000ffb8037207 */ /* 0x002fe20000000000 */
[----:B------:R-:W-:Y:S01]  /*2f00*/  ULDC.64 UR4, c[0x0][0x258] ;  /* 0x0000960000047ab9 */ /* 0x000fe20000000a00 */
[----:B------:R-:W-:Y:S02]  /*2f10*/  LOP3.LUT P0, RZ, R120, 0x2, RZ, 0xc0, !PT ;  /* 0x0000000278ff7812 */ /* 0x000fe4000780c0ff */
[----:B0-----:R-:W-:Y:S02]  /*2f20*/  IADD3 R4, P2, R34, R3, RZ ;  /* 0x0000000322047210 */ /* 0x001fe40007f5e0ff */
        /* <DEDUP_REMOVED lines=11> */
.L_x_2415:
[----:B------:R-:W2:Y:S04]  /*2fe0*/  LDG.E.STRONG.GPU R4, desc[UR8][R2.64] ;  /* 0x0000000802047981 */ /* 0x000ea8000c1ef900 */
[----:B--2---:R-:W-:Y:S01]  /*2ff0*/  CCTL.IVALL ;  /* 0x00000000ff00798f */ /* 0x004fe20002000000 */
[----:B------:R-:W-:Y:S05]  /*3000*/  YIELD ;  /* 0x0000000000007946 */ /* 0x000fea0003800000 */
[----:B------:R-:W-:-:S13]  /*3010*/  ISETP.NE.AND P0, PT, R4, R7, PT ;  /* 0x000000070400720c */ /* 0x000fda0003f05270 */
[----:B------:R-:W-:Y:S05]  /*3020*/  @P0 BRA `(.L_x_2415) ;  /* 0xfffffffc00ec0947 */ /* 0x000fea000383ffff */
.L_x_2414:
[----:B------:R-:W-:Y:S01]  /*3030*/  ISETP.GT.U32.AND P0, PT, R31, 0x3, PT ;  /* 0x000000031f00780c */ /* 0x000fe20003f04070 */
[----:B------:R-:W-:Y:S05]  /*3040*/  WARPSYNC.ALL ;  /* 0x0000000000007948 */ /* 0x000fea0003800000 */
[----:B------:R-:W-:Y:S01]  /*3050*/  BAR.SYNC.DEFER_BLOCKING 0x0 ;  /* 0x0000000000007b1d */ /* 0x000fe20000010000 */
[----:B0-----:R-:W-:-:S05]  /*3060*/  CS2R R4, SRZ ;  /* 0x0000000000047805 */ /* 0x001fca000001ff00 */
[----:B------:R-:W-:Y:S02]  /*3070*/  ULDC UR4, c[0x0][0x214] ;  /* 0x0000850000047ab9 */ /* 0x000fe40000000800 */
[----:B-1----:R-:W0:Y:S01]  /*3080*/  @!P0 LDC.64 R2, c[0x0][0x250] ;  /* 0x00009400ff028b82 */ /* 0x002e220000000a00 */
[----:B------:R-:W-:-:S04]  /*3090*/  @!P0 IADD3 R6, P2, R31, R190, RZ ;  /* 0x000000be1f068210 */ /* 0x000fc80007f5e0ff */
[----:B------:R-:W-:Y:S02]  /*30a0*/  @!P0 IADD3.X R7, RZ, R192, RZ, P2, !PT ;  /* 0x000000c0ff078210 */ /* 0x000fe400017fe4ff */
[----:B0-----:R-:W-:-:S04]  /*30b0*/  @!P0 LEA R2, P2, R6, R2, 0x3 ;  /* 0x0000000206028211 */ /* 0x001fc800078418ff */
[----:B------:R-:W-:-:S05]  /*30c0*/  @!P0 LEA.HI.X R3, R6, R3, R7, 0x3, P2 ;  /* 0x0000000306038211 */ /* 0x000fca00010f1c07 */
[----:B------:R-:W2:Y:S01]  /*30d0*/  @!P0 LDG.E.64 R4, desc[UR8][R2.64] ;  /* 0x0000000802048981 */ /* 0x000ea2000c1e1b00 */
[----:B------:R-:W-:-:S05]  /*30e0*/  VIADD R120, R120, 0x1 ;  /* 0x0000000178787836 */ /* 0x000fca0000000000 */
        /* <DEDUP_REMOVED lines=22> */
[----:B------:R-:W-:-:S04]  /*3250*/  FMUL.FTZ R4, R4, 6.975446740398183465e-05 ;  /* 0x3892492504047820 */ /* 0x000fc80000410000 */
[C-C-:B------:R-:W-:Y:S01]  /*3260*/  FFMA.FTZ R7, R4.reuse, R150, R5.reuse ;  /* 0x0000009604077223 */ /* 0x140fe20000010005 */
[C-C-:B------:R-:W-:Y:S01]  /*3270*/  FFMA.FTZ R152, R4.reuse, R152, R5.reuse ;  /* 0x0000009804987223 */ /* 0x140fe20000010005 */
[C-C-:B------:R-:W-:Y:S01]  /*3280*/  FFMA.FTZ R154, R4.reuse, R154, R5.reuse ;  /* 0x0000009a049a7223 */ /* 0x140fe20000010005 */
[----:B------:R-:W-:Y:S01]  /*3290*/  FFMA.FTZ R158, R4, R158, R5 ;  /* 0x0000009e049e7223 */ /* 0x000fe20000010005 */
[----:B------:R-:W-:Y:S01]  /*32a0*/  FADD.FTZ R0, R0, -R7 ;  /* 0x8000000700007221 */ /* 0x000fe20000010000 */
[----:B------:R-:W-:Y:S01]  /*32b0*/  FADD.FTZ R152, R19, -R152 ;  /* 0x8000009813987221 */ /* 0x000fe20000010000 */
[----:B------:R-:W-:Y:S01]  /*32c0*/  FADD.FTZ R154, R21, -R154 ;  /* 0x8000009a159a7221 */ /* 0x000fe20000010000 */
[C-C-:B------:R-:W-:Y:S01]  /*32d0*/  FFMA.FTZ R160, R4.reuse, R160, R5.reuse ;  /* 0x000000a004a07223 */ /* 0x140fe20000010005 */
[C---:B------:R-:W-:Y:S01]  /*32e0*/  FMUL.FTZ R0, R149.reuse, R0 ;  /* 0x0000000095007220 */ /* 0x040fe20000410000 */
[----:B------:R-:W-:Y:S01]  /*32f0*/  FMUL.FTZ R3, R149, R152 ;  /* 0x0000009895037220 */ /* 0x000fe20000410000 */
[C-C-:B------:R-:W-:Y:S01]  /*3300*/  FFMA.FTZ R156, R4.reuse, R156, R5.reuse ;  /* 0x0000009c049c7223 */ /* 0x140fe20000010005 */
[C-C-:B------:R-:W-:Y:S01]  /*3310*/  FFMA.FTZ R162, R4.reuse, R162, R5.reuse ;  /* 0x000000a204a27223 */ /* 0x140fe20000010005 */
[C-C-:B------:R-:W-:Y:S01]  /*3320*/  FFMA.FTZ R164, R4.reuse, R164, R5.reuse ;  /* 0x000000a404a47223 */ /* 0x140fe20000010005 */
[C-C-:B------:R-:W-:Y:S01]  /*3330*/  FFMA.FTZ R166, R4.reuse, R166, R5.reuse ;  /* 0x000000a604a67223 */ /* 0x140fe20000010005 */
[----:B------:R-:W-:Y:S01]  /*3340*/  F2FP.BF16.F32.PACK_AB R2, R3, R0 ;  /* 0x000000000302723e */ /* 0x000fe200000010ff */
        /* <DEDUP_REMOVED lines=18> */
[----:B------:R-:W-:Y:S01]  /*3470*/  FMUL.FTZ R154, R149, R154 ;  /* 0x0000009a959a7220 */ /* 0x000fe20000410000 */
[----:B------:R-:W-:Y:S01]  /*3480*/  FFMA.FTZ R4, R4, R16, R5 ;  /* 0x0000001004047223 */ /* 0x000fe20000010005 */
[----:B------:R-:W-:Y:S01]  /*3490*/  FADD.FTZ R158, R25, -R158 ;  /* 0x8000009e199e7221 */ /* 0x000fe20000010000 */
[----:B------:R-:W-:Y:S01]  /*34a0*/  FADD.FTZ R160, R27, -R160 ;  /* 0x800000a01ba07221 */ /* 0x000fe20000010000 */
[----:B------:R-:W-:Y:S01]  /*34b0*/  PRMT R0, R2, 0x7632, R0 ;  /* 0x0000763202007816 */ /* 0x000fe20000000000 */
        /* <DEDUP_REMOVED lines=22> */
[----:B------:R-:W-:Y:S01]  /*3620*/  F2FP.BF16.F32.PACK_AB R3, RZ, R154 ;  /* 0x0000009aff03723e */ /* 0x000fe200000010ff */
[----:B------:R-:W-:Y:S01]  /*3630*/  FADD.FTZ R4, R187, -R4 ;  /* 0x80000004bb047221 */ /* 0x000fe20000010000 */
[C---:B------:R-:W-:Y:S01]  /*3640*/  FMUL.FTZ R158, R149.reuse, R158 ;  /* 0x0000009e959e7220 */ /* 0x040fe20000410000 */
[C---:B------:R-:W-:Y:S01]  /*3650*/  FMUL.FTZ R5, R149.reuse, R160 ;  /* 0x000000a095057220 */ /* 0x040fe20000410000 */
[----:B------:R-:W-:Y:S01]  /*3660*/  LOP3.LUT R17, R0, 0xffff, RZ, 0xc0, !PT ;  /* 0x0000ffff00117812 */ /* 0x000fe200078ec0ff */
        /* <DEDUP_REMOVED lines=22> */
[----:B------:R-:W-:Y:S01]  /*37d0*/  LOP3.LUT R3, R3, 0xffff, RZ, 0xc0, !PT ;  /* 0x0000ffff03037812 */ /* 0x000fe200078ec0ff */
[----:B------:R-:W-:Y:S01]  /*37e0*/  FMUL.FTZ R149, R149, R4 ;  /* 0x0000000495957220 */ /* 0x000fe20000410000 */
[----:B------:R-:W-:-:S02]  /*37f0*/  SHF.L.U64.HI R0, R17, 0x10, RZ ;  /* 0x0000001011007819 */ /* 0x000fc400000102ff */
[----:B------:R-:W-:Y:S02]  /*3800*/  F2FP.BF16.F32.PACK_AB R4, R5, R158 ;  /* 0x0000009e0504723e */ /* 0x000fe400000010ff */
[--C-:B------:R-:W-:Y:S02]  /*3810*/  LOP3.LUT R19, R3, 0xffff0000, R0.reuse, 0xf8, !PT ;  /* 0xffff000003137812 */ /* 0x100fe400078ef800 */
[----:B------:R-:W-:Y:S02]  /*3820*/  PRMT R0, R4, 0x7632, R0 ;  /* 0x0000763204007816 */ /* 0x000fe40000000000 */
[----:B------:R-:W-:Y:S02]  /*3830*/  PRMT R2, R2, 0x5410, R17 ;  /* 0x0000541002027816 */ /* 0x000fe40000000011 */
[----:B------:R-:W-:Y:S02]  /*3840*/  LOP3.LUT R17, R0, 0xffff, RZ, 0xc0, !PT ;  /* 0x0000ffff00117812 */ /* 0x000fe400078ec0ff */
[----:B------:R-:W-:-:S02]  /*3850*/  F2FP.BF16.F32.PACK_AB R3, RZ, R162 ;  /* 0x000000a2ff03723e */ /* 0x000fc400000010ff */
[----:B------:R-:W-:Y:S02]  /*3860*/  PRMT R4, R4, 0x5410, R17 ;  /* 0x0000541004047816 */ /* 0x000fe40000000011 */
[----:B------:R-:W-:Y:S02]  /*3870*/  SHF.L.U64.HI R17, R17, 0x10, RZ ;  /* 0x0000001011117819 */ /* 0x000fe400000102ff */
[----:B------:R-:W-:Y:S02]  /*3880*/  LOP3.LUT R152, R3, 0xffff, RZ, 0xc0, !PT ;  /* 0x0000ffff03987812 */ /* 0x000fe400078ec0ff */
[----:B------:R-:W-:Y:S02]  /*3890*/  F2FP.BF16.F32.PACK_AB R8, R9, R18 ;  /* 0x000000120908723e */ /* 0x000fe400000010ff */
[----:B------:R-:W-:Y:S02]  /*38a0*/  LOP3.LUT R152, R152, 0xffff0000, R17, 0xf8, !PT ;  /* 0xffff000098987812 */ /* 0x000fe400078ef811 */
[----:B------:R-:W0:Y:S01]  /*38b0*/  S2R R17, SR_CTAID.X ;  /* 0x0000000000117919 */ /* 0x000e220000002500 */
[----:B------:R-:W-:-:S02]  /*38c0*/  PRMT R9, R8, 0x7632, R9 ;  /* 0x0000763208097816 */ /* 0x000fc40000000009 */
[----:B------:R-:W-:Y:S02]  /*38d0*/  F2FP.BF16.F32.PACK_AB R10, RZ, R20 ;  /* 0x00000014ff0a723e */ /* 0x000fe400000010ff */
[----:B------:R-:W-:Y:S02]  /*38e0*/  LOP3.LUT R9, R9, 0xffff, RZ, 0xc0, !PT ;  /* 0x0000ffff09097812 */ /* 0x000fe400078ec0ff */
[----:B------:R-:W-:Y:S02]  /*38f0*/  F2FP.BF16.F32.PACK_AB R11, R11, R22 ;  /* 0x000000160b0b723e */ /* 0x000fe400000010ff */
[----:B------:R-:W-:Y:S02]  /*3900*/  F2FP.BF16.F32.PACK_AB R6, R7, R166 ;  /* 0x000000a60706723e */ /* 0x000fe400000010ff */
[----:B------:R-:W-:Y:S02]  /*3910*/  LOP3.LUT R10, R10, 0xffff, RZ, 0xc0, !PT ;  /* 0x0000ffff0a0a7812 */ /* 0x000fe400078ec0ff */
[----:B------:R-:W-:-:S02]  /*3920*/  SHF.L.U64.HI R3, R9, 0x10, RZ ;  /* 0x0000001009037819 */ /* 0x000fc400000102ff */
[----:B------:R-:W-:Y:S02]  /*3930*/  PRMT R0, R11, 0x7632, R0 ;  /* 0x000076320b007816 */ /* 0x000fe40000000000 */
[----:B------:R-:W-:Y:S02]  /*3940*/  PRMT R5, R6, 0x7632, R5 ;  /* 0x0000763206057816 */ /* 0x000fe40000000005 */
[----:B------:R-:W-:Y:S02]  /*3950*/  LOP3.LUT R22, R10, 0xffff0000, R3, 0xf8, !PT ;  /* 0xffff00000a167812 */ /* 0x000fe400078ef803 */
[----:B------:R-:W-:Y:S02]  /*3960*/  F2FP.BF16.F32.PACK_AB R12, R13, R26 ;  /* 0x0000001a0d0c723e */ /* 0x000fe400000010ff */
[----:B------:R-:W-:Y:S02]  /*3970*/  F2FP.BF16.F32.PACK_AB R3, RZ, R24 ;  /* 0x00000018ff03723e */ /* 0x000fe400000010ff */
[----:B------:R-:W-:-:S02]  /*3980*/  LOP3.LUT R13, R0, 0xffff, RZ, 0xc0, !PT ;  /* 0x0000ffff000d7812 */ /* 0x000fc400078ec0ff */
[----:B------:R-:W-:Y:S02]  /*3990*/  F2FP.BF16.F32.PACK_AB R156, RZ, R156 ;  /* 0x0000009cff9c723e */ /* 0x000fe400000010ff */
[----:B------:R-:W-:Y:S02]  /*39a0*/  F2FP.BF16.F32.PACK_AB R7, RZ, R170 ;  /* 0x000000aaff07723e */ /* 0x000fe400000010ff */
[----:B------:R-:W-:Y:S02]  /*39b0*/  LOP3.LUT R5, R5, 0xffff, RZ, 0xc0, !PT ;  /* 0x0000ffff05057812 */ /* 0x000fe400078ec0ff */
[----:B------:R-:W-:Y:S02]  /*39c0*/  LOP3.LUT R3, R3, 0xffff, RZ, 0xc0, !PT ;  /* 0x0000ffff03037812 */ /* 0x000fe400078ec0ff */
[----:B------:R-:W-:Y:S02]  /*39d0*/  SHF.L.U64.HI R20, R13, 0x10, RZ ;  /* 0x000000100d147819 */ /* 0x000fe400000102ff */
[----:B------:R-:W-:-:S02]  /*39e0*/  PRMT R0, R156, 0x7610, R0 ;  /* 0x000076109c007816 */ /* 0x000fc40000000000 */
[----:B------:R-:W-:Y:S02]  /*39f0*/  LOP3.LUT R7, R7, 0xffff, RZ, 0xc0, !PT ;  /* 0x0000ffff07077812 */ /* 0x000fe400078ec0ff */
[----:B------:R-:W-:Y:S02]  /*3a00*/  SHF.L.U64.HI R150, R5, 0x10, RZ ;  /* 0x0000001005967819 */ /* 0x000fe400000102ff */
[----:B------:R-:W-:Y:S02]  /*3a10*/  LOP3.LUT R20, R3, 0xffff0000, R20, 0xf8, !PT ;  /* 0xffff000003147812 */ /* 0x000fe400078ef814 */
[----:B------:R-:W-:Y:S02]  /*3a20*/  PRMT R3, R19, 0x5410, R0 ;  /* 0x0000541013037816 */ /* 0x000fe40000000000 */
[----:B------:R-:W-:Y:S02]  /*3a30*/  LOP3.LUT R150, R7, 0xffff0000, R150, 0xf8, !PT ;  /* 0xffff000007967812 */ /* 0x000fe400078ef896 */
[----:B0-----:R-:W-:-:S02]  /*3a40*/  SHF.L.U32 R0, R17, 0x7, RZ ;  /* 0x0000000711007819 */ /* 0x001fc400000006ff */
[----:B------:R-:W-:Y:S02]  /*3a50*/  F2FP.BF16.F32.PACK_AB R7, RZ, R28 ;  /* 0x0000001cff07723e */ /* 0x000fe400000010ff */
[----:B------:R-:W0:Y:S01]  /*3a60*/  LDC.64 R28, c[0x0][0x280] ;  /* 0x0000a000ff1c7b82 */ /* 0x000e220000000a00 */
[----:B------:R-:W-:Y:S02]  /*3a70*/  LOP3.LUT R0, R0, 0x180, RZ, 0xc0, !PT ;  /* 0x0000018000007812 */ /* 0x000fe400078ec0ff */
[----:B------:R-:W-:Y:S02]  /*3a80*/  F2FP.BF16.F32.PACK_AB R14, R15, R186 ;  /* 0x000000ba0f0e723e */ /* 0x000fe400000010ff */
[----:B------:R-:W-:Y:S02]  /*3a90*/  PRMT R8, R8, 0x5410, R9 ;  /* 0x0000541008087816 */ /* 0x000fe40000000009 */
[----:B------:R-:W-:Y:S02]  /*3aa0*/  LOP3.LUT R0, R0, 0x1f, R33, 0xf8, !PT ;  /* 0x0000001f00007812 */ /* 0x000fe400078ef821 */
[----:B------:R-:W-:-:S02]  /*3ab0*/  PRMT R6, R6, 0x5410, R5 ;  /* 0x0000541006067816 */ /* 0x000fc40000000005 */
[----:B------:R-:W-:Y:S02]  /*3ac0*/  PRMT R9, R14, 0x7632, R9 ;  /* 0x000076320e097816 */ /* 0x000fe40000000009 */
[----:B------:R-:W-:Y:S02]  /*3ad0*/  PRMT R5, R12, 0x7632, R5 ;  /* 0x000076320c057816 */ /* 0x000fe40000000005 */
[----:B------:R-:W-:Y:S02]  /*3ae0*/  PRMT R10, R11, 0x7610, R10 ;  /* 0x000076100b0a7816 */ /* 0x000fe4000000000a */
[----:B------:R-:W-:Y:S02]  /*3af0*/  LOP3.LUT R0, R0, 0x60, R33, 0xf8, !PT ;  /* 0x0000006000007812 */ /* 0x000fe400078ef821 */
[----:B------:R-:W-:Y:S02]  /*3b00*/  F2FP.BF16.F32.PACK_AB R11, RZ, R188 ;  /* 0x000000bcff0b723e */ /* 0x000fe400000010ff */
[----:B------:R-:W-:Y:S01]  /*3b10*/  LOP3.LUT R9, R9, 0xffff, RZ, 0xc0, !PT ;  /* 0x0000ffff09097812 */ /* 0x000fe200078ec0ff */
[----:B------:R-:W-:Y:S01]  /*3b20*/  IMAD R17, R35, 0xe00, R0 ;  /* 0x00000e0023117824 */ /* 0x000fe200078e0200 */
[----:B------:R-:W-:-:S02]  /*3b30*/  LOP3.LUT R5, R5, 0xffff, RZ, 0xc0, !PT ;  /* 0x0000ffff05057812 */ /* 0x000fc400078ec0ff */
[----:B------:R-:W-:Y:S01]  /*3b40*/  LOP3.LUT R11, R11, 0xffff, RZ, 0xc0, !PT ;  /* 0x0000ffff0b0b7812 */ /* 0x000fe200078ec0ff */
[----:B------:R-:W-:Y:S01]  /*3b50*/  VIADD R21, R17, 0x400 ;  /* 0x0000040011157836 */ /* 0x000fe20000000000 */
[----:B------:R-:W-:Y:S02]  /*3b60*/  SHF.L.U64.HI R16, R9, 0x10, RZ ;  /* 0x0000001009107819 */ /* 0x000fe400000102ff */
[----:B------:R-:W-:Y:S02]  /*3b70*/  LOP3.LUT R7, R7, 0xffff, RZ, 0xc0, !PT ;  /* 0x0000ffff07077812 */ /* 0x000fe400078ec0ff */
[----:B------:R-:W-:Y:S02]  /*3b80*/  SHF.L.U64.HI R18, R5, 0x10, RZ ;  /* 0x0000001005127819 */ /* 0x000fe400000102ff */
[----:B------:R-:W-:Y:S02]  /*3b90*/  PRMT R10, R10, 0x5410, R13 ;  /* 0x000054100a0a7816 */ /* 0x000fe4000000000d */
[----:B------:R-:W-:-:S02]  /*3ba0*/  LOP3.LUT R16, R11, 0xffff0000, R16, 0xf8, !PT ;  /* 0xffff00000b107812 */ /* 0x000fc400078ef810 */
[----:B------:R-:W-:Y:S02]  /*3bb0*/  F2FP.BF16.F32.PACK_AB R15, RZ, R149 ;  /* 0x00000095ff0f723e */ /* 0x000fe400000010ff */
[----:B------:R-:W-:Y:S02]  /*3bc0*/  PRMT R12, R12, 0x5410, R5 ;  /* 0x000054100c0c7816 */ /* 0x000fe40000000005 */
[----:B------:R-:W-:Y:S02]  /*3bd0*/  LOP3.LUT R18, R7, 0xffff0000, R18, 0xf8, !PT ;  /* 0xffff000007127812 */ /* 0x000fe400078ef812 */
[----:B------:R-:W-:Y:S02]  /*3be0*/  F2FP.BF16.F32.PACK_AB R13, RZ, R182 ;  /* 0x000000b6ff0d723e */ /* 0x000fe400000010ff */
[----:B------:R-:W-:Y:S02]  /*3bf0*/  IADD3 R19, R17, 0x200, RZ ;  /* 0x0000020011137810 */ /* 0x000fe40007ffe0ff */
[----:B------:R-:W-:-:S02]  /*3c00*/  PRMT R14, R14, 0x5410, R9 ;  /* 0x000054100e0e7816 */ /* 0x000fc40000000009 */
[----:B------:R-:W-:Y:S02]  /*3c10*/  F2FP.BF16.F32.PACK_AB R5, RZ, R164 ;  /* 0x000000a4ff05723e */ /* 0x000fe400000010ff */
[----:B------:R-:W-:Y:S02]  /*3c20*/  F2FP.BF16.F32.PACK_AB R11, RZ, R180 ;  /* 0x000000b4ff0b723e */ /* 0x000fe400000010ff */
[----:B------:R-:W-:Y:S02]  /*3c30*/  F2FP.BF16.F32.PACK_AB R7, RZ, R172 ;  /* 0x000000acff07723e */ /* 0x000fe400000010ff */
[----:B------:R-:W-:Y:S02]  /*3c40*/  F2FP.BF16.F32.PACK_AB R9, RZ, R176 ;  /* 0x000000b0ff09723e */ /* 0x000fe400000010ff */
[----:B------:R-:W-:Y:S02]  /*3c50*/  IADD3 R23, R17, 0x600, RZ ;  /* 0x0000060011177810 */ /* 0x000fe40007ffe0ff */
[----:B------:R-:W-:-:S02]  /*3c60*/  PRMT R15, R16, 0x5410, R15 ;  /* 0x00005410100f7816 */ /* 0x000fc4000000000f */
[C---:B------:R-:W-:Y:S02]  /*3c70*/  IADD3 R25, R17.reuse, 0x800, RZ ;  /* 0x0000080011197810 */ /* 0x040fe40007ffe0ff */
[C---:B------:R-:W-:Y:S02]  /*3c80*/  IADD3 R27, R17.reuse, 0xa00, RZ ;  /* 0x00000a00111b7810 */ /* 0x040fe40007ffe0ff */
[C---:B------:R-:W-:Y:S01]  /*3c90*/  IADD3 R149, R17.reuse, 0xc00, RZ ;  /* 0x00000c0011957810 */ /* 0x040fe20007ffe0ff */
[----:B0-----:R-:W-:Y:S01]  /*3ca0*/  IMAD.WIDE.U32 R16, R17, 0x8, R28 ;  /* 0x0000000811107825 */ /* 0x001fe200078e001c */
[----:B------:R-:W-:Y:S02]  /*3cb0*/  PRMT R13, R18, 0x5410, R13 ;  /* 0x00005410120d7816 */ /* 0x000fe4000000000d */
        /* <DEDUP_REMOVED lines=8> */
[----:B------:R-:W-:Y:S01]  /*3d40*/  IADD3 R35, R35, R184, RZ ;  /* 0x000000b823237210 */ /* 0x000fe20007ffe0ff */
[--C-:B------:R-:W-:Y:S01]  /*3d50*/  IMAD.WIDE.U32 R22, R23, 0x8, R28.reuse ;  /* 0x0000000817167825 */ /* 0x100fe200078e001c */
[----:B------:R-:W-:Y:S01]  /*3d60*/  SEL R150, RZ, 0x1, P1 ;  /* 0x00000001ff967807 */ /* 0x000fe20000800000 */
[----:B------:R0:W-:Y:S01]  /*3d70*/  STG.E.64 desc[UR8][R20.64], R6 ;  /* 0x0000000614007986 */ /* 0x0001e2000c101b08 */
[----:B------:R-:W-:Y:S01]  /*3d80*/  ISETP.GE.AND P0, PT, R35, UR4, PT ;  /* 0x0000000423007c0c */ /* 0x000fe2000bf06270 */
        /* <DEDUP_REMOVED lines=12> */
[----:B------:R-:W-:Y:S01]  /*3e50*/  MOV R23, R69 ;  /* 0x0000004500177202 */ /* 0x000fe20000000f00 */
[----:B------:R-:W-:Y:S01]  /*3e60*/  IMAD.MOV.U32 R74, RZ, RZ, R48 ;  /* 0x000000ffff4a7224 */ /* 0x000fe200078e0030 */
[----:B------:R-:W-:Y:S01]  /*3e70*/  MOV R20, R75 ;  /* 0x0000004b00147202 */ /* 0x000fe20000000f00 */
[----:B------:R-:W-:Y:S01]  /*3e80*/  IMAD.MOV.U32 R10, RZ, RZ, R86 ;  /* 0x000000ffff0a7224 */ /* 0x000fe200078e0056 */
[----:B------:R-:W-:Y:S01]  /*3e90*/  MOV R21, R73 ;  /* 0x0000004900157202 */ /* 0x000fe20000000f00 */
[----:B------:R-:W-:Y:S01]  /*3ea0*/  IMAD.MOV.U32 R17, RZ, RZ, R80 ;  /* 0x000000ffff117224 */ /* 0x000fe200078e0050 */
        /* <DEDUP_REMOVED lines=19> */
[----:B------:R-:W-:Y:S01]  /*3fe0*/  MOV R50, R60 ;  /* 0x0000003c00327202 */ /* 0x000fe20000000f00 */
[----:B------:R-:W-:Y:S01]  /*3ff0*/  IMAD.MOV.U32 R60, RZ, RZ, R42 ;  /* 0x000000ffff3c7224 */ /* 0x000fe200078e002a */
        /* <DEDUP_REMOVED lines=25> */
.L_x_2410:
[----:B------:R-:W0:Y:S01]  /*4190*/  LDC.64 R52, c[0x0][0x270] ;  /* 0x00009c00ff347b82 */ /* 0x000e220000000a00 */
[----:B------:R-:W-:-:S04]  /*41a0*/  IMAD R29, R151, 0xe00, R30 ;  /* 0x00000e00971d7824 */ /* 0x000fc800078e021e */
[C---:B------:R-:W-:Y:S01]  /*41b0*/  VIADD R83, R29.reuse, 0x800 ;  /* 0x000008001d537836 */ /* 0x040fe20000000000 */
        /* <DEDUP_REMOVED lines=35> */
.L_x_2411:
[----:B------:R-:W-:Y:S01]  /*43f0*/  HFMA2.MMA R191, -RZ, RZ, 0, 9.5367431640625e-07 ;  /* 0x00000010ffbf7435 */ /* 0x000fe200000001ff */
[----:B------:R-:W-:Y:S01]  /*4400*/  MOV R190, R3 ;  /* 0x0000000300be7202 */ /* 0x000fe20000000f00 */
[----:B------:R-:W-:Y:S01]  /*4410*/  IMAD.MOV.U32 R151, RZ, RZ, -0x1 ;  /* 0xffffffffff977424 */ /* 0x000fe200078e00ff */
[----:B------:R-:W-:-:S08]  /*4420*/  MOV R192, 0x1f ;  /* 0x0000001f00c07802 */ /* 0x000fd00000000f00 */
[----:B------:R-:W-:Y:S05]  /*4430*/  WARPSYNC.COLLECTIVE R151, `(.L_x_2417) ;  /* 0x0000000097087348 */ /* 0x000fea0003c00000 */
[----:B------:R0:W1:Y:S02]  /*4440*/  SHFL.DOWN P0, R189, R190, R191, R192 ;  /* 0x080000bfbebd7389 */ /* 0x00006400000000c0 */
[----:B01----:R-:W-:Y:S01]  /*4450*/  ENDCOLLECTIVE ;  /* 0x000000000000791b */ /* 0x003fe20003800000 */
.L_x_2417:
[----:B------:R-:W-:Y:S02]  /*4460*/  MOV R190, R4 ;  /* 0x0000000400be7202 */ /* 0x000fe40000000f00 */
[----:B------:R-:W-:-:S07]  /*4470*/  MOV R8, R189 ;  /* 0x000000bd00087202 */ /* 0x000fce0000000f00 */
[----:B------:R-:W-:Y:S05]  /*4480*/  WARPSYNC.COLLECTIVE R151, `(.L_x_2418) ;  /* 0x0000000097087348 */ /* 0x000fea0003c00000 */
[----:B------:R0:W1:Y:S02]  /*4490*/  SHFL.DOWN P0, R189, R190, R191, R192 ;  /* 0x080000bfbebd7389 */ /* 0x00006400000000c0 */
[----:B01----:R-:W-:Y:S01]  /*44a0*/  ENDCOLLECTIVE ;  /* 0x000000000000791b */ /* 0x003fe20003800000 */
.L_x_2418:
[----:B------:R-:W-:Y:S01]  /*44b0*/  FADD.FTZ R8, R3, R8 ;  /* 0x0000000803087221 */ /* 0x000fe20000010000 */
[----:B------:R-:W-:-:S04]  /*44c0*/  HFMA2.MMA R191, -RZ, RZ, 0, 4.76837158203125e-07 ;  /* 0x00000008ffbf7435 */ /* 0x000fc800000001ff */
[----:B------:R-:W-:Y:S02]  /*44d0*/  MOV R190, R8 ;  /* 0x0000000800be7202 */ /* 0x000fe40000000f00 */
[----:B------:R-:W-:-:S07]  /*44e0*/  MOV R5, R189 ;  /* 0x000000bd00057202 */ /* 0x000fce0000000f00 */
[----:B------:R-:W-:Y:S05]  /*44f0*/  WARPSYNC.COLLECTIVE R151, `(.L_x_2419) ;  /* 0x0000000097087348 */ /* 0x000fea0003c00000 */
[----:B------:R0:W1:Y:S02]  /*4500*/  SHFL.DOWN P0, R189, R190, R191, R192 ;  /* 0x080000bfbebd7389 */ /* 0x00006400000000c0 */
[----:B01----:R-:W-:Y:S01]  /*4510*/  ENDCOLLECTIVE ;  /* 0x000000000000791b */ /* 0x003fe20003800000 */
.L_x_2419:
[----:B------:R-:W-:-:S05]  /*4520*/  FADD.FTZ R5, R4, R5 ;  /* 0x0000000504057221 */ /* 0x000fca0000010000 */
[----:B------:R-:W-:Y:S01]  /*4530*/  MOV R190, R5 ;  /* 0x0000000500be7202 */ /* 0x000fe20000000f00 */
[----:B------:R-:W-:-:S07]  /*4540*/  IMAD.MOV.U32 R7, RZ, RZ, R189 ;  /* 0x000000ffff077224 */ /* 0x000fce00078e00bd */
[----:B------:R-:W-:Y:S05]  /*4550*/  WARPSYNC.COLLECTIVE R151, `(.L_x_2420) ;  /* 0x0000000097087348 */ /* 0x000fea0003c00000 */
[----:B------:R0:W1:Y:S02]  /*4560*/  SHFL.DOWN P0, R189, R190, R191, R192 ;  /* 0x080000bfbebd7389 */ /* 0x00006400000000c0 */
[----:B01----:R-:W-:Y:S01]  /*4570*/  ENDCOLLECTIVE ;  /* 0x000000000000791b */ /* 0x003fe20003800000 */
.L_x_2420:
[----:B------:R-:W-:Y:S01]  /*4580*/  FADD.FTZ R7, R8, R7 ;  /* 0x0000000708077221 */ /* 0x000fe20000010000 */
[----:B------:R-:W-:-:S04]  /*4590*/  HFMA2.MMA R191, -RZ, RZ, 0, 2.384185791015625e-07 ;  /* 0x00000004ffbf7435 */ /* 0x000fc800000001ff */
[----:B------:R-:W-:Y:S02]  /*45a0*/  MOV R190, R7 ;  /* 0x0000000700be7202 */ /* 0x000fe40000000f00 */
[----:B------:R-:W-:-:S07]  /*45b0*/  MOV R10, R189 ;  /* 0x000000bd000a7202 */ /* 0x000fce0000000f00 */
[----:B------:R-:W-:Y:S05]  /*45c0*/  WARPSYNC.COLLECTIVE R151, `(.L_x_2421) ;  /* 0x0000000097087348 */ /* 0x000fea0003c00000 */
[----:B------:R0:W1:Y:S02]  /*45d0*/  SHFL.DOWN P0, R189, R190, R191, R192 ;  /* 0x080000bfbebd7389 */ /* 0x00006400000000c0 */
[----:B01----:R-:W-:Y:S01]  /*45e0*/  ENDCOLLECTIVE ;  /* 0x000000000000791b */ /* 0x003fe20003800000 */
.L_x_2421:
[----:B------:R-:W-:-:S04]  /*45f0*/  FADD.FTZ R10, R5, R10 ;  /* 0x0000000a050a7221 */ /* 0x000fc80000010000 */
[----:B------:R-:W-:Y:S01]  /*4600*/  IMAD.MOV.U32 R190, RZ, RZ, R10 ;  /* 0x000000ffffbe7224 */ /* 0x000fe200078e000a */
[----:B------:R-:W-:-:S07]  /*4610*/  MOV R184, R189 ;  /* 0x000000bd00b87202 */ /* 0x000fce0000000f00 */
[----:B------:R-:W-:Y:S05]  /*4620*/  WARPSYNC.COLLECTIVE R151, `(.L_x_2422) ;  /* 0x0000000097087348 */ /* 0x000fea0003c00000 */
[----:B------:R0:W1:Y:S02]  /*4630*/  SHFL.DOWN P0, R189, R190, R191, R192 ;  /* 0x080000bfbebd7389 */ /* 0x00006400000000c0 */
[----:B01----:R-:W-:Y:S01]  /*4640*/  ENDCOLLECTIVE ;  /* 0x000000000000791b */ /* 0x003fe20003800000 */
.L_x_2422:
[----:B------:R-:W-:Y:S01]  /*4650*/  FADD.FTZ R184, R7, R184 ;  /* 0x000000b807b87221 */ /* 0x000fe20000010000 */
[----:B------:R-:W-:-:S04]  /*4660*/  HFMA2.MMA R191, -RZ, RZ, 0, 1.1920928955078125e-07 ;  /* 0x00000002ffbf7435 */ /* 0x000fc800000001ff */
[----:B------:R-:W-:Y:S02]  /*4670*/  MOV R190, R184 ;  /* 0x000000b800be7202 */ /* 0x000fe40000000f00 */
[----:B------:R-:W-:-:S07]  /*4680*/  MOV R9, R189 ;  /* 0x000000bd00097202 */ /* 0x000fce0000000f00 */
[----:B------:R-:W-:Y:S05]  /*4690*/  WARPSYNC.COLLECTIVE R151, `(.L_x_2423) ;  /* 0x0000000097087348 */ /* 0x000fea0003c00000 */
[----:B------:R0:W1:Y:S02]  /*46a0*/  SHFL.DOWN P0, R189, R190, R191, R192 ;  /* 0x080000bfbebd7389 */ /* 0x00006400000000c0 */
[----:B01----:R-:W-:Y:S01]  /*46b0*/  ENDCOLLECTIVE ;  /* 0x000000000000791b */ /* 0x003fe20003800000 */
.L_x_2423:
[----:B------:R-:W-:-:S05]  /*46c0*/  FADD.FTZ R9, R10, R9 ;  /* 0x000000090a097221 */ /* 0x000fca0000010000 */
[----:B------:R-:W-:Y:S02]  /*46d0*/  MOV R190, R9 ;  /* 0x0000000900be7202 */ /* 0x000fe40000000f00 */
[----:B------:R-:W-:-:S07]  /*46e0*/  MOV R3, R189 ;  /* 0x000000bd00037202 */ /* 0x000fce0000000f00 */
[----:B------:R-:W-:Y:S05]  /*46f0*/  WARPSYNC.COLLECTIVE R151, `(.L_x_2424) ;  /* 0x0000000097087348 */ /* 0x000fea0003c00000 */
[----:B------:R0:W1:Y:S02]  /*4700*/  SHFL.DOWN P0, R189, R190, R191, R192 ;  /* 0x080000bfbebd7389 */ /* 0x00006400000000c0 */
[----:B01----:R-:W-:Y:S01]  /*4710*/  ENDCOLLECTIVE ;  /* 0x000000000000791b */ /* 0x003fe20003800000 */
.L_x_2424:
[----:B------:R-:W-:Y:S01]  /*4720*/  FADD.FTZ R11, R184, R3 ;  /* 0x00000003b80b7221 */ /* 0x000fe20000010000 */
[----:B------:R-:W-:-:S04]  /*4730*/  HFMA2.MMA R191, -RZ, RZ, 0, 5.9604644775390625e-08 ;  /* 0x00000001ffbf7435 */ /* 0x000fc800000001ff */
[----:B------:R-:W-:Y:S01]  /*4740*/  MOV R190, R11 ;  /* 0x0000000b00be7202 */ /* 0x000fe20000000f00 */
[----:B------:R-:W-:-:S07]  /*4750*/  IMAD.MOV.U32 R4, RZ, RZ, R189 ;  /* 0x000000ffff047224 */ /* 0x000fce00078e00bd */
[----:B------:R-:W-:Y:S05]  /*4760*/  WARPSYNC.COLLECTIVE R151, `(.L_x_2425) ;  /* 0x0000000097087348 */ /* 0x000fea0003c00000 */
[----:B------:R0:W1:Y:S02]  /*4770*/  SHFL.DOWN P0, R189, R190, R191, R192 ;  /* 0x080000bfbebd7389 */ /* 0x00006400000000c0 */
[----:B01----:R-:W-:Y:S01]  /*4780*/  ENDCOLLECTIVE ;  /* 0x000000000000791b */ /* 0x003fe20003800000 */
.L_x_2425:
[----:B------:R-:W-:-:S05]  /*4790*/  FADD.FTZ R8, R9, R4 ;  /* 0x0000000409087221 */ /* 0x000fca0000010000 */
[----:B------:R-:W-:Y:S02]  /*47a0*/  MOV R190, R8 ;  /* 0x0000000800be7202 */ /* 0x000fe40000000f00 */
[----:B------:R-:W-:-:S07]  /*47b0*/  MOV R4, R189 ;  /* 0x000000bd00047202 */ /* 0x000fce0000000f00 */
[----:B------:R-:W-:Y:S05]  /*47c0*/  WARPSYNC.COLLECTIVE R151, `(.L_x_2426) ;  /* 0x0000000097087348 */ /* 0x000fea0003c00000 */
[----:B------:R0:W1:Y:S02]  /*47d0*/  SHFL.DOWN P0, R189, R190, R191, R192 ;  /* 0x080000bfbebd7389 */ /* 0x00006400000000c0 */
[----:B01----:R-:W-:Y:S01]  /*47e0*/  ENDCOLLECTIVE ;  /* 0x000000000000791b */ /* 0x003fe20003800000 */
.L_x_2426:
[----:B------:R-:W-:Y:S01]  /*47f0*/  MOV R5, R189 ;  /* 0x000000bd00057202 */ /* 0x000fe20000000f00 */
[----:B------:R-:W-:Y:S06]  /*4800*/  BRA `(.L_x_2427) ;  /* 0xffffffe000f87947 */ /* 0x000fec000383ffff */
.L_x_2428:
        /* <DEDUP_REMOVED lines=15> */
.L_x_5487:


//--------------------- .text._ZN10layer_norm22ln_bwd_finalize_kernelINS_22Kernel_traits_finalizeILj14336E6__halffS2_fjLj1024ELj4ENS_18Kernel_traits_baseILj14336ES2_fS2_fjLj1024EEEEEEEvNS_9BwdParamsE --------------------------
	.section	.text._ZN10layer_norm22ln_bwd_finalize_kernelINS_22Kernel_traits_finalizeILj14336E6__halffS2_fjLj1024ELj4ENS_18Kernel_traits_baseILj14336ES2_fS2_fjLj1024EEEEEEEvNS_9BwdParamsE,"ax",@progbits
	.align	128
        .global         _ZN10layer_norm22ln_bwd_finalize_kernelINS_22Kernel_traits_finalizeILj14336E6__halffS2_fjLj1024ELj4ENS_18Kernel_traits_baseILj14336ES2_fS2_fjLj1024EEEEEEEvNS_9BwdParamsE
        .type           _ZN10layer_norm22ln_bwd_finalize_kernelINS_22Kernel_traits_finalizeILj14336E6__halffS2_fjLj1024ELj4ENS_18Kernel_traits_baseILj14336ES2_fS2_fjLj1024EEEEEEEvNS_9BwdParamsE,@function
        .size           _ZN10layer_norm22ln_bwd_finalize_kernelINS_22Kernel_traits_finalizeILj14336E6__halffS2_fjLj1024ELj4ENS_18Kernel_traits_baseILj14336ES2_fS2_fjLj1024EEEEEEEvNS_9BwdParamsE,(.L_x_5488 - _ZN10layer_norm22ln_bwd_finalize_kernelINS_22Kernel_traits_finalizeILj14336E6__halffS2_fjLj1024ELj4ENS_18Kernel_traits_baseILj14336ES2_fS2_fjLj1024EEEEEEEvNS_9BwdParamsE)
        .other          _ZN10layer_norm22ln_bwd_finalize_kernelINS_22Kernel_traits_finalizeILj14336E6__halffS2_fjLj1024ELj4ENS_18Kernel_traits_baseILj14336ES2_fS2_fjLj1024EEEEEEEvNS_9BwdParamsE,@"STO_CUDA_ENTRY STV_DEFAULT"
_ZN10layer_norm22ln_bwd_finalize_kernelINS_22Kernel_traits_finalizeILj14336E6__halffS2_fjLj1024ELj4ENS_18Kernel_traits_baseILj14336ES2_fS2_fjLj1024EEEEEEEvNS_9BwdParamsE:
.text._ZN10layer_norm22ln_bwd_finalize_kernelINS_22Kernel_traits_finalizeILj14336E6__halffS2_fjLj1024ELj4ENS_18Kernel_traits_baseILj14336ES2_fS2_fjLj1024EEEEEEEvNS_9BwdParamsE:
        /* <DEDUP_REMOVED lines=25> */
.L_x_2440:
        /* <DEDUP_REMOVED lines=28> */
.L_x_2433:
        /* <DEDUP_REMOVED lines=33> */
.L_x_2432:
[----:B------:R-:W-:Y:S05]  /*0560*/  BSYNC B1 ;  /* 0x0000000000017941 */ /* 0x000fea0003800000 */
.L_x_2431:
        /* <DEDUP_REMOVED lines=23> */
.L_x_2435:
[----:B------:R-:W-:Y:S05]  /*06e0*/  BSYNC B1 ;  /* 0x0000000000017941 */ /* 0x000fea0003800000 */
.L_x_2434:
        /* <DEDUP_REMOVED lines=11> */
.L_x_2430:
[----:B------:R-:W-:Y:S05]  /*07a0*/  BSYNC B0 ;  /* 0x0000000000007941 */ /* 0x000fea0003800000 */
.L_x_2429:
        /* <DEDUP_REMOVED lines=29> */
.L_x_2451:
[----:B------:R-:W-:Y:S01]  /*0980*/  @!P1 SHF.R.U32.HI R12, RZ, 0x3, R0 ;  /* 0x00000003ff0c9819 */ /* 0x000fe20000011600 */
[----:B---3--:R-:W-:Y:S01]  /*0990*/  FADD.FTZ R14, R9, R14 ;  /* 0x0000000e090e7221 */ /* 0x008fe20000010000 */
[----:B--2---:R-:W-:Y:S02]  /*09a0*/  FADD.FTZ R11, R10, R11 ;  /* 0x0000000b0a0b7221 */ /* 0x004fe40000010000 */
[----:B------:R-:W-:-:S05]  /*09b0*/  @!P1 LOP3.LUT R12, R12, 0x1ffffffc, RZ, 0xc0, !PT ;  /* 0x1ffffffc0c0c9812 */ /* 0x000fca00078ec0ff */
[----:B------:R2:W-:Y:S04]  /*09c0*/  @!P1 STS [R12+UR4+0x2000], R14 ;  /* 0x0020000e0c009988 */ /* 0x0005e80008000804 */
[----:B------:R2:W-:Y:S02]  /*09d0*/  @!P1 STS [R12+UR4+0x2080], R11 ;  /* 0x0020800b0c009988 */ /* 0x0005e40008000804 */
.L_x_2436:
        /* <DEDUP_REMOVED lines=14> */
.L_x_2439:
[----:B------:R-:W-:Y:S05]  /*0ac0*/  BSYNC B0 ;  /* 0x0000000000007941 */ /* 0x000fea0003800000 */
.L_x_2438:
[C---:B------:R-:W-:Y:S02]  /*0ad0*/  ISETP.GT.U32.AND P1, PT, R3.reuse, -0x3801, PT ;  /* 0xffffc7ff0300780c */ /* 0x040fe40003f24070 */
[----:B------:R-:W-:Y:S02]  /*0ae0*/  IADD3 R3, R3, 0x3800, RZ ;  /* 0x0000380003037810 */ /* 0x000fe40007ffe0ff */
[----:B------:R-:W-:-:S09]  /*0af0*/  IADD3 R5, R5, 0x1c00, RZ ;  /* 0x00001c0005057810 */ /* 0x000fd20007ffe0ff */
[----:B------:R-:W-:Y:S05]  /*0b00*/  @P1 BRA `(.L_x_2440) ;  /* 0xfffffff400a01947 */ /* 0x000fea000383ffff */
[----:B------:R-:W-:Y:S05]  /*0b10*/  EXIT ;  /* 0x000000000000794d */ /* 0x000fea0003800000 */
.L_x_2437:
[----:B------:R-:W-:Y:S01]  /*0b20*/  HFMA2.MMA R19, -RZ, RZ, 0, 5.9604644775390625e-08 ;  /* 0x00000001ff137435 */ /* 0x000fe200000001ff */
[----:B---3--:R-:W-:Y:S01]  /*0b30*/  IMAD.MOV.U32 R20, RZ, RZ, R10 ;  /* 0x000000ffff147224 */ /* 0x008fe200078e000a */
[----:B------:R-:W-:Y:S02]  /*0b40*/  MOV R22, 0x1f ;  /* 0x0000001f00167802 */ /* 0x000fe40000000f00 */
[----:B------:R-:W-:-:S07]  /*0b50*/  MOV R17, 0xffffffff ;  /* 0xffffffff00117802 */ /* 0x000fce0000000f00 */
[----:B012---:R-:W-:Y:S05]  /*0b60*/  WARPSYNC.COLLECTIVE R17, `(.L_x_2441) ;  /* 0x0000000011087348 */ /* 0x007fea0003c00000 */
[----:B------:R3:W4:Y:S02]  /*0b70*/  SHFL.BFLY P2, R18, R20, R19, R22 ;  /* 0x0c00001314127389 */ /* 0x0007240000040016 */
[----:B01234-:R-:W-:Y:S01]  /*0b80*/  ENDCOLLECTIVE ;  /* 0x000000000000791b */ /* 0x01ffe20003800000 */
.L_x_2441:
[----:B------:R-:W-:Y:S01]  /*0b90*/  HFMA2.MMA R19, -RZ, RZ, 0, 1.1920928955078125e-07 ;  /* 0x00000002ff137435 */ /* 0x000fe200000001ff */
[----:B------:R-:W-:-:S04]  /*0ba0*/  IMAD.MOV.U32 R11, RZ, RZ, R18 ;  /* 0x000000ffff0b7224 */ /* 0x000fc800078e0012 */
[----:B------:R-:W-:-:S05]  /*0bb0*/  FADD.FTZ R11, R10, R11 ;  /* 0x0000000b0a0b7221 */ /* 0x000fca0000010000 */
[----:B------:R-:W-:-:S07]  /*0bc0*/  MOV R20, R11 ;  /* 0x0000000b00147202 */ /* 0x000fce0000000f00 */
[----:B------:R-:W-:Y:S05]  /*0bd0*/  WARPSYNC.COLLECTIVE R17, `(.L_x_2442) ;  /* 0x0000000011087348 */ /* 0x000fea0003c00000 */
[----:B------:R0:W1:Y:S02]  /*0be0*/  SHFL.BFLY P2, R18, R20, R19, R22 ;  /* 0x0c00001314127389 */ /* 0x0000640000040016 */
[----:B01----:R-:W-:Y:S01]  /*0bf0*/  ENDCOLLECTIVE ;  /* 0x000000000000791b */ /* 0x003fe20003800000 */
.L_x_2442:
[----:B------:R-:W-:Y:S01]  /*0c00*/  HFMA2.MMA R19, -RZ, RZ, 0, 2.384185791015625e-07 ;  /* 0x00000004ff137435 */ /* 0x000fe200000001ff */
[----:B------:R-:W-:-:S05]  /*0c10*/  MOV R12, R18 ;  /* 0x00000012000c7202 */ /* 0x000fca0000000f00 */
[----:B------:R-:W-:-:S04]  /*0c20*/  FADD.FTZ R12, R11, R12 ;  /* 0x0000000c0b0c7221 */ /* 0x000fc80000010000 */
[----:B------:R-:W-:-:S07]  /*0c30*/  IMAD.MOV.U32 R20, RZ, RZ, R12 ;  /* 0x000000ffff147224 */ /* 0x000fce00078e000c */
[----:B------:R-:W-:Y:S05]  /*0c40*/  WARPSYNC.COLLECTIVE R17, `(.L_x_2443) ;  /* 0x0000000011087348 */ /* 0x000fea0003c00000 */
[----:B------:R0:W1:Y:S02]  /*0c50*/  SHFL.BFLY P2, R18, R20, R19, R22 ;  /* 0x0c00001314127389 */ /* 0x0000640000040016 */
[----:B01----:R-:W-:Y:S01]  /*0c60*/  ENDCOLLECTIVE ;  /* 0x000000000000791b */ /* 0x003fe20003800000 */
.L_x_2443:
[----:B------:R-:W-:Y:S01]  /*0c70*/  IMAD.MOV.U32 R19, RZ, RZ, 0x8 ;  /* 0x00000008ff137424 */ /* 0x000fe200078e00ff */
[----:B------:R-:W-:-:S05]  /*0c80*/  MOV R13, R18 ;  /* 0x00000012000d7202 */ /* 0x000fca0000000f00 */
[----:B------:R-:W-:-:S05]  /*0c90*/  FADD.FTZ R13, R12, R13 ;  /* 0x0000000d0c0d7221 */ /* 0x000fca0000010000 */
[----:B------:R-:W-:-:S07]  /*0ca0*/  MOV R20, R13 ;  /* 0x0000000d00147202 */ /* 0x000fce0000000f00 */
[----:B------:R-:W-:Y:S05]  /*0cb0*/  WARPSYNC.COLLECTIVE R17, `(.L_x_2444) ;  /* 0x0000000011087348 */ /* 0x000fea0003c00000 */
[----:B------:R0:W1:Y:S02]  /*0cc0*/  SHFL.BFLY P2, R18, R20, R19, R22 ;  /* 0x0c00001314127389 */ /* 0x0000640000040016 */
[----:B01----:R-:W-:Y:S01]  /*0cd0*/  ENDCOLLECTIVE ;  /* 0x000000000000791b */ /* 0x003fe20003800000 */
.L_x_2444:
[----:B------:R-:W-:Y:S01]  /*0ce0*/  HFMA2.MMA R19, -RZ, RZ, 0, 9.5367431640625e-07 ;  /* 0x00000010ff137435 */ /* 0x000fe200000001ff */
[----:B------:R-:W-:-:S05]  /*0cf0*/  MOV R10, R18 ;  /* 0x00000012000a7202 */ /* 0x000fca0000000f00 */
[----:B------:R-:W-:-:S05]  /*0d00*/  FADD.FTZ R10, R13, R10 ;  /* 0x0000000a0d0a7221 */ /* 0x000fca0000010000 */
[----:B------:R-:W-:-:S07]  /*0d10*/  MOV R20, R10 ;  /* 0x0000000a00147202 */ /* 0x000fce0000000f00 */
[----:B------:R-:W-:Y:S05]  /*0d20*/  WARPSYNC.COLLECTIVE R17, `(.L_x_2445) ;  /* 0x0000000011087348 */ /* 0x000fea0003c00000 */
[----:B------:R0:W1:Y:S02]  /*0d30*/  SHFL.BFLY P2, R18, R20, R19, R22 ;  /* 0x0c00001314127389 */ /* 0x0000640000040016 */
[----:B01----:R-:W-:Y:S01]  /*0d40*/  ENDCOLLECTIVE ;  /* 0x000000000000791b */ /* 0x003fe20003800000 */
.L_x_2445:
[----:B------:R-:W-:Y:S01]  /*0d50*/  HFMA2.MMA R19, -RZ, RZ, 0, 5.9604644775390625e-08 ;  /* 0x00000001ff137435 */ /* 0x000fe200000001ff */
[----:B------:R-:W-:Y:S01]  /*0d60*/  MOV R20, R9 ;  /* 0x0000000900147202 */ /* 0x000fe20000000f00 */
[----:B------:R-:W-:-:S09]  /*0d70*/  IMAD.MOV.U32 R11, RZ, RZ, R18 ;  /* 0x000000ffff0b7224 */ /* 0x000fd200078e0012 */
[----:B------:R-:W-:Y:S05]  /*0d80*/  WARPSYNC.COLLECTIVE R17, `(.L_x_2446) ;  /* 0x0000000011087348 */ /* 0x000fea0003c00000 */
[----:B------:R0:W1:Y:S02]  /*0d90*/  SHFL.BFLY P2, R18, R20, R19, R22 ;  /* 0x0c00001314127389 */ /* 0x0000640000040016 */
[----:B01----:R-:W-:Y:S01]  /*0da0*/  ENDCOLLECTIVE ;  /* 0x000000000000791b */ /* 0x003fe20003800000 */
.L_x_2446:
[----:B------:R-:W-:Y:S01]  /*0db0*/  HFMA2.MMA R19, -RZ, RZ, 0, 1.1920928955078125e-07 ;  /* 0x00000002ff137435 */ /* 0x000fe200000001ff */
[----:B------:R-:W-:-:S05]  /*0dc0*/  MOV R12, R18 ;  /* 0x00000012000c7202 */ /* 0x000fca0000000f00 */
[----:B------:R-:W-:-:S04]  /*0dd0*/  FADD.FTZ R14, R9, R12 ;  /* 0x0000000c090e7221 */ /* 0x000fc80000010000 */
[----:B------:R-:W-:-:S07]  /*0de0*/  IMAD.MOV.U32 R20, RZ, RZ, R14 ;  /* 0x000000ffff147224 */ /* 0x000fce00078e000e */
[----:B------:R-:W-:Y:S05]  /*0df0*/  WARPSYNC.COLLECTIVE R17, `(.L_x_2447) ;  /* 0x0000000011087348 */ /* 0x000fea0003c00000 */
[----:B------:R0:W1:Y:S02]  /*0e00*/  SHFL.BFLY P2, R18, R20, R19, R22 ;  /* 0x0c00001314127389 */ /* 0x0000640000040016 */
[----:B01----:R-:W-:Y:S01]  /*0e10*/  ENDCOLLECTIVE ;  /* 0x000000000000791b */ /* 0x003fe20003800000 */
.L_x_2447:
[----:B------:R-:W-:Y:S01]  /*0e20*/  IMAD.MOV.U32 R19, RZ, RZ, 0x4 ;  /* 0x00000004ff137424 */ /* 0x000fe200078e00ff */
[----:B------:R-:W-:-:S05]  /*0e30*/  MOV R13, R18 ;  /* 0x00000012000d7202 */ /* 0x000fca0000000f00 */
[----:B------:R-:W-:-:S05]  /*0e40*/  FADD.FTZ R15, R14, R13 ;  /* 0x0000000d0e0f7221 */ /* 0x000fca0000010000 */
[----:B------:R-:W-:-:S07]  /*0e50*/  MOV R20, R15 ;  /* 0x0000000f00147202 */ /* 0x000fce0000000f00 */
[----:B------:R-:W-:Y:S05]  /*0e60*/  WARPSYNC.COLLECTIVE R17, `(.L_x_2448) ;  /* 0x0000000011087348 */ /* 0x000fea0003c00000 */
[----:B------:R0:W1:Y:S02]  /*0e70*/  SHFL.BFLY P2, R18, R20, R19, R22 ;  /* 0x0c00001314127389 */ /* 0x0000640000040016 */
[----:B01----:R-:W-:Y:S01]  /*0e80*/  ENDCOLLECTIVE ;  /* 0x000000000000791b */ /* 0x003fe20003800000 */
.L_x_2448:
[----:B------:R-:W-:Y:S01]  /*0e90*/  HFMA2.MMA R19, -RZ, RZ, 0, 4.76837158203125e-07 ;  /* 0x00000008ff137435 */ /* 0x000fe200000001ff */
[----:B------:R-:W-:-:S05]  /*0ea0*/  MOV R16, R18 ;  /* 0x0000001200107202 */ /* 0x000fca0000000f00 */
[----:B------:R-:W-:-:S05]  /*0eb0*/  FADD.FTZ R16, R15, R16 ;  /* 0x000000100f107221 */ /* 0x000fca0000010000 */
[----:B------:R-:W-:-:S07]  /*0ec0*/  MOV R20, R16 ;  /* 0x0000001000147202 */ /* 0x000fce0000000f00 */
[----:B------:R-:W-:Y:S05]  /*0ed0*/  WARPSYNC.COLLECTIVE R17, `(.L_x_2449) ;  /* 0x0000000011087348 */ /* 0x000fea0003c00000 */
[----:B------:R0:W1:Y:S02]  /*0ee0*/  SHFL.BFLY P2, R18, R20, R19, R22 ;  /* 0x0c00001314127389 */ /* 0x0000640000040016 */
[----:B01----:R-:W-:Y:S01]  /*0ef0*/  ENDCOLLECTIVE ;  /* 0x000000000000791b */ /* 0x003fe20003800000 */
.L_x_2449:
[----:B------:R-:W-:Y:S01]  /*0f00*/  HFMA2.MMA R19, -RZ, RZ, 0, 9.5367431640625e-07 ;  /* 0x00000010ff137435 */ /* 0x000fe200000001ff */
[----:B------:R-:W-:-:S04]  /*0f10*/  IMAD.MOV.U32 R9, RZ, RZ, R18 ;  /* 0x000000ffff097224 */ /* 0x000fc800078e0012 */
[----:B------:R-:W-:-:S05]  /*0f20*/  FADD.FTZ R9, R16, R9 ;  /* 0x0000000910097221 */ /* 0x000fca0000010000 */
[----:B------:R-:W-:-:S07]  /*0f30*/  MOV R20, R9 ;  /* 0x0000000900147202 */ /* 0x000fce0000000f00 */
[----:B------:R-:W-:Y:S05]  /*0f40*/  WARPSYNC.COLLECTIVE R17, `(.L_x_2450) ;  /* 0x0000000011087348 */ /* 0x000fea0003c00000 */
[----:B------:R0:W1:Y:S02]  /*0f50*/  SHFL.BFLY P2, R18, R20, R19, R22 ;  /* 0x0c00001314127389 */ /* 0x0000640000040016 */
[----:B01----:R-:W-:Y:S01]  /*0f60*/  ENDCOLLECTIVE ;  /* 0x000000000000791b */ /* 0x003fe20003800000 */
.L_x_2450:
[----:B------:R-:W-:Y:S01]  /*0f70*/  MOV R14, R18 ;  /* 0x00000012000e7202 */ /* 0x000fe20000000f00 */
[----:B------:R-:W-:Y:S06]  /*0f80*/  BRA `(.L_x_2451) ;  /* 0xfffffff8007c7947 */ /* 0x000fec000383ffff */
.L_x_2452:
        /* <DEDUP_REMOVED lines=15> */
.L_x_5488:


//--------------------- .text._ZN10layer_norm13ln_bwd_kernelINS_13Kernel_traitsI6__halffS2_fjLj14336ELj4ELj1ELj4ELj8ENS_18Kernel_traits_baseILj14336ES2_fS2_fjLj128EEEEEEEvNS_9BwdParamsE --------------------------
	.section	.text._ZN10layer_norm13ln_bwd_kernelINS_13Kernel_traitsI6__halffS2_fjLj14336ELj4ELj1ELj4ELj8ENS_18Kernel_traits_baseILj14336ES2_fS2_fjLj128EEEEEEEvNS_9BwdParamsE,"ax",@progbits
	.align	128
        .global         _ZN10layer_norm13ln_bwd_kernelINS_13Kernel_traitsI6__halffS2_fjLj14336ELj4ELj1ELj4ELj8ENS_18Kernel_traits_baseILj14336ES2_fS2_fjLj128EEEEEEEvNS_9BwdParamsE
        .type           _ZN10layer_norm13ln_bwd_kernelINS_13Kernel_traitsI6__halffS2_fjLj14336ELj4ELj1ELj4ELj8ENS_18Kernel_traits_baseILj14336ES2_fS2_fjLj128EEEEEEEvNS_9BwdParamsE,@function
        .size           _ZN10layer_norm13ln_bwd_kernelINS_13Kernel_traitsI6__halffS2_fjLj14336ELj4ELj1ELj4ELj8ENS_18Kernel_traits_baseILj14336ES2_fS2_fjLj128EEEEEEEvNS_9BwdParamsE,(.L_x_5489 - _ZN10layer_norm13ln_bwd_kernelINS_13Kernel_traitsI6__halffS2_fjLj14336ELj4ELj1ELj4ELj8ENS_18Kernel_traits_baseILj14336ES2_fS2_fjLj128EEEEEEEvNS_9BwdParamsE)
        .other          _ZN10layer_norm13ln_bwd_kernelINS_13Kernel_traitsI6__halffS2_fjLj14336ELj4ELj1ELj4ELj8ENS_18Kernel_traits_baseILj14336ES2_fS2_fjLj128EEEEEEEvNS_9BwdParamsE,@"STO_CUDA_ENTRY STV_DEFAULT"
_ZN10layer_norm13ln_bwd_kernelINS_13Kernel_traitsI6__halffS2_fjLj14336ELj4ELj1ELj4ELj8ENS_18Kernel_traits_baseILj14336ES2_fS2_fjLj128EEEEEEEvNS_9BwdParamsE:
.text._ZN10layer_norm13ln_bwd_kernelINS_13Kernel_traitsI6__halffS2_fjLj14336ELj4ELj1ELj4ELj8ENS_18Kernel_traits_baseILj14336ES2_fS2_fjLj128EEEEEEEvNS_9BwdParamsE:
        /* <DEDUP_REMOVED lines=21> */
[----:B--2---:R-:W-:-:S04]  /*0150*/  @P0 IMAD.WIDE.U32 R8, R17, 0x4, R8 ;  /* 0x0000000411080825 */ /* 0x004fc800078e0008 */
[----:B------:R-:W2:Y:S01]  /*0160*/  @P0 LDC.64 R22, c[0x0][0x248] ;  /* 0x00009200ff160b82 */ /* 0x000ea20000000a00 */
[----:B---3--:R-:W-:Y:S01]  /*0170*/  @P0 IMAD.WIDE.U32 R6, R5, 0x4, R6 ;  /* 0x0000000405060825 */ /* 0x008fe200078e0006 */
[----:B------:R-:W-:Y:S01]  /*0180*/  @P0 IADD3 R5, R4, 0x800, RZ ;  /* 0x0000080004050810 */ /* 0x000fe20007ffe0ff */
[----:B------:R-:W5:Y:S02]  /*0190*/  @P0 LDG.E R36, desc[UR6][R8.64] ;  /* 0x0000000608240981 */ /* 0x000f64000c1e1900 */
[----:B0-----:R-:W-:Y:S02]  /*01a0*/  @P0 IMAD.WIDE.U32 R10, R21, 0x4, R10 ;  /* 0x00000004150a0825 */ /* 0x001fe400078e000a */
[----:B------:R4:W5:Y:S01]  /*01b0*/  @P0 LDG.E R34, desc[UR6][R6.64] ;  /* 0x0000000606220981 */ /* 0x000962000c1e1900 */
[----:B------:R-:W0:Y:S01]  /*01c0*/  @P0 LDC.64 R16, c[0x0][0x248] ;  /* 0x00009200ff100b82 */ /* 0x000e220000000a00 */
[----:B-1----:R-:W-:-:S07]  /*01d0*/  @P0 IMAD.WIDE.U32 R12, R5, 0x4, R12 ;  /* 0x00000004050c0825 */ /* 0x002fce00078e000c */
[----:B------:R-:W1:Y:S01]  /*01e0*/  @P0 LDC.64 R18, c[0x0][0x248] ;  /* 0x00009200ff120b82 */ /* 0x000e620000000a00 */
[----:B------:R-:W-:Y:S01]  /*01f0*/  @P0 IADD3 R5, R4, 0xa00, RZ ;  /* 0x00000a0004050810 */ /* 0x000fe20007ffe0ff */
[----:B------:R2:W5:Y:S06]  /*0200*/  @P0 LDG.E R38, desc[UR6][R12.64] ;  /* 0x000000060c260981 */ /* 0x00056c000c1e1900 */
[----:B------:R-:W3:Y:S08]  /*0210*/  @P0 LDC.64 R26, c[0x0][0x248] ;  /* 0x00009200ff1a0b82 */ /* 0x000ef00000000a00 */
[----:B------:R-:W3:Y:S08]  /*0220*/  @P0 LDC.64 R20, c[0x0][0x248] ;  /* 0x00009200ff140b82 */ /* 0x000ef00000000a00 */
[----:B------:R-:W3:Y:S01]  /*0230*/  @P0 LDC.64 R50, c[0x0][0x248] ;  /* 0x00009200ff320b82 */ /* 0x000ee20000000a00 */
[----:B----4-:R-:W-:-:S07]  /*0240*/  @P0 IMAD.WIDE.U32 R6, R5, 0x4, R14 ;  /* 0x0000000405060825 */ /* 0x010fce00078e000e */
[----:B------:R-:W4:Y:S01]  /*0250*/  @P0 LDC.64 R28, c[0x0][0x248] ;  /* 0x00009200ff1c0b82 */ /* 0x000f220000000a00 */
[C---:B------:R-:W-:Y:S01]  /*0260*/  @P0 IADD3 R5, R4.reuse, 0x1200, RZ ;  /* 0x0000120004050810 */ /* 0x040fe20007ffe0ff */
[----:B------:R1:W5:Y:S06]  /*0270*/  @P0 LDG.E R37, desc[UR6][R10.64] ;  /* 0x000000060a250981 */ /* 0x00036c000c1e1900 */
[----:B------:R-:W4:Y:S08]  /*0280*/  @P0 LDC.64 R24, c[0x0][0x248] ;  /* 0x00009200ff180b82 */ /* 0x000f300000000a00 */
[----:B------:R-:W4:Y:S01]  /*0290*/  @P0 LDC.64 R30, c[0x0][0x248] ;  /* 0x00009200ff1e0b82 */ /* 0x000f220000000a00 */
[----:B--2---:R-:W-:Y:S01]  /*02a0*/  @P0 IMAD.WIDE.U32 R12, R5, 0x4, R22 ;  /* 0x00000004050c0825 */ /* 0x004fe200078e0016 */
[C---:B------:R-:W-:Y:S01]  /*02b0*/  @P0 IADD3 R33, R4.reuse, 0xc00, RZ ;  /* 0x00000c0004210810 */ /* 0x040fe20007ffe0ff */
[----:B------:R3:W5:Y:S01]  /*02c0*/  @P0 LDG.E R39, desc[UR6][R6.64] ;  /* 0x0000000606270981 */ /* 0x000762000c1e1900 */
[----:B------:R-:W-:-:S02]  /*02d0*/  @P0 IADD3 R35, R4, 0xe00, RZ ;  /* 0x00000e0004230810 */ /* 0x000fc40007ffe0ff */
[C---:B------:R-:W-:Y:S02]  /*02e0*/  @P0 IADD3 R5, R4.reuse, 0x1600, RZ ;  /* 0x0000160004050810 */ /* 0x040fe40007ffe0ff */
[C---:B------:R-:W-:Y:S01]  /*02f0*/  @P0 IADD3 R15, R4.reuse, 0x1000, RZ ;  /* 0x00001000040f0810 */ /* 0x040fe20007ffe0ff */
[----:B0-----:R-:W-:Y:S01]  /*0300*/  @P0 IMAD.WIDE.U32 R8, R33, 0x4, R16 ;  /* 0x0000000421080825 */ /* 0x001fe200078e0010 */
[C---:B------:R-:W-:Y:S01]  /*0310*/  @P0 IADD3 R17, R4.reuse, 0x1400, RZ ;  /* 0x0000140004110810 */ /* 0x040fe20007ffe0ff */
[----:B------:R-:W5:Y:S02]  /*0320*/  @P0 LDG.E R43, desc[UR6][R12.64] ;  /* 0x000000060c2b0981 */ /* 0x000f64000c1e1900 */
[----:B-1----:R-:W-:Y:S01]  /*0330*/  @P0 IMAD.WIDE.U32 R10, R35, 0x4, R18 ;  /* 0x00000004230a0825 */ /* 0x002fe200078e0012 */
[C---:B------:R-:W-:Y:S01]  /*0340*/  @P0 IADD3 R19, R4.reuse, 0x1800, RZ ;  /* 0x0000180004130810 */ /* 0x040fe20007ffe0ff */
[----:B------:R4:W5:Y:S02]  /*0350*/  @P0 LDG.E R40, desc[UR6][R8.64] ;  /* 0x0000000608280981 */ /* 0x000964000c1e1900 */
[----:B---3--:R-:W-:Y:S01]  /*0360*/  @P0 IMAD.WIDE.U32 R6, R5, 0x4, R26 ;  /* 0x0000000405060825 */ /* 0x008fe200078e001a */
[----:B------:R-:W-:Y:S01]  /*0370*/  SHF.R.U32.HI R5, RZ, 0x2, R48 ;  /* 0x00000002ff057819 */ /* 0x000fe20000011630 */
[----:B------:R0:W5:Y:S02]  /*0380*/  @P0 LDG.E R41, desc[UR6][R10.64] ;  /* 0x000000060a290981 */ /* 0x000164000c1e1900 */
[----:B------:R-:W-:Y:S01]  /*0390*/  @P0 IMAD.WIDE.U32 R14, R15, 0x4, R20 ;  /* 0x000000040f0e0825 */ /* 0x000fe200078e0014 */
[C---:B------:R-:W-:Y:S01]  /*03a0*/  @P0 IADD3 R21, R4.reuse, 0x1a00, RZ ;  /* 0x00001a0004150810 */ /* 0x040fe20007ffe0ff */
[----:B------:R1:W5:Y:S01]  /*03b0*/  @P0 LDG.E R45, desc[UR6][R6.64] ;  /* 0x00000006062d0981 */ /* 0x000362000c1e1900 */
[----:B------:R-:W-:Y:S01]  /*03c0*/  @P0 LEA R18, P1, R4, R50, 0x2 ;  /* 0x0000003204120211 */ /* 0x000fe200078210ff */
[----:B----4-:R-:W-:Y:S01]  /*03d0*/  @P0 IMAD.WIDE.U32 R8, R19, 0x4, R28 ;  /* 0x0000000413080825 */ /* 0x010fe200078e001c */
[----:B------:R-:W-:Y:S01]  /*03e0*/  LEA.HI R165, R0, R5, RZ, 0x19 ;  /* 0x0000000500a57211 */ /* 0x000fe200078fc8ff */
[----:B------:R-:W5:Y:S01]  /*03f0*/  @P0 LDG.E R42, desc[UR6][R14.64] ;  /* 0x000000060e2a0981 */ /* 0x000f62000c1e1900 */
[----:B------:R-:W-:Y:S01]  /*0400*/  @P0 LEA.HI.X R19, R4, R51, RZ, 0x2, P1 ;  /* 0x0000003304130211 */ /* 0x000fe200008f14ff */
[----:B------:R-:W-:-:S02]  /*0410*/  @P0 IMAD.WIDE.U32 R16, R17, 0x4, R24 ;  /* 0x0000000411100825 */ /* 0x000fc400078e0018 */
[----:B------:R-:W5:Y:S02]  /*0420*/  @P0 LDG.E R46, desc[UR6][R8.64] ;  /* 0x00000006082e0981 */ /* 0x000f64000c1e1900 */
[----:B0-----:R-:W-:Y:S01]  /*0430*/  @P0 IMAD.WIDE.U32 R10, R21, 0x4, R30 ;  /* 0x00000004150a0825 */ /* 0x001fe200078e001e */
[----:B-1----:R-:W-:Y:S01]  /*0440*/  MOV R7, R165 ;  /* 0x000000a500077202 */ /* 0x002fe20000000f00 */
        /* <DEDUP_REMOVED lines=135> */
[----:B------:R-:W-:-:S07]  /*0cc0*/  HADD2.F32 R156, -RZ, R156.H1_H1 ;  /* 0x3000009cff9c7230 */ /* 0x000fce0000004100 */
.L_x_2459:
[----:B------:R-:W-:Y:S01]  /*0cd0*/  ULDC.64 UR4, c[0x0][0x228] ;  /* 0x00008a0000047ab9 */ /* 0x000fe20000000a00 */
[----:B-1----:R-:W-:Y:S01]  /*0ce0*/  IMAD R133, R7, 0x1c00, R4 ;  /* 0x00001c0007857824 */ /* 0x002fe200078e0204 */
[----:B------:R-:W-:Y:S01]  /*0cf0*/  ISETP.NE.U32.AND P0, PT, RZ, UR4, PT ;  /* 0x00000004ff007c0c */ /* 0x000fe2000bf05070 */
[----:B------:R-:W0:Y:S03]  /*0d00*/  LDC.64 R124, c[0x0][0x238] ;  /* 0x00008e00ff7c7b82 */ /* 0x000e260000000a00 */
[----:B------:R-:W-:Y:S02]  /*0d10*/  ISETP.NE.AND.EX P0, PT, RZ, UR5, PT, P0 ;  /* 0x00000005ff007c0c */ /* 0x000fe4000bf05300 */
[C---:B------:R-:W-:Y:S02]  /*0d20*/  IADD3 R139, R133.reuse, 0x200, RZ ;  /* 0x00000200858b7810 */ /* 0x040fe40007ffe0ff */
[----:B------:R-:W-:-:S09]  /*0d30*/  IADD3 R135, R133, 0x400, RZ ;  /* 0x0000040085877810 */ /* 0x000fd20007ffe0ff */
[----:B------:R-:W1:Y:S01]  /*0d40*/  @P0 LDC.64 R68, c[0x0][0x228] ;  /* 0x00008a00ff440b82 */ /* 0x000e620000000a00 */
[C---:B------:R-:W-:Y:S02]  /*0d50*/  @P0 LEA R128, P1, R133.reuse, UR4, 0x3 ;  /* 0x0000000485800c11 */ /* 0x040fe4000f8218ff */
[----:B------:R-:W-:Y:S02]  /*0d60*/  @P0 MOV R132, RZ ;  /* 0x000000ff00840202 */ /* 0x000fe40000000f00 */
[----:B------:R-:W-:-:S03]  /*0d70*/  @P0 LEA.HI.X R129, R133, UR5, RZ, 0x3, P1 ;  /* 0x0000000585810c11 */ /* 0x000fc600088f1cff */
[----:B------:R-:W2:Y:S08]  /*0d80*/  @!P0 LDC.64 R66, c[0x0][0x220] ;  /* 0x00008800ff428b82 */ /* 0x000eb00000000a00 */
[----:B------:R-:W3:Y:S08]  /*0d90*/  @!P0 LDC.64 R64, c[0x0][0x220] ;  /* 0x00008800ff408b82 */ /* 0x000ef00000000a00 */
[----:B------:R-:W4:Y:S01]  /*0da0*/  @!P0 LDC.64 R120, c[0x0][0x230] ;  /* 0x00008c00ff788b82 */ /* 0x000f220000000a00 */
[----:B-1----:R-:W-:-:S07]  /*0db0*/  @P0 IMAD.WIDE.U32 R68, R139, 0x8, R68 ;  /* 0x000000088b440825 */ /* 0x002fce00078e0044 */
[----:B------:R-:W1:Y:S01]  /*0dc0*/  @P0 LDC.64 R70, c[0x0][0x228] ;  /* 0x00008a00ff460b82 */ /* 0x000e620000000a00 */
[----:B--2---:R-:W-:Y:S01]  /*0dd0*/  @!P0 IMAD.WIDE.U32 R68, R139, 0x8, R66 ;  /* 0x000000088b448825 */ /* 0x004fe200078e0042 */
[C---:B------:R-:W-:Y:S02]  /*0de0*/  IADD3 R145, R133.reuse, 0x800, RZ ;  /* 0x0000080085917810 */ /* 0x040fe40007ffe0ff */
[----:B------:R-:W-:Y:S01]  /*0df0*/  IADD3 R137, R133, 0x600, RZ ;  /* 0x0000060085897810 */ /* 0x000fe20007ffe0ff */
[----:B0-----:R-:W-:Y:S01]  /*0e00*/  IMAD.WIDE R124, R7, 0x4, R124 ;  /* 0x00000004077c7825 */ /* 0x001fe200078e027c */
[C---:B------:R-:W-:Y:S01]  /*0e10*/  IADD3 R149, R133.reuse, 0xa00, RZ ;  /* 0x00000a0085957810 */ /* 0x040fe20007ffe0ff */
[----:B------:R-:W2:Y:S01]  /*0e20*/  LDG.E R175, desc[UR6][R68.64+0x4] ;  /* 0x0000040644af7981 */ /* 0x000ea2000c1e1900 */
[----:B------:R-:W0:Y:S01]  /*0e30*/  @!P0 LDC.64 R118, c[0x0][0x220] ;  /* 0x00008800ff768b82 */ /* 0x000e220000000a00 */
[C---:B---3--:R-:W-:Y:S02]  /*0e40*/  @!P0 LEA R128, P2, R133.reuse, R64, 0x3 ;  /* 0x0000004085808211 */ /* 0x048fe400078418ff */
[----:B------:R-:W3:Y:S02]  /*0e50*/  LDG.E R136, desc[UR6][R68.64] ;  /* 0x0000000644887981 */ /* 0x000ee4000c1e1900 */
[----:B------:R-:W-:-:S02]  /*0e60*/  @!P0 LEA.HI.X R129, R133, R65, RZ, 0x3, P2 ;  /* 0x0000004185818211 */ /* 0x000fc400010f1cff */
[----:B------:R-:W5:Y:S01]  /*0e70*/  LDG.E R160, desc[UR6][R124.64] ;  /* 0x000000067ca07981 */ /* 0x000f62000c1e1900 */
[----:B------:R-:W0:Y:S01]  /*0e80*/  @P0 LDC.64 R126, c[0x0][0x228] ;  /* 0x00008a00ff7e0b82 */ /* 0x000e220000000a00 */
[----:B----4-:R-:W-:Y:S02]  /*0e90*/  @!P0 IMAD.WIDE R120, R7, 0x4, R120 ;  /* 0x0000000407788825 */ /* 0x010fe400078e0278 */
[----:B------:R-:W4:Y:S04]  /*0ea0*/  LDG.E R141, desc[UR6][R128.64+0x4] ;  /* 0x00000406808d7981 */ /* 0x000f28000c1e1900 */
[----:B------:R0:W2:Y:S01]  /*0eb0*/  @!P0 LDG.E R132, desc[UR6][R120.64] ;  /* 0x0000000678848981 */ /* 0x0000a2000c1e1900 */
[----:B------:R-:W0:Y:S01]  /*0ec0*/  @!P0 LDC.64 R66, c[0x0][0x220] ;  /* 0x00008800ff428b82 */ /* 0x000e220000000a00 */
[----:B-1----:R-:W-:-:S02]  /*0ed0*/  @P0 IMAD.WIDE.U32 R70, R135, 0x8, R70 ;  /* 0x0000000887460825 */ /* 0x002fc400078e0046 */
[----:B------:R-:W5:Y:S05]  /*0ee0*/  LDG.E R165, desc[UR6][R128.64] ;  /* 0x0000000680a57981 */ /* 0x000f6a000c1e1900 */
[----:B------:R-:W1:Y:S01]  /*0ef0*/  @P0 LDC.64 R122, c[0x0][0x228] ;  /* 0x00008a00ff7a0b82 */ /* 0x000e620000000a00 */
[----:B0-----:R-:W-:-:S05]  /*0f00*/  @!P0 IMAD.WIDE.U32 R70, R135, 0x8, R118 ;  /* 0x0000000887468825 */ /* 0x001fca00078e0076 */
[----:B------:R-:W5:Y:S02]  /*0f10*/  LDG.E R177, desc[UR6][R70.64+0x4] ;  /* 0x0000040646b17981 */ /* 0x000f64000c1e1900 */
[----:B------:R-:W0:Y:S01]  /*0f20*/  @!P0 LDC.64 R64, c[0x0][0x220] ;  /* 0x00008800ff408b82 */ /* 0x000e220000000a00 */
[C---:B------:R-:W-:Y:S01]  /*0f30*/  @P0 IMAD.WIDE.U32 R126, R145.reuse, 0x8, R126 ;  /* 0x00000008917e0825 */ /* 0x040fe200078e007e */
[----:B------:R1:W5:Y:S06]  /*0f40*/  LDG.E R138, desc[UR6][R70.64] ;  /* 0x00000006468a7981 */ /* 0x00036c000c1e1900 */
[----:B------:R-:W0:Y:S01]  /*0f50*/  @P0 LDC.64 R118, c[0x0][0x228] ;  /* 0x00008a00ff760b82 */ /* 0x000e220000000a00 */
[----:B------:R-:W-:Y:S01]  /*0f60*/  @!P0 IMAD.WIDE.U32 R126, R145, 0x8, R66 ;  /* 0x00000008917e8825 */ /* 0x000fe200078e0042 */
[----:B------:R-:W-:-:S02]  /*0f70*/  IADD3 R161, R133, 0x1000, RZ ;  /* 0x0000100085a17810 */ /* 0x000fc40007ffe0ff */
[C---:B------:R-:W-:Y:S02]  /*0f80*/  IADD3 R147, R133.reuse, 0xc00, RZ ;  /* 0x00000c0085937810 */ /* 0x040fe40007ffe0ff */
[----:B------:R-:W-:Y:S01]  /*0f90*/  IADD3 R151, R133, 0xe00, RZ ;  /* 0x00000e0085977810 */ /* 0x000fe20007ffe0ff */
[----:B------:R-:W5:Y:S01]  /*0fa0*/  LDG.E R181, desc[UR6][R126.64+0x4] ;  /* 0x000004067eb57981 */ /* 0x000f62000c1e1900 */
[----:B------:R-:W0:Y:S01]  /*0fb0*/  @!P0 LDC.64 R120, c[0x0][0x220] ;  /* 0x00008800ff788b82 */ /* 0x000e220000000a00 */
[----:B-1----:R-:W-:Y:S01]  /*0fc0*/  @P0 IMAD.WIDE.U32 R122, R137, 0x8, R122 ;  /* 0x00000008897a0825 */ /* 0x002fe200078e007a */
[----:B------:R-:W-:Y:S01]  /*0fd0*/  IADD3 R167, R133, 0x1400, RZ ;  /* 0x0000140085a77810 */ /* 0x000fe20007ffe0ff */
[----:B------:R-:W5:Y:S05]  /*0fe0*/  LDG.E R144, desc[UR6][R126.64] ;  /* 0x000000067e907981 */ /* 0x000f6a000c1e1900 */
[----:B------:R-:W1:Y:S08]  /*0ff0*/  @P0 LDC.64 R66, c[0x0][0x228] ;  /* 0x00008a00ff420b82 */ /* 0x000e700000000a00 */
[----:B------:R-:W1:Y:S01]  /*1000*/  @!P0 LDC.64 R70, c[0x0][0x220] ;  /* 0x00008800ff468b82 */ /* 0x000e620000000a00 */
[----:B0-----:R-:W-:-:S07]  /*1010*/  @!P0 IMAD.WIDE.U32 R122, R137, 0x8, R64 ;  /* 0x00000008897a8825 */ /* 0x001fce00078e0040 */
[----:B------:R-:W0:Y:S01]  /*1020*/  @P0 LDC.64 R128, c[0x0][0x228] ;  /* 0x00008a00ff800b82 */ /* 0x000e220000000a00 */
[C---:B------:R-:W-:Y:S01]  /*1030*/  @P0 IMAD.WIDE.U32 R118, R149.reuse, 0x8, R118 ;  /* 0x0000000895760825 */ /* 0x040fe200078e0076 */
[----:B------:R-:W5:Y:S06]  /*1040*/  LDG.E R179, desc[UR6][R122.64+0x4] ;  /* 0x000004067ab37981 */ /* 0x000f6c000c1e1900 */
[----:B------:R-:W0:Y:S01]  /*1050*/  @!P0 LDC.64 R130, c[0x0][0x220] ;  /* 0x00008800ff828b82 */ /* 0x000e220000000a00 */
[----:B------:R-:W-:Y:S01]  /*1060*/  @!P0 IMAD.WIDE.U32 R118, R149, 0x8, R120 ;  /* 0x0000000895768825 */ /* 0x000fe200078e0078 */
[----:B------:R-:W5:Y:S06]  /*1070*/  LDG.E R140, desc[UR6][R122.64] ;  /* 0x000000067a8c7981 */ /* 0x000f6c000c1e1900 */
[----:B------:R-:W0:Y:S01]  /*1080*/  @!P0 LDC.64 R68, c[0x0][0x220] ;  /* 0x00008800ff448b82 */ /* 0x000e220000000a00 */
[----:B------:R-:W5:Y:S01]  /*1090*/  LDG.E R185, desc[UR6][R118.64+0x4] ;  /* 0x0000040676b97981 */ /* 0x000f62000c1e1900 */
[----:B-1----:R-:W-:-:S03]  /*10a0*/  @P0 IMAD.WIDE.U32 R66, R161, 0x8, R66 ;  /* 0x00000008a1420825 */ /* 0x002fc600078e0042 */
[----:B------:R1:W5:Y:S03]  /*10b0*/  LDG.E R146, desc[UR6][R118.64] ;  /* 0x0000000676927981 */ /* 0x000366000c1e1900 */
[----:B------:R-:W1:Y:S08]  /*10c0*/  @P0 LDC.64 R64, c[0x0][0x228] ;  /* 0x00008a00ff400b82 */ /* 0x000e700000000a00 */
[----:B------:R-:W1:Y:S01]  /*10d0*/  @P0 LDC.64 R124, c[0x0][0x228] ;  /* 0x00008a00ff7c0b82 */ /* 0x000e620000000a00 */
[----:B------:R-:W-:-:S04]  /*10e0*/  @!P0 IMAD.WIDE.U32 R66, R161, 0x8, R70 ;  /* 0x00000008a1428825 */ /* 0x000fc800078e0046 */
[----:B0-----:R-:W-:Y:S01]  /*10f0*/  @P0 IMAD.WIDE.U32 R128, R147, 0x8, R128 ;  /* 0x0000000893800825 */ /* 0x001fe200078e0080 */
[----:B------:R-:W-:Y:S01]  /*1100*/  IADD3 R171, R133, 0x1600, RZ ;  /* 0x0000160085ab7810 */ /* 0x000fe20007ffe0ff */
[----:B------:R-:W5:Y:S01]  /*1110*/  LDG.E R189, desc[UR6][R66.64+0x4] ;  /* 0x0000040642bd7981 */ /* 0x000f62000c1e1900 */
[----:B-1----:R-:W0:Y:S08]  /*1120*/  @P0 LDC.64 R118, c[0x0][0x228] ;  /* 0x00008a00ff760b82 */ /* 0x002e300000000a00 */
[----:B------:R-:W1:Y:S08]  /*1130*/  @P0 LDC.64 R120, c[0x0][0x228] ;  /* 0x00008a00ff780b82 */ /* 0x000e700000000a00 */
[----:B------:R-:W1:Y:S01]  /*1140*/  @!P0 LDC.64 R70, c[0x0][0x220] ;  /* 0x00008800ff468b82 */ /* 0x000e620000000a00 */
[----:B------:R-:W-:Y:S01]  /*1150*/  @!P0 IMAD.WIDE.U32 R128, R147, 0x8, R130 ;  /* 0x0000000893808825 */ /* 0x000fe200078e0082 */
[----:B------:R-:W-:Y:S01]  /*1160*/  IADD3 R163, R133, 0x1200, RZ ;  /* 0x0000120085a37810 */ /* 0x000fe20007ffe0ff */
[----:B------:R0:W5:Y:S05]  /*1170*/  LDG.E R162, desc[UR6][R66.64] ;  /* 0x0000000642a27981 */ /* 0x00016a000c1e1900 */
[----:B------:R-:W1:Y:S01]  /*1180*/  @!P0 LDC.64 R122, c[0x0][0x220] ;  /* 0x00008800ff7a8b82 */ /* 0x000e620000000a00 */
[C---:B------:R-:W-:Y:S01]  /*1190*/  @P0 IMAD.WIDE.U32 R64, R151.reuse, 0x8, R64 ;  /* 0x0000000897400825 */ /* 0x040fe200078e0040 */
[----:B------:R-:W5:Y:S03]  /*11a0*/  LDG.E R183, desc[UR6][R128.64+0x4] ;  /* 0x0000040680b77981 */ /* 0x000f66000c1e1900 */
[----:B------:R-:W-:Y:S01]  /*11b0*/  @!P0 IMAD.WIDE.U32 R64, R151, 0x8, R68 ;  /* 0x0000000897408825 */ /* 0x000fe200078e0044 */
[----:B------:R0:W5:Y:S02]  /*11c0*/  LDG.E R148, desc[UR6][R128.64] ;  /* 0x0000000680947981 */ /* 0x000164000c1e1900 */
[----:B0-----:R-:W0:Y:S02]  /*11d0*/  LDC.64 R66, c[0x0][0x268] ;  /* 0x00009a00ff427b82 */ /* 0x001e240000000a00 */
[----:B------:R-:W5:Y:S04]  /*11e0*/  LDG.E R187, desc[UR6][R64.64+0x4] ;  /* 0x0000040640bb7981 */ /* 0x000f68000c1e1900 */
[----:B------:R1:W5:Y:S01]  /*11f0*/  LDG.E R150, desc[UR6][R64.64] ;  /* 0x0000000640967981 */ /* 0x000362000c1e1900 */
[----:B------:R-:W-:Y:S01]  /*1200*/  @P0 IMAD.WIDE.U32 R128, R167, 0x8, R124 ;  /* 0x00000008a7800825 */ /* 0x000fe200078e007c */
[----:B------:R-:W0:Y:S08]  /*1210*/  @P0 LDC.64 R126, c[0x0][0x228] ;  /* 0x00008a00ff7e0b82 */ /* 0x000e300000000a00 */
[----:B------:R-:W0:Y:S01]  /*1220*/  @P0 LDC.64 R124, c[0x0][0x228] ;  /* 0x00008a00ff7c0b82 */ /* 0x000e220000000a00 */
[----:B------:R-:W-:-:S07]  /*1230*/  @P0 IMAD.WIDE.U32 R118, R171, 0x8, R118 ;  /* 0x00000008ab760825 */ /* 0x000fce00078e0076 */
[----:B-1----:R-:W1:Y:S01]  /*1240*/  @!P0 LDC.64 R64, c[0x0][0x220] ;  /* 0x00008800ff408b82 */ /* 0x002e620000000a00 */
[----:B------:R-:W-:-:S04]  /*1250*/  @P0 IMAD.WIDE.U32 R120, R163, 0x8, R120 ;  /* 0x00000008a3780825 */ /* 0x000fc800078e0078 */
[----:B------:R-:W-:-:S03]  /*1260*/  @!P0 IMAD.WIDE.U32 R118, R171, 0x8, R70 ;  /* 0x00000008ab768825 */ /* 0x000fc600078e0046 */
[----:B------:R-:W3:Y:S01]  /*1270*/  @!P0 LDC.64 R68, c[0x0][0x220] ;  /* 0x00008800ff448b82 */ /* 0x000ee20000000a00 */
[----:B------:R-:W-:Y:S01]  /*1280*/  @!P0 IMAD.WIDE.U32 R120, R163, 0x8, R122 ;  /* 0x00000008a3788825 */ /* 0x000fe200078e007a */
[----:B------:R-:W5:Y:S01]  /*1290*/  LDG.E R195, desc[UR6][R118.64+0x4] ;  /* 0x0000040676c37981 */ /* 0x000f62000c1e1900 */
[C---:B------:R-:W-:Y:S02]  /*12a0*/  IADD3 R173, R133.reuse, 0x1a00, RZ ;  /* 0x00001a0085ad7810 */ /* 0x040fe40007ffe0ff */
[----:B------:R-:W-:Y:S01]  /*12b0*/  IADD3 R169, R133, 0x1800, RZ ;  /* 0x0000180085a97810 */ /* 0x000fe20007ffe0ff */
[----:B------:R-:W5:Y:S02]  /*12c0*/  LDG.E R164, desc[UR6][R120.64] ;  /* 0x0000000678a47981 */ /* 0x000f64000c1e1900 */
[----:B------:R-:W3:Y:S01]  /*12d0*/  @!P0 LDC.64 R122, c[0x0][0x220] ;  /* 0x00008800ff7a8b82 */ /* 0x000ee20000000a00 */
[----:B0-----:R-:W-:Y:S01]  /*12e0*/  @P0 IMAD.WIDE.U32 R124, R173, 0x8, R124 ;  /* 0x00000008ad7c0825 */ /* 0x001fe200078e007c */
[----:B------:R0:W5:Y:S03]  /*12f0*/  LDG.E R191, desc[UR6][R120.64+0x4] ;  /* 0x0000040678bf7981 */ /* 0x000166000c1e1900 */
[----:B------:R-:W-:Y:S01]  /*1300*/  IMAD.WIDE.U32 R70, R149, 0x4, R66 ;  /* 0x0000000495467825 */ /* 0x000fe200078e0042 */
[----:B------:R-:W5:Y:S03]  /*1310*/  LDG.E R174, desc[UR6][R118.64] ;  /* 0x0000000676ae7981 */ /* 0x000f66000c1e1900 */
[----:B-1----:R-:W-:-:S02]  /*1320*/  @!P0 IMAD.WIDE.U32 R124, R173, 0x8, R64 ;  /* 0x00000008ad7c8825 */ /* 0x002fc400078e0040 */
[----:B------:R-:W5:Y:S02]  /*1330*/  LDG.E R70, desc[UR6][R70.64] ;  /* 0x0000000646467981 */ /* 0x000f64000c1e1900 */
[----:B------:R-:W-:Y:S02]  /*1340*/  IMAD.WIDE.U32 R64, R133, 0x4, R66 ;  /* 0x0000000485407825 */ /* 0x000fe400078e0042 */
[----:B------:R-:W5:Y:S02]  /*1350*/  LDG.E R182, desc[UR6][R124.64] ;  /* 0x000000067cb67981 */ /* 0x000f64000c1e1900 */
[----:B------:R-:W-:Y:S02]  /*1360*/  @P0 IMAD.WIDE.U32 R126, R169, 0x8, R126 ;  /* 0x00000008a97e0825 */ /* 0x000fe400078e007e */
[----:B------:R1:W5:Y:S02]  /*1370*/  LDG.E R180, desc[UR6][R64.64] ;  /* 0x0000000640b47981 */ /* 0x000364000c1e1900 */
[----:B---3--:R-:W-:-:S02]  /*1380*/  @!P0 IMAD.WIDE.U32 R128, R167, 0x8, R68 ;  /* 0x00000008a7808825 */ /* 0x008fc400078e0044 */
[----:B------:R-:W3:Y:S02]  /*1390*/  LDG.E R199, desc[UR6][R124.64+0x4] ;  /* 0x000004067cc77981 */ /* 0x000ee4000c1e1900 */
[----:B------:R-:W-:Y:S02]  /*13a0*/  @!P0 IMAD.WIDE.U32 R126, R169, 0x8, R122 ;  /* 0x00000008a97e8825 */ /* 0x000fe400078e007a */
[----:B------:R-:W3:Y:S02]  /*13b0*/  LDG.E R166, desc[UR6][R128.64] ;  /* 0x0000000680a67981 */ /* 0x000ee4000c1e1900 */
[--C-:B------:R-:W-:Y:S02]  /*13c0*/  IMAD.WIDE.U32 R122, R139, 0x4, R66.reuse ;  /* 0x000000048b7a7825 */ /* 0x100fe400078e0042 */
[----:B------:R4:W3:Y:S02]  /*13d0*/  LDG.E R193, desc[UR6][R128.64+0x4] ;  /* 0x0000040680c17981 */ /* 0x0008e4000c1e1900 */
[----:B0-----:R-:W-:-:S02]  /*13e0*/  IMAD.WIDE.U32 R120, R145, 0x4, R66 ;  /* 0x0000000491787825 */ /* 0x001fc400078e0042 */
[----:B------:R-:W3:Y:S02]  /*13f0*/  LDG.E R197, desc[UR6][R126.64+0x4] ;  /* 0x000004067ec57981 */ /* 0x000ee4000c1e1900 */
[--C-:B------:R-:W-:Y:S02]  /*1400*/  IMAD.WIDE.U32 R68, R147, 0x4, R66.reuse ;  /* 0x0000000493447825 */ /* 0x100fe400078e0042 */
[----:B------:R-:W3:Y:S02]  /*1410*/  LDG.E R178, desc[UR6][R126.64] ;  /* 0x000000067eb27981 */ /* 0x000ee4000c1e1900 */
[--C-:B-1----:R-:W-:Y:S02]  /*1420*/  IMAD.WIDE.U32 R64, R151, 0x4, R66.reuse ;  /* 0x0000000497407825 */ /* 0x102fe400078e0042 */
[----:B------:R0:W3:Y:S02]  /*1430*/  LDG.E R170, desc[UR6][R122.64] ;  /* 0x000000067aaa7981 */ /* 0x0000e4000c1e1900 */
[----:B------:R-:W-:-:S02]  /*1440*/  IMAD.WIDE.U32 R130, R135, 0x4, R66 ;  /* 0x0000000487827825 */ /* 0x000fc400078e0042 */
[----:B------:R1:W3:Y:S02]  /*1450*/  LDG.E R176, desc[UR6][R120.64] ;  /* 0x0000000678b07981 */ /* 0x0002e4000c1e1900 */
[--C-:B----4-:R-:W-:Y:S02]  /*1460*/  IMAD.WIDE.U32 R128, R137, 0x4, R66.reuse ;  /* 0x0000000489807825 */ /* 0x110fe400078e0042 */
[----:B------:R-:W4:Y:S02]  /*1470*/  LDG.E R68, desc[UR6][R68.64] ;  /* 0x0000000644447981 */ /* 0x000f24000c1e1900 */
[--C-:B------:R-:W-:Y:S02]  /*1480*/  IMAD.WIDE.U32 R118, R161, 0x4, R66.reuse ;  /* 0x00000004a1767825 */ /* 0x100fe400078e0042 */
[----:B------:R-:W4:Y:S02]  /*1490*/  LDG.E R64, desc[UR6][R64.64] ;  /* 0x0000000640407981 */ /* 0x000f24000c1e1900 */
[----:B0-----:R-:W-:-:S02]  /*14a0*/  IMAD.WIDE.U32 R122, R163, 0x4, R66 ;  /* 0x00000004a37a7825 */ /* 0x001fc400078e0042 */
[----:B------:R0:W4:Y:S02]  /*14b0*/  LDG.E R168, desc[UR6][R130.64] ;  /* 0x0000000682a87981 */ /* 0x000124000c1e1900 */
[--C-:B------:R-:W-:Y:S02]  /*14c0*/  IMAD.WIDE.U32 R124, R167, 0x4, R66.reuse ;  /* 0x00000004a77c7825 */ /* 0x100fe400078e0042 */
[----:B------:R-:W4:Y:S02]  /*14d0*/  LDG.E R172, desc[UR6][R128.64] ;  /* 0x0000000680ac7981 */ /* 0x000f24000c1e1900 */
[--C-:B------:R-:W-:Y:S02]  /*14e0*/  IMAD.WIDE.U32 R126, R171, 0x4, R66.reuse ;  /* 0x00000004ab7e7825 */ /* 0x100fe400078e0042 */
[----:B------:R-:W4:Y:S02]  /*14f0*/  LDG.E R186, desc[UR6][R124.64] ;  /* 0x000000067cba7981 */ /* 0x000f24000c1e1900 */
[----:B-1----:R-:W-:-:S02]  /*1500*/  IMAD.WIDE.U32 R120, R169, 0x4, R66 ;  /* 0x00000004a9787825 */ /* 0x002fc400078e0042 */
[----:B------:R-:W4:Y:S02]  /*1510*/  LDG.E R71, desc[UR6][R126.64] ;  /* 0x000000067e477981 */ /* 0x000f24000c1e1900 */
[----:B------:R-:W-:Y:S02]  /*1520*/  IMAD.WIDE.U32 R66, R173, 0x4, R66 ;  /* 0x00000004ad427825 */ /* 0x000fe400078e0042 */
[----:B------:R1:W4:Y:S04]  /*1530*/  LDG.E R69, desc[UR6][R120.64] ;  /* 0x0000000678457981 */ /* 0x000328000c1e1900 */
[----:B------:R-:W4:Y:S04]  /*1540*/  LDG.E R66, desc[UR6][R66.64] ;  /* 0x0000000642427981 */ /* 0x000f28000c1e1900 */
[----:B------:R-:W4:Y:S04]  /*1550*/  LDG.E R118, desc[UR6][R118.64] ;  /* 0x0000000676767981 */ /* 0x000f28000c1e1900 */
[----:B------:R2:W4:Y:S01]  /*1560*/  LDG.E R184, desc[UR6][R122.64] ;  /* 0x000000067ab87981 */ /* 0x000522000c1e1900 */
[----:B0-----:R-:W0:Y:S08]  /*1570*/  @P0 MUFU.RCP R130, R98 ;  /* 0x0000006200820308 */ /* 0x001e300000001000 */
[----:B------:R-:W-:Y:S08]  /*1580*/  @P0 MUFU.RCP R131, R103 ;  /* 0x0000006700830308 */ /* 0x000ff00000001000 */
[----:B-1----:R-:W-:Y:S08]  /*1590*/  @P0 MUFU.RCP R120, R107 ;  /* 0x0000006b00780308 */ /* 0x002ff00000001000 */
[----:B------:R-:W1:Y:S01]  /*15a0*/  @P0 MUFU.RCP R65, R99 ;  /* 0x0000006300410308 */ /* 0x000e620000001000 */
[----:B--2---:R-:W-:-:S04]  /*15b0*/  @P0 FADD.FTZ R123, -R8, R141 ;  /* 0x0000008d087b0221 */ /* 0x004fc80000010100 */
[----:B0-----:R-:W-:-:S03]  /*15c0*/  @P0 FMUL.FTZ R123, R123, R130 ;  /* 0x000000827b7b0220 */ /* 0x001fc60000410000 */
[----:B------:R-:W0:Y:S01]  /*15d0*/  @P0 MUFU.RCP R188, R100 ;  /* 0x0000006400bc0308 */ /* 0x000e220000001000 */
[----:B------:R-:W-:-:S07]  /*15e0*/  @P0 FADD.FTZ R124, -R9, R136 ;  /* 0x00000088097c0221 */ /* 0x000fce0000010100 */
[----:B------:R-:W-:Y:S08]  /*15f0*/  @P0 MUFU.RCP R207, R110 ;  /* 0x0000006e00cf0308 */ /* 0x000ff00000001000 */
[----:B------:R-:W2:Y:S01]  /*1600*/  @P0 MUFU.RCP R119, R101 ;  /* 0x0000006500770308 */ /* 0x000ea20000001000 */
[----:B-1----:R-:W-:Y:S01]  /*1610*/  @P0 FMUL.FTZ R124, R124, R65 ;  /* 0x000000417c7c0220 */ /* 0x002fe20000410000 */
[----:B------:R-:W-:Y:S01]  /*1620*/  @!P0 FADD.FTZ R65, R136, -R132 ;  /* 0x8000008488418221 */ /* 0x000fe20000010000 */
[----:B------:R-:W-:-:S05]  /*1630*/  @P0 FADD.FTZ R125, -R10, R175 ;  /* 0x000000af0a7d0221 */ /* 0x000fca0000010100 */
[----:B------:R-:W1:Y:S01]  /*1640*/  @P0 MUFU.RCP R201, R105 ;  /* 0x0000006900c90308 */ /* 0x000e620000001000 */
[----:B-----5:R-:W-:Y:S01]  /*1650*/  @P0 FADD.FTZ R122, -R11, R138 ;  /* 0x0000008a0b7a0221 */ /* 0x020fe20000010100 */
[----:B0-----:R-:W-:Y:S01]  /*1660*/  @P0 FMUL.FTZ R125, R125, R188 ;  /* 0x000000bc7d7d0220 */ /* 0x001fe20000410000 */
[----:B------:R-:W-:-:S05]  /*1670*/  @!P0 FADD.FTZ R67, R138, -R132 ;  /* 0x800000848a438221 */ /* 0x000fca0000010000 */
[----:B------:R-:W0:Y:S01]  /*1680*/  @P0 MUFU.RCP R190, R102 ;  /* 0x0000006600be0308 */ /* 0x000e220000001000 */
[----:B--2---:R-:W-:-:S07]  /*1690*/  @P0 FMUL.FTZ R122, R122, R119 ;  /* 0x000000777a7a0220 */ /* 0x004fce0000410000 */
[----:B------:R-:W2:Y:S08]  /*16a0*/  @P0 MUFU.RCP R128, R97 ;  /* 0x0000006100800308 */ /* 0x000eb00000001000 */
[----:B------:R-:W5:Y:S01]  /*16b0*/  @P0 MUFU.RCP R194, R109 ;  /* 0x0000006d00c20308 */ /* 0x000f620000001000 */
[----:B------:R-:W-:-:S04]  /*16c0*/  @P0 FADD.FTZ R130, -R13, R140 ;  /* 0x0000008c0d820221 */ /* 0x000fc80000010100 */
[----:B------:R-:W-:Y:S01]  /*16d0*/  @P0 FMUL.FTZ R130, R130, R131 ;  /* 0x0000008382820220 */ /* 0x000fe20000410000 */
[----:B------:R-:W-:-:S04]  /*16e0*/  @P0 FADD.FTZ R131, -R17, R146 ;  /* 0x0000009211830221 */ /* 0x000fc80000010100 */
[----:B------:R-:W-:Y:S02]  /*16f0*/  @P0 FMUL.FTZ R131, R131, R120 ;  /* 0x0000007883830220 */ /* 0x000fe40000410000 */
[----:B------:R-:W5:Y:S01]  /*1700*/  @P0 MUFU.RCP R120, R152 ;  /* 0x0000009800780308 */ /* 0x000f620000001000 */
[----:B------:R-:W-:Y:S01]  /*1710*/  @!P0 FADD.FTZ R141, R141, -R132 ;  /* 0x800000848d8d8221 */ /* 0x000fe20000010000 */
[C---:B------:R-:W-:Y:S01]  /*1720*/  @!P0 FMUL.FTZ R122, R160.reuse, R67 ;  /* 0x00000043a07a8220 */ /* 0x040fe20000410000 */
[----:B------:R-:W-:Y:S01]  /*1730*/  @P0 FADD.FTZ R126, -R15, R144 ;  /* 0x000000900f7e0221 */ /* 0x000fe20000010100 */
[----:B------:R-:W-:-:S04]  /*1740*/  @!P0 FMUL.FTZ R124, R160, R65 ;  /* 0x00000041a07c8220 */ /* 0x000fc80000410000 */
[----:B------:R-:W5:Y:S01]  /*1750*/  @P0 MUFU.RCP R188, R114 ;  /* 0x0000007200bc0308 */ /* 0x000f620000001000 */
[--C-:B------:R-:W-:Y:S01]  /*1760*/  @!P0 FADD.FTZ R67, R144, -R132.reuse ;  /* 0x8000008490438221 */ /* 0x100fe20000010000 */
[----:B------:R-:W-:Y:S01]  /*1770*/  @!P0 FADD.FTZ R65, R140, -R132 ;  /* 0x800000848c418221 */ /* 0x000fe20000010000 */
[----:B------:R-:W-:Y:S01]  /*1780*/  @P0 FADD.FTZ R121, -R6, R165 ;  /* 0x000000a506790221 */ /* 0x000fe20000010100 */
[----:B------:R-:W-:Y:S01]  /*1790*/  @!P0 FMUL.FTZ R123, R160, R141 ;  /* 0x0000008da07b8220 */ /* 0x000fe20000410000 */
[----:B------:R-:W-:-:S03]  /*17a0*/  @P0 FADD.FTZ R127, -R12, R177 ;  /* 0x000000b10c7f0221 */ /* 0x000fc60000010100 */
[----:B------:R-:W5:Y:S01]  /*17b0*/  @P0 MUFU.RCP R209, R111 ;  /* 0x0000006f00d10308 */ /* 0x000f620000001000 */
[----:B-1----:R-:W-:Y:S01]  /*17c0*/  @P0 FMUL.FTZ R126, R126, R201 ;  /* 0x000000c97e7e0220 */ /* 0x002fe20000410000 */
[--C-:B------:R-:W-:Y:S01]  /*17d0*/  @!P0 FADD.FTZ R165, R165, -R132.reuse ;  /* 0x80000084a5a58221 */ /* 0x100fe20000010000 */
[----:B------:R-:W-:Y:S01]  /*17e0*/  @!P0 FADD.FTZ R177, R177, -R132 ;  /* 0x80000084b1b18221 */ /* 0x000fe20000010000 */
[C---:B------:R-:W-:Y:S01]  /*17f0*/  @!P0 FMUL.FTZ R126, R160.reuse, R67 ;  /* 0x00000043a07e8220 */ /* 0x040fe20000410000 */
[----:B------:R-:W-:-:S03]  /*1800*/  @!P0 FMUL.FTZ R130, R160, R65 ;  /* 0x00000041a0828220 */ /* 0x000fc60000410000 */
[----:B------:R-:W1:Y:S01]  /*1810*/  @P0 MUFU.RCP R203, R106 ;  /* 0x0000006a00cb0308 */ /* 0x000e620000001000 */
[----:B------:R-:W-:Y:S01]  /*1820*/  @P0 FADD.FTZ R136, -R20, R183 ;  /* 0x000000b714880221 */ /* 0x000fe20000010100 */
[----:B------:R-:W-:-:S03]  /*1830*/  @!P0 FADD.FTZ R183, R183, -R132 ;  /* 0x80000084b7b78221 */ /* 0x000fc60000010000 */
[----:B------:R-:W-:Y:S01]  /*1840*/  @P0 FMUL.FTZ R136, R136, R207 ;  /* 0x000000cf88880220 */ /* 0x000fe20000410000 */
[----:B------:R-:W-:Y:S01]  /*1850*/  @!P0 FMUL.FTZ R136, R160, R183 ;  /* 0x000000b7a0888220 */ /* 0x000fe20000410000 */
[----:B------:R-:W-:Y:S01]  /*1860*/  @P0 FADD.FTZ R141, -R19, R148 ;  /* 0x00000094138d0221 */ /* 0x000fe20000010100 */
[----:B------:R-:W-:Y:S01]  /*1870*/  @P0 MUFU.RCP R196, R112 ;  /* 0x0000007000c40308 */ /* 0x000fe20000001000 */
[--C-:B------:R-:W-:Y:S01]  /*1880*/  @!P0 FADD.FTZ R67, R148, -R132.reuse ;  /* 0x8000008494438221 */ /* 0x100fe20000010000 */
[----:B------:R-:W-:Y:S01]  /*1890*/  @!P0 FADD.FTZ R65, R146, -R132 ;  /* 0x8000008492418221 */ /* 0x000fe20000010000 */
[----:B0-----:R-:W-:Y:S01]  /*18a0*/  @P0 FMUL.FTZ R127, R127, R190 ;  /* 0x000000be7f7f0220 */ /* 0x001fe20000410000 */
[----:B--2---:R-:W-:Y:S01]  /*18b0*/  @P0 FMUL.FTZ R121, R121, R128 ;  /* 0x0000008079790220 */ /* 0x004fe20000410000 */
[----:B------:R-:W-:-:S03]  /*18c0*/  @!P0 FMUL.FTZ R127, R160, R177 ;  /* 0x000000b1a07f8220 */ /* 0x000fc60000410000 */
[----:B------:R-:W-:Y:S01]  /*18d0*/  @P0 MUFU.RCP R211, R113 ;  /* 0x0000007100d30308 */ /* 0x000fe20000001000 */
[----:B-----5:R-:W-:Y:S01]  /*18e0*/  @P0 FMUL.FTZ R141, R141, R194 ;  /* 0x000000c28d8d0220 */ /* 0x020fe20000410000 */
[C---:B------:R-:W-:Y:S01]  /*18f0*/  @!P0 FMUL.FTZ R121, R160.reuse, R165 ;  /* 0x000000a5a0798220 */ /* 0x040fe20000410000 */
[----:B------:R-:W-:Y:S01]  /*1900*/  @!P0 FMUL.FTZ R141, R160, R67 ;  /* 0x00000043a08d8220 */ /* 0x000fe20000410000 */
[----:B------:R-:W-:-:S04]  /*1910*/  @P0 FADD.FTZ R177, -R24, R189 ;  /* 0x000000bd18b10221 */ /* 0x000fc80000010100 */
[----:B------:R-:W-:Y:S01]  /*1920*/  @P0 MUFU.RCP R119, R115 ;  /* 0x0000007300770308 */ /* 0x000fe20000001000 */
[----:B------:R-:W-:Y:S01]  /*1930*/  @!P0 FMUL.FTZ R131, R160, R65 ;  /* 0x00000041a0838220 */ /* 0x000fe20000410000 */
[----:B------:R-:W-:Y:S01]  /*1940*/  @P0 FADD.FTZ R140, -R23, R162 ;  /* 0x000000a2178c0221 */ /* 0x000fe20000010100 */
[--C-:B------:R-:W-:Y:S01]  /*1950*/  @!P0 FADD.FTZ R189, R189, -R132.reuse ;  /* 0x80000084bdbd8221 */ /* 0x100fe20000010000 */
[----:B------:R-:W-:-:S04]  /*1960*/  @!P0 FADD.FTZ R67, R162, -R132 ;  /* 0x80000084a2438221 */ /* 0x000fc80000010000 */
[----:B------:R-:W-:Y:S01]  /*1970*/  @P0 MUFU.RCP R205, R108 ;  /* 0x0000006c00cd0308 */ /* 0x000fe20000001000 */
[----:B------:R-:W-:-:S04]  /*1980*/  @P0 FADD.FTZ R183, -R30, R195 ;  /* 0x000000c31eb70221 */ /* 0x000fc80000010100 */
[----:B------:R-:W-:-:S03]  /*1990*/  @P0 FMUL.FTZ R183, R183, R120 ;  /* 0x00000078b7b70220 */ /* 0x000fc60000410000 */
[----:B------:R-:W0:Y:S01]  /*19a0*/  @P0 MUFU.RCP R120, R155 ;  /* 0x0000009b00780308 */ /* 0x000e220000001000 */
[----:B------:R-:W-:Y:S01]  /*19b0*/  @P0 FADD.FTZ R138, -R21, R150 ;  /* 0x00000096158a0221 */ /* 0x000fe20000010100 */
[--C-:B------:R-:W-:Y:S01]  /*19c0*/  @!P0 FADD.FTZ R65, R150, -R132.reuse ;  /* 0x8000008496418221 */ /* 0x100fe20000010000 */
[----:B------:R-:W-:Y:S01]  /*19d0*/  @!P0 FADD.FTZ R175, R175, -R132 ;  /* 0x80000084afaf8221 */ /* 0x000fe20000010000 */
[----:B------:R-:W-:-:S04]  /*19e0*/  @P0 FMUL.FTZ R177, R177, R188 ;  /* 0x000000bcb1b10220 */ /* 0x000fc80000410000 */
[----:B------:R-:W2:Y:S01]  /*19f0*/  @P0 MUFU.RCP R192, R104 ;  /* 0x0000006800c00308 */ /* 0x000ea20000001000 */
[----:B------:R-:W-:Y:S01]  /*1a00*/  @!P0 FMUL.FTZ R177, R160, R189 ;  /* 0x000000bda0b18220 */ /* 0x000fe20000410000 */
[----:B------:R-:W-:-:S06]  /*1a10*/  @P0 FADD.FTZ R128, -R16, R181 ;  /* 0x000000b510800221 */ /* 0x000fcc0000010100 */
[----:B------:R-:W5:Y:S01]  /*1a20*/  @P0 MUFU.RCP R165, R117 ;  /* 0x0000007500a50308 */ /* 0x000f620000001000 */
[----:B------:R-:W-:-:S07]  /*1a30*/  @P0 FADD.FTZ R189, -R33, R182 ;  /* 0x000000b621bd0221 */ /* 0x000fce0000010100 */
[----:B------:R-:W5:Y:S01]  /*1a40*/  @P0 MUFU.RCP R201, R143 ;  /* 0x0000008f00c90308 */ /* 0x000f620000001000 */
[----:B------:R-:W-:Y:S01]  /*1a50*/  @!P0 FMUL.FTZ R125, R160, R175 ;  /* 0x000000afa07d8220 */ /* 0x000fe20000410000 */
[----:B------:R-:W-:-:S06]  /*1a60*/  @P0 FMUL.FTZ R138, R138, R209 ;  /* 0x000000d18a8a0220 */ /* 0x000fcc0000410000 */
[----:B------:R-:W5:Y:S01]  /*1a70*/  @P0 MUFU.RCP R162, R156 ;  /* 0x0000009c00a20308 */ /* 0x000f620000001000 */
[----:B------:R-:W-:Y:S01]  /*1a80*/  LOP3.LUT P1, RZ, R134, 0xff, RZ, 0xc0, !PT ;  /* 0x000000ff86ff7812 */ /* 0x000fe2000782c0ff */
[----:B------:R-:W-:-:S06]  /*1a90*/  @P0 FADD.FTZ R175, -R22, R187 ;  /* 0x000000bb16af0221 */ /* 0x000fcc0000010100 */
[----:B------:R-:W5:Y:S01]  /*1aa0*/  @P0 MUFU.RCP R150, R154 ;  /* 0x0000009a00960308 */ /* 0x000f620000001000 */
[----:B------:R-:W-:Y:S01]  /*1ab0*/  @!P0 FMUL.FTZ R138, R160, R65 ;  /* 0x00000041a08a8220 */ /* 0x000fe20000410000 */
[----:B------:R-:W-:Y:S01]  /*1ac0*/  @P0 FADD.FTZ R144, -R25, R164 ;  /* 0x000000a419900221 */ /* 0x000fe20000010100 */
[----:B-1----:R-:W-:Y:S01]  /*1ad0*/  @P0 FMUL.FTZ R128, R128, R203 ;  /* 0x000000cb80800220 */ /* 0x002fe20000410000 */
[----:B------:R-:W-:-:S04]  /*1ae0*/  @P0 FADD.FTZ R134, -R18, R185 ;  /* 0x000000b912860221 */ /* 0x000fc80000010100 */
[----:B------:R-:W1:Y:S01]  /*1af0*/  @P0 MUFU.RCP R190, R116 ;  /* 0x0000007400be0308 */ /* 0x000e620000001000 */
[--C-:B------:R-:W-:Y:S01]  /*1b00*/  @!P0 FADD.FTZ R187, R187, -R132.reuse ;  /* 0x80000084bbbb8221 */ /* 0x100fe20000010000 */
[--C-:B------:R-:W-:Y:S01]  /*1b10*/  @!P0 FADD.FTZ R65, R164, -R132.reuse ;  /* 0x80000084a4418221 */ /* 0x100fe20000010000 */
[----:B0-----:R-:W-:Y:S01]  /*1b20*/  @P0 FMUL.FTZ R189, R189, R120 ;  /* 0x00000078bdbd0220 */ /* 0x001fe20000410000 */
[--C-:B------:R-:W-:Y:S01]  /*1b30*/  @!P0 FADD.FTZ R185, R185, -R132.reuse ;  /* 0x80000084b9b98221 */ /* 0x100fe20000010000 */
[--C-:B------:R-:W-:Y:S02]  /*1b40*/  HADD2.F32 R120, -RZ, R180.reuse.H0_H0 ;  /* 0x200000b4ff787230 */ /* 0x100fe40000004100 */
[----:B------:R-:W-:Y:S01]  /*1b50*/  @P0 FADD.FTZ R129, -R14, R179 ;  /* 0x000000b30e810221 */ /* 0x000fe20000010100 */
[----:B------:R-:W0:Y:S01]  /*1b60*/  @P0 MUFU.RCP R203, R153 ;  /* 0x0000009900cb0308 */ /* 0x000e220000001000 */
[----:B------:R-:W-:Y:S01]  /*1b70*/  @P0 FMUL.FTZ R175, R175, R196 ;  /* 0x000000c4afaf0220 */ /* 0x000fe20000410000 */
[----:B------:R-:W-:Y:S01]  /*1b80*/  @P0 FMUL.FTZ R140, R140, R211 ;  /* 0x000000d38c8c0220 */ /* 0x000fe20000410000 */
[----:B------:R-:W-:Y:S01]  /*1b90*/  @P0 FMUL.FTZ R144, R144, R119 ;  /* 0x0000007790900220 */ /* 0x000fe20000410000 */
[--C-:B------:R-:W-:Y:S01]  /*1ba0*/  @!P0 FADD.FTZ R179, R179, -R132.reuse ;  /* 0x80000084b3b38221 */ /* 0x100fe20000010000 */
[----:B------:R-:W-:Y:S01]  /*1bb0*/  @!P0 FADD.FTZ R181, R181, -R132 ;  /* 0x80000084b5b58221 */ /* 0x000fe20000010000 */
[----:B------:R-:W-:Y:S01]  /*1bc0*/  @P0 FMUL.FTZ R134, R134, R205 ;  /* 0x000000cd86860220 */ /* 0x000fe20000410000 */
[C---:B------:R-:W-:Y:S01]  /*1bd0*/  @!P0 FMUL.FTZ R175, R160.reuse, R187 ;  /* 0x000000bba0af8220 */ /* 0x040fe20000410000 */
[C---:B------:R-:W-:Y:S01]  /*1be0*/  @!P0 FMUL.FTZ R140, R160.reuse, R67 ;  /* 0x00000043a08c8220 */ /* 0x040fe20000410000 */
[----:B---3--:R-:W-:Y:S01]  /*1bf0*/  @P0 FADD.FTZ R146, -R27, R166 ;  /* 0x000000a61b920221 */ /* 0x008fe20000010100 */
[C---:B------:R-:W-:Y:S01]  /*1c00*/  @!P0 FMUL.FTZ R144, R160.reuse, R65 ;  /* 0x00000041a0908220 */ /* 0x040fe20000410000 */
[----:B------:R-:W-:Y:S01]  /*1c10*/  @P0 FADD.FTZ R148, -R29, R174 ;  /* 0x000000ae1d940221 */ /* 0x000fe20000010100 */
[----:B------:R-:W-:Y:S01]  /*1c20*/  @!P0 FMUL.FTZ R134, R160, R185 ;  /* 0x000000b9a0868220 */ /* 0x000fe20000410000 */
[--C-:B------:R-:W-:Y:S01]  /*1c30*/  @!P0 FADD.FTZ R67, R166, -R132.reuse ;  /* 0x80000084a6438221 */ /* 0x100fe20000010000 */
[--C-:B------:R-:W-:Y:S01]  /*1c40*/  @!P0 FADD.FTZ R65, R174, -R132.reuse ;  /* 0x80000084ae418221 */ /* 0x100fe20000010000 */
[----:B------:R-:W-:Y:S01]  /*1c50*/  @P0 FADD.FTZ R187, -R34, R199 ;  /* 0x000000c722bb0221 */ /* 0x000fe20000010100 */
[----:B------:R-:W-:Y:S01]  /*1c60*/  @P0 FADD.FTZ R185, -R32, R197 ;  /* 0x000000c520b90221 */ /* 0x000fe20000010100 */
[----:B------:R-:W-:Y:S01]  /*1c70*/  @!P0 FADD.FTZ R199, R199, -R132 ;  /* 0x80000084c7c78221 */ /* 0x000fe20000010000 */
[----:B------:R-:W-:-:S02]  /*1c80*/  HADD2.F32 R119, -RZ, R180.H1_H1 ;  /* 0x300000b4ff777230 */ /* 0x000fc40000004100 */
[C---:B------:R-:W-:Y:S01]  /*1c90*/  FADD.FTZ R159, R120.reuse, R159 ;  /* 0x0000009f789f7221 */ /* 0x040fe20000010000 */
[----:B------:R-:W-:Y:S01]  /*1ca0*/  FFMA.FTZ R61, R120, R121, R61 ;  /* 0x00000079783d7223 */ /* 0x000fe2000001003d */
[----:B--2---:R-:W-:Y:S01]  /*1cb0*/  @P0 FMUL.FTZ R129, R129, R192 ;  /* 0x000000c081810220 */ /* 0x004fe20000410000 */
[----:B------:R-:W-:Y:S01]  /*1cc0*/  FMUL.FTZ R120, R97, R120 ;  /* 0x0000007861787220 */ /* 0x000fe20000410000 */
[C---:B------:R-:W-:Y:S01]  /*1cd0*/  @!P0 FMUL.FTZ R129, R160.reuse, R179 ;  /* 0x000000b3a0818220 */ /* 0x040fe20000410000 */
[----:B------:R-:W-:Y:S01]  /*1ce0*/  @!P0 FMUL.FTZ R128, R160, R181 ;  /* 0x000000b5a0808220 */ /* 0x000fe20000410000 */
[----:B-----5:R-:W-:Y:S01]  /*1cf0*/  @P0 FMUL.FTZ R146, R146, R165 ;  /* 0x000000a592920220 */ /* 0x020fe20000410000 */
[----:B------:R-:W-:Y:S01]  /*1d00*/  @P0 FMUL.FTZ R148, R148, R201 ;  /* 0x000000c994940220 */ /* 0x000fe20000410000 */
[----:B------:R-:W2:Y:S01]  /*1d10*/  @P0 MUFU.RCP R192, R142 ;  /* 0x0000008e00c00308 */ /* 0x000ea20000001000 */
[----:B------:R-:W-:Y:S01]  /*1d20*/  @P0 FADD.FTZ R179, -R26, R191 ;  /* 0x000000bf1ab30221 */ /* 0x000fe20000010100 */
[----:B------:R-:W-:Y:S01]  /*1d30*/  @P0 FADD.FTZ R181, -R28, R193 ;  /* 0x000000c11cb50221 */ /* 0x000fe20000010100 */
[C---:B------:R-:W-:Y:S01]  /*1d40*/  @!P0 FMUL.FTZ R146, R160.reuse, R67 ;  /* 0x00000043a0928220 */ /* 0x040fe20000410000 */
[----:B------:R-:W-:Y:S01]  /*1d50*/  @!P0 FMUL.FTZ R148, R160, R65 ;  /* 0x00000041a0948220 */ /* 0x000fe20000410000 */
[----:B------:R-:W-:Y:S01]  /*1d60*/  @P0 FMUL.FTZ R187, R187, R162 ;  /* 0x000000a2bbbb0220 */ /* 0x000fe20000410000 */
[--C-:B------:R-:W-:Y:S01]  /*1d70*/  @!P0 FADD.FTZ R191, R191, -R132.reuse ;  /* 0x80000084bfbf8221 */ /* 0x100fe20000010000 */
[--C-:B------:R-:W-:Y:S01]  /*1d80*/  @!P0 FADD.FTZ R193, R193, -R132.reuse ;  /* 0x80000084c1c18221 */ /* 0x100fe20000010000 */
[--C-:B------:R-:W-:Y:S01]  /*1d90*/  @!P0 FADD.FTZ R195, R195, -R132.reuse ;  /* 0x80000084c3c38221 */ /* 0x100fe20000010000 */
[----:B------:R-:W-:Y:S01]  /*1da0*/  @P0 FMUL.FTZ R185, R185, R150 ;  /* 0x00000096b9b90220 */ /* 0x000fe20000410000 */
[--C-:B------:R-:W-:Y:S01]  /*1db0*/  @!P0 FADD.FTZ R197, R197, -R132.reuse ;  /* 0x80000084c5c58221 */ /* 0x100fe20000010000 */
[--C-:B------:R-:W-:Y:S01]  /*1dc0*/  @!P0 FADD.FTZ R65, R178, -R132.reuse ;  /* 0x80000084b2418221 */ /* 0x100fe20000010000 */
[----:B------:R-:W-:Y:S01]  /*1dd0*/  @!P0 FADD.FTZ R67, R182, -R132 ;  /* 0x80000084b6438221 */ /* 0x000fe20000010000 */
[----:B------:R-:W-:Y:S01]  /*1de0*/  @!P0 FMUL.FTZ R187, R160, R199 ;  /* 0x000000c7a0bb8220 */ /* 0x000fe20000410000 */
[----:B------:R-:W-:-:S02]  /*1df0*/  HADD2.F32 R162, -RZ, R170.H0_H0 ;  /* 0x200000aaffa27230 */ /* 0x000fc40000004100 */
[----:B------:R-:W-:Y:S01]  /*1e00*/  @P0 FADD.FTZ R150, -R31, R178 ;  /* 0x000000b21f960221 */ /* 0x000fe20000010100 */
[----:B------:R-:W-:Y:S02]  /*1e10*/  HADD2.F32 R165, -RZ, R170.H1_H1 ;  /* 0x300000aaffa57230 */ /* 0x000fe40000004100 */
[C---:B------:R-:W-:Y:S01]  /*1e20*/  FADD.FTZ R76, R119.reuse, R76 ;  /* 0x0000004c774c7221 */ /* 0x040fe20000010000 */
[----:B------:R-:W-:Y:S01]  /*1e30*/  FFMA.FTZ R62, R119, R123, R62 ;  /* 0x0000007b773e7223 */ /* 0x000fe2000001003e */
[----:B------:R-:W-:Y:S01]  /*1e40*/  FMUL.FTZ R132, R98, R119 ;  /* 0x0000007762847220 */ /* 0x000fe20000410000 */
[--C-:B----4-:R-:W-:Y:S02]  /*1e50*/  HADD2.F32 R205, -RZ, R68.reuse.H0_H0 ;  /* 0x20000044ffcd7230 */ /* 0x110fe40000004100 */
[----:B------:R-:W-:Y:S01]  /*1e60*/  FADD.FTZ R199, RZ, R120 ;  /* 0x00000078ffc77221 */ /* 0x000fe20000010000 */
[----:B------:R-:W-:Y:S02]  /*1e70*/  HADD2.F32 R174, -RZ, R68.H1_H1 ;  /* 0x30000044ffae7230 */ /* 0x000fe40000004100 */
[----:B-1----:R-:W-:Y:S01]  /*1e80*/  @P0 FMUL.FTZ R179, R179, R190 ;  /* 0x000000beb3b30220 */ /* 0x002fe20000410000 */
[----:B------:R-:W-:-:S02]  /*1e90*/  HADD2.F32 R178, -RZ, R64.H0_H0 ;  /* 0x20000040ffb27230 */ /* 0x000fc40000004100 */
[----:B------:R-:W-:Y:S02]  /*1ea0*/  HADD2.F32 R207, -RZ, R64.H1_H1 ;  /* 0x30000040ffcf7230 */ /* 0x000fe40000004100 */
[--C-:B------:R-:W-:Y:S02]  /*1eb0*/  HADD2.F32 R68, -RZ, R71.reuse.H0_H0 ;  /* 0x20000047ff447230 */ /* 0x100fe40000004100 */
[----:B------:R-:W-:Y:S02]  /*1ec0*/  HADD2.F32 R119, -RZ, R71.H1_H1 ;  /* 0x30000047ff777230 */ /* 0x000fe40000004100 */
[----:B------:R-:W-:Y:S01]  /*1ed0*/  @!P0 FMUL.FTZ R179, R160, R191 ;  /* 0x000000bfa0b38220 */ /* 0x000fe20000410000 */
[--C-:B------:R-:W-:Y:S02]  /*1ee0*/  HADD2.F32 R182, -RZ, R186.reuse.H0_H0 ;  /* 0x200000baffb67230 */ /* 0x100fe40000004100 */
[----:B------:R-:W-:Y:S02]  /*1ef0*/  HADD2.F32 R213, -RZ, R186.H1_H1 ;  /* 0x300000baffd57230 */ /* 0x000fe40000004100 */
[----:B------:R-:W-:-:S02]  /*1f00*/  HADD2.F32 R64, -RZ, R69.H0_H0 ;  /* 0x20000045ff407230 */ /* 0x000fc40000004100 */
[----:B------:R-:W-:Y:S02]  /*1f10*/  HADD2.F32 R71, -RZ, R69.H1_H1 ;  /* 0x30000045ff477230 */ /* 0x000fe40000004100 */
[----:B------:R-:W-:Y:S01]  /*1f20*/  FMUL.FTZ R191, R99, R162 ;  /* 0x000000a263bf7220 */ /* 0x000fe20000410000 */
[--C-:B------:R-:W-:Y:S02]  /*1f30*/  HADD2.F32 R186, -RZ, R66.reuse.H0_H0 ;  /* 0x20000042ffba7230 */ /* 0x100fe40000004100 */
[C---:B------:R-:W-:Y:S01]  /*1f40*/  FADD.FTZ R157, R165.reuse, R157 ;  /* 0x0000009da59d7221 */ /* 0x040fe20000010000 */
[----:B------:R-:W-:Y:S02]  /*1f50*/  HADD2.F32 R69, -RZ, R66.H1_H1 ;  /* 0x30000042ff457230 */ /* 0x000fe40000004100 */
[----:B------:R-:W-:Y:S01]  /*1f60*/  FFMA.FTZ R60, R165, R125, R60 ;  /* 0x0000007da53c7223 */ /* 0x000fe2000001003c */
[----:B------:R-:W-:Y:S01]  /*1f70*/  FMUL.FTZ R164, R100, R165 ;  /* 0x000000a564a47220 */ /* 0x000fe20000410000 */
[----:B------:R-:W-:Y:S01]  /*1f80*/  FADD.FTZ R66, R199, R132 ;  /* 0x00000084c7427221 */ /* 0x000fe20000010000 */
[----:B------:R-:W-:Y:S01]  /*1f90*/  FFMA.FTZ R165, R120, R121, RZ ;  /* 0x0000007978a57223 */ /* 0x000fe200000100ff */
[----:B0-----:R-:W-:-:S02]  /*1fa0*/  @P0 FMUL.FTZ R150, R150, R203 ;  /* 0x000000cb96960220 */ /* 0x001fc40000410000 */
[----:B------:R-:W-:Y:S01]  /*1fb0*/  FADD.FTZ R203, R66, R191 ;  /* 0x000000bf42cb7221 */ /* 0x000fe20000010000 */
[----:B------:R-:W-:Y:S01]  /*1fc0*/  FFMA.FTZ R66, R132, R123, R165 ;  /* 0x0000007b84427223 */ /* 0x000fe200000100a5 */
[----:B------:R-:W-:Y:S02]  /*1fd0*/  HADD2.F32 R166, -RZ, R168.H0_H0 ;  /* 0x200000a8ffa67230 */ /* 0x000fe40000004100 */
[----:B--2---:R-:W-:Y:S01]  /*1fe0*/  @P0 FMUL.FTZ R181, R181, R192 ;  /* 0x000000c0b5b50220 */ /* 0x004fe20000410000 */
[----:B------:R-:W-:Y:S01]  /*1ff0*/  FFMA.FTZ R165, R191, R124, R66 ;  /* 0x0000007cbfa57223 */ /* 0x000fe20000010042 */
[C---:B------:R-:W-:Y:S01]  /*2000*/  @!P0 FMUL.FTZ R183, R160.reuse, R195 ;  /* 0x000000c3a0b78220 */ /* 0x040fe20000410000 */
[----:B------:R-:W-:Y:S02]  /*2010*/  HADD2.F32 R201, -RZ, R70.H0_H0 ;  /* 0x20000046ffc97230 */ /* 0x000fe40000004100 */
[----:B------:R-:W-:Y:S01]  /*2020*/  @!P0 FMUL.FTZ R181, R160, R193 ;  /* 0x000000c1a0b58220 */ /* 0x000fe20000410000 */
[----:B------:R-:W-:-:S02]  /*2030*/  HADD2.F32 R195, -RZ, R168.H1_H1 ;  /* 0x300000a8ffc37230 */ /* 0x000fc40000004100 */
[C---:B------:R-:W-:Y:S01]  /*2040*/  FADD.FTZ R54, R162.reuse, R54 ;  /* 0x00000036a2367221 */ /* 0x040fe20000010000 */
[----:B------:R-:W-:Y:S01]  /*2050*/  FFMA.FTZ R59, R162, R124, R59 ;  /* 0x0000007ca23b7223 */ /* 0x000fe2000001003b */
[----:B------:R-:W-:Y:S01]  /*2060*/  FMUL.FTZ R193, R101, R166 ;  /* 0x000000a665c17220 */ /* 0x000fe20000410000 */
[----:B------:R-:W-:Y:S01]  /*2070*/  FADD.FTZ R162, R203, R164 ;  /* 0x000000a4cba27221 */ /* 0x000fe20000010000 */
[----:B------:R-:W-:Y:S01]  /*2080*/  FFMA.FTZ R66, R164, R125, R165 ;  /* 0x0000007da4427223 */ /* 0x000fe200000100a5 */
[----:B------:R-:W-:Y:S01]  /*2090*/  @!P0 FMUL.FTZ R185, R160, R197 ;  /* 0x000000c5a0b98220 */ /* 0x000fe20000410000 */
[--C-:B------:R-:W-:Y:S02]  /*20a0*/  HADD2.F32 R168, -RZ, R172.reuse.H0_H0 ;  /* 0x200000acffa87230 */ /* 0x100fe40000004100 */
[C---:B------:R-:W-:Y:S01]  /*20b0*/  FADD.FTZ R63, R166.reuse, R63 ;  /* 0x0000003fa63f7221 */ /* 0x040fe20000010000 */
[----:B------:R-:W-:Y:S02]  /*20c0*/  HADD2.F32 R197, -RZ, R172.H1_H1 ;  /* 0x300000acffc57230 */ /* 0x000fe40000004100 */
[----:B------:R-:W-:Y:S01]  /*20d0*/  FFMA.FTZ R57, R166, R122, R57 ;  /* 0x0000007aa6397223 */ /* 0x000fe20000010039 */
[----:B------:R-:W-:-:S02]  /*20e0*/  HADD2.F32 R70, -RZ, R70.H1_H1 ;  /* 0x30000046ff467230 */ /* 0x000fc40000004100 */
        /* <DEDUP_REMOVED lines=15> */
[C---:B------:R-:W-:Y:S01]  /*21e0*/  FADD.FTZ R74, R168.reuse, R74 ;  /* 0x0000004aa84a7221 */ /* 0x040fe20000010000 */
[-C--:B------:R-:W-:Y:S01]  /*21f0*/  FFMA.FTZ R55, R168, R130.reuse, R55 ;  /* 0x00000082a8377223 */ /* 0x080fe20000010037 */
[----:B------:R-:W-:Y:S01]  /*2200*/  FMUL.FTZ R168, R104, R197 ;  /* 0x000000c568a87220 */ /* 0x000fe20000410000 */
[----:B------:R-:W-:Y:S01]  /*2210*/  FADD.FTZ R165, R66, R195 ;  /* 0x000000c342a57221 */ /* 0x000fe20000010000 */
[----:B------:R-:W-:Y:S01]  /*2220*/  FFMA.FTZ R215, R195, R130, R70 ;  /* 0x00000082c3d77223 */ /* 0x000fe20000010046 */
[----:B------:R-:W-:Y:S02]  /*2230*/  HADD2.F32 R176, -RZ, R176.H1_H1 ;  /* 0x300000b0ffb07230 */ /* 0x000fe40000004100 */
        /* <DEDUP_REMOVED lines=60> */
[-C--:B------:R-:W-:Y:S01]  /*2600*/  FFMA.FTZ R44, R211, R179.reuse, R44 ;  /* 0x000000b3d32c7223 */ /* 0x080fe2000001002c */
[C---:B------:R-:W-:Y:S01]  /*2610*/  FADD.FTZ R87, R68.reuse, R87 ;  /* 0x0000005744577221 */ /* 0x040fe20000010000 */
[----:B------:R-:W-:Y:S01]  /*2620*/  FFMA.FTZ R75, R68, R148, R75 ;  /* 0x00000094444b7223 */ /* 0x000fe2000001004b */
[----:B------:R-:W-:Y:S01]  /*2630*/  FMUL.FTZ R213, R143, R68 ;  /* 0x000000448fd57220 */ /* 0x000fe20000410000 */
[----:B------:R-:W-:Y:S01]  /*2640*/  FMUL.FTZ R211, R117, R182 ;  /* 0x000000b675d37220 */ /* 0x000fe20000410000 */
[----:B------:R-:W-:Y:S01]  /*2650*/  FADD.FTZ R66, R165, R178 ;  /* 0x000000b2a5427221 */ /* 0x000fe20000010000 */
[----:B------:R-:W-:-:S03]  /*2660*/  FFMA.FTZ R68, R178, R179, R215 ;  /* 0x000000b3b2447223 */ /* 0x000fc600000100d7 */
[----:B------:R-:W-:Y:S01]  /*2670*/  FADD.FTZ R165, R66, R211 ;  /* 0x000000d342a57221 */ /* 0x000fe20000010000 */
[-C--:B------:R-:W-:Y:S01]  /*2680*/  FFMA.FTZ R215, R211, R146.reuse, R68 ;  /* 0x00000092d3d77223 */ /* 0x080fe20000010044 */
[----:B------:R-:W-:Y:S02]  /*2690*/  FADD.FTZ R91, R182, R91 ;  /* 0x0000005bb65b7221 */ /* 0x000fe40000010000 */
[----:B------:R-:W-:Y:S01]  /*26a0*/  FADD.FTZ R66, R165, R180 ;  /* 0x000000b4a5427221 */ /* 0x000fe20000010000 */
[----:B------:R-:W-:Y:S01]  /*26b0*/  FFMA.FTZ R68, R180, R181, R215 ;  /* 0x000000b5b4447223 */ /* 0x000fe200000100d7 */
        /* <DEDUP_REMOVED lines=56> */
.L_x_2470:
        /* <DEDUP_REMOVED lines=43> */
.L_x_2456:
[----:B------:R-:W-:Y:S05]  /*2cf0*/  BSYNC B0 ;  /* 0x0000000000007941 */ /* 0x000fea0003800000 */
.L_x_2455:
        /* <DEDUP_REMOVED lines=19> */
.L_x_2458:
[----:B------:R-:W2:Y:S04]  /*2e30*/  LDG.E.STRONG.GPU R66, desc[UR6][R64.64] ;  /* 0x0000000640427981 */ /* 0x000ea8000c1ef900 */
[----:B--2---:R-:W-:Y:S01]  /*2e40*/  CCTL.IVALL ;  /* 0x00000000ff00798f */ /* 0x004fe20002000000 */
[----:B------:R-:W-:Y:S05]  /*2e50*/  YIELD ;  /* 0x0000000000007946 */ /* 0x000fea0003800000 */
[----:B------:R-:W-:-:S13]  /*2e60*/  ISETP.NE.AND P0, PT, R66, R69, PT ;  /* 0x000000454200720c */ /* 0x000fda0003f05270 */
[----:B------:R-:W-:Y:S05]  /*2e70*/  @P0 BRA `(.L_x_2458) ;  /* 0xfffffffc00ec0947 */ /* 0x000fea000383ffff */
.L_x_2457:
        /* <DEDUP_REMOVED lines=89> */
[----:B------:R-:W-:Y:S01]  /*3410*/  FADD.FTZ R183, R174, -R119 ;  /* 0x80000077aeb77221 */ /* 0x000fe20000010000 */
[----:B------:R-:W-:Y:S01]  /*3420*/  FMUL.FTZ R133, R160, R175 ;  /* 0x000000afa0857220 */ /* 0x000fe20000410000 */
[----:B------:R-:W-:-:S04]  /*3430*/  IMAD.WIDE.U32 R134, R135, 0x8, R140 ;  /* 0x0000000887867825 */ /* 0x000fc800078e008c */
[C---:B------:R-:W-:Y:S01]  /*3440*/  FMUL.FTZ R132, R160.reuse, R193 ;  /* 0x000000c1a0847220 */ /* 0x040fe20000410000 */
[----:B------:R-:W-:Y:S01]  /*3450*/  FADD.FTZ R209, R209, -R144 ;  /* 0x80000090d1d17221 */ /* 0x000fe20000010000 */
[----:B------:R-:W-:Y:S01]  /*3460*/  FMUL.FTZ R129, R160, R177 ;  /* 0x000000b1a0817220 */ /* 0x000fe20000410000 */
[----:B------:R-:W-:-:S04]  /*3470*/  IMAD.WIDE.U32 R118, R145, 0x8, R140 ;  /* 0x0000000891767825 */ /* 0x000fc800078e008c */
[----:B------:R-:W-:Y:S01]  /*3480*/  FMUL.FTZ R128, R160, R195 ;  /* 0x000000c3a0807220 */ /* 0x000fe20000410000 */
        /* <DEDUP_REMOVED lines=23> */
[----:B------:R-:W-:Y:S01]  /*3600*/  IMAD.WIDE.U32 R120, R161, 0x8, R140 ;  /* 0x00000008a1787825 */ /* 0x000fe200078e008c */
[----:B------:R2:W-:Y:S03]  /*3610*/  STG.E.64 desc[UR6][R130.64], R128 ;  /* 0x0000008082007986 */ /* 0x0005e6000c101b06 */
[----:B------:R-:W-:Y:S01]  /*3620*/  FADD.FTZ R189, R186, -R189 ;  /* 0x800000bdbabd7221 */ /* 0x000fe20000010000 */
[----:B------:R-:W-:Y:S01]  /*3630*/  FADD.FTZ R187, R188, -R187 ;  /* 0x800000bbbcbb7221 */ /* 0x000fe20000010000 */
[--C-:B------:R-:W-:Y:S01]  /*3640*/  IMAD.WIDE.U32 R64, R163, 0x8, R140.reuse ;  /* 0x00000008a3407825 */ /* 0x100fe200078e008c */
[----:B------:R3:W-:Y:S03]  /*3650*/  STG.E.64 desc[UR6][R118.64], R144 ;  /* 0x0000009076007986 */ /* 0x0007e6000c101b06 */
[C---:B0-----:R-:W-:Y:S01]  /*3660*/  FMUL.FTZ R137, R160.reuse, R217 ;  /* 0x000000d9a0897220 */ /* 0x041fe20000410000 */
[C---:B------:R-:W-:Y:S01]  /*3670*/  FMUL.FTZ R136, R160.reuse, R207 ;  /* 0x000000cfa0887220 */ /* 0x040fe20000410000 */
[--C-:B------:R-:W-:Y:S01]  /*3680*/  IMAD.WIDE.U32 R70, R167, 0x8, R140.reuse ;  /* 0x00000008a7467825 */ /* 0x100fe200078e008c */
[----:B------:R-:W-:Y:S03]  /*3690*/  STG.E.64 desc[UR6][R126.64], R146 ;  /* 0x000000927e007986 */ /* 0x000fe6000c101b06 */
[C---:B-1----:R-:W-:Y:S01]  /*36a0*/  FMUL.FTZ R133, R160.reuse, R223 ;  /* 0x000000dfa0857220 */ /* 0x042fe20000410000 */
[----:B------:R-:W-:Y:S01]  /*36b0*/  FMUL.FTZ R132, R160, R213 ;  /* 0x000000d5a0847220 */ /* 0x000fe20000410000 */
[----:B------:R-:W-:Y:S01]  /*36c0*/  IMAD.WIDE.U32 R68, R171, 0x8, R140 ;  /* 0x00000008ab447825 */ /* 0x000fe200078e008c */
[----:B------:R0:W-:Y:S01]  /*36d0*/  STG.E.64 desc[UR6][R124.64], R148 ;  /* 0x000000947c007986 */ /* 0x0001e2000c101b06 */
[----:B------:R-:W-:-:S02]  /*36e0*/  ISETP.GE.AND P0, PT, R7, UR4, PT ;  /* 0x0000000407007c0c */ /* 0x000fc4000bf06270 */
        /* <DEDUP_REMOVED lines=69> */
.L_x_2453:
[----:B------:R-:W0:Y:S01]  /*3b40*/  LDC.64 R72, c[0x0][0x270] ;  /* 0x00009c00ff487b82 */ /* 0x000e220000000a00 */
[----:B------:R-:W-:-:S05]  /*3b50*/  IMAD R165, R165, 0x1c00, R4 ;  /* 0x00001c00a5a57824 */ /* 0x000fca00078e0204 */
[C---:B------:R-:W-:Y:S02]  /*3b60*/  IADD3 R7, R165.reuse, 0x200, RZ ;  /* 0x00000200a5077810 */ /* 0x040fe40007ffe0ff */
[----:B------:R-:W2:Y:S01]  /*3b70*/  LDC.64 R74, c[0x0][0x278] ;  /* 0x00009e00ff4a7b82 */ /* 0x000ea20000000a00 */
[C---:B------:R-:W-:Y:S02]  /*3b80*/  IADD3 R29, R165.reuse, 0x400, RZ ;  /* 0x00000400a51d7810 */ /* 0x040fe40007ffe0ff */
[C---:B------:R-:W-:Y:S02]  /*3b90*/  IADD3 R33, R165.reuse, 0x600, RZ ;  /* 0x00000600a5217810 */ /* 0x040fe40007ffe0ff */
[C---:B-----5:R-:W-:Y:S02]  /*3ba0*/  IADD3 R37, R165.reuse, 0x800, RZ ;  /* 0x00000800a5257810 */ /* 0x060fe40007ffe0ff */
[C---:B------:R-:W-:Y:S02]  /*3bb0*/  IADD3 R41, R165.reuse, 0xa00, RZ ;  /* 0x00000a00a5297810 */ /* 0x040fe40007ffe0ff */
[----:B------:R-:W-:-:S02]  /*3bc0*/  IADD3 R45, R165, 0xc00, RZ ;  /* 0x00000c00a52d7810 */ /* 0x000fc40007ffe0ff */
[C---:B------:R-:W-:Y:S02]  /*3bd0*/  IADD3 R49, R165.reuse, 0xe00, RZ ;  /* 0x00000e00a5317810 */ /* 0x040fe40007ffe0ff */
[C---:B------:R-:W-:Y:S02]  /*3be0*/  IADD3 R55, R165.reuse, 0x1000, RZ ;  /* 0x00001000a5377810 */ /* 0x040fe40007ffe0ff */
[C---:B------:R-:W-:Y:S01]  /*3bf0*/  IADD3 R59, R165.reuse, 0x1200, RZ ;  /* 0x00001200a53b7810 */ /* 0x040fe20007ffe0ff */
[C-C-:B0-----:R-:W-:Y:S01]  /*3c00*/  IMAD.WIDE.U32 R2, R165.reuse, 0x8, R72.reuse ;  /* 0x00000008a5027825 */ /* 0x141fe200078e0048 */
[C---:B------:R-:W-:Y:S02]  /*3c10*/  IADD3 R63, R165.reuse, 0x1400, RZ ;  /* 0x00001400a53f7810 */ /* 0x040fe40007ffe0ff */
[----:B-1----:R-:W-:Y:S01]  /*3c20*/  IADD3 R67, R165, 0x1600, RZ ;  /* 0x00001600a5437810 */ /* 0x002fe20007ffe0ff */
[----:B------:R-:W-:Y:S01]  /*3c30*/  IMAD.WIDE.U32 R4, R7, 0x8, R72 ;  /* 0x0000000807047825 */ /* 0x000fe200078e0048 */
[----:B------:R0:W-:Y:S01]  /*3c40*/  STG.E.64 desc[UR6][R2.64], R26 ;  /* 0x0000001a02007986 */ /* 0x0001e2000c101b06 */
[----:B------:R-:W-:-:S02]  /*3c50*/  IADD3 R71, R165, 0x1800, RZ ;  /* 0x00001800a5477810 */ /* 0x000fc40007ffe0ff */
[----:B--2---:R-:W-:Y:S01]  /*3c60*/  IMAD.WIDE.U32 R6, R7, 0x8, R74 ;  /* 0x0000000807067825 */ /* 0x004fe200078e004a */
        /* <DEDUP_REMOVED lines=54> */
.L_x_2454:
[----:B------:R-:W-:Y:S01]  /*3fd0*/  HFMA2.MMA R190, -RZ, RZ, 0, 9.5367431640625e-07 ;  /* 0x00000010ffbe7435 */ /* 0x000fe200000001ff */
[----:B------:R-:W-:Y:S02]  /*3fe0*/  MOV R217, R64 ;  /* 0x0000004000d97202 */ /* 0x000fe40000000f00 */
[----:B------:R-:W-:Y:S02]  /*3ff0*/  MOV R219, 0x1f ;  /* 0x0000001f00db7802 */ /* 0x000fe40000000f00 */
[----:B------:R-:W-:-:S07]  /*4000*/  MOV R118, 0xffffffff ;  /* 0xffffffff00767802 */ /* 0x000fce0000000f00 */
[----:B------:R-:W-:Y:S05]  /*4010*/  WARPSYNC.COLLECTIVE R118, `(.L_x_2460) ;  /* 0x0000000076087348 */ /* 0x000fea0003c00000 */
[----:B------:R0:W1:Y:S02]  /*4020*/  SHFL.DOWN P0, R162, R217, R190, R219 ;  /* 0x080000bed9a27389 */ /* 0x00006400000000db */
[----:B01----:R-:W-:Y:S01]  /*4030*/  ENDCOLLECTIVE ;  /* 0x000000000000791b */ /* 0x003fe20003800000 */
.L_x_2460:
[----:B------:R-:W-:Y:S02]  /*4040*/  MOV R217, R66 ;  /* 0x0000004200d97202 */ /* 0x000fe40000000f00 */
[----:B------:R-:W-:-:S07]  /*4050*/  MOV R69, R162 ;  /* 0x000000a200457202 */ /* 0x000fce0000000f00 */
[----:B------:R-:W-:Y:S05]  /*4060*/  WARPSYNC.COLLECTIVE R118, `(.L_x_2461) ;  /* 0x0000000076087348 */ /* 0x000fea0003c00000 */
[----:B------:R0:W1:Y:S02]  /*4070*/  SHFL.DOWN P0, R162, R217, R190, R219 ;  /* 0x080000bed9a27389 */ /* 0x00006400000000db */
[----:B01----:R-:W-:Y:S01]  /*4080*/  ENDCOLLECTIVE ;  /* 0x000000000000791b */ /* 0x003fe20003800000 */
.L_x_2461:
[----:B------:R-:W-:Y:S01]  /*4090*/  FADD.FTZ R69, R64, R69 ;  /* 0x0000004540457221 */ /* 0x000fe20000010000 */
[----:B------:R-:W-:-:S04]  /*40a0*/  HFMA2.MMA R190, -RZ, RZ, 0, 4.76837158203125e-07 ;  /* 0x00000008ffbe7435 */ /* 0x000fc800000001ff */
[----:B------:R-:W-:Y:S02]  /*40b0*/  MOV R217, R69 ;  /* 0x0000004500d97202 */ /* 0x000fe40000000f00 */
[----:B------:R-:W-:-:S07]  /*40c0*/  MOV R71, R162 ;  /* 0x000000a200477202 */ /* 0x000fce0000000f00 */
[----:B------:R-:W-:Y:S05]  /*40d0*/  WARPSYNC.COLLECTIVE R118, `(.L_x_2462) ;  /* 0x0000000076087348 */ /* 0x000fea0003c00000 */
[----:B------:R0:W1:Y:S02]  /*40e0*/  SHFL.DOWN P0, R162, R217, R190, R219 ;  /* 0x080000bed9a27389 */ /* 0x00006400000000db */
[----:B01----:R-:W-:Y:S01]  /*40f0*/  ENDCOLLECTIVE ;  /* 0x000000000000791b */ /* 0x003fe20003800000 */
.L_x_2462:
[----:B------:R-:W-:-:S05]  /*4100*/  FADD.FTZ R71, R66, R71 ;  /* 0x0000004742477221 */ /* 0x000fca0000010000 */
[----:B------:R-:W-:Y:S02]  /*4110*/  MOV R217, R71 ;  /* 0x0000004700d97202 */ /* 0x000fe40000000f00 */
[----:B------:R-:W-:-:S07]  /*4120*/  MOV R68, R162 ;  /* 0x000000a200447202 */ /* 0x000fce0000000f00 */
[----:B------:R-:W-:Y:S05]  /*4130*/  WARPSYNC.COLLECTIVE R118, `(.L_x_2463) ;  /* 0x0000000076087348 */ /* 0x000fea0003c00000 */
[----:B------:R0:W1:Y:S02]  /*4140*/  SHFL.DOWN P0, R162, R217, R190, R219 ;  /* 0x080000bed9a27389 */ /* 0x00006400000000db */
[----:B01----:R-:W-:Y:S01]  /*4150*/  ENDCOLLECTIVE ;  /* 0x000000000000791b */ /* 0x003fe20003800000 */
.L_x_2463:
[----:B------:R-:W-:Y:S01]  /*4160*/  FADD.FTZ R68, R69, R68 ;  /* 0x0000004445447221 */ /* 0x000fe20000010000 */
[----:B------:R-:W-:-:S04]  /*4170*/  HFMA2.MMA R190, -RZ, RZ, 0, 2.384185791015625e-07 ;  /* 0x00000004ffbe7435 */ /* 0x000fc800000001ff */
[----:B------:R-:W-:Y:S02]  /*4180*/  MOV R217, R68 ;  /* 0x0000004400d97202 */ /* 0x000fe40000000f00 */
[----:B------:R-:W-:-:S07]  /*4190*/  MOV R70, R162 ;  /* 0x000000a200467202 */ /* 0x000fce0000000f00 */
[----:B------:R-:W-:Y:S05]  /*41a0*/  WARPSYNC.COLLECTIVE R118, `(.L_x_2464) ;  /* 0x0000000076087348 */ /* 0x000fea0003c00000 */
[----:B------:R0:W1:Y:S02]  /*41b0*/  SHFL.DOWN P0, R162, R217, R190, R219 ;  /* 0x080000bed9a27389 */ /* 0x00006400000000db */
[----:B01----:R-:W-:Y:S01]  /*41c0*/  ENDCOLLECTIVE ;  /* 0x000000000000791b */ /* 0x003fe20003800000 */
.L_x_2464:
[----:B------:R-:W-:-:S05]  /*41d0*/  FADD.FTZ R70, R71, R70 ;  /* 0x0000004647467221 */ /* 0x000fca0000010000 */
[----:B------:R-:W-:Y:S02]  /*41e0*/  MOV R217, R70 ;  /* 0x0000004600d97202 */ /* 0x000fe40000000f00 */
[----:B------:R-:W-:-:S07]  /*41f0*/  MOV R119, R162 ;  /* 0x000000a200777202 */ /* 0x000fce0000000f00 */
[----:B------:R-:W-:Y:S05]  /*4200*/  WARPSYNC.COLLECTIVE R118, `(.L_x_2465) ;  /* 0x0000000076087348 */ /* 0x000fea0003c00000 */
[----:B------:R0:W1:Y:S02]  /*4210*/  SHFL.DOWN P0, R162, R217, R190, R219 ;  /* 0x080000bed9a27389 */ /* 0x00006400000000db */
[----:B01----:R-:W-:Y:S01]  /*4220*/  ENDCOLLECTIVE ;  /* 0x000000000000791b */ /* 0x003fe20003800000 */
.L_x_2465:
[----:B------:R-:W-:Y:S01]  /*4230*/  FADD.FTZ R119, R68, R119 ;  /* 0x0000007744777221 */ /* 0x000fe20000010000 */
[----:B------:R-:W-:-:S04]  /*4240*/  HFMA2.MMA R190, -RZ, RZ, 0, 1.1920928955078125e-07 ;  /* 0x00000002ffbe7435 */ /* 0x000fc800000001ff */
[----:B------:R-:W-:Y:S02]  /*4250*/  MOV R217, R119 ;  /* 0x0000007700d97202 */ /* 0x000fe40000000f00 */
[----:B------:R-:W-:-:S07]  /*4260*/  MOV R165, R162 ;  /* 0x000000a200a57202 */ /* 0x000fce0000000f00 */
[----:B------:R-:W-:Y:S05]  /*4270*/  WARPSYNC.COLLECTIVE R118, `(.L_x_2466) ;  /* 0x0000000076087348 */ /* 0x000fea0003c00000 */
[----:B------:R0:W1:Y:S02]  /*4280*/  SHFL.DOWN P0, R162, R217, R190, R219 ;  /* 0x080000bed9a27389 */ /* 0x00006400000000db */
[----:B01----:R-:W-:Y:S01]  /*4290*/  ENDCOLLECTIVE ;  /* 0x000000000000791b */ /* 0x003fe20003800000 */
.L_x_2466:
[----:B------:R-:W-:-:S05]  /*42a0*/  FADD.FTZ R165, R70, R165 ;  /* 0x000000a546a57221 */ /* 0x000fca0000010000 */
[----:B------:R-:W-:Y:S02]  /*42b0*/  MOV R217, R165 ;  /* 0x000000a500d97202 */ /* 0x000fe40000000f00 */
[----:B------:R-:W-:-:S07]  /*42c0*/  MOV R64, R162 ;  /* 0x000000a200407202 */ /* 0x000fce0000000f00 */
[----:B------:R-:W-:Y:S05]  /*42d0*/  WARPSYNC.COLLECTIVE R118, `(.L_x_2467) ;  /* 0x0000000076087348 */ /* 0x000fea0003c00000 */
[----:B------:R0:W1:Y:S02]  /*42e0*/  SHFL.DOWN P0, R162, R217, R190, R219 ;  /* 0x080000bed9a27389 */ /* 0x00006400000000db */
[----:B01----:R-:W-:Y:S01]  /*42f0*/  ENDCOLLECTIVE ;  /* 0x000000000000791b */ /* 0x003fe20003800000 */
.L_x_2467:
[----:B------:R-:W-:Y:S01]  /*4300*/  FADD.FTZ R64, R119, R64 ;  /* 0x0000004077407221 */ /* 0x000fe20000010000 */
[----:B------:R-:W-:-:S04]  /*4310*/  HFMA2.MMA R190, -RZ, RZ, 0, 5.9604644775390625e-08 ;  /* 0x00000001ffbe7435 */ /* 0x000fc800000001ff */
[----:B------:R-:W-:Y:S02]  /*4320*/  MOV R217, R64 ;  /* 0x0000004000d97202 */ /* 0x000fe40000000f00 */
[----:B------:R-:W-:-:S07]  /*4330*/  MOV R66, R162 ;  /* 0x000000a200427202 */ /* 0x000fce0000000f00 */
[----:B------:R-:W-:Y:S05]  /*4340*/  WARPSYNC.COLLECTIVE R118, `(.L_x_2468) ;  /* 0x0000000076087348 */ /* 0x000fea0003c00000 */
[----:B------:R0:W1:Y:S02]  /*4350*/  SHFL.DOWN P0, R162, R217, R190, R219 ;  /* 0x080000bed9a27389 */ /* 0x00006400000000db */
[----:B01----:R-:W-:Y:S01]  /*4360*/  ENDCOLLECTIVE ;  /* 0x000000000000791b */ /* 0x003fe20003800000 */
.L_x_2468:
[----:B------:R-:W-:-:S05]  /*4370*/  FADD.FTZ R66, R165, R66 ;  /* 0x00000042a5427221 */ /* 0x000fca0000010000 */
[----:B------:R-:W-:Y:S02]  /*4380*/  MOV R217, R66 ;  /* 0x0000004200d97202 */ /* 0x000fe40000000f00 */
[----:B------:R-:W-:-:S07]  /*4390*/  MOV R69, R162 ;  /* 0x000000a200457202 */ /* 0x000fce0000000f00 */
[----:B------:R-:W-:Y:S05]  /*43a0*/  WARPSYNC.COLLECTIVE R118, `(.L_x_2469) ;  /* 0x0000000076087348 */ /* 0x000fea0003c00000 */
[----:B------:R0:W1:Y:S02]  /*43b0*/  SHFL.DOWN P0, R162, R217, R190, R219 ;  /* 0x080000bed9a27389 */ /* 0x00006400000000db */
[----:B01----:R-:W-:Y:S01]  /*43c0*/  ENDCOLLECTIVE ;  /* 0x000000000000791b */ /* 0x003fe20003800000 */
.L_x_2469:
[----:B------:R-:W-:Y:S01]  /*43d0*/  MOV R71, R162 ;  /* 0x000000a200477202 */ /* 0x000fe20000000f00 */
[----:B------:R-:W-:Y:S06]  /*43e0*/  BRA `(.L_x_2470) ;  /* 0xffffffe400947947 */ /* 0x000fec000383ffff */
.L_x_2471:
        /* <DEDUP_REMOVED lines=9> */
.L_x_5489:


//--------------------- .text._ZN10layer_norm22ln_bwd_finalize_kernelINS_22Kernel_traits_finalizeILj14336E6__halfS2_S2_fjLj1024ELj4ENS_18Kernel_traits_baseILj14336ES2_S2_S2_fjLj1024EEEEEEEvNS_9BwdParamsE --------------------------
	.section	.text._ZN10layer_norm22ln_bwd_finalize_kernelINS_22Kernel_traits_finalizeILj14336E6__halfS2_S2_fjLj1024ELj4ENS_18Kernel_traits_baseILj14336ES2_S2_S2_fjLj1024EEEEEEEvNS_9BwdParamsE,"ax",@progbits
	.align	128
        .global         _ZN10layer_norm22ln_bwd_finalize_kernelINS_22Kernel_traits_finalizeILj14336E6__halfS2_S2_fjLj1024ELj4ENS_18Kernel_traits_baseILj14336ES2_S2_S2_fjLj1024EEEEEEEvNS_9BwdParamsE
        .type           _ZN10layer_norm22ln_bwd_finalize_kernelINS_22Kernel_traits_finalizeILj14336E6__halfS2_S2_fjLj1024ELj4ENS_18Kernel_traits_baseILj14336ES2_S2_S2_fjLj1024EEEEEEEvNS_9BwdParamsE,@function
        .size           _ZN10layer_norm22ln_bwd_finalize_kernelINS_22Kernel_traits_finalizeILj14336E6__halfS2_S2_fjLj1024ELj4ENS_18Kernel_traits_baseILj14336ES2_S2_S2_fjLj1024EEEEEEEvNS_9BwdParamsE,(.L_x_5490 - _ZN10layer_norm22ln_bwd_finalize_kernelINS_22Kernel_traits_finalizeILj14336E6__halfS2_S2_fjLj1024ELj4ENS_18Kernel_traits_baseILj14336ES2_S2_S2_fjLj1024EEEEEEEvNS_9BwdParamsE)
        .other          _ZN10layer_norm22ln_bwd_finalize_kernelINS_22Kernel_traits_finalizeILj14336E6__halfS2_S2_fjLj1024ELj4ENS_18Kernel_traits_baseILj14336ES2_S2_S2_fjLj1024EEEEEEEvNS_9BwdParamsE,@"STO_CUDA_ENTRY STV_DEFAULT"
_ZN10layer_norm22ln_bwd_finalize_kernelINS_22Kernel_traits_finalizeILj14336E6__halfS2_S2_fjLj1024ELj4ENS_18Kernel_traits_baseILj14336ES2_S2_S2_fjLj1024EEEEEEEvNS_9BwdParamsE:
.text._ZN10layer_norm22ln_bwd_finalize_kernelINS_22Kernel_traits_finalizeILj14336E6__halfS2_S2_fjLj1024ELj4ENS_18Kernel_traits_baseILj14336ES2_S2_S2_fjLj1024EEEEEEEvNS_9BwdParamsE:
        /* <DEDUP_REMOVED lines=25> */
.L_x_2483:
        /* <DEDUP_REMOVED lines=28> */
.L_x_2476:
        /* <DEDUP_REMOVED lines=33> */
.L_x_2475:
[----:B------:R-:W-:Y:S05]  /*0560*/  BSYNC B1 ;  /* 0x0000000000017941 */ /* 0x000fea0003800000 */
.L_x_2474:
        /* <DEDUP_REMOVED lines=23> */
.L_x_2478:
[----:B------:R-:W-:Y:S05]  /*06e0*/  BSYNC B1 ;  /* 0x0000000000017941 */ /* 0x000fea0003800000 */
.L_x_2477:
        /* <DEDUP_REMOVED lines=11> */
.L_x_2473:
[----:B------:R-:W-:Y:S05]  /*07a0*/  BSYNC B0 ;  /* 0x0000000000007941 */ /* 0x000fea0003800000 */
.L_x_2472:
        /* <DEDUP_REMOVED lines=29> */
.L_x_2494:
[----:B------:R-:W-:Y:S01]  /*0980*/  @!P1 SHF.R.U32.HI R12, RZ, 0x3, R0 ;  /* 0x00000003ff0c9819 */ /* 0x000fe20000011600 */
[----:B---3--:R-:W-:Y:S01]  /*0990*/  FADD.FTZ R14, R9, R14 ;  /* 0x0000000e090e7221 */ /* 0x008fe20000010000 */
[----:B--2---:R-:W-:Y:S02]  /*09a0*/  FADD.FTZ R11, R10, R11 ;  /* 0x0000000b0a0b7221 */ /* 0x004fe40000010000 */
[----:B------:R-:W-:-:S05]  /*09b0*/  @!P1 LOP3.LUT R12, R12, 0x1ffffffc, RZ, 0xc0, !PT ;  /* 0x1ffffffc0c0c9812 */ /* 0x000fca00078ec0ff */
[----:B------:R2:W-:Y:S04]  /*09c0*/  @!P1 STS [R12+UR4+0x2000], R14 ;  /* 0x0020000e0c009988 */ /* 0x0005e80008000804 */
[----:B------:R2:W-:Y:S02]  /*09d0*/  @!P1 STS [R12+UR4+0x2080], R11 ;  /* 0x0020800b0c009988 */ /* 0x0005e40008000804 */
.L_x_2479:
        /* <DEDUP_REMOVED lines=14> */
.L_x_2482:
[----:B------:R-:W-:Y:S05]  /*0ac0*/  BSYNC B0 ;  /* 0x0000000000007941 */ /* 0x000fea0003800000 */
.L_x_2481:
[C---:B------:R-:W-:Y:S02]  /*0ad0*/  ISETP.GT.U32.AND P1, PT, R3.reuse, -0x3801, PT ;  /* 0xffffc7ff0300780c */ /* 0x040fe40003f24070 */
[----:B------:R-:W-:Y:S02]  /*0ae0*/  IADD3 R3, R3, 0x3800, RZ ;  /* 0x0000380003037810 */ /* 0x000fe40007ffe0ff */
[----:B------:R-:W-:-:S09]  /*0af0*/  IADD3 R5, R5, 0x1c00, RZ ;  /* 0x00001c0005057810 */ /* 0x000fd20007ffe0ff */
[----:B------:R-:W-:Y:S05]  /*0b00*/  @P1 BRA `(.L_x_2483) ;  /* 0xfffffff400a01947 */ /* 0x000fea000383ffff */
[----:B------:R-:W-:Y:S05]  /*0b10*/  EXIT ;  /* 0x000000000000794d */ /* 0x000fea0003800000 */
.L_x_2480:
[----:B------:R-:W-:Y:S01]  /*0b20*/  HFMA2.MMA R19, -RZ, RZ, 0, 5.9604644775390625e-08 ;  /* 0x00000001ff137435 */ /* 0x000fe200000001ff */
[----:B---3--:R-:W-:Y:S01]  /*0b30*/  IMAD.MOV.U32 R20, RZ, RZ, R10 ;  /* 0x000000ffff147224 */ /* 0x008fe200078e000a */
[----:B------:R-:W-:Y:S02]  /*0b40*/  MOV R22, 0x1f ;  /* 0x0000001f00167802 */ /* 0x000fe40000000f00 */
[----:B------:R-:W-:-:S07]  /*0b50*/  MOV R17, 0xffffffff ;  /* 0xffffffff00117802 */ /* 0x000fce0000000f00 */
[----:B012---:R-:W-:Y:S05]  /*0b60*/  WARPSYNC.COLLECTIVE R17, `(.L_x_2484) ;  /* 0x0000000011087348 */ /* 0x007fea0003c00000 */
[----:B------:R3:W4:Y:S02]  /*0b70*/  SHFL.BFLY P2, R18, R20, R19, R22 ;  /* 0x0c00001314127389 */ /* 0x0007240000040016 */
[----:B01234-:R-:W-:Y:S01]  /*0b80*/  ENDCOLLECTIVE ;  /* 0x000000000000791b */ /* 0x01ffe20003800000 */
.L_x_2484:
[----:B------:R-:W-:Y:S01]  /*0b90*/  HFMA2.MMA R19, -RZ, RZ, 0, 1.1920928955078125e-07 ;  /* 0x00000002ff137435 */ /* 0x000fe200000001ff */
[----:B------:R-:W-:-:S04]  /*0ba0*/  IMAD.MOV.U32 R11, RZ, RZ, R18 ;  /* 0x000000ffff0b7224 */ /* 0x000fc800078e0012 */
[----:B------:R-:W-:-:S05]  /*0bb0*/  FADD.FTZ R11, R10, R11 ;  /* 0x0000000b0a0b7221 */ /* 0x000fca0000010000 */
[----:B------:R-:W-:-:S07]  /*0bc0*/  MOV R20, R11 ;  /* 0x0000000b00147202 */ /* 0x000fce0000000f00 */
[----:B------:R-:W-:Y:S05]  /*0bd0*/  WARPSYNC.COLLECTIVE R17, `(.L_x_2485) ;  /* 0x0000000011087348 */ /* 0x000fea0003c00000 */
[----:B------:R0:W1:Y:S02]  /*0be0*/  SHFL.BFLY P2, R18, R20, R19, R22 ;  /* 0x0c00001314127389 */ /* 0x0000640000040016 */
[----:B01----:R-:W-:Y:S01]  /*0bf0*/  ENDCOLLECTIVE ;  /* 0x000000000000791b */ /* 0x003fe20003800000 */
.L_x_2485:
[----:B------:R-:W-:Y:S01]  /*0c00*/  HFMA2.MMA R19, -RZ, RZ, 0, 2.384185791015625e-07 ;  /* 0x00000004ff137435 */ /* 0x000fe200000001ff */
[----:B------:R-:W-:-:S05]  /*0c10*/  MOV R12, R18 ;  /* 0x00000012000c7202 */ /* 0x000fca0000000f00 */
[----:B------:R-:W-:-:S04]  /*0c20*/  FADD.FTZ R12, R11, R12 ;  /* 0x0000000c0b0c7221 */ /* 0x000fc80000010000 */
[----:B------:R-:W-:-:S07]  /*0c30*/  IMAD.MOV.U32 R20, RZ, RZ, R12 ;  /* 0x000000ffff147224 */ /* 0x000fce00078e000c */
[----:B------:R-:W-:Y:S05]  /*0c40*/  WARPSYNC.COLLECTIVE R17, `(.L_x_2486) ;  /* 0x0000000011087348 */ /* 0x000fea0003c00000 */
[----:B------:R0:W1:Y:S02]  /*0c50*/  SHFL.BFLY P2, R18, R20, R19, R22 ;  /* 0x0c00001314127389 */ /* 0x0000640000040016 */
[----:B01----:R-:W-:Y:S01]  /*0c60*/  ENDCOLLECTIVE ;  /* 0x000000000000791b */ /* 0x003fe20003800000 */
.L_x_2486:
[----:B------:R-:W-:Y:S01]  /*0c70*/  IMAD.MOV.U32 R19, RZ, RZ, 0x8 ;  /* 0x00000008ff137424 */ /* 0x000fe200078e00ff */
[----:B------:R-:W-:-:S05]  /*0c80*/  MOV R13, R18 ;  /* 0x00000012000d7202 */ /* 0x000fca0000000f00 */
[----:B------:R-:W-:-:S05]  /*0c90*/  FADD.FTZ R13, R12, R13 ;  /* 0x0000000d0c0d7221 */ /* 0x000fca0000010000 */
[----:B------:R-:W-:-:S07]  /*0ca0*/  MOV R20, R13 ;  /* 0x0000000d00147202 */ /* 0x000fce0000000f00 */
[----:B------:R-:W-:Y:S05]  /*0cb0*/  WARPSYNC.COLLECTIVE R17, `(.L_x_2487) ;  /* 0x0000000011087348 */ /* 0x000fea0003c00000 */
[----:B------:R0:W1:Y:S02]  /*0cc0*/  SHFL.BFLY P2, R18, R20, R19, R22 ;  /* 0x0c00001314127389 */ /* 0x0000640000040016 */
[----:B01----:R-:W-:Y:S01]  /*0cd0*/  ENDCOLLECTIVE ;  /* 0x000000000000791b */ /* 0x003fe20003800000 */
.L_x_2487:
[----:B------:R-:W-:Y:S01]  /*0ce0*/  HFMA2.MMA R19, -RZ, RZ, 0, 9.5367431640625e-07 ;  /* 0x00000010ff137435 */ /* 0x000fe200000001ff */
[----:B------:R-:W-:-:S05]  /*0cf0*/  MOV R10, R18 ;  /* 0x00000012000a7202 */ /* 0x000fca0000000f00 */
[----:B------:R-:W-:-:S05]  /*0d00*/  FADD.FTZ R10, R13, R10 ;  /* 0x0000000a0d0a7221 */ /* 0x000fca0000010000 */
[----:B------:R-:W-:-:S07]  /*0d10*/  MOV R20, R10 ;  /* 0x0000000a00147202 */ /* 0x000fce0000000f00 */
[----:B------:R-:W-:Y:S05]  /*0d20*/  WARPSYNC.COLLECTIVE R17, `(.L_x_2488) ;  /* 0x0000000011087348 */ /* 0x000fea0003c00000 */
[----:B------:R0:W1:Y:S02]  /*0d30*/  SHFL.BFLY P2, R18, R20, R19, R22 ;  /* 0x0c00001314127389 */ /* 0x0000640000040016 */
[----:B01----:R-:W-:Y:S01]  /*0d40*/  ENDCOLLECTIVE ;  /* 0x000000000000791b */ /* 0x003fe20003800000 */
.L_x_2488:
[----:B------:R-:W-:Y:S01]  /*0d50*/  HFMA2.MMA R19, -RZ, RZ, 0, 5.9604644775390625e-08 ;  /* 0x00000001ff137435 */ /* 0x000fe200000001ff */
[----:B------:R-:W-:Y:S01]  /*0d60*/  MOV R20, R9 ;  /* 0x0000000900147202 */ /* 0x000fe20000000f00 */
[----:B------:R-:W-:-:S09]  /*0d70*/  IMAD.MOV.U32 R11, RZ, RZ, R18 ;  /* 0x000000ffff0b7224 */ /* 0x000fd200078e0012 */
[----:B------:R-:W-:Y:S05]  /*0d80*/  WARPSYNC.COLLECTIVE R17, `(.L_x_2489) ;  /* 0x0000000011087348 */ /* 0x000fea0003c00000 */
[----:B------:R0:W1:Y:S02]  /*0d90*/  SHFL.BFLY P2, R18, R20, R19, R22 ;  /* 0x0c00001314127389 */ /* 0x0000640000040016 */
[----:B01----:R-:W-:Y:S01]  /*0da0*/  ENDCOLLECTIVE ;  /* 0x000000000000791b */ /* 0x003fe20003800000 */
.L_x_2489:
[----:B------:R-:W-:Y:S01]  /*0db0*/  HFMA2.MMA R19, -RZ, RZ, 0, 1.1920928955078125e-07 ;  /* 0x00000002ff137435 */ /* 0x000fe200000001ff */
[----:B------:R-:W-:-:S05]  /*0dc0*/  MOV R12, R18 ;  /* 0x00000012000c7202 */ /* 0x000fca0000000f00 */
[----:B------:R-:W-:-:S04]  /*0dd0*/  FADD.FTZ R14, R9, R12 ;  /* 0x0000000c090e7221 */ /* 0x000fc80000010000 */
[----:B------:R-:W-:-:S07]  /*0de0*/  IMAD.MOV.U32 R20, RZ, RZ, R14 ;  /* 0x000000ffff147224 */ /* 0x000fce00078e000e */
[----:B------:R-:W-:Y:S05]  /*0df0*/  WARPSYNC.COLLECTIVE R17, `(.L_x_2490) ;  /* 0x0000000011087348 */ /* 0x000fea0003c00000 */
[----:B------:R0:W1:Y:S02]  /*0e00*/  SHFL.BFLY P2, R18, R20, R19, R22 ;  /* 0x0c00001314127389 */ /* 0x0000640000040016 */
[----:B01----:R-:W-:Y:S01]  /*0e10*/  ENDCOLLECTIVE ;  /* 0x000000000000791b */ /* 0x003fe20003800000 */
.L_x_2490:
[----:B------:R-:W-:Y:S01]  /*0e20*/  IMAD.MOV.U32 R19, RZ, RZ, 0x4 ;  /* 0x00000004ff137424 */ /* 0x000fe200078e00ff */
[----:B------:R-:W-:-:S05]  /*0e30*/  MOV R13, R18 ;  /* 0x00000012000d7202 */ /* 0x000fca0000000f00 */
[----:B------:R-:W-:-:S05]  /*0e40*/  FADD.FTZ R15, R14, R13 ;  /* 0x0000000d0e0f7221 */ /* 0x000fca0000010000 */
[----:B------:R-:W-:-:S07]  /*0e50*/  MOV R20, R15 ;  /* 0x0000000f00147202 */ /* 0x000fce0000000f00 */
[----:B------:R-:W-:Y:S05]  /*0e60*/  WARPSYNC.COLLECTIVE R17, `(.L_x_2491) ;  /* 0x0000000011087348 */ /* 0x000fea0003c00000 */
[----:B------:R0:W1:Y:S02]  /*0e70*/  SHFL.BFLY P2, R18, R20, R19, R22 ;  /* 0x0c00001314127389 */ /* 0x0000640000040016 */
[----:B01----:R-:W-:Y:S01]  /*0e80*/  ENDCOLLECTIVE ;  /* 0x000000000000791b */ /* 0x003fe20003800000 */
.L_x_2491:
[----:B------:R-:W-:Y:S01]  /*0e90*/  HFMA2.MMA R19, -RZ, RZ, 0, 4.76837158203125e-07 ;  /* 0x00000008ff137435 */ /* 0x000fe200000001ff */
[----:B------:R-:W-:-:S05]  /*0ea0*/  MOV R16, R18 ;  /* 0x0000001200107202 */ /* 0x000fca0000000f00 */
[----:B------:R-:W-:-:S05]  /*0eb0*/  FADD.FTZ R16, R15, R16 ;  /* 0x000000100f107221 */ /* 0x000fca0000010000 */
[----:B------:R-:W-:-:S07]  /*0ec0*/  MOV R20, R16 ;  /* 0x0000001000147202 */ /* 0x000fce0000000f00 */
[----:B------:R-:W-:Y:S05]  /*0ed0*/  WARPSYNC.COLLECTIVE R17, `(.L_x_2492) ;  /* 0x0000000011087348 */ /* 0x000fea0003c00000 */
[----:B------:R0:W1:Y:S02]  /*0ee0*/  SHFL.BFLY P2, R18, R20, R19, R22 ;  /* 0x0c00001314127389 */ /* 0x0000640000040016 */
[----:B01----:R-:W-:Y:S01]  /*0ef0*/  ENDCOLLECTIVE ;  /* 0x000000000000791b */ /* 0x003fe20003800000 */
.L_x_2492:
[----:B------:R-:W-:Y:S01]  /*0f00*/  HFMA2.MMA R19, -RZ, RZ, 0, 9.5367431640625e-07 ;  /* 0x00000010ff137435 */ /* 0x000fe200000001ff */
[----:B------:R-:W-:-:S04]  /*0f10*/  IMAD.MOV.U32 R9, RZ, RZ, R18 ;  /* 0x000000ffff097224 */ /* 0x000fc800078e0012 */
[----:B------:R-:W-:-:S05]  /*0f20*/  FADD.FTZ R9, R16, R9 ;  /* 0x0000000910097221 */ /* 0x000fca0000010000 */
[----:B------:R-:W-:-:S07]  /*0f30*/  MOV R20, R9 ;  /* 0x0000000900147202 */ /* 0x000fce0000000f00 */
[----:B------:R-:W-:Y:S05]  /*0f40*/  WARPSYNC.COLLECTIVE R17, `(.L_x_2493) ;  /* 0x0000000011087348 */ /* 0x000fea0003c00000 */
[----:B------:R0:W1:Y:S02]  /*0f50*/  SHFL.BFLY P2, R18, R20, R19, R22 ;  /* 0x0c00001314127389 */ /* 0x0000640000040016 */
[----:B01----:R-:W-:Y:S01]  /*0f60*/  ENDCOLLECTIVE ;  /* 0x000000000000791b */ /* 0x003fe20003800000 */
.L_x_2493:
[----:B------:R-:W-:Y:S01]  /*0f70*/  MOV R14, R18 ;  /* 0x00000012000e7202 */ /* 0x000fe20000000f00 */
[----:B------:R-:W-:Y:S06]  /*0f80*/  BRA `(.L_x_2494) ;  /* 0xfffffff8007c7947 */ /* 0x000fec000383ffff */
.L_x_2495:
        /* <DEDUP_REMOVED lines=15> */
.L_x_5490:


//--------------------- .text._ZN10layer_norm13ln_bwd_kernelINS_13Kernel_traitsI6__halfS2_S2_fjLj14336ELj4ELj1ELj4ELj8ENS_18Kernel_traits_baseILj14336ES2_S2_S2_fjLj128EEEEEEEvNS_9BwdParamsE --------------------------
	.section	.text._ZN10layer_norm13ln_bwd_kernelINS_13Kernel_traitsI6__halfS2_S2_fjLj14336ELj4ELj1ELj4ELj8ENS_18Kernel_traits_baseILj14336ES2_S2_S2_fjLj128EEEEEEEvNS_9BwdParamsE,"ax",@progbits
	.align	128
        .global         _ZN10layer_norm13ln_bwd_kernelINS_13Kernel_traitsI6__halfS2_S2_fjLj14336ELj4ELj1ELj4ELj8ENS_18Kernel_traits_baseILj14336ES2_S2_S2_fjLj128EEEEEEEvNS_9BwdParamsE
        .type           _ZN10layer_norm13ln_bwd_kernelINS_13Kernel_traitsI6__halfS2_S2_fjLj14336ELj4ELj1ELj4ELj8ENS_18Kernel_traits_baseILj14336ES2_S2_S2_fjLj128EEEEEEEvNS_9BwdParamsE,@function
        .size           _ZN10layer_norm13ln_bwd_kernelINS_13Kernel_traitsI6__halfS2_S2_fjLj14336ELj4ELj1ELj4ELj8ENS_18Kernel_traits_baseILj14336ES2_S2_S2_fjLj128EEEEEEEvNS_9BwdParamsE,(.L_x_5491 - _ZN10layer_norm13ln_bwd_kernelINS_13Kernel_traitsI6__halfS2_S2_fjLj14336ELj4ELj1ELj4ELj8ENS_18Kernel_traits_baseILj14336ES2_S2_S2_fjLj128EEEEEEEvNS_9BwdParamsE)
        .other          _ZN10layer_norm13ln_bwd_kernelINS_13Kernel_traitsI6__halfS2_S2_fjLj14336ELj4ELj1ELj4ELj8ENS_18Kernel_traits_baseILj14336ES2_S2_S2_fjLj128EEEEEEEvNS_9BwdParamsE,@"STO_CUDA_ENTRY STV_DEFAULT"
_ZN10layer_norm13ln_bwd_kernelINS_13Kernel_traitsI6__halfS2_S2_fjLj14336ELj4ELj1ELj4ELj8ENS_18Kernel_traits_baseILj14336ES2_S2_S2_fjLj128EEEEEEEvNS_9BwdParamsE:
.text._ZN10layer_norm13ln_bwd_kernelINS_13Kernel_traitsI6__halfS2_S2_fjLj14336ELj4ELj1ELj4ELj8ENS_18Kernel_traits_baseILj14336ES2_S2_S2_fjLj128EEEEEEEvNS_9BwdParamsE:
        /* <DEDUP_REMOVED lines=19> */
[----:B------:R-:W-:-:S07]  /*0130*/  @P0 IADD3 R17, R31, 0x400, RZ ;  /* 0x000004001f110810 */ /* 0x000fce0007ffe0ff */
[----:B------:R-:W0:Y:S01]  /*0140*/  @P0 LDC.64 R10, c[0x0][0x248] ;  /* 0x00009200ff0a0b82 */ /* 0x000e220000000a00 */
[----:B--2---:R-:W-:Y:S01]  /*0150*/  @P0 IMAD.WIDE.U32 R2, R15, 0x8, R2 ;  /* 0x000000080f020825 */ /* 0x004fe200078e0002 */
[----:B------:R-:W-:-:S06]  /*0160*/  @P0 IADD3 R15, R31, 0x600, RZ ;  /* 0x000006001f0f0810 */ /* 0x000fcc0007ffe0ff */
[----:B------:R-:W2:Y:S01]  /*0170*/  @P0 LDC.64 R12, c[0x0][0x248] ;  /* 0x00009200ff0c0b82 */ /* 0x000ea20000000a00 */
[----:B---3--:R-:W-:Y:S01]  /*0180*/  @P0 IMAD.WIDE.U32 R4, R17, 0x8, R4 ;  /* 0x0000000811040825 */ /* 0x008fe200078e0004 */
[----:B------:R-:W-:Y:S01]  /*0190*/  SHF.R.U32.HI R30, RZ, 0x2, R30 ;  /* 0x00000002ff1e7819 */ /* 0x000fe2000001161e */
[----:B------:R-:W5:Y:S01]  /*01a0*/  @P0 LDG.E.64 R144, desc[UR8][R2.64] ;  /* 0x0000000802900981 */ /* 0x000f62000c1e1b00 */
[----:B------:R-:W-:Y:S01]  /*01b0*/  @P0 IADD3 R19, R31, 0x800, RZ ;  /* 0x000008001f130810 */ /* 0x000fe20007ffe0ff */
[----:B-1----:R-:W-:Y:S01]  /*01c0*/  @P0 IMAD.WIDE.U32 R6, R15, 0x8, R6 ;  /* 0x000000080f060825 */ /* 0x002fe200078e0006 */
[C---:B------:R-:W-:Y:S01]  /*01d0*/  @P0 IADD3 R17, R31.reuse, 0xa00, RZ ;  /* 0x00000a001f110810 */ /* 0x040fe20007ffe0ff */
[----:B------:R-:W5:Y:S01]  /*01e0*/  @P0 LDG.E.64 R142, desc[UR8][R4.64] ;  /* 0x00000008048e0981 */ /* 0x000f62000c1e1b00 */
[----:B------:R-:W-:Y:S01]  /*01f0*/  @P0 IADD3 R21, R31, 0xc00, RZ ;  /* 0x00000c001f150810 */ /* 0x000fe20007ffe0ff */
[----:B----4-:R-:W-:Y:S01]  /*0200*/  @P0 IMAD.WIDE.U32 R8, R19, 0x8, R8 ;  /* 0x0000000813080825 */ /* 0x010fe200078e0008 */
[----:B0-----:R-:W-:Y:S01]  /*0210*/  @P0 LEA R14, P1, R31, R22, 0x3 ;  /* 0x000000161f0e0211 */ /* 0x001fe200078218ff */
[----:B------:R-:W5:Y:S01]  /*0220*/  @P0 LDG.E.64 R140, desc[UR8][R6.64] ;  /* 0x00000008068c0981 */ /* 0x000f62000c1e1b00 */
[----:B------:R-:W-:-:S02]  /*0230*/  LEA.HI R150, R35, R30, RZ, 0x19 ;  /* 0x0000001e23967211 */ /* 0x000fc400078fc8ff */
[----:B------:R-:W-:Y:S01]  /*0240*/  @P0 LEA.HI.X R15, R31, R23, RZ, 0x3, P1 ;  /* 0x000000171f0f0211 */ /* 0x000fe200008f1cff */
[----:B------:R-:W5:Y:S01]  /*0250*/  @P0 LDG.E.64 R138, desc[UR8][R8.64] ;  /* 0x00000008088a0981 */ /* 0x000f62000c1e1b00 */
[----:B------:R-:W-:Y:S01]  /*0260*/  @P0 IMAD.WIDE.U32 R10, R17, 0x8, R10 ;  /* 0x00000008110a0825 */ /* 0x000fe200078e000a */
[----:B------:R-:W-:Y:S02]  /*0270*/  MOV R34, R150 ;  /* 0x0000009600227202 */ /* 0x000fe40000000f00 */
        /* <DEDUP_REMOVED lines=43> */
[----:B-----5:R-:W-:Y:S01]  /*0530*/  SHF.R.U64 R118, R146, 0x10, R147 ;  /* 0x0000001092767819 */ /* 0x020fe20000001293 */
        /* <DEDUP_REMOVED lines=14> */
[----:B------:R-:W-:Y:S01]  /*0620*/  HFMA2.MMA R151, -RZ, RZ, 0, 5.9604644775390625e-08 ;  /* 0x00000001ff977435 */ /* 0x000fe200000001ff */
[----:B------:R-:W-:Y:S01]  /*0630*/  SHF.R.U32.HI R115, RZ, 0x10, R145 ;  /* 0x00000010ff737819 */ /* 0x000fe20000011691 */
[----:B------:R-:W-:Y:S01]  /*0640*/  HFMA2.MMA R90, -RZ, RZ, 0, 0 ;  /* 0x00000000ff5a7435 */ /* 0x000fe200000001ff */
[----:B------:R-:W-:Y:S01]  /*0650*/  SHF.R.U32.HI R113, RZ, 0x10, R143 ;  /* 0x00000010ff717819 */ /* 0x000fe2000001168f */
        /* <DEDUP_REMOVED lines=96> */
.L_x_2502:
        /* <DEDUP_REMOVED lines=21> */
[----:B------:R-:W-:Y:S01]  /*0db0*/  MOV R4, UR6 ;  /* 0x0000000600047c02 */ /* 0x000fe20008000f00 */
[C---:B0-----:R-:W-:Y:S01]  /*0dc0*/  IMAD.WIDE R10, R34.reuse, 0x4, R6 ;  /* 0x00000004220a7825 */ /* 0x041fe200078e0206 */
[----:B------:R-:W-:Y:S02]  /*0dd0*/  MOV R5, UR7 ;  /* 0x0000000700057c02 */ /* 0x000fe40008000f00 */
[----:B------:R-:W-:Y:S02]  /*0de0*/  IADD3 R15, R27, 0x200, RZ ;  /* 0x000002001b0f7810 */ /* 0x000fe40007ffe0ff */
[----:B------:R-:W-:Y:S01]  /*0df0*/  @P0 MOV R0, RZ ;  /* 0x000000ff00000202 */ /* 0x000fe20000000f00 */
[----:B--2---:R-:W-:Y:S01]  /*0e00*/  @!P0 IMAD.WIDE R8, R34, 0x4, R8 ;  /* 0x0000000422088825 */ /* 0x004fe200078e0208 */
[----:B------:R-:W2:Y:S03]  /*0e10*/  LDG.E R149, desc[UR8][R10.64] ;  /* 0x000000080a957981 */ /* 0x000ea6000c1e1900 */
[----:B------:R-:W-:Y:S01]  /*0e20*/  IMAD.WIDE.U32 R4, R15, 0x8, R4 ;  /* 0x000000080f047825 */ /* 0x000fe200078e0004 */
[----:B------:R0:W4:Y:S01]  /*0e30*/  @!P0 LDG.E R0, desc[UR8][R8.64] ;  /* 0x0000000808008981 */ /* 0x000122000c1e1900 */
[----:B------:R-:W-:Y:S01]  /*0e40*/  UMOV UR6, UR4 ;  /* 0x0000000400067c82 */ /* 0x000fe20008000000 */
[----:B------:R-:W-:Y:S01]  /*0e50*/  UMOV UR7, UR5 ;  /* 0x0000000500077c82 */ /* 0x000fe20008000000 */
[----:B------:R-:W-:-:S02]  /*0e60*/  @!UP0 ULDC UR6, c[0x0][0x220] ;  /* 0x0000880000068ab9 */ /* 0x000fc40000000800 */
[----:B------:R-:W5:Y:S01]  /*0e70*/  LDG.E.64 R4, desc[UR8][R4.64] ;  /* 0x0000000804047981 */ /* 0x000f62000c1e1b00 */
[----:B------:R-:W-:Y:S01]  /*0e80*/  @!UP0 ULDC UR7, c[0x0][0x224] ;  /* 0x0000890000078ab9 */ /* 0x000fe20000000800 */
[----:B------:R-:W-:Y:S02]  /*0e90*/  MOV R6, UR6 ;  /* 0x0000000600067c02 */ /* 0x000fe40008000f00 */
[----:B------:R-:W-:Y:S02]  /*0ea0*/  MOV R7, UR7 ;  /* 0x0000000700077c02 */ /* 0x000fe40008000f00 */
[----:B------:R-:W-:Y:S01]  /*0eb0*/  IADD3 R19, R27, 0x400, RZ ;  /* 0x000004001b137810 */ /* 0x000fe20007ffe0ff */
[----:B------:R-:W-:-:S04]  /*0ec0*/  UMOV UR6, UR4 ;  /* 0x0000000400067c82 */ /* 0x000fc80008000000 */
[----:B------:R-:W-:Y:S01]  /*0ed0*/  IMAD.WIDE.U32 R6, R19, 0x8, R6 ;  /* 0x0000000813067825 */ /* 0x000fe200078e0006 */
[----:B------:R-:W-:Y:S01]  /*0ee0*/  UMOV UR7, UR5 ;  /* 0x0000000500077c82 */ /* 0x000fe20008000000 */
[----:B------:R-:W-:Y:S01]  /*0ef0*/  @!UP0 ULDC UR6, c[0x0][0x220] ;  /* 0x0000880000068ab9 */ /* 0x000fe20000000800 */
[----:B------:R-:W-:Y:S01]  /*0f00*/  @!UP0 ULDC UR7, c[0x0][0x224] ;  /* 0x0000890000078ab9 */ /* 0x000fe20000000800 */
[----:B0-----:R-:W-:Y:S02]  /*0f10*/  MOV R8, UR6 ;  /* 0x0000000600087c02 */ /* 0x001fe40008000f00 */
[----:B------:R-:W5:Y:S01]  /*0f20*/  LDG.E.64 R6, desc[UR8][R6.64] ;  /* 0x0000000806067981 */ /* 0x000f62000c1e1b00 */
        /* <DEDUP_REMOVED lines=21> */
[----:B------:R-:W-:Y:S01]  /*1080*/  @!UP0 ULDC UR6, c[0x0][0x220] ;  /* 0x0000880000068ab9 */ /* 0x000fe20000000800 */
[----:B------:R-:W-:-:S04]  /*1090*/  @!UP0 ULDC UR7, c[0x0][0x224] ;  /* 0x0000890000078ab9 */ /* 0x000fc80000000800 */
[----:B------:R-:W5:Y:S01]  /*10a0*/  LDG.E.64 R12, desc[UR8][R12.64] ;  /* 0x000000080c0c7981 */ /* 0x000f62000c1e1b00 */
[----:B------:R-:W-:Y:S02]  /*10b0*/  IADD3 R153, R27, 0xc00, RZ ;  /* 0x00000c001b997810 */ /* 0x000fe40007ffe0ff */
[----:B------:R-:W-:Y:S02]  /*10c0*/  MOV R28, UR6 ;  /* 0x00000006001c7c02 */ /* 0x000fe40008000f00 */
[----:B------:R-:W-:Y:S01]  /*10d0*/  MOV R29, UR7 ;  /* 0x00000007001d7c02 */ /* 0x000fe20008000f00 */
[----:B-1----:R-:W-:-:S04]  /*10e0*/  IMAD.WIDE.U32 R18, R19, 0x8, R16 ;  /* 0x0000000813127825 */ /* 0x002fc800078e0010 */
[----:B------:R-:W-:Y:S02]  /*10f0*/  IMAD.WIDE.U32 R14, R15, 0x8, R16 ;  /* 0x000000080f0e7825 */ /* 0x000fe400078e0010 */
[----:B------:R-:W5:Y:S02]  /*1100*/  LDG.E.64 R18, desc[UR8][R18.64] ;  /* 0x0000000812127981 */ /* 0x000f64000c1e1b00 */
[----:B------:R-:W-:Y:S02]  /*1110*/  IMAD.WIDE.U32 R28, R153, 0x8, R28 ;  /* 0x00000008991c7825 */ /* 0x000fe400078e001c */
[----:B------:R-:W5:Y:S02]  /*1120*/  LDG.E.64 R14, desc[UR8][R14.64] ;  /* 0x000000080e0e7981 */ /* 0x000f64000c1e1b00 */
[--C-:B------:R-:W-:Y:S02]  /*1130*/  IMAD.WIDE.U32 R22, R23, 0x8, R16.reuse ;  /* 0x0000000817167825 */ /* 0x100fe400078e0010 */
        /* <DEDUP_REMOVED lines=25> */
[--C-:B------:R-:W-:Y:S02]  /*12d0*/  SHF.R.U64 R2, R2, 0x10, R3.reuse ;  /* 0x0000001002027819 */ /* 0x100fe40000001203 */
[----:B------:R-:W-:Y:S01]  /*12e0*/  MOV R153, R3 ;  /* 0x0000000300997202 */ /* 0x000fe20000000f00 */
[----:B------:R-:W-:Y:S02]  /*12f0*/  HADD2.F32 R171, -RZ, R150.H0_H0 ;  /* 0x20000096ffab7230 */ /* 0x000fe40000004100 */
[----:B------:R-:W-:Y:S01]  /*1300*/  HADD2.F32 R173, -RZ, R2.H0_H0 ;  /* 0x20000002ffad7230 */ /* 0x000fe20000004100 */
[----:B------:R-:W-:Y:S01]  /*1310*/  SHF.R.U32.HI R2, RZ, 0x10, R3 ;  /* 0x00000010ff027819 */ /* 0x000fe20000011603 */
[----:B------:R-:W-:Y:S02]  /*1320*/  HADD2.F32 R153, -RZ, R153.H0_H0 ;  /* 0x20000099ff997230 */ /* 0x000fe40000004100 */
[----:B------:R-:W-:Y:S02]  /*1330*/  @P0 FADD.FTZ R151, -R148, R171 ;  /* 0x000000ab94970221 */ /* 0x000fe40000010100 */
[----:B------:R-:W-:-:S02]  /*1340*/  HADD2.F32 R158, -RZ, R2.H0_H0 ;  /* 0x20000002ff9e7230 */ /* 0x000fc40000004100 */
[--C-:B----4-:R-:W-:Y:S01]  /*1350*/  @!P0 FADD.FTZ R2, R171, -R0.reuse ;  /* 0x80000000ab028221 */ /* 0x110fe20000010000 */
[----:B------:R-:W-:Y:S01]  /*1360*/  @P0 FADD.FTZ R152, -R118, R173 ;  /* 0x000000ad76980221 */ /* 0x000fe20000010100 */
[----:B0-----:R-:W-:Y:S01]  /*1370*/  @P0 FMUL.FTZ R151, R151, R154 ;  /* 0x0000009a97970220 */ /* 0x001fe20000410000 */
[----:B------:R-:W-:Y:S01]  /*1380*/  @P0 FADD.FTZ R154, -R147, R153 ;  /* 0x00000099939a0221 */ /* 0x000fe20000010100 */
[--C-:B------:R-:W-:Y:S01]  /*1390*/  @!P0 FADD.FTZ R150, R173, -R0.reuse ;  /* 0x80000000ad968221 */ /* 0x100fe20000010000 */
[----:B--2---:R-:W-:Y:S01]  /*13a0*/  @!P0 FMUL.FTZ R151, R149, R2 ;  /* 0x0000000295978220 */ /* 0x004fe20000410000 */
[----:B-----5:R-:W-:Y:S01]  /*13b0*/  MOV R3, R4 ;  /* 0x0000000400037202 */ /* 0x020fe20000000f00 */
[----:B------:R-:W-:Y:S01]  /*13c0*/  @!P0 FADD.FTZ R2, R153, -R0 ;  /* 0x8000000099028221 */ /* 0x000fe20000010000 */
[----:B-1----:R-:W-:Y:S01]  /*13d0*/  @P0 FMUL.FTZ R152, R152, R155 ;  /* 0x0000009b98980220 */ /* 0x002fe20000410000 */
[----:B------:R-:W-:Y:S01]  /*13e0*/  @P0 FMUL.FTZ R154, R154, R157 ;  /* 0x0000009d9a9a0220 */ /* 0x000fe20000410000 */
[----:B------:R-:W-:Y:S01]  /*13f0*/  @!P0 FMUL.FTZ R152, R149, R150 ;  /* 0x0000009695988220 */ /* 0x000fe20000410000 */
[----:B------:R-:W-:Y:S01]  /*1400*/  @P0 FADD.FTZ R156, -R117, R158 ;  /* 0x0000009e759c0221 */ /* 0x000fe20000010100 */
[----:B------:R-:W-:Y:S01]  /*1410*/  SHF.R.U64 R4, R4, 0x10, R5 ;  /* 0x0000001004047819 */ /* 0x000fe20000001205 */
[----:B------:R-:W-:Y:S01]  /*1420*/  @!P0 FMUL.FTZ R154, R149, R2 ;  /* 0x00000002959a8220 */ /* 0x000fe20000410000 */
[----:B------:R-:W-:Y:S01]  /*1430*/  MOV R150, R5 ;  /* 0x0000000500967202 */ /* 0x000fe20000000f00 */
[----:B------:R-:W-:-:S02]  /*1440*/  HADD2.F32 R153, -RZ, R3.H0_H0 ;  /* 0x20000003ff997230 */ /* 0x000fc40000004100 */
[--C-:B------:R-:W-:Y:S01]  /*1450*/  @!P0 FADD.FTZ R2, R158, -R0.reuse ;  /* 0x800000009e028221 */ /* 0x100fe20000010000 */
[----:B------:R-:W-:Y:S01]  /*1460*/  @P0 FMUL.FTZ R156, R156, R159 ;  /* 0x0000009f9c9c0220 */ /* 0x000fe20000410000 */
[----:B------:R-:W-:Y:S01]  /*1470*/  SHF.R.U32.HI R3, RZ, 0x10, R5 ;  /* 0x00000010ff037819 */ /* 0x000fe20000011605 */
[----:B------:R-:W-:Y:S02]  /*1480*/  HADD2.F32 R155, -RZ, R4.H0_H0 ;  /* 0x20000004ff9b7230 */ /* 0x000fe40000004100 */
[----:B------:R-:W-:Y:S01]  /*1490*/  @!P0 FMUL.FTZ R156, R149, R2 ;  /* 0x00000002959c8220 */ /* 0x000fe20000410000 */
[----:B------:R-:W-:Y:S01]  /*14a0*/  @P0 FADD.FTZ R158, -R146, R153 ;  /* 0x00000099929e0221 */ /* 0x000fe20000010100 */
[----:B------:R-:W-:Y:S02]  /*14b0*/  HADD2.F32 R157, -RZ, R150.H0_H0 ;  /* 0x20000096ff9d7230 */ /* 0x000fe40000004100 */
[----:B------:R-:W-:Y:S01]  /*14c0*/  @!P0 FADD.FTZ R2, R153, -R0 ;  /* 0x8000000099028221 */ /* 0x000fe20000010000 */
[----:B------:R-:W-:-:S02]  /*14d0*/  HADD2.F32 R159, -RZ, R3.H0_H0 ;  /* 0x20000003ff9f7230 */ /* 0x000fc40000004100 */
[----:B------:R-:W-:Y:S01]  /*14e0*/  @P0 FMUL.FTZ R158, R158, R161 ;  /* 0x000000a19e9e0220 */ /* 0x000fe20000410000 */
[----:B------:R-:W-:Y:S01]  /*14f0*/  @P0 FADD.FTZ R160, -R116, R155 ;  /* 0x0000009b74a00221 */ /* 0x000fe20000010100 */
[----:B------:R-:W-:Y:S01]  /*1500*/  @P0 FADD.FTZ R162, -R145, R157 ;  /* 0x0000009d91a20221 */ /* 0x000fe20000010100 */
[----:B------:R-:W-:Y:S01]  /*1510*/  @!P0 FMUL.FTZ R158, R149, R2 ;  /* 0x00000002959e8220 */ /* 0x000fe20000410000 */
[----:B------:R-:W-:Y:S01]  /*1520*/  MOV R3, R6 ;  /* 0x0000000600037202 */ /* 0x000fe20000000f00 */
[--C-:B------:R-:W-:Y:S01]  /*1530*/  @!P0 FADD.FTZ R4, R155, -R0.reuse ;  /* 0x800000009b048221 */ /* 0x100fe20000010000 */
[--C-:B------:R-:W-:Y:S01]  /*1540*/  @!P0 FADD.FTZ R2, R157, -R0.reuse ;  /* 0x800000009d028221 */ /* 0x100fe20000010000 */
[----:B------:R-:W-:Y:S01]  /*1550*/  @P0 FMUL.FTZ R160, R160, R163 ;  /* 0x000000a3a0a00220 */ /* 0x000fe20000410000 */
[----:B------:R-:W-:Y:S01]  /*1560*/  @P0 FMUL.FTZ R162, R162, R165 ;  /* 0x000000a5a2a20220 */ /* 0x000fe20000410000 */
[----:B------:R-:W-:Y:S01]  /*1570*/  @P0 FADD.FTZ R164, -R115, R159 ;  /* 0x0000009f73a40221 */ /* 0x000fe20000010100 */
[C---:B------:R-:W-:Y:S01]  /*1580*/  @!P0 FMUL.FTZ R160, R149.reuse, R4 ;  /* 0x0000000495a08220 */ /* 0x040fe20000410000 */
[----:B------:R-:W-:Y:S01]  /*1590*/  @!P0 FMUL.FTZ R162, R149, R2 ;  /* 0x0000000295a28220 */ /* 0x000fe20000410000 */
[----:B------:R-:W-:Y:S01]  /*15a0*/  HADD2.F32 R161, -RZ, R3.H0_H0 ;  /* 0x20000003ffa17230 */ /* 0x000fe20000004100 */
[----:B------:R-:W-:Y:S01]  /*15b0*/  MOV R4, R7 ;  /* 0x0000000700047202 */ /* 0x000fe20000000f00 */
[----:B------:R-:W-:Y:S01]  /*15c0*/  @!P0 FADD.FTZ R2, R159, -R0 ;  /* 0x800000009f028221 */ /* 0x000fe20000010000 */
[--C-:B------:R-:W-:Y:S01]  /*15d0*/  SHF.R.U32.HI R3, RZ, 0x10, R7.reuse ;  /* 0x00000010ff037819 */ /* 0x100fe20000011607 */
[----:B------:R-:W-:Y:S01]  /*15e0*/  @P0 FMUL.FTZ R164, R164, R167 ;  /* 0x000000a7a4a40220 */ /* 0x000fe20000410000 */
[----:B------:R-:W-:Y:S01]  /*15f0*/  SHF.R.U64 R6, R6, 0x10, R7 ;  /* 0x0000001006067819 */ /* 0x000fe20000001207 */
[----:B------:R-:W-:Y:S01]  /*1600*/  @!P0 FMUL.FTZ R164, R149, R2 ;  /* 0x0000000295a48220 */ /* 0x000fe20000410000 */
[----:B------:R-:W-:Y:S01]  /*1610*/  @P0 FADD.FTZ R166, -R144, R161 ;  /* 0x000000a190a60221 */ /* 0x000fe20000010100 */
[----:B------:R-:W-:-:S02]  /*1620*/  HADD2.F32 R165, -RZ, R4.H0_H0 ;  /* 0x20000004ffa57230 */ /* 0x000fc40000004100 */
[--C-:B------:R-:W-:Y:S01]  /*1630*/  @!P0 FADD.FTZ R2, R161, -R0.reuse ;  /* 0x80000000a1028221 */ /* 0x100fe20000010000 */
[----:B------:R-:W-:Y:S01]  /*1640*/  HADD2.F32 R167, -RZ, R3.H0_H0 ;  /* 0x20000003ffa77230 */ /* 0x000fe20000004100 */
[----:B------:R-:W-:Y:S01]  /*1650*/  MOV R3, R8 ;  /* 0x0000000800037202 */ /* 0x000fe20000000f00 */
[----:B------:R-:W-:Y:S02]  /*1660*/  HADD2.F32 R159, -RZ, R6.H0_H0 ;  /* 0x20000006ff9f7230 */ /* 0x000fe40000004100 */
[----:B------:R-:W-:Y:S01]  /*1670*/  @P0 FMUL.FTZ R166, R166, R169 ;  /* 0x000000a9a6a60220 */ /* 0x000fe20000410000 */
[----:B------:R-:W0:Y:S01]  /*1680*/  @P0 MUFU.RCP R6, R97 ;  /* 0x0000006100060308 */ /* 0x000e220000001000 */
[----:B------:R-:W-:Y:S01]  /*1690*/  @!P0 FMUL.FTZ R166, R149, R2 ;  /* 0x0000000295a68220 */ /* 0x000fe20000410000 */
[----:B------:R-:W-:Y:S01]  /*16a0*/  @P0 FADD.FTZ R155, -R143, R165 ;  /* 0x000000a58f9b0221 */ /* 0x000fe20000010100 */
[----:B------:R-:W-:Y:S01]  /*16b0*/  @!P0 FADD.FTZ R2, R165, -R0 ;  /* 0x80000000a5028221 */ /* 0x000fe20000010000 */
[----:B------:R-:W-:-:S02]  /*16c0*/  HADD2.F32 R165, -RZ, R3.H0_H0 ;  /* 0x20000003ffa57230 */ /* 0x000fc40000004100 */
[----:B------:R-:W-:Y:S01]  /*16d0*/  @P0 FADD.FTZ R157, -R113, R167 ;  /* 0x000000a7719d0221 */ /* 0x000fe20000010100 */
[----:B------:R-:W-:Y:S01]  /*16e0*/  SHF.R.U32.HI R3, RZ, 0x10, R9 ;  /* 0x00000010ff037819 */ /* 0x000fe20000011609 */
[----:B------:R-:W1:Y:S01]  /*16f0*/  @P0 MUFU.RCP R5, R128 ;  /* 0x0000008000050308 */ /* 0x000e620000001000 */
[----:B------:R-:W-:Y:S01]  /*1700*/  @P0 FADD.FTZ R153, -R114, R159 ;  /* 0x0000009f72990221 */ /* 0x000fe20000010100 */
[----:B------:R-:W-:Y:S01]  /*1710*/  @!P0 FADD.FTZ R4, R159, -R0 ;  /* 0x800000009f048221 */ /* 0x000fe20000010000 */
[----:B------:R-:W-:Y:S01]  /*1720*/  @P0 FMUL.FTZ R157, R157, R172 ;  /* 0x000000ac9d9d0220 */ /* 0x000fe20000410000 */
[----:B------:R-:W-:-:S04]  /*1730*/  SHF.R.U64 R8, R8, 0x10, R9 ;  /* 0x0000001008087819 */ /* 0x000fc80000001209 */
[----:B------:R-:W2:Y:S01]  /*1740*/  @P0 MUFU.RCP R150, R98 ;  /* 0x0000006200960308 */ /* 0x000ea20000001000 */
[----:B------:R-:W-:Y:S02]  /*1750*/  HADD2.F32 R172, -RZ, R3.H0_H0 ;  /* 0x20000003ffac7230 */ /* 0x000fe40000004100 */
[----:B------:R-:W-:Y:S01]  /*1760*/  @P0 FMUL.FTZ R155, R155, R170 ;  /* 0x000000aa9b9b0220 */ /* 0x000fe20000410000 */
[----:B------:R-:W-:Y:S01]  /*1770*/  @P0 FMUL.FTZ R153, R153, R168 ;  /* 0x000000a899990220 */ /* 0x000fe20000410000 */
[C---:B------:R-:W-:Y:S01]  /*1780*/  @!P0 FMUL.FTZ R155, R149.reuse, R2 ;  /* 0x00000002959b8220 */ /* 0x040fe20000410000 */
[----:B------:R-:W-:Y:S01]  /*1790*/  @!P0 FMUL.FTZ R153, R149, R4 ;  /* 0x0000000495998220 */ /* 0x000fe20000410000 */
[----:B------:R-:W-:Y:S01]  /*17a0*/  @!P0 FADD.FTZ R2, R167, -R0 ;  /* 0x80000000a7028221 */ /* 0x000fe20000010000 */
[----:B------:R-:W3:Y:S01]  /*17b0*/  @P0 MUFU.RCP R163, R127 ;  /* 0x0000007f00a30308 */ /* 0x000ee20000001000 */
[----:B------:R-:W-:Y:S01]  /*17c0*/  MOV R4, R9 ;  /* 0x0000000900047202 */ /* 0x000fe20000000f00 */
[----:B------:R-:W-:-:S02]  /*17d0*/  HADD2.F32 R167, -RZ, R8.H0_H0 ;  /* 0x20000008ffa77230 */ /* 0x000fc40000004100 */
[----:B------:R-:W-:Y:S01]  /*17e0*/  @P0 FADD.FTZ R161, -R111, R172 ;  /* 0x000000ac6fa10221 */ /* 0x000fe20000010100 */
[----:B------:R-:W-:Y:S01]  /*17f0*/  @P0 FADD.FTZ R168, -R142, R165 ;  /* 0x000000a58ea80221 */ /* 0x000fe20000010100 */
[----:B------:R-:W-:Y:S02]  /*1800*/  HADD2.F32 R171, -RZ, R4.H0_H0 ;  /* 0x20000004ffab7230 */ /* 0x000fe40000004100 */
[----:B------:R-:W-:Y:S01]  /*1810*/  @P0 FADD.FTZ R159, -R112, R167 ;  /* 0x000000a7709f0221 */ /* 0x000fe20000010100 */
[----:B------:R-:W4:Y:S01]  /*1820*/  @P0 MUFU.RCP R7, R126 ;  /* 0x0000007e00070308 */ /* 0x000f220000001000 */
[----:B0-----:R-:W-:Y:S01]  /*1830*/  @P0 FMUL.FTZ R161, R161, R6 ;  /* 0x00000006a1a10220 */ /* 0x001fe20000410000 */
[----:B------:R-:W-:Y:S01]  /*1840*/  @!P0 FADD.FTZ R4, R167, -R0 ;  /* 0x80000000a7048221 */ /* 0x000fe20000010000 */
[----:B------:R-:W-:Y:S01]  /*1850*/  SHF.R.U64 R6, R10, 0x10, R11 ;  /* 0x000000100a067819 */ /* 0x000fe2000000120b */
[----:B------:R-:W-:Y:S01]  /*1860*/  @!P0 FMUL.FTZ R157, R149, R2 ;  /* 0x00000002959d8220 */ /* 0x000fe20000410000 */
[----:B------:R-:W-:Y:S01]  /*1870*/  MOV R3, R10 ;  /* 0x0000000a00037202 */ /* 0x000fe20000000f00 */
[----:B-1----:R-:W-:-:S02]  /*1880*/  @P0 FMUL.FTZ R168, R168, R5 ;  /* 0x00000005a8a80220 */ /* 0x002fc40000410000 */
[----:B------:R-:W0:Y:S01]  /*1890*/  @P0 MUFU.RCP R9, R125 ;  /* 0x0000007d00090308 */ /* 0x000e220000001000 */
[--C-:B------:R-:W-:Y:S01]  /*18a0*/  @!P0 FADD.FTZ R2, R165, -R0.reuse ;  /* 0x80000000a5028221 */ /* 0x100fe20000010000 */
[----:B--2---:R-:W-:Y:S01]  /*18b0*/  @P0 FMUL.FTZ R159, R159, R150 ;  /* 0x000000969f9f0220 */ /* 0x004fe20000410000 */
[----:B------:R-:W-:Y:S01]  /*18c0*/  MOV R5, R11 ;  /* 0x0000000b00057202 */ /* 0x000fe20000000f00 */
[----:B------:R-:W-:Y:S01]  /*18d0*/  @!P0 FMUL.FTZ R159, R149, R4 ;  /* 0x00000004959f8220 */ /* 0x000fe20000410000 */
[----:B------:R-:W-:Y:S01]  /*18e0*/  @P0 FADD.FTZ R170, -R141, R171 ;  /* 0x000000ab8daa0221 */ /* 0x000fe20000010100 */
[----:B------:R-:W-:Y:S01]  /*18f0*/  @!P0 FADD.FTZ R4, R172, -R0 ;  /* 0x80000000ac048221 */ /* 0x000fe20000010000 */
[----:B------:R-:W-:Y:S01]  /*1900*/  HADD2.F32 R167, -RZ, R6.H0_H0 ;  /* 0x20000006ffa77230 */ /* 0x000fe20000004100 */
[----:B------:R-:W1:Y:S01]  /*1910*/  @P0 MUFU.RCP R8, R95 ;  /* 0x0000005f00080308 */ /* 0x000e620000001000 */
[----:B------:R-:W-:Y:S01]  /*1920*/  @!P0 FMUL.FTZ R168, R149, R2 ;  /* 0x0000000295a88220 */ /* 0x000fe20000410000 */
[----:B------:R-:W-:-:S02]  /*1930*/  HADD2.F32 R3, -RZ, R3.H0_H0 ;  /* 0x20000003ff037230 */ /* 0x000fc40000004100 */
[--C-:B------:R-:W-:Y:S01]  /*1940*/  @!P0 FADD.FTZ R2, R171, -R0.reuse ;  /* 0x80000000ab028221 */ /* 0x100fe20000010000 */
[----:B------:R-:W-:Y:S02]  /*1950*/  HADD2.F32 R6, -RZ, R5.H0_H0 ;  /* 0x20000005ff067230 */ /* 0x000fe40000004100 */
[----:B---3--:R-:W-:Y:S01]  /*1960*/  @P0 FMUL.FTZ R170, R170, R163 ;  /* 0x000000a3aaaa0220 */ /* 0x008fe20000410000 */
[----:B------:R-:W-:Y:S01]  /*1970*/  @!P0 FMUL.FTZ R161, R149, R4 ;  /* 0x0000000495a18220 */ /* 0x000fe20000410000 */
[----:B------:R-:W-:Y:S01]  /*1980*/  SHF.R.U32.HI R11, RZ, 0x10, R11 ;  /* 0x00000010ff0b7819 */ /* 0x000fe2000001160b */
[----:B------:R-:W-:Y:S01]  /*1990*/  @P0 FADD.FTZ R163, -R110, R167 ;  /* 0x000000a76ea30221 */ /* 0x000fe20000010100 */
[--C-:B------:R-:W-:Y:S01]  /*19a0*/  @!P0 FADD.FTZ R4, R167, -R0.reuse ;  /* 0x80000000a7048221 */ /* 0x100fe20000010000 */
[----:B------:R-:W-:Y:S01]  /*19b0*/  @!P0 FMUL.FTZ R170, R149, R2 ;  /* 0x0000000295aa8220 */ /* 0x000fe20000410000 */
[----:B------:R-:W-:Y:S01]  /*19c0*/  @P0 FADD.FTZ R172, -R140, R3 ;  /* 0x000000038cac0221 */ /* 0x000fe20000010100 */
[----:B------:R-:W-:Y:S01]  /*19d0*/  @!P0 FADD.FTZ R2, R3, -R0 ;  /* 0x8000000003028221 */ /* 0x000fe20000010000 */
[----:B------:R-:W-:Y:S01]  /*19e0*/  @P0 FADD.FTZ R174, -R139, R6 ;  /* 0x000000068bae0221 */ /* 0x000fe20000010100 */
[----:B------:R-:W2:Y:S01]  /*19f0*/  @P0 MUFU.RCP R169, R124 ;  /* 0x0000007c00a90308 */ /* 0x000ea20000001000 */
[----:B------:R-:W-:-:S02]  /*1a00*/  HADD2.F32 R11, -RZ, R11.H0_H0 ;  /* 0x2000000bff0b7230 */ /* 0x000fc40000004100 */
[----:B------:R-:W-:Y:S01]  /*1a10*/  @P0 FMUL.FTZ R163, R163, R176 ;  /* 0x000000b0a3a30220 */ /* 0x000fe20000410000 */
[----:B------:R-:W-:Y:S01]  /*1a20*/  @!P0 FADD.FTZ R6, R6, -R0 ;  /* 0x8000000006068221 */ /* 0x000fe20000010000 */
[----:B----4-:R-:W-:Y:S01]  /*1a30*/  @P0 FMUL.FTZ R172, R172, R7 ;  /* 0x00000007acac0220 */ /* 0x010fe20000410000 */
[C---:B------:R-:W-:Y:S01]  /*1a40*/  @!P0 FMUL.FTZ R163, R149.reuse, R4 ;  /* 0x0000000495a38220 */ /* 0x040fe20000410000 */
[C---:B------:R-:W-:Y:S01]  /*1a50*/  @!P0 FMUL.FTZ R172, R149.reuse, R2 ;  /* 0x0000000295ac8220 */ /* 0x040fe20000410000 */
[----:B------:R-:W3:Y:S01]  /*1a60*/  @P0 MUFU.RCP R5, R123 ;  /* 0x0000007b00050308 */ /* 0x000ee20000001000 */
[----:B0-----:R-:W-:Y:S01]  /*1a70*/  @P0 FMUL.FTZ R174, R174, R9 ;  /* 0x00000009aeae0220 */ /* 0x001fe20000410000 */
[----:B------:R-:W-:Y:S01]  /*1a80*/  MOV R2, R12 ;  /* 0x0000000c00027202 */ /* 0x000fe20000000f00 */
[----:B------:R-:W-:Y:S01]  /*1a90*/  @!P0 FMUL.FTZ R174, R149, R6 ;  /* 0x0000000695ae8220 */ /* 0x000fe20000410000 */
[----:B------:R-:W-:Y:S01]  /*1aa0*/  MOV R3, R13 ;  /* 0x0000000d00037202 */ /* 0x000fe20000000f00 */
[----:B------:R-:W-:-:S03]  /*1ab0*/  @P0 FADD.FTZ R165, -R109, R11 ;  /* 0x0000000b6da50221 */ /* 0x000fc60000010100 */
[----:B------:R-:W0:Y:S01]  /*1ac0*/  @P0 MUFU.RCP R4, R93 ;  /* 0x0000005d00040308 */ /* 0x000e220000001000 */
[--C-:B------:R-:W-:Y:S01]  /*1ad0*/  SHF.R.U32.HI R6, RZ, 0x10, R13.reuse ;  /* 0x00000010ff067819 */ /* 0x100fe2000001160d */
[----:B------:R-:W-:Y:S02]  /*1ae0*/  HADD2.F32 R9, -RZ, R2.H0_H0 ;  /* 0x20000002ff097230 */ /* 0x000fe40000004100 */
[----:B-1----:R-:W-:Y:S01]  /*1af0*/  @P0 FMUL.FTZ R165, R165, R8 ;  /* 0x00000008a5a50220 */ /* 0x002fe20000410000 */
[----:B------:R-:W-:Y:S01]  /*1b00*/  SHF.R.U64 R7, R12, 0x10, R13 ;  /* 0x000000100c077819 */ /* 0x000fe2000000120d */
[----:B------:R-:W-:Y:S02]  /*1b10*/  @!P0 FADD.FTZ R2, R11, -R0 ;  /* 0x800000000b028221 */ /* 0x000fe40000010000 */
[----:B------:R-:W1:Y:S01]  /*1b20*/  @P0 MUFU.RCP R10, R94 ;  /* 0x0000005e000a0308 */ /* 0x000e620000001000 */
[----:B------:R-:W-:Y:S02]  /*1b30*/  HADD2.F32 R3, -RZ, R3.H0_H0 ;  /* 0x20000003ff037230 */ /* 0x000fe40000004100 */
[----:B------:R-:W-:-:S02]  /*1b40*/  HADD2.F32 R8, -RZ, R6.H0_H0 ;  /* 0x20000006ff087230 */ /* 0x000fc40000004100 */
[----:B------:R-:W-:Y:S01]  /*1b50*/  @!P0 FMUL.FTZ R165, R149, R2 ;  /* 0x0000000295a58220 */ /* 0x000fe20000410000 */
[----:B------:R-:W-:Y:S01]  /*1b60*/  @P0 FADD.FTZ R12, -R138, R9 ;  /* 0x000000098a0c0221 */ /* 0x000fe20000010100 */
[----:B------:R-:W-:Y:S02]  /*1b70*/  HADD2.F32 R7, -RZ, R7.H0_H0 ;  /* 0x20000007ff077230 */ /* 0x000fe40000004100 */
[----:B------:R-:W-:Y:S01]  /*1b80*/  @P0 FADD.FTZ R176, -R137, R3 ;  /* 0x0000000389b00221 */ /* 0x000fe20000010100 */
[----:B------:R-:W-:Y:S01]  /*1b90*/  @!P0 FADD.FTZ R2, R9, -R0 ;  /* 0x8000000009028221 */ /* 0x000fe20000010000 */
[----:B------:R-:W-:Y:S01]  /*1ba0*/  @P0 FADD.FTZ R167, -R107, R8 ;  /* 0x000000086ba70221 */ /* 0x000fe20000010100 */
[--C-:B------:R-:W-:Y:S01]  /*1bb0*/  @!P0 FADD.FTZ R6, R3, -R0.reuse ;  /* 0x8000000003068221 */ /* 0x100fe20000010000 */
[--C-:B------:R-:W-:Y:S01]  /*1bc0*/  @!P0 FADD.FTZ R8, R8, -R0.reuse ;  /* 0x8000000008088221 */ /* 0x100fe20000010000 */
[----:B--2---:R-:W-:Y:S01]  /*1bd0*/  @P0 FMUL.FTZ R12, R12, R169 ;  /* 0x000000a90c0c0220 */ /* 0x004fe20000410000 */
[----:B------:R-:W-:Y:S01]  /*1be0*/  MOV R9, R18 ;  /* 0x0000001200097202 */ /* 0x000fe20000000f00 */
[----:B---3--:R-:W-:Y:S01]  /*1bf0*/  @P0 FMUL.FTZ R176, R176, R5 ;  /* 0x00000005b0b00220 */ /* 0x008fe20000410000 */
[----:B------:R-:W-:Y:S01]  /*1c00*/  SHF.R.U64 R181, R18, 0x10, R19 ;  /* 0x0000001012b57819 */ /* 0x000fe20000001213 */
[----:B------:R-:W-:Y:S01]  /*1c10*/  @!P0 FMUL.FTZ R12, R149, R2 ;  /* 0x00000002950c8220 */ /* 0x000fe20000410000 */
[----:B------:R-:W2:Y:S01]  /*1c20*/  @P0 MUFU.RCP R18, R91 ;  /* 0x0000005b00120308 */ /* 0x000ea20000001000 */
[----:B------:R-:W-:Y:S01]  /*1c30*/  @P0 FADD.FTZ R13, -R108, R7 ;  /* 0x000000076c0d0221 */ /* 0x000fe20000010100 */
[----:B0-----:R-:W-:Y:S01]  /*1c40*/  @P0 FMUL.FTZ R167, R167, R4 ;  /* 0x00000004a7a70220 */ /* 0x001fe20000410000 */
[----:B------:R-:W-:Y:S01]  /*1c50*/  MOV R5, R14 ;  /* 0x0000000e00057202 */ /* 0x000fe20000000f00 */
[----:B------:R-:W-:Y:S01]  /*1c60*/  @!P0 FADD.FTZ R4, R7, -R0 ;  /* 0x8000000007048221 */ /* 0x000fe20000010000 */
[----:B------:R-:W-:Y:S01]  /*1c70*/  SHF.R.U64 R183, R14, 0x10, R15 ;  /* 0x000000100eb77819 */ /* 0x000fe2000000120f */
[C---:B------:R-:W-:Y:S01]  /*1c80*/  @!P0 FMUL.FTZ R176, R149.reuse, R6 ;  /* 0x0000000695b08220 */ /* 0x040fe20000410000 */
[----:B------:R-:W-:Y:S01]  /*1c90*/  MOV R2, R28 ;  /* 0x0000001c00027202 */ /* 0x000fe20000000f00 */
[----:B------:R-:W-:Y:S01]  /*1ca0*/  @!P0 FMUL.FTZ R167, R149, R8 ;  /* 0x0000000895a78220 */ /* 0x000fe20000410000 */
[----:B------:R-:W-:-:S02]  /*1cb0*/  SHF.R.U64 R14, R28, 0x10, R29 ;  /* 0x000000101c0e7819 */ /* 0x000fc4000000121d */
[----:B------:R-:W-:Y:S02]  /*1cc0*/  MOV R11, R19 ;  /* 0x00000013000b7202 */ /* 0x000fe40000000f00 */
[----:B------:R-:W-:Y:S02]  /*1cd0*/  SHF.R.U32.HI R179, RZ, 0x10, R19 ;  /* 0x00000010ffb37819 */ /* 0x000fe40000011613 */
[----:B------:R-:W-:Y:S01]  /*1ce0*/  MOV R6, R29 ;  /* 0x0000001d00067202 */ /* 0x000fe20000000f00 */
[----:B------:R-:W0:Y:S01]  /*1cf0*/  @P0 MUFU.RCP R19, R121 ;  /* 0x0000007900130308 */ /* 0x000e220000001000 */
[----:B------:R-:W-:Y:S01]  /*1d00*/  SHF.R.U32.HI R8, RZ, 0x10, R29 ;  /* 0x00000010ff087819 */ /* 0x000fe2000001161d */
[----:B-1----:R-:W-:Y:S01]  /*1d10*/  @P0 FMUL.FTZ R13, R13, R10 ;  /* 0x0000000a0d0d0220 */ /* 0x002fe20000410000 */
[----:B------:R-:W-:Y:S02]  /*1d20*/  SHF.R.U64 R177, R22, 0x10, R23 ;  /* 0x0000001016b17819 */ /* 0x000fe40000001217 */
[----:B------:R-:W-:-:S02]  /*1d30*/  MOV R171, R23 ;  /* 0x0000001700ab7202 */ /* 0x000fc40000000f00 */
[----:B------:R-:W-:Y:S01]  /*1d40*/  SHF.R.U32.HI R180, RZ, 0x10, R23 ;  /* 0x00000010ffb47819 */ /* 0x000fe20000011617 */
[----:B------:R-:W-:Y:S01]  /*1d50*/  @!P0 FMUL.FTZ R13, R149, R4 ;  /* 0x00000004950d8220 */ /* 0x000fe20000410000 */
[----:B------:R-:W-:Y:S02]  /*1d60*/  MOV R7, R15 ;  /* 0x0000000f00077202 */ /* 0x000fe40000000f00 */
[----:B------:R-:W-:Y:S01]  /*1d70*/  SHF.R.U32.HI R182, RZ, 0x10, R15 ;  /* 0x00000010ffb67819 */ /* 0x000fe2000001160f */
[----:B------:R-:W-:Y:S01]  /*1d80*/  HADD2.F32 R15, -RZ, R2.H0_H0 ;  /* 0x20000002ff0f7230 */ /* 0x000fe20000004100 */
[--C-:B------:R-:W-:Y:S02]  /*1d90*/  SHF.R.U64 R185, R24, 0x10, R25.reuse ;  /* 0x0000001018b97819 */ /* 0x100fe40000001219 */
[----:B------:R-:W-:Y:S02]  /*1da0*/  MOV R23, R25 ;  /* 0x0000001900177202 */ /* 0x000fe40000000f00 */
[----:B------:R-:W-:-:S02]  /*1db0*/  SHF.R.U32.HI R184, RZ, 0x10, R25 ;  /* 0x00000010ffb87819 */ /* 0x000fc40000011619 */
[----:B------:R-:W-:Y:S02]  /*1dc0*/  MOV R150, R20 ;  /* 0x0000001400967202 */ /* 0x000fe40000000f00 */
[----:B------:R-:W-:Y:S02]  /*1dd0*/  SHF.R.U64 R175, R20, 0x10, R21 ;  /* 0x0000001014af7819 */ /* 0x000fe40000001215 */
[----:B------:R-:W-:Y:S02]  /*1de0*/  MOV R3, R26 ;  /* 0x0000001a00037202 */ /* 0x000fe40000000f00 */
[--C-:B------:R-:W-:Y:S02]  /*1df0*/  SHF.R.U64 R189, R16, 0x10, R17.reuse ;  /* 0x0000001010bd7819 */ /* 0x100fe40000001211 */
[----:B------:R-:W-:Y:S02]  /*1e00*/  MOV R25, R17 ;  /* 0x0000001100197202 */ /* 0x000fe40000000f00 */
[----:B------:R-:W-:Y:S01]  /*1e10*/  SHF.R.U32.HI R29, RZ, 0x10, R17 ;  /* 0x00000010ff1d7819 */ /* 0x000fe20000011611 */
[----:B------:R-:W-:Y:S01]  /*1e20*/  HADD2.F32 R17, -RZ, R14.H0_H0 ;  /* 0x2000000eff117230 */ /* 0x000fe20000004100 */
[----:B------:R-:W-:Y:S01]  /*1e30*/  SHF.R.U64 R26, R26, 0x10, R27 ;  /* 0x000000101a1a7819 */ /* 0x000fe2000000121b */
[----:B------:R-:W-:Y:S01]  /*1e40*/  HADD2.F32 R28, -RZ, R8.H0_H0 ;  /* 0x20000008ff1c7230 */ /* 0x000fe20000004100 */
[----:B------:R-:W-:-:S02]  /*1e50*/  MOV R4, R27 ;  /* 0x0000001b00047202 */ /* 0x000fc40000000f00 */
[----:B------:R-:W-:Y:S01]  /*1e60*/  SHF.R.U32.HI R20, RZ, 0x10, R27 ;  /* 0x00000010ff147819 */ /* 0x000fe2000001161b */
[----:B------:R-:W-:Y:S01]  /*1e70*/  HADD2.F32 R27, -RZ, R6.H0_H0 ;  /* 0x20000006ff1b7230 */ /* 0x000fe20000004100 */
[----:B------:R-:W1:Y:S01]  /*1e80*/  @P0 MUFU.RCP R10, R92 ;  /* 0x0000005c000a0308 */ /* 0x000e620000001000 */
[----:B------:R-:W-:Y:S01]  /*1e90*/  @P0 FADD.FTZ R14, -R136, R15 ;  /* 0x0000000f880e0221 */ /* 0x000fe20000010100 */
[--C-:B------:R-:W-:Y:S01]  /*1ea0*/  @!P0 FADD.FTZ R2, R15, -R0.reuse ;  /* 0x800000000f028221 */ /* 0x100fe20000010000 */
[----:B------:R-:W-:Y:S01]  /*1eb0*/  @P0 FADD.FTZ R15, -R106, R17 ;  /* 0x000000116a0f0221 */ /* 0x000fe20000010100 */
[--C-:B------:R-:W-:Y:S01]  /*1ec0*/  @!P0 FADD.FTZ R6, R17, -R0.reuse ;  /* 0x8000000011068221 */ /* 0x100fe20000010000 */
[----:B------:R-:W-:Y:S01]  /*1ed0*/  MOV R169, R21 ;  /* 0x0000001500a97202 */ /* 0x000fe20000000f00 */
[----:B------:R-:W-:Y:S01]  /*1ee0*/  @!P0 FADD.FTZ R8, R27, -R0 ;  /* 0x800000001b088221 */ /* 0x000fe20000010000 */
[----:B------:R-:W-:Y:S01]  /*1ef0*/  SHF.R.U32.HI R178, RZ, 0x10, R21 ;  /* 0x00000010ffb27819 */ /* 0x000fe20000011615 */
[----:B------:R-:W-:Y:S01]  /*1f00*/  @P0 FADD.FTZ R17, -R105, R28 ;  /* 0x0000001c69110221 */ /* 0x000fe20000010100 */
[----:B------:R-:W-:Y:S01]  /*1f10*/  MOV R21, R22 ;  /* 0x0000001600157202 */ /* 0x000fe20000000f00 */
[----:B------:R-:W-:Y:S01]  /*1f20*/  @!P0 FADD.FTZ R0, R28, -R0 ;  /* 0x800000001c008221 */ /* 0x000fe20000010000 */
[----:B------:R-:W-:Y:S01]  /*1f30*/  MOV R22, R24 ;  /* 0x0000001800167202 */ /* 0x000fe20000000f00 */
[----:B--2---:R-:W-:Y:S01]  /*1f40*/  @P0 FMUL.FTZ R17, R17, R18 ;  /* 0x0000001211110220 */ /* 0x004fe20000410000 */
[----:B------:R-:W-:Y:S01]  /*1f50*/  MOV R24, R16 ;  /* 0x0000001000187202 */ /* 0x000fe20000000f00 */
[----:B------:R-:W-:Y:S01]  /*1f60*/  @P0 FADD.FTZ R16, -R135, R27 ;  /* 0x0000001b87100221 */ /* 0x000fe20000010100 */
[----:B------:R-:W-:Y:S01]  /*1f70*/  @!P0 FMUL.FTZ R17, R149, R0 ;  /* 0x0000000095118220 */ /* 0x000fe20000410000 */
[----:B------:R-:W-:-:S02]  /*1f80*/  HADD2.F32 R0, -RZ, R3.H0_H0 ;  /* 0x20000003ff007230 */ /* 0x000fc40000004100 */
[----:B0-----:R-:W-:Y:S01]  /*1f90*/  @P0 FMUL.FTZ R16, R16, R19 ;  /* 0x0000001310100220 */ /* 0x001fe20000410000 */
[----:B------:R-:W-:Y:S01]  /*1fa0*/  @!P0 FMUL.FTZ R16, R149, R8 ;  /* 0x0000000895108220 */ /* 0x000fe20000410000 */
[----:B------:R-:W-:Y:S02]  /*1fb0*/  HADD2.F32 R19, -RZ, R26.H0_H0 ;  /* 0x2000001aff137230 */ /* 0x000fe40000004100 */
[C---:B------:R-:W-:Y:S01]  /*1fc0*/  FADD.FTZ R90, R0.reuse, R90 ;  /* 0x0000005a005a7221 */ /* 0x040fe20000010000 */
[----:B------:R-:W-:Y:S02]  /*1fd0*/  HADD2.F32 R8, -RZ, R20.H0_H0 ;  /* 0x20000014ff087230 */ /* 0x000fe40000004100 */
[----:B------:R-:W-:Y:S01]  /*1fe0*/  FFMA.FTZ R119, R0, R151, R119 ;  /* 0x0000009700777223 */ /* 0x000fe20000010077 */
[----:B------:R-:W-:Y:S01]  /*1ff0*/  FMUL.FTZ R0, R134, R0 ;  /* 0x0000000086007220 */ /* 0x000fe20000410000 */
[----:B-1----:R-:W-:Y:S01]  /*2000*/  @P0 FMUL.FTZ R15, R15, R10 ;  /* 0x0000000a0f0f0220 */ /* 0x002fe20000410000 */
[----:B------:R-:W-:-:S02]  /*2010*/  HADD2.F32 R18, -RZ, R182.H0_H0 ;  /* 0x200000b6ff127230 */ /* 0x000fc40000004100 */
[C---:B------:R-:W-:Y:S01]  /*2020*/  FADD.FTZ R88, R19.reuse, R88 ;  /* 0x0000005813587221 */ /* 0x040fe20000010000 */
[----:B------:R-:W-:Y:S02]  /*2030*/  HADD2.F32 R10, -RZ, R7.H0_H0 ;  /* 0x20000007ff0a7230 */ /* 0x000fe40000004100 */
[----:B------:R-:W-:Y:S01]  /*2040*/  FFMA.FTZ R89, R19, R152, R89 ;  /* 0x0000009813597223 */ /* 0x000fe20000010059 */
[----:B------:R-:W-:Y:S02]  /*2050*/  HADD2.F32 R182, -RZ, R23.H0_H0 ;  /* 0x20000017ffb67230 */ /* 0x000fe40000004100 */
[C---:B------:R-:W-:Y:S01]  /*2060*/  FADD.FTZ R84, R8.reuse, R84 ;  /* 0x0000005408547221 */ /* 0x040fe20000010000 */
[----:B------:R-:W-:Y:S01]  /*2070*/  FFMA.FTZ R85, R8, R156, R85 ;  /* 0x0000009c08557223 */ /* 0x000fe20000010055 */
[----:B------:R-:W-:Y:S01]  /*2080*/  FMUL.FTZ R23, R103, R8 ;  /* 0x0000000867177220 */ /* 0x000fe20000410000 */
[----:B------:R-:W-:Y:S01]  /*2090*/  FMUL.FTZ R19, R104, R19 ;  /* 0x0000001368137220 */ /* 0x000fe20000410000 */
[----:B------:R-:W-:Y:S01]  /*20a0*/  FADD.FTZ R8, RZ, R0 ;  /* 0x00000000ff087221 */ /* 0x000fe20000010000 */
[----:B------:R-:W-:-:S02]  /*20b0*/  HADD2.F32 R3, -RZ, R29.H0_H0 ;  /* 0x2000001dff037230 */ /* 0x000fc40000004100 */
[C---:B------:R-:W-:Y:S01]  /*20c0*/  FADD.FTZ R78, R10.reuse, R78 ;  /* 0x0000004e0a4e7221 */ /* 0x040fe20000010000 */
[----:B------:R-:W-:Y:S01]  /*20d0*/  FFMA.FTZ R79, R10, R162, R79 ;  /* 0x000000a20a4f7223 */ /* 0x000fe2000001004f */
[----:B------:R-:W-:Y:S01]  /*20e0*/  FMUL.FTZ R29, R131, R10 ;  /* 0x0000000a831d7220 */ /* 0x000fe20000410000 */
[----:B------:R-:W-:Y:S02]  /*20f0*/  HADD2.F32 R4, -RZ, R4.H0_H0 ;  /* 0x20000004ff047230 */ /* 0x000fe40000004100 */
[----:B------:R-:W-:Y:S01]  /*2100*/  FADD.FTZ R10, R8, R19 ;  /* 0x00000013080a7221 */ /* 0x000fe20000010000 */
[----:B------:R-:W-:Y:S01]  /*2110*/  FFMA.FTZ R8, R0, R151, RZ ;  /* 0x0000009700087223 */ /* 0x000fe200000100ff */
[----:B------:R-:W-:Y:S02]  /*2120*/  HADD2.F32 R20, -RZ, R9.H0_H0 ;  /* 0x20000009ff147230 */ /* 0x000fe40000004100 */
[----:B------:R-:W-:Y:S02]  /*2130*/  HADD2.F32 R9, -RZ, R179.H0_H0 ;  /* 0x200000b3ff097230 */ /* 0x000fe40000004100 */
[----:B------:R-:W-:Y:S01]  /*2140*/  FFMA.FTZ R8, R19, R152, R8 ;  /* 0x0000009813087223 */ /* 0x000fe20000010008 */
[----:B------:R-:W-:-:S02]  /*2150*/  HADD2.F32 R179, -RZ, R21.H0_H0 ;  /* 0x20000015ffb37230 */ /* 0x000fc40000004100 */
[----:B------:R-:W-:Y:S01]  /*2160*/  FMUL.FTZ R21, R133, R4 ;  /* 0x0000000485157220 */ /* 0x000fe20000410000 */
[----:B------:R-:W-:Y:S02]  /*2170*/  HADD2.F32 R5, -RZ, R5.H0_H0 ;  /* 0x20000005ff057230 */ /* 0x000fe40000004100 */
[----:B------:R-:W-:Y:S01]  /*2180*/  FADD.FTZ R86, R4, R86 ;  /* 0x0000005604567221 */ /* 0x000fe20000010000 */
[----:B------:R-:W-:Y:S01]  /*2190*/  FADD.FTZ R10, R10, R21 ;  /* 0x000000150a0a7221 */ /* 0x000fe20000010000 */
[-C--:B------:R-:W-:Y:S01]  /*21a0*/  FFMA.FTZ R8, R21, R154.reuse, R8 ;  /* 0x0000009a15087223 */ /* 0x080fe20000010008 */
[----:B------:R-:W-:Y:S02]  /*21b0*/  HADD2.F32 R27, -RZ, R183.H0_H0 ;  /* 0x200000b7ff1b7230 */ /* 0x000fe40000004100 */
        /* <DEDUP_REMOVED lines=13> */
[----:B------:R-:W-:Y:S01]  /*2290*/  FMUL.FTZ R169, R101, R18 ;  /* 0x0000001265a97220 */ /* 0x000fe20000410000 */
[----:B------:R-:W-:Y:S01]  /*22a0*/  FADD.FTZ R10, R10, R29 ;  /* 0x0000001d0a0a7221 */ /* 0x000fe20000010000 */
[----:B------:R-:W-:Y:S01]  /*22b0*/  FFMA.FTZ R8, R29, R162, R8 ;  /* 0x000000a21d087223 */ /* 0x000fe20000010008 */
[----:B------:R-:W0:Y:S01]  /*22c0*/  @P0 MUFU.RCP R173, R122 ;  /* 0x0000007a00ad0308 */ /* 0x000e220000001000 */
[----:B------:R-:W-:Y:S02]  /*22d0*/  HADD2.F32 R7, -RZ, R181.H0_H0 ;  /* 0x200000b5ff077230 */ /* 0x000fe40000004100 */
[----:B------:R-:W-:-:S02]  /*22e0*/  HADD2.F32 R28, -RZ, R178.H0_H0 ;  /* 0x200000b2ff1c7230 */ /* 0x000fc40000004100 */
[----:B------:R-:W-:Y:S01]  /*22f0*/  FADD.FTZ R10, R10, R169 ;  /* 0x000000a90a0a7221 */ /* 0x000fe20000010000 */
[----:B------:R-:W-:Y:S02]  /*2300*/  HADD2.F32 R178, -RZ, R171.H0_H0 ;  /* 0x200000abffb27230 */ /* 0x000fe40000004100 */
[----:B------:R-:W-:Y:S01]  /*2310*/  FMUL.FTZ R171, R130, R20 ;  /* 0x0000001482ab7220 */ /* 0x000fe20000410000 */
[-C--:B------:R-:W-:Y:S01]  /*2320*/  FFMA.FTZ R8, R169, R164.reuse, R8 ;  /* 0x000000a4a9087223 */ /* 0x080fe20000010008 */
[C---:B------:R-:W-:Y:S01]  /*2330*/  FADD.FTZ R76, R18.reuse, R76 ;  /* 0x0000004c124c7221 */ /* 0x040fe20000010000 */
        /* <DEDUP_REMOVED lines=15> */
[----:B------:R-:W-:Y:S02]  /*2430*/  HADD2.F32 R183, -RZ, R22.H0_H0 ;  /* 0x20000016ffb77230 */ /* 0x000fe40000004100 */
[----:B------:R-:W-:Y:S01]  /*2440*/  FMUL.FTZ R22, R99, R9 ;  /* 0x0000000963167220 */ /* 0x000fe20000410000 */
[----:B------:R-:W-:Y:S01]  /*2450*/  FADD.FTZ R5, R5, R20 ;  /* 0x0000001405057221 */ /* 0x000fe20000010000 */
[----:B------:R-:W-:Y:S01]  /*2460*/  FFMA.FTZ R7, R20, R155, R7 ;  /* 0x0000009b14077223 */ /* 0x000fe20000010007 */
[----:B0-----:R-:W-:Y:S01]  /*2470*/  @P0 FMUL.FTZ R14, R14, R173 ;  /* 0x000000ad0e0e0220 */ /* 0x001fe20000410000 */
[----:B------:R-:W-:Y:S02]  /*2480*/  HADD2.F32 R175, -RZ, R175.H0_H0 ;  /* 0x200000afffaf7230 */ /* 0x000fe40000004100 */
        /* <DEDUP_REMOVED lines=37> */
[----:B------:R-:W-:Y:S02]  /*26e0*/  HADD2.F32 R185, -RZ, R185.H0_H0 ;  /* 0x200000b9ffb97230 */ /* 0x000fe40000004100 */
        /* <DEDUP_REMOVED lines=27> */
[-C--:B------:R-:W-:Y:S01]  /*28a0*/  FFMA.FTZ R10, R182, R167.reuse, R7 ;  /* 0x000000a7b60a7223 */ /* 0x080fe20000010007 */
[----:B------:R-:W-:Y:S01]  /*28b0*/  @!P0 FMUL.FTZ R15, R149, R6 ;  /* 0x00000006950f8220 */ /* 0x000fe20000410000 */
[C---:B------:R-:W-:Y:S01]  /*28c0*/  FADD.FTZ R41, R184.reuse, R41 ;  /* 0x00000029b8297221 */ /* 0x040fe20000010000 */
        /* <DEDUP_REMOVED lines=50> */
.L_x_2513:
        /* <DEDUP_REMOVED lines=12> */
[----:B------:R-:W-:Y:S01]  /*2cb0*/  @!P2 IADD3 R7, R6, R7, RZ ;  /* 0x000000070607a210 */ /* 0x000fe20007ffe0ff */
[----:B------:R-:W1:Y:S01]  /*2cc0*/  @!P0 LDC.64 R2, c[0x0][0x250] ;  /* 0x00009400ff028b82 */ /* 0x000e620000000a00 */
[----:B----4-:R-:W-:-:S04]  /*2cd0*/  SHF.L.U32 R188, R177, 0x2, RZ ;  /* 0x00000002b1bc7819 */ /* 0x010fc800000006ff */
[----:B------:R-:W-:Y:S02]  /*2ce0*/  LOP3.LUT R188, R191, R188, RZ, 0xc0, !PT ;  /* 0x000000bcbfbc7212 */ /* 0x000fe400078ec0ff */
[----:B---3--:R-:W-:Y:S02]  /*2cf0*/  @!P2 LEA R10, R10, R9, 0x18 ;  /* 0x000000090a0aa211 */ /* 0x008fe400078ec0ff */
[----:B------:R-:W-:Y:S02]  /*2d00*/  SHF.L.U32 R9, R150, 0x2, RZ ;  /* 0x0000000296097819 */ /* 0x000fe400000006ff */
[----:B------:R-:W-:Y:S02]  /*2d10*/  @!P2 LEA R7, R7, R10, 0x3 ;  /* 0x0000000a0707a211 */ /* 0x000fe400078e18ff */
[----:B0-----:R-:W-:Y:S02]  /*2d20*/  CS2R R10, SRZ ;  /* 0x00000000000a7805 */ /* 0x001fe4000001ff00 */
[----:B------:R-:W-:Y:S01]  /*2d30*/  IADD3 R190, P3, R188, R9, RZ ;  /* 0x00000009bcbe7210 */ /* 0x000fe20007f7e0ff */
[----:B------:R0:W-:Y:S01]  /*2d40*/  @!P2 STS.64 [R7], R4 ;  /* 0x000000040700a388 */ /* 0x0001e20000000a00 */
[----:B------:R-:W-:Y:S02]  /*2d50*/  BAR.SYNC.DEFER_BLOCKING 0x0 ;  /* 0x0000000000007b1d */ /* 0x000fe40000010000 */
[----:B------:R-:W-:-:S02]  /*2d60*/  @!P0 IADD3 R8, P4, R33, R190, RZ ;  /* 0x000000be21088210 */ /* 0x000fc40007f9e0ff */
[----:B------:R-:W-:Y:S02]  /*2d70*/  IADD3.X R192, RZ, RZ, RZ, P3, !PT ;  /* 0x000000ffffc07210 */ /* 0x000fe40001ffe4ff */
[----:B-1----:R-:W-:Y:S02]  /*2d80*/  @!P0 LEA R2, P2, R8, R2, 0x3 ;  /* 0x0000000208028211 */ /* 0x002fe400078418ff */
[----:B------:R-:W-:-:S04]  /*2d90*/  @!P0 IADD3.X R9, RZ, R192, RZ, P4, !PT ;  /* 0x000000c0ff098210 */ /* 0x000fc800027fe4ff */
[----:B------:R-:W-:Y:S01]  /*2da0*/  @!P0 LEA.HI.X R3, R8, R3, R9, 0x3, P2 ;  /* 0x0000000308038211 */ /* 0x000fe200010f1c09 */
[----:B0-----:R-:W-:Y:S06]  /*2db0*/  @P0 BRA `(.L_x_2499) ;  /* 0x0000000000380947 */ /* 0x001fec0003800000 */
        /* <DEDUP_REMOVED lines=14> */
.L_x_2499:
[----:B------:R-:W-:Y:S05]  /*2ea0*/  BSYNC B0 ;  /* 0x0000000000007941 */ /* 0x000fea0003800000 */
.L_x_2498:
        /* <DEDUP_REMOVED lines=19> */
.L_x_2501:
[----:B------:R-:W2:Y:S04]  /*2fe0*/  LDG.E.STRONG.GPU R4, desc[UR8][R2.64] ;  /* 0x0000000802047981 */ /* 0x000ea8000c1ef900 */
[----:B--2---:R-:W-:Y:S01]  /*2ff0*/  CCTL.IVALL ;  /* 0x00000000ff00798f */ /* 0x004fe20002000000 */
[----:B------:R-:W-:Y:S05]  /*3000*/  YIELD ;  /* 0x0000000000007946 */ /* 0x000fea0003800000 */
[----:B------:R-:W-:-:S13]  /*3010*/  ISETP.NE.AND P0, PT, R4, R7, PT ;  /* 0x000000070400720c */ /* 0x000fda0003f05270 */
[----:B------:R-:W-:Y:S05]  /*3020*/  @P0 BRA `(.L_x_2501) ;  /* 0xfffffffc00ec0947 */ /* 0x000fea000383ffff */
.L_x_2500:
        /* <DEDUP_REMOVED lines=49> */
[----:B------:R-:W-:Y:S01]  /*3340*/  F2FP.F16.F32.PACK_AB R2, R3, R0 ;  /* 0x000000000302723e */ /* 0x000fe200000000ff */
        /* <DEDUP_REMOVED lines=19> */
[----:B------:R-:W-:Y:S01]  /*3480*/  FMUL.FTZ R154, R149, R154 ;  /* 0x0000009a959a7220 */ /* 0x000fe20000410000 */
[----:B------:R-:W-:Y:S01]  /*3490*/  FADD.FTZ R158, R25, -R158 ;  /* 0x8000009e199e7221 */ /* 0x000fe20000010000 */
[----:B------:R-:W-:Y:S01]  /*34a0*/  FADD.FTZ R160, R27, -R160 ;  /* 0x800000a01ba07221 */ /* 0x000fe20000010000 */
[----:B------:R-:W-:Y:S01]  /*34b0*/  PRMT R0, R2, 0x7632, R0 ;  /* 0x0000763202007816 */ /* 0x000fe20000000000 */
[----:B------:R-:W-:Y:S01]  /*34c0*/  FADD.FTZ R186, R186, -R5 ;  /* 0x80000005baba7221 */ /* 0x000fe20000010000 */
[----:B------:R-:W-:Y:S01]  /*34d0*/  F2FP.F16.F32.PACK_AB R3, RZ, R154 ;  /* 0x0000009aff03723e */ /* 0x000fe200000000ff */
[C---:B------:R-:W-:Y:S01]  /*34e0*/  FMUL.FTZ R158, R149.reuse, R158 ;  /* 0x0000009e959e7220 */ /* 0x040fe20000410000 */
[----:B------:R-:W-:Y:S01]  /*34f0*/  FMUL.FTZ R5, R149, R160 ;  /* 0x000000a095057220 */ /* 0x000fe20000410000 */
[----:B------:R-:W-:Y:S01]  /*3500*/  LOP3.LUT R17, R0, 0xffff, RZ, 0xc0, !PT ;  /* 0x0000ffff00117812 */ /* 0x000fe200078ec0ff */
[----:B------:R-:W-:Y:S01]  /*3510*/  FADD.FTZ R162, R29, -R162 ;  /* 0x800000a21da27221 */ /* 0x000fe20000010000 */
[----:B------:R-:W-:Y:S01]  /*3520*/  LOP3.LUT R3, R3, 0xffff, RZ, 0xc0, !PT ;  /* 0x0000ffff03037812 */ /* 0x000fe200078ec0ff */
[----:B------:R-:W-:Y:S01]  /*3530*/  FADD.FTZ R172, R179, -R172 ;  /* 0x800000acb3ac7221 */ /* 0x000fe20000010000 */
[----:B------:R-:W-:Y:S01]  /*3540*/  SHF.L.U64.HI R0, R17, 0x10, RZ ;  /* 0x0000001011007819 */ /* 0x000fe200000102ff */
[----:B------:R-:W-:Y:S01]  /*3550*/  FADD.FTZ R28, R28, -R163 ;  /* 0x800000a31c1c7221 */ /* 0x000fe20000010000 */
[----:B------:R-:W-:Y:S01]  /*3560*/  F2FP.F16.F32.PACK_AB R4, R5, R158 ;  /* 0x0000009e0504723e */ /* 0x000fe200000000ff */
[----:B------:R-:W-:Y:S01]  /*3570*/  FMUL.FTZ R162, R149, R162 ;  /* 0x000000a295a27220 */ /* 0x000fe20000410000 */
[--C-:B------:R-:W-:Y:S01]  /*3580*/  LOP3.LUT R21, R3, 0xffff0000, R0.reuse, 0xf8, !PT ;  /* 0xffff000003157812 */ /* 0x100fe200078ef800 */
[C---:B------:R-:W-:Y:S01]  /*3590*/  FMUL.FTZ R172, R149.reuse, R172 ;  /* 0x000000ac95ac7220 */ /* 0x040fe20000410000 */
[----:B------:R-:W-:Y:S01]  /*35a0*/  PRMT R0, R4, 0x7632, R0 ;  /* 0x0000763204007816 */ /* 0x000fe20000000000 */
[----:B------:R-:W-:Y:S01]  /*35b0*/  FMUL.FTZ R11, R149, R28 ;  /* 0x0000001c950b7220 */ /* 0x000fe20000410000 */
[----:B------:R-:W-:Y:S01]  /*35c0*/  PRMT R2, R2, 0x5410, R17 ;  /* 0x0000541002027816 */ /* 0x000fe20000000011 */
[----:B------:R-:W-:Y:S01]  /*35d0*/  FADD.FTZ R12, R183, -R12 ;  /* 0x8000000cb70c7221 */ /* 0x000fe20000010000 */
[----:B------:R-:W-:Y:S01]  /*35e0*/  LOP3.LUT R17, R0, 0xffff, RZ, 0xc0, !PT ;  /* 0x0000ffff00117812 */ /* 0x000fe200078ec0ff */
[----:B------:R-:W-:Y:S01]  /*35f0*/  FADD.FTZ R180, R180, -R13 ;  /* 0x8000000db4b47221 */ /* 0x000fe20000010000 */
[----:B------:R-:W-:Y:S01]  /*3600*/  FADD.FTZ R168, R173, -R168 ;  /* 0x800000a8ada87221 */ /* 0x000fe20000010000 */
[----:B------:R-:W-:Y:S01]  /*3610*/  FADD.FTZ R24, R24, -R159 ;  /* 0x8000009f18187221 */ /* 0x000fe20000010000 */
[----:B------:R-:W-:Y:S01]  /*3620*/  PRMT R4, R4, 0x5410, R17 ;  /* 0x0000541004047816 */ /* 0x000fe20000000011 */
[----:B------:R-:W-:Y:S01]  /*3630*/  FADD.FTZ R174, R181, -R174 ;  /* 0x800000aeb5ae7221 */ /* 0x000fe20000010000 */
[----:B------:R-:W-:Y:S01]  /*3640*/  SHF.L.U64.HI R152, R17, 0x10, RZ ;  /* 0x0000001011987819 */ /* 0x000fe200000102ff */
[----:B------:R-:W-:Y:S01]  /*3650*/  FADD.FTZ R156, R23, -R156 ;  /* 0x8000009c179c7221 */ /* 0x000fe20000010000 */
[----:B------:R-:W0:Y:S01]  /*3660*/  S2R R17, SR_CTAID.X ;  /* 0x0000000000117919 */ /* 0x000e220000002500 */
[----:B------:R-:W-:Y:S01]  /*3670*/  F2FP.F16.F32.PACK_AB R3, RZ, R162 ;  /* 0x000000a2ff03723e */ /* 0x000fe200000000ff */
[----:B------:R-:W-:Y:S01]  /*3680*/  FADD.FTZ R166, R171, -R166 ;  /* 0x800000a6aba67221 */ /* 0x000fe20000010000 */
[----:B------:R-:W-:Y:S01]  /*3690*/  F2FP.F16.F32.PACK_AB R11, R11, R172 ;  /* 0x000000ac0b0b723e */ /* 0x000fe200000000ff */
[----:B------:R-:W-:Y:S01]  /*36a0*/  FADD.FTZ R18, R18, -R153 ;  /* 0x8000009912127221 */ /* 0x000fe20000010000 */
[----:B------:R-:W-:Y:S01]  /*36b0*/  FADD.FTZ R20, R20, -R155 ;  /* 0x8000009b14147221 */ /* 0x000fe20000010000 */
[C---:B------:R-:W-:Y:S01]  /*36c0*/  FMUL.FTZ R12, R149.reuse, R12 ;  /* 0x0000000c950c7220 */ /* 0x040fe20000410000 */
[C---:B------:R-:W-:Y:S01]  /*36d0*/  FMUL.FTZ R13, R149.reuse, R180 ;  /* 0x000000b4950d7220 */ /* 0x040fe20000410000 */
[C---:B------:R-:W-:Y:S01]  /*36e0*/  FMUL.FTZ R168, R149.reuse, R168 ;  /* 0x000000a895a87220 */ /* 0x040fe20000410000 */
[C---:B------:R-:W-:Y:S01]  /*36f0*/  FMUL.FTZ R9, R149.reuse, R24 ;  /* 0x0000001895097220 */ /* 0x040fe20000410000 */
[----:B------:R-:W-:Y:S01]  /*3700*/  FMUL.FTZ R174, R149, R174 ;  /* 0x000000ae95ae7220 */ /* 0x000fe20000410000 */
[----:B------:R-:W-:Y:S01]  /*3710*/  LOP3.LUT R3, R3, 0xffff, RZ, 0xc0, !PT ;  /* 0x0000ffff03037812 */ /* 0x000fe200078ec0ff */
[----:B------:R-:W-:Y:S01]  /*3720*/  FMUL.FTZ R156, R149, R156 ;  /* 0x0000009c959c7220 */ /* 0x000fe20000410000 */
[----:B------:R-:W-:Y:S01]  /*3730*/  PRMT R0, R11, 0x7632, R0 ;  /* 0x000076320b007816 */ /* 0x000fe20000000000 */
[C---:B------:R-:W-:Y:S01]  /*3740*/  FMUL.FTZ R166, R149.reuse, R166 ;  /* 0x000000a695a67220 */ /* 0x040fe20000410000 */
[C---:B------:R-:W-:Y:S01]  /*3750*/  FMUL.FTZ R7, R149.reuse, R18 ;  /* 0x0000001295077220 */ /* 0x040fe20000410000 */
[----:B------:R-:W-:Y:S01]  /*3760*/  FMUL.FTZ R20, R149, R20 ;  /* 0x0000001495147220 */ /* 0x000fe20000410000 */
[----:B------:R-:W-:Y:S01]  /*3770*/  LOP3.LUT R152, R3, 0xffff0000, R152, 0xf8, !PT ;  /* 0xffff000003987812 */ /* 0x000fe200078ef898 */
[----:B------:R-:W-:Y:S01]  /*3780*/  FADD.FTZ R14, R187, -R14 ;  /* 0x8000000ebb0e7221 */ /* 0x000fe20000010000 */
[----:B------:R-:W-:Y:S01]  /*3790*/  F2FP.F16.F32.PACK_AB R12, R13, R12 ;  /* 0x0000000c0d0c723e */ /* 0x000fe200000000ff */
[----:B------:R-:W-:Y:S01]  /*37a0*/  FADD.FTZ R184, R184, -R15 ;  /* 0x8000000fb8b87221 */ /* 0x000fe20000010000 */
[----:B------:R-:W-:Y:S01]  /*37b0*/  F2FP.F16.F32.PACK_AB R8, R9, R168 ;  /* 0x000000a80908723e */ /* 0x000fe200000000ff */
[----:B------:R-:W-:Y:S01]  /*37c0*/  FADD.FTZ R170, R175, -R170 ;  /* 0x800000aaafaa7221 */ /* 0x000fe20000010000 */
[----:B------:R-:W-:Y:S01]  /*37d0*/  F2FP.F16.F32.PACK_AB R3, RZ, R174 ;  /* 0x000000aeff03723e */ /* 0x000fe200000000ff */
[C---:B------:R-:W-:Y:S01]  /*37e0*/  FMUL.FTZ R14, R149.reuse, R14 ;  /* 0x0000000e950e7220 */ /* 0x040fe20000410000 */
[----:B------:R-:W-:Y:S01]  /*37f0*/  LOP3.LUT R13, R0, 0xffff, RZ, 0xc0, !PT ;  /* 0x0000ffff000d7812 */ /* 0x000fe200078ec0ff */
[C---:B------:R-:W-:Y:S01]  /*3800*/  FMUL.FTZ R15, R149.reuse, R184 ;  /* 0x000000b8950f7220 */ /* 0x040fe20000410000 */
[----:B------:R-:W-:Y:S01]  /*3810*/  F2FP.F16.F32.PACK_AB R156, RZ, R156 ;  /* 0x0000009cff9c723e */ /* 0x000fe200000000ff */
[----:B------:R-:W-:Y:S01]  /*3820*/  FMUL.FTZ R170, R149, R170 ;  /* 0x000000aa95aa7220 */ /* 0x000fe20000410000 */
[----:B------:R-:W-:Y:S01]  /*3830*/  F2FP.F16.F32.PACK_AB R6, R7, R166 ;  /* 0x000000a60706723e */ /* 0x000fe200000000ff */
[----:B------:R-:W-:Y:S01]  /*3840*/  FADD.FTZ R16, R189, -R16 ;  /* 0x80000010bd107221 */ /* 0x000fe20000010000 */
[----:B------:R-:W-:Y:S01]  /*3850*/  F2FP.F16.F32.PACK_AB R7, RZ, R20 ;  /* 0x00000014ff07723e */ /* 0x000fe200000000ff */
[----:B------:R-:W1:Y:S01]  /*3860*/  LDC.64 R28, c[0x0][0x280] ;  /* 0x0000a000ff1c7b82 */ /* 0x000e620000000a00 */
[----:B------:R-:W-:Y:S01]  /*3870*/  PRMT R9, R8, 0x7632, R9 ;  /* 0x0000763208097816 */ /* 0x000fe20000000009 */
[----:B------:R-:W-:Y:S01]  /*3880*/  FADD.FTZ R26, R26, -R161 ;  /* 0x800000a11a1a7221 */ /* 0x000fe20000010000 */
[----:B------:R-:W-:Y:S01]  /*3890*/  LOP3.LUT R3, R3, 0xffff, RZ, 0xc0, !PT ;  /* 0x0000ffff03037812 */ /* 0x000fe200078ec0ff */
[----:B------:R-:W-:Y:S01]  /*38a0*/  FADD.FTZ R176, R185, -R176 ;  /* 0x800000b0b9b07221 */ /* 0x000fe20000010000 */
[----:B------:R-:W-:Y:S01]  /*38b0*/  SHF.L.U64.HI R20, R13, 0x10, RZ ;  /* 0x000000100d147819 */ /* 0x000fe200000102ff */
[C---:B------:R-:W-:Y:S01]  /*38c0*/  FMUL.FTZ R16, R149.reuse, R16 ;  /* 0x0000001095107220 */ /* 0x040fe20000410000 */
[----:B------:R-:W-:Y:S01]  /*38d0*/  PRMT R0, R156, 0x7610, R0 ;  /* 0x000076109c007816 */ /* 0x000fe20000000000 */
[----:B------:R-:W-:Y:S01]  /*38e0*/  FMUL.FTZ R26, R149, R26 ;  /* 0x0000001a951a7220 */ /* 0x000fe20000410000 */
[----:B------:R-:W-:Y:S01]  /*38f0*/  LOP3.LUT R9, R9, 0xffff, RZ, 0xc0, !PT ;  /* 0x0000ffff09097812 */ /* 0x000fe200078ec0ff */
[----:B------:R-:W-:Y:S01]  /*3900*/  FMUL.FTZ R176, R149, R176 ;  /* 0x000000b095b07220 */ /* 0x000fe20000410000 */
[----:B------:R-:W-:Y:S01]  /*3910*/  LOP3.LUT R20, R3, 0xffff0000, R20, 0xf8, !PT ;  /* 0xffff000003147812 */ /* 0x000fe200078ef814 */
[----:B------:R-:W-:Y:S01]  /*3920*/  FADD.FTZ R182, R182, -R167 ;  /* 0x800000a7b6b67221 */ /* 0x000fe20000010000 */
[----:B------:R-:W-:Y:S01]  /*3930*/  F2FP.F16.F32.PACK_AB R14, R15, R14 ;  /* 0x0000000e0f0e723e */ /* 0x000fe200000000ff */
[----:B------:R-:W-:Y:S01]  /*3940*/  FADD.FTZ R164, R169, -R164 ;  /* 0x800000a4a9a47221 */ /* 0x000fe20000010000 */
[----:B------:R-:W-:Y:S01]  /*3950*/  PRMT R3, R21, 0x5410, R0 ;  /* 0x0000541015037816 */ /* 0x000fe20000000000 */
[----:B------:R-:W-:Y:S01]  /*3960*/  FADD.FTZ R178, R178, -R165 ;  /* 0x800000a5b2b27221 */ /* 0x000fe20000010000 */
[----:B------:R-:W-:Y:S01]  /*3970*/  F2FP.F16.F32.PACK_AB R10, RZ, R170 ;  /* 0x000000aaff0a723e */ /* 0x000fe200000000ff */
[----:B------:R-:W-:Y:S01]  /*3980*/  FADD.FTZ R22, R22, -R157 ;  /* 0x8000009d16167221 */ /* 0x000fe20000010000 */
[----:B0-----:R-:W-:Y:S01]  /*3990*/  SHF.L.U32 R0, R17, 0x7, RZ ;  /* 0x0000000711007819 */ /* 0x001fe200000006ff */
[C---:B------:R-:W-:Y:S01]  /*39a0*/  FMUL.FTZ R186, R149.reuse, R186 ;  /* 0x000000ba95ba7220 */ /* 0x040fe20000410000 */
[----:B------:R-:W-:Y:S01]  /*39b0*/  PRMT R5, R6, 0x7632, R5 ;  /* 0x0000763206057816 */ /* 0x000fe20000000005 */
[C---:B------:R-:W-:Y:S01]  /*39c0*/  FMUL.FTZ R182, R149.reuse, R182 ;  /* 0x000000b695b67220 */ /* 0x040fe20000410000 */
[--C-:B------:R-:W-:Y:S01]  /*39d0*/  PRMT R8, R8, 0x5410, R9.reuse ;  /* 0x0000541008087816 */ /* 0x100fe20000000009 */
[----:B------:R-:W-:Y:S01]  /*39e0*/  FMUL.FTZ R164, R149, R164 ;  /* 0x000000a495a47220 */ /* 0x000fe20000410000 */
[----:B------:R-:W-:Y:S01]  /*39f0*/  SHF.L.U64.HI R19, R9, 0x10, RZ ;  /* 0x0000001009137819 */ /* 0x000fe200000102ff */
[C---:B------:R-:W-:Y:S01]  /*3a00*/  FMUL.FTZ R178, R149.reuse, R178 ;  /* 0x000000b295b27220 */ /* 0x040fe20000410000 */
[----:B------:R-:W-:Y:S01]  /*3a10*/  PRMT R9, R14, 0x7632, R9 ;  /* 0x000076320e097816 */ /* 0x000fe20000000009 */
[----:B------:R-:W-:Y:S01]  /*3a20*/  FMUL.FTZ R22, R149, R22 ;  /* 0x0000001695167220 */ /* 0x000fe20000410000 */
[----:B------:R-:W-:-:S02]  /*3a30*/  LOP3.LUT R10, R10, 0xffff, RZ, 0xc0, !PT ;  /* 0x0000ffff0a0a7812 */ /* 0x000fc400078ec0ff */
[----:B------:R-:W-:Y:S02]  /*3a40*/  LOP3.LUT R0, R0, 0x180, RZ, 0xc0, !PT ;  /* 0x0000018000007812 */ /* 0x000fe400078ec0ff */
[----:B------:R-:W-:Y:S02]  /*3a50*/  LOP3.LUT R5, R5, 0xffff, RZ, 0xc0, !PT ;  /* 0x0000ffff05057812 */ /* 0x000fe400078ec0ff */
[----:B------:R-:W-:Y:S02]  /*3a60*/  LOP3.LUT R9, R9, 0xffff, RZ, 0xc0, !PT ;  /* 0x0000ffff09097812 */ /* 0x000fe400078ec0ff */
[----:B------:R-:W-:Y:S02]  /*3a70*/  LOP3.LUT R19, R10, 0xffff0000, R19, 0xf8, !PT ;  /* 0xffff00000a137812 */ /* 0x000fe400078ef813 */
[----:B------:R-:W-:Y:S02]  /*3a80*/  LOP3.LUT R0, R0, 0x1f, R35, 0xf8, !PT ;  /* 0x0000001f00007812 */ /* 0x000fe400078ef823 */
[----:B------:R-:W-:-:S02]  /*3a90*/  LOP3.LUT R7, R7, 0xffff, RZ, 0xc0, !PT ;  /* 0x0000ffff07077812 */ /* 0x000fc400078ec0ff */
[--C-:B------:R-:W-:Y:S02]  /*3aa0*/  PRMT R6, R6, 0x5410, R5.reuse ;  /* 0x0000541006067816 */ /* 0x100fe40000000005 */
[----:B------:R-:W-:Y:S02]  /*3ab0*/  SHF.L.U64.HI R24, R5, 0x10, RZ ;  /* 0x0000001005187819 */ /* 0x000fe400000102ff */
[----:B------:R-:W-:Y:S02]  /*3ac0*/  PRMT R10, R11, 0x7610, R10 ;  /* 0x000076100b0a7816 */ /* 0x000fe4000000000a */
[----:B------:R-:W-:Y:S02]  /*3ad0*/  PRMT R5, R12, 0x7632, R5 ;  /* 0x000076320c057816 */ /* 0x000fe40000000005 */
[----:B------:R-:W-:Y:S02]  /*3ae0*/  F2FP.F16.F32.PACK_AB R11, RZ, R16 ;  /* 0x00000010ff0b723e */ /* 0x000fe400000000ff */
[----:B------:R-:W-:-:S02]  /*3af0*/  PRMT R14, R14, 0x5410, R9 ;  /* 0x000054100e0e7816 */ /* 0x000fc40000000009 */
[----:B------:R-:W-:Y:S02]  /*3b00*/  SHF.L.U64.HI R16, R9, 0x10, RZ ;  /* 0x0000001009107819 */ /* 0x000fe400000102ff */
[----:B------:R-:W-:Y:S02]  /*3b10*/  LOP3.LUT R9, R0, 0x60, R35, 0xf8, !PT ;  /* 0x0000006000097812 */ /* 0x000fe400078ef823 */
[----:B------:R-:W-:Y:S02]  /*3b20*/  LOP3.LUT R24, R7, 0xffff0000, R24, 0xf8, !PT ;  /* 0xffff000007187812 */ /* 0x000fe400078ef818 */
[----:B------:R-:W-:Y:S01]  /*3b30*/  F2FP.F16.F32.PACK_AB R26, RZ, R26 ;  /* 0x0000001aff1a723e */ /* 0x000fe200000000ff */
[----:B------:R-:W-:Y:S01]  /*3b40*/  IMAD R17, R34, 0xe00, R9 ;  /* 0x00000e0022117824 */ /* 0x000fe200078e0209 */
[----:B------:R-:W-:Y:S02]  /*3b50*/  F2FP.F16.F32.PACK_AB R7, RZ, R176 ;  /* 0x000000b0ff07723e */ /* 0x000fe400000000ff */
[----:B------:R-:W-:-:S02]  /*3b60*/  LOP3.LUT R5, R5, 0xffff, RZ, 0xc0, !PT ;  /* 0x0000ffff05057812 */ /* 0x000fc400078ec0ff */
[----:B------:R-:W-:Y:S02]  /*3b70*/  LOP3.LUT R11, R11, 0xffff, RZ, 0xc0, !PT ;  /* 0x0000ffff0b0b7812 */ /* 0x000fe400078ec0ff */
[----:B------:R-:W-:Y:S02]  /*3b80*/  PRMT R0, R26, 0x7610, R0 ;  /* 0x000076101a007816 */ /* 0x000fe40000000000 */
[----:B------:R-:W-:Y:S02]  /*3b90*/  LOP3.LUT R7, R7, 0xffff, RZ, 0xc0, !PT ;  /* 0x0000ffff07077812 */ /* 0x000fe400078ec0ff */
[----:B------:R-:W-:Y:S02]  /*3ba0*/  SHF.L.U64.HI R18, R5, 0x10, RZ ;  /* 0x0000001005127819 */ /* 0x000fe400000102ff */
[----:B------:R-:W-:Y:S02]  /*3bb0*/  PRMT R10, R10, 0x5410, R13 ;  /* 0x000054100a0a7816 */ /* 0x000fe4000000000d */
[----:B------:R-:W-:-:S02]  /*3bc0*/  LOP3.LUT R16, R11, 0xffff0000, R16, 0xf8, !PT ;  /* 0xffff00000b107812 */ /* 0x000fc400078ef810 */
[----:B------:R-:W-:Y:S02]  /*3bd0*/  F2FP.F16.F32.PACK_AB R15, RZ, R186 ;  /* 0x000000baff0f723e */ /* 0x000fe400000000ff */
[----:B------:R-:W-:Y:S02]  /*3be0*/  PRMT R9, R19, 0x5410, R0 ;  /* 0x0000541013097816 */ /* 0x000fe40000000000 */
[----:B------:R-:W-:Y:S02]  /*3bf0*/  PRMT R12, R12, 0x5410, R5 ;  /* 0x000054100c0c7816 */ /* 0x000fe40000000005 */
[----:B------:R-:W-:Y:S02]  /*3c00*/  LOP3.LUT R18, R7, 0xffff0000, R18, 0xf8, !PT ;  /* 0xffff000007127812 */ /* 0x000fe400078ef812 */
[----:B------:R-:W-:Y:S02]  /*3c10*/  F2FP.F16.F32.PACK_AB R13, RZ, R182 ;  /* 0x000000b6ff0d723e */ /* 0x000fe400000000ff */
[----:B------:R-:W-:-:S02]  /*3c20*/  IADD3 R19, R17, 0x200, RZ ;  /* 0x0000020011137810 */ /* 0x000fc40007ffe0ff */
[----:B------:R-:W-:Y:S02]  /*3c30*/  F2FP.F16.F32.PACK_AB R5, RZ, R164 ;  /* 0x000000a4ff05723e */ /* 0x000fe400000000ff */
[----:B------:R-:W-:Y:S02]  /*3c40*/  F2FP.F16.F32.PACK_AB R11, RZ, R178 ;  /* 0x000000b2ff0b723e */ /* 0x000fe400000000ff */
[C---:B------:R-:W-:Y:S02]  /*3c50*/  IADD3 R21, R17.reuse, 0x400, RZ ;  /* 0x0000040011157810 */ /* 0x040fe40007ffe0ff */
[----:B------:R-:W-:Y:S02]  /*3c60*/  F2FP.F16.F32.PACK_AB R7, RZ, R22 ;  /* 0x00000016ff07723e */ /* 0x000fe400000000ff */
[----:B------:R-:W-:Y:S02]  /*3c70*/  IADD3 R23, R17, 0x600, RZ ;  /* 0x0000060011177810 */ /* 0x000fe40007ffe0ff */
[----:B------:R-:W-:-:S02]  /*3c80*/  PRMT R15, R16, 0x5410, R15 ;  /* 0x00005410100f7816 */ /* 0x000fc4000000000f */
[----:B------:R-:W-:Y:S01]  /*3c90*/  IADD3 R25, R17, 0x800, RZ ;  /* 0x0000080011197810 */ /* 0x000fe20007ffe0ff */
[--C-:B-1----:R-:W-:Y:S01]  /*3ca0*/  IMAD.WIDE.U32 R22, R23, 0x8, R28.reuse ;  /* 0x0000000817167825 */ /* 0x102fe200078e001c */
[C---:B------:R-:W-:Y:S02]  /*3cb0*/  IADD3 R27, R17.reuse, 0xa00, RZ ;  /* 0x00000a00111b7810 */ /* 0x040fe40007ffe0ff */
[C---:B------:R-:W-:Y:S01]  /*3cc0*/  IADD3 R149, R17.reuse, 0xc00, RZ ;  /* 0x00000c0011957810 */ /* 0x040fe20007ffe0ff */
[----:B------:R-:W-:Y:S01]  /*3cd0*/  IMAD.WIDE.U32 R16, R17, 0x8, R28 ;  /* 0x0000000811107825 */ /* 0x000fe200078e001c */
[----:B------:R-:W-:Y:S02]  /*3ce0*/  PRMT R13, R18, 0x5410, R13 ;  /* 0x00005410120d7816 */ /* 0x000fe4000000000d */
        /* <DEDUP_REMOVED lines=14> */
[----:B------:R-:W-:Y:S02]  /*3dd0*/  IMAD.WIDE.U32 R28, R149, 0x8, R28 ;  /* 0x00000008951c7825 */ /* 0x000fe400078e001c */
[----:B------:R0:W-:Y:S04]  /*3de0*/  STG.E.64 desc[UR8][R24.64], R10 ;  /* 0x0000000a18007986 */ /* 0x0001e8000c101b08 */
        /* <DEDUP_REMOVED lines=59> */
.L_x_2496:
        /* <DEDUP_REMOVED lines=38> */
.L_x_2497:
[----:B------:R-:W-:Y:S01]  /*4400*/  HFMA2.MMA R191, -RZ, RZ, 0, 9.5367431640625e-07 ;  /* 0x00000010ffbf7435 */ /* 0x000fe200000001ff */
[----:B------:R-:W-:Y:S02]  /*4410*/  MOV R190, R3 ;  /* 0x0000000300be7202 */ /* 0x000fe40000000f00 */
[----:B------:R-:W-:Y:S02]  /*4420*/  MOV R192, 0x1f ;  /* 0x0000001f00c07802 */ /* 0x000fe40000000f00 */
[----:B------:R-:W-:-:S07]  /*4430*/  MOV R177, 0xffffffff ;  /* 0xffffffff00b17802 */ /* 0x000fce0000000f00 */
[----:B------:R-:W-:Y:S05]  /*4440*/  WARPSYNC.COLLECTIVE R177, `(.L_x_2503) ;  /* 0x00000000b1087348 */ /* 0x000fea0003c00000 */
[----:B------:R0:W1:Y:S02]  /*4450*/  SHFL.DOWN P0, R188, R190, R191, R192 ;  /* 0x080000bfbebc7389 */ /* 0x00006400000000c0 */
[----:B01----:R-:W-:Y:S01]  /*4460*/  ENDCOLLECTIVE ;  /* 0x000000000000791b */ /* 0x003fe20003800000 */
.L_x_2503:
[----:B------:R-:W-:Y:S02]  /*4470*/  MOV R190, R4 ;  /* 0x0000000400be7202 */ /* 0x000fe40000000f00 */
[----:B------:R-:W-:-:S07]  /*4480*/  MOV R8, R188 ;  /* 0x000000bc00087202 */ /* 0x000fce0000000f00 */
[----:B------:R-:W-:Y:S05]  /*4490*/  WARPSYNC.COLLECTIVE R177, `(.L_x_2504) ;  /* 0x00000000b1087348 */ /* 0x000fea0003c00000 */
[----:B------:R0:W1:Y:S02]  /*44a0*/  SHFL.DOWN P0, R188, R190, R191, R192 ;  /* 0x080000bfbebc7389 */ /* 0x00006400000000c0 */
[----:B01----:R-:W-:Y:S01]  /*44b0*/  ENDCOLLECTIVE ;  /* 0x000000000000791b */ /* 0x003fe20003800000 */
.L_x_2504:
[----:B------:R-:W-:Y:S01]  /*44c0*/  FADD.FTZ R8, R3, R8 ;  /* 0x0000000803087221 */ /* 0x000fe20000010000 */
[----:B------:R-:W-:-:S04]  /*44d0*/  HFMA2.MMA R191, -RZ, RZ, 0, 4.76837158203125e-07 ;  /* 0x00000008ffbf7435 */ /* 0x000fc800000001ff */
[----:B------:R-:W-:Y:S02]  /*44e0*/  MOV R190, R8 ;  /* 0x0000000800be7202 */ /* 0x000fe40000000f00 */
[----:B------:R-:W-:-:S07]  /*44f0*/  MOV R5, R188 ;  /* 0x000000bc00057202 */ /* 0x000fce0000000f00 */
[----:B------:R-:W-:Y:S05]  /*4500*/  WARPSYNC.COLLECTIVE R177, `(.L_x_2505) ;  /* 0x00000000b1087348 */ /* 0x000fea0003c00000 */
[----:B------:R0:W1:Y:S02]  /*4510*/  SHFL.DOWN P0, R188, R190, R191, R192 ;  /* 0x080000bfbebc7389 */ /* 0x00006400000000c0 */
[----:B01----:R-:W-:Y:S01]  /*4520*/  ENDCOLLECTIVE ;  /* 0x000000000000791b */ /* 0x003fe20003800000 */
.L_x_2505:
[----:B------:R-:W-:-:S05]  /*4530*/  FADD.FTZ R5, R4, R5 ;  /* 0x0000000504057221 */ /* 0x000fca0000010000 */
[----:B------:R-:W-:Y:S02]  /*4540*/  MOV R190, R5 ;  /* 0x0000000500be7202 */ /* 0x000fe40000000f00 */
[----:B------:R-:W-:-:S07]  /*4550*/  MOV R7, R188 ;  /* 0x000000bc00077202 */ /* 0x000fce0000000f00 */
[----:B------:R-:W-:Y:S05]  /*4560*/  WARPSYNC.COLLECTIVE R177, `(.L_x_2506) ;  /* 0x00000000b1087348 */ /* 0x000fea0003c00000 */
[----:B------:R0:W1:Y:S02]  /*4570*/  SHFL.DOWN P0, R188, R190, R191, R192 ;  /* 0x080000bfbebc7389 */ /* 0x00006400000000c0 */
[----:B01----:R-:W-:Y:S01]  /*4580*/  ENDCOLLECTIVE ;  /* 0x000000000000791b */ /* 0x003fe20003800000 */
.L_x_2506:
[----:B------:R-:W-:Y:S01]  /*4590*/  FADD.FTZ R7, R8, R7 ;  /* 0x0000000708077221 */ /* 0x000fe20000010000 */
[----:B------:R-:W-:-:S04]  /*45a0*/  HFMA2.MMA R191, -RZ, RZ, 0, 2.384185791015625e-07 ;  /* 0x00000004ffbf7435 */ /* 0x000fc800000001ff */
[----:B------:R-:W-:Y:S02]  /*45b0*/  MOV R190, R7 ;  /* 0x0000000700be7202 */ /* 0x000fe40000000f00 */
[----:B------:R-:W-:-:S07]  /*45c0*/  MOV R10, R188 ;  /* 0x000000bc000a7202 */ /* 0x000fce0000000f00 */
[----:B------:R-:W-:Y:S05]  /*45d0*/  WARPSYNC.COLLECTIVE R177, `(.L_x_2507) ;  /* 0x00000000b1087348 */ /* 0x000fea0003c00000 */
[----:B------:R0:W1:Y:S02]  /*45e0*/  SHFL.DOWN P0, R188, R190, R191, R192 ;  /* 0x080000bfbebc7389 */ /* 0x00006400000000c0 */
[----:B01----:R-:W-:Y:S01]  /*45f0*/  ENDCOLLECTIVE ;  /* 0x000000000000791b */ /* 0x003fe20003800000 */
.L_x_2507:
[----:B------:R-:W-:-:S05]  /*4600*/  FADD.FTZ R10, R5, R10 ;  /* 0x0000000a050a7221 */ /* 0x000fca0000010000 */
[----:B------:R-:W-:Y:S02]  /*4610*/  MOV R190, R10 ;  /* 0x0000000a00be7202 */ /* 0x000fe40000000f00 */
[----:B------:R-:W-:-:S07]  /*4620*/  MOV R150, R188 ;  /* 0x000000bc00967202 */ /* 0x000fce0000000f00 */
[----:B------:R-:W-:Y:S05]  /*4630*/  WARPSYNC.COLLECTIVE R177, `(.L_x_2508) ;  /* 0x00000000b1087348 */ /* 0x000fea0003c00000 */
[----:B------:R0:W1:Y:S02]  /*4640*/  SHFL.DOWN P0, R188, R190, R191, R192 ;  /* 0x080000bfbebc7389 */ /* 0x00006400000000c0 */
[----:B01----:R-:W-:Y:S01]  /*4650*/  ENDCOLLECTIVE ;  /* 0x000000000000791b */ /* 0x003fe20003800000 */
.L_x_2508:
[----:B------:R-:W-:Y:S01]  /*4660*/  FADD.FTZ R150, R7, R150 ;  /* 0x0000009607967221 */ /* 0x000fe20000010000 */
[----:B------:R-:W-:-:S04]  /*4670*/  HFMA2.MMA R191, -RZ, RZ, 0, 1.1920928955078125e-07 ;  /* 0x00000002ffbf7435 */ /* 0x000fc800000001ff */
[----:B------:R-:W-:Y:S02]  /*4680*/  MOV R190, R150 ;  /* 0x0000009600be7202 */ /* 0x000fe40000000f00 */
[----:B------:R-:W-:-:S07]  /*4690*/  MOV R9, R188 ;  /* 0x000000bc00097202 */ /* 0x000fce0000000f00 */
[----:B------:R-:W-:Y:S05]  /*46a0*/  WARPSYNC.COLLECTIVE R177, `(.L_x_2509) ;  /* 0x00000000b1087348 */ /* 0x000fea0003c00000 */
[----:B------:R0:W1:Y:S02]  /*46b0*/  SHFL.DOWN P0, R188, R190, R191, R192 ;  /* 0x080000bfbebc7389 */ /* 0x00006400000000c0 */
[----:B01----:R-:W-:Y:S01]  /*46c0*/  ENDCOLLECTIVE ;  /* 0x000000000000791b */ /* 0x003fe20003800000 */
.L_x_2509:
[----:B------:R-:W-:-:S05]  /*46d0*/  FADD.FTZ R9, R10, R9 ;  /* 0x000000090a097221 */ /* 0x000fca0000010000 */
[----:B------:R-:W-:Y:S02]  /*46e0*/  MOV R190, R9 ;  /* 0x0000000900be7202 */ /* 0x000fe40000000f00 */
[----:B------:R-:W-:-:S07]  /*46f0*/  MOV R3, R188 ;  /* 0x000000bc00037202 */ /* 0x000fce0000000f00 */
[----:B------:R-:W-:Y:S05]  /*4700*/  WARPSYNC.COLLECTIVE R177, `(.L_x_2510) ;  /* 0x00000000b1087348 */ /* 0x000fea0003c00000 */
[----:B------:R0:W1:Y:S02]  /*4710*/  SHFL.DOWN P0, R188, R190, R191, R192 ;  /* 0x080000bfbebc7389 */ /* 0x00006400000000c0 */
[----:B01----:R-:W-:Y:S01]  /*4720*/  ENDCOLLECTIVE ;  /* 0x000000000000791b */ /* 0x003fe20003800000 */
.L_x_2510:
[----:B------:R-:W-:Y:S01]  /*4730*/  FADD.FTZ R11, R150, R3 ;  /* 0x00000003960b7221 */ /* 0x000fe20000010000 */
[----:B------:R-:W-:-:S04]  /*4740*/  HFMA2.MMA R191, -RZ, RZ, 0, 5.9604644775390625e-08 ;  /* 0x00000001ffbf7435 */ /* 0x000fc800000001ff */
[----:B------:R-:W-:Y:S02]  /*4750*/  MOV R190, R11 ;  /* 0x0000000b00be7202 */ /* 0x000fe40000000f00 */
[----:B------:R-:W-:-:S07]  /*4760*/  MOV R4, R188 ;  /* 0x000000bc00047202 */ /* 0x000fce0000000f00 */
[----:B------:R-:W-:Y:S05]  /*4770*/  WARPSYNC.COLLECTIVE R177, `(.L_x_2511) ;  /* 0x00000000b1087348 */ /* 0x000fea0003c00000 */
[----:B------:R0:W1:Y:S02]  /*4780*/  SHFL.DOWN P0, R188, R190, R191, R192 ;  /* 0x080000bfbebc7389 */ /* 0x00006400000000c0 */
[----:B01----:R-:W-:Y:S01]  /*4790*/  ENDCOLLECTIVE ;  /* 0x000000000000791b */ /* 0x003fe20003800000 */
.L_x_2511:
[----:B------:R-:W-:-:S05]  /*47a0*/  FADD.FTZ R8, R9, R4 ;  /* 0x0000000409087221 */ /* 0x000fca0000010000 */
[----:B------:R-:W-:Y:S02]  /*47b0*/  MOV R190, R8 ;  /* 0x0000000800be7202 */ /* 0x000fe40000000f00 */
[----:B------:R-:W-:-:S07]  /*47c0*/  MOV R4, R188 ;  /* 0x000000bc00047202 */ /* 0x000fce0000000f00 */
[----:B------:R-:W-:Y:S05]  /*47d0*/  WARPSYNC.COLLECTIVE R177, `(.L_x_2512) ;  /* 0x00000000b1087348 */ /* 0x000fea0003c00000 */
[----:B------:R0:W1:Y:S02]  /*47e0*/  SHFL.DOWN P0, R188, R190, R191, R192 ;  /* 0x080000bfbebc7389 */ /* 0x00006400000000c0 */
[----:B01----:R-:W-:Y:S01]  /*47f0*/  ENDCOLLECTIVE ;  /* 0x000000000000791b */ /* 0x003fe20003800000 */
.L_x_2512:
[----:B------:R-:W-:Y:S01]  /*4800*/  MOV R5, R188 ;  /* 0x000000bc00057202 */ /* 0x000fe20000000f00 */
[----:B------:R-:W-:Y:S06]  /*4810*/  BRA `(.L_x_2513) ;  /* 0xffffffe000f47947 */ /* 0x000fec000383ffff */
.L_x_2514:
        /* <DEDUP_REMOVED lines=14> */
.L_x_5491:


//--------------------- .text._ZN10layer_norm22ln_bwd_finalize_kernelINS_22Kernel_traits_finalizeILj14336EffffjLj1024ELj4ENS_18Kernel_traits_baseILj14336EffffjLj1024EEEEEEEvNS_9BwdParamsE --------------------------
	.section	.text._ZN10layer_norm22ln_bwd_finalize_kernelINS_22Kernel_traits_finalizeILj14336EffffjLj1024ELj4ENS_18Kernel_traits_baseILj14336EffffjLj1024EEEEEEEvNS_9BwdParamsE,"ax",@progbits
	.align	128
        .global         _ZN10layer_norm22ln_bwd_finalize_kernelINS_22Kernel_traits_finalizeILj14336EffffjLj1024ELj4ENS_18Kernel_traits_baseILj14336EffffjLj1024EEEEEEEvNS_9BwdParamsE
        .type           _ZN10layer_norm22ln_bwd_finalize_kernelINS_22Kernel_traits_finalizeILj14336EffffjLj1024ELj4ENS_18Kernel_traits_baseILj14336EffffjLj1024EEEEEEEvNS_9BwdParamsE,@function
        .size           _ZN10layer_norm22ln_bwd_finalize_kernelINS_22Kernel_traits_finalizeILj14336EffffjLj1024ELj4ENS_18Kernel_traits_baseILj14336EffffjLj1024EEEEEEEvNS_9BwdParamsE,(.L_x_5492 - _ZN10layer_norm22ln_bwd_finalize_kernelINS_22Kernel_traits_finalizeILj14336EffffjLj1024ELj4ENS_18Kernel_traits_baseILj14336EffffjLj1024EEEEEEEvNS_9BwdParamsE)
        .other          _ZN10layer_norm22ln_bwd_finalize_kernelINS_22Kernel_traits_finalizeILj14336EffffjLj1024ELj4ENS_18Kernel_traits_baseILj14336EffffjLj1024EEEEEEEvNS_9BwdParamsE,@"STO_CUDA_ENTRY STV_DEFAULT"
_ZN10layer_norm22ln_bwd_finalize_kernelINS_22Kernel_traits_finalizeILj14336EffffjLj1024ELj4ENS_18Kernel_traits_baseILj14336EffffjLj1024EEEEEEEvNS_9BwdParamsE:
.text._ZN10layer_norm22ln_bwd_finalize_kernelINS_22Kernel_traits_finalizeILj14336EffffjLj1024ELj4ENS_18Kernel_traits_baseILj14336EffffjLj1024EEEEEEEvNS_9BwdParamsE:
        /* <DEDUP_REMOVED lines=25> */
.L_x_2524:
        /* <DEDUP_REMOVED lines=28> */
.L_x_2519:
        /* <DEDUP_REMOVED lines=33> */
.L_x_2518:
[----:B------:R-:W-:Y:S05]  /*0560*/  BSYNC B1 ;  /* 0x0000000000017941 */ /* 0x000fea0003800000 */
.L_x_2517:
        /* <DEDUP_REMOVED lines=23> */
.L_x_2521:
[----:B------:R-:W-:Y:S05]  /*06e0*/  BSYNC B1 ;  /* 0x0000000000017941 */ /* 0x000fea0003800000 */
.L_x_2520:
        /* <DEDUP_REMOVED lines=11> */
.L_x_2516:
[----:B------:R-:W-:Y:S05]  /*07a0*/  BSYNC B0 ;  /* 0x0000000000007941 */ /* 0x000fea0003800000 */
.L_x_2515:
        /* <DEDUP_REMOVED lines=29> */
.L_x_2535:
[----:B------:R-:W-:Y:S01]  /*0980*/  @!P1 SHF.R.U32.HI R12, RZ, 0x3, R0 ;  /* 0x00000003ff0c9819 */ /* 0x000fe20000011600 */
[----:B---3--:R-:W-:Y:S01]  /*0990*/  FADD.FTZ R14, R9, R14 ;  /* 0x0000000e090e7221 */ /* 0x008fe20000010000 */
[----:B--2---:R-:W-:Y:S02]  /*09a0*/  FADD.FTZ R11, R10, R11 ;  /* 0x0000000b0a0b7221 */ /* 0x004fe40000010000 */
[----:B------:R-:W-:-:S05]  /*09b0*/  @!P1 LOP3.LUT R12, R12, 0x1ffffffc, RZ, 0xc0, !PT ;  /* 0x1ffffffc0c0c9812 */ /* 0x000fca00078ec0ff */
[----:B------:R2:W-:Y:S04]  /*09c0*/  @!P1 STS [R12+UR4+0x2000], R14 ;  /* 0x0020000e0c009988 */ /* 0x0005e80008000804 */
[----:B------:R2:W-:Y:S02]  /*09d0*/  @!P1 STS [R12+UR4+0x2080], R11 ;  /* 0x0020800b0c009988 */ /* 0x0005e40008000804 */
.L_x_2522:
        /* <DEDUP_REMOVED lines=15> */
.L_x_2523:
[----:B------:R-:W-:Y:S01]  /*0ad0*/  HFMA2.MMA R19, -RZ, RZ, 0, 5.9604644775390625e-08 ;  /* 0x00000001ff137435 */ /* 0x000fe200000001ff */
[----:B---3--:R-:W-:Y:S01]  /*0ae0*/  IMAD.MOV.U32 R20, RZ, RZ, R10 ;  /* 0x000000ffff147224 */ /* 0x008fe200078e000a */
[----:B------:R-:W-:Y:S02]  /*0af0*/  MOV R22, 0x1f ;  /* 0x0000001f00167802 */ /* 0x000fe40000000f00 */
[----:B------:R-:W-:-:S07]  /*0b00*/  MOV R17, 0xffffffff ;  /* 0xffffffff00117802 */ /* 0x000fce0000000f00 */
[----:B012---:R-:W-:Y:S05]  /*0b10*/  WARPSYNC.COLLECTIVE R17, `(.L_x_2525) ;  /* 0x0000000011087348 */ /* 0x007fea0003c00000 */
[----:B------:R3:W4:Y:S02]  /*0b20*/  SHFL.BFLY P2, R18, R20, R19, R22 ;  /* 0x0c00001314127389 */ /* 0x0007240000040016 */
[----:B01234-:R-:W-:Y:S01]  /*0b30*/  ENDCOLLECTIVE ;  /* 0x000000000000791b */ /* 0x01ffe20003800000 */
.L_x_2525:
[----:B------:R-:W-:Y:S01]  /*0b40*/  HFMA2.MMA R19, -RZ, RZ, 0, 1.1920928955078125e-07 ;  /* 0x00000002ff137435 */ /* 0x000fe200000001ff */
[----:B------:R-:W-:-:S04]  /*0b50*/  IMAD.MOV.U32 R11, RZ, RZ, R18 ;  /* 0x000000ffff0b7224 */ /* 0x000fc800078e0012 */
[----:B------:R-:W-:-:S05]  /*0b60*/  FADD.FTZ R11, R10, R11 ;  /* 0x0000000b0a0b7221 */ /* 0x000fca0000010000 */
[----:B------:R-:W-:-:S07]  /*0b70*/  MOV R20, R11 ;  /* 0x0000000b00147202 */ /* 0x000fce0000000f00 */
[----:B------:R-:W-:Y:S05]  /*0b80*/  WARPSYNC.COLLECTIVE R17, `(.L_x_2526) ;  /* 0x0000000011087348 */ /* 0x000fea0003c00000 */
[----:B------:R0:W1:Y:S02]  /*0b90*/  SHFL.BFLY P2, R18, R20, R19, R22 ;  /* 0x0c00001314127389 */ /* 0x0000640000040016 */
[----:B01----:R-:W-:Y:S01]  /*0ba0*/  ENDCOLLECTIVE ;  /* 0x000000000000791b */ /* 0x003fe20003800000 */
.L_x_2526:
[----:B------:R-:W-:Y:S01]  /*0bb0*/  HFMA2.MMA R19, -RZ, RZ, 0, 2.384185791015625e-07 ;  /* 0x00000004ff137435 */ /* 0x000fe200000001ff */
[----:B------:R-:W-:-:S05]  /*0bc0*/  MOV R12, R18 ;  /* 0x00000012000c7202 */ /* 0x000fca0000000f00 */
[----:B------:R-:W-:-:S04]  /*0bd0*/  FADD.FTZ R12, R11, R12 ;  /* 0x0000000c0b0c7221 */ /* 0x000fc80000010000 */
[----:B------:R-:W-:-:S07]  /*0be0*/  IMAD.MOV.U32 R20, RZ, RZ, R12 ;  /* 0x000000ffff147224 */ /* 0x000fce00078e000c */
[----:B------:R-:W-:Y:S05]  /*0bf0*/  WARPSYNC.COLLECTIVE R17, `(.L_x_2527) ;  /* 0x0000000011087348 */ /* 0x000fea0003c00000 */
[----:B------:R0:W1:Y:S02]  /*0c00*/  SHFL.BFLY P2, R18, R20, R19, R22 ;  /* 0x0c00001314127389 */ /* 0x0000640000040016 */
[----:B01----:R-:W-:Y:S01]  /*0c10*/  ENDCOLLECTIVE ;  /* 0x000000000000791b */ /* 0x003fe20003800000 */
.L_x_2527:
[----:B------:R-:W-:Y:S01]  /*0c20*/  IMAD.MOV.U32 R19, RZ, RZ, 0x8 ;  /* 0x00000008ff137424 */ /* 0x000fe200078e00ff */
[----:B------:R-:W-:-:S05]  /*0c30*/  MOV R13, R18 ;  /* 0x00000012000d7202 */ /* 0x000fca0000000f00 */
[----:B------:R-:W-:-:S05]  /*0c40*/  FADD.FTZ R13, R12, R13 ;  /* 0x0000000d0c0d7221 */ /* 0x000fca0000010000 */
[----:B------:R-:W-:-:S07]  /*0c50*/  MOV R20, R13 ;  /* 0x0000000d00147202 */ /* 0x000fce0000000f00 */
[----:B------:R-:W-:Y:S05]  /*0c60*/  WARPSYNC.COLLECTIVE R17, `(.L_x_2528) ;  /* 0x0000000011087348 */ /* 0x000fea0003c00000 */
[----:B------:R0:W1:Y:S02]  /*0c70*/  SHFL.BFLY P2, R18, R20, R19, R22 ;  /* 0x0c00001314127389 */ /* 0x0000640000040016 */
[----:B01----:R-:W-:Y:S01]  /*0c80*/  ENDCOLLECTIVE ;  /* 0x000000000000791b */ /* 0x003fe20003800000 */
.L_x_2528:
[----:B------:R-:W-:Y:S01]  /*0c90*/  HFMA2.MMA R19, -RZ, RZ, 0, 9.5367431640625e-07 ;  /* 0x00000010ff137435 */ /* 0x000fe200000001ff */
[----:B------:R-:W-:-:S05]  /*0ca0*/  MOV R10, R18 ;  /* 0x00000012000a7202 */ /* 0x000fca0000000f00 */
[----:B------:R-:W-:-:S05]  /*0cb0*/  FADD.FTZ R10, R13, R10 ;  /* 0x0000000a0d0a7221 */ /* 0x000fca0000010000 */
[----:B------:R-:W-:-:S07]  /*0cc0*/  MOV R20, R10 ;  /* 0x0000000a00147202 */ /* 0x000fce0000000f00 */
[----:B------:R-:W-:Y:S05]  /*0cd0*/  WARPSYNC.COLLECTIVE R17, `(.L_x_2529) ;  /* 0x0000000011087348 */ /* 0x000fea0003c00000 */
[----:B------:R0:W1:Y:S02]  /*0ce0*/  SHFL.BFLY P2, R18, R20, R19, R22 ;  /* 0x0c00001314127389 */ /* 0x0000640000040016 */
[----:B01----:R-:W-:Y:S01]  /*0cf0*/  ENDCOLLECTIVE ;  /* 0x000000000000791b */ /* 0x003fe20003800000 */
.L_x_2529:
[----:B------:R-:W-:Y:S01]  /*0d00*/  HFMA2.MMA R19, -RZ, RZ, 0, 5.9604644775390625e-08 ;  /* 0x00000001ff137435 */ /* 0x000fe200000001ff */
[----:B------:R-:W-:Y:S01]  /*0d10*/  MOV R20, R9 ;  /* 0x0000000900147202 */ /* 0x000fe20000000f00 */
[----:B------:R-:W-:-:S09]  /*0d20*/  IMAD.MOV.U32 R11, RZ, RZ, R18 ;  /* 0x000000ffff0b7224 */ /* 0x000fd200078e0012 */
[----:B------:R-:W-:Y:S05]  /*0d30*/  WARPSYNC.COLLECTIVE R17, `(.L_x_2530) ;  /* 0x0000000011087348 */ /* 0x000fea0003c00000 */
[----:B------:R0:W1:Y:S02]  /*0d40*/  SHFL.BFLY P2, R18, R20, R19, R22 ;  /* 0x0c00001314127389 */ /* 0x0000640000040016 */
[----:B01----:R-:W-:Y:S01]  /*0d50*/  ENDCOLLECTIVE ;  /* 0x000000000000791b */ /* 0x003fe20003800000 */
.L_x_2530:
[----:B------:R-:W-:Y:S01]  /*0d60*/  HFMA2.MMA R19, -RZ, RZ, 0, 1.1920928955078125e-07 ;  /* 0x00000002ff137435 */ /* 0x000fe200000001ff */
[----:B------:R-:W-:-:S05]  /*0d70*/  MOV R12, R18 ;  /* 0x00000012000c7202 */ /* 0x000fca0000000f00 */
[----:B------:R-:W-:-:S04]  /*0d80*/  FADD.FTZ R14, R9, R12 ;  /* 0x0000000c090e7221 */ /* 0x000fc80000010000 */
[----:B------:R-:W-:-:S07]  /*0d90*/  IMAD.MOV.U32 R20, RZ, RZ, R14 ;  /* 0x000000ffff147224 */ /* 0x000fce00078e000e */
[----:B------:R-:W-:Y:S05]  /*0da0*/  WARPSYNC.COLLECTIVE R17, `(.L_x_2531) ;  /* 0x0000000011087348 */ /* 0x000fea0003c00000 */
[----:B------:R0:W1:Y:S02]  /*0db0*/  SHFL.BFLY P2, R18, R20, R19, R22 ;  /* 0x0c00001314127389 */ /* 0x0000640000040016 */
[----:B01----:R-:W-:Y:S01]  /*0dc0*/  ENDCOLLECTIVE ;  /* 0x000000000000791b */ /* 0x003fe20003800000 */
.L_x_2531:
[----:B------:R-:W-:Y:S01]  /*0dd0*/  IMAD.MOV.U32 R19, RZ, RZ, 0x4 ;  /* 0x00000004ff137424 */ /* 0x000fe200078e00ff */
[----:B------:R-:W-:-:S05]  /*0de0*/  MOV R13, R18 ;  /* 0x00000012000d7202 */ /* 0x000fca0000000f00 */
[----:B------:R-:W-:-:S05]  /*0df0*/  FADD.FTZ R15, R14, R13 ;  /* 0x0000000d0e0f7221 */ /* 0x000fca0000010000 */
[----:B------:R-:W-:-:S07]  /*0e00*/  MOV R20, R15 ;  /* 0x0000000f00147202 */ /* 0x000fce0000000f00 */
[----:B------:R-:W-:Y:S05]  /*0e10*/  WARPSYNC.COLLECTIVE R17, `(.L_x_2532) ;  /* 0x0000000011087348 */ /* 0x000fea0003c00000 */
[----:B------:R0:W1:Y:S02]  /*0e20*/  SHFL.BFLY P2, R18, R20, R19, R22 ;  /* 0x0c00001314127389 */ /* 0x0000640000040016 */
[----:B01----:R-:W-:Y:S01]  /*0e30*/  ENDCOLLECTIVE ;  /* 0x000000000000791b */ /* 0x003fe20003800000 */
.L_x_2532:
[----:B------:R-:W-:Y:S01]  /*0e40*/  HFMA2.MMA R19, -RZ, RZ, 0, 4.76837158203125e-07 ;  /* 0x00000008ff137435 */ /* 0x000fe200000001ff */
[----:B------:R-:W-:-:S05]  /*0e50*/  MOV R16, R18 ;  /* 0x0000001200107202 */ /* 0x000fca0000000f00 */
[----:B------:R-:W-:-:S05]  /*0e60*/  FADD.FTZ R16, R15, R16 ;  /* 0x000000100f107221 */ /* 0x000fca0000010000 */
[----:B------:R-:W-:-:S07]  /*0e70*/  MOV R20, R16 ;  /* 0x0000001000147202 */ /* 0x000fce0000000f00 */
[----:B------:R-:W-:Y:S05]  /*0e80*/  WARPSYNC.COLLECTIVE R17, `(.L_x_2533) ;  /* 0x0000000011087348 */ /* 0x000fea0003c00000 */
[----:B------:R0:W1:Y:S02]  /*0e90*/  SHFL.BFLY P2, R18, R20, R19, R22 ;  /* 0x0c00001314127389 */ /* 0x0000640000040016 */
[----:B01----:R-:W-:Y:S01]  /*0ea0*/  ENDCOLLECTIVE ;  /* 0x000000000000791b */ /* 0x003fe20003800000 */
.L_x_2533:
[----:B------:R-:W-:Y:S01]  /*0eb0*/  HFMA2.MMA R19, -RZ, RZ, 0, 9.5367431640625e-07 ;  /* 0x00000010ff137435 */ /* 0x000fe200000001ff */
[----:B------:R-:W-:-:S04]  /*0ec0*/  IMAD.MOV.U32 R9, RZ, RZ, R18 ;  /* 0x000000ffff097224 */ /* 0x000fc800078e0012 */
[----:B------:R-:W-:-:S05]  /*0ed0*/  FADD.FTZ R9, R16, R9 ;  /* 0x0000000910097221 */ /* 0x000fca0000010000 */
[----:B------:R-:W-:-:S07]  /*0ee0*/  MOV R20, R9 ;  /* 0x0000000900147202 */ /* 0x000fce0000000f00 */
[----:B------:R-:W-:Y:S05]  /*0ef0*/  WARPSYNC.COLLECTIVE R17, `(.L_x_2534) ;  /* 0x0000000011087348 */ /* 0x000fea0003c00000 */
[----:B------:R0:W1:Y:S02]  /*0f00*/  SHFL.BFLY P2, R18, R20, R19, R22 ;  /* 0x0c00001314127389 */ /* 0x0000640000040016 */
[----:B01----:R-:W-:Y:S01]  /*0f10*/  ENDCOLLECTIVE ;  /* 0x000000000000791b */ /* 0x003fe20003800000 */
.L_x_2534:
[----:B------:R-:W-:Y:S01]  /*0f20*/  MOV R14, R18 ;  /* 0x00000012000e7202 */ /* 0x000fe20000000f00 */
[----:B------:R-:W-:Y:S06]  /*0f30*/  BRA `(.L_x_2535) ;  /* 0xfffffff800907947 */ /* 0x000fec000383ffff */
.L_x_2536:
        /* <DEDUP_REMOVED lines=12> */
.L_x_5492:


//--------------------- .text._ZN10layer_norm13ln_bwd_kernelINS_13Kernel_traitsIffffjLj14336ELj4ELj1ELj4ELj8ENS_18Kernel_traits_baseILj14336EffffjLj128EEEEEEEvNS_9BwdParamsE --------------------------
	.section	.text._ZN10layer_norm13ln_bwd_kernelINS_13Kernel_traitsIffffjLj14336ELj4ELj1ELj4ELj8ENS_18Kernel_traits_baseILj14336EffffjLj128EEEEEEEvNS_9BwdParamsE,"ax",@progbits
	.align	128
        .global         _ZN10layer_norm13ln_bwd_kernelINS_13Kernel_traitsIffffjLj14336ELj4ELj1ELj4ELj8ENS_18Kernel_traits_baseILj14336EffffjLj128EEEEEEEvNS_9BwdParamsE
        .type           _ZN10layer_norm13ln_bwd_kernelINS_13Kernel_traitsIffffjLj14336ELj4ELj1ELj4ELj8ENS_18Kernel_traits_baseILj14336EffffjLj128EEEEEEEvNS_9BwdParamsE,@function
        .size           _ZN10layer_norm13ln_bwd_kernelINS_13Kernel_traitsIffffjLj14336ELj4ELj1ELj4ELj8ENS_18Kernel_traits_baseILj14336EffffjLj128EEEEEEEvNS_9BwdParamsE,(.L_x_5493 - _ZN10layer_norm13ln_bwd_kernelINS_13Kernel_traitsIffffjLj14336ELj4ELj1ELj4ELj8ENS_18Kernel_traits_baseILj14336EffffjLj128EEEEEEEvNS_9BwdParamsE)
        .other          _ZN10layer_norm13ln_bwd_kernelINS_13Kernel_traitsIffffjLj14336ELj4ELj1ELj4ELj8ENS_18Kernel_traits_baseILj14336EffffjLj128EEEEEEEvNS_9BwdParamsE,@"STO_CUDA_ENTRY STV_DEFAULT"
_ZN10layer_norm13ln_bwd_kernelINS_13Kernel_traitsIffffjLj14336ELj4ELj1ELj4ELj8ENS_18Kernel_traits_baseILj14336EffffjLj128EEEEEEEvNS_9BwdParamsE:
.text._ZN10layer_norm13ln_bwd_kernelINS_13Kernel_traitsIffffjLj14336ELj4ELj1ELj4ELj8ENS_18Kernel_traits_baseILj14336EffffjLj128EEEEEEEvNS_9BwdParamsE:
        /* <DEDUP_REMOVED lines=22> */
[C---:B------:R-:W-:Y:S02]  /*0160*/  @P0 IADD3 R29, R90.reuse, 0x800, RZ ;  /* 0x000008005a1d0810 */ /* 0x040fe40007ffe0ff */
[C---:B------:R-:W-:Y:S01]  /*0170*/  @P0 IADD3 R35, R90.reuse, 0x1000, RZ ;  /* 0x000010005a230810 */ /* 0x040fe20007ffe0ff */
[----:B------:R-:W2:Y:S01]  /*0180*/  @P0 LDC.64 R14, c[0x0][0x248] ;  /* 0x00009200ff0e0b82 */ /* 0x000ea20000000a00 */
[----:B---3--:R-:W-:Y:S01]  /*0190*/  @P0 IMAD.WIDE.U32 R4, R31, 0x8, R4 ;  /* 0x000000081f040825 */ /* 0x008fe200078e0004 */
[C---:B------:R-:W-:Y:S01]  /*01a0*/  @P0 IADD3 R31, R90.reuse, 0xa00, RZ ;  /* 0x00000a005a1f0810 */ /* 0x040fe20007ffe0ff */
[----:B------:R-:W5:Y:S02]  /*01b0*/  @P0 LDG.E.64 R64, desc[UR6][R2.64] ;  /* 0x0000000602400981 */ /* 0x000f64000c1e1b00 */
[----:B0-----:R-:W-:Y:S01]  /*01c0*/  @P0 IMAD.WIDE.U32 R8, R29, 0x8, R8 ;  /* 0x000000081d080825 */ /* 0x001fe200078e0008 */
[C---:B------:R-:W-:Y:S01]  /*01d0*/  @P0 IADD3 R29, R90.reuse, 0xe00, RZ ;  /* 0x00000e005a1d0810 */ /* 0x040fe20007ffe0ff */
[----:B------:R-:W5:Y:S01]  /*01e0*/  @P0 LDG.E.64 R62, desc[UR6][R4.64] ;  /* 0x00000006043e0981 */ /* 0x000f62000c1e1b00 */
[----:B------:R-:W0:Y:S01]  /*01f0*/  @P0 LDC.64 R12, c[0x0][0x248] ;  /* 0x00009200ff0c0b82 */ /* 0x000e220000000a00 */
[----:B-1----:R-:W-:Y:S01]  /*0200*/  @P0 IMAD.WIDE.U32 R6, R33, 0x8, R6 ;  /* 0x0000000821060825 */ /* 0x002fe200078e0006 */
[C---:B------:R-:W-:Y:S01]  /*0210*/  @P0 IADD3 R33, R90.reuse, 0xc00, RZ ;  /* 0x00000c005a210810 */ /* 0x040fe20007ffe0ff */
[----:B------:R1:W5:Y:S05]  /*0220*/  @P0 LDG.E.64 R58, desc[UR6][R8.64] ;  /* 0x00000006083a0981 */ /* 0x00036a000c1e1b00 */
[----:B------:R-:W3:Y:S01]  /*0230*/  @P0 LDC.64 R16, c[0x0][0x248] ;  /* 0x00009200ff100b82 */ /* 0x000ee20000000a00 */
[----:B----4-:R-:W-:Y:S01]  /*0240*/  @P0 IMAD.WIDE.U32 R10, R31, 0x8, R10 ;  /* 0x000000081f0a0825 */ /* 0x010fe200078e000a */
[C---:B------:R-:W-:Y:S01]  /*0250*/  @P0 IADD3 R31, R90.reuse, 0x1200, RZ ;  /* 0x000012005a1f0810 */ /* 0x040fe20007ffe0ff */
[----:B------:R-:W5:Y:S05]  /*0260*/  @P0 LDG.E.64 R60, desc[UR6][R6.64] ;  /* 0x00000006063c0981 */ /* 0x000f6a000c1e1b00 */
[----:B------:R-:W4:Y:S01]  /*0270*/  @P0 LDC.64 R18, c[0x0][0x248] ;  /* 0x00009200ff120b82 */ /* 0x000f220000000a00 */
[----:B--2---:R-:W-:Y:S01]  /*0280*/  @P0 IMAD.WIDE.U32 R14, R29, 0x8, R14 ;  /* 0x000000081d0e0825 */ /* 0x004fe200078e000e */
[----:B------:R-:W-:Y:S01]  /*0290*/  @P0 IADD3 R29, R90, 0x1400, RZ ;  /* 0x000014005a1d0810 */ /* 0x000fe20007ffe0ff */
[----:B------:R-:W5:Y:S05]  /*02a0*/  @P0 LDG.E.64 R56, desc[UR6][R10.64] ;  /* 0x000000060a380981 */ /* 0x000f6a000c1e1b00 */
[----:B------:R-:W2:Y:S01]  /*02b0*/  @P0 LDC.64 R36, c[0x0][0x248] ;  /* 0x00009200ff240b82 */ /* 0x000ea20000000a00 */
[----:B0-----:R-:W-:-:S07]  /*02c0*/  @P0 IMAD.WIDE.U32 R12, R33, 0x8, R12 ;  /* 0x00000008210c0825 */ /* 0x001fce00078e000c */
[----:B------:R-:W0:Y:S01]  /*02d0*/  @P0 LDC.64 R22, c[0x0][0x248] ;  /* 0x00009200ff160b82 */ /* 0x000e220000000a00 */
[----:B---3--:R-:W-:-:S07]  /*02e0*/  @P0 IMAD.WIDE.U32 R16, R35, 0x8, R16 ;  /* 0x0000000823100825 */ /* 0x008fce00078e0010 */
[----:B------:R-:W3:Y:S01]  /*02f0*/  @P0 LDC.64 R24, c[0x0][0x248] ;  /* 0x00009200ff180b82 */ /* 0x000ee20000000a00 */
[----:B----4-:R-:W-:-:S07]  /*0300*/  @P0 IMAD.WIDE.U32 R18, R31, 0x8, R18 ;  /* 0x000000081f120825 */ /* 0x010fce00078e0012 */
[----:B------:R-:W4:Y:S01]  /*0310*/  @P0 LDC.64 R26, c[0x0][0x248] ;  /* 0x00009200ff1a0b82 */ /* 0x000f220000000a00 */
[----:B------:R-:W-:Y:S01]  /*0320*/  SHF.R.U32.HI R91, RZ, 0x2, R91 ;  /* 0x00000002ff5b7819 */ /* 0x000fe2000001165b */
[----:B------:R-:W5:Y:S01]  /*0330*/  @P0 LDG.E.64 R54, desc[UR6][R12.64] ;  /* 0x000000060c360981 */ /* 0x000f62000c1e1b00 */
[C---:B------:R-:W-:Y:S02]  /*0340*/  @P0 IADD3 R33, R90.reuse, 0x1600, RZ ;  /* 0x000016005a210810 */ /* 0x040fe40007ffe0ff */
[C---:B------:R-:W-:Y:S01]  /*0350*/  @P0 IADD3 R31, R90.reuse, 0x1800, RZ ;  /* 0x000018005a1f0810 */ /* 0x040fe20007ffe0ff */
[----:B------:R-:W5:Y:S01]  /*0360*/  @P0 LDG.E.64 R52, desc[UR6][R14.64] ;  /* 0x000000060e340981 */ /* 0x000f62000c1e1b00 */
[C---:B------:R-:W-:Y:S01]  /*0370*/  @P0 IADD3 R35, R90.reuse, 0x1a00, RZ ;  /* 0x00001a005a230810 */ /* 0x040fe20007ffe0ff */
[----:B------:R-:W4:Y:S01]  /*0380*/  @P0 LDC.64 R20, c[0x0][0x248] ;  /* 0x00009200ff140b82 */ /* 0x000f220000000a00 */
[----:B--2---:R-:W-:Y:S01]  /*0390*/  @P0 LEA R28, P1, R90, R36, 0x3 ;  /* 0x000000245a1c0211 */ /* 0x004fe200078218ff */
[----:B0-----:R-:W-:Y:S01]  /*03a0*/  @P0 IMAD.WIDE.U32 R22, R33, 0x8, R22 ;  /* 0x0000000821160825 */ /* 0x001fe200078e0016 */
[----:B-1----:R-:W-:Y:S01]  /*03b0*/  LEA.HI R9, R86, R91, RZ, 0x19 ;  /* 0x0000005b56097211 */ /* 0x002fe200078fc8ff */
[----:B------:R-:W5:Y:S02]  /*03c0*/  @P0 LDG.E.64 R50, desc[UR6][R16.64] ;  /* 0x0000000610320981 */ /* 0x000f64000c1e1b00 */
[----:B---3--:R-:W-:Y:S01]  /*03d0*/  @P0 IMAD.WIDE.U32 R24, R31, 0x8, R24 ;  /* 0x000000081f180825 */ /* 0x008fe200078e0018 */
[----:B------:R-:W-:Y:S01]  /*03e0*/  MOV R93, R9 ;  /* 0x00000009005d7202 */ /* 0x000fe20000000f00 */
[----:B------:R-:W5:Y:S04]  /*03f0*/  @P0 LDG.E.64 R48, desc[UR6][R18.64] ;  /* 0x0000000612300981 */ /* 0x000f68000c1e1b00 */
[----:B------:R-:W5:Y:S01]  /*0400*/  @P0 LDG.E.64 R44, desc[UR6][R22.64] ;  /* 0x00000006162c0981 */ /* 0x000f62000c1e1b00 */
[----:B----4-:R-:W-:-:S03]  /*0410*/  @P0 IMAD.WIDE.U32 R26, R35, 0x8, R26 ;  /* 0x00000008231a0825 */ /* 0x010fc600078e001a */
[----:B------:R0:W5:Y:S04]  /*0420*/  @P0 LDG.E.64 R42, desc[UR6][R24.64] ;  /* 0x00000006182a0981 */ /* 0x000168000c1e1b00 */
[----:B------:R-:W5:Y:S01]  /*0430*/  @P0 LDG.E.64 R38, desc[UR6][R26.64] ;  /* 0x000000061a260981 */ /* 0x000f62000c1e1b00 */
[----:B------:R-:W-:Y:S01]  /*0440*/  @P0 IMAD.WIDE.U32 R20, R29, 0x8, R20 ;  /* 0x000000081d140825 */ /* 0x000fe200078e0014 */
[----:B------:R-:W-:-:S04]  /*0450*/  @P0 LEA.HI.X R29, R90, R37, RZ, 0x3, P1 ;  /* 0x000000255a1d0211 */ /* 0x000fc800008f1cff */
        /* <DEDUP_REMOVED lines=31> */
[----:B--2---:R-:W-:Y:S06]  /*0650*/  @P0 BRA `(.L_x_2537) ;  /* 0x0000003000040947 */ /* 0x004fec0003800000 */
        /* <DEDUP_REMOVED lines=17> */
[----:B------:R-:W-:Y:S01]  /*0770*/  MOV R92, RZ ;  /* 0x000000ff005c7202 */ /* 0x000fe20000000f00 */
[----:B------:R-:W-:Y:S01]  /*0780*/  HFMA2.MMA R145, -RZ, RZ, 0, 0 ;  /* 0x00000000ff917435 */ /* 0x000fe200000001ff */
[----:B------:R-:W-:Y:S01]  /*0790*/  CS2R R134, SRZ ;  /* 0x0000000000867805 */ /* 0x000fe2000001ff00 */
[----:B------:R-:W-:Y:S01]  /*07a0*/  HFMA2.MMA R146, -RZ, RZ, 0, 0 ;  /* 0x00000000ff927435 */ /* 0x000fe200000001ff */
        /* <DEDUP_REMOVED lines=19> */
[----:B------:R-:W-:Y:S02]  /*08e0*/  MOV R165, RZ ;  /* 0x000000ff00a57202 */ /* 0x000fe40000000f00 */
[----:B------:R-:W-:-:S02]  /*08f0*/  CS2R R98, SRZ ;  /* 0x0000000000627805 */ /* 0x000fc4000001ff00 */
[----:B------:R-:W-:Y:S02]  /*0900*/  MOV R150, RZ ;  /* 0x000000ff00967202 */ /* 0x000fe40000000f00 */
[----:B------:R-:W-:Y:S02]  /*0910*/  CS2R R110, SRZ ;  /* 0x00000000006e7805 */ /* 0x000fe4000001ff00 */
[----:B------:R-:W-:Y:S02]  /*0920*/  CS2R R102, SRZ ;  /* 0x0000000000667805 */ /* 0x000fe4000001ff00 */
[----:B------:R-:W-:Y:S02]  /*0930*/  CS2R R106, SRZ ;  /* 0x00000000006a7805 */ /* 0x000fe4000001ff00 */
[----:B------:R-:W-:Y:S02]  /*0940*/  CS2R R114, SRZ ;  /* 0x0000000000727805 */ /* 0x000fe4000001ff00 */
[----:B------:R-:W-:-:S02]  /*0950*/  CS2R R116, SRZ ;  /* 0x0000000000747805 */ /* 0x000fc4000001ff00 */
[----:B0-----:R-:W-:-:S07]  /*0960*/  CS2R R120, SRZ ;  /* 0x0000000000787805 */ /* 0x001fce000001ff00 */
.L_x_2543:
[----:B------:R-:W-:Y:S01]  /*0970*/  ULDC.64 UR4, c[0x0][0x228] ;  /* 0x00008a0000047ab9 */ /* 0x000fe20000000a00 */
[----:B------:R-:W-:Y:S01]  /*0980*/  IMAD R147, R93, 0x1c00, R90 ;  /* 0x00001c005d937824 */ /* 0x000fe200078e025a */
[----:B------:R-:W-:Y:S01]  /*0990*/  ISETP.NE.U32.AND P0, PT, RZ, UR4, PT ;  /* 0x00000004ff007c0c */ /* 0x000fe2000bf05070 */
[----:B------:R-:W0:Y:S03]  /*09a0*/  LDC.64 R8, c[0x0][0x238] ;  /* 0x00008e00ff087b82 */ /* 0x000e260000000a00 */
[----:B------:R-:W-:Y:S02]  /*09b0*/  ISETP.NE.AND.EX P0, PT, RZ, UR5, PT, P0 ;  /* 0x00000005ff007c0c */ /* 0x000fe4000bf05300 */
[----:B------:R-:W-:-:S11]  /*09c0*/  IADD3 R149, R147, 0x200, RZ ;  /* 0x0000020093957810 */ /* 0x000fd60007ffe0ff */
[----:B-1----:R-:W1:Y:S01]  /*09d0*/  @!P0 LDC.64 R72, c[0x0][0x220] ;  /* 0x00008800ff488b82 */ /* 0x002e620000000a00 */
[C---:B------:R-:W-:Y:S02]  /*09e0*/  @P0 LEA R66, P1, R147.reuse, UR4, 0x3 ;  /* 0x0000000493420c11 */ /* 0x040fe4000f8218ff */
[C---:B------:R-:W-:Y:S02]  /*09f0*/  IADD3 R151, R147.reuse, 0x400, RZ ;  /* 0x0000040093977810 */ /* 0x040fe40007ffe0ff */
[C---:B------:R-:W-:Y:S02]  /*0a00*/  @P0 LEA.HI.X R67, R147.reuse, UR5, RZ, 0x3, P1 ;  /* 0x0000000593430c11 */ /* 0x040fe400088f1cff */
[C---:B------:R-:W-:Y:S01]  /*0a10*/  IADD3 R153, R147.reuse, 0x600, RZ ;  /* 0x0000060093997810 */ /* 0x040fe20007ffe0ff */
[----:B------:R-:W2:Y:S01]  /*0a20*/  @P0 LDC.64 R10, c[0x0][0x228] ;  /* 0x00008a00ff0a0b82 */ /* 0x000ea20000000a00 */
[----:B------:R-:W-:Y:S01]  /*0a30*/  IADD3 R155, R147, 0x800, RZ ;  /* 0x00000800939b7810 */ /* 0x000fe20007ffe0ff */
[----:B0-----:R-:W-:Y:S01]  /*0a40*/  IMAD.WIDE R8, R93, 0x4, R8 ;  /* 0x000000045d087825 */ /* 0x001fe200078e0208 */
[----:B------:R-:W-:-:S04]  /*0a50*/  @P0 MOV R0, RZ ;  /* 0x000000ff00000202 */ /* 0x000fc80000000f00 */
[----:B------:R0:W3:Y:S01]  /*0a60*/  LDG.E R144, desc[UR6][R8.64] ;  /* 0x0000000608907981 */ /* 0x0000e2000c1e1900 */
[----:B------:R-:W4:Y:S01]  /*0a70*/  @!P0 LDC.64 R6, c[0x0][0x220] ;  /* 0x00008800ff068b82 */ /* 0x000f220000000a00 */
[----:B-1----:R-:W-:-:S07]  /*0a80*/  @!P0 LEA R66, P2, R147, R72, 0x3 ;  /* 0x0000004893428211 */ /* 0x002fce00078418ff */
[----:B------:R-:W1:Y:S01]  /*0a90*/  @P0 LDC.64 R68, c[0x0][0x228] ;  /* 0x00008a00ff440b82 */ /* 0x000e620000000a00 */
[----:B------:R-:W-:Y:S01]  /*0aa0*/  @!P0 LEA.HI.X R67, R147, R73, RZ, 0x3, P2 ;  /* 0x0000004993438211 */ /* 0x000fe200010f1cff */
[----:B--2---:R-:W-:-:S06]  /*0ab0*/  @P0 IMAD.WIDE.U32 R10, R149, 0x8, R10 ;  /* 0x00000008950a0825 */ /* 0x004fcc00078e000a */
[----:B------:R-:W2:Y:S01]  /*0ac0*/  @!P0 LDC.64 R70, c[0x0][0x220] ;  /* 0x00008800ff468b82 */ /* 0x000ea20000000a00 */
[C---:B------:R-:W-:Y:S01]  /*0ad0*/  IADD3 R157, R147.reuse, 0xa00, RZ ;  /* 0x00000a00939d7810 */ /* 0x040fe20007ffe0ff */
[----:B------:R-:W3:Y:S01]  /*0ae0*/  LDG.E R166, desc[UR6][R66.64+0x4] ;  /* 0x0000040642a67981 */ /* 0x000ee2000c1e1900 */
[----:B------:R-:W-:-:S03]  /*0af0*/  IADD3 R159, R147, 0xc00, RZ ;  /* 0x00000c00939f7810 */ /* 0x000fc60007ffe0ff */
[----:B------:R-:W3:Y:S02]  /*0b00*/  LDG.E R173, desc[UR6][R66.64] ;  /* 0x0000000642ad7981 */ /* 0x000ee4000c1e1900 */
[----:B------:R-:W0:Y:S08]  /*0b10*/  @!P0 LDC.64 R4, c[0x0][0x230] ;  /* 0x00008c00ff048b82 */ /* 0x000e300000000a00 */
[----:B------:R-:W0:Y:S08]  /*0b20*/  @P0 LDC.64 R72, c[0x0][0x228] ;  /* 0x00008a00ff480b82 */ /* 0x000e300000000a00 */
[----:B------:R-:W0:Y:S08]  /*0b30*/  @!P0 LDC.64 R74, c[0x0][0x220] ;  /* 0x00008800ff4a8b82 */ /* 0x000e300000000a00 */
[----:B------:R-:W0:Y:S01]  /*0b40*/  @P0 LDC.64 R76, c[0x0][0x228] ;  /* 0x00008a00ff4c0b82 */ /* 0x000e220000000a00 */
[----:B----4-:R-:W-:-:S04]  /*0b50*/  @!P0 IMAD.WIDE.U32 R10, R149, 0x8, R6 ;  /* 0x00000008950a8825 */ /* 0x010fc800078e0006 */
[----:B-1----:R-:W-:Y:S01]  /*0b60*/  @P0 IMAD.WIDE.U32 R68, R151, 0x8, R68 ;  /* 0x0000000897440825 */ /* 0x002fe200078e0044 */
[----:B------:R-:W-:Y:S01]  /*0b70*/  IADD3 R161, R147, 0xe00, RZ ;  /* 0x00000e0093a17810 */ /* 0x000fe20007ffe0ff */
[----:B------:R-:W4:Y:S01]  /*0b80*/  LDG.E R160, desc[UR6][R10.64+0x4] ;  /* 0x000004060aa07981 */ /* 0x000f22000c1e1900 */
[----:B------:R-:W1:Y:S01]  /*0b90*/  @!P0 LDC.64 R78, c[0x0][0x220] ;  /* 0x00008800ff4e8b82 */ /* 0x000e620000000a00 */
[----:B--2---:R-:W-:Y:S02]  /*0ba0*/  @!P0 IMAD.WIDE.U32 R68, R151, 0x8, R70 ;  /* 0x0000000897448825 */ /* 0x004fe400078e0046 */
[----:B------:R-:W2:Y:S02]  /*0bb0*/  LDG.E R177, desc[UR6][R10.64] ;  /* 0x000000060ab17981 */ /* 0x000ea4000c1e1900 */
[----:B0-----:R-:W-:Y:S02]  /*0bc0*/  @!P0 IMAD.WIDE R4, R93, 0x4, R4 ;  /* 0x000000045d048825 */ /* 0x001fe400078e0204 */
[----:B------:R-:W2:Y:S01]  /*0bd0*/  LDG.E R162, desc[UR6][R68.64+0x4] ;  /* 0x0000040644a27981 */ /* 0x000ea2000c1e1900 */
[----:B------:R-:W0:Y:S01]  /*0be0*/  @P0 LDC.64 R80, c[0x0][0x228] ;  /* 0x00008a00ff500b82 */ /* 0x000e220000000a00 */
[----:B------:R-:W-:-:S02]  /*0bf0*/  @P0 IMAD.WIDE.U32 R70, R153, 0x8, R72 ;  /* 0x0000000899460825 */ /* 0x000fc400078e0048 */
[----:B------:R1:W4:Y:S05]  /*0c00*/  @!P0 LDG.E R0, desc[UR6][R4.64] ;  /* 0x0000000604008981 */ /* 0x00032a000c1e1900 */
[----:B------:R-:W0:Y:S01]  /*0c10*/  @!P0 LDC.64 R6, c[0x0][0x220] ;  /* 0x00008800ff068b82 */ /* 0x000e220000000a00 */
[----:B------:R-:W-:Y:S01]  /*0c20*/  @!P0 IMAD.WIDE.U32 R70, R153, 0x8, R74 ;  /* 0x0000000899468825 */ /* 0x000fe200078e004a */
[----:B------:R0:W2:Y:S03]  /*0c30*/  LDG.E R175, desc[UR6][R68.64] ;  /* 0x0000000644af7981 */ /* 0x0000a6000c1e1900 */
[C---:B------:R-:W-:Y:S01]  /*0c40*/  @P0 IMAD.WIDE.U32 R74, R155.reuse, 0x8, R76 ;  /* 0x000000089b4a0825 */ /* 0x040fe200078e004c */
[----:B------:R-:W2:Y:S02]  /*0c50*/  LDG.E R156, desc[UR6][R70.64+0x4] ;  /* 0x00000406469c7981 */ /* 0x000ea4000c1e1900 */
[----:B------:R-:W0:Y:S02]  /*0c60*/  @P0 LDC.64 R72, c[0x0][0x228] ;  /* 0x00008a00ff480b82 */ /* 0x000e240000000a00 */
[----:B------:R0:W2:Y:S06]  /*0c70*/  LDG.E R181, desc[UR6][R70.64] ;  /* 0x0000000646b57981 */ /* 0x0000ac000c1e1900 */
[----:B------:R-:W0:Y:S08]  /*0c80*/  @P0 LDC.64 R76, c[0x0][0x228] ;  /* 0x00008a00ff4c0b82 */ /* 0x000e300000000a00 */
[----:B------:R-:W0:Y:S08]  /*0c90*/  @!P0 LDC.64 R8, c[0x0][0x220] ;  /* 0x00008800ff088b82 */ /* 0x000e300000000a00 */
[----:B-1----:R-:W1:Y:S01]  /*0ca0*/  @!P0 LDC.64 R4, c[0x0][0x220] ;  /* 0x00008800ff048b82 */ /* 0x002e620000000a00 */
[----:B------:R-:W-:-:S04]  /*0cb0*/  @!P0 IMAD.WIDE.U32 R74, R155, 0x8, R78 ;  /* 0x000000089b4a8825 */ /* 0x000fc800078e004e */
[----:B0-----:R-:W-:Y:S01]  /*0cc0*/  @P0 IMAD.WIDE.U32 R78, R157, 0x8, R80 ;  /* 0x000000089d4e0825 */ /* 0x001fe200078e0050 */
[----:B------:R-:W-:Y:S01]  /*0cd0*/  IADD3 R163, R147, 0x1000, RZ ;  /* 0x0000100093a37810 */ /* 0x000fe20007ffe0ff */
[----:B------:R-:W2:Y:S01]  /*0ce0*/  LDG.E R158, desc[UR6][R74.64+0x4] ;  /* 0x000004064a9e7981 */ /* 0x000ea2000c1e1900 */
[----:B------:R-:W0:Y:S01]  /*0cf0*/  @P0 LDC.64 R66, c[0x0][0x228] ;  /* 0x00008a00ff420b82 */ /* 0x000e220000000a00 */
[----:B------:R-:W-:Y:S01]  /*0d00*/  @!P0 IMAD.WIDE.U32 R78, R157, 0x8, R6 ;  /* 0x000000089d4e8825 */ /* 0x000fe200078e0006 */
[----:B------:R-:W-:Y:S01]  /*0d10*/  IADD3 R87, R147, 0x1200, RZ ;  /* 0x0000120093577810 */ /* 0x000fe20007ffe0ff */
[----:B------:R0:W2:Y:S02]  /*0d20*/  LDG.E R179, desc[UR6][R74.64] ;  /* 0x000000064ab37981 */ /* 0x0000a4000c1e1900 */
[----:B------:R-:W-:Y:S01]  /*0d30*/  @P0 IMAD.WIDE.U32 R72, R159, 0x8, R72 ;  /* 0x000000089f480825 */ /* 0x000fe200078e0048 */
[----:B------:R-:W-:Y:S01]  /*0d40*/  IADD3 R169, R147, 0x1400, RZ ;  /* 0x0000140093a97810 */ /* 0x000fe20007ffe0ff */
[----:B------:R-:W2:Y:S01]  /*0d50*/  LDG.E R152, desc[UR6][R78.64+0x4] ;  /* 0x000004064e987981 */ /* 0x000ea2000c1e1900 */
[----:B------:R-:W0:Y:S01]  /*0d60*/  @!P0 LDC.64 R6, c[0x0][0x220] ;  /* 0x00008800ff068b82 */ /* 0x000e220000000a00 */
[----:B------:R-:W-:Y:S01]  /*0d70*/  @P0 IMAD.WIDE.U32 R76, R161, 0x8, R76 ;  /* 0x00000008a14c0825 */ /* 0x000fe200078e004c */
[----:B------:R-:W-:Y:S01]  /*0d80*/  IADD3 R183, R147, 0x1600, RZ ;  /* 0x0000160093b77810 */ /* 0x000fe20007ffe0ff */
[----:B------:R-:W2:Y:S05]  /*0d90*/  LDG.E R171, desc[UR6][R78.64] ;  /* 0x000000064eab7981 */ /* 0x000eaa000c1e1900 */
[----:B------:R-:W0:Y:S01]  /*0da0*/  @P0 LDC.64 R10, c[0x0][0x228] ;  /* 0x00008a00ff0a0b82 */ /* 0x000e220000000a00 */
[----:B------:R-:W-:-:S04]  /*0db0*/  @!P0 IMAD.WIDE.U32 R72, R159, 0x8, R8 ;  /* 0x000000089f488825 */ /* 0x000fc800078e0008 */
[----:B-1----:R-:W-:Y:S01]  /*0dc0*/  @!P0 IMAD.WIDE.U32 R76, R161, 0x8, R4 ;  /* 0x00000008a14c8825 */ /* 0x002fe200078e0004 */
[----:B------:R-:W2:Y:S02]  /*0dd0*/  LDG.E R154, desc[UR6][R72.64+0x4] ;  /* 0x00000406489a7981 */ /* 0x000ea4000c1e1900 */
[----:B------:R-:W1:Y:S08]  /*0de0*/  @!P0 LDC.64 R68, c[0x0][0x220] ;  /* 0x00008800ff448b82 */ /* 0x000e700000000a00 */
[----:B------:R-:W1:Y:S01]  /*0df0*/  @P0 LDC.64 R70, c[0x0][0x228] ;  /* 0x00008a00ff460b82 */ /* 0x000e620000000a00 */
[C---:B0-----:R-:W-:Y:S01]  /*0e00*/  @P0 IMAD.WIDE.U32 R66, R163.reuse, 0x8, R66 ;  /* 0x00000008a3420825 */ /* 0x041fe200078e0042 */
[----:B------:R-:W2:Y:S06]  /*0e10*/  LDG.E R189, desc[UR6][R72.64] ;  /* 0x0000000648bd7981 */ /* 0x000eac000c1e1900 */
[----:B------:R-:W0:Y:S08]  /*0e20*/  @!P0 LDC.64 R8, c[0x0][0x220] ;  /* 0x00008800ff088b82 */ /* 0x000e300000000a00 */
[----:B------:R-:W0:Y:S01]  /*0e30*/  @P0 LDC.64 R4, c[0x0][0x228] ;  /* 0x00008a00ff040b82 */ /* 0x000e220000000a00 */
[----:B------:R-:W-:Y:S01]  /*0e40*/  @!P0 IMAD.WIDE.U32 R66, R163, 0x8, R6 ;  /* 0x00000008a3428825 */ /* 0x000fe200078e0006 */
[----:B------:R-:W2:Y:S03]  /*0e50*/  LDG.E R168, desc[UR6][R76.64+0x4] ;  /* 0x000004064ca87981 */ /* 0x000ea6000c1e1900 */
[C---:B------:R-:W-:Y:S01]  /*0e60*/  @P0 IMAD.WIDE.U32 R10, R87.reuse, 0x8, R10 ;  /* 0x00000008570a0825 */ /* 0x040fe200078e000a */
[----:B------:R0:W2:Y:S02]  /*0e70*/  LDG.E R191, desc[UR6][R76.64] ;  /* 0x000000064cbf7981 */ /* 0x0000a4000c1e1900 */
[----:B------:R-:W0:Y:S01]  /*0e80*/  @!P0 LDC.64 R6, c[0x0][0x220] ;  /* 0x00008800ff068b82 */ /* 0x000e220000000a00 */
[----:B-1----:R-:W-:Y:S01]  /*0e90*/  @!P0 IMAD.WIDE.U32 R10, R87, 0x8, R68 ;  /* 0x00000008570a8825 */ /* 0x002fe200078e0044 */
[----:B------:R-:W2:Y:S03]  /*0ea0*/  LDG.E R193, desc[UR6][R66.64] ;  /* 0x0000000642c17981 */ /* 0x000ea6000c1e1900 */
[C---:B------:R-:W-:Y:S01]  /*0eb0*/  @P0 IMAD.WIDE.U32 R74, R169.reuse, 0x8, R70 ;  /* 0x00000008a94a0825 */ /* 0x040fe200078e0046 */
[----:B------:R-:W2:Y:S02]  /*0ec0*/  LDG.E R195, desc[UR6][R10.64] ;  /* 0x000000060ac37981 */ /* 0x000ea4000c1e1900 */
[----:B------:R-:W1:Y:S01]  /*0ed0*/  @P0 LDC.64 R68, c[0x0][0x228] ;  /* 0x00008a00ff440b82 */ /* 0x000e620000000a00 */
[----:B0-----:R-:W-:Y:S01]  /*0ee0*/  @!P0 IMAD.WIDE.U32 R74, R169, 0x8, R8 ;  /* 0x00000008a94a8825 */ /* 0x001fe200078e0008 */
[----:B------:R-:W2:Y:S01]  /*0ef0*/  LDG.E R170, desc[UR6][R66.64+0x4] ;  /* 0x0000040642aa7981 */ /* 0x000ea2000c1e1900 */
[----:B------:R-:W-:-:S02]  /*0f00*/  IADD3 R185, R147, 0x1800, RZ ;  /* 0x0000180093b97810 */ /* 0x000fc40007ffe0ff */
[----:B------:R-:W-:Y:S01]  /*0f10*/  IADD3 R187, R147, 0x1a00, RZ ;  /* 0x00001a0093bb7810 */ /* 0x000fe20007ffe0ff */
[----:B------:R0:W2:Y:S02]  /*0f20*/  LDG.E R172, desc[UR6][R10.64+0x4] ;  /* 0x000004060aac7981 */ /* 0x0000a4000c1e1900 */
[----:B------:R-:W0:Y:S01]  /*0f30*/  @P0 LDC.64 R70, c[0x0][0x228] ;  /* 0x00008a00ff460b82 */ /* 0x000e220000000a00 */
[C---:B------:R-:W-:Y:S01]  /*0f40*/  @P0 IMAD.WIDE.U32 R76, R183.reuse, 0x8, R4 ;  /* 0x00000008b74c0825 */ /* 0x040fe200078e0004 */
[----:B------:R-:W2:Y:S04]  /*0f50*/  LDG.E R174, desc[UR6][R74.64+0x4] ;  /* 0x000004064aae7981 */ /* 0x000ea8000c1e1900 */
[----:B------:R-:W2:Y:S02]  /*0f60*/  LDG.E R197, desc[UR6][R74.64] ;  /* 0x000000064ac57981 */ /* 0x000ea4000c1e1900 */
[----:B------:R-:W0:Y:S08]  /*0f70*/  @!P0 LDC.64 R72, c[0x0][0x220] ;  /* 0x00008800ff488b82 */ /* 0x000e300000000a00 */
[----:B------:R-:W3:Y:S08]  /*0f80*/  @!P0 LDC.64 R8, c[0x0][0x220] ;  /* 0x00008800ff088b82 */ /* 0x000ef00000000a00 */
[----:B------:R-:W3:Y:S01]  /*0f90*/  LDC.64 R4, c[0x0][0x268] ;  /* 0x00009a00ff047b82 */ /* 0x000ee20000000a00 */
[----:B------:R-:W-:-:S04]  /*0fa0*/  @!P0 IMAD.WIDE.U32 R76, R183, 0x8, R6 ;  /* 0x00000008b74c8825 */ /* 0x000fc800078e0006 */
[----:B-1----:R-:W-:Y:S01]  /*0fb0*/  @P0 IMAD.WIDE.U32 R68, R185, 0x8, R68 ;  /* 0x00000008b9440825 */ /* 0x002fe200078e0044 */
[----:B------:R-:W2:Y:S03]  /*0fc0*/  LDG.E R176, desc[UR6][R76.64+0x4] ;  /* 0x000004064cb07981 */ /* 0x000ea6000c1e1900 */
[----:B0-----:R-:W-:Y:S01]  /*0fd0*/  @P0 IMAD.WIDE.U32 R70, R187, 0x8, R70 ;  /* 0x00000008bb460825 */ /* 0x001fe200078e0046 */
[----:B------:R-:W2:Y:S03]  /*0fe0*/  LDG.E R199, desc[UR6][R76.64] ;  /* 0x000000064cc77981 */ /* 0x000ea6000c1e1900 */
[----:B------:R-:W-:-:S04]  /*0ff0*/  @!P0 IMAD.WIDE.U32 R68, R185, 0x8, R72 ;  /* 0x00000008b9448825 */ /* 0x000fc800078e0048 */
[----:B---3--:R-:W-:Y:S01]  /*1000*/  @!P0 IMAD.WIDE.U32 R70, R187, 0x8, R8 ;  /* 0x00000008bb468825 */ /* 0x008fe200078e0008 */
[----:B------:R-:W3:Y:S04]  /*1010*/  LDG.E R178, desc[UR6][R68.64+0x4] ;  /* 0x0000040644b27981 */ /* 0x000ee8000c1e1900 */
[----:B------:R0:W3:Y:S01]  /*1020*/  LDG.E R203, desc[UR6][R68.64] ;  /* 0x0000000644cb7981 */ /* 0x0000e2000c1e1900 */
[----:B------:R-:W-:-:S03]  /*1030*/  IMAD.WIDE.U32 R6, R147, 0x8, R4 ;  /* 0x0000000893067825 */ /* 0x000fc600078e0004 */
[----:B------:R-:W3:Y:S01]  /*1040*/  LDG.E R205, desc[UR6][R70.64] ;  /* 0x0000000646cd7981 */ /* 0x000ee2000c1e1900 */
[----:B------:R-:W-:-:S03]  /*1050*/  IMAD.WIDE.U32 R8, R149, 0x8, R4 ;  /* 0x0000000895087825 */ /* 0x000fc600078e0004 */
[----:B------:R1:W3:Y:S04]  /*1060*/  LDG.E R186, desc[UR6][R70.64+0x4] ;  /* 0x0000040646ba7981 */ /* 0x0002e8000c1e1900 */
[----:B------:R-:W3:Y:S04]  /*1070*/  LDG.E.64 R6, desc[UR6][R6.64] ;  /* 0x0000000606067981 */ /* 0x000ee8000c1e1b00 */
[----:B------:R-:W3:Y:S01]  /*1080*/  LDG.E.64 R8, desc[UR6][R8.64] ;  /* 0x0000000608087981 */ /* 0x000ee2000c1e1b00 */
[----:B------:R-:W-:-:S04]  /*1090*/  IMAD.WIDE.U32 R10, R151, 0x8, R4 ;  /* 0x00000008970a7825 */ /* 0x000fc800078e0004 */
[--C-:B------:R-:W-:Y:S02]  /*10a0*/  IMAD.WIDE.U32 R66, R153, 0x8, R4.reuse ;  /* 0x0000000899427825 */ /* 0x100fe400078e0004 */
[----:B------:R-:W3:Y:S02]  /*10b0*/  LDG.E.64 R10, desc[UR6][R10.64] ;  /* 0x000000060a0a7981 */ /* 0x000ee4000c1e1b00 */
[--C-:B0-----:R-:W-:Y:S02]  /*10c0*/  IMAD.WIDE.U32 R68, R155, 0x8, R4.reuse ;  /* 0x000000089b447825 */ /* 0x101fe400078e0004 */
[----:B------:R-:W3:Y:S02]  /*10d0*/  LDG.E.64 R66, desc[UR6][R66.64] ;  /* 0x0000000642427981 */ /* 0x000ee4000c1e1b00 */
[--C-:B-1----:R-:W-:Y:S02]  /*10e0*/  IMAD.WIDE.U32 R70, R157, 0x8, R4.reuse ;  /* 0x000000089d467825 */ /* 0x102fe400078e0004 */
[----:B------:R-:W3:Y:S02]  /*10f0*/  LDG.E.64 R68, desc[UR6][R68.64] ;  /* 0x0000000644447981 */ /* 0x000ee4000c1e1b00 */
[----:B------:R-:W-:-:S02]  /*1100*/  IMAD.WIDE.U32 R72, R159, 0x8, R4 ;  /* 0x000000089f487825 */ /* 0x000fc400078e0004 */
[----:B------:R-:W3:Y:S02]  /*1110*/  LDG.E.64 R70, desc[UR6][R70.64] ;  /* 0x0000000646467981 */ /* 0x000ee4000c1e1b00 */
[--C-:B------:R-:W-:Y:S02]  /*1120*/  IMAD.WIDE.U32 R74, R161, 0x8, R4.reuse ;  /* 0x00000008a14a7825 */ /* 0x100fe400078e0004 */
[----:B------:R-:W3:Y:S04]  /*1130*/  LDG.E.64 R72, desc[UR6][R72.64] ;  /* 0x0000000648487981 */ /* 0x000ee8000c1e1b00 */
[----:B------:R-:W3:Y:S01]  /*1140*/  LDG.E.64 R74, desc[UR6][R74.64] ;  /* 0x000000064a4a7981 */ /* 0x000ee2000c1e1b00 */
[----:B------:R-:W-:-:S04]  /*1150*/  IMAD.WIDE.U32 R76, R163, 0x8, R4 ;  /* 0x00000008a34c7825 */ /* 0x000fc800078e0004 */
[--C-:B------:R-:W-:Y:S02]  /*1160*/  IMAD.WIDE.U32 R78, R87, 0x8, R4.reuse ;  /* 0x00000008574e7825 */ /* 0x100fe400078e0004 */
[----:B------:R-:W3:Y:S02]  /*1170*/  LDG.E.64 R76, desc[UR6][R76.64] ;  /* 0x000000064c4c7981 */ /* 0x000ee4000c1e1b00 */
[--C-:B------:R-:W-:Y:S02]  /*1180*/  IMAD.WIDE.U32 R80, R169, 0x8, R4.reuse ;  /* 0x00000008a9507825 */ /* 0x100fe400078e0004 */
[----:B------:R-:W3:Y:S02]  /*1190*/  LDG.E.64 R78, desc[UR6][R78.64] ;  /* 0x000000064e4e7981 */ /* 0x000ee4000c1e1b00 */
[--C-:B------:R-:W-:Y:S02]  /*11a0*/  IMAD.WIDE.U32 R82, R183, 0x8, R4.reuse ;  /* 0x00000008b7527825 */ /* 0x100fe400078e0004 */
[----:B------:R-:W3:Y:S02]  /*11b0*/  LDG.E.64 R80, desc[UR6][R80.64] ;  /* 0x0000000650507981 */ /* 0x000ee4000c1e1b00 */
[----:B------:R-:W-:-:S02]  /*11c0*/  IMAD.WIDE.U32 R84, R185, 0x8, R4 ;  /* 0x00000008b9547825 */ /* 0x000fc400078e0004 */
[----:B------:R-:W3:Y:S02]  /*11d0*/  LDG.E.64 R82, desc[UR6][R82.64] ;  /* 0x0000000652527981 */ /* 0x000ee4000c1e1b00 */
[----:B------:R-:W-:Y:S02]  /*11e0*/  IMAD.WIDE.U32 R4, R187, 0x8, R4 ;  /* 0x00000008bb047825 */ /* 0x000fe400078e0004 */
[----:B------:R-:W3:Y:S04]  /*11f0*/  LDG.E.64 R84, desc[UR6][R84.64] ;  /* 0x0000000654547981 */ /* 0x000ee8000c1e1b00 */
[----:B------:R-:W3:Y:S01]  /*1200*/  LDG.E.64 R4, desc[UR6][R4.64] ;  /* 0x0000000604047981 */ /* 0x000ee2000c1e1b00 */
[----:B-----5:R-:W0:Y:S08]  /*1210*/  @P0 MUFU.RCP R201, R37 ;  /* 0x0000002500c90308 */ /* 0x020e300000001000 */
[----:B------:R-:W-:Y:S08]  /*1220*/  @P0 MUFU.RCP R211, R35 ;  /* 0x0000002300d30308 */ /* 0x000ff00000001000 */
[----:B------:R-:W1:Y:S01]  /*1230*/  @P0 MUFU.RCP R190, R36 ;  /* 0x0000002400be0308 */ /* 0x000e620000001000 */
[----:B------:R-:W-:-:S07]  /*1240*/  @P0 FADD.FTZ R180, -R41, R166 ;  /* 0x000000a629b40221 */ /* 0x000fce0000010100 */
[----:B------:R-:W2:Y:S01]  /*1250*/  @P0 MUFU.RCP R209, R34 ;  /* 0x0000002200d10308 */ /* 0x000ea20000001000 */
[----:B0-----:R-:W-:Y:S01]  /*1260*/  @P0 FMUL.FTZ R180, R180, R201 ;  /* 0x000000c9b4b40220 */ /* 0x001fe20000410000 */
[----:B------:R-:W-:-:S06]  /*1270*/  LOP3.LUT P1, RZ, R164, 0xff, RZ, 0xc0, !PT ;  /* 0x000000ffa4ff7812 */ /* 0x000fcc000782c0ff */
[----:B------:R-:W-:Y:S01]  /*1280*/  @P0 MUFU.RCP R196, R32 ;  /* 0x0000002000c40308 */ /* 0x000fe20000001000 */
[----:B------:R-:W-:-:S07]  /*1290*/  @P0 FADD.FTZ R201, -R40, R173 ;  /* 0x000000ad28c90221 */ /* 0x000fce0000010100 */
[----:B------:R-:W0:Y:S08]  /*12a0*/  @P0 MUFU.RCP R213, R33 ;  /* 0x0000002100d50308 */ /* 0x000e300000001000 */
[----:B------:R-:W0:Y:S08]  /*12b0*/  @P0 MUFU.RCP R215, R30 ;  /* 0x0000001e00d70308 */ /* 0x000e300000001000 */
[----:B------:R-:W0:Y:S01]  /*12c0*/  @P0 MUFU.RCP R217, R31 ;  /* 0x0000001f00d90308 */ /* 0x000e220000001000 */
[----:B-1----:R-:W-:Y:S01]  /*12d0*/  @P0 FMUL.FTZ R201, R201, R190 ;  /* 0x000000bec9c90220 */ /* 0x002fe20000410000 */
[----:B----4-:R-:W-:Y:S01]  /*12e0*/  @!P0 FADD.FTZ R207, R166, -R0 ;  /* 0x80000000a6cf8221 */ /* 0x010fe20000010000 */
[----:B------:R-:W-:-:S05]  /*12f0*/  @P0 FADD.FTZ R166, -R65, R160 ;  /* 0x000000a041a60221 */ /* 0x000fca0000010100 */
[----:B------:R-:W1:Y:S01]  /*1300*/  @P0 MUFU.RCP R223, R27 ;  /* 0x0000001b00df0308 */ /* 0x000e620000001000 */
[--C-:B------:R-:W-:Y:S01]  /*1310*/  @!P0 FADD.FTZ R173, R173, -R0.reuse ;  /* 0x80000000adad8221 */ /* 0x100fe20000010000 */
[----:B------:R-:W-:Y:S01]  /*1320*/  @!P0 FMUL.FTZ R180, R144, R207 ;  /* 0x000000cf90b48220 */ /* 0x000fe20000410000 */
[----:B------:R-:W-:Y:S01]  /*1330*/  @P0 FMUL.FTZ R164, R166, R211 ;  /* 0x000000d3a6a40220 */ /* 0x000fe20000410000 */
[--C-:B------:R-:W-:Y:S01]  /*1340*/  @!P0 FADD.FTZ R207, R160, -R0.reuse ;  /* 0x80000000a0cf8221 */ /* 0x100fe20000010000 */
[----:B--2---:R-:W-:Y:S01]  /*1350*/  @P0 FADD.FTZ R166, -R64, R177 ;  /* 0x000000b140a60221 */ /* 0x004fe20000010100 */
[----:B------:R-:W-:Y:S02]  /*1360*/  @!P0 FADD.FTZ R177, R177, -R0 ;  /* 0x80000000b1b18221 */ /* 0x000fe40000010000 */
[----:B------:R-:W2:Y:S01]  /*1370*/  @P0 MUFU.RCP R198, R28 ;  /* 0x0000001c00c60308 */ /* 0x000ea20000001000 */
[C---:B------:R-:W-:Y:S01]  /*1380*/  @!P0 FMUL.FTZ R201, R144.reuse, R173 ;  /* 0x000000ad90c98220 */ /* 0x040fe20000410000 */
[----:B------:R-:W-:Y:S01]  /*1390*/  @!P0 FMUL.FTZ R164, R144, R207 ;  /* 0x000000cf90a48220 */ /* 0x000fe20000410000 */
[----:B------:R-:W-:Y:S01]  /*13a0*/  @P0 FMUL.FTZ R166, R166, R209 ;  /* 0x000000d1a6a60220 */ /* 0x000fe20000410000 */
[----:B------:R-:W-:Y:S01]  /*13b0*/  @P0 FADD.FTZ R160, -R63, R162 ;  /* 0x000000a23fa00221 */ /* 0x000fe20000010100 */
[----:B------:R-:W-:-:S03]  /*13c0*/  @!P0 FADD.FTZ R207, R162, -R0 ;  /* 0x80000000a2cf8221 */ /* 0x000fc60000010000 */
[----:B------:R-:W4:Y:S01]  /*13d0*/  @P0 MUFU.RCP R219, R29 ;  /* 0x0000001d00db0308 */ /* 0x000f220000001000 */
[----:B------:R-:W-:Y:S01]  /*13e0*/  @P0 FADD.FTZ R173, -R62, R175 ;  /* 0x000000af3ead0221 */ /* 0x000fe20000010100 */
[----:B------:R-:W-:Y:S01]  /*13f0*/  @!P0 FMUL.FTZ R166, R144, R177 ;  /* 0x000000b190a68220 */ /* 0x000fe20000410000 */
[----:B------:R-:W-:Y:S01]  /*1400*/  @P0 FADD.FTZ R162, -R61, R156 ;  /* 0x0000009c3da20221 */ /* 0x000fe20000010100 */
[--C-:B------:R-:W-:Y:S01]  /*1410*/  @!P0 FADD.FTZ R175, R175, -R0.reuse ;  /* 0x80000000afaf8221 */ /* 0x100fe20000010000 */
[----:B------:R-:W-:-:S03]  /*1420*/  @!P0 FADD.FTZ R177, R156, -R0 ;  /* 0x800000009cb18221 */ /* 0x000fc60000010000 */
[----:B------:R-:W4:Y:S01]  /*1430*/  @P0 MUFU.RCP R221, R26 ;  /* 0x0000001a00dd0308 */ /* 0x000f220000001000 */
[----:B------:R-:W-:Y:S01]  /*1440*/  @P0 FADD.FTZ R156, -R60, R181 ;  /* 0x000000b53c9c0221 */ /* 0x000fe20000010100 */
[----:B------:R-:W-:Y:S01]  /*1450*/  @!P0 FADD.FTZ R181, R181, -R0 ;  /* 0x80000000b5b58221 */ /* 0x000fe20000010000 */
[----:B0-----:R-:W-:Y:S01]  /*1460*/  @P0 FMUL.FTZ R160, R160, R213 ;  /* 0x000000d5a0a00220 */ /* 0x001fe20000410000 */
[----:B------:R-:W-:-:S04]  /*1470*/  @P0 FMUL.FTZ R173, R173, R196 ;  /* 0x000000c4adad0220 */ /* 0x000fc80000410000 */
[----:B------:R-:W0:Y:S01]  /*1480*/  @P0 MUFU.RCP R192, R24 ;  /* 0x0000001800c00308 */ /* 0x000e220000001000 */
[C---:B------:R-:W-:Y:S01]  /*1490*/  @!P0 FMUL.FTZ R160, R144.reuse, R207 ;  /* 0x000000cf90a08220 */ /* 0x040fe20000410000 */
[----:B------:R-:W-:Y:S01]  /*14a0*/  @!P0 FMUL.FTZ R173, R144, R175 ;  /* 0x000000af90ad8220 */ /* 0x000fe20000410000 */
[----:B------:R-:W-:-:S05]  /*14b0*/  @P0 FMUL.FTZ R175, R156, R215 ;  /* 0x000000d79caf0220 */ /* 0x000fca0000410000 */
[----:B------:R-:W0:Y:S01]  /*14c0*/  @P0 MUFU.RCP R225, R25 ;  /* 0x0000001900e10308 */ /* 0x000e220000001000 */
[----:B------:R-:W-:Y:S01]  /*14d0*/  @P0 FMUL.FTZ R162, R162, R217 ;  /* 0x000000d9a2a20220 */ /* 0x000fe20000410000 */
[----:B------:R-:W-:Y:S01]  /*14e0*/  @P0 FADD.FTZ R196, -R59, R158 ;  /* 0x0000009e3bc40221 */ /* 0x000fe20000010100 */
[----:B------:R-:W-:Y:S01]  /*14f0*/  @!P0 FADD.FTZ R207, R158, -R0 ;  /* 0x800000009ecf8221 */ /* 0x000fe20000010000 */
[C---:B------:R-:W-:Y:S01]  /*1500*/  @!P0 FMUL.FTZ R175, R144.reuse, R181 ;  /* 0x000000b590af8220 */ /* 0x040fe20000410000 */
[----:B------:R-:W-:-:S03]  /*1510*/  @!P0 FMUL.FTZ R162, R144, R177 ;  /* 0x000000b190a28220 */ /* 0x000fc60000410000 */
[----:B------:R-:W-:Y:S01]  /*1520*/  @P0 MUFU.RCP R182, R20 ;  /* 0x0000001400b60308 */ /* 0x000fe20000001000 */
[----:B------:R-:W-:Y:S01]  /*1530*/  @P0 FADD.FTZ R158, -R57, R152 ;  /* 0x00000098399e0221 */ /* 0x000fe20000010100 */
[--C-:B------:R-:W-:Y:S01]  /*1540*/  @!P0 FADD.FTZ R181, R152, -R0.reuse ;  /* 0x8000000098b58221 */ /* 0x100fe20000010000 */
[----:B------:R-:W-:Y:S01]  /*1550*/  @P0 FADD.FTZ R177, -R58, R179 ;  /* 0x000000b33ab10221 */ /* 0x000fe20000010100 */
[----:B------:R-:W-:-:S04]  /*1560*/  @!P0 FADD.FTZ R179, R179, -R0 ;  /* 0x80000000b3b38221 */ /* 0x000fc80000010000 */
[----:B------:R-:W0:Y:S01]  /*1570*/  @P0 MUFU.RCP R188, R23 ;  /* 0x0000001700bc0308 */ /* 0x000e220000001000 */
[----:B-1----:R-:W-:Y:S01]  /*1580*/  @P0 FMUL.FTZ R158, R158, R223 ;  /* 0x000000df9e9e0220 */ /* 0x002fe20000410000 */
[----:B------:R-:W-:Y:S01]  /*1590*/  @P0 FADD.FTZ R152, -R56, R171 ;  /* 0x000000ab38980221 */ /* 0x000fe20000010100 */
[----:B------:R-:W-:Y:S01]  /*15a0*/  @!P0 FMUL.FTZ R158, R144, R181 ;  /* 0x000000b5909e8220 */ /* 0x000fe20000410000 */
[----:B------:R-:W-:-:S04]  /*15b0*/  @!P0 FADD.FTZ R171, R171, -R0 ;  /* 0x80000000abab8221 */ /* 0x000fc80000010000 */
[----:B------:R-:W1:Y:S01]  /*15c0*/  @P0 MUFU.RCP R184, R22 ;  /* 0x0000001600b80308 */ /* 0x000e620000001000 */
[----:B--2---:R-:W-:Y:S01]  /*15d0*/  @P0 FMUL.FTZ R177, R177, R198 ;  /* 0x000000c6b1b10220 */ /* 0x004fe20000410000 */
[----:B----4-:R-:W-:Y:S01]  /*15e0*/  @P0 FMUL.FTZ R156, R196, R219 ;  /* 0x000000dbc49c0220 */ /* 0x010fe20000410000 */
[C---:B------:R-:W-:Y:S01]  /*15f0*/  @!P0 FMUL.FTZ R177, R144.reuse, R179 ;  /* 0x000000b390b18220 */ /* 0x040fe20000410000 */
[----:B------:R-:W-:-:S04]  /*1600*/  @!P0 FMUL.FTZ R156, R144, R207 ;  /* 0x000000cf909c8220 */ /* 0x000fc80000410000 */
[----:B------:R-:W2:Y:S01]  /*1610*/  @P0 MUFU.RCP R190, R18 ;  /* 0x0000001200be0308 */ /* 0x000ea20000001000 */
[----:B------:R-:W-:Y:S01]  /*1620*/  @P0 FADD.FTZ R196, -R55, R154 ;  /* 0x0000009a37c40221 */ /* 0x000fe20000010100 */
[----:B------:R-:W-:Y:S01]  /*1630*/  @P0 FMUL.FTZ R179, R152, R221 ;  /* 0x000000dd98b30220 */ /* 0x000fe20000410000 */
[----:B------:R-:W-:Y:S01]  /*1640*/  @P0 FADD.FTZ R181, -R54, R189 ;  /* 0x000000bd36b50221 */ /* 0x000fe20000010100 */
[----:B------:R-:W-:-:S04]  /*1650*/  @!P0 FADD.FTZ R189, R189, -R0 ;  /* 0x80000000bdbd8221 */ /* 0x000fc80000010000 */
[----:B------:R-:W4:Y:S01]  /*1660*/  @P0 MUFU.RCP R194, R21 ;  /* 0x0000001500c20308 */ /* 0x000f220000001000 */
[----:B------:R-:W-:Y:S01]  /*1670*/  @!P0 FADD.FTZ R207, R154, -R0 ;  /* 0x800000009acf8221 */ /* 0x000fe20000010000 */
[C---:B------:R-:W-:Y:S01]  /*1680*/  @!P0 FMUL.FTZ R179, R144.reuse, R171 ;  /* 0x000000ab90b38220 */ /* 0x040fe20000410000 */
[----:B0-----:R-:W-:Y:S01]  /*1690*/  @P0 FMUL.FTZ R171, R181, R192 ;  /* 0x000000c0b5ab0220 */ /* 0x001fe20000410000 */
[----:B------:R-:W-:-:S04]  /*16a0*/  @!P0 FMUL.FTZ R171, R144, R189 ;  /* 0x000000bd90ab8220 */ /* 0x000fc80000410000 */
[----:B------:R-:W0:Y:S01]  /*16b0*/  @P0 MUFU.RCP R215, R17 ;  /* 0x0000001100d70308 */ /* 0x000e220000001000 */
[----:B------:R-:W-:Y:S01]  /*16c0*/  @P0 FMUL.FTZ R152, R196, R225 ;  /* 0x000000e1c4980220 */ /* 0x000fe20000410000 */
[----:B------:R-:W-:Y:S01]  /*16d0*/  @!P0 FMUL.FTZ R152, R144, R207 ;  /* 0x000000cf90988220 */ /* 0x000fe20000410000 */
[----:B------:R-:W-:Y:S01]  /*16e0*/  @P0 FADD.FTZ R209, -R53, R168 ;  /* 0x000000a835d10221 */ /* 0x000fe20000010100 */
[----:B------:R-:W-:-:S04]  /*16f0*/  @!P0 FADD.FTZ R207, R168, -R0 ;  /* 0x80000000a8cf8221 */ /* 0x000fc80000010000 */
[----:B------:R-:W-:Y:S01]  /*1700*/  @P0 MUFU.RCP R219, R15 ;  /* 0x0000000f00db0308 */ /* 0x000fe20000001000 */
[----:B------:R-:W-:Y:S01]  /*1710*/  @P0 FADD.FTZ R181, -R52, R191 ;  /* 0x000000bf34b50221 */ /* 0x000fe20000010100 */
[----:B------:R-:W-:Y:S01]  /*1720*/  @!P0 FADD.FTZ R191, R191, -R0 ;  /* 0x80000000bfbf8221 */ /* 0x000fe20000010000 */
[----:B------:R-:W-:Y:S01]  /*1730*/  @P0 FADD.FTZ R189, -R50, R193 ;  /* 0x000000c132bd0221 */ /* 0x000fe20000010100 */
[----:B------:R-:W-:Y:S01]  /*1740*/  @P0 FMUL.FTZ R154, R209, R188 ;  /* 0x000000bcd19a0220 */ /* 0x000fe20000410000 */
[----:B------:R-:W-:-:S03]  /*1750*/  @!P0 FMUL.FTZ R154, R144, R207 ;  /* 0x000000cf909a8220 */ /* 0x000fc60000410000 */
[----:B------:R-:W0:Y:S01]  /*1760*/  @P0 MUFU.RCP R211, R19 ;  /* 0x0000001300d30308 */ /* 0x000e220000001000 */
[----:B------:R-:W-:Y:S01]  /*1770*/  @P0 FMUL.FTZ R182, R189, R182 ;  /* 0x000000b6bdb60220 */ /* 0x000fe20000410000 */
[----:B------:R-:W-:Y:S01]  /*1780*/  @P0 FADD.FTZ R189, -R48, R195 ;  /* 0x000000c330bd0221 */ /* 0x000fe20000010100 */
[----:B-1----:R-:W-:Y:S01]  /*1790*/  @P0 FMUL.FTZ R181, R181, R184 ;  /* 0x000000b8b5b50220 */ /* 0x002fe20000410000 */
[----:B------:R-:W-:Y:S01]  /*17a0*/  @!P0 FMUL.FTZ R181, R144, R191 ;  /* 0x000000bf90b58220 */ /* 0x000fe20000410000 */
[----:B------:R-:W-:Y:S01]  /*17b0*/  @P0 FADD.FTZ R209, -R51, R170 ;  /* 0x000000aa33d10221 */ /* 0x000fe20000010100 */
[----:B------:R-:W-:Y:S01]  /*17c0*/  @!P0 FADD.FTZ R207, R170, -R0 ;  /* 0x80000000aacf8221 */ /* 0x000fe20000010000 */
[----:B--2---:R-:W-:Y:S01]  /*17d0*/  @P0 FMUL.FTZ R184, R189, R190 ;  /* 0x000000bebdb80220 */ /* 0x004fe20000410000 */
[----:B------:R-:W1:Y:S01]  /*17e0*/  @P0 MUFU.RCP R192, R13 ;  /* 0x0000000d00c00308 */ /* 0x000e620000001000 */
[----:B------:R-:W-:Y:S01]  /*17f0*/  @P0 FADD.FTZ R170, -R49, R172 ;  /* 0x000000ac31aa0221 */ /* 0x000fe20000010100 */
[----:B------:R-:W-:Y:S01]  /*1800*/  @!P0 FADD.FTZ R191, R172, -R0 ;  /* 0x80000000acbf8221 */ /* 0x000fe20000010000 */
[----:B----4-:R-:W-:Y:S01]  /*1810*/  @P0 FMUL.FTZ R168, R209, R194 ;  /* 0x000000c2d1a80220 */ /* 0x010fe20000410000 */
[----:B------:R-:W-:Y:S01]  /*1820*/  @P0 FADD.FTZ R172, -R47, R174 ;  /* 0x000000ae2fac0221 */ /* 0x000fe20000010100 */
[----:B------:R-:W-:-:S03]  /*1830*/  @!P0 FADD.FTZ R189, R174, -R0 ;  /* 0x80000000aebd8221 */ /* 0x000fc60000010000 */
[----:B------:R-:W2:Y:S01]  /*1840*/  @P0 MUFU.RCP R194, R3 ;  /* 0x0000000300c20308 */ /* 0x000ea20000001000 */
[----:B0-----:R-:W-:Y:S01]  /*1850*/  @P0 FMUL.FTZ R172, R172, R215 ;  /* 0x000000d7acac0220 */ /* 0x001fe20000410000 */
[----:B------:R-:W-:Y:S01]  /*1860*/  @!P0 FMUL.FTZ R172, R144, R189 ;  /* 0x000000bd90ac8220 */ /* 0x000fe20000410000 */
[--C-:B------:R-:W-:Y:S01]  /*1870*/  @!P0 FADD.FTZ R193, R193, -R0.reuse ;  /* 0x80000000c1c18221 */ /* 0x100fe20000010000 */
[--C-:B------:R-:W-:Y:S01]  /*1880*/  @!P0 FADD.FTZ R195, R195, -R0.reuse ;  /* 0x80000000c3c38221 */ /* 0x100fe20000010000 */
[----:B------:R-:W-:Y:S02]  /*1890*/  @P0 FADD.FTZ R188, -R46, R197 ;  /* 0x000000c52ebc0221 */ /* 0x000fe40000010100 */
[C---:B------:R-:W-:Y:S01]  /*18a0*/  @!P0 FMUL.FTZ R182, R144.reuse, R193 ;  /* 0x000000c190b68220 */ /* 0x040fe20000410000 */
[----:B------:R-:W0:Y:S01]  /*18b0*/  @P0 MUFU.RCP R213, R16 ;  /* 0x0000001000d50308 */ /* 0x000e220000001000 */
[----:B------:R-:W-:Y:S01]  /*18c0*/  @!P0 FMUL.FTZ R184, R144, R195 ;  /* 0x000000c390b88220 */ /* 0x000fe20000410000 */
[----:B------:R-:W-:Y:S01]  /*18d0*/  @P0 FMUL.FTZ R170, R170, R211 ;  /* 0x000000d3aaaa0220 */ /* 0x000fe20000410000 */
[----:B------:R-:W-:Y:S01]  /*18e0*/  @!P0 FADD.FTZ R197, R197, -R0 ;  /* 0x80000000c5c58221 */ /* 0x000fe20000010000 */
[----:B------:R-:W-:Y:S01]  /*18f0*/  @!P0 FMUL.FTZ R170, R144, R191 ;  /* 0x000000bf90aa8220 */ /* 0x000fe20000410000 */
[----:B------:R-:W-:Y:S01]  /*1900*/  @P0 FADD.FTZ R174, -R45, R176 ;  /* 0x000000b02dae0221 */ /* 0x000fe20000010100 */
[----:B------:R-:W-:-:S03]  /*1910*/  @!P0 FADD.FTZ R189, R176, -R0 ;  /* 0x80000000b0bd8221 */ /* 0x000fc60000010000 */
[----:B------:R-:W-:Y:S01]  /*1920*/  @P0 FMUL.FTZ R174, R174, R219 ;  /* 0x000000dbaeae0220 */ /* 0x000fe20000410000 */
[----:B------:R-:W-:Y:S01]  /*1930*/  @!P0 FMUL.FTZ R174, R144, R189 ;  /* 0x000000bd90ae8220 */ /* 0x000fe20000410000 */
[----:B------:R-:W-:Y:S01]  /*1940*/  @P0 FADD.FTZ R176, -R44, R199 ;  /* 0x000000c72cb00221 */ /* 0x000fe20000010100 */
[----:B------:R-:W-:Y:S01]  /*1950*/  @!P0 FADD.FTZ R199, R199, -R0 ;  /* 0x80000000c7c78221 */ /* 0x000fe20000010000 */
[----:B---3--:R-:W-:Y:S01]  /*1960*/  @P0 FADD.FTZ R189, -R43, R178 ;  /* 0x000000b22bbd0221 */ /* 0x008fe20000010100 */
[--C-:B------:R-:W-:Y:S01]  /*1970*/  @!P0 FADD.FTZ R193, R178, -R0.reuse ;  /* 0x80000000b2c18221 */ /* 0x100fe20000010000 */
[----:B------:R-:W-:Y:S01]  /*1980*/  @P0 FADD.FTZ R190, -R42, R203 ;  /* 0x000000cb2abe0221 */ /* 0x000fe20000010100 */
[--C-:B------:R-:W-:Y:S01]  /*1990*/  @!P0 FADD.FTZ R203, R203, -R0.reuse ;  /* 0x80000000cbcb8221 */ /* 0x100fe20000010000 */
[----:B------:R-:W-:Y:S01]  /*19a0*/  @P0 FADD.FTZ R178, -R38, R205 ;  /* 0x000000cd26b20221 */ /* 0x000fe20000010100 */
[--C-:B------:R-:W-:Y:S01]  /*19b0*/  @!P0 FADD.FTZ R205, R205, -R0.reuse ;  /* 0x80000000cdcd8221 */ /* 0x100fe20000010000 */
[----:B------:R-:W-:Y:S01]  /*19c0*/  @!P0 FADD.FTZ R195, R186, -R0 ;  /* 0x80000000bac38221 */ /* 0x000fe20000010000 */
[----:B------:R-:W-:Y:S01]  /*19d0*/  @P0 FADD.FTZ R191, -R39, R186 ;  /* 0x000000ba27bf0221 */ /* 0x000fe20000010100 */
[----:B-1----:R-:W-:Y:S01]  /*19e0*/  @P0 FMUL.FTZ R189, R189, R192 ;  /* 0x000000c0bdbd0220 */ /* 0x002fe20000410000 */
[----:B------:R-:W-:Y:S01]  /*19f0*/  FMUL.FTZ R0, R36, R6 ;  /* 0x0000000624007220 */ /* 0x000fe20000410000 */
[----:B------:R-:W-:Y:S01]  /*1a00*/  @!P0 FMUL.FTZ R189, R144, R193 ;  /* 0x000000c190bd8220 */ /* 0x000fe20000410000 */
[C---:B------:R-:W-:Y:S01]  /*1a10*/  FADD.FTZ R133, R6.reuse, R133 ;  /* 0x0000008506857221 */ /* 0x040fe20000010000 */
[----:B------:R-:W-:Y:S01]  /*1a20*/  FFMA.FTZ R131, R6, R201, R131 ;  /* 0x000000c906837223 */ /* 0x000fe20000010083 */
[----:B------:R-:W-:Y:S01]  /*1a30*/  FMUL.FTZ R193, R37, R7 ;  /* 0x0000000725c17220 */ /* 0x000fe20000410000 */
[----:B------:R-:W-:Y:S01]  /*1a40*/  FADD.FTZ R6, RZ, R0 ;  /* 0x00000000ff067221 */ /* 0x000fe20000010000 */
[----:B--2---:R-:W-:Y:S01]  /*1a50*/  @P0 FMUL.FTZ R191, R191, R194 ;  /* 0x000000c2bfbf0220 */ /* 0x004fe20000410000 */
[----:B------:R-:W1:Y:S01]  /*1a60*/  @P0 MUFU.RCP R217, R14 ;  /* 0x0000000e00d90308 */ /* 0x000e620000001000 */
[----:B------:R-:W-:Y:S01]  /*1a70*/  @!P0 FMUL.FTZ R191, R144, R195 ;  /* 0x000000c390bf8220 */ /* 0x000fe20000410000 */
[C---:B------:R-:W-:Y:S01]  /*1a80*/  FADD.FTZ R165, R8.reuse, R165 ;  /* 0x000000a508a57221 */ /* 0x040fe20000010000 */
[----:B------:R-:W-:Y:S01]  /*1a90*/  FFMA.FTZ R129, R8, R166, R129 ;  /* 0x000000a608817223 */ /* 0x000fe20000010081 */
[----:B------:R-:W-:Y:S01]  /*1aa0*/  FMUL.FTZ R195, R34, R8 ;  /* 0x0000000822c37220 */ /* 0x000fe20000410000 */
[----:B------:R-:W-:Y:S01]  /*1ab0*/  FADD.FTZ R8, R6, R193 ;  /* 0x000000c106087221 */ /* 0x000fe20000010000 */
[----:B------:R-:W-:Y:S01]  /*1ac0*/  FFMA.FTZ R6, R0, R201, RZ ;  /* 0x000000c900067223 */ /* 0x000fe200000100ff */
[----:B0-----:R-:W-:Y:S01]  /*1ad0*/  @P0 FMUL.FTZ R188, R188, R213 ;  /* 0x000000d5bcbc0220 */ /* 0x001fe20000410000 */
[----:B------:R-:W0:Y:S02]  /*1ae0*/  @P0 MUFU.RCP R209, R12 ;  /* 0x0000000c00d10308 */ /* 0x000e240000001000 */
        /* <DEDUP_REMOVED lines=12> */
[----:B-1----:R-:W-:Y:S01]  /*1bb0*/  @P0 FMUL.FTZ R176, R176, R217 ;  /* 0x000000d9b0b00220 */ /* 0x002fe20000410000 */
[----:B------:R-:W-:Y:S01]  /*1bc0*/  @!P0 FMUL.FTZ R176, R144, R199 ;  /* 0x000000c790b08220 */ /* 0x000fe20000410000 */
[----:B------:R-:W-:Y:S01]  /*1bd0*/  FMUL.FTZ R199, R33, R11 ;  /* 0x0000000b21c77220 */ /* 0x000fe20000410000 */
[----:B------:R-:W-:Y:S01]  /*1be0*/  FADD.FTZ R6, R7, R186 ;  /* 0x000000ba07067221 */ /* 0x000fe20000010000 */
[----:B------:R-:W-:Y:S01]  /*1bf0*/  FFMA.FTZ R8, R186, R173, R9 ;  /* 0x000000adba087223 */ /* 0x000fe20000010009 */
[----:B------:R-:W-:-:S02]  /*1c00*/  FMUL.FTZ R192, R30, R66 ;  /* 0x000000421ec07220 */ /* 0x000fc40000410000 */
[----:B------:R-:W-:Y:S01]  /*1c10*/  FADD.FTZ R7, R6, R199 ;  /* 0x000000c706077221 */ /* 0x000fe20000010000 */
[----:B------:R-:W-:Y:S01]  /*1c20*/  FFMA.FTZ R9, R199, R160, R8 ;  /* 0x000000a0c7097223 */ /* 0x000fe20000010008 */
[----:B0-----:R-:W-:Y:S01]  /*1c30*/  @P0 FMUL.FTZ R190, R190, R209 ;  /* 0x000000d1bebe0220 */ /* 0x001fe20000410000 */
        /* <DEDUP_REMOVED lines=25> */
[----:B------:R-:W0:Y:S01]  /*1dd0*/  @P0 MUFU.RCP R207, R2 ;  /* 0x0000000200cf0308 */ /* 0x000e220000001000 */
        /* <DEDUP_REMOVED lines=116> */
.L_x_2554:
[----:B------:R-:W3:Y:S01]  /*2520*/  @!P2 S2R R11, SR_CgaCtaId ;  /* 0x00000000000ba919 */ /* 0x000ee20000008800 */
[----:B------:R-:W-:Y:S01]  /*2530*/  LOP3.LUT R6, R6, 0x3, RZ, 0xc0, !PT ;  /* 0x0000000306067812 */ /* 0x000fe200078ec0ff */
[----:B01----:R-:W-:Y:S01]  /*2540*/  FADD.FTZ R4, R4, R9 ;  /* 0x0000000904047221 */ /* 0x003fe20000010000 */
[----:B------:R-:W-:Y:S01]  /*2550*/  @!P2 MOV R10, 0x400 ;  /* 0x00000400000aa802 */ /* 0x000fe20000000f00 */
[----:B--2---:R-:W-:Y:S01]  /*2560*/  FADD.FTZ R5, R5, R8 ;  /* 0x0000000805057221 */ /* 0x004fe20000010000 */
[----:B------:R-:W-:Y:S01]  /*2570*/  LOP3.LUT P0, RZ, R6, 0x1f, R86, 0xf8, !PT ;  /* 0x0000001f06ff7812 */ /* 0x000fe2000780f856 */
[----:B------:R-:W-:Y:S05]  /*2580*/  WARPSYNC.ALL ;  /* 0x0000000000007948 */ /* 0x000fea0003800000 */
[----:B------:R-:W-:Y:S01]  /*2590*/  @!P2 IADD3 R6, R7, R6, RZ ;  /* 0x000000060706a210 */ /* 0x000fe20007ffe0ff */
[----:B------:R-:W-:Y:S01]  /*25a0*/  BSSY B0, `(.L_x_2539) ;  /* 0x0000017000007945 */ /* 0x000fe20003800000 */
[----:B------:R-:W-:-:S05]  /*25b0*/  LOP3.LUT R82, R92, 0x1, RZ, 0xc0, !PT ;  /* 0x000000015c527812 */ /* 0x000fca00078ec0ff */
[----:B------:R-:W0:Y:S01]  /*25c0*/  @!P0 LDC.64 R66, c[0x0][0x250] ;  /* 0x00009400ff428b82 */ /* 0x000e220000000a00 */
[----:B---3--:R-:W-:-:S04]  /*25d0*/  @!P2 LEA R11, R11, R10, 0x18 ;  /* 0x0000000a0b0ba211 */ /* 0x008fc800078ec0ff */
[----:B------:R-:W-:Y:S02]  /*25e0*/  @!P2 LEA R6, R6, R11, 0x3 ;  /* 0x0000000b0606a211 */ /* 0x000fe400078e18ff */
[----:B------:R-:W-:-:S03]  /*25f0*/  CS2R R10, SRZ ;  /* 0x00000000000a7805 */ /* 0x000fc6000001ff00 */
[----:B------:R1:W-:Y:S01]  /*2600*/  @!P2 STS.64 [R6], R4 ;  /* 0x000000040600a388 */ /* 0x0003e20000000a00 */
[----:B------:R-:W-:Y:S06]  /*2610*/  BAR.SYNC.DEFER_BLOCKING 0x0 ;  /* 0x0000000000007b1d */ /* 0x000fec0000010000 */
[----:B------:R-:W-:Y:S05]  /*2620*/  @P0 BRA `(.L_x_2540) ;  /* 0x0000000000380947 */ /* 0x000fea0003800000 */
[----:B------:R-:W2:Y:S01]  /*2630*/  S2UR UR5, SR_CgaCtaId ;  /* 0x00000000000579c3 */ /* 0x000ea20000008800 */
[----:B------:R-:W-:Y:S02]  /*2640*/  UMOV UR4, 0x400 ;  /* 0x0000040000047882 */ /* 0x000fe40000000000 */
[----:B--2---:R-:W-:-:S06]  /*2650*/  ULEA UR4, UR5, UR4, 0x18 ;  /* 0x0000000405047291 */ /* 0x004fcc000f8ec03f */
[----:B------:R-:W-:-:S05]  /*2660*/  LEA R80, R7, UR4, 0x3 ;  /* 0x0000000407507c11 */ /* 0x000fca000f8e18ff */
[----:B-1----:R-:W1:Y:S04]  /*2670*/  LDS.128 R4, [R80] ;  /* 0x0000000050047984 */ /* 0x002e680000000c00 */
[----:B------:R-:W2:Y:S01]  /*2680*/  LDS.128 R8, [R80+0x10] ;  /* 0x0000100050087984 */ /* 0x000ea20000000c00 */
[----:B-1----:R-:W-:Y:S01]  /*2690*/  FADD.FTZ R215, RZ, R4 ;  /* 0x00000004ffd77221 */ /* 0x002fe20000010000 */
[----:B------:R-:W-:-:S03]  /*26a0*/  FADD.FTZ R4, RZ, R5 ;  /* 0x00000005ff047221 */ /* 0x000fc60000010000 */
[----:B------:R-:W-:Y:S01]  /*26b0*/  FADD.FTZ R215, R6, R215 ;  /* 0x000000d706d77221 */ /* 0x000fe20000010000 */
[----:B------:R-:W-:-:S03]  /*26c0*/  FADD.FTZ R4, R7, R4 ;  /* 0x0000000407047221 */ /* 0x000fc60000010000 */
[----:B--2---:R-:W-:Y:S01]  /*26d0*/  FADD.FTZ R215, R215, R8 ;  /* 0x00000008d7d77221 */ /* 0x004fe20000010000 */
[----:B------:R-:W-:-:S03]  /*26e0*/  FADD.FTZ R4, R4, R9 ;  /* 0x0000000904047221 */ /* 0x000fc60000010000 */
[----:B------:R-:W-:Y:S01]  /*26f0*/  FADD.FTZ R10, R10, R215 ;  /* 0x000000d70a0a7221 */ /* 0x000fe20000010000 */
[----:B------:R-:W-:-:S07]  /*2700*/  FADD.FTZ R11, R11, R4 ;  /* 0x000000040b0b7221 */ /* 0x000fce0000010000 */
.L_x_2540:
[----:B------:R-:W-:Y:S05]  /*2710*/  BSYNC B0 ;  /* 0x0000000000007941 */ /* 0x000fea0003800000 */
.L_x_2539:
        /* <DEDUP_REMOVED lines=30> */
.L_x_2542:
[----:B------:R-:W2:Y:S04]  /*2900*/  LDG.E.STRONG.GPU R6, desc[UR6][R4.64] ;  /* 0x0000000604067981 */ /* 0x000ea8000c1ef900 */
[----:B--2---:R-:W-:Y:S01]  /*2910*/  CCTL.IVALL ;  /* 0x00000000ff00798f */ /* 0x004fe20002000000 */
[----:B------:R-:W-:Y:S05]  /*2920*/  YIELD ;  /* 0x0000000000007946 */ /* 0x000fea0003800000 */
[----:B------:R-:W-:-:S13]  /*2930*/  ISETP.NE.AND P0, PT, R6, R11, PT ;  /* 0x0000000b0600720c */ /* 0x000fda0003f05270 */
[----:B------:R-:W-:Y:S05]  /*2940*/  @P0 BRA `(.L_x_2542) ;  /* 0xfffffffc00ec0947 */ /* 0x000fea000383ffff */
.L_x_2541:
        /* <DEDUP_REMOVED lines=79> */
[----:B------:R-:W-:Y:S01]  /*2e40*/  FMUL.FTZ R170, R144, R201 ;  /* 0x000000c990aa7220 */ /* 0x000fe20000410000 */
[----:B------:R-:W-:Y:S01]  /*2e50*/  FADD.FTZ R177, R68, -R177 ;  /* 0x800000b144b17221 */ /* 0x000fe20000010000 */
[----:B------:R-:W-:Y:S01]  /*2e60*/  FADD.FTZ R179, R69, -R156 ;  /* 0x8000009c45b37221 */ /* 0x000fe20000010000 */
[----:B------:R-:W-:Y:S01]  /*2e70*/  FMUL.FTZ R171, R144, R171 ;  /* 0x000000ab90ab7220 */ /* 0x000fe20000410000 */
        /* <DEDUP_REMOVED lines=15> */
[----:B------:R-:W-:Y:S01]  /*2f70*/  FADD.FTZ R209, R209, -R188 ;  /* 0x800000bcd1d17221 */ /* 0x000fe20000010000 */
[----:B------:R-:W-:-:S04]  /*2f80*/  IMAD.WIDE.U32 R70, R157, 0x8, R4 ;  /* 0x000000089d467825 */ /* 0x000fc800078e0004 */
[C---:B------:R-:W-:Y:S01]  /*2f90*/  FMUL.FTZ R157, R144.reuse, R203 ;  /* 0x000000cb909d7220 */ /* 0x040fe20000410000 */
[C---:B------:R-:W-:Y:S01]  /*2fa0*/  FMUL.FTZ R158, R144.reuse, R177 ;  /* 0x000000b1909e7220 */ /* 0x040fe20000410000 */
[----:B------:R-:W-:Y:S01]  /*2fb0*/  FADD.FTZ R207, R207, -R184 ;  /* 0x800000b8cfcf7221 */ /* 0x000fe20000010000 */
[--C-:B------:R-:W-:Y:S01]  /*2fc0*/  IMAD.WIDE.U32 R66, R153, 0x8, R4.reuse ;  /* 0x0000000899427825 */ /* 0x100fe200078e0004 */
[----:B------:R0:W-:Y:S03]  /*2fd0*/  STG.E.64 desc[UR6][R72.64], R170 ;  /* 0x000000aa48007986 */ /* 0x0001e6000c101b06 */
[C---:B------:R-:W-:Y:S01]  /*2fe0*/  FMUL.FTZ R189, R144.reuse, R189 ;  /* 0x000000bd90bd7220 */ /* 0x040fe20000410000 */
[----:B------:R-:W-:Y:S01]  /*2ff0*/  FMUL.FTZ R188, R144, R181 ;  /* 0x000000b590bc7220 */ /* 0x000fe20000410000 */
[----:B------:R-:W-:-:S04]  /*3000*/  IMAD.WIDE.U32 R74, R159, 0x8, R4 ;  /* 0x000000089f4a7825 */ /* 0x000fc800078e0004 */
[----:B------:R-:W-:Y:S01]  /*3010*/  FMUL.FTZ R159, R144, R179 ;  /* 0x000000b3909f7220 */ /* 0x000fe20000410000 */
[----:B------:R-:W-:Y:S01]  /*3020*/  FADD.FTZ R211, R211, -R172 ;  /* 0x800000acd3d37221 */ /* 0x000fe20000010000 */
[----:B------:R-:W-:Y:S01]  /*3030*/  FADD.FTZ R227, R76, -R227 ;  /* 0x800000e34ce37221 */ /* 0x000fe20000010000 */
[----:B------:R1:W-:Y:S01]  /*3040*/  STG.E.64 desc[UR6][R6.64], R84 ;  /* 0x0000005406007986 */ /* 0x0003e2000c101b06 */
[C---:B------:R-:W-:Y:S01]  /*3050*/  FMUL.FTZ R193, R144.reuse, R193 ;  /* 0x000000c190c17220 */ /* 0x040fe20000410000 */
[C---:B------:R-:W-:Y:S01]  /*3060*/  FMUL.FTZ R192, R144.reuse, R191 ;  /* 0x000000bf90c07220 */ /* 0x040fe20000410000 */
[----:B------:R-:W-:Y:S01]  /*3070*/  FADD.FTZ R223, R81, -R176 ;  /* 0x800000b051df7221 */ /* 0x000fe20000010000 */
[----:B------:R-:W-:Y:S01]  /*3080*/  FADD.FTZ R225, R83, -R174 ;  /* 0x800000ae53e17221 */ /* 0x000fe20000010000 */
[----:B------:R-:W-:Y:S01]  /*3090*/  IMAD.WIDE.U32 R76, R161, 0x8, R4 ;  /* 0x00000008a14c7825 */ /* 0x000fe200078e0004 */
[----:B------:R1:W-:Y:S03]  /*30a0*/  STG.E.64 desc[UR6][R10.64], R154 ;  /* 0x0000009a0a007986 */ /* 0x0003e6000c101b06 */
[C---:B------:R-:W-:Y:S01]  /*30b0*/  FMUL.FTZ R217, R144.reuse, R217 ;  /* 0x000000d990d97220 */ /* 0x040fe20000410000 */
[C---:B------:R-:W-:Y:S01]  /*30c0*/  FMUL.FTZ R216, R144.reuse, R215 ;  /* 0x000000d790d87220 */ /* 0x040fe20000410000 */
[----:B------:R-:W-:Y:S01]  /*30d0*/  FADD.FTZ R213, R213, -R190 ;  /* 0x800000bed5d57221 */ /* 0x000fe20000010000 */
[--C-:B------:R-:W-:Y:S01]  /*30e0*/  IMAD.WIDE.U32 R78, R163, 0x8, R4.reuse ;  /* 0x00000008a34e7825 */ /* 0x100fe200078e0004 */
[----:B------:R1:W-:Y:S03]  /*30f0*/  STG.E.64 desc[UR6][R66.64], R156 ;  /* 0x0000009c42007986 */ /* 0x0003e6000c101b06 */
[C---:B------:R-:W-:Y:S01]  /*3100*/  FMUL.FTZ R219, R144.reuse, R219 ;  /* 0x000000db90db7220 */ /* 0x040fe20000410000 */
[C---:B------:R-:W-:Y:S01]  /*3110*/  FMUL.FTZ R218, R144.reuse, R205 ;  /* 0x000000cd90da7220 */ /* 0x040fe20000410000 */
        /* <DEDUP_REMOVED lines=8> */
[--C-:B0-----:R-:W-:Y:S01]  /*31a0*/  IMAD.WIDE.U32 R72, R183, 0x8, R4.reuse ;  /* 0x00000008b7487825 */ /* 0x101fe200078e0004 */
[----:B------:R1:W-:Y:S03]  /*31b0*/  STG.E.64 desc[UR6][R74.64], R192 ;  /* 0x000000c04a007986 */ /* 0x0003e6000c101b06 */
[C---:B------:R-:W-:Y:S01]  /*31c0*/  FMUL.FTZ R225, R144.reuse, R225 ;  /* 0x000000e190e17220 */ /* 0x040fe20000410000 */
[C---:B------:R-:W-:Y:S01]  /*31d0*/  FMUL.FTZ R224, R144.reuse, R223 ;  /* 0x000000df90e07220 */ /* 0x040fe20000410000 */
[--C-:B------:R-:W-:Y:S01]  /*31e0*/  IMAD.WIDE.U32 R152, R185, 0x8, R4.reuse ;  /* 0x00000008b9987825 */ /* 0x100fe200078e0004 */
[----:B------:R1:W-:Y:S03]  /*31f0*/  STG.E.64 desc[UR6][R76.64], R216 ;  /* 0x000000d84c007986 */ /* 0x0003e6000c101b06 */
[C---:B------:R-:W-:Y:S01]  /*3200*/  FMUL.FTZ R227, R144.reuse, R227 ;  /* 0x000000e390e37220 */ /* 0x040fe20000410000 */
[C---:B------:R-:W-:Y:S01]  /*3210*/  FMUL.FTZ R226, R144.reuse, R213 ;  /* 0x000000d590e27220 */ /* 0x040fe20000410000 */
[----:B------:R-:W-:Y:S01]  /*3220*/  IMAD.WIDE.U32 R4, R187, 0x8, R4 ;  /* 0x00000008bb047825 */ /* 0x000fe200078e0004 */
[----:B------:R1:W-:Y:S03]  /*3230*/  STG.E.64 desc[UR6][R78.64], R218 ;  /* 0x000000da4e007986 */ /* 0x0003e6000c101b06 */
[C---:B------:R-:W-:Y:S01]  /*3240*/  FMUL.FTZ R201, R144.reuse, R201 ;  /* 0x000000c990c97220 */ /* 0x040fe20000410000 */
[----:B------:R-:W-:Y:S01]  /*3250*/  FMUL.FTZ R200, R144, R147 ;  /* 0x0000009390c87220 */ /* 0x000fe20000410000 */
[----:B------:R-:W-:Y:S01]  /*3260*/  ULDC UR4, c[0x0][0x214] ;  /* 0x0000850000047ab9 */ /* 0x000fe20000000800 */
[----:B------:R1:W-:Y:S01]  /*3270*/  STG.E.64 desc[UR6][R80.64], R220 ;  /* 0x000000dc50007986 */ /* 0x0003e2000c101b06 */
[----:B------:R-:W-:-:S02]  /*3280*/  ISETP.GE.AND P0, PT, R93, UR4, PT ;  /* 0x000000045d007c0c */ /* 0x000fc4000bf06270 */
[----:B------:R-:W-:Y:S01]  /*3290*/  SEL R164, RZ, 0x1, P1 ;  /* 0x00000001ffa47807 */ /* 0x000fe20000800000 */
        /* <DEDUP_REMOVED lines=61> */
.L_x_2537:
[----:B------:R-:W0:Y:S01]  /*3670*/  LDC.64 R74, c[0x0][0x270] ;  /* 0x00009c00ff4a7b82 */ /* 0x000e220000000a00 */
[----:B------:R-:W-:-:S05]  /*3680*/  IMAD R29, R9, 0x1c00, R90 ;  /* 0x00001c00091d7824 */ /* 0x000fca00078e025a */
[C---:B------:R-:W-:Y:S02]  /*3690*/  IADD3 R33, R29.reuse, 0x200, RZ ;  /* 0x000002001d217810 */ /* 0x040fe40007ffe0ff */
[----:B------:R-:W1:Y:S01]  /*36a0*/  LDC.64 R76, c[0x0][0x278] ;  /* 0x00009e00ff4c7b82 */ /* 0x000e620000000a00 */
[C---:B------:R-:W-:Y:S02]  /*36b0*/  IADD3 R37, R29.reuse, 0x400, RZ ;  /* 0x000004001d257810 */ /* 0x040fe40007ffe0ff */
[C---:B-----5:R-:W-:Y:S02]  /*36c0*/  IADD3 R41, R29.reuse, 0x600, RZ ;  /* 0x000006001d297810 */ /* 0x060fe40007ffe0ff */
        /* <DEDUP_REMOVED lines=13> */
[----:B------:R-:W-:-:S04]  /*37a0*/  IMAD.WIDE.U32 R34, R41, 0x8, R74 ;  /* 0x0000000829227825 */ /* 0x000fc800078e004a */
[----:B------:R-:W-:-:S04]  /*37b0*/  IMAD.WIDE.U32 R38, R45, 0x8, R74 ;  /* 0x000000082d267825 */ /* 0x000fc800078e004a */
[----:B------:R-:W-:-:S04]  /*37c0*/  IMAD.WIDE.U32 R42, R49, 0x8, R74 ;  /* 0x00000008312a7825 */ /* 0x000fc800078e004a */
[----:B-1----:R-:W-:-:S04]  /*37d0*/  IMAD.WIDE.U32 R8, R29, 0x8, R76 ;  /* 0x000000081d087825 */ /* 0x002fc800078e004c */
[C---:B------:R-:W-:Y:S01]  /*37e0*/  IMAD.WIDE.U32 R26, R33.reuse, 0x8, R74 ;  /* 0x00000008211a7825 */ /* 0x040fe200078e004a */
        /* <DEDUP_REMOVED lines=49> */
.L_x_2538:
[----:B------:R-:W-:Y:S01]  /*3b00*/  HFMA2.MMA R84, -RZ, RZ, 0, 9.5367431640625e-07 ;  /* 0x00000010ff547435 */ /* 0x000fe200000001ff */
[----:B------:R-:W-:Y:S02]  /*3b10*/  MOV R215, R4 ;  /* 0x0000000400d77202 */ /* 0x000fe40000000f00 */
[----:B------:R-:W-:Y:S02]  /*3b20*/  MOV R217, 0x1f ;  /* 0x0000001f00d97802 */ /* 0x000fe40000000f00 */
[----:B------:R-:W-:-:S07]  /*3b30*/  MOV R80, 0xffffffff ;  /* 0xffffffff00507802 */ /* 0x000fce0000000f00 */
[----:B------:R-:W-:Y:S05]  /*3b40*/  WARPSYNC.COLLECTIVE R80, `(.L_x_2544) ;  /* 0x0000000050087348 */ /* 0x000fea0003c00000 */
[----:B------:R0:W1:Y:S02]  /*3b50*/  SHFL.DOWN P0, R82, R215, R84, R217 ;  /* 0x08000054d7527389 */ /* 0x00006400000000d9 */
[----:B01----:R-:W-:Y:S01]  /*3b60*/  ENDCOLLECTIVE ;  /* 0x000000000000791b */ /* 0x003fe20003800000 */
.L_x_2544:
[----:B------:R-:W-:Y:S02]  /*3b70*/  MOV R215, R5 ;  /* 0x0000000500d77202 */ /* 0x000fe40000000f00 */
[----:B------:R-:W-:-:S07]  /*3b80*/  MOV R9, R82 ;  /* 0x0000005200097202 */ /* 0x000fce0000000f00 */
[----:B------:R-:W-:Y:S05]  /*3b90*/  WARPSYNC.COLLECTIVE R80, `(.L_x_2545) ;  /* 0x0000000050087348 */ /* 0x000fea0003c00000 */
[----:B------:R0:W1:Y:S02]  /*3ba0*/  SHFL.DOWN P0, R82, R215, R84, R217 ;  /* 0x08000054d7527389 */ /* 0x00006400000000d9 */
[----:B01----:R-:W-:Y:S01]  /*3bb0*/  ENDCOLLECTIVE ;  /* 0x000000000000791b */ /* 0x003fe20003800000 */
.L_x_2545:
[----:B------:R-:W-:Y:S01]  /*3bc0*/  FADD.FTZ R9, R4, R9 ;  /* 0x0000000904097221 */ /* 0x000fe20000010000 */
[----:B------:R-:W-:-:S04]  /*3bd0*/  HFMA2.MMA R84, -RZ, RZ, 0, 4.76837158203125e-07 ;  /* 0x00000008ff547435 */ /* 0x000fc800000001ff */
[----:B------:R-:W-:Y:S02]  /*3be0*/  MOV R215, R9 ;  /* 0x0000000900d77202 */ /* 0x000fe40000000f00 */
[----:B------:R-:W-:-:S07]  /*3bf0*/  MOV R8, R82 ;  /* 0x0000005200087202 */ /* 0x000fce0000000f00 */
[----:B------:R-:W-:Y:S05]  /*3c00*/  WARPSYNC.COLLECTIVE R80, `(.L_x_2546) ;  /* 0x0000000050087348 */ /* 0x000fea0003c00000 */
[----:B------:R0:W1:Y:S02]  /*3c10*/  SHFL.DOWN P0, R82, R215, R84, R217 ;  /* 0x08000054d7527389 */ /* 0x00006400000000d9 */
[----:B01----:R-:W-:Y:S01]  /*3c20*/  ENDCOLLECTIVE ;  /* 0x000000000000791b */ /* 0x003fe20003800000 */
.L_x_2546:
[----:B------:R-:W-:-:S05]  /*3c30*/  FADD.FTZ R8, R5, R8 ;  /* 0x0000000805087221 */ /* 0x000fca0000010000 */
[----:B------:R-:W-:Y:S02]  /*3c40*/  MOV R215, R8 ;  /* 0x0000000800d77202 */ /* 0x000fe40000000f00 */
[----:B------:R-:W-:-:S07]  /*3c50*/  MOV R10, R82 ;  /* 0x00000052000a7202 */ /* 0x000fce0000000f00 */
[----:B------:R-:W-:Y:S05]  /*3c60*/  WARPSYNC.COLLECTIVE R80, `(.L_x_2547) ;  /* 0x0000000050087348 */ /* 0x000fea0003c00000 */
[----:B------:R0:W1:Y:S02]  /*3c70*/  SHFL.DOWN P0, R82, R215, R84, R217 ;  /* 0x08000054d7527389 */ /* 0x00006400000000d9 */
[----:B01----:R-:W-:Y:S01]  /*3c80*/  ENDCOLLECTIVE ;  /* 0x000000000000791b */ /* 0x003fe20003800000 */
.L_x_2547:
[----:B------:R-:W-:Y:S01]  /*3c90*/  FADD.FTZ R10, R9, R10 ;  /* 0x0000000a090a7221 */ /* 0x000fe20000010000 */
[----:B------:R-:W-:-:S04]  /*3ca0*/  HFMA2.MMA R84, -RZ, RZ, 0, 2.384185791015625e-07 ;  /* 0x00000004ff547435 */ /* 0x000fc800000001ff */
[----:B------:R-:W-:Y:S02]  /*3cb0*/  MOV R215, R10 ;  /* 0x0000000a00d77202 */ /* 0x000fe40000000f00 */
[----:B------:R-:W-:-:S07]  /*3cc0*/  MOV R11, R82 ;  /* 0x00000052000b7202 */ /* 0x000fce0000000f00 */
[----:B------:R-:W-:Y:S05]  /*3cd0*/  WARPSYNC.COLLECTIVE R80, `(.L_x_2548) ;  /* 0x0000000050087348 */ /* 0x000fea0003c00000 */
[----:B------:R0:W1:Y:S02]  /*3ce0*/  SHFL.DOWN P0, R82, R215, R84, R217 ;  /* 0x08000054d7527389 */ /* 0x00006400000000d9 */
[----:B01----:R-:W-:Y:S01]  /*3cf0*/  ENDCOLLECTIVE ;  /* 0x000000000000791b */ /* 0x003fe20003800000 */
.L_x_2548:
[----:B------:R-:W-:-:S05]  /*3d00*/  FADD.FTZ R11, R8, R11 ;  /* 0x0000000b080b7221 */ /* 0x000fca0000010000 */
[----:B------:R-:W-:Y:S02]  /*3d10*/  MOV R215, R11 ;  /* 0x0000000b00d77202 */ /* 0x000fe40000000f00 */
[----:B------:R-:W-:-:S07]  /*3d20*/  MOV R67, R82 ;  /* 0x0000005200437202 */ /* 0x000fce0000000f00 */
[----:B------:R-:W-:Y:S05]  /*3d30*/  WARPSYNC.COLLECTIVE R80, `(.L_x_2549) ;  /* 0x0000000050087348 */ /* 0x000fea0003c00000 */
[----:B------:R0:W1:Y:S02]  /*3d40*/  SHFL.DOWN P0, R82, R215, R84, R217 ;  /* 0x08000054d7527389 */ /* 0x00006400000000d9 */
[----:B01----:R-:W-:Y:S01]  /*3d50*/  ENDCOLLECTIVE ;  /* 0x000000000000791b */ /* 0x003fe20003800000 */
.L_x_2549:
[----:B------:R-:W-:Y:S01]  /*3d60*/  FADD.FTZ R67, R10, R67 ;  /* 0x000000430a437221 */ /* 0x000fe20000010000 */
[----:B------:R-:W-:-:S04]  /*3d70*/  HFMA2.MMA R84, -RZ, RZ, 0, 1.1920928955078125e-07 ;  /* 0x00000002ff547435 */ /* 0x000fc800000001ff */
[----:B------:R-:W-:Y:S02]  /*3d80*/  MOV R215, R67 ;  /* 0x0000004300d77202 */ /* 0x000fe40000000f00 */
[----:B------:R-:W-:-:S07]  /*3d90*/  MOV R66, R82 ;  /* 0x0000005200427202 */ /* 0x000fce0000000f00 */
[----:B------:R-:W-:Y:S05]  /*3da0*/  WARPSYNC.COLLECTIVE R80, `(.L_x_2550) ;  /* 0x0000000050087348 */ /* 0x000fea0003c00000 */
[----:B------:R0:W1:Y:S02]  /*3db0*/  SHFL.DOWN P0, R82, R215, R84, R217 ;  /* 0x08000054d7527389 */ /* 0x00006400000000d9 */
[----:B01----:R-:W-:Y:S01]  /*3dc0*/  ENDCOLLECTIVE ;  /* 0x000000000000791b */ /* 0x003fe20003800000 */
.L_x_2550:
[----:B------:R-:W-:-:S05]  /*3dd0*/  FADD.FTZ R66, R11, R66 ;  /* 0x000000420b427221 */ /* 0x000fca0000010000 */
[----:B------:R-:W-:Y:S02]  /*3de0*/  MOV R215, R66 ;  /* 0x0000004200d77202 */ /* 0x000fe40000000f00 */
[----:B------:R-:W-:-:S07]  /*3df0*/  MOV R4, R82 ;  /* 0x0000005200047202 */ /* 0x000fce0000000f00 */
[----:B------:R-:W-:Y:S05]  /*3e00*/  WARPSYNC.COLLECTIVE R80, `(.L_x_2551) ;  /* 0x0000000050087348 */ /* 0x000fea0003c00000 */
[----:B------:R0:W1:Y:S02]  /*3e10*/  SHFL.DOWN P0, R82, R215, R84, R217 ;  /* 0x08000054d7527389 */ /* 0x00006400000000d9 */
[----:B01----:R-:W-:Y:S01]  /*3e20*/  ENDCOLLECTIVE ;  /* 0x000000000000791b */ /* 0x003fe20003800000 */
.L_x_2551:
[----:B------:R-:W-:Y:S01]  /*3e30*/  FADD.FTZ R4, R67, R4 ;  /* 0x0000000443047221 */ /* 0x000fe20000010000 */
[----:B------:R-:W-:-:S04]  /*3e40*/  HFMA2.MMA R84, -RZ, RZ, 0, 5.9604644775390625e-08 ;  /* 0x00000001ff547435 */ /* 0x000fc800000001ff */
[----:B------:R-:W-:Y:S02]  /*3e50*/  MOV R215, R4 ;  /* 0x0000000400d77202 */ /* 0x000fe40000000f00 */
[----:B------:R-:W-:-:S07]  /*3e60*/  MOV R5, R82 ;  /* 0x0000005200057202 */ /* 0x000fce0000000f00 */
[----:B------:R-:W-:Y:S05]  /*3e70*/  WARPSYNC.COLLECTIVE R80, `(.L_x_2552) ;  /* 0x0000000050087348 */ /* 0x000fea0003c00000 */
[----:B------:R0:W1:Y:S02]  /*3e80*/  SHFL.DOWN P0, R82, R215, R84, R217 ;  /* 0x08000054d7527389 */ /* 0x00006400000000d9 */
[----:B01----:R-:W-:Y:S01]  /*3e90*/  ENDCOLLECTIVE ;  /* 0x000000000000791b */ /* 0x003fe20003800000 */
.L_x_2552:
[----:B------:R-:W-:-:S05]  /*3ea0*/  FADD.FTZ R5, R66, R5 ;  /* 0x0000000542057221 */ /* 0x000fca0000010000 */
[----:B------:R-:W-:Y:S02]  /*3eb0*/  MOV R215, R5 ;  /* 0x0000000500d77202 */ /* 0x000fe40000000f00 */
[----:B------:R-:W-:-:S07]  /*3ec0*/  MOV R9, R82 ;  /* 0x0000005200097202 */ /* 0x000fce0000000f00 */
[----:B------:R-:W-:Y:S05]  /*3ed0*/  WARPSYNC.COLLECTIVE R80, `(.L_x_2553) ;  /* 0x0000000050087348 */ /* 0x000fea0003c00000 */
[----:B------:R0:W1:Y:S02]  /*3ee0*/  SHFL.DOWN P0, R82, R215, R84, R217 ;  /* 0x08000054d7527389 */ /* 0x00006400000000d9 */
[----:B01----:R-:W-:Y:S01]  /*3ef0*/  ENDCOLLECTIVE ;  /* 0x000000000000791b */ /* 0x003fe20003800000 */
.L_x_2553:
[----:B------:R-:W-:Y:S01]  /*3f00*/  MOV R8, R82 ;  /* 0x0000005200087202 */ /* 0x000fe20000000f00 */
[----:B------:R-:W-:Y:S06]  /*3f10*/  BRA `(.L_x_2554) ;  /* 0xffffffe400807947 */ /* 0x000fec000383ffff */
.L_x_2555:
        /* <DEDUP_REMOVED lines=14> */
.L_x_5493:


//--------------------- .text._ZN10layer_norm22ln_bwd_finalize_kernelINS_22Kernel_traits_finalizeILj12800E13__nv_bfloat16fS2_fjLj1024ELj4ENS_18Kernel_traits_baseILj12800ES2_fS2_fjLj1024EEEEEEEvNS_9BwdParamsE --------------------------
	.section	.text._ZN10layer_norm22ln_bwd_finalize_kernelINS_22Kernel_traits_finalizeILj12800E13__nv_bfloat16fS2_fjLj1024ELj4ENS_18Kernel_traits_baseILj12800ES2_fS2_fjLj1024EEEEEEEvNS_9BwdParamsE,"ax",@progbits
	.align	128
        .global         _ZN10layer_norm22ln_bwd_finalize_kernelINS_22Kernel_traits_finalizeILj12800E13__nv_bfloat16fS2_fjLj1024ELj4ENS_18Kernel_traits_baseILj12800ES2_fS2_fjLj1024EEEEEEEvNS_9BwdParamsE
        .type           _ZN10layer_norm22ln_bwd_finalize_kernelINS_22Kernel_traits_finalizeILj12800E13__nv_bfloat16fS2_fjLj1024ELj4ENS_18Kernel_traits_baseILj12800ES2_fS2_fjLj1024EEEEEEEvNS_9BwdParamsE,@function
        .size           _ZN10layer_norm22ln_bwd_finalize_kernelINS_22Kernel_traits_finalizeILj12800E13__nv_bfloat16fS2_fjLj1024ELj4ENS_18Kernel_traits_baseILj12800ES2_fS2_fjLj1024EEEEEEEvNS_9BwdParamsE,(.L_x_5494 - _ZN10layer_norm22ln_bwd_finalize_kernelINS_22Kernel_traits_finalizeILj12800E13__nv_bfloat16fS2_fjLj1024ELj4ENS_18Kernel_traits_baseILj12800ES2_fS2_fjLj1024EEEEEEEvNS_9BwdParamsE)
        .other          _ZN10layer_norm22ln_bwd_finalize_kernelINS_22Kernel_traits_finalizeILj12800E13__nv_bfloat16fS2_fjLj1024ELj4ENS_18Kernel_traits_baseILj12800ES2_fS2_fjLj1024EEEEEEEvNS_9BwdParamsE,@"STO_CUDA_ENTRY STV_DEFAULT"
_ZN10layer_norm22ln_bwd_finalize_kernelINS_22Kernel_traits_finalizeILj12800E13__nv_bfloat16fS2_fjLj1024ELj4ENS_18Kernel_traits_baseILj12800ES2_fS2_fjLj1024EEEEEEEvNS_9BwdParamsE:
.text._ZN10layer_norm22ln_bwd_finalize_kernelINS_22Kernel_traits_finalizeILj12800E13__nv_bfloat16fS2_fjLj1024ELj4ENS_18Kernel_traits_baseILj12800ES2_fS2_fjLj1024EEEEEEEvNS_9BwdParamsE:
        /* <DEDUP_REMOVED lines=25> */
.L_x_2567:
        /* <DEDUP_REMOVED lines=28> */
.L_x_2560:
        /* <DEDUP_REMOVED lines=33> */
.L_x_2559:
[----:B------:R-:W-:Y:S05]  /*0560*/  BSYNC B1 ;  /* 0x0000000000017941 */ /* 0x000fea0003800000 */
.L_x_2558:
        /* <DEDUP_REMOVED lines=23> */
.L_x_2562:
[----:B------:R-:W-:Y:S05]  /*06e0*/  BSYNC B1 ;  /* 0x0000000000017941 */ /* 0x000fea0003800000 */
.L_x_2561:
        /* <DEDUP_REMOVED lines=11> */
.L_x_2557:
[----:B------:R-:W-:Y:S05]  /*07a0*/  BSYNC B0 ;  /* 0x0000000000007941 */ /* 0x000fea0003800000 */
.L_x_2556:
        /* <DEDUP_REMOVED lines=29> */
.L_x_2578:
[----:B------:R-:W-:Y:S01]  /*0980*/  @!P1 SHF.R.U32.HI R12, RZ, 0x3, R0 ;  /* 0x00000003ff0c9819 */ /* 0x000fe20000011600 */
[----:B---3--:R-:W-:Y:S01]  /*0990*/  FADD.FTZ R14, R9, R14 ;  /* 0x0000000e090e7221 */ /* 0x008fe20000010000 */
[----:B--2---:R-:W-:Y:S02]  /*09a0*/  FADD.FTZ R11, R10, R11 ;  /* 0x0000000b0a0b7221 */ /* 0x004fe40000010000 */
[----:B------:R-:W-:-:S05]  /*09b0*/  @!P1 LOP3.LUT R12, R12, 0x1ffffffc, RZ, 0xc0, !PT ;  /* 0x1ffffffc0c0c9812 */ /* 0x000fca00078ec0ff */
[----:B------:R2:W-:Y:S04]  /*09c0*/  @!P1 STS [R12+UR4+0x2000], R14 ;  /* 0x0020000e0c009988 */ /* 0x0005e80008000804 */
[----:B------:R2:W-:Y:S02]  /*09d0*/  @!P1 STS [R12+UR4+0x2080], R11 ;  /* 0x0020800b0c009988 */ /* 0x0005e40008000804 */
.L_x_2563:
        /* <DEDUP_REMOVED lines=14> */
.L_x_2566:
[----:B------:R-:W-:Y:S05]  /*0ac0*/  BSYNC B0 ;  /* 0x0000000000007941 */ /* 0x000fea0003800000 */
.L_x_2565:
[C---:B------:R-:W-:Y:S02]  /*0ad0*/  ISETP.GT.U32.AND P1, PT, R3.reuse, -0x3201, PT ;  /* 0xffffcdff0300780c */ /* 0x040fe40003f24070 */
[----:B------:R-:W-:Y:S02]  /*0ae0*/  IADD3 R3, R3, 0x3200, RZ ;  /* 0x0000320003037810 */ /* 0x000fe40007ffe0ff */
[----:B------:R-:W-:-:S09]  /*0af0*/  IADD3 R5, R5, 0x1900, RZ ;  /* 0x0000190005057810 */ /* 0x000fd20007ffe0ff */
[----:B------:R-:W-:Y:S05]  /*0b00*/  @P1 BRA `(.L_x_2567) ;  /* 0xfffffff400a01947 */ /* 0x000fea000383ffff */
[----:B------:R-:W-:Y:S05]  /*0b10*/  EXIT ;  /* 0x000000000000794d */ /* 0x000fea0003800000 */
.L_x_2564:
[----:B------:R-:W-:Y:S01]  /*0b20*/  HFMA2.MMA R19, -RZ, RZ, 0, 5.9604644775390625e-08 ;  /* 0x00000001ff137435 */ /* 0x000fe200000001ff */
[----:B---3--:R-:W-:Y:S01]  /*0b30*/  IMAD.MOV.U32 R20, RZ, RZ, R10 ;  /* 0x000000ffff147224 */ /* 0x008fe200078e000a */
[----:B------:R-:W-:Y:S02]  /*0b40*/  MOV R22, 0x1f ;  /* 0x0000001f00167802 */ /* 0x000fe40000000f00 */
[----:B------:R-:W-:-:S07]  /*0b50*/  MOV R17, 0xffffffff ;  /* 0xffffffff00117802 */ /* 0x000fce0000000f00 */
[----:B012---:R-:W-:Y:S05]  /*0b60*/  WARPSYNC.COLLECTIVE R17, `(.L_x_2568) ;  /* 0x0000000011087348 */ /* 0x007fea0003c00000 */
[----:B------:R3:W4:Y:S02]  /*0b70*/  SHFL.BFLY P2, R18, R20, R19, R22 ;  /* 0x0c00001314127389 */ /* 0x0007240000040016 */
[----:B01234-:R-:W-:Y:S01]  /*0b80*/  ENDCOLLECTIVE ;  /* 0x000000000000791b */ /* 0x01ffe20003800000 */
.L_x_2568:
[----:B------:R-:W-:Y:S01]  /*0b90*/  HFMA2.MMA R19, -RZ, RZ, 0, 1.1920928955078125e-07 ;  /* 0x00000002ff137435 */ /* 0x000fe200000001ff */
[----:B------:R-:W-:-:S04]  /*0ba0*/  IMAD.MOV.U32 R11, RZ, RZ, R18 ;  /* 0x000000ffff0b7224 */ /* 0x000fc800078e0012 */
[----:B------:R-:W-:-:S05]  /*0bb0*/  FADD.FTZ R11, R10, R11 ;  /* 0x0000000b0a0b7221 */ /* 0x000fca0000010000 */
[----:B------:R-:W-:-:S07]  /*0bc0*/  MOV R20, R11 ;  /* 0x0000000b00147202 */ /* 0x000fce0000000f00 */
[----:B------:R-:W-:Y:S05]  /*0bd0*/  WARPSYNC.COLLECTIVE R17, `(.L_x_2569) ;  /* 0x0000000011087348 */ /* 0x000fea0003c00000 */
[----:B------:R0:W1:Y:S02]  /*0be0*/  SHFL.BFLY P2, R18, R20, R19, R22 ;  /* 0x0c00001314127389 */ /* 0x0000640000040016 */
[----:B01----:R-:W-:Y:S01]  /*0bf0*/  ENDCOLLECTIVE ;  /* 0x000000000000791b */ /* 0x003fe20003800000 */
.L_x_2569:
[----:B------:R-:W-:Y:S01]  /*0c00*/  HFMA2.MMA R19, -RZ, RZ, 0, 2.384185791015625e-07 ;  /* 0x00000004ff137435 */ /* 0x000fe200000001ff */
[----:B------:R-:W-:-:S05]  /*0c10*/  MOV R12, R18 ;  /* 0x00000012000c7202 */ /* 0x000fca0000000f00 */
[----:B------:R-:W-:-:S04]  /*0c20*/  FADD.FTZ R12, R11, R12 ;  /* 0x0000000c0b0c7221 */ /* 0x000fc80000010000 */
[----:B------:R-:W-:-:S07]  /*0c30*/  IMAD.MOV.U32 R20, RZ, RZ, R12 ;  /* 0x000000ffff147224 */ /* 0x000fce00078e000c */
[----:B------:R-:W-:Y:S05]  /*0c40*/  WARPSYNC.COLLECTIVE R17, `(.L_x_2570) ;  /* 0x0000000011087348 */ /* 0x000fea0003c00000 */
[----:B------:R0:W1:Y:S02]  /*0c50*/  SHFL.BFLY P2, R18, R20, R19, R22 ;  /* 0x0c00001314127389 */ /* 0x0000640000040016 */
[----:B01----:R-:W-:Y:S01]  /*0c60*/  ENDCOLLECTIVE ;  /* 0x000000000000791b */ /* 0x003fe20003800000 */
.L_x_2570:
[----:B------:R-:W-:Y:S01]  /*0c70*/  IMAD.MOV.U32 R19, RZ, RZ, 0x8 ;  /* 0x00000008ff137424 */ /* 0x000fe200078e00ff */
[----:B------:R-:W-:-:S05]  /*0c80*/  MOV R13, R18 ;  /* 0x00000012000d7202 */ /* 0x000fca0000000f00 */
[----:B------:R-:W-:-:S05]  /*0c90*/  FADD.FTZ R13, R12, R13 ;  /* 0x0000000d0c0d7221 */ /* 0x000fca0000010000 */
[----:B------:R-:W-:-:S07]  /*0ca0*/  MOV R20, R13 ;  /* 0x0000000d00147202 */ /* 0x000fce0000000f00 */
[----:B------:R-:W-:Y:S05]  /*0cb0*/  WARPSYNC.COLLECTIVE R17, `(.L_x_2571) ;  /* 0x0000000011087348 */ /* 0x000fea0003c00000 */
[----:B------:R0:W1:Y:S02]  /*0cc0*/  SHFL.BFLY P2, R18, R20, R19, R22 ;  /* 0x0c00001314127389 */ /* 0x0000640000040016 */
[----:B01----:R-:W-:Y:S01]  /*0cd0*/  ENDCOLLECTIVE ;  /* 0x000000000000791b */ /* 0x003fe20003800000 */
.L_x_2571:
[----:B------:R-:W-:Y:S01]  /*0ce0*/  HFMA2.MMA R19, -RZ, RZ, 0, 9.5367431640625e-07 ;  /* 0x00000010ff137435 */ /* 0x000fe200000001ff */
[----:B------:R-:W-:-:S05]  /*0cf0*/  MOV R10, R18 ;  /* 0x00000012000a7202 */ /* 0x000fca0000000f00 */
[----:B------:R-:W-:-:S05]  /*0d00*/  FADD.FTZ R10, R13, R10 ;  /* 0x0000000a0d0a7221 */ /* 0x000fca0000010000 */
[----:B------:R-:W-:-:S07]  /*0d10*/  MOV R20, R10 ;  /* 0x0000000a00147202 */ /* 0x000fce0000000f00 */
[----:B------:R-:W-:Y:S05]  /*0d20*/  WARPSYNC.COLLECTIVE R17, `(.L_x_2572) ;  /* 0x0000000011087348 */ /* 0x000fea0003c00000 */
[----:B------:R0:W1:Y:S02]  /*0d30*/  SHFL.BFLY P2, R18, R20, R19, R22 ;  /* 0x0c00001314127389 */ /* 0x0000640000040016 */
[----:B01----:R-:W-:Y:S01]  /*0d40*/  ENDCOLLECTIVE ;  /* 0x000000000000791b */ /* 0x003fe20003800000 */
.L_x_2572:
[----:B------:R-:W-:Y:S01]  /*0d50*/  HFMA2.MMA R19, -RZ, RZ, 0, 5.9604644775390625e-08 ;  /* 0x00000001ff137435 */ /* 0x000fe200000001ff */
[----:B------:R-:W-:Y:S01]  /*0d60*/  MOV R20, R9 ;  /* 0x0000000900147202 */ /* 0x000fe20000000f00 */
[----:B------:R-:W-:-:S09]  /*0d70*/  IMAD.MOV.U32 R11, RZ, RZ, R18 ;  /* 0x000000ffff0b7224 */ /* 0x000fd200078e0012 */
[----:B------:R-:W-:Y:S05]  /*0d80*/  WARPSYNC.COLLECTIVE R17, `(.L_x_2573) ;  /* 0x0000000011087348 */ /* 0x000fea0003c00000 */
[----:B------:R0:W1:Y:S02]  /*0d90*/  SHFL.BFLY P2, R18, R20, R19, R22 ;  /* 0x0c00001314127389 */ /* 0x0000640000040016 */
[----:B01----:R-:W-:Y:S01]  /*0da0*/  ENDCOLLECTIVE ;  /* 0x000000000000791b */ /* 0x003fe20003800000 */
.L_x_2573:
[----:B------:R-:W-:Y:S01]  /*0db0*/  HFMA2.MMA R19, -RZ, RZ, 0, 1.1920928955078125e-07 ;  /* 0x00000002ff137435 */ /* 0x000fe200000001ff */
[----:B------:R-:W-:-:S05]  /*0dc0*/  MOV R12, R18 ;  /* 0x00000012000c7202 */ /* 0x000fca0000000f00 */
[----:B------:R-:W-:-:S04]  /*0dd0*/  FADD.FTZ R14, R9, R12 ;  /* 0x0000000c090e7221 */ /* 0x000fc80000010000 */
[----:B------:R-:W-:-:S07]  /*0de0*/  IMAD.MOV.U32 R20, RZ, RZ, R14 ;  /* 0x000000ffff147224 */ /* 0x000fce00078e000e */
[----:B------:R-:W-:Y:S05]  /*0df0*/  WARPSYNC.COLLECTIVE R17, `(.L_x_2574) ;  /* 0x0000000011087348 */ /* 0x000fea0003c00000 */
[----:B------:R0:W1:Y:S02]  /*0e00*/  SHFL.BFLY P2, R18, R20, R19, R22 ;  /* 0x0c00001314127389 */ /* 0x0000640000040016 */
[----:B01----:R-:W-:Y:S01]  /*0e10*/  ENDCOLLECTIVE ;  /* 0x000000000000791b */ /* 0x003fe20003800000 */
.L_x_2574:
[----:B------:R-:W-:Y:S01]  /*0e20*/  IMAD.MOV.U32 R19, RZ, RZ, 0x4 ;  /* 0x00000004ff137424 */ /* 0x000fe200078e00ff */
[----:B------:R-:W-:-:S05]  /*0e30*/  MOV R13, R18 ;  /* 0x00000012000d7202 */ /* 0x000fca0000000f00 */
[----:B------:R-:W-:-:S05]  /*0e40*/  FADD.FTZ R15, R14, R13 ;  /* 0x0000000d0e0f7221 */ /* 0x000fca0000010000 */
[----:B------:R-:W-:-:S07]  /*0e50*/  MOV R20, R15 ;  /* 0x0000000f00147202 */ /* 0x000fce0000000f00 */
[----:B------:R-:W-:Y:S05]  /*0e60*/  WARPSYNC.COLLECTIVE R17, `(.L_x_2575) ;  /* 0x0000000011087348 */ /* 0x000fea0003c00000 */
[----:B------:R0:W1:Y:S02]  /*0e70*/  SHFL.BFLY P2, R18, R20, R19, R22 ;  /* 0x0c00001314127389 */ /* 0x0000640000040016 */
[----:B01----:R-:W-:Y:S01]  /*0e80*/  ENDCOLLECTIVE ;  /* 0x000000000000791b */ /* 0x003fe20003800000 */
.L_x_2575:
[----:B------:R-:W-:Y:S01]  /*0e90*/  HFMA2.MMA R19, -RZ, RZ, 0, 4.76837158203125e-07 ;  /* 0x00000008ff137435 */ /* 0x000fe200000001ff */
[----:B------:R-:W-:-:S05]  /*0ea0*/  MOV R16, R18 ;  /* 0x0000001200107202 */ /* 0x000fca0000000f00 */
[----:B------:R-:W-:-:S05]  /*0eb0*/  FADD.FTZ R16, R15, R16 ;  /* 0x000000100f107221 */ /* 0x000fca0000010000 */
[----:B------:R-:W-:-:S07]  /*0ec0*/  MOV R20, R16 ;  /* 0x0000001000147202 */ /* 0x000fce0000000f00 */
[----:B------:R-:W-:Y:S05]  /*0ed0*/  WARPSYNC.COLLECTIVE R17, `(.L_x_2576) ;  /* 0x0000000011087348 */ /* 0x000fea0003c00000 */
[----:B------:R0:W1:Y:S02]  /*0ee0*/  SHFL.BFLY P2, R18, R20, R19, R22 ;  /* 0x0c00001314127389 */ /* 0x0000640000040016 */
[----:B01----:R-:W-:Y:S01]  /*0ef0*/  ENDCOLLECTIVE ;  /* 0x000000000000791b */ /* 0x003fe20003800000 */
.L_x_2576:
[----:B------:R-:W-:Y:S01]  /*0f00*/  HFMA2.MMA R19, -RZ, RZ, 0, 9.5367431640625e-07 ;  /* 0x00000010ff137435 */ /* 0x000fe200000001ff */
[----:B------:R-:W-:-:S04]  /*0f10*/  IMAD.MOV.U32 R9, RZ, RZ, R18 ;  /* 0x000000ffff097224 */ /* 0x000fc800078e0012 */
[----:B------:R-:W-:-:S05]  /*0f20*/  FADD.FTZ R9, R16, R9 ;  /* 0x0000000910097221 */ /* 0x000fca0000010000 */
[----:B------:R-:W-:-:S07]  /*0f30*/  MOV R20, R9 ;  /* 0x0000000900147202 */ /* 0x000fce0000000f00 */
[----:B------:R-:W-:Y:S05]  /*0f40*/  WARPSYNC.COLLECTIVE R17, `(.L_x_2577) ;  /* 0x0000000011087348 */ /* 0x000fea0003c00000 */
[----:B------:R0:W1:Y:S02]  /*0f50*/  SHFL.BFLY P2, R18, R20, R19, R22 ;  /* 0x0c00001314127389 */ /* 0x0000640000040016 */
[----:B01----:R-:W-:Y:S01]  /*0f60*/  ENDCOLLECTIVE ;  /* 0x000000000000791b */ /* 0x003fe20003800000 */
.L_x_2577:
[----:B------:R-:W-:Y:S01]  /*0f70*/  MOV R14, R18 ;  /* 0x00000012000e7202 */ /* 0x000fe20000000f00 */
[----:B------:R-:W-:Y:S06]  /*0f80*/  BRA `(.L_x_2578) ;  /* 0xfffffff8007c7947 */ /* 0x000fec000383ffff */
.L_x_2579:
        /* <DEDUP_REMOVED lines=15> */
.L_x_5494:


//--------------------- .text._ZN10layer_norm13ln_bwd_kernelINS_13Kernel_traitsI13__nv_bfloat16fS2_fjLj12800ELj5ELj1ELj4ELj16ENS_18Kernel_traits_baseILj12800ES2_fS2_fjLj128EEEEEEEvNS_9BwdParamsE --------------------------
	.section	.text._ZN10layer_norm13ln_bwd_kernelINS_13Kernel_traitsI13__nv_bfloat16fS2_fjLj12800ELj5ELj1ELj4ELj16ENS_18Kernel_traits_baseILj12800ES2_fS2_fjLj128EEEEEEEvNS_9BwdParamsE,"ax",@progbits
	.align	128
        .global         _ZN10layer_norm13ln_bwd_kernelINS_13Kernel_traitsI13__nv_bfloat16fS2_fjLj12800ELj5ELj1ELj4ELj16ENS_18Kernel_traits_baseILj12800ES2_fS2_fjLj128EEEEEEEvNS_9BwdParamsE
        .type           _ZN10layer_norm13ln_bwd_kernelINS_13Kernel_traitsI13__nv_bfloat16fS2_fjLj12800ELj5ELj1ELj4ELj16ENS_18Kernel_traits_baseILj12800ES2_fS2_fjLj128EEEEEEEvNS_9BwdParamsE,@function
        .size           _ZN10layer_norm13ln_bwd_kernelINS_13Kernel_traitsI13__nv_bfloat16fS2_fjLj12800ELj5ELj1ELj4ELj16ENS_18Kernel_traits_baseILj12800ES2_fS2_fjLj128EEEEEEEvNS_9BwdParamsE,(.L_x_5495 - _ZN10layer_norm13ln_bwd_kernelINS_13Kernel_traitsI13__nv_bfloat16fS2_fjLj12800ELj5ELj1ELj4ELj16ENS_18Kernel_traits_baseILj12800ES2_fS2_fjLj128EEEEEEEvNS_9BwdParamsE)
        .other          _ZN10layer_norm13ln_bwd_kernelINS_13Kernel_traitsI13__nv_bfloat16fS2_fjLj12800ELj5ELj1ELj4ELj16ENS_18Kernel_traits_baseILj12800ES2_fS2_fjLj128EEEEEEEvNS_9BwdParamsE,@"STO_CUDA_ENTRY STV_DEFAULT"
_ZN10layer_norm13ln_bwd_kernelINS_13Kernel_traitsI13__nv_bfloat16fS2_fjLj12800ELj5ELj1ELj4ELj16ENS_18Kernel_traits_baseILj12800ES2_fS2_fjLj128EEEEEEEvNS_9BwdParamsE:
.text._ZN10layer_norm13ln_bwd_kernelINS_13Kernel_traitsI13__nv_bfloat16fS2_fjLj12800ELj5ELj1ELj4ELj16ENS_18Kernel_traits_baseILj12800ES2_fS2_fjLj128EEEEEEEvNS_9BwdParamsE:
        /* <DEDUP_REMOVED lines=22> */
[C---:B------:R-:W-:Y:S02]  /*0160*/  @P0 IADD3 R15, R34.reuse, 0x780, RZ ;  /* 0x00000780220f0810 */ /* 0x040fe40007ffe0ff */
[C---:B------:R-:W-:Y:S01]  /*0170*/  @P0 IADD3 R17, R34.reuse, 0xa00, RZ ;  /* 0x00000a0022110810 */ /* 0x040fe20007ffe0ff */
[----:B---3--:R-:W-:Y:S01]  /*0180*/  @P0 IMAD.WIDE.U32 R4, R13, 0x8, R4 ;  /* 0x000000080d040825 */ /* 0x008fe200078e0004 */
[----:B--2---:R-:W-:-:S03]  /*0190*/  @P0 LEA R10, P1, R34, R18, 0x3 ;  /* 0x00000012220a0211 */ /* 0x004fc600078218ff */
[----:B-1----:R-:W-:Y:S01]  /*01a0*/  @P0 IMAD.WIDE.U32 R2, R11, 0x8, R2 ;  /* 0x000000080b020825 */ /* 0x002fe200078e0002 */
[----:B------:R-:W-:Y:S01]  /*01b0*/  @P0 LEA.HI.X R11, R34, R19, RZ, 0x3, P1 ;  /* 0x00000013220b0211 */ /* 0x000fe200008f1cff */
[----:B------:R-:W5:Y:S02]  /*01c0*/  @P0 LDG.E.64 R76, desc[UR6][R4.64] ;  /* 0x00000006044c0981 */ /* 0x000f64000c1e1b00 */
[----:B0-----:R-:W-:Y:S01]  /*01d0*/  @P0 IMAD.WIDE.U32 R6, R15, 0x8, R6 ;  /* 0x000000080f060825 */ /* 0x001fe200078e0006 */
[----:B------:R-:W-:Y:S01]  /*01e0*/  LEA.HI R33, R58, R57, RZ, 0x19 ;  /* 0x000000393a217211 */ /* 0x000fe200078fc8ff */
[----:B------:R-:W5:Y:S02]  /*01f0*/  @P0 LDG.E.64 R72, desc[UR6][R2.64] ;  /* 0x0000000602480981 */ /* 0x000f64000c1e1b00 */
[----:B----4-:R-:W-:Y:S02]  /*0200*/  @P0 IMAD.WIDE.U32 R8, R17, 0x8, R8 ;  /* 0x0000000811080825 */ /* 0x010fe400078e0008 */
        /* <DEDUP_REMOVED lines=31> */
[----:B------:R0:W4:Y:S01]  /*0400*/  LDG.E.64 R12, desc[UR6][R2.64+0x5000] ;  /* 0x00500006020c7981 */ /* 0x000122000c1e1b00 */
[--C-:B-----5:R-:W-:Y:S01]  /*0410*/  SHF.R.U64 R98, R68, 0x10, R69.reuse ;  /* 0x0000001044627819 */ /* 0x120fe20000001245 */
[----:B------:R-:W-:Y:S01]  /*0420*/  HFMA2.MMA R122, -RZ, RZ, 0, 5.9604644775390625e-08 ;  /* 0x00000001ff7a7435 */ /* 0x000fe200000001ff */
[----:B------:R-:W-:Y:S01]  /*0430*/  SHF.R.U32.HI R100, RZ, 0x10, R69 ;  /* 0x00000010ff647819 */ /* 0x000fe20000011645 */
[----:B------:R-:W-:Y:S01]  /*0440*/  HFMA2.MMA R59, -RZ, RZ, 0, 0 ;  /* 0x00000000ff3b7435 */ /* 0x000fe200000001ff */
        /* <DEDUP_REMOVED lines=27> */
[----:B0-----:R-:W-:Y:S02]  /*0600*/  CS2R R2, SRZ ;  /* 0x0000000000027805 */ /* 0x001fe4000001ff00 */
[----:B------:R-:W-:Y:S02]  /*0610*/  SHF.L.U32 R73, R73, 0x10, RZ ;  /* 0x0000001049497819 */ /* 0x000fe400000006ff */
[----:B------:R-:W-:Y:S02]  /*0620*/  SHF.L.U32 R77, R77, 0x10, RZ ;  /* 0x000000104d4d7819 */ /* 0x000fe400000006ff */
[----:B------:R-:W-:-:S02]  /*0630*/  SHF.L.U32 R81, R81, 0x10, RZ ;  /* 0x0000001051517819 */ /* 0x000fc400000006ff */
[----:B------:R-:W-:Y:S02]  /*0640*/  SHF.L.U32 R85, R85, 0x10, RZ ;  /* 0x0000001055557819 */ /* 0x000fe400000006ff */
[----:B------:R-:W-:Y:S02]  /*0650*/  MOV R32, RZ ;  /* 0x000000ff00207202 */ /* 0x000fe40000000f00 */
[----:B------:R-:W-:Y:S02]  /*0660*/  MOV R0, RZ ;  /* 0x000000ff00007202 */ /* 0x000fe40000000f00 */
[----:B------:R-:W-:Y:S02]  /*0670*/  MOV R99, R33 ;  /* 0x0000002100637202 */ /* 0x000fe40000000f00 */
        /* <DEDUP_REMOVED lines=10> */
[--C-:B--2---:R-:W-:Y:S02]  /*0720*/  SHF.R.U64 R101, R4, 0x10, R5.reuse ;  /* 0x0000001004657819 */ /* 0x104fe40000001205 */
[----:B------:R-:W-:Y:S02]  /*0730*/  SHF.R.U32.HI R103, RZ, 0x10, R5 ;  /* 0x00000010ff677819 */ /* 0x000fe40000011605 */
[--C-:B---3--:R-:W-:Y:S02]  /*0740*/  SHF.R.U64 R105, R6, 0x10, R7.reuse ;  /* 0x0000001006697819 */ /* 0x108fe40000001207 */
[----:B------:R-:W-:-:S02]  /*0750*/  SHF.R.U32.HI R107, RZ, 0x10, R7 ;  /* 0x00000010ff6b7819 */ /* 0x000fc40000011607 */
[--C-:B----4-:R-:W-:Y:S02]  /*0760*/  SHF.R.U64 R109, R8, 0x10, R9.reuse ;  /* 0x00000010086d7819 */ /* 0x110fe40000001209 */
        /* <DEDUP_REMOVED lines=30> */
.L_x_2586:
[----:B------:R-:W-:Y:S01]  /*0950*/  ULDC.64 UR4, c[0x0][0x228] ;  /* 0x00008a0000047ab9 */ /* 0x000fe20000000a00 */
[----:B------:R-:W-:Y:S01]  /*0960*/  IMAD R121, R99, 0xc80, R34 ;  /* 0x00000c8063797824 */ /* 0x000fe200078e0222 */
[----:B------:R-:W-:-:S04]  /*0970*/  ISETP.NE.U32.AND P0, PT, RZ, UR4, PT ;  /* 0x00000004ff007c0c */ /* 0x000fc8000bf05070 */
[----:B------:R-:W-:-:S13]  /*0980*/  ISETP.NE.AND.EX P0, PT, RZ, UR5, PT, P0 ;  /* 0x00000005ff007c0c */ /* 0x000fda000bf05300 */
[----:B0-----:R-:W0:Y:S08]  /*0990*/  @P0 LDC.64 R36, c[0x0][0x228] ;  /* 0x00008a00ff240b82 */ /* 0x001e300000000a00 */
[----:B------:R-:W1:Y:S08]  /*09a0*/  @P0 LDC.64 R40, c[0x0][0x228] ;  /* 0x00008a00ff280b82 */ /* 0x000e700000000a00 */
[----:B------:R-:W2:Y:S08]  /*09b0*/  @P0 LDC.64 R44, c[0x0][0x228] ;  /* 0x00008a00ff2c0b82 */ /* 0x000eb00000000a00 */
[----:B------:R-:W3:Y:S01]  /*09c0*/  @P0 LDC.64 R48, c[0x0][0x228] ;  /* 0x00008a00ff300b82 */ /* 0x000ee20000000a00 */
[C---:B------:R-:W-:Y:S01]  /*09d0*/  IADD3 R123, R121.reuse, 0x280, RZ ;  /* 0x00000280797b7810 */ /* 0x040fe20007ffe0ff */
[----:B0-----:R-:W-:-:S06]  /*09e0*/  @P0 IMAD.WIDE.U32 R36, R121, 0x10, R36 ;  /* 0x0000001079240825 */ /* 0x001fcc00078e0024 */
[----:B------:R-:W0:Y:S01]  /*09f0*/  @P0 LDC.64 R52, c[0x0][0x228] ;  /* 0x00008a00ff340b82 */ /* 0x000e220000000a00 */
[----:B-1----:R-:W-:Y:S01]  /*0a00*/  @P0 IMAD.WIDE.U32 R40, R123, 0x10, R40 ;  /* 0x000000107b280825 */ /* 0x002fe200078e0028 */
[C---:B------:R-:W-:Y:S01]  /*0a10*/  IADD3 R125, R121.reuse, 0x500, RZ ;  /* 0x00000500797d7810 */ /* 0x040fe20007ffe0ff */
[----:B------:R-:W4:Y:S01]  /*0a20*/  @P0 LDG.E.128 R36, desc[UR6][R36.64] ;  /* 0x0000000624240981 */ /* 0x000f22000c1e1d00 */
[----:B------:R-:W-:-:S03]  /*0a30*/  IADD3 R127, R121, 0x780, RZ ;  /* 0x00000780797f7810 */ /* 0x000fc60007ffe0ff */
[----:B------:R-:W5:Y:S01]  /*0a40*/  @P0 LDG.E.128 R40, desc[UR6][R40.64] ;  /* 0x0000000628280981 */ /* 0x000f62000c1e1d00 */
[----:B--2---:R-:W-:Y:S01]  /*0a50*/  @P0 IMAD.WIDE.U32 R44, R125, 0x10, R44 ;  /* 0x000000107d2c0825 */ /* 0x004fe200078e002c */
[----:B------:R-:W-:Y:S01]  /*0a60*/  IADD3 R129, R121, 0xa00, RZ ;  /* 0x00000a0079817810 */ /* 0x000fe20007ffe0ff */
[----:B------:R-:W1:Y:S04]  /*0a70*/  @!P0 LDC.64 R90, c[0x0][0x220] ;  /* 0x00008800ff5a8b82 */ /* 0x000e680000000a00 */
[----:B------:R-:W2:Y:S01]  /*0a80*/  @P0 LDG.E.128 R44, desc[UR6][R44.64] ;  /* 0x000000062c2c0981 */ /* 0x000ea2000c1e1d00 */
[----:B---3--:R-:W-:-:S03]  /*0a90*/  @P0 IMAD.WIDE.U32 R48, R127, 0x10, R48 ;  /* 0x000000107f300825 */ /* 0x008fc600078e0030 */
[----:B------:R-:W3:Y:S03]  /*0aa0*/  @!P0 LDC.64 R88, c[0x0][0x220] ;  /* 0x00008800ff588b82 */ /* 0x000ee60000000a00 */
[----:B------:R-:W2:Y:S01]  /*0ab0*/  @P0 LDG.E.128 R48, desc[UR6][R48.64] ;  /* 0x0000000630300981 */ /* 0x000ea2000c1e1d00 */
[----:B0-----:R-:W-:-:S04]  /*0ac0*/  @P0 IMAD.WIDE.U32 R52, R129, 0x10, R52 ;  /* 0x0000001081340825 */ /* 0x001fc800078e0034 */
[----:B------:R-:W0:Y:S02]  /*0ad0*/  @!P0 LDC.64 R96, c[0x0][0x220] ;  /* 0x00008800ff608b82 */ /* 0x000e240000000a00 */
[----:B------:R-:W2:Y:S01]  /*0ae0*/  @P0 LDG.E.128 R52, desc[UR6][R52.64] ;  /* 0x0000000634340981 */ /* 0x000ea2000c1e1d00 */
[----:B------:R-:W-:-:S05]  /*0af0*/  @P0 MOV R120, RZ ;  /* 0x000000ff00780202 */ /* 0x000fca0000000f00 */
[----:B------:R-:W0:Y:S08]  /*0b00*/  @!P0 LDC.64 R92, c[0x0][0x220] ;  /* 0x00008800ff5c8b82 */ /* 0x000e300000000a00 */
[----:B------:R-:W0:Y:S01]  /*0b10*/  @!P0 LDC.64 R94, c[0x0][0x230] ;  /* 0x00008c00ff5e8b82 */ /* 0x000e220000000a00 */
[----:B-1----:R-:W-:-:S07]  /*0b20*/  @!P0 IMAD.WIDE.U32 R134, R123, 0x10, R90 ;  /* 0x000000107b868825 */ /* 0x002fce00078e005a */
[----:B------:R-:W1:Y:S01]  /*0b30*/  @!P0 LDC.64 R90, c[0x0][0x220] ;  /* 0x00008800ff5a8b82 */ /* 0x000e620000000a00 */
[----:B---3--:R-:W-:-:S04]  /*0b40*/  @!P0 IMAD.WIDE.U32 R132, R125, 0x10, R88 ;  /* 0x000000107d848825 */ /* 0x008fc800078e0058 */
[----:B0-----:R-:W-:-:S03]  /*0b50*/  @!P0 IMAD.WIDE.U32 R136, R129, 0x10, R96 ;  /* 0x0000001081888825 */ /* 0x001fc600078e0060 */
[----:B------:R-:W0:Y:S01]  /*0b60*/  LDC.64 R88, c[0x0][0x238] ;  /* 0x00008e00ff587b82 */ /* 0x000e220000000a00 */
[----:B------:R-:W-:-:S07]  /*0b70*/  @!P0 IMAD.WIDE.U32 R92, R121, 0x10, R92 ;  /* 0x00000010795c8825 */ /* 0x000fce00078e005c */
[----:B------:R-:W3:Y:S01]  /*0b80*/  LDC.64 R96, c[0x0][0x268] ;  /* 0x00009a00ff607b82 */ /* 0x000ee20000000a00 */
[----:B------:R-:W-:-:S05]  /*0b90*/  @!P0 IMAD.WIDE R94, R99, 0x4, R94 ;  /* 0x00000004635e8825 */ /* 0x000fca00078e025e */
[----:B------:R3:W5:Y:S01]  /*0ba0*/  @!P0 LDG.E R120, desc[UR6][R94.64] ;  /* 0x000000065e788981 */ /* 0x000762000c1e1900 */
[----:B-1----:R-:W-:-:S04]  /*0bb0*/  @!P0 IMAD.WIDE.U32 R130, R127, 0x10, R90 ;  /* 0x000000107f828825 */ /* 0x002fc800078e005a */
[----:B0-----:R-:W-:-:S05]  /*0bc0*/  IMAD.WIDE R138, R99, 0x4, R88 ;  /* 0x00000004638a7825 */ /* 0x001fca00078e0258 */
[----:B------:R-:W2:Y:S01]  /*0bd0*/  LDG.E R119, desc[UR6][R138.64] ;  /* 0x000000068a777981 */ /* 0x000ea2000c1e1900 */
[----:B---3--:R-:W-:-:S04]  /*0be0*/  IMAD.WIDE.U32 R88, R121, 0x8, R96 ;  /* 0x0000000879587825 */ /* 0x008fc800078e0060 */
[--C-:B------:R-:W-:Y:S02]  /*0bf0*/  IMAD.WIDE.U32 R90, R123, 0x8, R96.reuse ;  /* 0x000000087b5a7825 */ /* 0x100fe400078e0060 */
[----:B------:R-:W3:Y:S02]  /*0c00*/  LDG.E.64 R88, desc[UR6][R88.64] ;  /* 0x0000000658587981 */ /* 0x000ee4000c1e1b00 */
[--C-:B------:R-:W-:Y:S02]  /*0c10*/  IMAD.WIDE.U32 R94, R125, 0x8, R96.reuse ;  /* 0x000000087d5e7825 */ /* 0x100fe400078e0060 */
[----:B------:R-:W3:Y:S04]  /*0c20*/  LDG.E.64 R90, desc[UR6][R90.64] ;  /* 0x000000065a5a7981 */ /* 0x000ee8000c1e1b00 */
[----:B------:R-:W3:Y:S04]  /*0c30*/  LDG.E.64 R94, desc[UR6][R94.64] ;  /* 0x000000065e5e7981 */ /* 0x000ee8000c1e1b00 */
[----:B------:R0:W5:Y:S04]  /*0c40*/  @!P0 LDG.E.128 R36, desc[UR6][R92.64] ;  /* 0x000000065c248981 */ /* 0x000168000c1e1d00 */
[----:B------:R5:W2:Y:S04]  /*0c50*/  @!P0 LDG.E.128 R40, desc[UR6][R134.64] ;  /* 0x0000000686288981 */ /* 0x000aa8000c1e1d00 */
[----:B------:R-:W3:Y:S04]  /*0c60*/  @!P0 LDG.E.128 R44, desc[UR6][R132.64] ;  /* 0x00000006842c8981 */ /* 0x000ee8000c1e1d00 */
[----:B------:R1:W3:Y:S04]  /*0c70*/  @!P0 LDG.E.128 R48, desc[UR6][R130.64] ;  /* 0x0000000682308981 */ /* 0x0002e8000c1e1d00 */
[----:B------:R-:W3:Y:S01]  /*0c80*/  @!P0 LDG.E.128 R52, desc[UR6][R136.64] ;  /* 0x0000000688348981 */ /* 0x000ee2000c1e1d00 */
[----:B0-----:R-:W-:-:S04]  /*0c90*/  IMAD.WIDE.U32 R92, R127, 0x8, R96 ;  /* 0x000000087f5c7825 */ /* 0x001fc800078e0060 */
[----:B------:R-:W-:Y:S02]  /*0ca0*/  IMAD.WIDE.U32 R96, R129, 0x8, R96 ;  /* 0x0000000881607825 */ /* 0x000fe400078e0060 */
[----:B------:R-:W3:Y:S04]  /*0cb0*/  LDG.E.64 R92, desc[UR6][R92.64] ;  /* 0x000000065c5c7981 */ /* 0x000ee8000c1e1b00 */
[----:B------:R-:W3:Y:S01]  /*0cc0*/  LDG.E.64 R96, desc[UR6][R96.64] ;  /* 0x0000000660607981 */ /* 0x000ee2000c1e1b00 */
[----:B------:R-:W0:Y:S08]  /*0cd0*/  @P0 MUFU.RCP R146, R68 ;  /* 0x0000004400920308 */ /* 0x000e300000001000 */
[----:B------:R-:W2:Y:S08]  /*0ce0*/  @P0 MUFU.RCP R124, R107 ;  /* 0x0000006b007c0308 */ /* 0x000eb00000001000 */
[----:B------:R-:W2:Y:S08]  /*0cf0*/  @P0 MUFU.RCP R139, R66 ;  /* 0x00000042008b0308 */ /* 0x000eb00000001000 */
[----:B------:R-:W2:Y:S08]  /*0d00*/  @P0 MUFU.RCP R148, R103 ;  /* 0x0000006700940308 */ /* 0x000eb00000001000 */
[----:B------:R-:W2:Y:S08]  /*0d10*/  @P0 MUFU.RCP R126, R111 ;  /* 0x0000006f007e0308 */ /* 0x000eb00000001000 */
[----:B------:R-:W2:Y:S08]  /*0d20*/  @P0 MUFU.RCP R142, R101 ;  /* 0x00000065008e0308 */ /* 0x000eb00000001000 */
[----:B------:R-:W2:Y:S01]  /*0d30*/  @P0 MUFU.RCP R150, R70 ;  /* 0x0000004600960308 */ /* 0x000ea20000001000 */
[----:B------:R-:W-:-:S07]  /*0d40*/  LOP3.LUT P1, RZ, R122, 0xff, RZ, 0xc0, !PT ;  /* 0x000000ff7aff7812 */ /* 0x000fce000782c0ff */
[----:B------:R-:W2:Y:S08]  /*0d50*/  @P0 MUFU.RCP R152, R105 ;  /* 0x0000006900980308 */ /* 0x000eb00000001000 */
[----:B------:R-:W2:Y:S08]  /*0d60*/  @P0 MUFU.RCP R137, R72 ;  /* 0x0000004800890308 */ /* 0x000eb00000001000 */
[----:B------:R-:W3:Y:S08]  /*0d70*/  @P0 MUFU.RCP R145, R76 ;  /* 0x0000004c00910308 */ /* 0x000ef00000001000 */
[----:B------:R-:W3:Y:S08]  /*0d80*/  @P0 MUFU.RCP R144, R78 ;  /* 0x0000004e00900308 */ /* 0x000ef00000001000 */
[----:B------:R-:W3:Y:S08]  /*0d90*/  @P0 MUFU.RCP R132, R115 ;  /* 0x0000007300840308 */ /* 0x000ef00000001000 */
[----:B------:R-:W3:Y:S08]  /*0da0*/  @P0 MUFU.RCP R143, R74 ;  /* 0x0000004a008f0308 */ /* 0x000ef00000001000 */
[----:B------:R-:W3:Y:S08]  /*0db0*/  @P0 MUFU.RCP R140, R113 ;  /* 0x00000071008c0308 */ /* 0x000ef00000001000 */
[----:B------:R-:W-:Y:S08]  /*0dc0*/  @P0 MUFU.RCP R138, R80 ;  /* 0x00000050008a0308 */ /* 0x000ff00000001000 */
[----:B------:R-:W-:Y:S08]  /*0dd0*/  @P0 MUFU.RCP R128, R109 ;  /* 0x0000006d00800308 */ /* 0x000ff00000001000 */
[----:B------:R-:W-:Y:S01]  /*0de0*/  @P0 MUFU.RCP R136, R82 ;  /* 0x0000005200880308 */ /* 0x000fe20000001000 */
[----:B------:R-:W-:Y:S01]  /*0df0*/  UMOV UR4, 0xffffffff ;  /* 0xffffffff00047882 */ /* 0x000fe20000000000 */
[----:B------:R-:W-:Y:S01]  /*0e00*/  ISETP.NE.AND P2, PT, R35, RZ, PT ;  /* 0x000000ff2300720c */ /* 0x000fe20003f45270 */
[----:B----4-:R-:W-:Y:S01]  /*0e10*/  @P0 FADD.FTZ R133, -R69, R38 ;  /* 0x0000002645850221 */ /* 0x010fe20000010100 */
[----:B------:R-:W-:Y:S01]  /*0e20*/  @P0 FADD.FTZ R131, -R100, R39 ;  /* 0x0000002764830221 */ /* 0x000fe20000010100 */
[----:B-----5:R-:W-:Y:S01]  /*0e30*/  @!P0 FADD.FTZ R134, R39, -R120 ;  /* 0x8000007827868221 */ /* 0x020fe20000010000 */
[----:B------:R-:W-:Y:S01]  /*0e40*/  @P0 FADD.FTZ R39, -R104, R43 ;  /* 0x0000002b68270221 */ /* 0x000fe20000010100 */
[----:B------:R-:W-:Y:S01]  /*0e50*/  @P0 FADD.FTZ R122, -R67, R36 ;  /* 0x00000024437a0221 */ /* 0x000fe20000010100 */
[----:B------:R-:W-:Y:S01]  /*0e60*/  @P0 FADD.FTZ R135, -R98, R37 ;  /* 0x0000002562870221 */ /* 0x000fe20000010100 */
[--C-:B-1----:R-:W-:Y:S01]  /*0e70*/  @!P0 FADD.FTZ R130, R37, -R120.reuse ;  /* 0x8000007825828221 */ /* 0x102fe20000010000 */
[----:B0-----:R-:W-:Y:S01]  /*0e80*/  @P0 FMUL.FTZ R133, R133, R146 ;  /* 0x0000009285850220 */ /* 0x001fe20000410000 */
[----:B------:R-:W0:Y:S01]  /*0e90*/  @P0 MUFU.RCP R37, R117 ;  /* 0x0000007500250308 */ /* 0x000e220000001000 */
[----:B--2---:R-:W-:Y:S01]  /*0ea0*/  @!P0 FADD.FTZ R146, R43, -R120 ;  /* 0x800000782b928221 */ /* 0x004fe20000010000 */
[----:B------:R-:W-:Y:S01]  /*0eb0*/  @P0 FMUL.FTZ R124, R39, R124 ;  /* 0x0000007c277c0220 */ /* 0x000fe20000410000 */
[----:B------:R-:W-:Y:S01]  /*0ec0*/  @P0 FADD.FTZ R43, -R108, R47 ;  /* 0x0000002f6c2b0221 */ /* 0x000fe20000010100 */
[----:B------:R-:W-:Y:S01]  /*0ed0*/  @P0 FMUL.FTZ R122, R122, R139 ;  /* 0x0000008b7a7a0220 */ /* 0x000fe20000410000 */
[----:B------:R-:W-:Y:S01]  /*0ee0*/  @P0 FMUL.FTZ R131, R131, R148 ;  /* 0x0000009483830220 */ /* 0x000fe20000410000 */
[----:B------:R-:W-:Y:S01]  /*0ef0*/  @P0 FADD.FTZ R141, -R71, R40 ;  /* 0x00000028478d0221 */ /* 0x000fe20000010100 */
[----:B------:R-:W-:Y:S01]  /*0f00*/  @P0 FADD.FTZ R139, -R102, R41 ;  /* 0x00000029668b0221 */ /* 0x000fe20000010100 */
[----:B------:R-:W1:Y:S01]  /*0f10*/  @P0 MUFU.RCP R39, R84 ;  /* 0x0000005400270308 */ /* 0x000e620000001000 */
[----:B------:R-:W-:Y:S01]  /*0f20*/  @P0 FADD.FTZ R148, -R73, R42 ;  /* 0x0000002a49940221 */ /* 0x000fe20000010100 */
[----:B------:R-:W-:Y:S01]  /*0f30*/  @P0 FADD.FTZ R154, -R77, R46 ;  /* 0x0000002e4d9a0221 */ /* 0x000fe20000010100 */
[----:B------:R-:W-:Y:S01]  /*0f40*/  @P0 FMUL.FTZ R126, R43, R126 ;  /* 0x0000007e2b7e0220 */ /* 0x000fe20000410000 */
[----:B------:R-:W-:Y:S01]  /*0f50*/  @P0 FMUL.FTZ R135, R135, R142 ;  /* 0x0000008e87870220 */ /* 0x000fe20000410000 */
[----:B------:R-:W-:Y:S01]  /*0f60*/  @P0 FMUL.FTZ R141, R141, R150 ;  /* 0x000000968d8d0220 */ /* 0x000fe20000410000 */
[----:B------:R-:W-:Y:S01]  /*0f70*/  @P0 FADD.FTZ R43, -R79, R48 ;  /* 0x000000304f2b0221 */ /* 0x000fe20000010100 */
[----:B------:R-:W-:Y:S01]  /*0f80*/  @P0 FADD.FTZ R147, -R112, R51 ;  /* 0x0000003370930221 */ /* 0x000fe20000010100 */
[--C-:B------:R-:W-:Y:S01]  /*0f90*/  @!P0 FADD.FTZ R142, R41, -R120.reuse ;  /* 0x80000078298e8221 */ /* 0x100fe20000010000 */
[----:B------:R-:W-:Y:S01]  /*0fa0*/  @P0 FMUL.FTZ R139, R139, R152 ;  /* 0x000000988b8b0220 */ /* 0x000fe20000410000 */
[----:B------:R-:W-:Y:S01]  /*0fb0*/  @P0 FMUL.FTZ R137, R148, R137 ;  /* 0x0000008994890220 */ /* 0x000fe20000410000 */
[----:B---3--:R-:W-:Y:S01]  /*0fc0*/  @!P0 FADD.FTZ R150, R47, -R120 ;  /* 0x800000782f968221 */ /* 0x008fe20000010000 */
[----:B------:R-:W-:Y:S01]  /*0fd0*/  @P0 FADD.FTZ R152, -R75, R44 ;  /* 0x0000002c4b980221 */ /* 0x000fe20000010100 */
[----:B------:R-:W-:Y:S01]  /*0fe0*/  @P0 FADD.FTZ R41, -R106, R45 ;  /* 0x0000002d6a290221 */ /* 0x000fe20000010100 */
[----:B------:R-:W-:Y:S01]  /*0ff0*/  @!P0 FADD.FTZ R148, R45, -R120 ;  /* 0x800000782d948221 */ /* 0x000fe20000010000 */
[----:B------:R-:W-:Y:S01]  /*1000*/  @P0 FMUL.FTZ R47, R154, R145 ;  /* 0x000000919a2f0220 */ /* 0x000fe20000410000 */
[----:B------:R-:W-:Y:S01]  /*1010*/  @P0 FADD.FTZ R45, -R110, R49 ;  /* 0x000000316e2d0221 */ /* 0x000fe20000010100 */
[----:B------:R-:W-:Y:S01]  /*1020*/  @!P0 FADD.FTZ R154, R49, -R120 ;  /* 0x80000078319a8221 */ /* 0x000fe20000010000 */
[----:B------:R-:W-:Y:S01]  /*1030*/  @P0 FADD.FTZ R145, -R81, R50 ;  /* 0x0000003251910221 */ /* 0x000fe20000010100 */
[----:B------:R-:W-:Y:S01]  /*1040*/  @!P0 FADD.FTZ R156, R50, -R120 ;  /* 0x80000078329c8221 */ /* 0x000fe20000010000 */
[----:B------:R-:W-:Y:S01]  /*1050*/  @P0 FMUL.FTZ R49, R43, R144 ;  /* 0x000000902b310220 */ /* 0x000fe20000410000 */
[----:B------:R-:W-:Y:S01]  /*1060*/  @P0 FMUL.FTZ R50, R147, R132 ;  /* 0x0000008493320220 */ /* 0x000fe20000410000 */
[----:B------:R-:W-:Y:S01]  /*1070*/  @P0 FADD.FTZ R43, -R83, R52 ;  /* 0x00000034532b0221 */ /* 0x000fe20000010100 */
[----:B------:R-:W-:Y:S01]  /*1080*/  @!P0 FADD.FTZ R132, R52, -R120 ;  /* 0x8000007834848221 */ /* 0x000fe20000010000 */
[----:B------:R-:W-:Y:S01]  /*1090*/  @P0 FMUL.FTZ R143, R152, R143 ;  /* 0x0000008f988f0220 */ /* 0x000fe20000410000 */
[----:B------:R-:W-:Y:S01]  /*10a0*/  @P0 FADD.FTZ R52, -R114, R53 ;  /* 0x0000003572340221 */ /* 0x000fe20000010100 */
[----:B------:R-:W-:Y:S01]  /*10b0*/  @!P0 FADD.FTZ R152, R48, -R120 ;  /* 0x8000007830988221 */ /* 0x000fe20000010000 */
[----:B------:R-:W-:Y:S01]  /*10c0*/  @P0 FMUL.FTZ R48, R45, R140 ;  /* 0x0000008c2d300220 */ /* 0x000fe20000410000 */
[----:B------:R-:W-:Y:S01]  /*10d0*/  @P0 FADD.FTZ R140, -R85, R54 ;  /* 0x00000036558c0221 */ /* 0x000fe20000010100 */
[--C-:B------:R-:W-:Y:S01]  /*10e0*/  @!P0 FADD.FTZ R144, R54, -R120.reuse ;  /* 0x8000007836908221 */ /* 0x100fe20000010000 */
[--C-:B------:R-:W-:Y:S01]  /*10f0*/  @!P0 FADD.FTZ R46, R46, -R120.reuse ;  /* 0x800000782e2e8221 */ /* 0x100fe20000010000 */
[--C-:B------:R-:W-:Y:S01]  /*1100*/  @!P0 FADD.FTZ R158, R51, -R120.reuse ;  /* 0x80000078339e8221 */ /* 0x100fe20000010000 */
[----:B0-----:R-:W-:Y:S01]  /*1110*/  @P0 FMUL.FTZ R54, R52, R37 ;  /* 0x0000002534360220 */ /* 0x001fe20000410000 */
[----:B------:R-:W-:Y:S01]  /*1120*/  @P0 FMUL.FTZ R51, R145, R138 ;  /* 0x0000008a91330220 */ /* 0x000fe20000410000 */
[----:B------:R-:W-:Y:S01]  /*1130*/  MOV R37, R88 ;  /* 0x0000005800257202 */ /* 0x000fe20000000f00 */
[--C-:B------:R-:W-:Y:S01]  /*1140*/  @!P0 FADD.FTZ R36, R36, -R120.reuse ;  /* 0x8000007824248221 */ /* 0x100fe20000010000 */
[--C-:B------:R-:W-:Y:S01]  /*1150*/  @!P0 FADD.FTZ R138, R53, -R120.reuse ;  /* 0x80000078358a8221 */ /* 0x100fe20000010000 */
[--C-:B------:R-:W-:Y:S01]  /*1160*/  @!P0 FADD.FTZ R42, R42, -R120.reuse ;  /* 0x800000782a2a8221 */ /* 0x100fe20000010000 */
[----:B-1----:R-:W-:Y:S01]  /*1170*/  @P0 FMUL.FTZ R53, R140, R39 ;  /* 0x000000278c350220 */ /* 0x002fe20000410000 */
[C---:B------:R-:W-:Y:S01]  /*1180*/  @!P0 FMUL.FTZ R47, R119.reuse, R46 ;  /* 0x0000002e772f8220 */ /* 0x040fe20000410000 */
[----:B------:R-:W-:Y:S01]  /*1190*/  @!P0 FMUL.FTZ R53, R119, R144 ;  /* 0x0000009077358220 */ /* 0x000fe20000410000 */
[--C-:B------:R-:W-:Y:S01]  /*11a0*/  @!P0 FADD.FTZ R38, R38, -R120.reuse ;  /* 0x8000007826268221 */ /* 0x100fe20000010000 */
[----:B------:R-:W-:Y:S01]  /*11b0*/  SHF.R.U64 R144, R88, 0x10, R89 ;  /* 0x0000001058907819 */ /* 0x000fe20000001259 */
[--C-:B------:R-:W-:Y:S01]  /*11c0*/  @!P0 FADD.FTZ R40, R40, -R120.reuse ;  /* 0x8000007828288221 */ /* 0x100fe20000010000 */
[----:B------:R-:W-:Y:S01]  /*11d0*/  MOV R39, R90 ;  /* 0x0000005a00277202 */ /* 0x000fe20000000f00 */
[--C-:B------:R-:W-:Y:S01]  /*11e0*/  @!P0 FADD.FTZ R44, R44, -R120.reuse ;  /* 0x800000782c2c8221 */ /* 0x100fe20000010000 */
[----:B------:R-:W-:Y:S01]  /*11f0*/  SHF.L.U32 R46, R37, 0x10, RZ ;  /* 0x00000010252e7819 */ /* 0x000fe200000006ff */
[----:B------:R-:W-:Y:S01]  /*1200*/  @!P0 FADD.FTZ R160, R55, -R120 ;  /* 0x8000007837a08221 */ /* 0x000fe20000010000 */
[----:B------:R-:W-:Y:S01]  /*1210*/  @!P0 FMUL.FTZ R122, R119, R36 ;  /* 0x00000024777a8220 */ /* 0x000fe20000410000 */
[----:B------:R-:W-:Y:S01]  /*1220*/  @P0 FMUL.FTZ R128, R41, R128 ;  /* 0x0000008029800220 */ /* 0x000fe20000410000 */
[----:B------:R-:W-:Y:S01]  /*1230*/  @P0 FADD.FTZ R120, -R116, R55 ;  /* 0x0000003774780221 */ /* 0x000fe20000010100 */
[C---:B------:R-:W-:Y:S01]  /*1240*/  @!P0 FMUL.FTZ R137, R119.reuse, R42 ;  /* 0x0000002a77898220 */ /* 0x040fe20000410000 */
[----:B------:R-:W-:Y:S01]  /*1250*/  @!P0 FMUL.FTZ R54, R119, R138 ;  /* 0x0000008a77368220 */ /* 0x000fe20000410000 */
[----:B------:R-:W0:Y:S01]  /*1260*/  @P0 MUFU.RCP R41, R118 ;  /* 0x0000007600290308 */ /* 0x000e220000001000 */
[----:B------:R-:W-:Y:S01]  /*1270*/  @P0 FMUL.FTZ R55, R43, R136 ;  /* 0x000000882b370220 */ /* 0x000fe20000410000 */
[----:B------:R-:W-:Y:S01]  /*1280*/  MOV R42, R94 ;  /* 0x0000005e002a7202 */ /* 0x000fe20000000f00 */
[C---:B------:R-:W-:Y:S01]  /*1290*/  @!P0 FMUL.FTZ R133, R119.reuse, R38 ;  /* 0x0000002677858220 */ /* 0x040fe20000410000 */
[--C-:B------:R-:W-:Y:S01]  /*12a0*/  SHF.R.U64 R138, R94, 0x10, R95.reuse ;  /* 0x000000105e8a7819 */ /* 0x100fe2000000125f */
[C---:B------:R-:W-:Y:S01]  /*12b0*/  @!P0 FMUL.FTZ R135, R119.reuse, R130 ;  /* 0x0000008277878220 */ /* 0x040fe20000410000 */
[----:B------:R-:W-:Y:S01]  /*12c0*/  MOV R43, R95 ;  /* 0x0000005f002b7202 */ /* 0x000fe20000000f00 */
[----:B------:R-:W-:Y:S01]  /*12d0*/  @!P0 FMUL.FTZ R141, R119, R40 ;  /* 0x00000028778d8220 */ /* 0x000fe20000410000 */
[----:B------:R-:W-:Y:S01]  /*12e0*/  SHF.R.U32.HI R94, RZ, 0x10, R95 ;  /* 0x00000010ff5e7819 */ /* 0x000fe2000001165f */
[----:B------:R-:W-:Y:S01]  /*12f0*/  FADD.FTZ R65, R46, R65 ;  /* 0x000000412e417221 */ /* 0x000fe20000010000 */
[----:B------:R-:W-:Y:S01]  /*1300*/  SHF.L.U32 R144, R144, 0x10, RZ ;  /* 0x0000001090907819 */ /* 0x000fe200000006ff */
[----:B------:R-:W-:Y:S01]  /*1310*/  FFMA.FTZ R87, R46, R122, R87 ;  /* 0x0000007a2e577223 */ /* 0x000fe20000010057 */
[----:B------:R-:W-:Y:S01]  /*1320*/  SHF.L.U32 R45, R39, 0x10, RZ ;  /* 0x00000010272d7819 */ /* 0x000fe200000006ff */
[C---:B------:R-:W-:Y:S01]  /*1330*/  @!P0 FMUL.FTZ R131, R119.reuse, R134 ;  /* 0x0000008677838220 */ /* 0x040fe20000410000 */
[----:B------:R-:W-:Y:S01]  /*1340*/  MOV R38, R89 ;  /* 0x0000005900267202 */ /* 0x000fe20000000f00 */
[----:B------:R-:W-:Y:S01]  /*1350*/  @!P0 FMUL.FTZ R143, R119, R44 ;  /* 0x0000002c778f8220 */ /* 0x000fe20000410000 */
[----:B------:R-:W-:Y:S01]  /*1360*/  MOV R95, R96 ;  /* 0x00000060005f7202 */ /* 0x000fe20000000f00 */
[----:B------:R-:W-:Y:S01]  /*1370*/  FMUL.FTZ R46, R66, R46 ;  /* 0x0000002e422e7220 */ /* 0x000fe20000410000 */
[----:B------:R-:W-:-:S02]  /*1380*/  MOV R44, R92 ;  /* 0x0000005c002c7202 */ /* 0x000fc40000000f00 */
        /* <DEDUP_REMOVED lines=13> */
[----:B------:R-:W-:Y:S01]  /*1460*/  SHF.L.U32 R140, R140, 0x10, RZ ;  /* 0x000000108c8c7819 */ /* 0x000fe200000006ff */
[----:B------:R-:W-:Y:S01]  /*1470*/  @!P0 FMUL.FTZ R139, R119, R142 ;  /* 0x0000008e778b8220 */ /* 0x000fe20000410000 */
        /* <DEDUP_REMOVED lines=9> */
[----:B0-----:R-:W-:Y:S01]  /*1510*/  @P0 FMUL.FTZ R52, R120, R41 ;  /* 0x0000002978340220 */ /* 0x001fe20000410000 */
[----:B------:R-:W-:Y:S01]  /*1520*/  SHF.L.U32 R136, R136, 0x10, RZ ;  /* 0x0000001088887819 */ /* 0x000fe200000006ff */
[----:B------:R-:W-:Y:S01]  /*1530*/  FADD.FTZ R95, R95, R140 ;  /* 0x0000008c5f5f7221 */ /* 0x000fe20000010000 */
[----:B------:R-:W-:Y:S01]  /*1540*/  MOV R41, R91 ;  /* 0x0000005b00297202 */ /* 0x000fe20000000f00 */
[----:B------:R-:W-:Y:S01]  /*1550*/  FFMA.FTZ R45, R140, R131, R45 ;  /* 0x000000838c2d7223 */ /* 0x000fe2000001002d */
[----:B------:R-:W-:Y:S01]  /*1560*/  SHF.R.U32.HI R90, RZ, 0x10, R91 ;  /* 0x00000010ff5a7819 */ /* 0x000fe2000001165b */
[C---:B------:R-:W-:Y:S01]  /*1570*/  FADD.FTZ R17, R136.reuse, R17 ;  /* 0x0000001188117221 */ /* 0x040fe20000010000 */
[----:B------:R-:W-:Y:S01]  /*1580*/  SHF.L.U32 R89, R41, 0x10, RZ ;  /* 0x0000001029597819 */ /* 0x000fe200000006ff */
[----:B------:R-:W-:Y:S01]  /*1590*/  FFMA.FTZ R0, R136, R139, R0 ;  /* 0x0000008b88007223 */ /* 0x000fe20000010000 */
[----:B------:R-:W-:Y:S01]  /*15a0*/  FMUL.FTZ R136, R105, R136 ;  /* 0x0000008869887220 */ /* 0x000fe20000410000 */
[----:B------:R-:W-:Y:S01]  /*15b0*/  FADD.FTZ R95, R95, R138 ;  /* 0x0000008a5f5f7221 */ /* 0x000fe20000010000 */
[----:B------:R-:W-:Y:S01]  /*15c0*/  FFMA.FTZ R45, R138, R141, R45 ;  /* 0x0000008d8a2d7223 */ /* 0x000fe2000001002d */
[----:B------:R-:W-:Y:S01]  /*15d0*/  SHF.L.U32 R90, R90, 0x10, RZ ;  /* 0x000000105a5a7819 */ /* 0x000fe200000006ff */
[C---:B------:R-:W-:Y:S01]  /*15e0*/  @!P0 FMUL.FTZ R124, R119.reuse, R146 ;  /* 0x00000092777c8220 */ /* 0x040fe20000410000 */
[----:B------:R-:W-:Y:S01]  /*15f0*/  SHF.L.U32 R91, R42, 0x10, RZ ;  /* 0x000000102a5b7819 */ /* 0x000fe200000006ff */
[----:B------:R-:W-:Y:S01]  /*1600*/  @!P0 FMUL.FTZ R128, R119, R148 ;  /* 0x0000009477808220 */ /* 0x000fe20000410000 */
[----:B------:R-:W-:Y:S01]  /*1610*/  SHF.L.U32 R42, R134, 0x10, RZ ;  /* 0x00000010862a7819 */ /* 0x000fe200000006ff */
[----:B------:R-:W-:Y:S01]  /*1620*/  FMUL.FTZ R134, R72, R89 ;  /* 0x0000005948867220 */ /* 0x000fe20000410000 */
[----:B------:R-:W-:Y:S01]  /*1630*/  FADD.FTZ R95, R95, R136 ;  /* 0x000000885f5f7221 */ /* 0x000fe20000010000 */
[----:B------:R-:W-:Y:S01]  /*1640*/  FFMA.FTZ R45, R136, R139, R45 ;  /* 0x0000008b882d7223 */ /* 0x000fe2000001002d */
[----:B------:R-:W-:Y:S01]  /*1650*/  @!P0 FMUL.FTZ R55, R119, R132 ;  /* 0x0000008477378220 */ /* 0x000fe20000410000 */
[----:B------:R-:W-:Y:S01]  /*1660*/  SHF.R.U32.HI R132, RZ, 0x10, R93 ;  /* 0x00000010ff847819 */ /* 0x000fe2000001165d */
        /* <DEDUP_REMOVED lines=8> */
[-C--:B------:R-:W-:Y:S01]  /*16f0*/  FFMA.FTZ R92, R134, R137.reuse, R45 ;  /* 0x00000089865c7223 */ /* 0x080fe2000001002d */
        /* <DEDUP_REMOVED lines=9> */
[C---:B------:R-:W-:Y:S01]  /*1790*/  @!P0 FMUL.FTZ R126, R119.reuse, R150 ;  /* 0x00000096777e8220 */ /* 0x040fe20000410000 */
[----:B------:R-:W-:Y:S01]  /*17a0*/  @!P0 FMUL.FTZ R49, R119, R152 ;  /* 0x0000009877318220 */ /* 0x000fe20000410000 */
[----:B------:R-:W-:Y:S01]  /*17b0*/  SHF.R.U64 R130, R96, 0x10, R97 ;  /* 0x0000001060827819 */ /* 0x000fe20000001261 */
[----:B------:R-:W-:Y:S01]  /*17c0*/  FADD.FTZ R90, R45, R132 ;  /* 0x000000842d5a7221 */ /* 0x000fe20000010000 */
[----:B------:R-:W-:Y:S01]  /*17d0*/  FFMA.FTZ R92, R132, R143, R89 ;  /* 0x0000008f845c7223 */ /* 0x000fe20000010059 */
[----:B------:R-:W-:Y:S01]  /*17e0*/  SHF.L.U32 R41, R88, 0x10, RZ ;  /* 0x0000001058297819 */ /* 0x000fe200000006ff */
[C---:B------:R-:W-:Y:S01]  /*17f0*/  FADD.FTZ R23, R94.reuse, R23 ;  /* 0x000000175e177221 */ /* 0x040fe20000010000 */
[----:B------:R-:W-:Y:S01]  /*1800*/  FFMA.FTZ R7, R94, R126, R7 ;  /* 0x0000007e5e077223 */ /* 0x000fe20000010007 */
[----:B------:R-:W-:Y:S01]  /*1810*/  FMUL.FTZ R145, R111, R94 ;  /* 0x0000005e6f917220 */ /* 0x000fe20000410000 */
[----:B------:R-:W-:Y:S01]  /*1820*/  @!P0 FMUL.FTZ R48, R119, R154 ;  /* 0x0000009a77308220 */ /* 0x000fe20000410000 */
[----:B------:R-:W-:Y:S01]  /*1830*/  SHF.L.U32 R88, R130, 0x10, RZ ;  /* 0x0000001082587819 */ /* 0x000fe200000006ff */
        /* <DEDUP_REMOVED lines=19> */
[----:B------:R-:W-:Y:S02]  /*1970*/  @!P0 FMUL.FTZ R50, R119, R158 ;  /* 0x0000009e77328220 */ /* 0x000fe40000410000 */
        /* <DEDUP_REMOVED lines=19> */
[----:B------:R-:W-:Y:S01]  /*1ab0*/  SHF.R.U32.HI R96, RZ, 0x10, R97 ;  /* 0x00000010ff607819 */ /* 0x000fe20000011661 */
[----:B------:R-:W-:Y:S01]  /*1ac0*/  FFMA.FTZ R6, R91, R143, R6 ;  /* 0x0000008f5b067223 */ /* 0x000fe20000010006 */
        /* <DEDUP_REMOVED lines=9> */
[----:B------:R-:W-:Y:S01]  /*1b60*/  SHF.R.U32.HI R36, RZ, 0x5, R58 ;  /* 0x00000005ff247819 */ /* 0x000fe2000001163a */
[----:B------:R-:W-:Y:S01]  /*1b70*/  FADD.FTZ R37, R42, R91 ;  /* 0x0000005b2a257221 */ /* 0x000fe20000010000 */
[----:B------:R-:W-:Y:S01]  /*1b80*/  FFMA.FTZ R39, R91, R54, R44 ;  /* 0x000000365b277223 */ /* 0x000fe2000001002c */
[----:B------:R-:W-:Y:S01]  /*1b90*/  @!P0 FMUL.FTZ R52, R119, R160 ;  /* 0x000000a077348220 */ /* 0x000fe20000410000 */
[----:B------:R-:W-:Y:S01]  /*1ba0*/  LOP3.LUT R40, R36, 0x7fffffc, RZ, 0xc0, !PT ;  /* 0x07fffffc24287812 */ /* 0x000fe200078ec0ff */
[----:B------:R-:W-:Y:S01]  /*1bb0*/  FMUL.FTZ R89, R118, R38 ;  /* 0x0000002676597220 */ /* 0x000fe20000410000 */
[----:B------:R-:W-:Y:S01]  /*1bc0*/  FADD.FTZ R42, R37, R88 ;  /* 0x00000058252a7221 */ /* 0x000fe20000010000 */
        /* <DEDUP_REMOVED lines=26> */
.L_x_2597:
        /* <DEDUP_REMOVED lines=8> */
[----:B------:R-:W-:Y:S02]  /*1df0*/  @!P2 MOV R38, 0x400 ;  /* 0x000004000026a802 */ /* 0x000fe40000000f00 */
[----:B------:R-:W-:Y:S02]  /*1e00*/  LEA R146, R33, R33, 0x2 ;  /* 0x0000002121927211 */ /* 0x000fe400078e10ff */
[----:B------:R-:W-:-:S05]  /*1e10*/  @!P2 IADD3 R39, R40, R39, RZ ;  /* 0x000000272827a210 */ /* 0x000fca0007ffe0ff */
[----:B------:R-:W5:Y:S01]  /*1e20*/  @!P0 LDC.64 R36, c[0x0][0x250] ;  /* 0x00009400ff248b82 */ /* 0x000f620000000a00 */
[----:B----4-:R-:W-:-:S04]  /*1e30*/  LEA R41, R120, R120, 0x2 ;  /* 0x0000007878297211 */ /* 0x010fc800078e10ff */
        /* <DEDUP_REMOVED lines=9> */
[----:B------:R-:W-:Y:S01]  /*1ed0*/  @!P0 LEA.HI.X.SX32 R43, R56, R97, 0x1, P4 ;  /* 0x00000061382b8211 */ /* 0x000fe200020f0eff */
[----:B------:R-:W-:Y:S01]  /*1ee0*/  BAR.SYNC.DEFER_BLOCKING 0x0 ;  /* 0x0000000000007b1d */ /* 0x000fe20000010000 */
        /* <DEDUP_REMOVED lines=18> */
.L_x_2583:
[----:B------:R-:W-:Y:S05]  /*2010*/  BSYNC B0 ;  /* 0x0000000000007941 */ /* 0x000fea0003800000 */
.L_x_2582:
[----:B------:R-:W-:Y:S01]  /*2020*/  ISETP.NE.AND P2, PT, R58, RZ, PT ;  /* 0x000000ff3a00720c */ /* 0x000fe20003f45270 */
[----:B------:R1:W-:Y:S01]  /*2030*/  @!P0 STG.E.64 desc[UR6][R44.64], R42 ;  /* 0x0000002a2c008986 */ /* 0x0003e2000c101b06 */
[----:B------:R-:W-:-:S11]  /*2040*/  ISETP.NE.AND P0, PT, R148, RZ, PT ;  /* 0x000000ff9400720c */ /* 0x000fd60003f05270 */
[----:B------:R-:W-:Y:S05]  /*2050*/  @P2 BRA `(.L_x_2584) ;  /* 0x0000000000542947 */ /* 0x000fea0003800000 */
[----:B------:R-:W-:Y:S01]  /*2060*/  SHF.R.U32.HI R37, RZ, 0x1, R86 ;  /* 0x00000001ff257819 */ /* 0x000fe20000011656 */
[----:B0-----:R-:W-:Y:S01]  /*2070*/  HFMA2.MMA R39, -RZ, RZ, 0, 5.9604644775390625e-08 ;  /* 0x00000001ff277435 */ /* 0x001fe200000001ff */
        /* <DEDUP_REMOVED lines=14> */
.L_x_2585:
[----:B------:R-:W2:Y:S04]  /*2160*/  LDG.E.STRONG.GPU R38, desc[UR6][R36.64] ;  /* 0x0000000624267981 */ /* 0x000ea8000c1ef900 */
[----:B--2---:R-:W-:Y:S01]  /*2170*/  CCTL.IVALL ;  /* 0x00000000ff00798f */ /* 0x004fe20002000000 */
[----:B------:R-:W-:Y:S05]  /*2180*/  YIELD ;  /* 0x0000000000007946 */ /* 0x000fea0003800000 */
[----:B------:R-:W-:-:S13]  /*2190*/  ISETP.NE.AND P0, PT, R38, R41, PT ;  /* 0x000000292600720c */ /* 0x000fda0003f05270 */
[----:B------:R-:W-:Y:S05]  /*21a0*/  @P0 BRA `(.L_x_2585) ;  /* 0xfffffffc00ec0947 */ /* 0x000fea000383ffff */
.L_x_2584:
[----:B------:R-:W-:Y:S01]  /*21b0*/  ISETP.GT.U32.AND P0, PT, R35, 0x4, PT ;  /* 0x000000042300780c */ /* 0x000fe20003f04070 */
[----:B------:R-:W-:Y:S05]  /*21c0*/  WARPSYNC.ALL ;  /* 0x0000000000007948 */ /* 0x000fea0003800000 */
[----:B------:R-:W-:Y:S01]  /*21d0*/  BAR.SYNC.DEFER_BLOCKING 0x0 ;  /* 0x0000000000007b1d */ /* 0x000fe20000010000 */
[----:B0-----:R-:W-:Y:S02]  /*21e0*/  CS2R R38, SRZ ;  /* 0x0000000000267805 */ /* 0x001fe4000001ff00 */
[----:B------:R-:W-:-:S03]  /*21f0*/  IADD3 R99, R99, R120, RZ ;  /* 0x0000007863637210 */ /* 0x000fc60007ffe0ff */
[----:B------:R-:W-:Y:S02]  /*2200*/  ULDC UR4, c[0x0][0x214] ;  /* 0x0000850000047ab9 */ /* 0x000fe40000000800 */
[----:B------:R-:W0:Y:S01]  /*2210*/  @!P0 LDC.64 R36, c[0x0][0x250] ;  /* 0x00009400ff248b82 */ /* 0x000e220000000a00 */
[----:B------:R-:W-:-:S04]  /*2220*/  @!P0 IADD3 R96, P2, R35, R96, RZ ;  /* 0x0000006023608210 */ /* 0x000fc80007f5e0ff */
[----:B------:R-:W-:Y:S02]  /*2230*/  @!P0 IADD3.X R97, RZ, R97, RZ, P2, !PT ;  /* 0x00000061ff618210 */ /* 0x000fe400017fe4ff */
[----:B0-----:R-:W-:-:S04]  /*2240*/  @!P0 LEA R36, P2, R96, R36, 0x3 ;  /* 0x0000002460248211 */ /* 0x001fc800078418ff */
[----:B------:R-:W-:Y:S02]  /*2250*/  @!P0 LEA.HI.X R37, R96, R37, R97, 0x3, P2 ;  /* 0x0000002560258211 */ /* 0x000fe400010f1c61 */
[----:B------:R-:W0:Y:S03]  /*2260*/  LDC.64 R96, c[0x0][0x280] ;  /* 0x0000a000ff607b82 */ /* 0x000e260000000a00 */
[----:B------:R-:W2:Y:S01]  /*2270*/  @!P0 LDG.E.64 R38, desc[UR6][R36.64] ;  /* 0x0000000624268981 */ /* 0x000ea2000c1e1b00 */
[----:B------:R-:W-:Y:S02]  /*2280*/  ISETP.GE.AND P0, PT, R99, UR4, PT ;  /* 0x0000000463007c0c */ /* 0x000fe4000bf06270 */
[----:B------:R-:W-:-:S04]  /*2290*/  IADD3 R86, R86, 0x1, RZ ;  /* 0x0000000156567810 */ /* 0x000fc80007ffe0ff */
[----:B------:R-:W-:Y:S01]  /*22a0*/  LOP3.LUT R86, R86, 0x3, RZ, 0xc0, !PT ;  /* 0x0000000356567812 */ /* 0x000fe200078ec0ff */
[----:B--2---:R-:W2:Y:S04]  /*22b0*/  SHFL.BFLY PT, R41, R38, 0x1, 0x1f ;  /* 0x0c201f0026297f89 */ /* 0x004ea800000e0000 */
[----:B------:R-:W3:Y:S01]  /*22c0*/  SHFL.BFLY PT, R40, R39, 0x1, 0x1f ;  /* 0x0c201f0027287f89 */ /* 0x000ee200000e0000 */
[----:B--2---:R-:W-:Y:S01]  /*22d0*/  FADD.FTZ R41, R41, R38 ;  /* 0x0000002629297221 */ /* 0x004fe20000010000 */
[----:B---3--:R-:W-:-:S04]  /*22e0*/  FADD.FTZ R40, R40, R39 ;  /* 0x0000002728287221 */ /* 0x008fc80000010000 */
[----:B-1----:R-:W1:Y:S04]  /*22f0*/  SHFL.BFLY PT, R42, R41, 0x2, 0x1f ;  /* 0x0c401f00292a7f89 */ /* 0x002e6800000e0000 */
        /* <DEDUP_REMOVED lines=15> */
[----:B------:R-:W-:Y:S01]  /*23f0*/  FMUL.FTZ R40, R39, 7.8124998253770172596e-05 ;  /* 0x38a3d70a27287820 */ /* 0x000fe20000410000 */
[----:B------:R-:W-:-:S04]  /*2400*/  FMUL.FTZ R39, R38, 7.8124998253770172596e-05 ;  /* 0x38a3d70a26277820 */ /* 0x000fc80000410000 */
        /* <DEDUP_REMOVED lines=100> */
.L_x_2580:
        /* <DEDUP_REMOVED lines=9> */
[----:B------:R0:W-:Y:S03]  /*2ae0*/  STG.E.128 desc[UR6][R2.64], R40 ;  /* 0x0000002802007986 */ /* 0x0001e6000c101d06 */
[----:B-1----:R-:W-:-:S04]  /*2af0*/  IMAD.WIDE.U32 R16, R17, 0x10, R58 ;  /* 0x0000001011107825 */ /* 0x002fc800078e003a */
        /* <DEDUP_REMOVED lines=8> */
[----:B0-----:R-:W-:Y:S01]  /*2b80*/  IMAD.WIDE.U32 R2, R61, 0x10, R58 ;  /* 0x000000103d027825 */ /* 0x001fe200078e003a */
[----:B------:R-:W-:Y:S03]  /*2b90*/  STG.E.128 desc[UR6][R52.64], R4 ;  /* 0x0000000434007986 */ /* 0x000fe6000c101d06 */
[C---:B------:R-:W-:Y:S01]  /*2ba0*/  IMAD.WIDE.U32 R56, R63.reuse, 0x10, R56 ;  /* 0x000000103f387825 */ /* 0x040fe200078e0038 */
[----:B------:R-:W-:Y:S03]  /*2bb0*/  STG.E.128 desc[UR6][R54.64], R24 ;  /* 0x0000001836007986 */ /* 0x000fe6000c101d06 */
[----:B------:R-:W-:Y:S01]  /*2bc0*/  IMAD.WIDE.U32 R40, R63, 0x10, R58 ;  /* 0x000000103f287825 */ /* 0x000fe200078e003a */
[----:B------:R-:W-:Y:S04]  /*2bd0*/  STG.E.128 desc[UR6][R2.64], R8 ;  /* 0x0000000802007986 */ /* 0x000fe8000c101d06 */
[----:B------:R-:W-:Y:S04]  /*2be0*/  STG.E.128 desc[UR6][R56.64], R28 ;  /* 0x0000001c38007986 */ /* 0x000fe8000c101d06 */
[----:B------:R-:W-:Y:S01]  /*2bf0*/  STG.E.128 desc[UR6][R40.64], R12 ;  /* 0x0000000c28007986 */ /* 0x000fe2000c101d06 */
[----:B------:R-:W-:Y:S05]  /*2c00*/  EXIT ;  /* 0x000000000000794d */ /* 0x000fea0003800000 */
.L_x_2581:
[----:B------:R-:W-:Y:S01]  /*2c10*/  HFMA2.MMA R148, -RZ, RZ, 0, 9.5367431640625e-07 ;  /* 0x00000010ff947435 */ /* 0x000fe200000001ff */
[----:B------:R-:W-:Y:S02]  /*2c20*/  MOV R146, R15 ;  /* 0x0000000f00927202 */ /* 0x000fe40000000f00 */
[----:B------:R-:W-:Y:S02]  /*2c30*/  MOV R151, 0x1f ;  /* 0x0000001f00977802 */ /* 0x000fe40000000f00 */
[----:B------:R-:W-:-:S07]  /*2c40*/  MOV R97, 0xffffffff ;  /* 0xffffffff00617802 */ /* 0x000fce0000000f00 */
[----:B------:R-:W-:Y:S05]  /*2c50*/  WARPSYNC.COLLECTIVE R97, `(.L_x_2587) ;  /* 0x0000000061087348 */ /* 0x000fea0003c00000 */
[----:B------:R0:W1:Y:S02]  /*2c60*/  SHFL.DOWN P0, R45, R146, R148, R151 ;  /* 0x08000094922d7389 */ /* 0x0000640000000097 */
[----:B01----:R-:W-:Y:S01]  /*2c70*/  ENDCOLLECTIVE ;  /* 0x000000000000791b */ /* 0x003fe20003800000 */
.L_x_2587:
[----:B------:R-:W-:Y:S02]  /*2c80*/  MOV R146, R37 ;  /* 0x0000002500927202 */ /* 0x000fe40000000f00 */
[----:B------:R-:W-:-:S07]  /*2c90*/  MOV R42, R45 ;  /* 0x0000002d002a7202 */ /* 0x000fce0000000f00 */
[----:B------:R-:W-:Y:S05]  /*2ca0*/  WARPSYNC.COLLECTIVE R97, `(.L_x_2588) ;  /* 0x0000000061087348 */ /* 0x000fea0003c00000 */
[----:B------:R0:W1:Y:S02]  /*2cb0*/  SHFL.DOWN P0, R45, R146, R148, R151 ;  /* 0x08000094922d7389 */ /* 0x0000640000000097 */
[----:B01----:R-:W-:Y:S01]  /*2cc0*/  ENDCOLLECTIVE ;  /* 0x000000000000791b */ /* 0x003fe20003800000 */
.L_x_2588:
[----:B------:R-:W-:Y:S01]  /*2cd0*/  FADD.FTZ R42, R15, R42 ;  /* 0x0000002a0f2a7221 */ /* 0x000fe20000010000 */
[----:B------:R-:W-:-:S04]  /*2ce0*/  HFMA2.MMA R148, -RZ, RZ, 0, 4.76837158203125e-07 ;  /* 0x00000008ff947435 */ /* 0x000fc800000001ff */
[----:B------:R-:W-:Y:S02]  /*2cf0*/  MOV R146, R42 ;  /* 0x0000002a00927202 */ /* 0x000fe40000000f00 */
[----:B------:R-:W-:-:S07]  /*2d00*/  MOV R44, R45 ;  /* 0x0000002d002c7202 */ /* 0x000fce0000000f00 */
[----:B------:R-:W-:Y:S05]  /*2d10*/  WARPSYNC.COLLECTIVE R97, `(.L_x_2589) ;  /* 0x0000000061087348 */ /* 0x000fea0003c00000 */
[----:B------:R0:W1:Y:S02]  /*2d20*/  SHFL.DOWN P0, R45, R146, R148, R151 ;  /* 0x08000094922d7389 */ /* 0x0000640000000097 */
[----:B01----:R-:W-:Y:S01]  /*2d30*/  ENDCOLLECTIVE ;  /* 0x000000000000791b */ /* 0x003fe20003800000 */
.L_x_2589:
[----:B------:R-:W-:-:S05]  /*2d40*/  FADD.FTZ R44, R37, R44 ;  /* 0x0000002c252c7221 */ /* 0x000fca0000010000 */
[----:B------:R-:W-:Y:S02]  /*2d50*/  MOV R146, R44 ;  /* 0x0000002c00927202 */ /* 0x000fe40000000f00 */
[----:B------:R-:W-:-:S07]  /*2d60*/  MOV R39, R45 ;  /* 0x0000002d00277202 */ /* 0x000fce0000000f00 */
[----:B------:R-:W-:Y:S05]  /*2d70*/  WARPSYNC.COLLECTIVE R97, `(.L_x_2590) ;  /* 0x0000000061087348 */ /* 0x000fea0003c00000 */
[----:B------:R0:W1:Y:S02]  /*2d80*/  SHFL.DOWN P0, R45, R146, R148, R151 ;  /* 0x08000094922d7389 */ /* 0x0000640000000097 */
[----:B01----:R-:W-:Y:S01]  /*2d90*/  ENDCOLLECTIVE ;  /* 0x000000000000791b */ /* 0x003fe20003800000 */
.L_x_2590:
[----:B------:R-:W-:Y:S01]  /*2da0*/  FADD.FTZ R39, R42, R39 ;  /* 0x000000272a277221 */ /* 0x000fe20000010000 */
[----:B------:R-:W-:-:S04]  /*2db0*/  HFMA2.MMA R148, -RZ, RZ, 0, 2.384185791015625e-07 ;  /* 0x00000004ff947435 */ /* 0x000fc800000001ff */
[----:B------:R-:W-:Y:S02]  /*2dc0*/  MOV R146, R39 ;  /* 0x0000002700927202 */ /* 0x000fe40000000f00 */
[----:B------:R-:W-:-:S07]  /*2dd0*/  MOV R41, R45 ;  /* 0x0000002d00297202 */ /* 0x000fce0000000f00 */
[----:B------:R-:W-:Y:S05]  /*2de0*/  WARPSYNC.COLLECTIVE R97, `(.L_x_2591) ;  /* 0x0000000061087348 */ /* 0x000fea0003c00000 */
[----:B------:R0:W1:Y:S02]  /*2df0*/  SHFL.DOWN P0, R45, R146, R148, R151 ;  /* 0x08000094922d7389 */ /* 0x0000640000000097 */
[----:B01----:R-:W-:Y:S01]  /*2e00*/  ENDCOLLECTIVE ;  /* 0x000000000000791b */ /* 0x003fe20003800000 */
.L_x_2591:
[----:B------:R-:W-:-:S05]  /*2e10*/  FADD.FTZ R41, R44, R41 ;  /* 0x000000292c297221 */ /* 0x000fca0000010000 */
[----:B------:R-:W-:Y:S02]  /*2e20*/  MOV R146, R41 ;  /* 0x0000002900927202 */ /* 0x000fe40000000f00 */
[----:B------:R-:W-:-:S07]  /*2e30*/  MOV R96, R45 ;  /* 0x0000002d00607202 */ /* 0x000fce0000000f00 */
[----:B------:R-:W-:Y:S05]  /*2e40*/  WARPSYNC.COLLECTIVE R97, `(.L_x_2592) ;  /* 0x0000000061087348 */ /* 0x000fea0003c00000 */
[----:B------:R0:W1:Y:S02]  /*2e50*/  SHFL.DOWN P0, R45, R146, R148, R151 ;  /* 0x08000094922d7389 */ /* 0x0000640000000097 */
[----:B01----:R-:W-:Y:S01]  /*2e60*/  ENDCOLLECTIVE ;  /* 0x000000000000791b */ /* 0x003fe20003800000 */
.L_x_2592:
[----:B------:R-:W-:Y:S01]  /*2e70*/  FADD.FTZ R96, R39, R96 ;  /* 0x0000006027607221 */ /* 0x000fe20000010000 */
[----:B------:R-:W-:-:S04]  /*2e80*/  HFMA2.MMA R148, -RZ, RZ, 0, 1.1920928955078125e-07 ;  /* 0x00000002ff947435 */ /* 0x000fc800000001ff */
[----:B------:R-:W-:Y:S02]  /*2e90*/  MOV R146, R96 ;  /* 0x0000006000927202 */ /* 0x000fe40000000f00 */
[----:B------:R-:W-:-:S07]  /*2ea0*/  MOV R120, R45 ;  /* 0x0000002d00787202 */ /* 0x000fce0000000f00 */
[----:B------:R-:W-:Y:S05]  /*2eb0*/  WARPSYNC.COLLECTIVE R97, `(.L_x_2593) ;  /* 0x0000000061087348 */ /* 0x000fea0003c00000 */
[----:B------:R0:W1:Y:S02]  /*2ec0*/  SHFL.DOWN P0, R45, R146, R148, R151 ;  /* 0x08000094922d7389 */ /* 0x0000640000000097 */
[----:B01----:R-:W-:Y:S01]  /*2ed0*/  ENDCOLLECTIVE ;  /* 0x000000000000791b */ /* 0x003fe20003800000 */
.L_x_2593:
[----:B------:R-:W-:-:S05]  /*2ee0*/  FADD.FTZ R120, R41, R120 ;  /* 0x0000007829787221 */ /* 0x000fca0000010000 */
[----:B------:R-:W-:Y:S02]  /*2ef0*/  MOV R146, R120 ;  /* 0x0000007800927202 */ /* 0x000fe40000000f00 */
[----:B------:R-:W-:-:S07]  /*2f00*/  MOV R15, R45 ;  /* 0x0000002d000f7202 */ /* 0x000fce0000000f00 */
[----:B------:R-:W-:Y:S05]  /*2f10*/  WARPSYNC.COLLECTIVE R97, `(.L_x_2594) ;  /* 0x0000000061087348 */ /* 0x000fea0003c00000 */
[----:B------:R0:W1:Y:S02]  /*2f20*/  SHFL.DOWN P0, R45, R146, R148, R151 ;  /* 0x08000094922d7389 */ /* 0x0000640000000097 */
[----:B01----:R-:W-:Y:S01]  /*2f30*/  ENDCOLLECTIVE ;  /* 0x000000000000791b */ /* 0x003fe20003800000 */
.L_x_2594:
        /* <DEDUP_REMOVED lines=8> */
.L_x_2595:
[----:B------:R-:W-:-:S05]  /*2fc0*/  FADD.FTZ R42, R120, R37 ;  /* 0x00000025782a7221 */ /* 0x000fca0000010000 */
[----:B------:R-:W-:Y:S02]  /*2fd0*/  MOV R146, R42 ;  /* 0x0000002a00927202 */ /* 0x000fe40000000f00 */
[----:B------:R-:W-:-:S07]  /*2fe0*/  MOV R44, R45 ;  /* 0x0000002d002c7202 */ /* 0x000fce0000000f00 */
[----:B------:R-:W-:Y:S05]  /*2ff0*/  WARPSYNC.COLLECTIVE R97, `(.L_x_2596) ;  /* 0x0000000061087348 */ /* 0x000fea0003c00000 */
[----:B------:R0:W1:Y:S02]  /*3000*/  SHFL.DOWN P0, R45, R146, R148, R151 ;  /* 0x08000094922d7389 */ /* 0x0000640000000097 */
[----:B01----:R-:W-:Y:S01]  /*3010*/  ENDCOLLECTIVE ;  /* 0x000000000000791b */ /* 0x003fe20003800000 */
.L_x_2596:
[----:B------:R-:W-:Y:S05]  /*3020*/  BRA `(.L_x_2597) ;  /* 0xffffffec00507947 */ /* 0x000fea000383ffff */
.L_x_2598:
        /* <DEDUP_REMOVED lines=13> */
.L_x_5495:


//--------------------- .text._ZN10layer_norm22ln_bwd_finalize_kernelINS_22Kernel_traits_finalizeILj12800E13__nv_bfloat16S2_S2_fjLj1024ELj4ENS_18Kernel_traits_baseILj12800ES2_S2_S2_fjLj1024EEEEEEEvNS_9BwdParamsE --------------------------
	.section	.text._ZN10layer_norm22ln_bwd_finalize_kernelINS_22Kernel_traits_finalizeILj12800E13__nv_bfloat16S2_S2_fjLj1024ELj4ENS_18Kernel_traits_baseILj12800ES2_S2_S2_fjLj1024EEEEEEEvNS_9BwdParamsE,"ax",@progbits
	.align	128
        .global         _ZN10layer_norm22ln_bwd_finalize_kernelINS_22Kernel_traits_finalizeILj12800E13__nv_bfloat16S2_S2_fjLj1024ELj4ENS_18Kernel_traits_baseILj12800ES2_S2_S2_fjLj1024EEEEEEEvNS_9BwdParamsE
        .type           _ZN10layer_norm22ln_bwd_finalize_kernelINS_22Kernel_traits_finalizeILj12800E13__nv_bfloat16S2_S2_fjLj1024ELj4ENS_18Kernel_traits_baseILj12800ES2_S2_S2_fjLj1024EEEEEEEvNS_9BwdParamsE,@function
        .size           _ZN10layer_norm22ln_bwd_finalize_kernelINS_22Kernel_traits_finalizeILj12800E13__nv_bfloat16S2_S2_fjLj1024ELj4ENS_18Kernel_traits_baseILj12800ES2_S2_S2_fjLj1024EEEEEEEvNS_9BwdParamsE,(.L_x_5496 - _ZN10layer_norm22ln_bwd_finalize_kernelINS_22Kernel_traits_finalizeILj12800E13__nv_bfloat16S2_S2_fjLj1024ELj4ENS_18Kernel_traits_baseILj12800ES2_S2_S2_fjLj1024EEEEEEEvNS_9BwdParamsE)
        .other          _ZN10layer_norm22ln_bwd_finalize_kernelINS_22Kernel_traits_finalizeILj12800E13__nv_bfloat16S2_S2_fjLj1024ELj4ENS_18Kernel_traits_baseILj12800ES2_S2_S2_fjLj1024EEEEEEEvNS_9BwdParamsE,@"STO_CUDA_ENTRY STV_DEFAULT"
_ZN10layer_norm22ln_bwd_finalize_kernelINS_22Kernel_traits_finalizeILj12800E13__nv_bfloat16S2_S2_fjLj1024ELj4ENS_18Kernel_traits_baseILj12800ES2_S2_S2_fjLj1024EEEEEEEvNS_9BwdParamsE:
.text._ZN10layer_norm22ln_bwd_finalize_kernelINS_22Kernel_traits_finalizeILj12800E13__nv_bfloat16S2_S2_fjLj1024ELj4ENS_18Kernel_traits_baseILj12800ES2_S2_S2_fjLj1024EEEEEEEvNS_9BwdParamsE:
        /* <DEDUP_REMOVED lines=25> */
.L_x_2610:
        /* <DEDUP_REMOVED lines=28> */
.L_x_2603:
        /* <DEDUP_REMOVED lines=33> */
.L_x_2602:
[----:B------:R-:W-:Y:S05]  /*0560*/  BSYNC B1 ;  /* 0x0000000000017941 */ /* 0x000fea0003800000 */
.L_x_2601:
        /* <DEDUP_REMOVED lines=23> */
.L_x_2605:
[----:B------:R-:W-:Y:S05]  /*06e0*/  BSYNC B1 ;  /* 0x0000000000017941 */ /* 0x000fea0003800000 */
.L_x_2604:
        /* <DEDUP_REMOVED lines=11> */
.L_x_2600:
[----:B------:R-:W-:Y:S05]  /*07a0*/  BSYNC B0 ;  /* 0x0000000000007941 */ /* 0x000fea0003800000 */
.L_x_2599:
        /* <DEDUP_REMOVED lines=29> */
.L_x_2621:
[----:B------:R-:W-:Y:S01]  /*0980*/  @!P1 SHF.R.U32.HI R12, RZ, 0x3, R0 ;  /* 0x00000003ff0c9819 */ /* 0x000fe20000011600 */
[----:B---3--:R-:W-:Y:S01]  /*0990*/  FADD.FTZ R14, R9, R14 ;  /* 0x0000000e090e7221 */ /* 0x008fe20000010000 */
[----:B--2---:R-:W-:Y:S02]  /*09a0*/  FADD.FTZ R11, R10, R11 ;  /* 0x0000000b0a0b7221 */ /* 0x004fe40000010000 */
[----:B------:R-:W-:-:S05]  /*09b0*/  @!P1 LOP3.LUT R12, R12, 0x1ffffffc, RZ, 0xc0, !PT ;  /* 0x1ffffffc0c0c9812 */ /* 0x000fca00078ec0ff */
[----:B------:R2:W-:Y:S04]  /*09c0*/  @!P1 STS [R12+UR4+0x2000], R14 ;  /* 0x0020000e0c009988 */ /* 0x0005e80008000804 */
[----:B------:R2:W-:Y:S02]  /*09d0*/  @!P1 STS [R12+UR4+0x2080], R11 ;  /* 0x0020800b0c009988 */ /* 0x0005e40008000804 */
.L_x_2606:
        /* <DEDUP_REMOVED lines=14> */
.L_x_2609:
[----:B------:R-:W-:Y:S05]  /*0ac0*/  BSYNC B0 ;  /* 0x0000000000007941 */ /* 0x000fea0003800000 */
.L_x_2608:
[C---:B------:R-:W-:Y:S02]  /*0ad0*/  ISETP.GT.U32.AND P1, PT, R3.reuse, -0x3201, PT ;  /* 0xffffcdff0300780c */ /* 0x040fe40003f24070 */
[----:B------:R-:W-:Y:S02]  /*0ae0*/  IADD3 R3, R3, 0x3200, RZ ;  /* 0x0000320003037810 */ /* 0x000fe40007ffe0ff */
[----:B------:R-:W-:-:S09]  /*0af0*/  IADD3 R5, R5, 0x1900, RZ ;  /* 0x0000190005057810 */ /* 0x000fd20007ffe0ff */
[----:B------:R-:W-:Y:S05]  /*0b00*/  @P1 BRA `(.L_x_2610) ;  /* 0xfffffff400a01947 */ /* 0x000fea000383ffff */
[----:B------:R-:W-:Y:S05]  /*0b10*/  EXIT ;  /* 0x000000000000794d */ /* 0x000fea0003800000 */
.L_x_2607:
[----:B------:R-:W-:Y:S01]  /*0b20*/  HFMA2.MMA R19, -RZ, RZ, 0, 5.9604644775390625e-08 ;  /* 0x00000001ff137435 */ /* 0x000fe200000001ff */
[----:B---3--:R-:W-:Y:S01]  /*0b30*/  IMAD.MOV.U32 R20, RZ, RZ, R10 ;  /* 0x000000ffff147224 */ /* 0x008fe200078e000a */
[----:B------:R-:W-:Y:S02]  /*0b40*/  MOV R22, 0x1f ;  /* 0x0000001f00167802 */ /* 0x000fe40000000f00 */
[----:B------:R-:W-:-:S07]  /*0b50*/  MOV R17, 0xffffffff ;  /* 0xffffffff00117802 */ /* 0x000fce0000000f00 */
[----:B012---:R-:W-:Y:S05]  /*0b60*/  WARPSYNC.COLLECTIVE R17, `(.L_x_2611) ;  /* 0x0000000011087348 */ /* 0x007fea0003c00000 */
[----:B------:R3:W4:Y:S02]  /*0b70*/  SHFL.BFLY P2, R18, R20, R19, R22 ;  /* 0x0c00001314127389 */ /* 0x0007240000040016 */
[----:B01234-:R-:W-:Y:S01]  /*0b80*/  ENDCOLLECTIVE ;  /* 0x000000000000791b */ /* 0x01ffe20003800000 */
.L_x_2611:
[----:B------:R-:W-:Y:S01]  /*0b90*/  HFMA2.MMA R19, -RZ, RZ, 0, 1.1920928955078125e-07 ;  /* 0x00000002ff137435 */ /* 0x000fe200000001ff */
[----:B------:R-:W-:-:S04]  /*0ba0*/  IMAD.MOV.U32 R11, RZ, RZ, R18 ;  /* 0x000000ffff0b7224 */ /* 0x000fc800078e0012 */
[----:B------:R-:W-:-:S05]  /*0bb0*/  FADD.FTZ R11, R10, R11 ;  /* 0x0000000b0a0b7221 */ /* 0x000fca0000010000 */
[----:B------:R-:W-:-:S07]  /*0bc0*/  MOV R20, R11 ;  /* 0x0000000b00147202 */ /* 0x000fce0000000f00 */
[----:B------:R-:W-:Y:S05]  /*0bd0*/  WARPSYNC.COLLECTIVE R17, `(.L_x_2612) ;  /* 0x0000000011087348 */ /* 0x000fea0003c00000 */
[----:B------:R0:W1:Y:S02]  /*0be0*/  SHFL.BFLY P2, R18, R20, R19, R22 ;  /* 0x0c00001314127389 */ /* 0x0000640000040016 */
[----:B01----:R-:W-:Y:S01]  /*0bf0*/  ENDCOLLECTIVE ;  /* 0x000000000000791b */ /* 0x003fe20003800000 */
.L_x_2612:
[----:B------:R-:W-:Y:S01]  /*0c00*/  HFMA2.MMA R19, -RZ, RZ, 0, 2.384185791015625e-07 ;  /* 0x00000004ff137435 */ /* 0x000fe200000001ff */
[----:B------:R-:W-:-:S05]  /*0c10*/  MOV R12, R18 ;  /* 0x00000012000c7202 */ /* 0x000fca0000000f00 */
[----:B------:R-:W-:-:S04]  /*0c20*/  FADD.FTZ R12, R11, R12 ;  /* 0x0000000c0b0c7221 */ /* 0x000fc80000010000 */
[----:B------:R-:W-:-:S07]  /*0c30*/  IMAD.MOV.U32 R20, RZ, RZ, R12 ;  /* 0x000000ffff147224 */ /* 0x000fce00078e000c */
[----:B------:R-:W-:Y:S05]  /*0c40*/  WARPSYNC.COLLECTIVE R17, `(.L_x_2613) ;  /* 0x0000000011087348 */ /* 0x000fea0003c00000 */
[----:B------:R0:W1:Y:S02]  /*0c50*/  SHFL.BFLY P2, R18, R20, R19, R22 ;  /* 0x0c00001314127389 */ /* 0x0000640000040016 */
[----:B01----:R-:W-:Y:S01]  /*0c60*/  ENDCOLLECTIVE ;  /* 0x000000000000791b */ /* 0x003fe20003800000 */
.L_x_2613:
[----:B------:R-:W-:Y:S01]  /*0c70*/  IMAD.MOV.U32 R19, RZ, RZ, 0x8 ;  /* 0x00000008ff137424 */ /* 0x000fe200078e00ff */
[----:B------:R-:W-:-:S05]  /*0c80*/  MOV R13, R18 ;  /* 0x00000012000d7202 */ /* 0x000fca0000000f00 */
[----:B------:R-:W-:-:S05]  /*0c90*/  FADD.FTZ R13, R12, R13 ;  /* 0x0000000d0c0d7221 */ /* 0x000fca0000010000 */
[----:B------:R-:W-:-:S07]  /*0ca0*/  MOV R20, R13 ;  /* 0x0000000d00147202 */ /* 0x000fce0000000f00 */
[----:B------:R-:W-:Y:S05]  /*0cb0*/  WARPSYNC.COLLECTIVE R17, `(.L_x_2614) ;  /* 0x0000000011087348 */ /* 0x000fea0003c00000 */
[----:B------:R0:W1:Y:S02]  /*0cc0*/  SHFL.BFLY P2, R18, R20, R19, R22 ;  /* 0x0c00001314127389 */ /* 0x0000640000040016 */
[----:B01----:R-:W-:Y:S01]  /*0cd0*/  ENDCOLLECTIVE ;  /* 0x000000000000791b */ /* 0x003fe20003800000 */
.L_x_2614:
[----:B------:R-:W-:Y:S01]  /*0ce0*/  HFMA2.MMA R19, -RZ, RZ, 0, 9.5367431640625e-07 ;  /* 0x00000010ff137435 */ /* 0x000fe200000001ff */
[----:B------:R-:W-:-:S05]  /*0cf0*/  MOV R10, R18 ;  /* 0x00000012000a7202 */ /* 0x000fca0000000f00 */
[----:B------:R-:W-:-:S05]  /*0d00*/  FADD.FTZ R10, R13, R10 ;  /* 0x0000000a0d0a7221 */ /* 0x000fca0000010000 */
[----:B------:R-:W-:-:S07]  /*0d10*/  MOV R20, R10 ;  /* 0x0000000a00147202 */ /* 0x000fce0000000f00 */
[----:B------:R-:W-:Y:S05]  /*0d20*/  WARPSYNC.COLLECTIVE R17, `(.L_x_2615) ;  /* 0x0000000011087348 */ /* 0x000fea0003c00000 */
[----:B------:R0:W1:Y:S02]  /*0d30*/  SHFL.BFLY P2, R18, R20, R19, R22 ;  /* 0x0c00001314127389 */ /* 0x0000640000040016 */
[----:B01----:R-:W-:Y:S01]  /*0d40*/  ENDCOLLECTIVE ;  /* 0x000000000000791b */ /* 0x003fe20003800000 */
.L_x_2615:
[----:B------:R-:W-:Y:S01]  /*0d50*/  HFMA2.MMA R19, -RZ, RZ, 0, 5.9604644775390625e-08 ;  /* 0x00000001ff137435 */ /* 0x000fe200000001ff */
[----:B------:R-:W-:Y:S01]  /*0d60*/  MOV R20, R9 ;  /* 0x0000000900147202 */ /* 0x000fe20000000f00 */
[----:B------:R-:W-:-:S09]  /*0d70*/  IMAD.MOV.U32 R11, RZ, RZ, R18 ;  /* 0x000000ffff0b7224 */ /* 0x000fd200078e0012 */
[----:B------:R-:W-:Y:S05]  /*0d80*/  WARPSYNC.COLLECTIVE R17, `(.L_x_2616) ;  /* 0x0000000011087348 */ /* 0x000fea0003c00000 */
[----:B------:R0:W1:Y:S02]  /*0d90*/  SHFL.BFLY P2, R18, R20, R19, R22 ;  /* 0x0c00001314127389 */ /* 0x0000640000040016 */
[----:B01----:R-:W-:Y:S01]  /*0da0*/  ENDCOLLECTIVE ;  /* 0x000000000000791b */ /* 0x003fe20003800000 */
.L_x_2616:
[----:B------:R-:W-:Y:S01]  /*0db0*/  HFMA2.MMA R19, -RZ, RZ, 0, 1.1920928955078125e-07 ;  /* 0x00000002ff137435 */ /* 0x000fe200000001ff */
[----:B------:R-:W-:-:S05]  /*0dc0*/  MOV R12, R18 ;  /* 0x00000012000c7202 */ /* 0x000fca0000000f00 */
[----:B------:R-:W-:-:S04]  /*0dd0*/  FADD.FTZ R14, R9, R12 ;  /* 0x0000000c090e7221 */ /* 0x000fc80000010000 */
[----:B------:R-:W-:-:S07]  /*0de0*/  IMAD.MOV.U32 R20, RZ, RZ, R14 ;  /* 0x000000ffff147224 */ /* 0x000fce00078e000e */
[----:B------:R-:W-:Y:S05]  /*0df0*/  WARPSYNC.COLLECTIVE R17, `(.L_x_2617) ;  /* 0x0000000011087348 */ /* 0x000fea0003c00000 */
[----:B------:R0:W1:Y:S02]  /*0e00*/  SHFL.BFLY P2, R18, R20, R19, R22 ;  /* 0x0c00001314127389 */ /* 0x0000640000040016 */
[----:B01----:R-:W-:Y:S01]  /*0e10*/  ENDCOLLECTIVE ;  /* 0x000000000000791b */ /* 0x003fe20003800000 */
.L_x_2617:
[----:B------:R-:W-:Y:S01]  /*0e20*/  IMAD.MOV.U32 R19, RZ, RZ, 0x4 ;  /* 0x00000004ff137424 */ /* 0x000fe200078e00ff */
[----:B------:R-:W-:-:S05]  /*0e30*/  MOV R13, R18 ;  /* 0x00000012000d7202 */ /* 0x000fca0000000f00 */
[----:B------:R-:W-:-:S05]  /*0e40*/  FADD.FTZ R15, R14, R13 ;  /* 0x0000000d0e0f7221 */ /* 0x000fca0000010000 */
[----:B------:R-:W-:-:S07]  /*0e50*/  MOV R20, R15 ;  /* 0x0000000f00147202 */ /* 0x000fce0000000f00 */
[----:B------:R-:W-:Y:S05]  /*0e60*/  WARPSYNC.COLLECTIVE R17, `(.L_x_2618) ;  /* 0x0000000011087348 */ /* 0x000fea0003c00000 */
[----:B------:R0:W1:Y:S02]  /*0e70*/  SHFL.BFLY P2, R18, R20, R19, R22 ;  /* 0x0c00001314127389 */ /* 0x0000640000040016 */
[----:B01----:R-:W-:Y:S01]  /*0e80*/  ENDCOLLECTIVE ;  /* 0x000000000000791b */ /* 0x003fe20003800000 */
.L_x_2618:
[----:B------:R-:W-:Y:S01]  /*0e90*/  HFMA2.MMA R19, -RZ, RZ, 0, 4.76837158203125e-07 ;  /* 0x00000008ff137435 */ /* 0x000fe200000001ff */
[----:B------:R-:W-:-:S05]  /*0ea0*/  MOV R16, R18 ;  /* 0x0000001200107202 */ /* 0x000fca0000000f00 */
[----:B------:R-:W-:-:S05]  /*0eb0*/  FADD.FTZ R16, R15, R16 ;  /* 0x000000100f107221 */ /* 0x000fca0000010000 */
[----:B------:R-:W-:-:S07]  /*0ec0*/  MOV R20, R16 ;  /* 0x0000001000147202 */ /* 0x000fce0000000f00 */
[----:B------:R-:W-:Y:S05]  /*0ed0*/  WARPSYNC.COLLECTIVE R17, `(.L_x_2619) ;  /* 0x0000000011087348 */ /* 0x000fea0003c00000 */
[----:B------:R0:W1:Y:S02]  /*0ee0*/  SHFL.BFLY P2, R18, R20, R19, R22 ;  /* 0x0c00001314127389 */ /* 0x0000640000040016 */
[----:B01----:R-:W-:Y:S01]  /*0ef0*/  ENDCOLLECTIVE ;  /* 0x000000000000791b */ /* 0x003fe20003800000 */
.L_x_2619:
[----:B------:R-:W-:Y:S01]  /*0f00*/  HFMA2.MMA R19, -RZ, RZ, 0, 9.5367431640625e-07 ;  /* 0x00000010ff137435 */ /* 0x000fe200000001ff */
[----:B------:R-:W-:-:S04]  /*0f10*/  IMAD.MOV.U32 R9, RZ, RZ, R18 ;  /* 0x000000ffff097224 */ /* 0x000fc800078e0012 */
[----:B------:R-:W-:-:S05]  /*0f20*/  FADD.FTZ R9, R16, R9 ;  /* 0x0000000910097221 */ /* 0x000fca0000010000 */
[----:B------:R-:W-:-:S07]  /*0f30*/  MOV R20, R9 ;  /* 0x0000000900147202 */ /* 0x000fce0000000f00 */
[----:B------:R-:W-:Y:S05]  /*0f40*/  WARPSYNC.COLLECTIVE R17, `(.L_x_2620) ;  /* 0x0000000011087348 */ /* 0x000fea0003c00000 */
[----:B------:R0:W1:Y:S02]  /*0f50*/  SHFL.BFLY P2, R18, R20, R19, R22 ;  /* 0x0c00001314127389 */ /* 0x0000640000040016 */
[----:B01----:R-:W-:Y:S01]  /*0f60*/  ENDCOLLECTIVE ;  /* 0x000000000000791b */ /* 0x003fe20003800000 */
.L_x_2620:
[----:B------:R-:W-:Y:S01]  /*0f70*/  MOV R14, R18 ;  /* 0x00000012000e7202 */ /* 0x000fe20000000f00 */
[----:B------:R-:W-:Y:S06]  /*0f80*/  BRA `(.L_x_2621) ;  /* 0xfffffff8007c7947 */ /* 0x000fec000383ffff */
.L_x_2622:
        /* <DEDUP_REMOVED lines=15> */
.L_x_5496:


//--------------------- .text._ZN10layer_norm13ln_bwd_kernelINS_13Kernel_traitsI13__nv_bfloat16S2_S2_fjLj12800ELj5ELj1ELj4ELj8ENS_18Kernel_traits_baseILj12800ES2_S2_S2_fjLj128EEEEEEEvNS_9BwdParamsE --------------------------
	.section	.text._ZN10layer_norm13ln_bwd_kernelINS_13Kernel_traitsI13__nv_bfloat16S2_S2_fjLj12800ELj5ELj1ELj4ELj8ENS_18Kernel_traits_baseILj12800ES2_S2_S2_fjLj128EEEEEEEvNS_9BwdParamsE,"ax",@progbits
	.align	128
        .global         _ZN10layer_norm13ln_bwd_kernelINS_13Kernel_traitsI13__nv_bfloat16S2_S2_fjLj12800ELj5ELj1ELj4ELj8ENS_18Kernel_traits_baseILj12800ES2_S2_S2_fjLj128EEEEEEEvNS_9BwdParamsE
        .type           _ZN10layer_norm13ln_bwd_kernelINS_13Kernel_traitsI13__nv_bfloat16S2_S2_fjLj12800ELj5ELj1ELj4ELj8ENS_18Kernel_traits_baseILj12800ES2_S2_S2_fjLj128EEEEEEEvNS_9BwdParamsE,@function
        .size           _ZN10layer_norm13ln_bwd_kernelINS_13Kernel_traitsI13__nv_bfloat16S2_S2_fjLj12800ELj5ELj1ELj4ELj8ENS_18Kernel_traits_baseILj12800ES2_S2_S2_fjLj128EEEEEEEvNS_9BwdParamsE,(.L_x_5497 - _ZN10layer_norm13ln_bwd_kernelINS_13Kernel_traitsI13__nv_bfloat16S2_S2_fjLj12800ELj5ELj1ELj4ELj8ENS_18Kernel_traits_baseILj12800ES2_S2_S2_fjLj128EEEEEEEvNS_9BwdParamsE)
        .other          _ZN10layer_norm13ln_bwd_kernelINS_13Kernel_traitsI13__nv_bfloat16S2_S2_fjLj12800ELj5ELj1ELj4ELj8ENS_18Kernel_traits_baseILj12800ES2_S2_S2_fjLj128EEEEEEEvNS_9BwdParamsE,@"STO_CUDA_ENTRY STV_DEFAULT"
_ZN10layer_norm13ln_bwd_kernelINS_13Kernel_traitsI13__nv_bfloat16S2_S2_fjLj12800ELj5ELj1ELj4ELj8ENS_18Kernel_traits_baseILj12800ES2_S2_S2_fjLj128EEEEEEEvNS_9BwdParamsE:
.text._ZN10layer_norm13ln_bwd_kernelINS_13Kernel_traitsI13__nv_bfloat16S2_S2_fjLj12800ELj5ELj1ELj4ELj8ENS_18Kernel_traits_baseILj12800ES2_S2_S2_fjLj128EEEEEEEvNS_9BwdParamsE:
        /* <DEDUP_REMOVED lines=65> */
[C-C-:B-----5:R-:W-:Y:S01]  /*0410*/  SHF.R.U64 R76, R56.reuse, 0x10, R57.reuse ;  /* 0x00000010384c7819 */ /* 0x160fe20000001239 */
[----:B------:R-:W-:Y:S01]  /*0420*/  IMAD.U32 R54, R56, 0x10000, RZ ;  /* 0x0001000038367824 */ /* 0x000fe200078e00ff */
[----:B------:R-:W-:-:S02]  /*0430*/  SHF.R.U32.HI R78, RZ, 0x10, R57 ;  /* 0x00000010ff4e7819 */ /* 0x000fc40000011639 */
[----:B------:R-:W-:Y:S02]  /*0440*/  SHF.L.U32 R55, R57, 0x10, RZ ;  /* 0x0000001039377819 */ /* 0x000fe400000006ff */
[----:B------:R-:W-:Y:S02]  /*0450*/  SHF.R.U32.HI R94, RZ, 0x10, R61 ;  /* 0x00000010ff5e7819 */ /* 0x000fe4000001163d */
[C-C-:B------:R-:W-:Y:S02]  /*0460*/  SHF.R.U64 R79, R58.reuse, 0x10, R59.reuse ;  /* 0x000000103a4f7819 */ /* 0x140fe4000000123b */
[----:B------:R-:W-:Y:S02]  /*0470*/  SHF.L.U32 R56, R58, 0x10, RZ ;  /* 0x000000103a387819 */ /* 0x000fe400000006ff */
[----:B------:R-:W-:Y:S02]  /*0480*/  SHF.R.U32.HI R80, RZ, 0x10, R59 ;  /* 0x00000010ff507819 */ /* 0x000fe4000001163b */
[----:B------:R-:W-:-:S02]  /*0490*/  SHF.L.U32 R57, R59, 0x10, RZ ;  /* 0x000000103b397819 */ /* 0x000fc400000006ff */
[----:B------:R-:W-:Y:S02]  /*04a0*/  SHF.R.U64 R81, R60, 0x10, R61 ;  /* 0x000000103c517819 */ /* 0x000fe4000000123d */
[--C-:B------:R-:W-:Y:S02]  /*04b0*/  SHF.R.U64 R95, R62, 0x10, R63.reuse ;  /* 0x000000103e5f7819 */ /* 0x100fe4000000123f */
[----:B------:R-:W-:Y:S02]  /*04c0*/  SHF.R.U32.HI R96, RZ, 0x10, R63 ;  /* 0x00000010ff607819 */ /* 0x000fe4000001163f */
[--C-:B------:R-:W-:Y:S02]  /*04d0*/  SHF.R.U64 R97, R74, 0x10, R75.reuse ;  /* 0x000000104a617819 */ /* 0x100fe4000000124b */
[----:B------:R-:W-:Y:S01]  /*04e0*/  SHF.R.U32.HI R98, RZ, 0x10, R75 ;  /* 0x00000010ff627819 */ /* 0x000fe2000001164b */
[----:B------:R-:W-:Y:S01]  /*04f0*/  HFMA2.MMA R114, -RZ, RZ, 0, 5.9604644775390625e-08 ;  /* 0x00000001ff727435 */ /* 0x000fe200000001ff */
[----:B------:R-:W-:Y:S01]  /*0500*/  SHF.L.U32 R58, R60, 0x10, RZ ;  /* 0x000000103c3a7819 */ /* 0x000fe200000006ff */
[----:B------:R-:W-:Y:S01]  /*0510*/  IMAD.U32 R60, R62, 0x10000, RZ ;  /* 0x000100003e3c7824 */ /* 0x000fe200078e00ff */
        /* <DEDUP_REMOVED lines=25> */
[----:B------:R-:W-:Y:S01]  /*06b0*/  MOV R0, RZ ;  /* 0x000000ff00007202 */ /* 0x000fe20000000f00 */
[----:B------:R-:W-:Y:S01]  /*06c0*/  IMAD.MOV.U32 R77, RZ, RZ, R33 ;  /* 0x000000ffff4d7224 */ /* 0x000fe200078e0021 */
        /* <DEDUP_REMOVED lines=10> */
[--C-:B--2---:R-:W-:Y:S02]  /*0770*/  SHF.R.U32.HI R100, RZ, 0x10, R65.reuse ;  /* 0x00000010ff647819 */ /* 0x104fe40000011641 */
[----:B------:R-:W-:Y:S02]  /*0780*/  SHF.R.U64 R99, R64, 0x10, R65 ;  /* 0x0000001040637819 */ /* 0x000fe40000001241 */
[--C-:B---3--:R-:W-:Y:S02]  /*0790*/  SHF.R.U32.HI R106, RZ, 0x10, R71.reuse ;  /* 0x00000010ff6a7819 */ /* 0x108fe40000011647 */
[----:B------:R-:W-:Y:S02]  /*07a0*/  SHF.R.U64 R105, R70, 0x10, R71 ;  /* 0x0000001046697819 */ /* 0x000fe40000001247 */
[----:B----4-:R-:W-:-:S02]  /*07b0*/  SHF.R.U64 R101, R66, 0x10, R67 ;  /* 0x0000001042657819 */ /* 0x010fc40000001243 */
        /* <DEDUP_REMOVED lines=25> */
.L_x_2629:
        /* <DEDUP_REMOVED lines=22> */
[----:B------:R-:W-:Y:S01]  /*0ab0*/  IMAD.U32 R44, RZ, RZ, UR6 ;  /* 0x00000006ff2c7e24 */ /* 0x000fe2000f8e00ff */
[----:B------:R-:W-:Y:S01]  /*0ac0*/  IADD3 R115, R117, 0x280, RZ ;  /* 0x0000028075737810 */ /* 0x000fe20007ffe0ff */
[----:B0-----:R-:W-:Y:S01]  /*0ad0*/  IMAD.WIDE R82, R77, 0x4, R40 ;  /* 0x000000044d527825 */ /* 0x001fe200078e0228 */
[----:B------:R-:W-:-:S03]  /*0ae0*/  @P0 MOV R112, RZ ;  /* 0x000000ff00700202 */ /* 0x000fc60000000f00 */
[----:B--2---:R-:W-:Y:S01]  /*0af0*/  @!P0 IMAD.WIDE R46, R77, 0x4, R46 ;  /* 0x000000044d2e8825 */ /* 0x004fe200078e022e */
[----:B------:R-:W2:Y:S03]  /*0b00*/  LDG.E R110, desc[UR8][R82.64] ;  /* 0x00000008526e7981 */ /* 0x000ea6000c1e1900 */
[----:B------:R-:W-:Y:S01]  /*0b10*/  IMAD.WIDE.U32 R44, R115, 0x8, R44 ;  /* 0x00000008732c7825 */ /* 0x000fe200078e002c */
[----:B------:R0:W4:Y:S01]  /*0b20*/  @!P0 LDG.E R112, desc[UR8][R46.64] ;  /* 0x000000082e708981 */ /* 0x000122000c1e1900 */
[----:B------:R-:W-:Y:S01]  /*0b30*/  UMOV UR6, UR4 ;  /* 0x0000000400067c82 */ /* 0x000fe20008000000 */
[----:B------:R-:W-:-:S03]  /*0b40*/  UMOV UR7, UR5 ;  /* 0x0000000500077c82 */ /* 0x000fc60008000000 */
[----:B------:R-:W5:Y:S01]  /*0b50*/  LDG.E.64 R44, desc[UR8][R44.64] ;  /* 0x000000082c2c7981 */ /* 0x000f62000c1e1b00 */
[----:B------:R-:W-:Y:S01]  /*0b60*/  @!UP0 ULDC UR6, c[0x0][0x220] ;  /* 0x0000880000068ab9 */ /* 0x000fe20000000800 */
[----:B------:R-:W-:Y:S01]  /*0b70*/  @!UP0 ULDC UR7, c[0x0][0x224] ;  /* 0x0000890000078ab9 */ /* 0x000fe20000000800 */
[----:B------:R-:W-:Y:S02]  /*0b80*/  MOV R40, UR6 ;  /* 0x0000000600287c02 */ /* 0x000fe40008000f00 */
[----:B------:R-:W-:Y:S02]  /*0b90*/  MOV R41, UR7 ;  /* 0x0000000700297c02 */ /* 0x000fe40008000f00 */
[----:B------:R-:W-:-:S05]  /*0ba0*/  IADD3 R113, R117, 0x500, RZ ;  /* 0x0000050075717810 */ /* 0x000fca0007ffe0ff */
[----:B0-----:R-:W-:Y:S01]  /*0bb0*/  IMAD.WIDE.U32 R46, R113, 0x8, R40 ;  /* 0x00000008712e7825 */ /* 0x001fe200078e0028 */
[----:B------:R-:W-:Y:S01]  /*0bc0*/  UMOV UR7, UR5 ;  /* 0x0000000500077c82 */ /* 0x000fe20008000000 */
[----:B------:R-:W-:Y:S01]  /*0bd0*/  UMOV UR6, UR4 ;  /* 0x0000000400067c82 */ /* 0x000fe20008000000 */
[----:B------:R-:W-:-:S03]  /*0be0*/  @!UP0 ULDC UR5, c[0x0][0x224] ;  /* 0x0000890000058ab9 */ /* 0x000fc60000000800 */
[----:B------:R-:W5:Y:S01]  /*0bf0*/  LDG.E.64 R46, desc[UR8][R46.64] ;  /* 0x000000082e2e7981 */ /* 0x000f62000c1e1b00 */
        /* <DEDUP_REMOVED lines=8> */
[----:B------:R-:W-:Y:S02]  /*0c80*/  MOV R82, UR6 ;  /* 0x0000000600527c02 */ /* 0x000fe40008000f00 */
[----:B------:R-:W-:Y:S02]  /*0c90*/  MOV R83, UR7 ;  /* 0x0000000700537c02 */ /* 0x000fe40008000f00 */
[----:B------:R-:W-:-:S05]  /*0ca0*/  IADD3 R109, R117, 0xa00, RZ ;  /* 0x00000a00756d7810 */ /* 0x000fca0007ffe0ff */
[----:B------:R-:W-:-:S06]  /*0cb0*/  IMAD.WIDE.U32 R82, R109, 0x8, R82 ;  /* 0x000000086d527825 */ /* 0x000fcc00078e0052 */
[----:B------:R-:W5:Y:S01]  /*0cc0*/  LDG.E.64 R82, desc[UR8][R82.64] ;  /* 0x0000000852527981 */ /* 0x000f62000c1e1b00 */
[----:B-1----:R-:W-:-:S04]  /*0cd0*/  IMAD.WIDE.U32 R84, R117, 0x8, R92 ;  /* 0x0000000875547825 */ /* 0x002fc800078e005c */
[--C-:B------:R-:W-:Y:S02]  /*0ce0*/  IMAD.WIDE.U32 R86, R115, 0x8, R92.reuse ;  /* 0x0000000873567825 */ /* 0x100fe400078e005c */
        /* <DEDUP_REMOVED lines=20> */
[----:B---3--:R-:W-:Y:S01]  /*0e30*/  IMAD.MOV.U32 R116, RZ, RZ, R42 ;  /* 0x000000ffff747224 */ /* 0x008fe200078e002a */
[----:B------:R-:W-:-:S02]  /*0e40*/  SHF.R.U64 R42, R42, 0x10, R43 ;  /* 0x000000102a2a7819 */ /* 0x000fc4000000122b */
[----:B------:R-:W-:Y:S02]  /*0e50*/  MOV R118, R43 ;  /* 0x0000002b00767202 */ /* 0x000fe40000000f00 */
[----:B------:R-:W-:Y:S02]  /*0e60*/  SHF.L.U32 R125, R116, 0x10, RZ ;  /* 0x00000010747d7819 */ /* 0x000fe400000006ff */
[----:B------:R-:W-:Y:S02]  /*0e70*/  SHF.R.U32.HI R43, RZ, 0x10, R43 ;  /* 0x00000010ff2b7819 */ /* 0x000fe4000001162b */
[----:B------:R-:W-:Y:S01]  /*0e80*/  SHF.L.U32 R127, R42, 0x10, RZ ;  /* 0x000000102a7f7819 */ /* 0x000fe200000006ff */
[----:B------:R-:W-:Y:S01]  /*0e90*/  @P0 FADD.FTZ R42, -R54, R125 ;  /* 0x0000007d362a0221 */ /* 0x000fe20000010100 */
[----:B------:R-:W-:Y:S01]  /*0ea0*/  SHF.L.U32 R129, R43, 0x10, RZ ;  /* 0x000000102b817819 */ /* 0x000fe200000006ff */
[----:B----4-:R-:W-:Y:S02]  /*0eb0*/  @!P0 FADD.FTZ R43, R125, -R112 ;  /* 0x800000707d2b8221 */ /* 0x010fe40000010000 */
[----:B0-----:R-:W-:-:S02]  /*0ec0*/  @P0 FMUL.FTZ R114, R42, R119 ;  /* 0x000000772a720220 */ /* 0x001fc40000410000 */
[----:B--2---:R-:W-:Y:S01]  /*0ed0*/  @!P0 FMUL.FTZ R114, R110, R43 ;  /* 0x0000002b6e728220 */ /* 0x004fe20000410000 */
[----:B-----5:R-:W-:Y:S01]  /*0ee0*/  IMAD.MOV.U32 R42, RZ, RZ, R44 ;  /* 0x000000ffff2a7224 */ /* 0x020fe200078e002c */
[--C-:B------:R-:W-:Y:S02]  /*0ef0*/  SHF.R.U64 R43, R44, 0x10, R45.reuse ;  /* 0x000000102c2b7819 */ /* 0x100fe4000000122d */
[----:B------:R-:W-:Y:S02]  /*0f00*/  SHF.L.U32 R118, R118, 0x10, RZ ;  /* 0x0000001076767819 */ /* 0x000fe400000006ff */
[----:B------:R-:W-:Y:S02]  /*0f10*/  MOV R116, R45 ;  /* 0x0000002d00747202 */ /* 0x000fe40000000f00 */
[----:B------:R-:W-:Y:S01]  /*0f20*/  SHF.R.U32.HI R44, RZ, 0x10, R45 ;  /* 0x00000010ff2c7819 */ /* 0x000fe2000001162d */
[----:B------:R-:W-:Y:S01]  /*0f30*/  @P0 FADD.FTZ R119, -R78, R129 ;  /* 0x000000814e770221 */ /* 0x000fe20000010100 */
[----:B------:R-:W-:-:S02]  /*0f40*/  SHF.L.U32 R45, R42, 0x10, RZ ;  /* 0x000000102a2d7819 */ /* 0x000fc400000006ff */
[----:B------:R-:W-:Y:S01]  /*0f50*/  SHF.L.U32 R42, R43, 0x10, RZ ;  /* 0x000000102b2a7819 */ /* 0x000fe200000006ff */
[----:B------:R-:W-:Y:S01]  /*0f60*/  @!P0 FADD.FTZ R43, R129, -R112 ;  /* 0x80000070812b8221 */ /* 0x000fe20000010000 */
[----:B------:R-:W-:Y:S01]  /*0f70*/  @P0 FADD.FTZ R123, -R76, R127 ;  /* 0x0000007f4c7b0221 */ /* 0x000fe20000010100 */
[----:B------:R-:W-:Y:S01]  /*0f80*/  @P0 FADD.FTZ R121, -R55, R118 ;  /* 0x0000007637790221 */ /* 0x000fe20000010100 */
[--C-:B------:R-:W-:Y:S01]  /*0f90*/  @!P0 FADD.FTZ R125, R127, -R112.reuse ;  /* 0x800000707f7d8221 */ /* 0x100fe20000010000 */
[----:B-1----:R-:W-:Y:S01]  /*0fa0*/  @P0 FMUL.FTZ R119, R119, R124 ;  /* 0x0000007c77770220 */ /* 0x002fe20000410000 */
[--C-:B------:R-:W-:Y:S01]  /*0fb0*/  @!P0 FADD.FTZ R127, R118, -R112.reuse ;  /* 0x80000070767f8221 */ /* 0x100fe20000010000 */
[----:B------:R-:W-:Y:S01]  /*0fc0*/  SHF.L.U32 R118, R116, 0x10, RZ ;  /* 0x0000001074767819 */ /* 0x000fe200000006ff */
[----:B------:R-:W-:Y:S01]  /*0fd0*/  @P0 FADD.FTZ R129, -R56, R45 ;  /* 0x0000002d38810221 */ /* 0x000fe20000010100 */
[C---:B------:R-:W-:Y:S01]  /*0fe0*/  @!P0 FMUL.FTZ R119, R110.reuse, R43 ;  /* 0x0000002b6e778220 */ /* 0x040fe20000410000 */
[----:B------:R-:W-:Y:S01]  /*0ff0*/  @!P0 FADD.FTZ R43, R45, -R112 ;  /* 0x800000702d2b8221 */ /* 0x000fe20000010000 */
[----:B------:R-:W-:Y:S01]  /*1000*/  @P0 FMUL.FTZ R121, R121, R122 ;  /* 0x0000007a79790220 */ /* 0x000fe20000410000 */
[----:B------:R-:W-:Y:S01]  /*1010*/  @P0 FMUL.FTZ R123, R123, R120 ;  /* 0x000000787b7b0220 */ /* 0x000fe20000410000 */
[C---:B------:R-:W-:Y:S01]  /*1020*/  @!P0 FMUL.FTZ R121, R110.reuse, R127 ;  /* 0x0000007f6e798220 */ /* 0x040fe20000410000 */
[----:B------:R-:W-:Y:S01]  /*1030*/  @!P0 FMUL.FTZ R123, R110, R125 ;  /* 0x0000007d6e7b8220 */ /* 0x000fe20000410000 */
[----:B------:R-:W-:Y:S01]  /*1040*/  @P0 FADD.FTZ R127, -R79, R42 ;  /* 0x0000002a4f7f0221 */ /* 0x000fe20000010100 */
[----:B------:R-:W-:Y:S01]  /*1050*/  @P0 FMUL.FTZ R129, R129, R126 ;  /* 0x0000007e81810220 */ /* 0x000fe20000410000 */
[----:B------:R-:W-:Y:S01]  /*1060*/  @!P0 FADD.FTZ R45, R42, -R112 ;  /* 0x800000702a2d8221 */ /* 0x000fe20000010000 */
[----:B------:R-:W-:Y:S01]  /*1070*/  SHF.L.U32 R139, R44, 0x10, RZ ;  /* 0x000000102c8b7819 */ /* 0x000fe200000006ff */
[----:B------:R-:W-:Y:S01]  /*1080*/  @P0 FADD.FTZ R125, -R57, R118 ;  /* 0x00000076397d0221 */ /* 0x000fe20000010100 */
[----:B------:R-:W-:Y:S01]  /*1090*/  @!P0 FMUL.FTZ R129, R110, R43 ;  /* 0x0000002b6e818220 */ /* 0x000fe20000410000 */
[----:B------:R-:W-:-:S02]  /*10a0*/  IMAD.MOV.U32 R42, RZ, RZ, R46 ;  /* 0x000000ffff2a7224 */ /* 0x000fc400078e002e */
[--C-:B------:R-:W-:Y:S01]  /*10b0*/  @!P0 FADD.FTZ R43, R118, -R112.reuse ;  /* 0x80000070762b8221 */ /* 0x100fe20000010000 */
[----:B------:R-:W0:Y:S01]  /*10c0*/  @P0 MUFU.RCP R122, R69 ;  /* 0x00000045007a0308 */ /* 0x000e220000001000 */
[----:B------:R-:W-:Y:S01]  /*10d0*/  @P0 FMUL.FTZ R125, R125, R130 ;  /* 0x000000827d7d0220 */ /* 0x000fe20000410000 */
[----:B------:R-:W-:Y:S01]  /*10e0*/  @P0 FADD.FTZ R116, -R80, R139 ;  /* 0x0000008b50740221 */ /* 0x000fe20000010100 */
[----:B------:R-:W-:Y:S01]  /*10f0*/  @!P0 FMUL.FTZ R125, R110, R43 ;  /* 0x0000002b6e7d8220 */ /* 0x000fe20000410000 */
[----:B------:R-:W-:Y:S01]  /*1100*/  SHF.L.U32 R141, R42, 0x10, RZ ;  /* 0x000000102a8d7819 */ /* 0x000fe200000006ff */
[--C-:B------:R-:W-:Y:S01]  /*1110*/  @!P0 FADD.FTZ R43, R139, -R112.reuse ;  /* 0x800000708b2b8221 */ /* 0x100fe20000010000 */
[----:B------:R-:W-:Y:S02]  /*1120*/  SHF.R.U64 R46, R46, 0x10, R47 ;  /* 0x000000102e2e7819 */ /* 0x000fe4000000122f */
[----:B------:R-:W-:Y:S01]  /*1130*/  MOV R44, R47 ;  /* 0x0000002f002c7202 */ /* 0x000fe20000000f00 */
[----:B------:R-:W-:Y:S01]  /*1140*/  @P0 FMUL.FTZ R127, R127, R128 ;  /* 0x000000807f7f0220 */ /* 0x000fe20000410000 */
[----:B------:R-:W-:Y:S01]  /*1150*/  @P0 FMUL.FTZ R116, R116, R131 ;  /* 0x0000008374740220 */ /* 0x000fe20000410000 */
[----:B------:R-:W-:Y:S01]  /*1160*/  @!P0 FMUL.FTZ R127, R110, R45 ;  /* 0x0000002d6e7f8220 */ /* 0x000fe20000410000 */
[----:B------:R-:W-:Y:S01]  /*1170*/  SHF.L.U32 R46, R46, 0x10, RZ ;  /* 0x000000102e2e7819 */ /* 0x000fe200000006ff */
[----:B------:R-:W-:Y:S01]  /*1180*/  @P0 FADD.FTZ R42, -R58, R141 ;  /* 0x0000008d3a2a0221 */ /* 0x000fe20000010100 */
[----:B------:R-:W-:Y:S01]  /*1190*/  @!P0 FMUL.FTZ R116, R110, R43 ;  /* 0x0000002b6e748220 */ /* 0x000fe20000410000 */
[----:B------:R-:W-:Y:S01]  /*11a0*/  SHF.L.U32 R126, R44, 0x10, RZ ;  /* 0x000000102c7e7819 */ /* 0x000fe200000006ff */
[----:B------:R-:W-:Y:S01]  /*11b0*/  @!P0 FADD.FTZ R43, R141, -R112 ;  /* 0x800000708d2b8221 */ /* 0x000fe20000010000 */
[----:B------:R-:W-:Y:S01]  /*11c0*/  SHF.R.U32.HI R45, RZ, 0x10, R47 ;  /* 0x00000010ff2d7819 */ /* 0x000fe2000001162f */
[----:B------:R-:W1:Y:S01]  /*11d0*/  @P0 MUFU.RCP R124, R70 ;  /* 0x00000046007c0308 */ /* 0x000e620000001000 */
[----:B------:R-:W-:Y:S01]  /*11e0*/  @P0 FMUL.FTZ R133, R42, R133 ;  /* 0x000000852a850220 */ /* 0x000fe20000410000 */
[----:B------:R-:W-:Y:S01]  /*11f0*/  @P0 FADD.FTZ R120, -R81, R46 ;  /* 0x0000002e51780221 */ /* 0x000fe20000010100 */
[----:B------:R-:W-:Y:S01]  /*1200*/  SHF.L.U32 R143, R45, 0x10, RZ ;  /* 0x000000102d8f7819 */ /* 0x000fe200000006ff */
[----:B------:R-:W-:Y:S01]  /*1210*/  @P0 FADD.FTZ R131, -R59, R126 ;  /* 0x0000007e3b830221 */ /* 0x000fe20000010100 */
[----:B------:R-:W-:Y:S01]  /*1220*/  @!P0 FMUL.FTZ R133, R110, R43 ;  /* 0x0000002b6e858220 */ /* 0x000fe20000410000 */
[----:B------:R-:W-:-:S02]  /*1230*/  IMAD.MOV.U32 R42, RZ, RZ, R40 ;  /* 0x000000ffff2a7224 */ /* 0x000fc400078e0028 */
[--C-:B------:R-:W-:Y:S01]  /*1240*/  @!P0 FADD.FTZ R45, R46, -R112.reuse ;  /* 0x800000702e2d8221 */ /* 0x100fe20000010000 */
[----:B------:R-:W-:Y:S01]  /*1250*/  @!P0 FADD.FTZ R43, R126, -R112 ;  /* 0x800000707e2b8221 */ /* 0x000fe20000010000 */
[----:B------:R-:W2:Y:S01]  /*1260*/  @P0 MUFU.RCP R47, R105 ;  /* 0x00000069002f0308 */ /* 0x000ea20000001000 */
[----:B------:R-:W-:Y:S01]  /*1270*/  @P0 FMUL.FTZ R120, R120, R135 ;  /* 0x0000008778780220 */ /* 0x000fe20000410000 */
[----:B0-----:R-:W-:Y:S01]  /*1280*/  @P0 FMUL.FTZ R131, R131, R122 ;  /* 0x0000007a83830220 */ /* 0x001fe20000410000 */
[----:B------:R-:W-:Y:S01]  /*1290*/  @P0 FADD.FTZ R118, -R94, R143 ;  /* 0x0000008f5e760221 */ /* 0x000fe20000010100 */
[C---:B------:R-:W-:Y:S01]  /*12a0*/  @!P0 FMUL.FTZ R120, R110.reuse, R45 ;  /* 0x0000002d6e788220 */ /* 0x040fe20000410000 */
[----:B------:R-:W-:-:S03]  /*12b0*/  @!P0 FMUL.FTZ R131, R110, R43 ;  /* 0x0000002b6e838220 */ /* 0x000fc60000410000 */
[----:B------:R-:W0:Y:S01]  /*12c0*/  @P0 MUFU.RCP R44, R71 ;  /* 0x00000047002c0308 */ /* 0x000e220000001000 */
[----:B------:R-:W-:Y:S02]  /*12d0*/  SHF.L.U32 R141, R42, 0x10, RZ ;  /* 0x000000102a8d7819 */ /* 0x000fe400000006ff */
[----:B------:R-:W-:Y:S02]  /*12e0*/  SHF.R.U64 R45, R40, 0x10, R41 ;  /* 0x00000010282d7819 */ /* 0x000fe40000001229 */
[----:B------:R-:W-:Y:S01]  /*12f0*/  MOV R43, R41 ;  /* 0x00000029002b7202 */ /* 0x000fe20000000f00 */
[----:B------:R-:W-:Y:S01]  /*1300*/  @P0 FMUL.FTZ R118, R118, R137 ;  /* 0x0000008976760220 */ /* 0x000fe20000410000 */
[----:B------:R-:W-:Y:S01]  /*1310*/  SHF.L.U32 R45, R45, 0x10, RZ ;  /* 0x000000102d2d7819 */ /* 0x000fe200000006ff */
[----:B------:R-:W-:Y:S01]  /*1320*/  @P0 FADD.FTZ R137, -R60, R141 ;  /* 0x0000008d3c890221 */ /* 0x000fe20000010100 */
[----:B------:R-:W-:Y:S01]  /*1330*/  SHF.L.U32 R42, R43, 0x10, RZ ;  /* 0x000000102b2a7819 */ /* 0x000fe200000006ff */
[----:B------:R-:W3:Y:S01]  /*1340*/  @P0 MUFU.RCP R139, R106 ;  /* 0x0000006a008b0308 */ /* 0x000ee20000001000 */
[----:B------:R-:W-:Y:S01]  /*1350*/  SHF.R.U32.HI R40, RZ, 0x10, R41 ;  /* 0x00000010ff287819 */ /* 0x000fe20000011629 */
[----:B-1----:R-:W-:Y:S01]  /*1360*/  @P0 FMUL.FTZ R137, R137, R124 ;  /* 0x0000007c89890220 */ /* 0x002fe20000410000 */
[----:B------:R-:W-:Y:S01]  /*1370*/  @P0 FADD.FTZ R124, -R95, R45 ;  /* 0x0000002d5f7c0221 */ /* 0x000fe20000010100 */
[----:B------:R-:W-:Y:S01]  /*1380*/  @P0 FADD.FTZ R135, -R61, R42 ;  /* 0x0000002a3d870221 */ /* 0x000fe20000010100 */
[--C-:B------:R-:W-:Y:S01]  /*1390*/  @!P0 FADD.FTZ R43, R45, -R112.reuse ;  /* 0x800000702d2b8221 */ /* 0x100fe20000010000 */
[--C-:B------:R-:W-:Y:S01]  /*13a0*/  @!P0 FADD.FTZ R41, R143, -R112.reuse ;  /* 0x800000708f298221 */ /* 0x100fe20000010000 */
[----:B------:R-:W-:Y:S01]  /*13b0*/  @!P0 FADD.FTZ R45, R42, -R112 ;  /* 0x800000702a2d8221 */ /* 0x000fe20000010000 */
[----:B------:R-:W1:Y:S01]  /*13c0*/  @P0 MUFU.RCP R46, R72 ;  /* 0x00000048002e0308 */ /* 0x000e620000001000 */
[----:B------:R-:W-:Y:S01]  /*13d0*/  SHF.L.U32 R145, R40, 0x10, RZ ;  /* 0x0000001028917819 */ /* 0x000fe200000006ff */
[----:B--2---:R-:W-:Y:S01]  /*13e0*/  @P0 FMUL.FTZ R124, R124, R47 ;  /* 0x0000002f7c7c0220 */ /* 0x004fe20000410000 */
[----:B0-----:R-:W-:Y:S01]  /*13f0*/  @P0 FMUL.FTZ R135, R135, R44 ;  /* 0x0000002c87870220 */ /* 0x001fe20000410000 */
[C---:B------:R-:W-:Y:S01]  /*1400*/  @!P0 FMUL.FTZ R118, R110.reuse, R41 ;  /* 0x000000296e768220 */ /* 0x040fe20000410000 */
[C---:B------:R-:W-:Y:S01]  /*1410*/  @!P0 FMUL.FTZ R124, R110.reuse, R43 ;  /* 0x0000002b6e7c8220 */ /* 0x040fe20000410000 */
[----:B------:R-:W-:Y:S01]  /*1420*/  @!P0 FMUL.FTZ R135, R110, R45 ;  /* 0x0000002d6e878220 */ /* 0x000fe20000410000 */
[----:B------:R-:W-:Y:S01]  /*1430*/  IMAD.MOV.U32 R40, RZ, RZ, R82 ;  /* 0x000000ffff287224 */ /* 0x000fe200078e0052 */
[----:B------:R-:W0:Y:S01]  /*1440*/  @P0 MUFU.RCP R143, R107 ;  /* 0x0000006b008f0308 */ /* 0x000e220000001000 */
[----:B------:R-:W-:Y:S01]  /*1450*/  @!P0 FADD.FTZ R41, R141, -R112 ;  /* 0x800000708d298221 */ /* 0x000fe20000010000 */
[----:B------:R-:W-:-:S02]  /*1460*/  SHF.R.U64 R45, R82, 0x10, R83 ;  /* 0x00000010522d7819 */ /* 0x000fc40000001253 */
[----:B------:R-:W-:Y:S02]  /*1470*/  MOV R42, R83 ;  /* 0x00000053002a7202 */ /* 0x000fe40000000f00 */
[----:B------:R-:W-:Y:S02]  /*1480*/  SHF.R.U32.HI R43, RZ, 0x10, R83 ;  /* 0x00000010ff2b7819 */ /* 0x000fe40000011653 */
[----:B------:R-:W2:Y:S01]  /*1490*/  @P0 MUFU.RCP R83, R108 ;  /* 0x0000006c00530308 */ /* 0x000ea20000001000 */
[----:B------:R-:W-:Y:S01]  /*14a0*/  @P0 FADD.FTZ R122, -R96, R145 ;  /* 0x00000091607a0221 */ /* 0x000fe20000010100 */
[----:B------:R-:W-:Y:S01]  /*14b0*/  @!P0 FMUL.FTZ R137, R110, R41 ;  /* 0x000000296e898220 */ /* 0x000fe20000410000 */
[----:B------:R-:W-:Y:S01]  /*14c0*/  SHF.L.U32 R47, R40, 0x10, RZ ;  /* 0x00000010282f7819 */ /* 0x000fe200000006ff */
[----:B------:R-:W-:-:S04]  /*14d0*/  @!P0 FADD.FTZ R41, R145, -R112 ;  /* 0x8000007091298221 */ /* 0x000fc80000010000 */
[----:B------:R-:W4:Y:S01]  /*14e0*/  @P0 MUFU.RCP R44, R73 ;  /* 0x00000049002c0308 */ /* 0x000f220000001000 */
[----:B---3--:R-:W-:Y:S01]  /*14f0*/  @P0 FMUL.FTZ R122, R122, R139 ;  /* 0x0000008b7a7a0220 */ /* 0x008fe20000410000 */
[----:B------:R-:W-:Y:S01]  /*1500*/  SHF.L.U32 R45, R45, 0x10, RZ ;  /* 0x000000102d2d7819 */ /* 0x000fe200000006ff */
[----:B------:R-:W-:Y:S01]  /*1510*/  @!P0 FMUL.FTZ R122, R110, R41 ;  /* 0x000000296e7a8220 */ /* 0x000fe20000410000 */
[----:B------:R-:W-:Y:S01]  /*1520*/  SHF.L.U32 R145, R43, 0x10, RZ ;  /* 0x000000102b917819 */ /* 0x000fe200000006ff */
[----:B------:R-:W-:Y:S01]  /*1530*/  @P0 FADD.FTZ R141, -R62, R47 ;  /* 0x0000002f3e8d0221 */ /* 0x000fe20000010100 */
[----:B------:R-:W-:Y:S01]  /*1540*/  SHF.L.U32 R42, R42, 0x10, RZ ;  /* 0x000000102a2a7819 */ /* 0x000fe200000006ff */
[--C-:B------:R-:W-:Y:S01]  /*1550*/  @!P0 FADD.FTZ R41, R47, -R112.reuse ;  /* 0x800000702f298221 */ /* 0x100fe20000010000 */
[----:B------:R-:W-:Y:S01]  /*1560*/  @P0 FADD.FTZ R128, -R97, R45 ;  /* 0x0000002d61800221 */ /* 0x000fe20000010100 */
[----:B-1----:R-:W-:Y:S01]  /*1570*/  @P0 FMUL.FTZ R141, R141, R46 ;  /* 0x0000002e8d8d0220 */ /* 0x002fe20000410000 */
[----:B------:R-:W-:Y:S01]  /*1580*/  @!P0 FADD.FTZ R43, R45, -R112 ;  /* 0x800000702d2b8221 */ /* 0x000fe20000010000 */
[----:B------:R-:W-:Y:S01]  /*1590*/  @P0 FADD.FTZ R126, -R98, R145 ;  /* 0x00000091627e0221 */ /* 0x000fe20000010100 */
[----:B------:R-:W-:Y:S01]  /*15a0*/  @!P0 FMUL.FTZ R141, R110, R41 ;  /* 0x000000296e8d8220 */ /* 0x000fe20000410000 */
[----:B------:R-:W-:Y:S01]  /*15b0*/  @P0 FADD.FTZ R139, -R63, R42 ;  /* 0x0000002a3f8b0221 */ /* 0x000fe20000010100 */
[----:B------:R-:W-:-:S02]  /*15c0*/  IMAD.MOV.U32 R41, RZ, RZ, R84 ;  /* 0x000000ffff297224 */ /* 0x000fc400078e0054 */
[----:B------:R-:W-:Y:S01]  /*15d0*/  @!P0 FADD.FTZ R47, R145, -R112 ;  /* 0x80000070912f8221 */ /* 0x000fe20000010000 */
[----:B0-----:R-:W-:Y:S01]  /*15e0*/  @P0 FMUL.FTZ R128, R128, R143 ;  /* 0x0000008f80800220 */ /* 0x001fe20000410000 */
[----:B--2---:R-:W-:Y:S01]  /*15f0*/  @P0 FMUL.FTZ R126, R126, R83 ;  /* 0x000000537e7e0220 */ /* 0x004fe20000410000 */
[----:B------:R-:W-:Y:S01]  /*1600*/  @!P0 FMUL.FTZ R128, R110, R43 ;  /* 0x0000002b6e808220 */ /* 0x000fe20000410000 */
[----:B----4-:R-:W-:Y:S01]  /*1610*/  @P0 FMUL.FTZ R139, R139, R44 ;  /* 0x0000002c8b8b0220 */ /* 0x010fe20000410000 */
[--C-:B------:R-:W-:Y:S02]  /*1620*/  SHF.R.U64 R136, R84, 0x10, R85.reuse ;  /* 0x0000001054887819 */ /* 0x100fe40000001255 */
[----:B------:R-:W-:Y:S02]  /*1630*/  MOV R43, R85 ;  /* 0x00000055002b7202 */ /* 0x000fe40000000f00 */
[----:B------:R-:W-:Y:S01]  /*1640*/  SHF.R.U32.HI R83, RZ, 0x10, R85 ;  /* 0x00000010ff537819 */ /* 0x000fe20000011655 */
[----:B------:R-:W-:Y:S01]  /*1650*/  @!P0 FMUL.FTZ R126, R110, R47 ;  /* 0x0000002f6e7e8220 */ /* 0x000fe20000410000 */
[----:B------:R-:W-:-:S02]  /*1660*/  MOV R44, R86 ;  /* 0x00000056002c7202 */ /* 0x000fc40000000f00 */
[----:B------:R-:W-:Y:S01]  /*1670*/  SHF.L.U32 R84, R41, 0x10, RZ ;  /* 0x0000001029547819 */ /* 0x000fe200000006ff */
[----:B------:R-:W-:Y:S01]  /*1680*/  IMAD.MOV.U32 R82, RZ, RZ, R88 ;  /* 0x000000ffff527224 */ /* 0x000fe200078e0058 */
[----:B------:R-:W-:Y:S01]  /*1690*/  MOV R47, R91 ;  /* 0x0000005b002f7202 */ /* 0x000fe20000000f00 */
[----:B------:R-:W-:Y:S01]  /*16a0*/  IMAD.U32 R43, R43, 0x10000, RZ ;  /* 0x000100002b2b7824 */ /* 0x000fe200078e00ff */
[----:B------:R-:W-:Y:S01]  /*16b0*/  SHF.L.U32 R41, R83, 0x10, RZ ;  /* 0x0000001053297819 */ /* 0x000fe200000006ff */
[C---:B------:R-:W-:Y:S01]  /*16c0*/  FADD.FTZ R53, R84.reuse, R53 ;  /* 0x0000003554357221 */ /* 0x040fe20000010000 */
[----:B------:R-:W-:Y:S01]  /*16d0*/  MOV R46, R90 ;  /* 0x0000005a002e7202 */ /* 0x000fe20000000f00 */
[----:B------:R-:W-:Y:S01]  /*16e0*/  FFMA.FTZ R75, R84, R114, R75 ;  /* 0x00000072544b7223 */ /* 0x000fe2000001004b */
[--C-:B------:R-:W-:Y:S02]  /*16f0*/  SHF.R.U64 R144, R90, 0x10, R91.reuse ;  /* 0x000000105a907819 */ /* 0x100fe4000000125b */
[----:B------:R-:W-:-:S02]  /*1700*/  SHF.R.U32.HI R142, RZ, 0x10, R91 ;  /* 0x00000010ff8e7819 */ /* 0x000fc4000001165b */
[--C-:B------:R-:W-:Y:S02]  /*1710*/  SHF.R.U32.HI R134, RZ, 0x10, R89.reuse ;  /* 0x00000010ff867819 */ /* 0x100fe40000011659 */
[----:B------:R-:W-:Y:S02]  /*1720*/  SHF.L.U32 R136, R136, 0x10, RZ ;  /* 0x0000001088887819 */ /* 0x000fe400000006ff */
[----:B------:R-:W-:Y:S01]  /*1730*/  SHF.L.U32 R83, R44, 0x10, RZ ;  /* 0x000000102c537819 */ /* 0x000fe200000006ff */
[----:B------:R-:W-:Y:S01]  /*1740*/  FMUL.FTZ R84, R64, R84 ;  /* 0x0000005440547220 */ /* 0x000fe20000410000 */
[----:B------:R-:W-:Y:S02]  /*1750*/  SHF.R.U64 R143, R88, 0x10, R89 ;  /* 0x00000010588f7819 */ /* 0x000fe40000001259 */
[----:B------:R-:W-:Y:S02]  /*1760*/  MOV R90, R89 ;  /* 0x00000059005a7202 */ /* 0x000fe40000000f00 */
[----:B------:R-:W-:-:S02]  /*1770*/  MOV R91, R92 ;  /* 0x0000005c005b7202 */ /* 0x000fc40000000f00 */
[----:B------:R-:W-:Y:S01]  /*1780*/  SHF.L.U32 R89, R47, 0x10, RZ ;  /* 0x000000102f597819 */ /* 0x000fe200000006ff */
[C---:B------:R-:W-:Y:S01]  /*1790*/  FADD.FTZ R49, R43.reuse, R49 ;  /* 0x000000312b317221 */ /* 0x040fe20000010000 */
[----:B------:R-:W-:Y:S01]  /*17a0*/  SHF.L.U32 R47, R82, 0x10, RZ ;  /* 0x00000010522f7819 */ /* 0x000fe200000006ff */
[----:B------:R-:W-:Y:S01]  /*17b0*/  FFMA.FTZ R50, R43, R121, R50 ;  /* 0x000000792b327223 */ /* 0x000fe20000010032 */
[----:B------:R-:W-:Y:S01]  /*17c0*/  FMUL.FTZ R138, R65, R43 ;  /* 0x0000002b418a7220 */ /* 0x000fe20000410000 */
[----:B------:R-:W-:Y:S01]  /*17d0*/  SHF.L.U32 R82, R134, 0x10, RZ ;  /* 0x0000001086527819 */ /* 0x000fe200000006ff */
[C---:B------:R-:W-:Y:S01]  /*17e0*/  FADD.FTZ R51, R136.reuse, R51 ;  /* 0x0000003388337221 */ /* 0x040fe20000010000 */
        /* <DEDUP_REMOVED lines=8> */
[----:B------:R-:W-:-:S02]  /*1870*/  @!P0 FADD.FTZ R45, R42, -R112 ;  /* 0x800000702a2d8221 */ /* 0x000fc40000010000 */
[----:B------:R-:W-:Y:S01]  /*1880*/  FADD.FTZ R91, R91, R136 ;  /* 0x000000885b5b7221 */ /* 0x000fe20000010000 */
[----:B------:R-:W-:Y:S01]  /*1890*/  FFMA.FTZ R83, R136, R123, R83 ;  /* 0x0000007b88537223 */ /* 0x000fe20000010053 */
[----:B------:R-:W-:Y:S01]  /*18a0*/  @!P0 FMUL.FTZ R139, R110, R45 ;  /* 0x0000002d6e8b8220 */ /* 0x000fe20000410000 */
[----:B------:R-:W-:Y:S02]  /*18b0*/  SHF.R.U64 R132, R86, 0x10, R87 ;  /* 0x0000001056847819 */ /* 0x000fe40000001257 */
[----:B------:R-:W-:Y:S01]  /*18c0*/  MOV R45, R87 ;  /* 0x00000057002d7202 */ /* 0x000fe20000000f00 */
[----:B------:R-:W-:Y:S01]  /*18d0*/  FMUL.FTZ R140, R100, R41 ;  /* 0x00000029648c7220 */ /* 0x000fe20000410000 */
[----:B------:R-:W-:Y:S01]  /*18e0*/  FADD.FTZ R91, R91, R138 ;  /* 0x0000008a5b5b7221 */ /* 0x000fe20000010000 */
[----:B------:R-:W-:Y:S01]  /*18f0*/  FFMA.FTZ R83, R138, R121, R83 ;  /* 0x000000798a537223 */ /* 0x000fe20000010053 */
[----:B------:R-:W-:Y:S02]  /*1900*/  MOV R130, R93 ;  /* 0x0000005d00827202 */ /* 0x000fe40000000f00 */
[----:B------:R-:W-:-:S02]  /*1910*/  SHF.L.U32 R132, R132, 0x10, RZ ;  /* 0x0000001084847819 */ /* 0x000fc400000006ff */
[----:B------:R-:W-:Y:S01]  /*1920*/  SHF.L.U32 R85, R45, 0x10, RZ ;  /* 0x000000102d557819 */ /* 0x000fe200000006ff */
[----:B------:R-:W-:Y:S01]  /*1930*/  FADD.FTZ R91, R91, R140 ;  /* 0x0000008c5b5b7221 */ /* 0x000fe20000010000 */
[-C--:B------:R-:W-:Y:S01]  /*1940*/  FFMA.FTZ R83, R140, R119.reuse, R83 ;  /* 0x000000778c537223 */ /* 0x080fe20000010053 */
[C---:B------:R-:W-:Y:S01]  /*1950*/  FADD.FTZ R39, R41.reuse, R39 ;  /* 0x0000002729277221 */ /* 0x040fe20000010000 */
[----:B------:R-:W-:Y:S01]  /*1960*/  FFMA.FTZ R48, R41, R119, R48 ;  /* 0x0000007729307223 */ /* 0x000fe20000010030 */
[----:B------:R-:W-:Y:S01]  /*1970*/  SHF.R.U32.HI R86, RZ, 0x10, R87 ;  /* 0x00000010ff567819 */ /* 0x000fe20000011657 */
[----:B------:R-:W-:Y:S01]  /*1980*/  FADD.FTZ R17, R132, R17 ;  /* 0x0000001184117221 */ /* 0x000fe20000010000 */
[----:B------:R-:W-:Y:S01]  /*1990*/  SHF.L.U32 R41, R130, 0x10, RZ ;  /* 0x0000001082297819 */ /* 0x000fe200000006ff */
        /* <DEDUP_REMOVED lines=8> */
[----:B------:R-:W-:Y:S01]  /*1a20*/  SHF.L.U32 R88, R144, 0x10, RZ ;  /* 0x0000001090587819 */ /* 0x000fe200000006ff */
[----:B------:R-:W-:Y:S01]  /*1a30*/  FADD.FTZ R85, R85, R132 ;  /* 0x0000008455557221 */ /* 0x000fe20000010000 */
[----:B------:R-:W-:Y:S01]  /*1a40*/  FFMA.FTZ R83, R132, R127, R83 ;  /* 0x0000007f84537223 */ /* 0x000fe20000010053 */
[----:B------:R-:W-:Y:S01]  /*1a50*/  SHF.R.U64 R112, R92, 0x10, R93 ;  /* 0x000000105c707819 */ /* 0x000fe2000000125d */
[C---:B------:R-:W-:Y:S01]  /*1a60*/  FADD.FTZ R19, R86.reuse, R19 ;  /* 0x0000001356137221 */ /* 0x040fe20000010000 */
[----:B------:R-:W-:Y:S01]  /*1a70*/  SHF.R.U32.HI R92, RZ, 0x10, R93 ;  /* 0x00000010ff5c7819 */ /* 0x000fe2000001165d */
[----:B------:R-:W-:Y:S01]  /*1a80*/  FFMA.FTZ R3, R86, R116, R3 ;  /* 0x0000007456037223 */ /* 0x000fe20000010003 */
[----:B------:R-:W-:Y:S01]  /*1a90*/  FMUL.FTZ R93, R102, R86 ;  /* 0x00000056665d7220 */ /* 0x000fe20000410000 */
[C---:B------:R-:W-:Y:S01]  /*1aa0*/  FADD.FTZ R21, R88.reuse, R21 ;  /* 0x0000001558157221 */ /* 0x040fe20000010000 */
[----:B------:R-:W-:Y:S01]  /*1ab0*/  FFMA.FTZ R5, R88, R120, R5 ;  /* 0x0000007858057223 */ /* 0x000fe20000010005 */
[----:B------:R-:W-:Y:S01]  /*1ac0*/  FMUL.FTZ R91, R103, R88 ;  /* 0x00000058675b7220 */ /* 0x000fe20000410000 */
[----:B------:R-:W-:-:S02]  /*1ad0*/  IMAD.U32 R87, R46, 0x10000, RZ ;  /* 0x000100002e577824 */ /* 0x000fc400078e00ff */
[----:B------:R-:W-:Y:S01]  /*1ae0*/  FADD.FTZ R86, R85, R130 ;  /* 0x0000008255567221 */ /* 0x000fe20000010000 */
[----:B------:R-:W-:Y:S01]  /*1af0*/  FFMA.FTZ R88, R130, R125, R83 ;  /* 0x0000007d82587223 */ /* 0x000fe20000010053 */
[----:B------:R-:W-:Y:S02]  /*1b00*/  SHF.L.U32 R142, R142, 0x10, RZ ;  /* 0x000000108e8e7819 */ /* 0x000fe400000006ff */
[----:B------:R-:W-:Y:S01]  /*1b10*/  SHF.L.U32 R44, R92, 0x10, RZ ;  /* 0x000000105c2c7819 */ /* 0x000fe200000006ff */
[----:B------:R-:W-:Y:S01]  /*1b20*/  FMUL.FTZ R92, R68, R87 ;  /* 0x00000057445c7220 */ /* 0x000fe20000410000 */
[----:B------:R-:W-:Y:S01]  /*1b30*/  FADD.FTZ R83, R86, R93 ;  /* 0x0000005d56537221 */ /* 0x000fe20000010000 */
[----:B------:R-:W-:Y:S01]  /*1b40*/  FFMA.FTZ R85, R93, R116, R88 ;  /* 0x000000745d557223 */ /* 0x000fe20000010058 */
[----:B------:R-:W-:Y:S02]  /*1b50*/  IMAD.U32 R45, R90, 0x10000, RZ ;  /* 0x000100005a2d7824 */ /* 0x000fe400078e00ff */
        /* <DEDUP_REMOVED lines=44> */
[----:B------:R-:W-:Y:S01]  /*1e20*/  SHF.R.U32.HI R40, RZ, 0x5, R38 ;  /* 0x00000005ff287819 */ /* 0x000fe20000011626 */
[C---:B------:R-:W-:Y:S01]  /*1e30*/  FADD.FTZ R32, R41.reuse, R32 ;  /* 0x0000002029207221 */ /* 0x040fe20000010000 */
[----:B------:R-:W-:Y:S01]  /*1e40*/  FFMA.FTZ R16, R41, R139, R16 ;  /* 0x0000008b29107223 */ /* 0x000fe20000010010 */
[----:B------:R-:W-:Y:S01]  /*1e50*/  FMUL.FTZ R144, R73, R41 ;  /* 0x0000002949907220 */ /* 0x000fe20000410000 */
[----:B------:R-:W-:Y:S01]  /*1e60*/  FADD.FTZ R41, R46, R143 ;  /* 0x0000008f2e297221 */ /* 0x000fe20000010000 */
[----:B------:R-:W-:Y:S01]  /*1e70*/  FFMA.FTZ R43, R143, R128, R82 ;  /* 0x000000808f2b7223 */ /* 0x000fe20000010052 */
[----:B------:R-:W-:Y:S01]  /*1e80*/  LOP3.LUT R42, R40, 0x7fffffc, RZ, 0xc0, !PT ;  /* 0x07fffffc282a7812 */ /* 0x000fe200078ec0ff */
[----:B------:R-:W-:Y:S01]  /*1e90*/  UMOV UR4, 0xffffffff ;  /* 0xffffffff00047882 */ /* 0x000fe20000000000 */
        /* <DEDUP_REMOVED lines=8> */
[----:B------:R-:W-:-:S02]  /*1f20*/  @!P1 VIADD R42, R42, 0x4 ;  /* 0x000000042a2a9836 */ /* 0x000fc40000000000 */
        /* <DEDUP_REMOVED lines=22> */
.L_x_2640:
        /* <DEDUP_REMOVED lines=8> */
[----:B------:R-:W-:-:S02]  /*2110*/  @!P2 MOV R40, 0x400 ;  /* 0x000004000028a802 */ /* 0x000fc40000000f00 */
[----:B------:R-:W-:Y:S02]  /*2120*/  IADD3 R147, -R149, RZ, RZ ;  /* 0x000000ff95937210 */ /* 0x000fe40007ffe1ff */
[----:B------:R-:W-:-:S07]  /*2130*/  @!P2 IADD3 R43, R42, R43, RZ ;  /* 0x0000002b2a2ba210 */ /* 0x000fce0007ffe0ff */
[----:B------:R-:W0:Y:S01]  /*2140*/  @!P0 LDC.64 R82, c[0x0][0x250] ;  /* 0x00009400ff528b82 */ /* 0x000e220000000a00 */
[----:B----4-:R-:W-:-:S05]  /*2150*/  IMAD R44, R112, 0x5, RZ ;  /* 0x00000005702c7824 */ /* 0x010fca00078e02ff */
[----:B------:R-:W-:Y:S02]  /*2160*/  LOP3.LUT R44, R147, R44, RZ, 0xc0, !PT ;  /* 0x0000002c932c7212 */ /* 0x000fe400078ec0ff */
[----:B---3--:R-:W-:Y:S01]  /*2170*/  @!P2 LEA R40, R45, R40, 0x18 ;  /* 0x000000282d28a211 */ /* 0x008fe200078ec0ff */
[----:B------:R-:W-:-:S03]  /*2180*/  IMAD R45, R33, 0x5, RZ ;  /* 0x00000005212d7824 */ /* 0x000fc600078e02ff */
[----:B------:R-:W-:Y:S01]  /*2190*/  @!P2 LEA R43, R43, R40, 0x3 ;  /* 0x000000282b2ba211 */ /* 0x000fe200078e18ff */
[----:B-1----:R-:W-:Y:S01]  /*21a0*/  FADD.FTZ R40, R47, R46 ;  /* 0x0000002e2f287221 */ /* 0x002fe20000010000 */
[----:B------:R-:W-:Y:S02]  /*21b0*/  IADD3 R146, P3, R45, R44, RZ ;  /* 0x0000002c2d927210 */ /* 0x000fe40007f7e0ff */
[----:B------:R-:W-:Y:S02]  /*21c0*/  CS2R R46, SRZ ;  /* 0x00000000002e7805 */ /* 0x000fe4000001ff00 */
[C---:B------:R-:W-:Y:S01]  /*21d0*/  @!P0 IADD3 R44, P4, R36.reuse, R146, RZ ;  /* 0x00000092242c8210 */ /* 0x040fe20007f9e0ff */
[----:B------:R1:W-:Y:S01]  /*21e0*/  @!P2 STS.64 [R43], R40 ;  /* 0x000000282b00a388 */ /* 0x0003e20000000a00 */
[----:B------:R-:W-:Y:S01]  /*21f0*/  IADD3.X R147, RZ, RZ, RZ, P3, !PT ;  /* 0x000000ffff937210 */ /* 0x000fe20001ffe4ff */
[----:B------:R-:W-:Y:S03]  /*2200*/  BAR.SYNC.DEFER_BLOCKING 0x0 ;  /* 0x0000000000007b1d */ /* 0x000fe60000010000 */
[----:B------:R-:W-:-:S02]  /*2210*/  @!P0 LEA.HI.X.SX32 R45, R36, R147, 0x1, P4 ;  /* 0x00000093242d8211 */ /* 0x000fc400020f0eff */
        /* <DEDUP_REMOVED lines=17> */
.L_x_2626:
[----:B------:R-:W-:Y:S05]  /*2330*/  BSYNC B0 ;  /* 0x0000000000007941 */ /* 0x000fea0003800000 */
.L_x_2625:
[----:B------:R-:W-:Y:S01]  /*2340*/  ISETP.NE.AND P2, PT, R38, RZ, PT ;  /* 0x000000ff2600720c */ /* 0x000fe20003f45270 */
[----:B------:R0:W-:Y:S01]  /*2350*/  @!P0 STG.E.64 desc[UR8][R82.64], R46 ;  /* 0x0000002e52008986 */ /* 0x0001e2000c101b08 */
[----:B------:R-:W-:-:S11]  /*2360*/  ISETP.NE.AND P0, PT, R149, RZ, PT ;  /* 0x000000ff9500720c */ /* 0x000fd60003f05270 */
[----:B------:R-:W-:Y:S05]  /*2370*/  @P2 BRA `(.L_x_2627) ;  /* 0x0000000000542947 */ /* 0x000fea0003800000 */
[----:B------:R-:W-:Y:S01]  /*2380*/  SHF.R.U32.HI R41, RZ, 0x1, R74 ;  /* 0x00000001ff297819 */ /* 0x000fe2000001164a */
[----:B------:R-:W-:Y:S01]  /*2390*/  ULDC.64 UR4, c[0x0][0x258] ;  /* 0x0000960000047ab9 */ /* 0x000fe20000000a00 */
[----:B------:R-:W-:Y:S01]  /*23a0*/  SEL R40, R112, RZ, P0 ;  /* 0x000000ff70287207 */ /* 0x000fe20000000000 */
[----:B------:R-:W-:Y:S01]  /*23b0*/  IMAD.MOV.U32 R43, RZ, RZ, -0x1 ;  /* 0xffffffffff2b7424 */ /* 0x000fe200078e00ff */
[----:B------:R-:W-:Y:S02]  /*23c0*/  LOP3.LUT R41, R41, 0x1, RZ, 0xc0, !PT ;  /* 0x0000000129297812 */ /* 0x000fe400078ec0ff */
[C---:B------:R-:W-:Y:S02]  /*23d0*/  IADD3 R42, P2, R40.reuse, R37, RZ ;  /* 0x00000025282a7210 */ /* 0x040fe40007f5e0ff */
[----:B------:R-:W-:Y:S02]  /*23e0*/  ISETP.NE.U32.AND P0, PT, R41, 0x1, PT ;  /* 0x000000012900780c */ /* 0x000fe40003f05070 */
[----:B------:R-:W-:-:S02]  /*23f0*/  LEA.HI.X.SX32 R41, R40, RZ, 0x1, P2 ;  /* 0x000000ff28297211 */ /* 0x000fc400010f0eff */
[C---:B------:R-:W-:Y:S02]  /*2400*/  LEA R40, P2, R42.reuse, UR4, 0x2 ;  /* 0x000000042a287c11 */ /* 0x040fe4000f8410ff */
[----:B------:R-:W-:Y:S02]  /*2410*/  SEL R43, R43, 0x1, !P0 ;  /* 0x000000012b2b7807 */ /* 0x000fe40004000000 */
[----:B------:R-:W-:Y:S01]  /*2420*/  LEA.HI.X R41, R42, UR5, R41, 0x2, P2 ;  /* 0x000000052a297c11 */ /* 0x000fe200090f1429 */
[----:B------:R-:W-:Y:S06]  /*2430*/  MEMBAR.ALL.GPU ;  /* 0x0000000000007992 */ /* 0x000fec000000a000 */
[----:B------:R-:W-:-:S00]  /*2440*/  ERRBAR ;  /* 0x00000000000079ab */ /* 0x000fc00000000000 */
[----:B------:R-:W-:Y:S06]  /*2450*/  CGAERRBAR ;  /* 0x00000000000075ab */ /* 0x000fec0000000000 */
[----:B------:R1:W-:Y:S01]  /*2460*/  REDG.E.ADD.S32.STRONG.GPU desc[UR8][R40.64], R43 ;  /* 0x0000002b2800798e */ /* 0x0003e2000c10e388 */
[----:B------:R-:W-:-:S07]  /*2470*/  SEL R45, RZ, 0x5, !P0 ;  /* 0x00000005ff2d7807 */ /* 0x000fce0004000000 */
.L_x_2628:
[----:B------:R-:W2:Y:S04]  /*2480*/  LDG.E.STRONG.GPU R42, desc[UR8][R40.64] ;  /* 0x00000008282a7981 */ /* 0x000ea8000c1ef900 */
[----:B--2---:R-:W-:Y:S01]  /*2490*/  CCTL.IVALL ;  /* 0x00000000ff00798f */ /* 0x004fe20002000000 */
[----:B------:R-:W-:Y:S05]  /*24a0*/  YIELD ;  /* 0x0000000000007946 */ /* 0x000fea0003800000 */
[----:B------:R-:W-:-:S13]  /*24b0*/  ISETP.NE.AND P0, PT, R42, R45, PT ;  /* 0x0000002d2a00720c */ /* 0x000fda0003f05270 */
[----:B------:R-:W-:Y:S05]  /*24c0*/  @P0 BRA `(.L_x_2628) ;  /* 0xfffffffc00ec0947 */ /* 0x000fea000383ffff */
.L_x_2627:
[----:B------:R-:W-:Y:S01]  /*24d0*/  ISETP.GT.U32.AND P0, PT, R35, 0x4, PT ;  /* 0x000000042300780c */ /* 0x000fe20003f04070 */
[----:B------:R-:W-:Y:S05]  /*24e0*/  WARPSYNC.ALL ;  /* 0x0000000000007948 */ /* 0x000fea0003800000 */
[----:B------:R-:W-:Y:S01]  /*24f0*/  BAR.SYNC.DEFER_BLOCKING 0x0 ;  /* 0x0000000000007b1d */ /* 0x000fe20000010000 */
[----:B-1----:R-:W-:Y:S02]  /*2500*/  CS2R R42, SRZ ;  /* 0x00000000002a7805 */ /* 0x002fe4000001ff00 */
[----:B------:R-:W-:-:S03]  /*2510*/  IADD3 R77, R77, R112, RZ ;  /* 0x000000704d4d7210 */ /* 0x000fc60007ffe0ff */
[----:B------:R-:W-:Y:S02]  /*2520*/  ULDC UR4, c[0x0][0x214] ;  /* 0x0000850000047ab9 */ /* 0x000fe40000000800 */
[----:B------:R-:W1:Y:S01]  /*2530*/  @!P0 LDC.64 R40, c[0x0][0x250] ;  /* 0x00009400ff288b82 */ /* 0x000e620000000a00 */
[----:B------:R-:W-:-:S04]  /*2540*/  @!P0 IADD3 R146, P2, R35, R146, RZ ;  /* 0x0000009223928210 */ /* 0x000fc80007f5e0ff */
[----:B------:R-:W-:Y:S02]  /*2550*/  @!P0 IADD3.X R147, RZ, R147, RZ, P2, !PT ;  /* 0x00000093ff938210 */ /* 0x000fe400017fe4ff */
[----:B-1----:R-:W-:-:S04]  /*2560*/  @!P0 LEA R40, P2, R146, R40, 0x3 ;  /* 0x0000002892288211 */ /* 0x002fc800078418ff */
[----:B------:R-:W-:-:S05]  /*2570*/  @!P0 LEA.HI.X R41, R146, R41, R147, 0x3, P2 ;  /* 0x0000002992298211 */ /* 0x000fca00010f1c93 */
[----:B------:R-:W2:Y:S01]  /*2580*/  @!P0 LDG.E.64 R42, desc[UR8][R40.64] ;  /* 0x00000008282a8981 */ /* 0x000ea2000c1e1b00 */
[----:B------:R-:W-:Y:S02]  /*2590*/  ISETP.GE.AND P0, PT, R77, UR4, PT ;  /* 0x000000044d007c0c */ /* 0x000fe4000bf06270 */
        /* <DEDUP_REMOVED lines=22> */
[----:B------:R-:W-:Y:S01]  /*2700*/  FMUL.FTZ R44, R43, 7.8124998253770172596e-05 ;  /* 0x38a3d70a2b2c7820 */ /* 0x000fe20000410000 */
[----:B------:R-:W-:-:S04]  /*2710*/  FMUL.FTZ R43, R42, 7.8124998253770172596e-05 ;  /* 0x38a3d70a2a2b7820 */ /* 0x000fc80000410000 */
        /* <DEDUP_REMOVED lines=8> */
[C---:B------:R-:W-:Y:S01]  /*27a0*/  FMUL.FTZ R129, R110.reuse, R129 ;  /* 0x000000816e817220 */ /* 0x040fe20000410000 */
[----:B------:R-:W-:Y:S01]  /*27b0*/  FMUL.FTZ R42, R110, R127 ;  /* 0x0000007f6e2a7220 */ /* 0x000fe20000410000 */
[----:B------:R-:W-:Y:S01]  /*27c0*/  FADD.FTZ R45, R84, -R45 ;  /* 0x8000002d542d7221 */ /* 0x000fe20000010000 */
[----:B------:R-:W-:Y:S01]  /*27d0*/  FADD.FTZ R123, R136, -R123 ;  /* 0x8000007b887b7221 */ /* 0x000fe20000010000 */
[C-C-:B------:R-:W-:Y:S01]  /*27e0*/  FFMA.FTZ R122, R43.reuse, R122, R44.reuse ;  /* 0x0000007a2b7a7223 */ /* 0x140fe2000001002c */
[----:B------:R-:W-:Y:S01]  /*27f0*/  FADD.FTZ R125, R130, -R125 ;  /* 0x8000007d827d7221 */ /* 0x000fe20000010000 */
        /* <DEDUP_REMOVED lines=16> */
[C---:B------:R-:W-:Y:S01]  /*2900*/  FMUL.FTZ R40, R110.reuse, R123 ;  /* 0x0000007b6e287220 */ /* 0x040fe20000410000 */
[----:B------:R-:W-:Y:S01]  /*2910*/  FADD.FTZ R85, R85, -R122 ;  /* 0x8000007a55557221 */ /* 0x000fe20000010000 */
[----:B------:R-:W-:Y:S01]  /*2920*/  FMUL.FTZ R125, R110, R125 ;  /* 0x0000007d6e7d7220 */ /* 0x000fe20000410000 */
[----:B------:R-:W-:Y:S01]  /*2930*/  PRMT R46, R84, 0x7632, R46 ;  /* 0x00007632542e7816 */ /* 0x000fe2000000002e */
[----:B------:R-:W-:Y:S01]  /*2940*/  FADD.FTZ R145, R145, -R44 ;  /* 0x8000002c91917221 */ /* 0x000fe20000010000 */
[----:B------:R-:W-:Y:S01]  /*2950*/  FMUL.FTZ R121, R110, R121 ;  /* 0x000000796e797220 */ /* 0x000fe20000410000 */
[----:B------:R-:W-:Y:S01]  /*2960*/  FADD.FTZ R133, R92, -R133 ;  /* 0x800000855c857221 */ /* 0x000fe20000010000 */
[----:B------:R-:W-:Y:S01]  /*2970*/  FADD.FTZ R91, R91, -R120 ;  /* 0x800000785b5b7221 */ /* 0x000fe20000010000 */
[----:B------:R-:W-:Y:S01]  /*2980*/  F2FP.BF16.F32.PACK_AB R45, R40, R45 ;  /* 0x0000002d282d723e */ /* 0x000fe200000010ff */
[----:B------:R-:W-:Y:S01]  /*2990*/  FMUL.FTZ R44, R110, R85 ;  /* 0x000000556e2c7220 */ /* 0x000fe20000410000 */
[----:B------:R-:W-:Y:S01]  /*29a0*/  FADD.FTZ R137, R88, -R137 ;  /* 0x8000008958897221 */ /* 0x000fe20000010000 */
[----:B------:R-:W-:Y:S01]  /*29b0*/  FADD.FTZ R87, R87, -R124 ;  /* 0x8000007c57577221 */ /* 0x000fe20000010000 */
[----:B------:R-:W-:Y:S01]  /*29c0*/  F2FP.BF16.F32.PACK_AB R47, RZ, R125 ;  /* 0x0000007dff2f723e */ /* 0x000fe200000010ff */
[----:B------:R-:W-:Y:S01]  /*29d0*/  FADD.FTZ R141, R142, -R141 ;  /* 0x8000008d8e8d7221 */ /* 0x000fe20000010000 */
[----:B------:R-:W-:Y:S01]  /*29e0*/  LOP3.LUT R85, R46, 0xffff, RZ, 0xc0, !PT ;  /* 0x0000ffff2e557812 */ /* 0x000fe200078ec0ff */
[----:B------:R-:W-:Y:S01]  /*29f0*/  FADD.FTZ R143, R143, -R128 ;  /* 0x800000808f8f7221 */ /* 0x000fe20000010000 */
[----:B------:R-:W-:Y:S01]  /*2a00*/  FADD.FTZ R41, R93, -R116 ;  /* 0x800000745d297221 */ /* 0x000fe20000010000 */
[----:B------:R-:W-:Y:S01]  /*2a10*/  FADD.FTZ R135, R86, -R135 ;  /* 0x8000008756877221 */ /* 0x000fe20000010000 */
[C---:B------:R-:W-:Y:S01]  /*2a20*/  FMUL.FTZ R133, R110.reuse, R133 ;  /* 0x000000856e857220 */ /* 0x040fe20000410000 */
[----:B------:R-:W-:Y:S01]  /*2a30*/  FMUL.FTZ R82, R110, R91 ;  /* 0x0000005b6e527220 */ /* 0x000fe20000410000 */
[----:B------:R-:W-:Y:S01]  /*2a40*/  F2FP.BF16.F32.PACK_AB R121, RZ, R121 ;  /* 0x00000079ff79723e */ /* 0x000fe200000010ff */
[----:B------:R-:W-:Y:S01]  /*2a50*/  FADD.FTZ R131, R90, -R131 ;  /* 0x800000835a837221 */ /* 0x000fe20000010000 */
[----:B------:R-:W-:Y:S01]  /*2a60*/  PRMT R42, R45, 0x7632, R42 ;  /* 0x000076322d2a7816 */ /* 0x000fe2000000002a */
[C---:B------:R-:W-:Y:S01]  /*2a70*/  FMUL.FTZ R137, R110.reuse, R137 ;  /* 0x000000896e897220 */ /* 0x040fe20000410000 */
[C---:B------:R-:W-:Y:S01]  /*2a80*/  FMUL.FTZ R86, R110.reuse, R87 ;  /* 0x000000576e567220 */ /* 0x040fe20000410000 */
[----:B------:R-:W-:Y:S01]  /*2a90*/  LOP3.LUT R47, R47, 0xffff, RZ, 0xc0, !PT ;  /* 0x0000ffff2f2f7812 */ /* 0x000fe200078ec0ff */
[C---:B------:R-:W-:Y:S01]  /*2aa0*/  FMUL.FTZ R141, R110.reuse, R141 ;  /* 0x0000008d6e8d7220 */ /* 0x040fe20000410000 */
[----:B------:R-:W-:Y:S01]  /*2ab0*/  SHF.L.U64.HI R116, R85, 0x10, RZ ;  /* 0x0000001055747819 */ /* 0x000fe200000102ff */
[----:B------:R-:W-:Y:S01]  /*2ac0*/  FMUL.FTZ R90, R110, R143 ;  /* 0x0000008f6e5a7220 */ /* 0x000fe20000410000 */
[----:B------:R-:W0:Y:S01]  /*2ad0*/  LDC.64 R92, c[0x0][0x280] ;  /* 0x0000a000ff5c7b82 */ /* 0x000e220000000a00 */
[----:B------:R-:W-:Y:S01]  /*2ae0*/  PRMT R88, R45, 0x7610, R88 ;  /* 0x000076102d587816 */ /* 0x000fe20000000058 */
[----:B------:R-:W-:Y:S01]  /*2af0*/  FADD.FTZ R119, R140, -R119 ;  /* 0x800000778c777221 */ /* 0x000fe20000010000 */
[----:B------:R-:W-:Y:S01]  /*2b00*/  PRMT R45, R121, 0x7610, R45 ;  /* 0x00007610792d7816 */ /* 0x000fe2000000002d */
[----:B------:R-:W-:Y:S01]  /*2b10*/  FADD.FTZ R139, R144, -R139 ;  /* 0x8000008b908b7221 */ /* 0x000fe20000010000 */
[----:B------:R-:W-:Y:S01]  /*2b20*/  LOP3.LUT R83, R42, 0xffff, RZ, 0xc0, !PT ;  /* 0x0000ffff2a537812 */ /* 0x000fe200078ec0ff */
[----:B------:R-:W-:Y:S01]  /*2b30*/  FADD.FTZ R43, R89, -R118 ;  /* 0x80000076592b7221 */ /* 0x000fe20000010000 */
[----:B------:R-:W-:Y:S01]  /*2b40*/  F2FP.BF16.F32.PACK_AB R46, R82, R133 ;  /* 0x00000085522e723e */ /* 0x000fe200000010ff */
[C---:B------:R-:W-:Y:S01]  /*2b50*/  FMUL.FTZ R131, R110.reuse, R131 ;  /* 0x000000836e837220 */ /* 0x040fe20000410000 */
[----:B------:R-:W-:Y:S01]  /*2b60*/  LOP3.LUT R116, R47, 0xffff0000, R116, 0xf8, !PT ;  /* 0xffff00002f747812 */ /* 0x000fe200078ef874 */
[----:B------:R-:W-:Y:S01]  /*2b70*/  FMUL.FTZ R40, R110, R119 ;  /* 0x000000776e287220 */ /* 0x000fe20000410000 */
[----:B------:R-:W-:Y:S01]  /*2b80*/  PRMT R84, R84, 0x5410, R85 ;  /* 0x0000541054547816 */ /* 0x000fe20000000055 */
[----:B------:R-:W-:Y:S01]  /*2b90*/  FMUL.FTZ R135, R110, R135 ;  /* 0x000000876e877220 */ /* 0x000fe20000410000 */
[----:B------:R-:W-:Y:S01]  /*2ba0*/  F2FP.BF16.F32.PACK_AB R47, R86, R137 ;  /* 0x00000089562f723e */ /* 0x000fe200000010ff */
[----:B------:R-:W-:Y:S01]  /*2bb0*/  FMUL.FTZ R139, R110, R139 ;  /* 0x0000008b6e8b7220 */ /* 0x000fe20000410000 */
[----:B------:R-:W-:Y:S01]  /*2bc0*/  F2FP.BF16.F32.PACK_AB R85, R90, R141 ;  /* 0x0000008d5a55723e */ /* 0x000fe200000010ff */
[C---:B------:R-:W-:Y:S01]  /*2bd0*/  FMUL.FTZ R41, R110.reuse, R41 ;  /* 0x000000296e297220 */ /* 0x040fe20000410000 */
[----:B------:R-:W-:Y:S01]  /*2be0*/  LOP3.LUT R45, R45, 0xffff, RZ, 0xc0, !PT ;  /* 0x0000ffff2d2d7812 */ /* 0x000fe200078ec0ff */
[C---:B------:R-:W-:Y:S01]  /*2bf0*/  FMUL.FTZ R43, R110.reuse, R43 ;  /* 0x0000002b6e2b7220 */ /* 0x040fe20000410000 */
[----:B------:R-:W-:Y:S01]  /*2c00*/  SHF.L.U64.HI R118, R83, 0x10, RZ ;  /* 0x0000001053767819 */ /* 0x000fe200000102ff */
[----:B------:R-:W-:Y:S01]  /*2c10*/  FMUL.FTZ R110, R110, R145 ;  /* 0x000000916e6e7220 */ /* 0x000fe20000410000 */
[----:B------:R-:W-:-:S02]  /*2c20*/  PRMT R42, R46, 0x7632, R42 ;  /* 0x000076322e2a7816 */ /* 0x000fc4000000002a */
[----:B------:R-:W-:Y:S02]  /*2c30*/  PRMT R82, R47, 0x7632, R82 ;  /* 0x000076322f527816 */ /* 0x000fe40000000052 */
[----:B------:R-:W-:Y:S02]  /*2c40*/  PRMT R86, R85, 0x7632, R86 ;  /* 0x0000763255567816 */ /* 0x000fe40000000056 */
[----:B------:R-:W-:Y:S02]  /*2c50*/  LOP3.LUT R118, R45, 0xffff0000, R118, 0xf8, !PT ;  /* 0xffff00002d767812 */ /* 0x000fe400078ef876 */
[----:B------:R-:W-:Y:S02]  /*2c60*/  F2FP.BF16.F32.PACK_AB R45, RZ, R131 ;  /* 0x00000083ff2d723e */ /* 0x000fe400000010ff */
[----:B------:R-:W-:Y:S02]  /*2c70*/  LOP3.LUT R91, R42, 0xffff, RZ, 0xc0, !PT ;  /* 0x0000ffff2a5b7812 */ /* 0x000fe400078ec0ff */
[----:B------:R-:W-:-:S02]  /*2c80*/  PRMT R88, R88, 0x5410, R83 ;  /* 0x0000541058587816 */ /* 0x000fc40000000053 */
[----:B------:R-:W-:Y:S02]  /*2c90*/  F2FP.BF16.F32.PACK_AB R119, RZ, R40 ;  /* 0x00000028ff77723e */ /* 0x000fe400000010ff */
[----:B------:R-:W-:Y:S02]  /*2ca0*/  LOP3.LUT R90, R82, 0xffff, RZ, 0xc0, !PT ;  /* 0x0000ffff525a7812 */ /* 0x000fe400078ec0ff */
[----:B------:R-:W-:Y:S02]  /*2cb0*/  F2FP.BF16.F32.PACK_AB R83, RZ, R135 ;  /* 0x00000087ff53723e */ /* 0x000fe400000010ff */
[----:B------:R-:W-:Y:S02]  /*2cc0*/  F2FP.BF16.F32.PACK_AB R87, RZ, R139 ;  /* 0x0000008bff57723e */ /* 0x000fe400000010ff */
[----:B------:R-:W-:Y:S02]  /*2cd0*/  LOP3.LUT R86, R86, 0xffff, RZ, 0xc0, !PT ;  /* 0x0000ffff56567812 */ /* 0x000fe400078ec0ff */
[----:B------:R-:W-:-:S02]  /*2ce0*/  LOP3.LUT R89, R45, 0xffff, RZ, 0xc0, !PT ;  /* 0x0000ffff2d597812 */ /* 0x000fc400078ec0ff */
[----:B------:R-:W-:Y:S02]  /*2cf0*/  SHF.L.U64.HI R114, R91, 0x10, RZ ;  /* 0x000000105b727819 */ /* 0x000fe400000102ff */
[----:B------:R-:W-:Y:S02]  /*2d00*/  PRMT R42, R47, 0x5410, R90 ;  /* 0x000054102f2a7816 */ /* 0x000fe4000000005a */
[----:B------:R-:W-:Y:S02]  /*2d10*/  PRMT R45, R119, 0x7610, R45 ;  /* 0x00007610772d7816 */ /* 0x000fe4000000002d */
[----:B------:R-:W-:Y:S02]  /*2d20*/  LOP3.LUT R83, R83, 0xffff, RZ, 0xc0, !PT ;  /* 0x0000ffff53537812 */ /* 0x000fe400078ec0ff */
[----:B------:R-:W-:Y:S02]  /*2d30*/  LOP3.LUT R82, R87, 0xffff, RZ, 0xc0, !PT ;  /* 0x0000ffff57527812 */ /* 0x000fe400078ec0ff */
[----:B------:R-:W-:-:S02]  /*2d40*/  SHF.L.U64.HI R90, R90, 0x10, RZ ;  /* 0x000000105a5a7819 */ /* 0x000fc400000102ff */
[----:B------:R-:W-:Y:S02]  /*2d50*/  SHF.L.U64.HI R47, R86, 0x10, RZ ;  /* 0x00000010562f7819 */ /* 0x000fe400000102ff */
[----:B------:R-:W-:Y:S02]  /*2d60*/  PRMT R40, R85, 0x5410, R86 ;  /* 0x0000541055287816 */ /* 0x000fe40000000056 */
[----:B------:R-:W-:Y:S02]  /*2d70*/  LOP3.LUT R86, R89, 0xffff0000, R114, 0xf8, !PT ;  /* 0xffff000059567812 */ /* 0x000fe400078ef872 */
[----:B------:R-:W-:Y:S02]  /*2d80*/  PRMT R89, R118, 0x5410, R45 ;  /* 0x0000541076597816 */ /* 0x000fe4000000002d */
[----:B------:R-:W-:Y:S02]  /*2d90*/  F2FP.BF16.F32.PACK_AB R41, RZ, R41 ;  /* 0x00000029ff29723e */ /* 0x000fe400000010ff */
[----:B------:R-:W-:-:S02]  /*2da0*/  F2FP.BF16.F32.PACK_AB R43, RZ, R43 ;  /* 0x0000002bff2b723e */ /* 0x000fc400000010ff */
[----:B------:R-:W-:Y:S02]  /*2db0*/  LOP3.LUT R83, R83, 0xffff0000, R90, 0xf8, !PT ;  /* 0xffff000053537812 */ /* 0x000fe400078ef85a */
[----:B------:R-:W-:Y:S02]  /*2dc0*/  LOP3.LUT R82, R82, 0xffff0000, R47, 0xf8, !PT ;  /* 0xffff000052527812 */ /* 0x000fe400078ef82f */
[----:B------:R-:W-:Y:S02]  /*2dd0*/  F2FP.BF16.F32.PACK_AB R44, RZ, R44 ;  /* 0x0000002cff2c723e */ /* 0x000fe400000010ff */
[----:B------:R-:W-:Y:S02]  /*2de0*/  F2FP.BF16.F32.PACK_AB R45, RZ, R110 ;  /* 0x0000006eff2d723e */ /* 0x000fe400000010ff */
[----:B------:R-:W-:Y:S01]  /*2df0*/  PRMT R46, R46, 0x5410, R91 ;  /* 0x000054102e2e7816 */ /* 0x000fe2000000005b */
[----:B0-----:R-:W-:Y:S01]  /*2e00*/  IMAD.WIDE.U32 R90, R117, 0x8, R92 ;  /* 0x00000008755a7825 */ /* 0x001fe200078e005c */
[----:B------:R-:W-:-:S02]  /*2e10*/  PRMT R85, R116, 0x5410, R41 ;  /* 0x0000541074557816 */ /* 0x000fc40000000029 */
[----:B------:R-:W-:Y:S01]  /*2e20*/  PRMT R47, R86, 0x5410, R43 ;  /* 0x00005410562f7816 */ /* 0x000fe2000000002b */
[----:B------:R-:W-:Y:S01]  /*2e30*/  IMAD.WIDE.U32 R86, R115, 0x8, R92 ;  /* 0x0000000873567825 */ /* 0x000fe200078e005c */
[----:B------:R-:W-:Y:S01]  /*2e40*/  PRMT R43, R83, 0x5410, R44 ;  /* 0x00005410532b7816 */ /* 0x000fe2000000002c */
[----:B------:R0:W-:Y:S01]  /*2e50*/  STG.E.64 desc[UR8][R90.64], R88 ;  /* 0x000000585a007986 */ /* 0x0001e2000c101b08 */
[----:B------:R-:W-:Y:S01]  /*2e60*/  PRMT R41, R82, 0x5410, R45 ;  /* 0x0000541052297816 */ /* 0x000fe2000000002d */
[--C-:B------:R-:W-:Y:S01]  /*2e70*/  IMAD.WIDE.U32 R82, R113, 0x8, R92.reuse ;  /* 0x0000000871527825 */ /* 0x100fe200078e005c */
[----:B------:R-:W-:Y:S01]  /*2e80*/  SEL R114, RZ, 0x1, P1 ;  /* 0x00000001ff727807 */ /* 0x000fe20000800000 */
[----:B------:R0:W-:Y:S02]  /*2e90*/  STG.E.64 desc[UR8][R86.64], R84 ;  /* 0x0000005456007986 */ /* 0x0001e4000c101b08 */
[--C-:B------:R-:W-:Y:S02]  /*2ea0*/  IMAD.WIDE.U32 R44, R111, 0x8, R92.reuse ;  /* 0x000000086f2c7825 */ /* 0x100fe400078e005c */
[----:B------:R0:W-:Y:S02]  /*2eb0*/  STG.E.64 desc[UR8][R82.64], R46 ;  /* 0x0000002e52007986 */ /* 0x0001e4000c101b08 */
[----:B------:R-:W-:-:S02]  /*2ec0*/  IMAD.WIDE.U32 R92, R109, 0x8, R92 ;  /* 0x000000086d5c7825 */ /* 0x000fc400078e005c */
[----:B------:R0:W-:Y:S04]  /*2ed0*/  STG.E.64 desc[UR8][R44.64], R42 ;  /* 0x0000002a2c007986 */ /* 0x0001e8000c101b08 */
[----:B------:R0:W-:Y:S01]  /*2ee0*/  STG.E.64 desc[UR8][R92.64], R40 ;  /* 0x000000285c007986 */ /* 0x0001e2000c101b08 */
[----:B------:R-:W-:Y:S05]  /*2ef0*/  @!P0 BRA `(.L_x_2629) ;  /* 0xffffffd800948947 */ /* 0x000fea000383ffff */
[----:B0-----:R-:W-:Y:S01]  /*2f00*/  MOV R42, R50 ;  /* 0x00000032002a7202 */ /* 0x001fe20000000f00 */
[----:B------:R-:W-:Y:S01]  /*2f10*/  IMAD.MOV.U32 R45, RZ, RZ, R51 ;  /* 0x000000ffff2d7224 */ /* 0x000fe200078e0033 */
        /* <DEDUP_REMOVED lines=26> */
.L_x_2623:
[----:B-----5:R-:W0:Y:S01]  /*30c0*/  LDC.64 R56, c[0x0][0x270] ;  /* 0x00009c00ff387b82 */ /* 0x020e220000000a00 */
[----:B------:R-:W-:-:S04]  /*30d0*/  IMAD R17, R33, 0xc80, R34 ;  /* 0x00000c8021117824 */ /* 0x000fc800078e0222 */
[C---:B------:R-:W-:Y:S01]  /*30e0*/  VIADD R63, R17.reuse, 0xa00 ;  /* 0x00000a00113f7836 */ /* 0x040fe20000000000 */
[C---:B------:R-:W-:Y:S02]  /*30f0*/  IADD3 R33, R17.reuse, 0x280, RZ ;  /* 0x0000028011217810 */ /* 0x040fe40007ffe0ff */
[----:B------:R-:W1:Y:S01]  /*3100*/  LDC.64 R58, c[0x0][0x278] ;  /* 0x00009e00ff3a7b82 */ /* 0x000e620000000a00 */
        /* <DEDUP_REMOVED lines=23> */
.L_x_2624:
[----:B------:R-:W-:Y:S01]  /*3280*/  HFMA2.MMA R147, -RZ, RZ, 0, 9.5367431640625e-07 ;  /* 0x00000010ff937435 */ /* 0x000fe200000001ff */
[----:B------:R-:W-:Y:S02]  /*3290*/  MOV R150, R15 ;  /* 0x0000000f00967202 */ /* 0x000fe40000000f00 */
[----:B------:R-:W-:Y:S02]  /*32a0*/  MOV R152, 0x1f ;  /* 0x0000001f00987802 */ /* 0x000fe40000000f00 */
[----:B------:R-:W-:-:S07]  /*32b0*/  MOV R83, 0xffffffff ;  /* 0xffffffff00537802 */ /* 0x000fce0000000f00 */
[----:B------:R-:W-:Y:S05]  /*32c0*/  WARPSYNC.COLLECTIVE R83, `(.L_x_2630) ;  /* 0x0000000053087348 */ /* 0x000fea0003c00000 */
[----:B------:R0:W1:Y:S02]  /*32d0*/  SHFL.DOWN P0, R148, R150, R147, R152 ;  /* 0x0800009396947389 */ /* 0x0000640000000098 */
[----:B01----:R-:W-:Y:S01]  /*32e0*/  ENDCOLLECTIVE ;  /* 0x000000000000791b */ /* 0x003fe20003800000 */
.L_x_2630:
[----:B------:R-:W-:Y:S02]  /*32f0*/  MOV R150, R41 ;  /* 0x0000002900967202 */ /* 0x000fe40000000f00 */
[----:B------:R-:W-:-:S07]  /*3300*/  MOV R46, R148 ;  /* 0x00000094002e7202 */ /* 0x000fce0000000f00 */
[----:B------:R-:W-:Y:S05]  /*3310*/  WARPSYNC.COLLECTIVE R83, `(.L_x_2631) ;  /* 0x0000000053087348 */ /* 0x000fea0003c00000 */
[----:B------:R0:W1:Y:S02]  /*3320*/  SHFL.DOWN P0, R148, R150, R147, R152 ;  /* 0x0800009396947389 */ /* 0x0000640000000098 */
[----:B01----:R-:W-:Y:S01]  /*3330*/  ENDCOLLECTIVE ;  /* 0x000000000000791b */ /* 0x003fe20003800000 */
.L_x_2631:
[----:B------:R-:W-:Y:S01]  /*3340*/  FADD.FTZ R46, R15, R46 ;  /* 0x0000002e0f2e7221 */ /* 0x000fe20000010000 */
[----:B------:R-:W-:-:S04]  /*3350*/  HFMA2.MMA R147, -RZ, RZ, 0, 4.76837158203125e-07 ;  /* 0x00000008ff937435 */ /* 0x000fc800000001ff */
[----:B------:R-:W-:Y:S01]  /*3360*/  MOV R150, R46 ;  /* 0x0000002e00967202 */ /* 0x000fe20000000f00 */
[----:B------:R-:W-:-:S07]  /*3370*/  IMAD.MOV.U32 R82, RZ, RZ, R148 ;  /* 0x000000ffff527224 */ /* 0x000fce00078e0094 */
[----:B------:R-:W-:Y:S05]  /*3380*/  WARPSYNC.COLLECTIVE R83, `(.L_x_2632) ;  /* 0x0000000053087348 */ /* 0x000fea0003c00000 */
[----:B------:R0:W1:Y:S02]  /*3390*/  SHFL.DOWN P0, R148, R150, R147, R152 ;  /* 0x0800009396947389 */ /* 0x0000640000000098 */
[----:B01----:R-:W-:Y:S01]  /*33a0*/  ENDCOLLECTIVE ;  /* 0x000000000000791b */ /* 0x003fe20003800000 */
.L_x_2632:
[----:B------:R-:W-:-:S05]  /*33b0*/  FADD.FTZ R82, R41, R82 ;  /* 0x0000005229527221 */ /* 0x000fca0000010000 */
[----:B------:R-:W-:Y:S02]  /*33c0*/  MOV R150, R82 ;  /* 0x0000005200967202 */ /* 0x000fe40000000f00 */
[----:B------:R-:W-:-:S07]  /*33d0*/  MOV R43, R148 ;  /* 0x00000094002b7202 */ /* 0x000fce0000000f00 */
[----:B------:R-:W-:Y:S05]  /*33e0*/  WARPSYNC.COLLECTIVE R83, `(.L_x_2633) ;  /* 0x0000000053087348 */ /* 0x000fea0003c00000 */
[----:B------:R0:W1:Y:S02]  /*33f0*/  SHFL.DOWN P0, R148, R150, R147, R152 ;  /* 0x0800009396947389 */ /* 0x0000640000000098 */
[----:B01----:R-:W-:Y:S01]  /*3400*/  ENDCOLLECTIVE ;  /* 0x000000000000791b */ /* 0x003fe20003800000 */
.L_x_2633:
[----:B------:R-:W-:-:S05]  /*3410*/  FADD.FTZ R43, R46, R43 ;  /* 0x0000002b2e2b7221 */ /* 0x000fca0000010000 */
[----:B------:R-:W-:Y:S01]  /*3420*/  MOV R150, R43 ;  /* 0x0000002b00967202 */ /* 0x000fe20000000f00 */
[----:B------:R-:W-:Y:S01]  /*3430*/  IMAD.MOV.U32 R147, RZ, RZ, 0x4 ;  /* 0x00000004ff937424 */ /* 0x000fe200078e00ff */
[----:B------:R-:W-:-:S07]  /*3440*/  MOV R45, R148 ;  /* 0x00000094002d7202 */ /* 0x000fce0000000f00 */
[----:B------:R-:W-:Y:S05]  /*3450*/  WARPSYNC.COLLECTIVE R83, `(.L_x_2634) ;  /* 0x0000000053087348 */ /* 0x000fea0003c00000 */
[----:B------:R0:W1:Y:S02]  /*3460*/  SHFL.DOWN P0, R148, R150, R147, R152 ;  /* 0x0800009396947389 */ /* 0x0000640000000098 */
[----:B01----:R-:W-:Y:S01]  /*3470*/  ENDCOLLECTIVE ;  /* 0x000000000000791b */ /* 0x003fe20003800000 */
.L_x_2634:
[----:B------:R-:W-:-:S05]  /*3480*/  FADD.FTZ R45, R82, R45 ;  /* 0x0000002d522d7221 */ /* 0x000fca0000010000 */
[----:B------:R-:W-:Y:S02]  /*3490*/  MOV R150, R45 ;  /* 0x0000002d00967202 */ /* 0x000fe40000000f00 */
[----:B------:R-:W-:-:S07]  /*34a0*/  MOV R112, R148 ;  /* 0x0000009400707202 */ /* 0x000fce0000000f00 */
[----:B------:R-:W-:Y:S05]  /*34b0*/  WARPSYNC.COLLECTIVE R83, `(.L_x_2635) ;  /* 0x0000000053087348 */ /* 0x000fea0003c00000 */
[----:B------:R0:W1:Y:S02]  /*34c0*/  SHFL.DOWN P0, R148, R150, R147, R152 ;  /* 0x0800009396947389 */ /* 0x0000640000000098 */
[----:B01----:R-:W-:Y:S01]  /*34d0*/  ENDCOLLECTIVE ;  /* 0x000000000000791b */ /* 0x003fe20003800000 */
.L_x_2635:
[----:B------:R-:W-:Y:S01]  /*34e0*/  FADD.FTZ R112, R43, R112 ;  /* 0x000000702b707221 */ /* 0x000fe20000010000 */
[----:B------:R-:W-:-:S04]  /*34f0*/  HFMA2.MMA R147, -RZ, RZ, 0, 1.1920928955078125e-07 ;  /* 0x00000002ff937435 */ /* 0x000fc800000001ff */
[----:B------:R-:W-:Y:S02]  /*3500*/  MOV R150, R112 ;  /* 0x0000007000967202 */ /* 0x000fe40000000f00 */
[----:B------:R-:W-:-:S07]  /*3510*/  MOV R146, R148 ;  /* 0x0000009400927202 */ /* 0x000fce0000000f00 */
[----:B------:R-:W-:Y:S05]  /*3520*/  WARPSYNC.COLLECTIVE R83, `(.L_x_2636) ;  /* 0x0000000053087348 */ /* 0x000fea0003c00000 */
[----:B------:R0:W1:Y:S02]  /*3530*/  SHFL.DOWN P0, R148, R150, R147, R152 ;  /* 0x0800009396947389 */ /* 0x0000640000000098 */
[----:B01----:R-:W-:Y:S01]  /*3540*/  ENDCOLLECTIVE ;  /* 0x000000000000791b */ /* 0x003fe20003800000 */
.L_x_2636:
[----:B------:R-:W-:-:S04]  /*3550*/  FADD.FTZ R146, R45, R146 ;  /* 0x000000922d927221 */ /* 0x000fc80000010000 */
[----:B------:R-:W-:Y:S01]  /*3560*/  IMAD.MOV.U32 R150, RZ, RZ, R146 ;  /* 0x000000ffff967224 */ /* 0x000fe200078e0092 */
[----:B------:R-:W-:-:S07]  /*3570*/  MOV R15, R148 ;  /* 0x00000094000f7202 */ /* 0x000fce0000000f00 */
[----:B------:R-:W-:Y:S05]  /*3580*/  WARPSYNC.COLLECTIVE R83, `(.L_x_2637) ;  /* 0x0000000053087348 */ /* 0x000fea0003c00000 */
[----:B------:R0:W1:Y:S02]  /*3590*/  SHFL.DOWN P0, R148, R150, R147, R152 ;  /* 0x0800009396947389 */ /* 0x0000640000000098 */
[----:B01----:R-:W-:Y:S01]  /*35a0*/  ENDCOLLECTIVE ;  /* 0x000000000000791b */ /* 0x003fe20003800000 */
.L_x_2637:
        /* <DEDUP_REMOVED lines=8> */
.L_x_2638:
[----:B------:R-:W-:-:S05]  /*3630*/  FADD.FTZ R41, R146, R41 ;  /* 0x0000002992297221 */ /* 0x000fca0000010000 */
[----:B------:R-:W-:Y:S02]  /*3640*/  MOV R150, R41 ;  /* 0x0000002900967202 */ /* 0x000fe40000000f00 */
[----:B------:R-:W-:-:S07]  /*3650*/  MOV R46, R148 ;  /* 0x00000094002e7202 */ /* 0x000fce0000000f00 */
[----:B------:R-:W-:Y:S05]  /*3660*/  WARPSYNC.COLLECTIVE R83, `(.L_x_2639) ;  /* 0x0000000053087348 */ /* 0x000fea0003c00000 */
[----:B------:R0:W1:Y:S02]  /*3670*/  SHFL.DOWN P0, R148, R150, R147, R152 ;  /* 0x0800009396947389 */ /* 0x0000640000000098 */
[----:B01----:R-:W-:Y:S01]  /*3680*/  ENDCOLLECTIVE ;  /* 0x000000000000791b */ /* 0x003fe20003800000 */
.L_x_2639:
[----:B------:R-:W-:Y:S05]  /*3690*/  BRA `(.L_x_2640) ;  /* 0xffffffe8007c7947 */ /* 0x000fea000383ffff */
.L_x_2641:
        /* <DEDUP_REMOVED lines=14> */
.L_x_5497:


//--------------------- .text._ZN10layer_norm22ln_bwd_finalize_kernelINS_22Kernel_traits_finalizeILj12800E6__halffS2_fjLj1024ELj4ENS_18Kernel_traits_baseILj12800ES2_fS2_fjLj1024EEEEEEEvNS_9BwdParamsE --------------------------
	.section	.text._ZN10layer_norm22ln_bwd_finalize_kernelINS_22Kernel_traits_finalizeILj12800E6__halffS2_fjLj1024ELj4ENS_18Kernel_traits_baseILj12800ES2_fS2_fjLj1024EEEEEEEvNS_9BwdParamsE,"ax",@progbits
	.align	128
        .global         _ZN10layer_norm22ln_bwd_finalize_kernelINS_22Kernel_traits_finalizeILj12800E6__halffS2_fjLj1024ELj4ENS_18Kernel_traits_baseILj12800ES2_fS2_fjLj1024EEEEEEEvNS_9BwdParamsE
        .type           _ZN10layer_norm22ln_bwd_finalize_kernelINS_22Kernel_traits_finalizeILj12800E6__halffS2_fjLj1024ELj4ENS_18Kernel_traits_baseILj12800ES2_fS2_fjLj1024EEEEEEEvNS_9BwdParamsE,@function
        .size           _ZN10layer_norm22ln_bwd_finalize_kernelINS_22Kernel_traits_finalizeILj12800E6__halffS2_fjLj1024ELj4ENS_18Kernel_traits_baseILj12800ES2_fS2_fjLj1024EEEEEEEvNS_9BwdParamsE,(.L_x_5498 - _ZN10layer_norm22ln_bwd_finalize_kernelINS_22Kernel_traits_finalizeILj12800E6__halffS2_fjLj1024ELj4ENS_18Kernel_traits_baseILj12800ES2_fS2_fjLj1024EEEEEEEvNS_9BwdParamsE)
        .other          _ZN10layer_norm22ln_bwd_finalize_kernelINS_22Kernel_traits_finalizeILj12800E6__halffS2_fjLj1024ELj4ENS_18Kernel_traits_baseILj12800ES2_fS2_fjLj1024EEEEEEEvNS_9BwdParamsE,@"STO_CUDA_ENTRY STV_DEFAULT"
_ZN10layer_norm22ln_bwd_finalize_kernelINS_22Kernel_traits_finalizeILj12800E6__halffS2_fjLj1024ELj4ENS_18Kernel_traits_baseILj12800ES2_fS2_fjLj1024EEEEEEEvNS_9BwdParamsE:
.text._ZN10layer_norm22ln_bwd_finalize_kernelINS_22Kernel_traits_finalizeILj12800E6__halffS2_fjLj1024ELj4ENS_18Kernel_traits_baseILj12800ES2_fS2_fjLj1024EEEEEEEvNS_9BwdParamsE:
        /* <DEDUP_REMOVED lines=25> */
.L_x_2653:
        /* <DEDUP_REMOVED lines=28> */
.L_x_2646:
        /* <DEDUP_REMOVED lines=33> */
.L_x_2645:
[----:B------:R-:W-:Y:S05]  /*0560*/  BSYNC B1 ;  /* 0x0000000000017941 */ /* 0x000fea0003800000 */
.L_x_2644:
        /* <DEDUP_REMOVED lines=23> */
.L_x_2648:
[----:B------:R-:W-:Y:S05]  /*06e0*/  BSYNC B1 ;  /* 0x0000000000017941 */ /* 0x000fea0003800000 */
.L_x_2647:
        /* <DEDUP_REMOVED lines=11> */
.L_x_2643:
[----:B------:R-:W-:Y:S05]  /*07a0*/  BSYNC B0 ;  /* 0x0000000000007941 */ /* 0x000fea0003800000 */
.L_x_2642:
        /* <DEDUP_REMOVED lines=29> */
.L_x_2664:
[----:B------:R-:W-:Y:S01]  /*0980*/  @!P1 SHF.R.U32.HI R12, RZ, 0x3, R0 ;  /* 0x00000003ff0c9819 */ /* 0x000fe20000011600 */
[----:B---3--:R-:W-:Y:S01]  /*0990*/  FADD.FTZ R14, R9, R14 ;  /* 0x0000000e090e7221 */ /* 0x008fe20000010000 */
[----:B--2---:R-:W-:Y:S02]  /*09a0*/  FADD.FTZ R11, R10, R11 ;  /* 0x0000000b0a0b7221 */ /* 0x004fe40000010000 */
[----:B------:R-:W-:-:S05]  /*09b0*/  @!P1 LOP3.LUT R12, R12, 0x1ffffffc, RZ, 0xc0, !PT ;  /* 0x1ffffffc0c0c9812 */ /* 0x000fca00078ec0ff */
[----:B------:R2:W-:Y:S04]  /*09c0*/  @!P1 STS [R12+UR4+0x2000], R14 ;  /* 0x0020000e0c009988 */ /* 0x0005e80008000804 */
[----:B------:R2:W-:Y:S02]  /*09d0*/  @!P1 STS [R12+UR4+0x2080], R11 ;  /* 0x0020800b0c009988 */ /* 0x0005e40008000804 */
.L_x_2649:
        /* <DEDUP_REMOVED lines=14> */
.L_x_2652:
[----:B------:R-:W-:Y:S05]  /*0ac0*/  BSYNC B0 ;  /* 0x0000000000007941 */ /* 0x000fea0003800000 */
.L_x_2651:
[C---:B------:R-:W-:Y:S02]  /*0ad0*/  ISETP.GT.U32.AND P1, PT, R3.reuse, -0x3201, PT ;  /* 0xffffcdff0300780c */ /* 0x040fe40003f24070 */
[----:B------:R-:W-:Y:S02]  /*0ae0*/  IADD3 R3, R3, 0x3200, RZ ;  /* 0x0000320003037810 */ /* 0x000fe40007ffe0ff */
[----:B------:R-:W-:-:S09]  /*0af0*/  IADD3 R5, R5, 0x1900, RZ ;  /* 0x0000190005057810 */ /* 0x000fd20007ffe0ff */
[----:B------:R-:W-:Y:S05]  /*0b00*/  @P1 BRA `(.L_x_2653) ;  /* 0xfffffff400a01947 */ /* 0x000fea000383ffff */
[----:B------:R-:W-:Y:S05]  /*0b10*/  EXIT ;  /* 0x000000000000794d */ /* 0x000fea0003800000 */
.L_x_2650:
[----:B------:R-:W-:Y:S01]  /*0b20*/  HFMA2.MMA R19, -RZ, RZ, 0, 5.9604644775390625e-08 ;  /* 0x00000001ff137435 */ /* 0x000fe200000001ff */
[----:B---3--:R-:W-:Y:S01]  /*0b30*/  IMAD.MOV.U32 R20, RZ, RZ, R10 ;  /* 0x000000ffff147224 */ /* 0x008fe200078e000a */
[----:B------:R-:W-:Y:S02]  /*0b40*/  MOV R22, 0x1f ;  /* 0x0000001f00167802 */ /* 0x000fe40000000f00 */
[----:B------:R-:W-:-:S07]  /*0b50*/  MOV R17, 0xffffffff ;  /* 0xffffffff00117802 */ /* 0x000fce0000000f00 */
[----:B012---:R-:W-:Y:S05]  /*0b60*/  WARPSYNC.COLLECTIVE R17, `(.L_x_2654) ;  /* 0x0000000011087348 */ /* 0x007fea0003c00000 */
[----:B------:R3:W4:Y:S02]  /*0b70*/  SHFL.BFLY P2, R18, R20, R19, R22 ;  /* 0x0c00001314127389 */ /* 0x0007240000040016 */
[----:B01234-:R-:W-:Y:S01]  /*0b80*/  ENDCOLLECTIVE ;  /* 0x000000000000791b */ /* 0x01ffe20003800000 */
.L_x_2654:
[----:B------:R-:W-:Y:S01]  /*0b90*/  HFMA2.MMA R19, -RZ, RZ, 0, 1.1920928955078125e-07 ;  /* 0x00000002ff137435 */ /* 0x000fe200000001ff */
[----:B------:R-:W-:-:S04]  /*0ba0*/  IMAD.MOV.U32 R11, RZ, RZ, R18 ;  /* 0x000000ffff0b7224 */ /* 0x000fc800078e0012 */
[----:B------:R-:W-:-:S05]  /*0bb0*/  FADD.FTZ R11, R10, R11 ;  /* 0x0000000b0a0b7221 */ /* 0x000fca0000010000 */
[----:B------:R-:W-:-:S07]  /*0bc0*/  MOV R20, R11 ;  /* 0x0000000b00147202 */ /* 0x000fce0000000f00 */
[----:B------:R-:W-:Y:S05]  /*0bd0*/  WARPSYNC.COLLECTIVE R17, `(.L_x_2655) ;  /* 0x0000000011087348 */ /* 0x000fea0003c00000 */
[----:B------:R0:W1:Y:S02]  /*0be0*/  SHFL.BFLY P2, R18, R20, R19, R22 ;  /* 0x0c00001314127389 */ /* 0x0000640000040016 */
[----:B01----:R-:W-:Y:S01]  /*0bf0*/  ENDCOLLECTIVE ;  /* 0x000000000000791b */ /* 0x003fe20003800000 */
.L_x_2655:
[----:B------:R-:W-:Y:S01]  /*0c00*/  HFMA2.MMA R19, -RZ, RZ, 0, 2.384185791015625e-07 ;  /* 0x00000004ff137435 */ /* 0x000fe200000001ff */
[----:B------:R-:W-:-:S05]  /*0c10*/  MOV R12, R18 ;  /* 0x00000012000c7202 */ /* 0x000fca0000000f00 */
[----:B------:R-:W-:-:S04]  /*0c20*/  FADD.FTZ R12, R11, R12 ;  /* 0x0000000c0b0c7221 */ /* 0x000fc80000010000 */
[----:B------:R-:W-:-:S07]  /*0c30*/  IMAD.MOV.U32 R20, RZ, RZ, R12 ;  /* 0x000000ffff147224 */ /* 0x000fce00078e000c */
[----:B------:R-:W-:Y:S05]  /*0c40*/  WARPSYNC.COLLECTIVE R17, `(.L_x_2656) ;  /* 0x0000000011087348 */ /* 0x000fea0003c00000 */
[----:B------:R0:W1:Y:S02]  /*0c50*/  SHFL.BFLY P2, R18, R20, R19, R22 ;  /* 0x0c00001314127389 */ /* 0x0000640000040016 */
[----:B01----:R-:W-:Y:S01]  /*0c60*/  ENDCOLLECTIVE ;  /* 0x000000000000791b */ /* 0x003fe20003800000 */
.L_x_2656:
[----:B------:R-:W-:Y:S01]  /*0c70*/  IMAD.MOV.U32 R19, RZ, RZ, 0x8 ;  /* 0x00000008ff137424 */ /* 0x000fe200078e00ff */
[----:B------:R-:W-:-:S05]  /*0c80*/  MOV R13, R18 ;  /* 0x00000012000d7202 */ /* 0x000fca0000000f00 */
[----:B------:R-:W-:-:S05]  /*0c90*/  FADD.FTZ R13, R12, R13 ;  /* 0x0000000d0c0d7221 */ /* 0x000fca0000010000 */
[----:B------:R-:W-:-:S07]  /*0ca0*/  MOV R20, R13 ;  /* 0x0000000d00147202 */ /* 0x000fce0000000f00 */
[----:B------:R-:W-:Y:S05]  /*0cb0*/  WARPSYNC.COLLECTIVE R17, `(.L_x_2657) ;  /* 0x0000000011087348 */ /* 0x000fea0003c00000 */
[----:B------:R0:W1:Y:S02]  /*0cc0*/  SHFL.BFLY P2, R18, R20, R19, R22 ;  /* 0x0c00001314127389 */ /* 0x0000640000040016 */
[----:B01----:R-:W-:Y:S01]  /*0cd0*/  ENDCOLLECTIVE ;  /* 0x000000000000791b */ /* 0x003fe20003800000 */
.L_x_2657:
[----:B------:R-:W-:Y:S01]  /*0ce0*/  HFMA2.MMA R19, -RZ, RZ, 0, 9.5367431640625e-07 ;  /* 0x00000010ff137435 */ /* 0x000fe200000001ff */
[----:B------:R-:W-:-:S05]  /*0cf0*/  MOV R10, R18 ;  /* 0x00000012000a7202 */ /* 0x000fca0000000f00 */
[----:B------:R-:W-:-:S05]  /*0d00*/  FADD.FTZ R10, R13, R10 ;  /* 0x0000000a0d0a7221 */ /* 0x000fca0000010000 */
[----:B------:R-:W-:-:S07]  /*0d10*/  MOV R20, R10 ;  /* 0x0000000a00147202 */ /* 0x000fce0000000f00 */
[----:B------:R-:W-:Y:S05]  /*0d20*/  WARPSYNC.COLLECTIVE R17, `(.L_x_2658) ;  /* 0x0000000011087348 */ /* 0x000fea0003c00000 */
[----:B------:R0:W1:Y:S02]  /*0d30*/  SHFL.BFLY P2, R18, R20, R19, R22 ;  /* 0x0c00001314127389 */ /* 0x0000640000040016 */
[----:B01----:R-:W-:Y:S01]  /*0d40*/  ENDCOLLECTIVE ;  /* 0x000000000000791b */ /* 0x003fe20003800000 */
.L_x_2658:
[----:B------:R-:W-:Y:S01]  /*0d50*/  HFMA2.MMA R19, -RZ, RZ, 0, 5.9604644775390625e-08 ;  /* 0x00000001ff137435 */ /* 0x000fe200000001ff */
[----:B------:R-:W-:Y:S01]  /*0d60*/  MOV R20, R9 ;  /* 0x0000000900147202 */ /* 0x000fe20000000f00 */
[----:B------:R-:W-:-:S09]  /*0d70*/  IMAD.MOV.U32 R11, RZ, RZ, R18 ;  /* 0x000000ffff0b7224 */ /* 0x000fd200078e0012 */
[----:B------:R-:W-:Y:S05]  /*0d80*/  WARPSYNC.COLLECTIVE R17, `(.L_x_2659) ;  /* 0x0000000011087348 */ /* 0x000fea0003c00000 */
[----:B------:R0:W1:Y:S02]  /*0d90*/  SHFL.BFLY P2, R18, R20, R19, R22 ;  /* 0x0c00001314127389 */ /* 0x0000640000040016 */
[----:B01----:R-:W-:Y:S01]  /*0da0*/  ENDCOLLECTIVE ;  /* 0x000000000000791b */ /* 0x003fe20003800000 */
.L_x_2659:
[----:B------:R-:W-:Y:S01]  /*0db0*/  HFMA2.MMA R19, -RZ, RZ, 0, 1.1920928955078125e-07 ;  /* 0x00000002ff137435 */ /* 0x000fe200000001ff */
[----:B------:R-:W-:-:S05]  /*0dc0*/  MOV R12, R18 ;  /* 0x00000012000c7202 */ /* 0x000fca0000000f00 */
[----:B------:R-:W-:-:S04]  /*0dd0*/  FADD.FTZ R14, R9, R12 ;  /* 0x0000000c090e7221 */ /* 0x000fc80000010000 */
[----:B------:R-:W-:-:S07]  /*0de0*/  IMAD.MOV.U32 R20, RZ, RZ, R14 ;  /* 0x000000ffff147224 */ /* 0x000fce00078e000e */
[----:B------:R-:W-:Y:S05]  /*0df0*/  WARPSYNC.COLLECTIVE R17, `(.L_x_2660) ;  /* 0x0000000011087348 */ /* 0x000fea0003c00000 */
[----:B------:R0:W1:Y:S02]  /*0e00*/  SHFL.BFLY P2, R18, R20, R19, R22 ;  /* 0x0c00001314127389 */ /* 0x0000640000040016 */
[----:B01----:R-:W-:Y:S01]  /*0e10*/  ENDCOLLECTIVE ;  /* 0x000000000000791b */ /* 0x003fe20003800000 */
.L_x_2660:
[----:B------:R-:W-:Y:S01]  /*0e20*/  IMAD.MOV.U32 R19, RZ, RZ, 0x4 ;  /* 0x00000004ff137424 */ /* 0x000fe200078e00ff */
[----:B------:R-:W-:-:S05]  /*0e30*/  MOV R13, R18 ;  /* 0x00000012000d7202 */ /* 0x000fca0000000f00 */
[----:B------:R-:W-:-:S05]  /*0e40*/  FADD.FTZ R15, R14, R13 ;  /* 0x0000000d0e0f7221 */ /* 0x000fca0000010000 */
[----:B------:R-:W-:-:S07]  /*0e50*/  MOV R20, R15 ;  /* 0x0000000f00147202 */ /* 0x000fce0000000f00 */
[----:B------:R-:W-:Y:S05]  /*0e60*/  WARPSYNC.COLLECTIVE R17, `(.L_x_2661) ;  /* 0x0000000011087348 */ /* 0x000fea0003c00000 */
[----:B------:R0:W1:Y:S02]  /*0e70*/  SHFL.BFLY P2, R18, R20, R19, R22 ;  /* 0x0c00001314127389 */ /* 0x0000640000040016 */
[----:B01----:R-:W-:Y:S01]  /*0e80*/  ENDCOLLECTIVE ;  /* 0x000000000000791b */ /* 0x003fe20003800000 */
.L_x_2661:
[----:B------:R-:W-:Y:S01]  /*0e90*/  HFMA2.MMA R19, -RZ, RZ, 0, 4.76837158203125e-07 ;  /* 0x00000008ff137435 */ /* 0x000fe200000001ff */
[----:B------:R-:W-:-:S05]  /*0ea0*/  MOV R16, R18 ;  /* 0x0000001200107202 */ /* 0x000fca0000000f00 */
[----:B------:R-:W-:-:S05]  /*0eb0*/  FADD.FTZ R16, R15, R16 ;  /* 0x000000100f107221 */ /* 0x000fca0000010000 */
[----:B------:R-:W-:-:S07]  /*0ec0*/  MOV R20, R16 ;  /* 0x0000001000147202 */ /* 0x000fce0000000f00 */
[----:B------:R-:W-:Y:S05]  /*0ed0*/  WARPSYNC.COLLECTIVE R17, `(.L_x_2662) ;  /* 0x0000000011087348 */ /* 0x000fea0003c00000 */
[----:B------:R0:W1:Y:S02]  /*0ee0*/  SHFL.BFLY P2, R18, R20, R19, R22 ;  /* 0x0c00001314127389 */ /* 0x0000640000040016 */
[----:B01----:R-:W-:Y:S01]  /*0ef0*/  ENDCOLLECTIVE ;  /* 0x000000000000791b */ /* 0x003fe20003800000 */
.L_x_2662:
[----:B------:R-:W-:Y:S01]  /*0f00*/  HFMA2.MMA R19, -RZ, RZ, 0, 9.5367431640625e-07 ;  /* 0x00000010ff137435 */ /* 0x000fe200000001ff */
[----:B------:R-:W-:-:S04]  /*0f10*/  IMAD.MOV.U32 R9, RZ, RZ, R18 ;  /* 0x000000ffff097224 */ /* 0x000fc800078e0012 */
[----:B------:R-:W-:-:S05]  /*0f20*/  FADD.FTZ R9, R16, R9 ;  /* 0x0000000910097221 */ /* 0x000fca0000010000 */
[----:B------:R-:W-:-:S07]  /*0f30*/  MOV R20, R9 ;  /* 0x0000000900147202 */ /* 0x000fce0000000f00 */
[----:B------:R-:W-:Y:S05]  /*0f40*/  WARPSYNC.COLLECTIVE R17, `(.L_x_2663) ;  /* 0x0000000011087348 */ /* 0x000fea0003c00000 */
[----:B------:R0:W1:Y:S02]  /*0f50*/  SHFL.BFLY P2, R18, R20, R19, R22 ;  /* 0x0c00001314127389 */ /* 0x0000640000040016 */
[----:B01----:R-:W-:Y:S01]  /*0f60*/  ENDCOLLECTIVE ;  /* 0x000000000000791b */ /* 0x003fe20003800000 */
.L_x_2663:
[----:B------:R-:W-:Y:S01]  /*0f70*/  MOV R14, R18 ;  /* 0x00000012000e7202 */ /* 0x000fe20000000f00 */
[----:B------:R-:W-:Y:S06]  /*0f80*/  BRA `(.L_x_2664) ;  /* 0xfffffff8007c7947 */ /* 0x000fec000383ffff */
.L_x_2665:
        /* <DEDUP_REMOVED lines=15> */
.L_x_5498:


//--------------------- .text._ZN10layer_norm13ln_bwd_kernelINS_13Kernel_traitsI6__halffS2_fjLj12800ELj5ELj1ELj4ELj16ENS_18Kernel_traits_baseILj12800ES2_fS2_fjLj128EEEEEEEvNS_9BwdParamsE --------------------------
	.section	.text._ZN10layer_norm13ln_bwd_kernelINS_13Kernel_traitsI6__halffS2_fjLj12800ELj5ELj1ELj4ELj16ENS_18Kernel_traits_baseILj12800ES2_fS2_fjLj128EEEEEEEvNS_9BwdParamsE,"ax",@progbits
	.align	128
        .global         _ZN10layer_norm13ln_bwd_kernelINS_13Kernel_traitsI6__halffS2_fjLj12800ELj5ELj1ELj4ELj16ENS_18Kernel_traits_baseILj12800ES2_fS2_fjLj128EEEEEEEvNS_9BwdParamsE
        .type           _ZN10layer_norm13ln_bwd_kernelINS_13Kernel_traitsI6__halffS2_fjLj12800ELj5ELj1ELj4ELj16ENS_18Kernel_traits_baseILj12800ES2_fS2_fjLj128EEEEEEEvNS_9BwdParamsE,@function
        .size           _ZN10layer_norm13ln_bwd_kernelINS_13Kernel_traitsI6__halffS2_fjLj12800ELj5ELj1ELj4ELj16ENS_18Kernel_traits_baseILj12800ES2_fS2_fjLj128EEEEEEEvNS_9BwdParamsE,(.L_x_5499 - _ZN10layer_norm13ln_bwd_kernelINS_13Kernel_traitsI6__halffS2_fjLj12800ELj5ELj1ELj4ELj16ENS_18Kernel_traits_baseILj12800ES2_fS2_fjLj128EEEEEEEvNS_9BwdParamsE)
        .other          _ZN10layer_norm13ln_bwd_kernelINS_13Kernel_traitsI6__halffS2_fjLj12800ELj5ELj1ELj4ELj16ENS_18Kernel_traits_baseILj12800ES2_fS2_fjLj128EEEEEEEvNS_9BwdParamsE,@"STO_CUDA_ENTRY STV_DEFAULT"
_ZN10layer_norm13ln_bwd_kernelINS_13Kernel_traitsI6__halffS2_fjLj12800ELj5ELj1ELj4ELj16ENS_18Kernel_traits_baseILj12800ES2_fS2_fjLj128EEEEEEEvNS_9BwdParamsE:
.text._ZN10layer_norm13ln_bwd_kernelINS_13Kernel_traitsI6__halffS2_fjLj12800ELj5ELj1ELj4ELj16ENS_18Kernel_traits_baseILj12800ES2_fS2_fjLj128EEEEEEEvNS_9BwdParamsE:
        /* <DEDUP_REMOVED lines=76> */
[----:B------:R-:W-:Y:S01]  /*04c0*/  HFMA2.MMA R122, -RZ, RZ, 0, 5.9604644775390625e-08 ;  /* 0x00000001ff7a7435 */ /* 0x000fe200000001ff */
[--C-:B------:R-:W-:Y:S01]  /*04d0*/  SHF.R.U64 R110, R80, 0x10, R81.reuse ;  /* 0x00000010506e7819 */ /* 0x100fe20000001251 */
[----:B------:R-:W-:Y:S01]  /*04e0*/  HFMA2.MMA R59, -RZ, RZ, 0, 0 ;  /* 0x00000000ff3b7435 */ /* 0x000fe200000001ff */
        /* <DEDUP_REMOVED lines=8> */
[----:B------:R-:W-:Y:S01]  /*0570*/  MOV R32, RZ ;  /* 0x000000ff00207202 */ /* 0x000fe20000000f00 */
        /* <DEDUP_REMOVED lines=14> */
[----:B------:R-:W-:Y:S01]  /*0660*/  MOV R0, RZ ;  /* 0x000000ff00007202 */ /* 0x000fe20000000f00 */
[----:B------:R-:W-:Y:S01]  /*0670*/  HADD2.F32 R98, -RZ, R98.H0_H0 ;  /* 0x20000062ff627230 */ /* 0x000fe20000004100 */
[----:B------:R-:W-:Y:S01]  /*0680*/  MOV R99, R33 ;  /* 0x0000002100637202 */ /* 0x000fe20000000f00 */
        /* <DEDUP_REMOVED lines=44> */
.L_x_2672:
        /* <DEDUP_REMOVED lines=123> */
[----:B0-----:R-:W-:Y:S01]  /*1100*/  @P0 FMUL.FTZ R54, R52, R37 ;  /* 0x0000002534360220 */ /* 0x001fe20000410000 */
[--C-:B------:R-:W-:Y:S01]  /*1110*/  @!P0 FADD.FTZ R46, R46, -R120.reuse ;  /* 0x800000782e2e8221 */ /* 0x100fe20000010000 */
[----:B------:R-:W-:Y:S01]  /*1120*/  @P0 FMUL.FTZ R51, R145, R138 ;  /* 0x0000008a91330220 */ /* 0x000fe20000410000 */
[----:B------:R-:W-:Y:S01]  /*1130*/  MOV R37, R88 ;  /* 0x0000005800257202 */ /* 0x000fe20000000f00 */
[--C-:B------:R-:W-:Y:S01]  /*1140*/  @!P0 FADD.FTZ R138, R53, -R120.reuse ;  /* 0x80000078358a8221 */ /* 0x100fe20000010000 */
[--C-:B------:R-:W-:Y:S01]  /*1150*/  @!P0 FADD.FTZ R36, R36, -R120.reuse ;  /* 0x8000007824248221 */ /* 0x100fe20000010000 */
[--C-:B------:R-:W-:Y:S01]  /*1160*/  @!P0 FADD.FTZ R42, R42, -R120.reuse ;  /* 0x800000782a2a8221 */ /* 0x100fe20000010000 */
[----:B-1----:R-:W-:Y:S01]  /*1170*/  @P0 FMUL.FTZ R53, R140, R39 ;  /* 0x000000278c350220 */ /* 0x002fe20000410000 */
[C---:B------:R-:W-:Y:S01]  /*1180*/  @!P0 FMUL.FTZ R53, R119.reuse, R144 ;  /* 0x0000009077358220 */ /* 0x040fe20000410000 */
[--C-:B------:R-:W-:Y:S01]  /*1190*/  @!P0 FADD.FTZ R38, R38, -R120.reuse ;  /* 0x8000007826268221 */ /* 0x100fe20000010000 */
[----:B------:R-:W-:Y:S01]  /*11a0*/  @!P0 FMUL.FTZ R47, R119, R46 ;  /* 0x0000002e772f8220 */ /* 0x000fe20000410000 */
[----:B------:R-:W-:Y:S01]  /*11b0*/  SHF.R.U64 R144, R88, 0x10, R89 ;  /* 0x0000001058907819 */ /* 0x000fe20000001259 */
[--C-:B------:R-:W-:Y:S01]  /*11c0*/  @!P0 FADD.FTZ R40, R40, -R120.reuse ;  /* 0x8000007828288221 */ /* 0x100fe20000010000 */
[----:B------:R-:W-:Y:S01]  /*11d0*/  MOV R39, R90 ;  /* 0x0000005a00277202 */ /* 0x000fe20000000f00 */
[--C-:B------:R-:W-:Y:S01]  /*11e0*/  @!P0 FADD.FTZ R44, R44, -R120.reuse ;  /* 0x800000782c2c8221 */ /* 0x100fe20000010000 */
[----:B------:R-:W-:Y:S01]  /*11f0*/  @!P0 FADD.FTZ R160, R55, -R120 ;  /* 0x8000007837a08221 */ /* 0x000fe20000010000 */
[----:B------:R-:W-:-:S02]  /*1200*/  HADD2.F32 R46, -RZ, R37.H0_H0 ;  /* 0x20000025ff2e7230 */ /* 0x000fc40000004100 */
[----:B------:R-:W-:Y:S01]  /*1210*/  @P0 FMUL.FTZ R128, R41, R128 ;  /* 0x0000008029800220 */ /* 0x000fe20000410000 */
[----:B------:R-:W-:Y:S01]  /*1220*/  @P0 FADD.FTZ R120, -R116, R55 ;  /* 0x0000003774780221 */ /* 0x000fe20000010100 */
[C---:B------:R-:W-:Y:S01]  /*1230*/  @!P0 FMUL.FTZ R122, R119.reuse, R36 ;  /* 0x00000024777a8220 */ /* 0x040fe20000410000 */
[C---:B------:R-:W-:Y:S01]  /*1240*/  @!P0 FMUL.FTZ R137, R119.reuse, R42 ;  /* 0x0000002a77898220 */ /* 0x040fe20000410000 */
[----:B------:R-:W-:Y:S01]  /*1250*/  @!P0 FMUL.FTZ R54, R119, R138 ;  /* 0x0000008a77368220 */ /* 0x000fe20000410000 */
[----:B------:R-:W0:Y:S01]  /*1260*/  @P0 MUFU.RCP R41, R118 ;  /* 0x0000007600290308 */ /* 0x000e220000001000 */
[----:B------:R-:W-:Y:S01]  /*1270*/  @P0 FMUL.FTZ R55, R43, R136 ;  /* 0x000000882b370220 */ /* 0x000fe20000410000 */
[----:B------:R-:W-:Y:S01]  /*1280*/  MOV R42, R94 ;  /* 0x0000005e002a7202 */ /* 0x000fe20000000f00 */
[C---:B------:R-:W-:Y:S01]  /*1290*/  @!P0 FMUL.FTZ R133, R119.reuse, R38 ;  /* 0x0000002677858220 */ /* 0x040fe20000410000 */
[--C-:B------:R-:W-:Y:S01]  /*12a0*/  SHF.R.U64 R138, R94, 0x10, R95.reuse ;  /* 0x000000105e8a7819 */ /* 0x100fe2000000125f */
[----:B------:R-:W-:Y:S01]  /*12b0*/  HADD2.F32 R144, -RZ, R144.H0_H0 ;  /* 0x20000090ff907230 */ /* 0x000fe20000004100 */
[----:B------:R-:W-:Y:S01]  /*12c0*/  MOV R43, R95 ;  /* 0x0000005f002b7202 */ /* 0x000fe20000000f00 */
[----:B------:R-:W-:Y:S01]  /*12d0*/  HADD2.F32 R45, -RZ, R39.H0_H0 ;  /* 0x20000027ff2d7230 */ /* 0x000fe20000004100 */
[----:B------:R-:W-:Y:S01]  /*12e0*/  SHF.R.U32.HI R94, RZ, 0x10, R95 ;  /* 0x00000010ff5e7819 */ /* 0x000fe2000001165f */
[C---:B------:R-:W-:Y:S01]  /*12f0*/  @!P0 FMUL.FTZ R135, R119.reuse, R130 ;  /* 0x0000008277878220 */ /* 0x040fe20000410000 */
[----:B------:R-:W-:Y:S01]  /*1300*/  MOV R38, R89 ;  /* 0x0000005900267202 */ /* 0x000fe20000000f00 */
[C---:B------:R-:W-:Y:S01]  /*1310*/  @!P0 FMUL.FTZ R141, R119.reuse, R40 ;  /* 0x00000028778d8220 */ /* 0x040fe20000410000 */
[----:B------:R-:W-:Y:S01]  /*1320*/  MOV R95, R96 ;  /* 0x00000060005f7202 */ /* 0x000fe20000000f00 */
[C---:B------:R-:W-:Y:S01]  /*1330*/  FADD.FTZ R65, R46.reuse, R65 ;  /* 0x000000412e417221 */ /* 0x040fe20000010000 */
[----:B------:R-:W-:Y:S01]  /*1340*/  FFMA.FTZ R87, R46, R122, R87 ;  /* 0x0000007a2e577223 */ /* 0x000fe20000010057 */
[C---:B------:R-:W-:Y:S01]  /*1350*/  @!P0 FMUL.FTZ R131, R119.reuse, R134 ;  /* 0x0000008677838220 */ /* 0x040fe20000410000 */
[----:B------:R-:W-:Y:S01]  /*1360*/  @!P0 FMUL.FTZ R143, R119, R44 ;  /* 0x0000002c778f8220 */ /* 0x000fe20000410000 */
[----:B------:R-:W-:Y:S01]  /*1370*/  FMUL.FTZ R46, R66, R46 ;  /* 0x0000002e422e7220 */ /* 0x000fe20000410000 */
[----:B------:R-:W-:-:S02]  /*1380*/  SHF.R.U32.HI R140, RZ, 0x10, R89 ;  /* 0x00000010ff8c7819 */ /* 0x000fc40000011659 */
[----:B------:R-:W-:Y:S02]  /*1390*/  MOV R44, R92 ;  /* 0x0000005c002c7202 */ /* 0x000fe40000000f00 */
[----:B------:R-:W-:Y:S01]  /*13a0*/  SHF.R.U64 R134, R92, 0x10, R93 ;  /* 0x000000105c867819 */ /* 0x000fe2000000125d */
[----:B------:R-:W-:Y:S02]  /*13b0*/  HADD2.F32 R92, -RZ, R138.H0_H0 ;  /* 0x2000008aff5c7230 */ /* 0x000fe40000004100 */
        /* <DEDUP_REMOVED lines=10> */
[----:B------:R-:W-:-:S02]  /*1460*/  HADD2.F32 R140, -RZ, R140.H0_H0 ;  /* 0x2000008cff8c7230 */ /* 0x000fc40000004100 */
        /* <DEDUP_REMOVED lines=11> */
[----:B------:R-:W-:Y:S01]  /*1520*/  MOV R41, R91 ;  /* 0x0000005b00297202 */ /* 0x000fe20000000f00 */
[----:B------:R-:W-:-:S02]  /*1530*/  HADD2.F32 R136, -RZ, R136.H0_H0 ;  /* 0x20000088ff887230 */ /* 0x000fc40000004100 */
[----:B------:R-:W-:Y:S01]  /*1540*/  FADD.FTZ R95, R95, R140 ;  /* 0x0000008c5f5f7221 */ /* 0x000fe20000010000 */
[----:B------:R-:W-:Y:S01]  /*1550*/  FFMA.FTZ R45, R140, R131, R45 ;  /* 0x000000838c2d7223 */ /* 0x000fe2000001002d */
[----:B------:R-:W-:Y:S01]  /*1560*/  SHF.R.U32.HI R90, RZ, 0x10, R91 ;  /* 0x00000010ff5a7819 */ /* 0x000fe2000001165b */
[----:B------:R-:W-:Y:S02]  /*1570*/  HADD2.F32 R89, -RZ, R41.H0_H0 ;  /* 0x20000029ff597230 */ /* 0x000fe40000004100 */
[C---:B------:R-:W-:Y:S01]  /*1580*/  FADD.FTZ R17, R136.reuse, R17 ;  /* 0x0000001188117221 */ /* 0x040fe20000010000 */
[----:B------:R-:W-:Y:S01]  /*1590*/  FFMA.FTZ R0, R136, R139, R0 ;  /* 0x0000008b88007223 */ /* 0x000fe20000010000 */
        /* <DEDUP_REMOVED lines=23> */
[C---:B------:R-:W-:Y:S01]  /*1710*/  FADD.FTZ R20, R89.reuse, R20 ;  /* 0x0000001459147221 */ /* 0x040fe20000010000 */
[----:B------:R-:W-:Y:S02]  /*1720*/  HADD2.F32 R43, -RZ, R44.H0_H0 ;  /* 0x2000002cff2b7230 */ /* 0x000fe40000004100 */
[----:B------:R-:W-:Y:S01]  /*1730*/  FFMA.FTZ R4, R89, R137, R4 ;  /* 0x0000008959047223 */ /* 0x000fe20000010004 */
[----:B------:R-:W-:Y:S02]  /*1740*/  HADD2.F32 R44, -RZ, R132.H0_H0 ;  /* 0x20000084ff2c7230 */ /* 0x000fe40000004100 */
[----:B------:R-:W-:Y:S01]  /*1750*/  FMUL.FTZ R132, R74, R91 ;  /* 0x0000005b4a847220 */ /* 0x000fe20000410000 */
[----:B------:R-:W-:Y:S01]  /*1760*/  FADD.FTZ R45, R90, R149 ;  /* 0x000000955a2d7221 */ /* 0x000fe20000010000 */
[----:B------:R-:W-:Y:S01]  /*1770*/  FFMA.FTZ R89, R149, R124, R92 ;  /* 0x0000007c95597223 */ /* 0x000fe2000001005c */
[----:B------:R-:W-:Y:S02]  /*1780*/  HADD2.F32 R94, -RZ, R94.H0_H0 ;  /* 0x2000005eff5e7230 */ /* 0x000fe40000004100 */
[C---:B------:R-:W-:Y:S01]  /*1790*/  @!P0 FMUL.FTZ R126, R119.reuse, R150 ;  /* 0x00000096777e8220 */ /* 0x040fe20000410000 */
[----:B------:R-:W-:Y:S01]  /*17a0*/  SHF.R.U64 R130, R96, 0x10, R97 ;  /* 0x0000001060827819 */ /* 0x000fe20000001261 */
[----:B------:R-:W-:Y:S01]  /*17b0*/  @!P0 FMUL.FTZ R49, R119, R152 ;  /* 0x0000009877318220 */ /* 0x000fe20000410000 */
[----:B------:R-:W-:Y:S01]  /*17c0*/  FADD.FTZ R90, R45, R132 ;  /* 0x000000842d5a7221 */ /* 0x000fe20000010000 */
[----:B------:R-:W-:Y:S01]  /*17d0*/  FFMA.FTZ R92, R132, R143, R89 ;  /* 0x0000008f845c7223 */ /* 0x000fe20000010059 */
[----:B------:R-:W-:-:S02]  /*17e0*/  HADD2.F32 R41, -RZ, R88.H0_H0 ;  /* 0x20000058ff297230 */ /* 0x000fc40000004100 */
[C---:B------:R-:W-:Y:S01]  /*17f0*/  FADD.FTZ R23, R94.reuse, R23 ;  /* 0x000000175e177221 */ /* 0x040fe20000010000 */
[----:B------:R-:W-:Y:S01]  /*1800*/  FFMA.FTZ R7, R94, R126, R7 ;  /* 0x0000007e5e077223 */ /* 0x000fe20000010007 */
[----:B------:R-:W-:Y:S01]  /*1810*/  FMUL.FTZ R145, R111, R94 ;  /* 0x0000005e6f917220 */ /* 0x000fe20000410000 */
[----:B------:R-:W-:Y:S01]  /*1820*/  @!P0 FMUL.FTZ R48, R119, R154 ;  /* 0x0000009a77308220 */ /* 0x000fe20000410000 */
[----:B------:R-:W-:Y:S02]  /*1830*/  HADD2.F32 R88, -RZ, R130.H0_H0 ;  /* 0x20000082ff587230 */ /* 0x000fe40000004100 */
        /* <DEDUP_REMOVED lines=38> */
[----:B------:R-:W-:-:S02]  /*1aa0*/  HADD2.F32 R37, -RZ, R120.H0_H0 ;  /* 0x20000078ff257230 */ /* 0x000fc40000004100 */
[C---:B------:R-:W-:Y:S01]  /*1ab0*/  FADD.FTZ R22, R91.reuse, R22 ;  /* 0x000000165b167221 */ /* 0x040fe20000010000 */
[----:B------:R-:W-:Y:S01]  /*1ac0*/  FFMA.FTZ R6, R91, R143, R6 ;  /* 0x0000008f5b067223 */ /* 0x000fe20000010006 */
[----:B------:R-:W-:Y:S01]  /*1ad0*/  FMUL.FTZ R91, R117, R88 ;  /* 0x00000058755b7220 */ /* 0x000fe20000410000 */
[----:B------:R-:W-:Y:S01]  /*1ae0*/  FADD.FTZ R42, R39, R90 ;  /* 0x0000005a272a7221 */ /* 0x000fe20000010000 */
[----:B------:R-:W-:Y:S01]  /*1af0*/  FFMA.FTZ R44, R90, R55, R41 ;  /* 0x000000375a2c7223 */ /* 0x000fe20000010029 */
[C---:B------:R-:W-:Y:S01]  /*1b00*/  FADD.FTZ R29, R88.reuse, R29 ;  /* 0x0000001d581d7221 */ /* 0x040fe20000010000 */
[-C--:B------:R-:W-:Y:S01]  /*1b10*/  FFMA.FTZ R13, R88, R54.reuse, R13 ;  /* 0x00000036580d7223 */ /* 0x080fe2000001000d */
[----:B------:R-:W-:Y:S02]  /*1b20*/  HADD2.F32 R38, -RZ, R96.H0_H0 ;  /* 0x20000060ff267230 */ /* 0x000fe40000004100 */
        /* <DEDUP_REMOVED lines=36> */
.L_x_2683:
        /* <DEDUP_REMOVED lines=42> */
.L_x_2669:
[----:B------:R-:W-:Y:S05]  /*2010*/  BSYNC B0 ;  /* 0x0000000000007941 */ /* 0x000fea0003800000 */
.L_x_2668:
        /* <DEDUP_REMOVED lines=20> */
.L_x_2671:
[----:B------:R-:W2:Y:S04]  /*2160*/  LDG.E.STRONG.GPU R38, desc[UR6][R36.64] ;  /* 0x0000000624267981 */ /* 0x000ea8000c1ef900 */
[----:B--2---:R-:W-:Y:S01]  /*2170*/  CCTL.IVALL ;  /* 0x00000000ff00798f */ /* 0x004fe20002000000 */
[----:B------:R-:W-:Y:S05]  /*2180*/  YIELD ;  /* 0x0000000000007946 */ /* 0x000fea0003800000 */
[----:B------:R-:W-:-:S13]  /*2190*/  ISETP.NE.AND P0, PT, R38, R41, PT ;  /* 0x000000292600720c */ /* 0x000fda0003f05270 */
[----:B------:R-:W-:Y:S05]  /*21a0*/  @P0 BRA `(.L_x_2671) ;  /* 0xfffffffc00ec0947 */ /* 0x000fea000383ffff */
.L_x_2670:
        /* <DEDUP_REMOVED lines=138> */
.L_x_2666:
        /* <DEDUP_REMOVED lines=28> */
.L_x_2667:
[----:B------:R-:W-:Y:S01]  /*2c10*/  HFMA2.MMA R148, -RZ, RZ, 0, 9.5367431640625e-07 ;  /* 0x00000010ff947435 */ /* 0x000fe200000001ff */
[----:B------:R-:W-:Y:S02]  /*2c20*/  MOV R146, R15 ;  /* 0x0000000f00927202 */ /* 0x000fe40000000f00 */
[----:B------:R-:W-:Y:S02]  /*2c30*/  MOV R151, 0x1f ;  /* 0x0000001f00977802 */ /* 0x000fe40000000f00 */
[----:B------:R-:W-:-:S07]  /*2c40*/  MOV R97, 0xffffffff ;  /* 0xffffffff00617802 */ /* 0x000fce0000000f00 */
[----:B------:R-:W-:Y:S05]  /*2c50*/  WARPSYNC.COLLECTIVE R97, `(.L_x_2673) ;  /* 0x0000000061087348 */ /* 0x000fea0003c00000 */
[----:B------:R0:W1:Y:S02]  /*2c60*/  SHFL.DOWN P0, R45, R146, R148, R151 ;  /* 0x08000094922d7389 */ /* 0x0000640000000097 */
[----:B01----:R-:W-:Y:S01]  /*2c70*/  ENDCOLLECTIVE ;  /* 0x000000000000791b */ /* 0x003fe20003800000 */
.L_x_2673:
[----:B------:R-:W-:Y:S02]  /*2c80*/  MOV R146, R37 ;  /* 0x0000002500927202 */ /* 0x000fe40000000f00 */
[----:B------:R-:W-:-:S07]  /*2c90*/  MOV R42, R45 ;  /* 0x0000002d002a7202 */ /* 0x000fce0000000f00 */
[----:B------:R-:W-:Y:S05]  /*2ca0*/  WARPSYNC.COLLECTIVE R97, `(.L_x_2674) ;  /* 0x0000000061087348 */ /* 0x000fea0003c00000 */
[----:B------:R0:W1:Y:S02]  /*2cb0*/  SHFL.DOWN P0, R45, R146, R148, R151 ;  /* 0x08000094922d7389 */ /* 0x0000640000000097 */
[----:B01----:R-:W-:Y:S01]  /*2cc0*/  ENDCOLLECTIVE ;  /* 0x000000000000791b */ /* 0x003fe20003800000 */
.L_x_2674:
[----:B------:R-:W-:Y:S01]  /*2cd0*/  FADD.FTZ R42, R15, R42 ;  /* 0x0000002a0f2a7221 */ /* 0x000fe20000010000 */
[----:B------:R-:W-:-:S04]  /*2ce0*/  HFMA2.MMA R148, -RZ, RZ, 0, 4.76837158203125e-07 ;  /* 0x00000008ff947435 */ /* 0x000fc800000001ff */
[----:B------:R-:W-:Y:S02]  /*2cf0*/  MOV R146, R42 ;  /* 0x0000002a00927202 */ /* 0x000fe40000000f00 */
[----:B------:R-:W-:-:S07]  /*2d00*/  MOV R44, R45 ;  /* 0x0000002d002c7202 */ /* 0x000fce0000000f00 */
[----:B------:R-:W-:Y:S05]  /*2d10*/  WARPSYNC.COLLECTIVE R97, `(.L_x_2675) ;  /* 0x0000000061087348 */ /* 0x000fea0003c00000 */
[----:B------:R0:W1:Y:S02]  /*2d20*/  SHFL.DOWN P0, R45, R146, R148, R151 ;  /* 0x08000094922d7389 */ /* 0x0000640000000097 */
[----:B01----:R-:W-:Y:S01]  /*2d30*/  ENDCOLLECTIVE ;  /* 0x000000000000791b */ /* 0x003fe20003800000 */
.L_x_2675:
[----:B------:R-:W-:-:S05]  /*2d40*/  FADD.FTZ R44, R37, R44 ;  /* 0x0000002c252c7221 */ /* 0x000fca0000010000 */
[----:B------:R-:W-:Y:S02]  /*2d50*/  MOV R146, R44 ;  /* 0x0000002c00927202 */ /* 0x000fe40000000f00 */
[----:B------:R-:W-:-:S07]  /*2d60*/  MOV R39, R45 ;  /* 0x0000002d00277202 */ /* 0x000fce0000000f00 */
[----:B------:R-:W-:Y:S05]  /*2d70*/  WARPSYNC.COLLECTIVE R97, `(.L_x_2676) ;  /* 0x0000000061087348 */ /* 0x000fea0003c00000 */
[----:B------:R0:W1:Y:S02]  /*2d80*/  SHFL.DOWN P0, R45, R146, R148, R151 ;  /* 0x08000094922d7389 */ /* 0x0000640000000097 */
[----:B01----:R-:W-:Y:S01]  /*2d90*/  ENDCOLLECTIVE ;  /* 0x000000000000791b */ /* 0x003fe20003800000 */
.L_x_2676:
[----:B------:R-:W-:Y:S01]  /*2da0*/  FADD.FTZ R39, R42, R39 ;  /* 0x000000272a277221 */ /* 0x000fe20000010000 */
[----:B------:R-:W-:-:S04]  /*2db0*/  HFMA2.MMA R148, -RZ, RZ, 0, 2.384185791015625e-07 ;  /* 0x00000004ff947435 */ /* 0x000fc800000001ff */
[----:B------:R-:W-:Y:S02]  /*2dc0*/  MOV R146, R39 ;  /* 0x0000002700927202 */ /* 0x000fe40000000f00 */
[----:B------:R-:W-:-:S07]  /*2dd0*/  MOV R41, R45 ;  /* 0x0000002d00297202 */ /* 0x000fce0000000f00 */
[----:B------:R-:W-:Y:S05]  /*2de0*/  WARPSYNC.COLLECTIVE R97, `(.L_x_2677) ;  /* 0x0000000061087348 */ /* 0x000fea0003c00000 */
[----:B------:R0:W1:Y:S02]  /*2df0*/  SHFL.DOWN P0, R45, R146, R148, R151 ;  /* 0x08000094922d7389 */ /* 0x0000640000000097 */
[----:B01----:R-:W-:Y:S01]  /*2e00*/  ENDCOLLECTIVE ;  /* 0x000000000000791b */ /* 0x003fe20003800000 */
.L_x_2677:
[----:B------:R-:W-:-:S05]  /*2e10*/  FADD.FTZ R41, R44, R41 ;  /* 0x000000292c297221 */ /* 0x000fca0000010000 */
[----:B------:R-:W-:Y:S02]  /*2e20*/  MOV R146, R41 ;  /* 0x0000002900927202 */ /* 0x000fe40000000f00 */
[----:B------:R-:W-:-:S07]  /*2e30*/  MOV R96, R45 ;  /* 0x0000002d00607202 */ /* 0x000fce0000000f00 */
[----:B------:R-:W-:Y:S05]  /*2e40*/  WARPSYNC.COLLECTIVE R97, `(.L_x_2678) ;  /* 0x0000000061087348 */ /* 0x000fea0003c00000 */
[----:B------:R0:W1:Y:S02]  /*2e50*/  SHFL.DOWN P0, R45, R146, R148, R151 ;  /* 0x08000094922d7389 */ /* 0x0000640000000097 */
[----:B01----:R-:W-:Y:S01]  /*2e60*/  ENDCOLLECTIVE ;  /* 0x000000000000791b */ /* 0x003fe20003800000 */
.L_x_2678:
[----:B------:R-:W-:Y:S01]  /*2e70*/  FADD.FTZ R96, R39, R96 ;  /* 0x0000006027607221 */ /* 0x000fe20000010000 */
[----:B------:R-:W-:-:S04]  /*2e80*/  HFMA2.MMA R148, -RZ, RZ, 0, 1.1920928955078125e-07 ;  /* 0x00000002ff947435 */ /* 0x000fc800000001ff */
[----:B------:R-:W-:Y:S02]  /*2e90*/  MOV R146, R96 ;  /* 0x0000006000927202 */ /* 0x000fe40000000f00 */
[----:B------:R-:W-:-:S07]  /*2ea0*/  MOV R120, R45 ;  /* 0x0000002d00787202 */ /* 0x000fce0000000f00 */
[----:B------:R-:W-:Y:S05]  /*2eb0*/  WARPSYNC.COLLECTIVE R97, `(.L_x_2679) ;  /* 0x0000000061087348 */ /* 0x000fea0003c00000 */
[----:B------:R0:W1:Y:S02]  /*2ec0*/  SHFL.DOWN P0, R45, R146, R148, R151 ;  /* 0x08000094922d7389 */ /* 0x0000640000000097 */
[----:B01----:R-:W-:Y:S01]  /*2ed0*/  ENDCOLLECTIVE ;  /* 0x000000000000791b */ /* 0x003fe20003800000 */
.L_x_2679:
[----:B------:R-:W-:-:S05]  /*2ee0*/  FADD.FTZ R120, R41, R120 ;  /* 0x0000007829787221 */ /* 0x000fca0000010000 */
[----:B------:R-:W-:Y:S02]  /*2ef0*/  MOV R146, R120 ;  /* 0x0000007800927202 */ /* 0x000fe40000000f00 */
[----:B------:R-:W-:-:S07]  /*2f00*/  MOV R15, R45 ;  /* 0x0000002d000f7202 */ /* 0x000fce0000000f00 */
[----:B------:R-:W-:Y:S05]  /*2f10*/  WARPSYNC.COLLECTIVE R97, `(.L_x_2680) ;  /* 0x0000000061087348 */ /* 0x000fea0003c00000 */
[----:B------:R0:W1:Y:S02]  /*2f20*/  SHFL.DOWN P0, R45, R146, R148, R151 ;  /* 0x08000094922d7389 */ /* 0x0000640000000097 */
[----:B01----:R-:W-:Y:S01]  /*2f30*/  ENDCOLLECTIVE ;  /* 0x000000000000791b */ /* 0x003fe20003800000 */
.L_x_2680:
        /* <DEDUP_REMOVED lines=8> */
.L_x_2681:
[----:B------:R-:W-:-:S05]  /*2fc0*/  FADD.FTZ R42, R120, R37 ;  /* 0x00000025782a7221 */ /* 0x000fca0000010000 */
[----:B------:R-:W-:Y:S02]  /*2fd0*/  MOV R146, R42 ;  /* 0x0000002a00927202 */ /* 0x000fe40000000f00 */
[----:B------:R-:W-:-:S07]  /*2fe0*/  MOV R44, R45 ;  /* 0x0000002d002c7202 */ /* 0x000fce0000000f00 */
[----:B------:R-:W-:Y:S05]  /*2ff0*/  WARPSYNC.COLLECTIVE R97, `(.L_x_2682) ;  /* 0x0000000061087348 */ /* 0x000fea0003c00000 */
[----:B------:R0:W1:Y:S02]  /*3000*/  SHFL.DOWN P0, R45, R146, R148, R151 ;  /* 0x08000094922d7389 */ /* 0x0000640000000097 */
[----:B01----:R-:W-:Y:S01]  /*3010*/  ENDCOLLECTIVE ;  /* 0x000000000000791b */ /* 0x003fe20003800000 */
.L_x_2682:
[----:B------:R-:W-:Y:S05]  /*3020*/  BRA `(.L_x_2683) ;  /* 0xffffffec00507947 */ /* 0x000fea000383ffff */
.L_x_2684:
        /* <DEDUP_REMOVED lines=13> */
.L_x_5499:


//--------------------- .text._ZN10layer_norm22ln_bwd_finalize_kernelINS_22Kernel_traits_finalizeILj12800E6__halfS2_S2_fjLj1024ELj4ENS_18Kernel_traits_baseILj12800ES2_S2_S2_fjLj1024EEEEEEEvNS_9BwdParamsE --------------------------
	.section	.text._ZN10layer_norm22ln_bwd_finalize_kernelINS_22Kernel_traits_finalizeILj12800E6__halfS2_S2_fjLj1024ELj4ENS_18Kernel_traits_baseILj12800ES2_S2_S2_fjLj1024EEEEEEEvNS_9BwdParamsE,"ax",@progbits
	.align	128
        .global         _ZN10layer_norm22ln_bwd_finalize_kernelINS_22Kernel_traits_finalizeILj12800E6__halfS2_S2_fjLj1024ELj4ENS_18Kernel_traits_baseILj12800ES2_S2_S2_fjLj1024EEEEEEEvNS_9BwdParamsE
        .type           _ZN10layer_norm22ln_bwd_finalize_kernelINS_22Kernel_traits_finalizeILj12800E6__halfS2_S2_fjLj1024ELj4ENS_18Kernel_traits_baseILj12800ES2_S2_S2_fjLj1024EEEEEEEvNS_9BwdParamsE,@function
        .size           _ZN10layer_norm22ln_bwd_finalize_kernelINS_22Kernel_traits_finalizeILj12800E6__halfS2_S2_fjLj1024ELj4ENS_18Kernel_traits_baseILj12800ES2_S2_S2_fjLj1024EEEEEEEvNS_9BwdParamsE,(.L_x_5500 - _ZN10layer_norm22ln_bwd_finalize_kernelINS_22Kernel_traits_finalizeILj12800E6__halfS2_S2_fjLj1024ELj4ENS_18Kernel_traits_baseILj12800ES2_S2_S2_fjLj1024EEEEEEEvNS_9BwdParamsE)
        .other          _ZN10layer_norm22ln_bwd_finalize_kernelINS_22Kernel_traits_finalizeILj12800E6__halfS2_S2_fjLj1024ELj4ENS_18Kernel_traits_baseILj12800ES2_S2_S2_fjLj1024EEEEEEEvNS_9BwdParamsE,@"STO_CUDA_ENTRY STV_DEFAULT"
_ZN10layer_norm22ln_bwd_finalize_kernelINS_22Kernel_traits_finalizeILj12800E6__halfS2_S2_fjLj1024ELj4ENS_18Kernel_traits_baseILj12800ES2_S2_S2_fjLj1024EEEEEEEvNS_9BwdParamsE:
.text._ZN10layer_norm22ln_bwd_finalize_kernelINS_22Kernel_traits_finalizeILj12800E6__halfS2_S2_fjLj1024ELj4ENS_18Kernel_traits_baseILj12800ES2_S2_S2_fjLj1024EEEEEEEvNS_9BwdParamsE:
        /* <DEDUP_REMOVED lines=25> */
.L_x_2696:
        /* <DEDUP_REMOVED lines=28> */
.L_x_2689:
        /* <DEDUP_REMOVED lines=33> */
.L_x_2688:
[----:B------:R-:W-:Y:S05]  /*0560*/  BSYNC B1 ;  /* 0x0000000000017941 */ /* 0x000fea0003800000 */
.L_x_2687:
        /* <DEDUP_REMOVED lines=23> */
.L_x_2691:
[----:B------:R-:W-:Y:S05]  /*06e0*/  BSYNC B1 ;  /* 0x0000000000017941 */ /* 0x000fea0003800000 */
.L_x_2690:
        /* <DEDUP_REMOVED lines=11> */
.L_x_2686:
[----:B------:R-:W-:Y:S05]  /*07a0*/  BSYNC B0 ;  /* 0x0000000000007941 */ /* 0x000fea0003800000 */
.L_x_2685:
        /* <DEDUP_REMOVED lines=29> */
.L_x_2707:
[----:B------:R-:W-:Y:S01]  /*0980*/  @!P1 SHF.R.U32.HI R12, RZ, 0x3, R0 ;  /* 0x00000003ff0c9819 */ /* 0x000fe20000011600 */
[----:B---3--:R-:W-:Y:S01]  /*0990*/  FADD.FTZ R14, R9, R14 ;  /* 0x0000000e090e7221 */ /* 0x008fe20000010000 */
[----:B--2---:R-:W-:Y:S02]  /*09a0*/  FADD.FTZ R11, R10, R11 ;  /* 0x0000000b0a0b7221 */ /* 0x004fe40000010000 */
[----:B------:R-:W-:-:S05]  /*09b0*/  @!P1 LOP3.LUT R12, R12, 0x1ffffffc, RZ, 0xc0, !PT ;  /* 0x1ffffffc0c0c9812 */ /* 0x000fca00078ec0ff */
[----:B------:R2:W-:Y:S04]  /*09c0*/  @!P1 STS [R12+UR4+0x2000], R14 ;  /* 0x0020000e0c009988 */ /* 0x0005e80008000804 */
[----:B------:R2:W-:Y:S02]  /*09d0*/  @!P1 STS [R12+UR4+0x2080], R11 ;  /* 0x0020800b0c009988 */ /* 0x0005e40008000804 */
.L_x_2692:
        /* <DEDUP_REMOVED lines=14> */
.L_x_2695:
[----:B------:R-:W-:Y:S05]  /*0ac0*/  BSYNC B0 ;  /* 0x0000000000007941 */ /* 0x000fea0003800000 */
.L_x_2694:
[C---:B------:R-:W-:Y:S02]  /*0ad0*/  ISETP.GT.U32.AND P1, PT, R3.reuse, -0x3201, PT ;  /* 0xffffcdff0300780c */ /* 0x040fe40003f24070 */
[----:B------:R-:W-:Y:S02]  /*0ae0*/  IADD3 R3, R3, 0x3200, RZ ;  /* 0x0000320003037810 */ /* 0x000fe40007ffe0ff */
[----:B------:R-:W-:-:S09]  /*0af0*/  IADD3 R5, R5, 0x1900, RZ ;  /* 0x0000190005057810 */ /* 0x000fd20007ffe0ff */
[----:B------:R-:W-:Y:S05]  /*0b00*/  @P1 BRA `(.L_x_2696) ;  /* 0xfffffff400a01947 */ /* 0x000fea000383ffff */
[----:B------:R-:W-:Y:S05]  /*0b10*/  EXIT ;  /* 0x000000000000794d */ /* 0x000fea0003800000 */
.L_x_2693:
[----:B------:R-:W-:Y:S01]  /*0b20*/  HFMA2.MMA R19, -RZ, RZ, 0, 5.9604644775390625e-08 ;  /* 0x00000001ff137435 */ /* 0x000fe200000001ff */
[----:B---3--:R-:W-:Y:S01]  /*0b30*/  IMAD.MOV.U32 R20, RZ, RZ, R10 ;  /* 0x000000ffff147224 */ /* 0x008fe200078e000a */
[----:B------:R-:W-:Y:S02]  /*0b40*/  MOV R22, 0x1f ;  /* 0x0000001f00167802 */ /* 0x000fe40000000f00 */
[----:B------:R-:W-:-:S07]  /*0b50*/  MOV R17, 0xffffffff ;  /* 0xffffffff00117802 */ /* 0x000fce0000000f00 */
[----:B012---:R-:W-:Y:S05]  /*0b60*/  WARPSYNC.COLLECTIVE R17, `(.L_x_2697) ;  /* 0x0000000011087348 */ /* 0x007fea0003c00000 */
[----:B------:R3:W4:Y:S02]  /*0b70*/  SHFL.BFLY P2, R18, R20, R19, R22 ;  /* 0x0c00001314127389 */ /* 0x0007240000040016 */
[----:B01234-:R-:W-:Y:S01]  /*0b80*/  ENDCOLLECTIVE ;  /* 0x000000000000791b */ /* 0x01ffe20003800000 */
.L_x_2697:
[----:B------:R-:W-:Y:S01]  /*0b90*/  HFMA2.MMA R19, -RZ, RZ, 0, 1.1920928955078125e-07 ;  /* 0x00000002ff137435 */ /* 0x000fe200000001ff */
[----:B------:R-:W-:-:S04]  /*0ba0*/  IMAD.MOV.U32 R11, RZ, RZ, R18 ;  /* 0x000000ffff0b7224 */ /* 0x000fc800078e0012 */
[----:B------:R-:W-:-:S05]  /*0bb0*/  FADD.FTZ R11, R10, R11 ;  /* 0x0000000b0a0b7221 */ /* 0x000fca0000010000 */
[----:B------:R-:W-:-:S07]  /*0bc0*/  MOV R20, R11 ;  /* 0x0000000b00147202 */ /* 0x000fce0000000f00 */
[----:B------:R-:W-:Y:S05]  /*0bd0*/  WARPSYNC.COLLECTIVE R17, `(.L_x_2698) ;  /* 0x0000000011087348 */ /* 0x000fea0003c00000 */
[----:B------:R0:W1:Y:S02]  /*0be0*/  SHFL.BFLY P2, R18, R20, R19, R22 ;  /* 0x0c00001314127389 */ /* 0x0000640000040016 */
[----:B01----:R-:W-:Y:S01]  /*0bf0*/  ENDCOLLECTIVE ;  /* 0x000000000000791b */ /* 0x003fe20003800000 */
.L_x_2698:
[----:B------:R-:W-:Y:S01]  /*0c00*/  HFMA2.MMA R19, -RZ, RZ, 0, 2.384185791015625e-07 ;  /* 0x00000004ff137435 */ /* 0x000fe200000001ff */
[----:B------:R-:W-:-:S05]  /*0c10*/  MOV R12, R18 ;  /* 0x00000012000c7202 */ /* 0x000fca0000000f00 */
[----:B------:R-:W-:-:S04]  /*0c20*/  FADD.FTZ R12, R11, R12 ;  /* 0x0000000c0b0c7221 */ /* 0x000fc80000010000 */
[----:B------:R-:W-:-:S07]  /*0c30*/  IMAD.MOV.U32 R20, RZ, RZ, R12 ;  /* 0x000000ffff147224 */ /* 0x000fce00078e000c */
[----:B------:R-:W-:Y:S05]  /*0c40*/  WARPSYNC.COLLECTIVE R17, `(.L_x_2699) ;  /* 0x0000000011087348 */ /* 0x000fea0003c00000 */
[----:B------:R0:W1:Y:S02]  /*0c50*/  SHFL.BFLY P2, R18, R20, R19, R22 ;  /* 0x0c00001314127389 */ /* 0x0000640000040016 */
[----:B01----:R-:W-:Y:S01]  /*0c60*/  ENDCOLLECTIVE ;  /* 0x000000000000791b */ /* 0x003fe20003800000 */
.L_x_2699:
[----:B------:R-:W-:Y:S01]  /*0c70*/  IMAD.MOV.U32 R19, RZ, RZ, 0x8 ;  /* 0x00000008ff137424 */ /* 0x000fe200078e00ff */
[----:B------:R-:W-:-:S05]  /*0c80*/  MOV R13, R18 ;  /* 0x00000012000d7202 */ /* 0x000fca0000000f00 */
[----:B------:R-:W-:-:S05]  /*0c90*/  FADD.FTZ R13, R12, R13 ;  /* 0x0000000d0c0d7221 */ /* 0x000fca0000010000 */
[----:B------:R-:W-:-:S07]  /*0ca0*/  MOV R20, R13 ;  /* 0x0000000d00147202 */ /* 0x000fce0000000f00 */
[----:B------:R-:W-:Y:S05]  /*0cb0*/  WARPSYNC.COLLECTIVE R17, `(.L_x_2700) ;  /* 0x0000000011087348 */ /* 0x000fea0003c00000 */
[----:B------:R0:W1:Y:S02]  /*0cc0*/  SHFL.BFLY P2, R18, R20, R19, R22 ;  /* 0x0c00001314127389 */ /* 0x0000640000040016 */
[----:B01----:R-:W-:Y:S01]  /*0cd0*/  ENDCOLLECTIVE ;  /* 0x000000000000791b */ /* 0x003fe20003800000 */
.L_x_2700:
[----:B------:R-:W-:Y:S01]  /*0ce0*/  HFMA2.MMA R19, -RZ, RZ, 0, 9.5367431640625e-07 ;  /* 0x00000010ff137435 */ /* 0x000fe200000001ff */
[----:B------:R-:W-:-:S05]  /*0cf0*/  MOV R10, R18 ;  /* 0x00000012000a7202 */ /* 0x000fca0000000f00 */
[----:B------:R-:W-:-:S05]  /*0d00*/  FADD.FTZ R10, R13, R10 ;  /* 0x0000000a0d0a7221 */ /* 0x000fca0000010000 */
[----:B------:R-:W-:-:S07]  /*0d10*/  MOV R20, R10 ;  /* 0x0000000a00147202 */ /* 0x000fce0000000f00 */
[----:B------:R-:W-:Y:S05]  /*0d20*/  WARPSYNC.COLLECTIVE R17, `(.L_x_2701) ;  /* 0x0000000011087348 */ /* 0x000fea0003c00000 */
[----:B------:R0:W1:Y:S02]  /*0d30*/  SHFL.BFLY P2, R18, R20, R19, R22 ;  /* 0x0c00001314127389 */ /* 0x0000640000040016 */
[----:B01----:R-:W-:Y:S01]  /*0d40*/  ENDCOLLECTIVE ;  /* 0x000000000000791b */ /* 0x003fe20003800000 */
.L_x_2701:
[----:B------:R-:W-:Y:S01]  /*0d50*/  HFMA2.MMA R19, -RZ, RZ, 0, 5.9604644775390625e-08 ;  /* 0x00000001ff137435 */ /* 0x000fe200000001ff */
[----:B------:R-:W-:Y:S01]  /*0d60*/  MOV R20, R9 ;  /* 0x0000000900147202 */ /* 0x000fe20000000f00 */
[----:B------:R-:W-:-:S09]  /*0d70*/  IMAD.MOV.U32 R11, RZ, RZ, R18 ;  /* 0x000000ffff0b7224 */ /* 0x000fd200078e0012 */
[----:B------:R-:W-:Y:S05]  /*0d80*/  WARPSYNC.COLLECTIVE R17, `(.L_x_2702) ;  /* 0x0000000011087348 */ /* 0x000fea0003c00000 */
[----:B------:R0:W1:Y:S02]  /*0d90*/  SHFL.BFLY P2, R18, R20, R19, R22 ;  /* 0x0c00001314127389 */ /* 0x0000640000040016 */
[----:B01----:R-:W-:Y:S01]  /*0da0*/  ENDCOLLECTIVE ;  /* 0x000000000000791b */ /* 0x003fe20003800000 */
.L_x_2702:
[----:B------:R-:W-:Y:S01]  /*0db0*/  HFMA2.MMA R19, -RZ, RZ, 0, 1.1920928955078125e-07 ;  /* 0x00000002ff137435 */ /* 0x000fe200000001ff */
[----:B------:R-:W-:-:S05]  /*0dc0*/  MOV R12, R18 ;  /* 0x00000012000c7202 */ /* 0x000fca0000000f00 */
[----:B------:R-:W-:-:S04]  /*0dd0*/  FADD.FTZ R14, R9, R12 ;  /* 0x0000000c090e7221 */ /* 0x000fc80000010000 */
[----:B------:R-:W-:-:S07]  /*0de0*/  IMAD.MOV.U32 R20, RZ, RZ, R14 ;  /* 0x000000ffff147224 */ /* 0x000fce00078e000e */
[----:B------:R-:W-:Y:S05]  /*0df0*/  WARPSYNC.COLLECTIVE R17, `(.L_x_2703) ;  /* 0x0000000011087348 */ /* 0x000fea0003c00000 */
[----:B------:R0:W1:Y:S02]  /*0e00*/  SHFL.BFLY P2, R18, R20, R19, R22 ;  /* 0x0c00001314127389 */ /* 0x0000640000040016 */
[----:B01----:R-:W-:Y:S01]  /*0e10*/  ENDCOLLECTIVE ;  /* 0x000000000000791b */ /* 0x003fe20003800000 */
.L_x_2703:
[----:B------:R-:W-:Y:S01]  /*0e20*/  IMAD.MOV.U32 R19, RZ, RZ, 0x4 ;  /* 0x00000004ff137424 */ /* 0x000fe200078e00ff */
[----:B------:R-:W-:-:S05]  /*0e30*/  MOV R13, R18 ;  /* 0x00000012000d7202 */ /* 0x000fca0000000f00 */
[----:B------:R-:W-:-:S05]  /*0e40*/  FADD.FTZ R15, R14, R13 ;  /* 0x0000000d0e0f7221 */ /* 0x000fca0000010000 */
[----:B------:R-:W-:-:S07]  /*0e50*/  MOV R20, R15 ;  /* 0x0000000f00147202 */ /* 0x000fce0000000f00 */
[----:B------:R-:W-:Y:S05]  /*0e60*/  WARPSYNC.COLLECTIVE R17, `(.L_x_2704) ;  /* 0x0000000011087348 */ /* 0x000fea0003c00000 */
[----:B------:R0:W1:Y:S02]  /*0e70*/  SHFL.BFLY P2, R18, R20, R19, R22 ;  /* 0x0c00001314127389 */ /* 0x0000640000040016 */
[----:B01----:R-:W-:Y:S01]  /*0e80*/  ENDCOLLECTIVE ;  /* 0x000000000000791b */ /* 0x003fe20003800000 */
.L_x_2704:
[----:B------:R-:W-:Y:S01]  /*0e90*/  HFMA2.MMA R19, -RZ, RZ, 0, 4.76837158203125e-07 ;  /* 0x00000008ff137435 */ /* 0x000fe200000001ff */
[----:B------:R-:W-:-:S05]  /*0ea0*/  MOV R16, R18 ;  /* 0x0000001200107202 */ /* 0x000fca0000000f00 */
[----:B------:R-:W-:-:S05]  /*0eb0*/  FADD.FTZ R16, R15, R16 ;  /* 0x000000100f107221 */ /* 0x000fca0000010000 */
[----:B------:R-:W-:-:S07]  /*0ec0*/  MOV R20, R16 ;  /* 0x0000001000147202 */ /* 0x000fce0000000f00 */
[----:B------:R-:W-:Y:S05]  /*0ed0*/  WARPSYNC.COLLECTIVE R17, `(.L_x_2705) ;  /* 0x0000000011087348 */ /* 0x000fea0003c00000 */
[----:B------:R0:W1:Y:S02]  /*0ee0*/  SHFL.BFLY P2, R18, R20, R19, R22 ;  /* 0x0c00001314127389 */ /* 0x0000640000040016 */
[----:B01----:R-:W-:Y:S01]  /*0ef0*/  ENDCOLLECTIVE ;  /* 0x000000000000791b */ /* 0x003fe20003800000 */
.L_x_2705:
[----:B------:R-:W-:Y:S01]  /*0f00*/  HFMA2.MMA R19, -RZ, RZ, 0, 9.5367431640625e-07 ;  /* 0x00000010ff137435 */ /* 0x000fe200000001ff */
[----:B------:R-:W-:-:S04]  /*0f10*/  IMAD.MOV.U32 R9, RZ, RZ, R18 ;  /* 0x000000ffff097224 */ /* 0x000fc800078e0012 */
[----:B------:R-:W-:-:S05]  /*0f20*/  FADD.FTZ R9, R16, R9 ;  /* 0x0000000910097221 */ /* 0x000fca0000010000 */
[----:B------:R-:W-:-:S07]  /*0f30*/  MOV R20, R9 ;  /* 0x0000000900147202 */ /* 0x000fce0000000f00 */
[----:B------:R-:W-:Y:S05]  /*0f40*/  WARPSYNC.COLLECTIVE R17, `(.L_x_2706) ;  /* 0x0000000011087348 */ /* 0x000fea0003c00000 */
[----:B------:R0:W1:Y:S02]  /*0f50*/  SHFL.BFLY P2, R18, R20, R19, R22 ;  /* 0x0c00001314127389 */ /* 0x0000640000040016 */
[----:B01----:R-:W-:Y:S01]  /*0f60*/  ENDCOLLECTIVE ;  /* 0x000000000000791b */ /* 0x003fe20003800000 */
.L_x_2706:
[----:B------:R-:W-:Y:S01]  /*0f70*/  MOV R14, R18 ;  /* 0x00000012000e7202 */ /* 0x000fe20000000f00 */
[----:B------:R-:W-:Y:S06]  /*0f80*/  BRA `(.L_x_2707) ;  /* 0xfffffff8007c7947 */ /* 0x000fec000383ffff */
.L_x_2708:
        /* <DEDUP_REMOVED lines=15> */
.L_x_5500:


//--------------------- .text._ZN10layer_norm13ln_bwd_kernelINS_13Kernel_traitsI6__halfS2_S2_fjLj12800ELj5ELj1ELj4ELj8ENS_18Kernel_traits_baseILj12800ES2_S2_S2_fjLj128EEEEEEEvNS_9BwdParamsE --------------------------
	.section	.text._ZN10layer_norm13ln_bwd_kernelINS_13Kernel_traitsI6__halfS2_S2_fjLj12800ELj5ELj1ELj4ELj8ENS_18Kernel_traits_baseILj12800ES2_S2_S2_fjLj128EEEEEEEvNS_9BwdParamsE,"ax",@progbits
	.align	128
        .global         _ZN10layer_norm13ln_bwd_kernelINS_13Kernel_traitsI6__halfS2_S2_fjLj12800ELj5ELj1ELj4ELj8ENS_18Kernel_traits_baseILj12800ES2_S2_S2_fjLj128EEEEEEEvNS_9BwdParamsE
        .type           _ZN10layer_norm13ln_bwd_kernelINS_13Kernel_traitsI6__halfS2_S2_fjLj12800ELj5ELj1ELj4ELj8ENS_18Kernel_traits_baseILj12800ES2_S2_S2_fjLj128EEEEEEEvNS_9BwdParamsE,@function
        .size           _ZN10layer_norm13ln_bwd_kernelINS_13Kernel_traitsI6__halfS2_S2_fjLj12800ELj5ELj1ELj4ELj8ENS_18Kernel_traits_baseILj12800ES2_S2_S2_fjLj128EEEEEEEvNS_9BwdParamsE,(.L_x_5501 - _ZN10layer_norm13ln_bwd_kernelINS_13Kernel_traitsI6__halfS2_S2_fjLj12800ELj5ELj1ELj4ELj8ENS_18Kernel_traits_baseILj12800ES2_S2_S2_fjLj128EEEEEEEvNS_9BwdParamsE)
        .other          _ZN10layer_norm13ln_bwd_kernelINS_13Kernel_traitsI6__halfS2_S2_fjLj12800ELj5ELj1ELj4ELj8ENS_18Kernel_traits_baseILj12800ES2_S2_S2_fjLj128EEEEEEEvNS_9BwdParamsE,@"STO_CUDA_ENTRY STV_DEFAULT"
_ZN10layer_norm13ln_bwd_kernelINS_13Kernel_traitsI6__halfS2_S2_fjLj12800ELj5ELj1ELj4ELj8ENS_18Kernel_traits_baseILj12800ES2_S2_S2_fjLj128EEEEEEEvNS_9BwdParamsE:
.text._ZN10layer_norm13ln_bwd_kernelINS_13Kernel_traitsI6__halfS2_S2_fjLj12800ELj5ELj1ELj4ELj8ENS_18Kernel_traits_baseILj12800ES2_S2_S2_fjLj128EEEEEEEvNS_9BwdParamsE:
        /* <DEDUP_REMOVED lines=149> */
.L_x_2715:
        /* <DEDUP_REMOVED lines=18> */
[----:B------:R-:W-:Y:S01]  /*0a70*/  @!UP0 ULDC UR6, c[0x0][0x220] ;  /* 0x0000880000068ab9 */ /* 0x000fe20000000800 */
[----:B------:R-:W-:Y:S02]  /*0a80*/  @!UP0 ULDC UR7, c[0x0][0x224] ;  /* 0x0000890000078ab9 */ /* 0x000fe40000000800 */
[----:B------:R-:W3:Y:S01]  /*0a90*/  LDG.E.64 R42, desc[UR8][R42.64] ;  /* 0x000000082a2a7981 */ /* 0x000ee2000c1e1b00 */
[----:B------:R-:W-:Y:S01]  /*0aa0*/  MOV R44, UR6 ;  /* 0x00000006002c7c02 */ /* 0x000fe20008000f00 */
[----:B0-----:R-:W-:Y:S01]  /*0ab0*/  IMAD.WIDE R82, R77, 0x4, R40 ;  /* 0x000000044d527825 */ /* 0x001fe200078e0228 */
[----:B------:R-:W-:Y:S02]  /*0ac0*/  MOV R45, UR7 ;  /* 0x00000007002d7c02 */ /* 0x000fe40008000f00 */
[----:B------:R-:W-:-:S02]  /*0ad0*/  IADD3 R115, R117, 0x280, RZ ;  /* 0x0000028075737810 */ /* 0x000fc40007ffe0ff */
[----:B------:R-:W-:Y:S01]  /*0ae0*/  @P0 MOV R112, RZ ;  /* 0x000000ff00700202 */ /* 0x000fe20000000f00 */
[----:B------:R-:W-:Y:S01]  /*0af0*/  UMOV UR6, UR4 ;  /* 0x0000000400067c82 */ /* 0x000fe20008000000 */
[----:B------:R-:W-:Y:S01]  /*0b00*/  IADD3 R113, R117, 0x500, RZ ;  /* 0x0000050075717810 */ /* 0x000fe20007ffe0ff */
[----:B------:R-:W-:Y:S01]  /*0b10*/  IMAD.WIDE.U32 R40, R115, 0x8, R44 ;  /* 0x0000000873287825 */ /* 0x000fe200078e002c */
[----:B------:R-:W-:Y:S01]  /*0b20*/  UMOV UR7, UR5 ;  /* 0x0000000500077c82 */ /* 0x000fe20008000000 */
[----:B------:R-:W-:Y:S02]  /*0b30*/  @!UP0 ULDC UR6, c[0x0][0x220] ;  /* 0x0000880000068ab9 */ /* 0x000fe40000000800 */
[----:B--2---:R-:W-:Y:S01]  /*0b40*/  @!P0 IMAD.WIDE R46, R77, 0x4, R46 ;  /* 0x000000044d2e8825 */ /* 0x004fe200078e022e */
[----:B------:R-:W-:Y:S01]  /*0b50*/  @!UP0 ULDC UR7, c[0x0][0x224] ;  /* 0x0000890000078ab9 */ /* 0x000fe20000000800 */
[----:B------:R-:W2:Y:S01]  /*0b60*/  LDG.E.64 R40, desc[UR8][R40.64] ;  /* 0x0000000828287981 */ /* 0x000ea2000c1e1b00 */
[----:B------:R-:W-:-:S02]  /*0b70*/  MOV R44, UR6 ;  /* 0x00000006002c7c02 */ /* 0x000fc40008000f00 */
[----:B------:R-:W-:Y:S01]  /*0b80*/  MOV R45, UR7 ;  /* 0x00000007002d7c02 */ /* 0x000fe20008000f00 */
[----:B------:R0:W4:Y:S04]  /*0b90*/  @!P0 LDG.E R112, desc[UR8][R46.64] ;  /* 0x000000082e708981 */ /* 0x000128000c1e1900 */
[----:B------:R5:W4:Y:S01]  /*0ba0*/  LDG.E R110, desc[UR8][R82.64] ;  /* 0x00000008526e7981 */ /* 0x000b22000c1e1900 */
[----:B0-----:R-:W-:Y:S01]  /*0bb0*/  IMAD.WIDE.U32 R46, R113, 0x8, R44 ;  /* 0x00000008712e7825 */ /* 0x001fe200078e002c */
[----:B------:R-:W-:Y:S01]  /*0bc0*/  UMOV UR6, UR4 ;  /* 0x0000000400067c82 */ /* 0x000fe20008000000 */
[----:B------:R-:W-:Y:S01]  /*0bd0*/  UMOV UR7, UR5 ;  /* 0x0000000500077c82 */ /* 0x000fe20008000000 */
[----:B------:R-:W-:-:S03]  /*0be0*/  @!UP0 ULDC UR4, c[0x0][0x220] ;  /* 0x0000880000048ab9 */ /* 0x000fc60000000800 */
[----:B------:R-:W4:Y:S01]  /*0bf0*/  LDG.E.64 R46, desc[UR8][R46.64] ;  /* 0x000000082e2e7981 */ /* 0x000f22000c1e1b00 */
[----:B------:R-:W-:Y:S01]  /*0c00*/  @!UP0 ULDC UR5, c[0x0][0x224] ;  /* 0x0000890000058ab9 */ /* 0x000fe20000000800 */
[----:B------:R-:W-:Y:S02]  /*0c10*/  MOV R44, UR4 ;  /* 0x00000004002c7c02 */ /* 0x000fe40008000f00 */
[----:B------:R-:W-:Y:S02]  /*0c20*/  MOV R45, UR5 ;  /* 0x00000005002d7c02 */ /* 0x000fe40008000f00 */
[----:B------:R-:W-:-:S05]  /*0c30*/  IADD3 R111, R117, 0x780, RZ ;  /* 0x00000780756f7810 */ /* 0x000fca0007ffe0ff */
[----:B------:R-:W-:-:S06]  /*0c40*/  IMAD.WIDE.U32 R44, R111, 0x8, R44 ;  /* 0x000000086f2c7825 */ /* 0x000fcc00078e002c */
[----:B------:R-:W4:Y:S01]  /*0c50*/  LDG.E.64 R44, desc[UR8][R44.64] ;  /* 0x000000082c2c7981 */ /* 0x000f22000c1e1b00 */
[----:B------:R-:W-:Y:S01]  /*0c60*/  @!UP0 ULDC UR6, c[0x0][0x220] ;  /* 0x0000880000068ab9 */ /* 0x000fe20000000800 */
[----:B------:R-:W-:Y:S01]  /*0c70*/  @!UP0 ULDC UR7, c[0x0][0x224] ;  /* 0x0000890000078ab9 */ /* 0x000fe20000000800 */
[----:B-----5:R-:W-:Y:S02]  /*0c80*/  MOV R82, UR6 ;  /* 0x0000000600527c02 */ /* 0x020fe40008000f00 */
        /* <DEDUP_REMOVED lines=15> */
[----:B------:R-:W1:Y:S08]  /*0d80*/  @P0 MUFU.RCP R120, R99 ;  /* 0x0000006300780308 */ /* 0x000e700000001000 */
        /* <DEDUP_REMOVED lines=10> */
[----:B------:R-:W-:Y:S01]  /*0e30*/  @P0 MUFU.RCP R143, R107 ;  /* 0x0000006b008f0308 */ /* 0x000fe20000001000 */
[----:B---3--:R-:W-:-:S02]  /*0e40*/  MOV R116, R42 ;  /* 0x0000002a00747202 */ /* 0x008fc40000000f00 */
[----:B------:R-:W-:Y:S02]  /*0e50*/  SHF.R.U64 R42, R42, 0x10, R43 ;  /* 0x000000102a2a7819 */ /* 0x000fe4000000122b */
[----:B------:R-:W-:-:S03]  /*0e60*/  MOV R118, R43 ;  /* 0x0000002b00767202 */ /* 0x000fc60000000f00 */
[----:B------:R-:W-:Y:S01]  /*0e70*/  HADD2.F32 R127, -RZ, R42.H0_H0 ;  /* 0x2000002aff7f7230 */ /* 0x000fe20000004100 */
[----:B------:R-:W-:Y:S01]  /*0e80*/  SHF.R.U32.HI R42, RZ, 0x10, R43 ;  /* 0x00000010ff2a7819 */ /* 0x000fe2000001162b */
[----:B------:R-:W-:Y:S02]  /*0e90*/  HADD2.F32 R125, -RZ, R116.H0_H0 ;  /* 0x20000074ff7d7230 */ /* 0x000fe40000004100 */
[----:B------:R-:W-:Y:S02]  /*0ea0*/  HADD2.F32 R116, -RZ, R118.H0_H0 ;  /* 0x20000076ff747230 */ /* 0x000fe40000004100 */
[----:B------:R-:W-:Y:S02]  /*0eb0*/  HADD2.F32 R129, -RZ, R42.H0_H0 ;  /* 0x2000002aff817230 */ /* 0x000fe40000004100 */
[----:B------:R-:W-:Y:S01]  /*0ec0*/  @P0 FADD.FTZ R114, -R54, R125 ;  /* 0x0000007d36720221 */ /* 0x000fe20000010100 */
[----:B--2---:R-:W-:Y:S02]  /*0ed0*/  MOV R42, R40 ;  /* 0x00000028002a7202 */ /* 0x004fe40000000f00 */
[----:B------:R-:W-:-:S02]  /*0ee0*/  SHF.R.U64 R118, R40, 0x10, R41 ;  /* 0x0000001028767819 */ /* 0x000fc40000001229 */
[----:B------:R-:W-:Y:S01]  /*0ef0*/  SHF.R.U32.HI R40, RZ, 0x10, R41 ;  /* 0x00000010ff287819 */ /* 0x000fe20000011629 */
[--C-:B----4-:R-:W-:Y:S01]  /*0f00*/  @!P0 FADD.FTZ R43, R125, -R112.reuse ;  /* 0x800000707d2b8221 */ /* 0x110fe20000010000 */
[----:B------:R-:W-:Y:S01]  /*0f10*/  @P0 FADD.FTZ R123, -R76, R127 ;  /* 0x0000007f4c7b0221 */ /* 0x000fe20000010100 */
[----:B------:R-:W-:Y:S01]  /*0f20*/  @!P0 FADD.FTZ R125, R127, -R112 ;  /* 0x800000707f7d8221 */ /* 0x000fe20000010000 */
[----:B------:R-:W-:Y:S01]  /*0f30*/  @P0 FADD.FTZ R121, -R55, R116 ;  /* 0x0000007437790221 */ /* 0x000fe20000010100 */
[----:B------:R-:W-:Y:S01]  /*0f40*/  @!P0 FADD.FTZ R127, R116, -R112 ;  /* 0x80000070747f8221 */ /* 0x000fe20000010000 */
[----:B0-----:R-:W-:Y:S01]  /*0f50*/  @P0 FMUL.FTZ R114, R114, R119 ;  /* 0x0000007772720220 */ /* 0x001fe20000410000 */
[----:B------:R-:W-:Y:S01]  /*0f60*/  MOV R116, R41 ;  /* 0x0000002900747202 */ /* 0x000fe20000000f00 */
[----:B------:R-:W-:Y:S01]  /*0f70*/  @P0 FADD.FTZ R119, -R78, R129 ;  /* 0x000000814e770221 */ /* 0x000fe20000010100 */
[----:B------:R-:W-:Y:S01]  /*0f80*/  @!P0 FMUL.FTZ R114, R110, R43 ;  /* 0x0000002b6e728220 */ /* 0x000fe20000410000 */
[----:B------:R-:W-:-:S02]  /*0f90*/  HADD2.F32 R118, -RZ, R118.H0_H0 ;  /* 0x20000076ff767230 */ /* 0x000fc40000004100 */
[----:B------:R-:W-:Y:S01]  /*0fa0*/  @!P0 FADD.FTZ R43, R129, -R112 ;  /* 0x80000070812b8221 */ /* 0x000fe20000010000 */
[----:B------:R-:W-:Y:S02]  /*0fb0*/  HADD2.F32 R137, -RZ, R40.H0_H0 ;  /* 0x20000028ff897230 */ /* 0x000fe40000004100 */
[----:B-1----:R-:W-:Y:S01]  /*0fc0*/  @P0 FMUL.FTZ R123, R123, R120 ;  /* 0x000000787b7b0220 */ /* 0x002fe20000410000 */
[----:B------:R-:W-:Y:S01]  /*0fd0*/  @P0 FMUL.FTZ R121, R121, R122 ;  /* 0x0000007a79790220 */ /* 0x000fe20000410000 */
[----:B------:R-:W-:Y:S01]  /*0fe0*/  HADD2.F32 R41, -RZ, R42.H0_H0 ;  /* 0x2000002aff297230 */ /* 0x000fe20000004100 */
[----:B------:R-:W0:Y:S01]  /*0ff0*/  @P0 MUFU.RCP R120, R103 ;  /* 0x0000006700780308 */ /* 0x000e220000001000 */
[----:B------:R-:W-:Y:S01]  /*1000*/  @P0 FMUL.FTZ R119, R119, R124 ;  /* 0x0000007c77770220 */ /* 0x000fe20000410000 */
[C---:B------:R-:W-:Y:S01]  /*1010*/  @!P0 FMUL.FTZ R121, R110.reuse, R127 ;  /* 0x0000007f6e798220 */ /* 0x040fe20000410000 */
[----:B------:R-:W-:Y:S02]  /*1020*/  HADD2.F32 R42, -RZ, R116.H0_H0 ;  /* 0x20000074ff2a7230 */ /* 0x000fe40000004100 */
[----:B------:R-:W-:Y:S01]  /*1030*/  @!P0 FMUL.FTZ R119, R110, R43 ;  /* 0x0000002b6e778220 */ /* 0x000fe20000410000 */
[----:B------:R-:W-:Y:S01]  /*1040*/  @P0 FADD.FTZ R127, -R79, R118 ;  /* 0x000000764f7f0221 */ /* 0x000fe20000010100 */
[----:B------:R-:W-:Y:S01]  /*1050*/  @P0 FADD.FTZ R116, -R80, R137 ;  /* 0x0000008950740221 */ /* 0x000fe20000010100 */
[----:B------:R-:W-:Y:S01]  /*1060*/  @!P0 FADD.FTZ R43, R118, -R112 ;  /* 0x80000070762b8221 */ /* 0x000fe20000010000 */
[----:B------:R-:W-:Y:S01]  /*1070*/  MOV R40, R46 ;  /* 0x0000002e00287202 */ /* 0x000fe20000000f00 */
[----:B------:R-:W1:Y:S01]  /*1080*/  @P0 MUFU.RCP R122, R69 ;  /* 0x00000045007a0308 */ /* 0x000e620000001000 */
[----:B------:R-:W-:Y:S01]  /*1090*/  SHF.R.U64 R46, R46, 0x10, R47 ;  /* 0x000000102e2e7819 */ /* 0x000fe2000000122f */
[----:B------:R-:W-:Y:S01]  /*10a0*/  @!P0 FMUL.FTZ R123, R110, R125 ;  /* 0x0000007d6e7b8220 */ /* 0x000fe20000410000 */
[----:B------:R-:W-:Y:S01]  /*10b0*/  @P0 FADD.FTZ R129, -R56, R41 ;  /* 0x0000002938810221 */ /* 0x000fe20000010100 */
[----:B------:R-:W-:Y:S01]  /*10c0*/  @P0 FMUL.FTZ R127, R127, R128 ;  /* 0x000000807f7f0220 */ /* 0x000fe20000410000 */
[----:B------:R-:W-:Y:S01]  /*10d0*/  @P0 FMUL.FTZ R116, R116, R131 ;  /* 0x0000008374740220 */ /* 0x000fe20000410000 */
[----:B------:R-:W-:Y:S01]  /*10e0*/  @P0 FADD.FTZ R125, -R57, R42 ;  /* 0x0000002a397d0221 */ /* 0x000fe20000010100 */
[--C-:B------:R-:W-:Y:S01]  /*10f0*/  @!P0 FADD.FTZ R41, R41, -R112.reuse ;  /* 0x8000007029298221 */ /* 0x100fe20000010000 */
[----:B------:R-:W-:Y:S01]  /*1100*/  @!P0 FADD.FTZ R131, R42, -R112 ;  /* 0x800000702a838221 */ /* 0x000fe20000010000 */
[----:B------:R-:W-:Y:S01]  /*1110*/  @!P0 FMUL.FTZ R127, R110, R43 ;  /* 0x0000002b6e7f8220 */ /* 0x000fe20000410000 */
[----:B------:R-:W-:Y:S01]  /*1120*/  MOV R42, R47 ;  /* 0x0000002f002a7202 */ /* 0x000fe20000000f00 */
[----:B------:R-:W-:Y:S01]  /*1130*/  HADD2.F32 R141, -RZ, R40.H0_H0 ;  /* 0x20000028ff8d7230 */ /* 0x000fe20000004100 */
[----:B------:R-:W-:Y:S01]  /*1140*/  SHF.R.U32.HI R43, RZ, 0x10, R47 ;  /* 0x00000010ff2b7819 */ /* 0x000fe2000001162f */
[----:B------:R-:W-:-:S02]  /*1150*/  HADD2.F32 R47, -RZ, R46.H0_H0 ;  /* 0x2000002eff2f7230 */ /* 0x000fc40000004100 */
[----:B------:R-:W-:Y:S01]  /*1160*/  @P0 FMUL.FTZ R129, R129, R126 ;  /* 0x0000007e81810220 */ /* 0x000fe20000410000 */
[----:B------:R-:W-:Y:S01]  /*1170*/  @!P0 FMUL.FTZ R129, R110, R41 ;  /* 0x000000296e818220 */ /* 0x000fe20000410000 */
[----:B------:R-:W-:Y:S01]  /*1180*/  @!P0 FADD.FTZ R41, R137, -R112 ;  /* 0x8000007089298221 */ /* 0x000fe20000010000 */
[----:B------:R-:W-:Y:S02]  /*1190*/  HADD2.F32 R42, -RZ, R42.H0_H0 ;  /* 0x2000002aff2a7230 */ /* 0x000fe40000004100 */
[----:B------:R-:W-:Y:S01]  /*11a0*/  @P0 FADD.FTZ R40, -R58, R141 ;  /* 0x0000008d3a280221 */ /* 0x000fe20000010100 */
[----:B------:R-:W-:Y:S02]  /*11b0*/  HADD2.F32 R137, -RZ, R43.H0_H0 ;  /* 0x2000002bff897230 */ /* 0x000fe40000004100 */
[----:B------:R-:W-:Y:S01]  /*11c0*/  @P0 FADD.FTZ R43, -R81, R47 ;  /* 0x0000002f512b0221 */ /* 0x000fe20000010100 */
[----:B------:R-:W-:Y:S01]  /*11d0*/  @P0 FMUL.FTZ R125, R125, R130 ;  /* 0x000000827d7d0220 */ /* 0x000fe20000410000 */
[----:B------:R-:W2:Y:S01]  /*11e0*/  @P0 MUFU.RCP R124, R70 ;  /* 0x00000046007c0308 */ /* 0x000ea20000001000 */
[C---:B------:R-:W-:Y:S01]  /*11f0*/  @!P0 FMUL.FTZ R125, R110.reuse, R131 ;  /* 0x000000836e7d8220 */ /* 0x040fe20000410000 */
[----:B------:R-:W-:Y:S01]  /*1200*/  @!P0 FMUL.FTZ R116, R110, R41 ;  /* 0x000000296e748220 */ /* 0x000fe20000410000 */
[----:B------:R-:W-:Y:S01]  /*1210*/  @P0 FMUL.FTZ R133, R40, R133 ;  /* 0x0000008528850220 */ /* 0x000fe20000410000 */
[----:B------:R-:W-:Y:S01]  /*1220*/  @P0 FADD.FTZ R131, -R59, R42 ;  /* 0x0000002a3b830221 */ /* 0x000fe20000010100 */
[--C-:B------:R-:W-:Y:S01]  /*1230*/  @!P0 FADD.FTZ R41, R141, -R112.reuse ;  /* 0x800000708d298221 */ /* 0x100fe20000010000 */
[----:B0-----:R-:W-:Y:S01]  /*1240*/  @P0 FMUL.FTZ R120, R43, R120 ;  /* 0x000000782b780220 */ /* 0x001fe20000410000 */
[--C-:B------:R-:W-:Y:S01]  /*1250*/  @!P0 FADD.FTZ R43, R42, -R112.reuse ;  /* 0x800000702a2b8221 */ /* 0x100fe20000010000 */
[----:B------:R-:W-:Y:S01]  /*1260*/  MOV R40, R44 ;  /* 0x0000002c00287202 */ /* 0x000fe20000000f00 */
[----:B------:R-:W0:Y:S01]  /*1270*/  @P0 MUFU.RCP R46, R71 ;  /* 0x00000047002e0308 */ /* 0x000e220000001000 */
[----:B-1----:R-:W-:Y:S01]  /*1280*/  @P0 FMUL.FTZ R131, R131, R122 ;  /* 0x0000007a83830220 */ /* 0x002fe20000410000 */
[C---:B------:R-:W-:Y:S01]  /*1290*/  @!P0 FMUL.FTZ R133, R110.reuse, R41 ;  /* 0x000000296e858220 */ /* 0x040fe20000410000 */
[--C-:B------:R-:W-:Y:S01]  /*12a0*/  @!P0 FADD.FTZ R41, R47, -R112.reuse ;  /* 0x800000702f298221 */ /* 0x100fe20000010000 */
[----:B------:R-:W-:Y:S01]  /*12b0*/  @!P0 FMUL.FTZ R131, R110, R43 ;  /* 0x0000002b6e838220 */ /* 0x000fe20000410000 */
[----:B------:R-:W-:Y:S01]  /*12c0*/  SHF.R.U64 R43, R44, 0x10, R45 ;  /* 0x000000102c2b7819 */ /* 0x000fe2000000122d */
[----:B------:R-:W-:Y:S01]  /*12d0*/  HADD2.F32 R141, -RZ, R40.H0_H0 ;  /* 0x20000028ff8d7230 */ /* 0x000fe20000004100 */
[----:B------:R-:W-:Y:S01]  /*12e0*/  MOV R42, R45 ;  /* 0x0000002d002a7202 */ /* 0x000fe20000000f00 */
[----:B------:R-:W1:Y:S01]  /*12f0*/  @P0 MUFU.RCP R47, R106 ;  /* 0x0000006a002f0308 */ /* 0x000e620000001000 */
[----:B------:R-:W-:Y:S01]  /*1300*/  @!P0 FMUL.FTZ R120, R110, R41 ;  /* 0x000000296e788220 */ /* 0x000fe20000410000 */
[----:B------:R-:W-:Y:S01]  /*1310*/  @P0 FADD.FTZ R118, -R94, R137 ;  /* 0x000000895e760221 */ /* 0x000fe20000010100 */
[----:B------:R-:W-:Y:S01]  /*1320*/  @!P0 FADD.FTZ R41, R137, -R112 ;  /* 0x8000007089298221 */ /* 0x000fe20000010000 */
[----:B------:R-:W-:-:S02]  /*1330*/  HADD2.F32 R43, -RZ, R43.H0_H0 ;  /* 0x2000002bff2b7230 */ /* 0x000fc40000004100 */
[----:B------:R-:W-:Y:S01]  /*1340*/  @P0 FADD.FTZ R137, -R60, R141 ;  /* 0x0000008d3c890221 */ /* 0x000fe20000010100 */
[----:B------:R-:W-:Y:S01]  /*1350*/  HADD2.F32 R42, -RZ, R42.H0_H0 ;  /* 0x2000002aff2a7230 */ /* 0x000fe20000004100 */
[----:B------:R-:W-:Y:S01]  /*1360*/  SHF.R.U32.HI R40, RZ, 0x10, R45 ;  /* 0x00000010ff287819 */ /* 0x000fe2000001162d */
[----:B------:R-:W-:Y:S01]  /*1370*/  @P0 FMUL.FTZ R118, R118, R135 ;  /* 0x0000008776760220 */ /* 0x000fe20000410000 */
[----:B--2---:R-:W-:Y:S01]  /*1380*/  @P0 FMUL.FTZ R137, R137, R124 ;  /* 0x0000007c89890220 */ /* 0x004fe20000410000 */
[----:B------:R-:W-:Y:S01]  /*1390*/  @P0 FADD.FTZ R124, -R95, R43 ;  /* 0x0000002b5f7c0221 */ /* 0x000fe20000010100 */
[----:B------:R-:W-:Y:S01]  /*13a0*/  @P0 FADD.FTZ R135, -R61, R42 ;  /* 0x0000002a3d870221 */ /* 0x000fe20000010100 */
[----:B------:R-:W-:Y:S02]  /*13b0*/  HADD2.F32 R145, -RZ, R40.H0_H0 ;  /* 0x20000028ff917230 */ /* 0x000fe40000004100 */
[--C-:B------:R-:W-:Y:S01]  /*13c0*/  @!P0 FADD.FTZ R43, R43, -R112.reuse ;  /* 0x800000702b2b8221 */ /* 0x100fe20000010000 */
[--C-:B------:R-:W-:Y:S01]  /*13d0*/  @!P0 FADD.FTZ R45, R42, -R112.reuse ;  /* 0x800000702a2d8221 */ /* 0x100fe20000010000 */
[----:B------:R-:W2:Y:S01]  /*13e0*/  @P0 MUFU.RCP R44, R72 ;  /* 0x00000048002c0308 */ /* 0x000ea20000001000 */
[----:B------:R-:W-:Y:S01]  /*13f0*/  @P0 FMUL.FTZ R124, R124, R139 ;  /* 0x0000008b7c7c0220 */ /* 0x000fe20000410000 */
[----:B0-----:R-:W-:Y:S01]  /*1400*/  @P0 FMUL.FTZ R135, R135, R46 ;  /* 0x0000002e87870220 */ /* 0x001fe20000410000 */
[C---:B------:R-:W-:Y:S01]  /*1410*/  @!P0 FMUL.FTZ R124, R110.reuse, R43 ;  /* 0x0000002b6e7c8220 */ /* 0x040fe20000410000 */
[C---:B------:R-:W-:Y:S01]  /*1420*/  @!P0 FMUL.FTZ R135, R110.reuse, R45 ;  /* 0x0000002d6e878220 */ /* 0x040fe20000410000 */
[----:B------:R-:W-:Y:S01]  /*1430*/  @!P0 FMUL.FTZ R118, R110, R41 ;  /* 0x000000296e768220 */ /* 0x000fe20000410000 */
[----:B------:R-:W-:Y:S01]  /*1440*/  @P0 FADD.FTZ R122, -R96, R145 ;  /* 0x00000091607a0221 */ /* 0x000fe20000010100 */
[----:B-----5:R-:W-:Y:S01]  /*1450*/  MOV R40, R82 ;  /* 0x0000005200287202 */ /* 0x020fe20000000f00 */
[----:B------:R-:W-:Y:S01]  /*1460*/  @!P0 FADD.FTZ R41, R141, -R112 ;  /* 0x800000708d298221 */ /* 0x000fe20000010000 */
[----:B------:R-:W-:-:S02]  /*1470*/  SHF.R.U64 R45, R82, 0x10, R83 ;  /* 0x00000010522d7819 */ /* 0x000fc40000001253 */
[----:B------:R-:W-:Y:S02]  /*1480*/  MOV R42, R83 ;  /* 0x00000053002a7202 */ /* 0x000fe40000000f00 */
[----:B------:R-:W-:Y:S02]  /*1490*/  SHF.R.U32.HI R43, RZ, 0x10, R83 ;  /* 0x00000010ff2b7819 */ /* 0x000fe40000011653 */
[----:B------:R-:W0:Y:S01]  /*14a0*/  @P0 MUFU.RCP R83, R108 ;  /* 0x0000006c00530308 */ /* 0x000e220000001000 */
[----:B-1----:R-:W-:Y:S01]  /*14b0*/  @P0 FMUL.FTZ R122, R122, R47 ;  /* 0x0000002f7a7a0220 */ /* 0x002fe20000410000 */
[----:B------:R-:W-:Y:S01]  /*14c0*/  @!P0 FMUL.FTZ R137, R110, R41 ;  /* 0x000000296e898220 */ /* 0x000fe20000410000 */
[----:B------:R-:W-:Y:S02]  /*14d0*/  HADD2.F32 R47, -RZ, R40.H0_H0 ;  /* 0x20000028ff2f7230 */ /* 0x000fe40000004100 */
[----:B------:R-:W-:Y:S01]  /*14e0*/  @!P0 FADD.FTZ R41, R145, -R112 ;  /* 0x8000007091298221 */ /* 0x000fe20000010000 */
[----:B------:R-:W-:-:S02]  /*14f0*/  HADD2.F32 R45, -RZ, R45.H0_H0 ;  /* 0x2000002dff2d7230 */ /* 0x000fc40000004100 */
[----:B------:R-:W1:Y:S01]  /*1500*/  @P0 MUFU.RCP R46, R73 ;  /* 0x00000049002e0308 */ /* 0x000e620000001000 */
[----:B------:R-:W-:Y:S02]  /*1510*/  HADD2.F32 R145, -RZ, R43.H0_H0 ;  /* 0x2000002bff917230 */ /* 0x000fe40000004100 */
[----:B------:R-:W-:Y:S01]  /*1520*/  @!P0 FMUL.FTZ R122, R110, R41 ;  /* 0x000000296e7a8220 */ /* 0x000fe20000410000 */
[----:B------:R-:W-:Y:S01]  /*1530*/  @P0 FADD.FTZ R141, -R62, R47 ;  /* 0x0000002f3e8d0221 */ /* 0x000fe20000010100 */
[--C-:B------:R-:W-:Y:S01]  /*1540*/  @!P0 FADD.FTZ R41, R47, -R112.reuse ;  /* 0x800000702f298221 */ /* 0x100fe20000010000 */
[----:B------:R-:W-:Y:S01]  /*1550*/  @P0 FADD.FTZ R128, -R97, R45 ;  /* 0x0000002d61800221 */ /* 0x000fe20000010100 */
[----:B------:R-:W-:Y:S01]  /*1560*/  @!P0 FADD.FTZ R43, R45, -R112 ;  /* 0x800000702d2b8221 */ /* 0x000fe20000010000 */
[----:B------:R-:W-:Y:S01]  /*1570*/  @P0 FADD.FTZ R126, -R98, R145 ;  /* 0x00000091627e0221 */ /* 0x000fe20000010100 */
[----:B--2---:R-:W-:Y:S01]  /*1580*/  @P0 FMUL.FTZ R141, R141, R44 ;  /* 0x0000002c8d8d0220 */ /* 0x004fe20000410000 */
[----:B------:R-:W-:-:S02]  /*1590*/  HADD2.F32 R42, -RZ, R42.H0_H0 ;  /* 0x2000002aff2a7230 */ /* 0x000fc40000004100 */
[----:B------:R-:W-:Y:S01]  /*15a0*/  @!P0 FMUL.FTZ R141, R110, R41 ;  /* 0x000000296e8d8220 */ /* 0x000fe20000410000 */
[----:B------:R-:W-:Y:S01]  /*15b0*/  MOV R41, R84 ;  /* 0x0000005400297202 */ /* 0x000fe20000000f00 */
[----:B------:R-:W-:Y:S01]  /*15c0*/  @!P0 FADD.FTZ R47, R145, -R112 ;  /* 0x80000070912f8221 */ /* 0x000fe20000010000 */
[----:B------:R-:W-:Y:S01]  /*15d0*/  @P0 FMUL.FTZ R128, R128, R143 ;  /* 0x0000008f80800220 */ /* 0x000fe20000410000 */
[----:B0-----:R-:W-:Y:S01]  /*15e0*/  @P0 FMUL.FTZ R126, R126, R83 ;  /* 0x000000537e7e0220 */ /* 0x001fe20000410000 */
[C---:B------:R-:W-:Y:S01]  /*15f0*/  @!P0 FMUL.FTZ R128, R110.reuse, R43 ;  /* 0x0000002b6e808220 */ /* 0x040fe20000410000 */
[----:B------:R-:W-:Y:S01]  /*1600*/  MOV R43, R85 ;  /* 0x00000055002b7202 */ /* 0x000fe20000000f00 */
[----:B------:R-:W-:Y:S01]  /*1610*/  @P0 FADD.FTZ R139, -R63, R42 ;  /* 0x0000002a3f8b0221 */ /* 0x000fe20000010100 */
[--C-:B------:R-:W-:Y:S01]  /*1620*/  SHF.R.U32.HI R83, RZ, 0x10, R85.reuse ;  /* 0x00000010ff537819 */ /* 0x100fe20000011655 */
[----:B------:R-:W-:Y:S01]  /*1630*/  @!P0 FMUL.FTZ R126, R110, R47 ;  /* 0x0000002f6e7e8220 */ /* 0x000fe20000410000 */
[----:B------:R-:W-:Y:S01]  /*1640*/  SHF.R.U64 R136, R84, 0x10, R85 ;  /* 0x0000001054887819 */ /* 0x000fe20000001255 */
[----:B------:R-:W-:Y:S01]  /*1650*/  HADD2.F32 R84, -RZ, R41.H0_H0 ;  /* 0x20000029ff547230 */ /* 0x000fe20000004100 */
[----:B------:R-:W-:-:S02]  /*1660*/  MOV R44, R86 ;  /* 0x00000056002c7202 */ /* 0x000fc40000000f00 */
[----:B------:R-:W-:Y:S01]  /*1670*/  MOV R47, R91 ;  /* 0x0000005b002f7202 */ /* 0x000fe20000000f00 */
[----:B-1----:R-:W-:Y:S01]  /*1680*/  @P0 FMUL.FTZ R139, R139, R46 ;  /* 0x0000002e8b8b0220 */ /* 0x002fe20000410000 */
[----:B------:R-:W-:Y:S01]  /*1690*/  MOV R82, R88 ;  /* 0x0000005800527202 */ /* 0x000fe20000000f00 */
[----:B------:R-:W-:Y:S01]  /*16a0*/  HADD2.F32 R43, -RZ, R43.H0_H0 ;  /* 0x2000002bff2b7230 */ /* 0x000fe20000004100 */
[--C-:B------:R-:W-:Y:S01]  /*16b0*/  SHF.R.U64 R144, R90, 0x10, R91.reuse ;  /* 0x000000105a907819 */ /* 0x100fe2000000125b */
[----:B------:R-:W-:Y:S01]  /*16c0*/  HADD2.F32 R41, -RZ, R83.H0_H0 ;  /* 0x20000053ff297230 */ /* 0x000fe20000004100 */
[----:B------:R-:W-:Y:S01]  /*16d0*/  SHF.R.U32.HI R142, RZ, 0x10, R91 ;  /* 0x00000010ff8e7819 */ /* 0x000fe2000001165b */
[----:B------:R-:W-:Y:S01]  /*16e0*/  HADD2.F32 R136, -RZ, R136.H0_H0 ;  /* 0x20000088ff887230 */ /* 0x000fe20000004100 */
[----:B------:R-:W-:Y:S01]  /*16f0*/  SHF.R.U32.HI R134, RZ, 0x10, R89 ;  /* 0x00000010ff867819 */ /* 0x000fe20000011659 */
[----:B------:R-:W-:Y:S01]  /*1700*/  HADD2.F32 R83, -RZ, R44.H0_H0 ;  /* 0x2000002cff537230 */ /* 0x000fe20000004100 */
[----:B------:R-:W-:Y:S01]  /*1710*/  MOV R46, R90 ;  /* 0x0000005a002e7202 */ /* 0x000fe20000000f00 */
[C---:B------:R-:W-:Y:S01]  /*1720*/  FADD.FTZ R53, R84.reuse, R53 ;  /* 0x0000003554357221 */ /* 0x040fe20000010000 */
[----:B------:R-:W-:Y:S01]  /*1730*/  MOV R91, R92 ;  /* 0x0000005c005b7202 */ /* 0x000fe20000000f00 */
[----:B------:R-:W-:Y:S01]  /*1740*/  FFMA.FTZ R75, R84, R114, R75 ;  /* 0x00000072544b7223 */ /* 0x000fe2000001004b */
[----:B------:R-:W-:Y:S01]  /*1750*/  SHF.R.U64 R143, R88, 0x10, R89 ;  /* 0x00000010588f7819 */ /* 0x000fe20000001259 */
[----:B------:R-:W-:Y:S01]  /*1760*/  FMUL.FTZ R84, R64, R84 ;  /* 0x0000005440547220 */ /* 0x000fe20000410000 */
[----:B------:R-:W-:Y:S01]  /*1770*/  MOV R90, R89 ;  /* 0x00000059005a7202 */ /* 0x000fe20000000f00 */
[----:B------:R-:W-:-:S02]  /*1780*/  HADD2.F32 R89, -RZ, R47.H0_H0 ;  /* 0x2000002fff597230 */ /* 0x000fc40000004100 */
[C---:B------:R-:W-:Y:S01]  /*1790*/  FADD.FTZ R49, R43.reuse, R49 ;  /* 0x000000312b317221 */ /* 0x040fe20000010000 */
[----:B------:R-:W-:Y:S02]  /*17a0*/  HADD2.F32 R47, -RZ, R82.H0_H0 ;  /* 0x20000052ff2f7230 */ /* 0x000fe40000004100 */
[----:B------:R-:W-:Y:S01]  /*17b0*/  FFMA.FTZ R50, R43, R121, R50 ;  /* 0x000000792b327223 */ /* 0x000fe20000010032 */
[----:B------:R-:W-:Y:S01]  /*17c0*/  FMUL.FTZ R138, R65, R43 ;  /* 0x0000002b418a7220 */ /* 0x000fe20000410000 */
[----:B------:R-:W-:Y:S02]  /*17d0*/  HADD2.F32 R82, -RZ, R134.H0_H0 ;  /* 0x20000086ff527230 */ /* 0x000fe40000004100 */
[C---:B------:R-:W-:Y:S01]  /*17e0*/  FADD.FTZ R51, R136.reuse, R51 ;  /* 0x0000003388337221 */ /* 0x040fe20000010000 */
[----:B------:R-:W-:Y:S01]  /*17f0*/  FFMA.FTZ R52, R136, R123, R52 ;  /* 0x0000007b88347223 */ /* 0x000fe20000010034 */
[----:B------:R-:W-:Y:S02]  /*1800*/  HADD2.F32 R43, -RZ, R91.H0_H0 ;  /* 0x2000005bff2b7230 */ /* 0x000fe40000004100 */
[C---:B------:R-:W-:Y:S01]  /*1810*/  FADD.FTZ R18, R83.reuse, R18 ;  /* 0x0000001253127221 */ /* 0x040fe20000010000 */
[----:B------:R-:W-:Y:S01]  /*1820*/  FFMA.FTZ R2, R83, R129, R2 ;  /* 0x0000008153027223 */ /* 0x000fe20000010002 */
[----:B------:R-:W-:Y:S01]  /*1830*/  FMUL.FTZ R134, R66, R83 ;  /* 0x0000005342867220 */ /* 0x000fe20000410000 */
[----:B------:R-:W-:Y:S01]  /*1840*/  @!P0 FADD.FTZ R45, R42, -R112 ;  /* 0x800000702a2d8221 */ /* 0x000fe20000010000 */
[----:B------:R-:W-:Y:S01]  /*1850*/  FMUL.FTZ R136, R99, R136 ;  /* 0x0000008863887220 */ /* 0x000fe20000410000 */
[----:B------:R-:W-:Y:S01]  /*1860*/  FADD.FTZ R91, RZ, R84 ;  /* 0x00000054ff5b7221 */ /* 0x000fe20000010000 */
[----:B------:R-:W-:Y:S01]  /*1870*/  FFMA.FTZ R83, R84, R114, RZ ;  /* 0x0000007254537223 */ /* 0x000fe200000100ff */
[----:B------:R-:W-:Y:S01]  /*1880*/  @!P0 FMUL.FTZ R139, R110, R45 ;  /* 0x0000002d6e8b8220 */ /* 0x000fe20000410000 */
[----:B------:R-:W-:Y:S01]  /*1890*/  SHF.R.U64 R132, R86, 0x10, R87 ;  /* 0x0000001056847819 */ /* 0x000fe20000001257 */
[----:B------:R-:W-:Y:S01]  /*18a0*/  FADD.FTZ R91, R91, R136 ;  /* 0x000000885b5b7221 */ /* 0x000fe20000010000 */
[----:B------:R-:W-:Y:S01]  /*18b0*/  FFMA.FTZ R83, R136, R123, R83 ;  /* 0x0000007b88537223 */ /* 0x000fe20000010053 */
[----:B------:R-:W-:Y:S01]  /*18c0*/  MOV R45, R87 ;  /* 0x00000057002d7202 */ /* 0x000fe20000000f00 */
[----:B------:R-:W-:Y:S01]  /*18d0*/  FMUL.FTZ R140, R100, R41 ;  /* 0x00000029648c7220 */ /* 0x000fe20000410000 */
[----:B------:R-:W-:Y:S01]  /*18e0*/  FADD.FTZ R91, R91, R138 ;  /* 0x0000008a5b5b7221 */ /* 0x000fe20000010000 */
[----:B------:R-:W-:Y:S01]  /*18f0*/  FFMA.FTZ R83, R138, R121, R83 ;  /* 0x000000798a537223 */ /* 0x000fe20000010053 */
[----:B------:R-:W-:Y:S01]  /*1900*/  MOV R130, R93 ;  /* 0x0000005d00827202 */ /* 0x000fe20000000f00 */
[----:B------:R-:W-:-:S02]  /*1910*/  HADD2.F32 R132, -RZ, R132.H0_H0 ;  /* 0x20000084ff847230 */ /* 0x000fc40000004100 */
[----:B------:R-:W-:Y:S02]  /*1920*/  HADD2.F32 R85, -RZ, R45.H0_H0 ;  /* 0x2000002dff557230 */ /* 0x000fe40000004100 */
[----:B------:R-:W-:Y:S01]  /*1930*/  FADD.FTZ R91, R91, R140 ;  /* 0x0000008c5b5b7221 */ /* 0x000fe20000010000 */
[-C--:B------:R-:W-:Y:S01]  /*1940*/  FFMA.FTZ R83, R140, R119.reuse, R83 ;  /* 0x000000778c537223 */ /* 0x080fe20000010053 */
[----:B------:R-:W-:Y:S01]  /*1950*/  SHF.R.U32.HI R86, RZ, 0x10, R87 ;  /* 0x00000010ff567819 */ /* 0x000fe20000011657 */
        /* <DEDUP_REMOVED lines=12> */
[----:B------:R-:W-:Y:S02]  /*1a20*/  HADD2.F32 R88, -RZ, R144.H0_H0 ;  /* 0x20000090ff587230 */ /* 0x000fe40000004100 */
[----:B------:R-:W-:Y:S01]  /*1a30*/  FADD.FTZ R85, R85, R132 ;  /* 0x0000008455557221 */ /* 0x000fe20000010000 */
[----:B------:R-:W-:Y:S01]  /*1a40*/  FFMA.FTZ R83, R132, R127, R83 ;  /* 0x0000007f84537223 */ /* 0x000fe20000010053 */
[--C-:B------:R-:W-:Y:S01]  /*1a50*/  SHF.R.U64 R112, R92, 0x10, R93.reuse ;  /* 0x000000105c707819 */ /* 0x100fe2000000125d */
[----:B------:R-:W-:Y:S01]  /*1a60*/  HADD2.F32 R87, -RZ, R46.H0_H0 ;  /* 0x2000002eff577230 */ /* 0x000fe20000004100 */
[----:B------:R-:W-:Y:S01]  /*1a70*/  SHF.R.U32.HI R92, RZ, 0x10, R93 ;  /* 0x00000010ff5c7819 */ /* 0x000fe2000001165d */
        /* <DEDUP_REMOVED lines=13> */
[----:B------:R-:W-:Y:S02]  /*1b50*/  HADD2.F32 R45, -RZ, R90.H0_H0 ;  /* 0x2000005aff2d7230 */ /* 0x000fe40000004100 */
        /* <DEDUP_REMOVED lines=83> */
.L_x_2726:
        /* <DEDUP_REMOVED lines=10> */
[----:B------:R-:W-:-:S03]  /*2130*/  @!P2 IADD3 R43, R42, R43, RZ ;  /* 0x0000002b2a2ba210 */ /* 0x000fc60007ffe0ff */
[----:B------:R-:W0:Y:S01]  /*2140*/  @!P0 LDC.64 R82, c[0x0][0x250] ;  /* 0x00009400ff528b82 */ /* 0x000e220000000a00 */
[----:B----4-:R-:W-:-:S04]  /*2150*/  LEA R44, R112, R112, 0x2 ;  /* 0x00000070702c7211 */ /* 0x010fc800078e10ff */
[----:B------:R-:W-:Y:S02]  /*2160*/  LOP3.LUT R44, R147, R44, RZ, 0xc0, !PT ;  /* 0x0000002c932c7212 */ /* 0x000fe400078ec0ff */
[----:B---3--:R-:W-:Y:S02]  /*2170*/  @!P2 LEA R40, R45, R40, 0x18 ;  /* 0x000000282d28a211 */ /* 0x008fe400078ec0ff */
[----:B------:R-:W-:Y:S02]  /*2180*/  LEA R45, R33, R33, 0x2 ;  /* 0x00000021212d7211 */ /* 0x000fe400078e10ff */
[----:B------:R-:W-:Y:S01]  /*2190*/  @!P2 LEA R43, R43, R40, 0x3 ;  /* 0x000000282b2ba211 */ /* 0x000fe200078e18ff */
[----:B-1----:R-:W-:Y:S01]  /*21a0*/  FADD.FTZ R40, R47, R46 ;  /* 0x0000002e2f287221 */ /* 0x002fe20000010000 */
[----:B------:R-:W-:Y:S02]  /*21b0*/  IADD3 R146, P3, R45, R44, RZ ;  /* 0x0000002c2d927210 */ /* 0x000fe40007f7e0ff */
[----:B------:R-:W-:-:S02]  /*21c0*/  CS2R R46, SRZ ;  /* 0x00000000002e7805 */ /* 0x000fc4000001ff00 */
[C---:B------:R-:W-:Y:S01]  /*21d0*/  @!P0 IADD3 R44, P4, R36.reuse, R146, RZ ;  /* 0x00000092242c8210 */ /* 0x040fe20007f9e0ff */
[----:B------:R1:W-:Y:S01]  /*21e0*/  @!P2 STS.64 [R43], R40 ;  /* 0x000000282b00a388 */ /* 0x0003e20000000a00 */
[----:B------:R-:W-:Y:S01]  /*21f0*/  IADD3.X R147, RZ, RZ, RZ, P3, !PT ;  /* 0x000000ffff937210 */ /* 0x000fe20001ffe4ff */
[----:B------:R-:W-:Y:S03]  /*2200*/  BAR.SYNC.DEFER_BLOCKING 0x0 ;  /* 0x0000000000007b1d */ /* 0x000fe60000010000 */
[----:B------:R-:W-:Y:S02]  /*2210*/  @!P0 LEA.HI.X.SX32 R45, R36, R147, 0x1, P4 ;  /* 0x00000093242d8211 */ /* 0x000fe400020f0eff */
        /* <DEDUP_REMOVED lines=17> */
.L_x_2712:
[----:B------:R-:W-:Y:S05]  /*2330*/  BSYNC B0 ;  /* 0x0000000000007941 */ /* 0x000fea0003800000 */
.L_x_2711:
[----:B------:R-:W-:Y:S01]  /*2340*/  ISETP.NE.AND P2, PT, R38, RZ, PT ;  /* 0x000000ff2600720c */ /* 0x000fe20003f45270 */
[----:B------:R0:W-:Y:S01]  /*2350*/  @!P0 STG.E.64 desc[UR8][R82.64], R46 ;  /* 0x0000002e52008986 */ /* 0x0001e2000c101b08 */
[----:B------:R-:W-:-:S11]  /*2360*/  ISETP.NE.AND P0, PT, R149, RZ, PT ;  /* 0x000000ff9500720c */ /* 0x000fd60003f05270 */
[----:B------:R-:W-:Y:S05]  /*2370*/  @P2 BRA `(.L_x_2713) ;  /* 0x0000000000542947 */ /* 0x000fea0003800000 */
[----:B------:R-:W-:Y:S01]  /*2380*/  SHF.R.U32.HI R41, RZ, 0x1, R74 ;  /* 0x00000001ff297819 */ /* 0x000fe2000001164a */
[----:B------:R-:W-:Y:S01]  /*2390*/  ULDC.64 UR4, c[0x0][0x258] ;  /* 0x0000960000047ab9 */ /* 0x000fe20000000a00 */
[----:B------:R-:W-:Y:S02]  /*23a0*/  SEL R40, R112, RZ, P0 ;  /* 0x000000ff70287207 */ /* 0x000fe40000000000 */
[----:B------:R-:W-:Y:S02]  /*23b0*/  LOP3.LUT R41, R41, 0x1, RZ, 0xc0, !PT ;  /* 0x0000000129297812 */ /* 0x000fe400078ec0ff */
[C---:B------:R-:W-:Y:S02]  /*23c0*/  IADD3 R42, P2, R40.reuse, R37, RZ ;  /* 0x00000025282a7210 */ /* 0x040fe40007f5e0ff */
[----:B------:R-:W-:Y:S02]  /*23d0*/  ISETP.NE.U32.AND P0, PT, R41, 0x1, PT ;  /* 0x000000012900780c */ /* 0x000fe40003f05070 */
[----:B------:R-:W-:-:S02]  /*23e0*/  LEA.HI.X.SX32 R41, R40, RZ, 0x1, P2 ;  /* 0x000000ff28297211 */ /* 0x000fc400010f0eff */
[C---:B------:R-:W-:Y:S02]  /*23f0*/  LEA R40, P2, R42.reuse, UR4, 0x2 ;  /* 0x000000042a287c11 */ /* 0x040fe4000f8410ff */
[----:B------:R-:W-:Y:S02]  /*2400*/  MOV R43, 0xffffffff ;  /* 0xffffffff002b7802 */ /* 0x000fe40000000f00 */
[----:B------:R-:W-:Y:S02]  /*2410*/  LEA.HI.X R41, R42, UR5, R41, 0x2, P2 ;  /* 0x000000052a297c11 */ /* 0x000fe400090f1429 */
[----:B------:R-:W-:Y:S01]  /*2420*/  SEL R43, R43, 0x1, !P0 ;  /* 0x000000012b2b7807 */ /* 0x000fe20004000000 */
[----:B------:R-:W-:Y:S06]  /*2430*/  MEMBAR.ALL.GPU ;  /* 0x0000000000007992 */ /* 0x000fec000000a000 */
[----:B------:R-:W-:-:S00]  /*2440*/  ERRBAR ;  /* 0x00000000000079ab */ /* 0x000fc00000000000 */
[----:B------:R-:W-:Y:S06]  /*2450*/  CGAERRBAR ;  /* 0x00000000000075ab */ /* 0x000fec0000000000 */
[----:B------:R1:W-:Y:S01]  /*2460*/  REDG.E.ADD.S32.STRONG.GPU desc[UR8][R40.64], R43 ;  /* 0x0000002b2800798e */ /* 0x0003e2000c10e388 */
[----:B------:R-:W-:-:S07]  /*2470*/  SEL R45, RZ, 0x5, !P0 ;  /* 0x00000005ff2d7807 */ /* 0x000fce0004000000 */
.L_x_2714:
[----:B------:R-:W2:Y:S04]  /*2480*/  LDG.E.STRONG.GPU R42, desc[UR8][R40.64] ;  /* 0x00000008282a7981 */ /* 0x000ea8000c1ef900 */
[----:B--2---:R-:W-:Y:S01]  /*2490*/  CCTL.IVALL ;  /* 0x00000000ff00798f */ /* 0x004fe20002000000 */
[----:B------:R-:W-:Y:S05]  /*24a0*/  YIELD ;  /* 0x0000000000007946 */ /* 0x000fea0003800000 */
[----:B------:R-:W-:-:S13]  /*24b0*/  ISETP.NE.AND P0, PT, R42, R45, PT ;  /* 0x0000002d2a00720c */ /* 0x000fda0003f05270 */
[----:B------:R-:W-:Y:S05]  /*24c0*/  @P0 BRA `(.L_x_2714) ;  /* 0xfffffffc00ec0947 */ /* 0x000fea000383ffff */
.L_x_2713:
        /* <DEDUP_REMOVED lines=75> */
[----:B------:R-:W-:Y:S01]  /*2980*/  F2FP.F16.F32.PACK_AB R45, R40, R45 ;  /* 0x0000002d282d723e */ /* 0x000fe200000000ff */
[----:B------:R-:W-:Y:S01]  /*2990*/  FMUL.FTZ R44, R110, R85 ;  /* 0x000000556e2c7220 */ /* 0x000fe20000410000 */
[----:B------:R-:W-:Y:S01]  /*29a0*/  FADD.FTZ R137, R88, -R137 ;  /* 0x8000008958897221 */ /* 0x000fe20000010000 */
[----:B------:R-:W-:Y:S01]  /*29b0*/  FADD.FTZ R87, R87, -R124 ;  /* 0x8000007c57577221 */ /* 0x000fe20000010000 */
[----:B------:R-:W-:Y:S01]  /*29c0*/  F2FP.F16.F32.PACK_AB R47, RZ, R125 ;  /* 0x0000007dff2f723e */ /* 0x000fe200000000ff */
[----:B------:R-:W-:Y:S01]  /*29d0*/  FADD.FTZ R141, R142, -R141 ;  /* 0x8000008d8e8d7221 */ /* 0x000fe20000010000 */
[----:B------:R-:W-:Y:S01]  /*29e0*/  LOP3.LUT R85, R46, 0xffff, RZ, 0xc0, !PT ;  /* 0x0000ffff2e557812 */ /* 0x000fe200078ec0ff */
[----:B------:R-:W-:Y:S01]  /*29f0*/  FADD.FTZ R143, R143, -R128 ;  /* 0x800000808f8f7221 */ /* 0x000fe20000010000 */
[----:B------:R-:W-:Y:S01]  /*2a00*/  FADD.FTZ R41, R93, -R116 ;  /* 0x800000745d297221 */ /* 0x000fe20000010000 */
[----:B------:R-:W-:Y:S01]  /*2a10*/  FADD.FTZ R135, R86, -R135 ;  /* 0x8000008756877221 */ /* 0x000fe20000010000 */
[C---:B------:R-:W-:Y:S01]  /*2a20*/  FMUL.FTZ R133, R110.reuse, R133 ;  /* 0x000000856e857220 */ /* 0x040fe20000410000 */
[----:B------:R-:W-:Y:S01]  /*2a30*/  FMUL.FTZ R82, R110, R91 ;  /* 0x0000005b6e527220 */ /* 0x000fe20000410000 */
[----:B------:R-:W-:Y:S01]  /*2a40*/  F2FP.F16.F32.PACK_AB R121, RZ, R121 ;  /* 0x00000079ff79723e */ /* 0x000fe200000000ff */
        /* <DEDUP_REMOVED lines=15> */
[----:B------:R-:W-:Y:S01]  /*2b40*/  F2FP.F16.F32.PACK_AB R46, R82, R133 ;  /* 0x00000085522e723e */ /* 0x000fe200000000ff */
[C---:B------:R-:W-:Y:S01]  /*2b50*/  FMUL.FTZ R131, R110.reuse, R131 ;  /* 0x000000836e837220 */ /* 0x040fe20000410000 */
[----:B------:R-:W-:Y:S01]  /*2b60*/  LOP3.LUT R116, R47, 0xffff0000, R116, 0xf8, !PT ;  /* 0xffff00002f747812 */ /* 0x000fe200078ef874 */
[----:B------:R-:W-:Y:S01]  /*2b70*/  FMUL.FTZ R40, R110, R119 ;  /* 0x000000776e287220 */ /* 0x000fe20000410000 */
[----:B------:R-:W-:Y:S01]  /*2b80*/  PRMT R84, R84, 0x5410, R85 ;  /* 0x0000541054547816 */ /* 0x000fe20000000055 */
[----:B------:R-:W-:Y:S01]  /*2b90*/  FMUL.FTZ R135, R110, R135 ;  /* 0x000000876e877220 */ /* 0x000fe20000410000 */
[----:B------:R-:W-:Y:S01]  /*2ba0*/  F2FP.F16.F32.PACK_AB R47, R86, R137 ;  /* 0x00000089562f723e */ /* 0x000fe200000000ff */
[----:B------:R-:W-:Y:S01]  /*2bb0*/  FMUL.FTZ R139, R110, R139 ;  /* 0x0000008b6e8b7220 */ /* 0x000fe20000410000 */
[----:B------:R-:W-:Y:S01]  /*2bc0*/  F2FP.F16.F32.PACK_AB R85, R90, R141 ;  /* 0x0000008d5a55723e */ /* 0x000fe200000000ff */
        /* <DEDUP_REMOVED lines=9> */
[----:B------:R-:W-:Y:S02]  /*2c60*/  F2FP.F16.F32.PACK_AB R45, RZ, R131 ;  /* 0x00000083ff2d723e */ /* 0x000fe400000000ff */
[----:B------:R-:W-:Y:S02]  /*2c70*/  LOP3.LUT R91, R42, 0xffff, RZ, 0xc0, !PT ;  /* 0x0000ffff2a5b7812 */ /* 0x000fe400078ec0ff */
[----:B------:R-:W-:-:S02]  /*2c80*/  PRMT R88, R88, 0x5410, R83 ;  /* 0x0000541058587816 */ /* 0x000fc40000000053 */
[----:B------:R-:W-:Y:S02]  /*2c90*/  F2FP.F16.F32.PACK_AB R119, RZ, R40 ;  /* 0x00000028ff77723e */ /* 0x000fe400000000ff */
[----:B------:R-:W-:Y:S02]  /*2ca0*/  LOP3.LUT R90, R82, 0xffff, RZ, 0xc0, !PT ;  /* 0x0000ffff525a7812 */ /* 0x000fe400078ec0ff */
[----:B------:R-:W-:Y:S02]  /*2cb0*/  F2FP.F16.F32.PACK_AB R83, RZ, R135 ;  /* 0x00000087ff53723e */ /* 0x000fe400000000ff */
[----:B------:R-:W-:Y:S02]  /*2cc0*/  F2FP.F16.F32.PACK_AB R87, RZ, R139 ;  /* 0x0000008bff57723e */ /* 0x000fe400000000ff */
        /* <DEDUP_REMOVED lines=12> */
[----:B------:R-:W-:Y:S02]  /*2d90*/  F2FP.F16.F32.PACK_AB R41, RZ, R41 ;  /* 0x00000029ff29723e */ /* 0x000fe400000000ff */
[----:B------:R-:W-:-:S02]  /*2da0*/  F2FP.F16.F32.PACK_AB R43, RZ, R43 ;  /* 0x0000002bff2b723e */ /* 0x000fc400000000ff */
[----:B------:R-:W-:Y:S02]  /*2db0*/  LOP3.LUT R83, R83, 0xffff0000, R90, 0xf8, !PT ;  /* 0xffff000053537812 */ /* 0x000fe400078ef85a */
[----:B------:R-:W-:Y:S02]  /*2dc0*/  LOP3.LUT R82, R82, 0xffff0000, R47, 0xf8, !PT ;  /* 0xffff000052527812 */ /* 0x000fe400078ef82f */
[----:B------:R-:W-:Y:S02]  /*2dd0*/  F2FP.F16.F32.PACK_AB R44, RZ, R44 ;  /* 0x0000002cff2c723e */ /* 0x000fe400000000ff */
[----:B------:R-:W-:Y:S02]  /*2de0*/  F2FP.F16.F32.PACK_AB R45, RZ, R110 ;  /* 0x0000006eff2d723e */ /* 0x000fe400000000ff */
        /* <DEDUP_REMOVED lines=45> */
.L_x_2709:
        /* <DEDUP_REMOVED lines=28> */
.L_x_2710:
[----:B------:R-:W-:Y:S01]  /*3280*/  HFMA2.MMA R147, -RZ, RZ, 0, 9.5367431640625e-07 ;  /* 0x00000010ff937435 */ /* 0x000fe200000001ff */
[----:B------:R-:W-:Y:S02]  /*3290*/  MOV R150, R15 ;  /* 0x0000000f00967202 */ /* 0x000fe40000000f00 */
[----:B------:R-:W-:Y:S02]  /*32a0*/  MOV R152, 0x1f ;  /* 0x0000001f00987802 */ /* 0x000fe40000000f00 */
[----:B------:R-:W-:-:S07]  /*32b0*/  MOV R83, 0xffffffff ;  /* 0xffffffff00537802 */ /* 0x000fce0000000f00 */
[----:B------:R-:W-:Y:S05]  /*32c0*/  WARPSYNC.COLLECTIVE R83, `(.L_x_2716) ;  /* 0x0000000053087348 */ /* 0x000fea0003c00000 */
[----:B------:R0:W1:Y:S02]  /*32d0*/  SHFL.DOWN P0, R148, R150, R147, R152 ;  /* 0x0800009396947389 */ /* 0x0000640000000098 */
[----:B01----:R-:W-:Y:S01]  /*32e0*/  ENDCOLLECTIVE ;  /* 0x000000000000791b */ /* 0x003fe20003800000 */
.L_x_2716:
[----:B------:R-:W-:Y:S02]  /*32f0*/  MOV R150, R41 ;  /* 0x0000002900967202 */ /* 0x000fe40000000f00 */
[----:B------:R-:W-:-:S07]  /*3300*/  MOV R46, R148 ;  /* 0x00000094002e7202 */ /* 0x000fce0000000f00 */
[----:B------:R-:W-:Y:S05]  /*3310*/  WARPSYNC.COLLECTIVE R83, `(.L_x_2717) ;  /* 0x0000000053087348 */ /* 0x000fea0003c00000 */
[----:B------:R0:W1:Y:S02]  /*3320*/  SHFL.DOWN P0, R148, R150, R147, R152 ;  /* 0x0800009396947389 */ /* 0x0000640000000098 */
[----:B01----:R-:W-:Y:S01]  /*3330*/  ENDCOLLECTIVE ;  /* 0x000000000000791b */ /* 0x003fe20003800000 */
.L_x_2717:
[----:B------:R-:W-:Y:S01]  /*3340*/  FADD.FTZ R46, R15, R46 ;  /* 0x0000002e0f2e7221 */ /* 0x000fe20000010000 */
[----:B------:R-:W-:-:S04]  /*3350*/  HFMA2.MMA R147, -RZ, RZ, 0, 4.76837158203125e-07 ;  /* 0x00000008ff937435 */ /* 0x000fc800000001ff */
[----:B------:R-:W-:Y:S02]  /*3360*/  MOV R150, R46 ;  /* 0x0000002e00967202 */ /* 0x000fe40000000f00 */
[----:B------:R-:W-:-:S07]  /*3370*/  MOV R82, R148 ;  /* 0x0000009400527202 */ /* 0x000fce0000000f00 */
[----:B------:R-:W-:Y:S05]  /*3380*/  WARPSYNC.COLLECTIVE R83, `(.L_x_2718) ;  /* 0x0000000053087348 */ /* 0x000fea0003c00000 */
[----:B------:R0:W1:Y:S02]  /*3390*/  SHFL.DOWN P0, R148, R150, R147, R152 ;  /* 0x0800009396947389 */ /* 0x0000640000000098 */
[----:B01----:R-:W-:Y:S01]  /*33a0*/  ENDCOLLECTIVE ;  /* 0x000000000000791b */ /* 0x003fe20003800000 */
.L_x_2718:
[----:B------:R-:W-:-:S05]  /*33b0*/  FADD.FTZ R82, R41, R82 ;  /* 0x0000005229527221 */ /* 0x000fca0000010000 */
[----:B------:R-:W-:Y:S02]  /*33c0*/  MOV R150, R82 ;  /* 0x0000005200967202 */ /* 0x000fe40000000f00 */
[----:B------:R-:W-:-:S07]  /*33d0*/  MOV R43, R148 ;  /* 0x00000094002b7202 */ /* 0x000fce0000000f00 */
[----:B------:R-:W-:Y:S05]  /*33e0*/  WARPSYNC.COLLECTIVE R83, `(.L_x_2719) ;  /* 0x0000000053087348 */ /* 0x000fea0003c00000 */
[----:B------:R0:W1:Y:S02]  /*33f0*/  SHFL.DOWN P0, R148, R150, R147, R152 ;  /* 0x0800009396947389 */ /* 0x0000640000000098 */
[----:B01----:R-:W-:Y:S01]  /*3400*/  ENDCOLLECTIVE ;  /* 0x000000000000791b */ /* 0x003fe20003800000 */
.L_x_2719:
[----:B------:R-:W-:Y:S01]  /*3410*/  FADD.FTZ R43, R46, R43 ;  /* 0x0000002b2e2b7221 */ /* 0x000fe20000010000 */
[----:B------:R-:W-:-:S04]  /*3420*/  HFMA2.MMA R147, -RZ, RZ, 0, 2.384185791015625e-07 ;  /* 0x00000004ff937435 */ /* 0x000fc800000001ff */
[----:B------:R-:W-:Y:S02]  /*3430*/  MOV R150, R43 ;  /* 0x0000002b00967202 */ /* 0x000fe40000000f00 */
[----:B------:R-:W-:-:S07]  /*3440*/  MOV R45, R148 ;  /* 0x00000094002d7202 */ /* 0x000fce0000000f00 */
[----:B------:R-:W-:Y:S05]  /*3450*/  WARPSYNC.COLLECTIVE R83, `(.L_x_2720) ;  /* 0x0000000053087348 */ /* 0x000fea0003c00000 */
[----:B------:R0:W1:Y:S02]  /*3460*/  SHFL.DOWN P0, R148, R150, R147, R152 ;  /* 0x0800009396947389 */ /* 0x0000640000000098 */
[----:B01----:R-:W-:Y:S01]  /*3470*/  ENDCOLLECTIVE ;  /* 0x000000000000791b */ /* 0x003fe20003800000 */
.L_x_2720:
[----:B------:R-:W-:-:S05]  /*3480*/  FADD.FTZ R45, R82, R45 ;  /* 0x0000002d522d7221 */ /* 0x000fca0000010000 */
[----:B------:R-:W-:Y:S02]  /*3490*/  MOV R150, R45 ;  /* 0x0000002d00967202 */ /* 0x000fe40000000f00 */
[----:B------:R-:W-:-:S07]  /*34a0*/  MOV R112, R148 ;  /* 0x0000009400707202 */ /* 0x000fce0000000f00 */
[----:B------:R-:W-:Y:S05]  /*34b0*/  WARPSYNC.COLLECTIVE R83, `(.L_x_2721) ;  /* 0x0000000053087348 */ /* 0x000fea0003c00000 */
[----:B------:R0:W1:Y:S02]  /*34c0*/  SHFL.DOWN P0, R148, R150, R147, R152 ;  /* 0x0800009396947389 */ /* 0x0000640000000098 */
[----:B01----:R-:W-:Y:S01]  /*34d0*/  ENDCOLLECTIVE ;  /* 0x000000000000791b */ /* 0x003fe20003800000 */
.L_x_2721:
[----:B------:R-:W-:Y:S01]  /*34e0*/  FADD.FTZ R112, R43, R112 ;  /* 0x000000702b707221 */ /* 0x000fe20000010000 */
[----:B------:R-:W-:-:S04]  /*34f0*/  HFMA2.MMA R147, -RZ, RZ, 0, 1.1920928955078125e-07 ;  /* 0x00000002ff937435 */ /* 0x000fc800000001ff */
[----:B------:R-:W-:Y:S02]  /*3500*/  MOV R150, R112 ;  /* 0x0000007000967202 */ /* 0x000fe40000000f00 */
[----:B------:R-:W-:-:S07]  /*3510*/  MOV R146, R148 ;  /* 0x0000009400927202 */ /* 0x000fce0000000f00 */
[----:B------:R-:W-:Y:S05]  /*3520*/  WARPSYNC.COLLECTIVE R83, `(.L_x_2722) ;  /* 0x0000000053087348 */ /* 0x000fea0003c00000 */
[----:B------:R0:W1:Y:S02]  /*3530*/  SHFL.DOWN P0, R148, R150, R147, R152 ;  /* 0x0800009396947389 */ /* 0x0000640000000098 */
[----:B01----:R-:W-:Y:S01]  /*3540*/  ENDCOLLECTIVE ;  /* 0x000000000000791b */ /* 0x003fe20003800000 */
.L_x_2722:
[----:B------:R-:W-:-:S05]  /*3550*/  FADD.FTZ R146, R45, R146 ;  /* 0x000000922d927221 */ /* 0x000fca0000010000 */
[----:B------:R-:W-:Y:S02]  /*3560*/  MOV R150, R146 ;  /* 0x0000009200967202 */ /* 0x000fe40000000f00 */
[----:B------:R-:W-:-:S07]  /*3570*/  MOV R15, R148 ;  /* 0x00000094000f7202 */ /* 0x000fce0000000f00 */
[----:B------:R-:W-:Y:S05]  /*3580*/  WARPSYNC.COLLECTIVE R83, `(.L_x_2723) ;  /* 0x0000000053087348 */ /* 0x000fea0003c00000 */
[----:B------:R0:W1:Y:S02]  /*3590*/  SHFL.DOWN P0, R148, R150, R147, R152 ;  /* 0x0800009396947389 */ /* 0x0000640000000098 */
[----:B01----:R-:W-:Y:S01]  /*35a0*/  ENDCOLLECTIVE ;  /* 0x000000000000791b */ /* 0x003fe20003800000 */
.L_x_2723:
        /* <DEDUP_REMOVED lines=8> */
.L_x_2724:
[----:B------:R-:W-:-:S05]  /*3630*/  FADD.FTZ R41, R146, R41 ;  /* 0x0000002992297221 */ /* 0x000fca0000010000 */
[----:B------:R-:W-:Y:S02]  /*3640*/  MOV R150, R41 ;  /* 0x0000002900967202 */ /* 0x000fe40000000f00 */
[----:B------:R-:W-:-:S07]  /*3650*/  MOV R46, R148 ;  /* 0x00000094002e7202 */ /* 0x000fce0000000f00 */
[----:B------:R-:W-:Y:S05]  /*3660*/  WARPSYNC.COLLECTIVE R83, `(.L_x_2725) ;  /* 0x0000000053087348 */ /* 0x000fea0003c00000 */
[----:B------:R0:W1:Y:S02]  /*3670*/  SHFL.DOWN P0, R148, R150, R147, R152 ;  /* 0x0800009396947389 */ /* 0x0000640000000098 */
[----:B01----:R-:W-:Y:S01]  /*3680*/  ENDCOLLECTIVE ;  /* 0x000000000000791b */ /* 0x003fe20003800000 */
.L_x_2725:
[----:B------:R-:W-:Y:S05]  /*3690*/  BRA `(.L_x_2726) ;  /* 0xffffffe8007c7947 */ /* 0x000fea000383ffff */
.L_x_2727:
        /* <DEDUP_REMOVED lines=14> */
.L_x_5501:


//--------------------- .text._ZN10layer_norm22ln_bwd_finalize_kernelINS_22Kernel_traits_finalizeILj12800EffffjLj1024ELj4ENS_18Kernel_traits_baseILj12800EffffjLj1024EEEEEEEvNS_9BwdParamsE --------------------------
	.section	.text._ZN10layer_norm22ln_bwd_finalize_kernelINS_22Kernel_traits_finalizeILj12800EffffjLj1024ELj4ENS_18Kernel_traits_baseILj12800EffffjLj1024EEEEEEEvNS_9BwdParamsE,"ax",@progbits
	.align	128
        .global         _ZN10layer_norm22ln_bwd_finalize_kernelINS_22Kernel_traits_finalizeILj12800EffffjLj1024ELj4ENS_18Kernel_traits_baseILj12800EffffjLj1024EEEEEEEvNS_9BwdParamsE
        .type           _ZN10layer_norm22ln_bwd_finalize_kernelINS_22Kernel_traits_finalizeILj12800EffffjLj1024ELj4ENS_18Kernel_traits_baseILj12800EffffjLj1024EEEEEEEvNS_9BwdParamsE,@function
        .size           _ZN10layer_norm22ln_bwd_finalize_kernelINS_22Kernel_traits_finalizeILj12800EffffjLj1024ELj4ENS_18Kernel_traits_baseILj12800EffffjLj1024EEEEEEEvNS_9BwdParamsE,(.L_x_5502 - _ZN10layer_norm22ln_bwd_finalize_kernelINS_22Kernel_traits_finalizeILj12800EffffjLj1024ELj4ENS_18Kernel_traits_baseILj12800EffffjLj1024EEEEEEEvNS_9BwdParamsE)
        .other          _ZN10layer_norm22ln_bwd_finalize_kernelINS_22Kernel_traits_finalizeILj12800EffffjLj1024ELj4ENS_18Kernel_traits_baseILj12800EffffjLj1024EEEEEEEvNS_9BwdParamsE,@"STO_CUDA_ENTRY STV_DEFAULT"
_ZN10layer_norm22ln_bwd_finalize_kernelINS_22Kernel_traits_finalizeILj12800EffffjLj1024ELj4ENS_18Kernel_traits_baseILj12800EffffjLj1024EEEEEEEvNS_9BwdParamsE:
.text._ZN10layer_norm22ln_bwd_finalize_kernelINS_22Kernel_traits_finalizeILj12800EffffjLj1024ELj4ENS_18Kernel_traits_baseILj12800EffffjLj1024EEEEEEEvNS_9BwdParamsE:
        /* <DEDUP_REMOVED lines=25> */
.L_x_2737:
        /* <DEDUP_REMOVED lines=28> */
.L_x_2732:
        /* <DEDUP_REMOVED lines=33> */
.L_x_2731:
[----:B------:R-:W-:Y:S05]  /*0560*/  BSYNC B1 ;  /* 0x0000000000017941 */ /* 0x000fea0003800000 */
.L_x_2730:
        /* <DEDUP_REMOVED lines=23> */
.L_x_2734:
[----:B------:R-:W-:Y:S05]  /*06e0*/  BSYNC B1 ;  /* 0x0000000000017941 */ /* 0x000fea0003800000 */
.L_x_2733:
        /* <DEDUP_REMOVED lines=11> */
.L_x_2729:
[----:B------:R-:W-:Y:S05]  /*07a0*/  BSYNC B0 ;  /* 0x0000000000007941 */ /* 0x000fea0003800000 */
.L_x_2728:
        /* <DEDUP_REMOVED lines=29> */
.L_x_2748:
[----:B------:R-:W-:Y:S01]  /*0980*/  @!P1 SHF.R.U32.HI R12, RZ, 0x3, R0 ;  /* 0x00000003ff0c9819 */ /* 0x000fe20000011600 */
[----:B---3--:R-:W-:Y:S01]  /*0990*/  FADD.FTZ R14, R9, R14 ;  /* 0x0000000e090e7221 */ /* 0x008fe20000010000 */
[----:B--2---:R-:W-:Y:S02]  /*09a0*/  FADD.FTZ R11, R10, R11 ;  /* 0x0000000b0a0b7221 */ /* 0x004fe40000010000 */
[----:B------:R-:W-:-:S05]  /*09b0*/  @!P1 LOP3.LUT R12, R12, 0x1ffffffc, RZ, 0xc0, !PT ;  /* 0x1ffffffc0c0c9812 */ /* 0x000fca00078ec0ff */
[----:B------:R2:W-:Y:S04]  /*09c0*/  @!P1 STS [R12+UR4+0x2000], R14 ;  /* 0x0020000e0c009988 */ /* 0x0005e80008000804 */
[----:B------:R2:W-:Y:S02]  /*09d0*/  @!P1 STS [R12+UR4+0x2080], R11 ;  /* 0x0020800b0c009988 */ /* 0x0005e40008000804 */
.L_x_2735:
        /* <DEDUP_REMOVED lines=15> */
.L_x_2736:
[----:B------:R-:W-:Y:S01]  /*0ad0*/  HFMA2.MMA R19, -RZ, RZ, 0, 5.9604644775390625e-08 ;  /* 0x00000001ff137435 */ /* 0x000fe200000001ff */
[----:B---3--:R-:W-:Y:S01]  /*0ae0*/  IMAD.MOV.U32 R20, RZ, RZ, R10 ;  /* 0x000000ffff147224 */ /* 0x008fe200078e000a */
[----:B------:R-:W-:Y:S02]  /*0af0*/  MOV R22, 0x1f ;  /* 0x0000001f00167802 */ /* 0x000fe40000000f00 */
[----:B------:R-:W-:-:S07]  /*0b00*/  MOV R17, 0xffffffff ;  /* 0xffffffff00117802 */ /* 0x000fce0000000f00 */
[----:B012---:R-:W-:Y:S05]  /*0b10*/  WARPSYNC.COLLECTIVE R17, `(.L_x_2738) ;  /* 0x0000000011087348 */ /* 0x007fea0003c00000 */
[----:B------:R3:W4:Y:S02]  /*0b20*/  SHFL.BFLY P2, R18, R20, R19, R22 ;  /* 0x0c00001314127389 */ /* 0x0007240000040016 */
[----:B01234-:R-:W-:Y:S01]  /*0b30*/  ENDCOLLECTIVE ;  /* 0x000000000000791b */ /* 0x01ffe20003800000 */
.L_x_2738:
[----:B------:R-:W-:Y:S01]  /*0b40*/  HFMA2.MMA R19, -RZ, RZ, 0, 1.1920928955078125e-07 ;  /* 0x00000002ff137435 */ /* 0x000fe200000001ff */
[----:B------:R-:W-:-:S04]  /*0b50*/  IMAD.MOV.U32 R11, RZ, RZ, R18 ;  /* 0x000000ffff0b7224 */ /* 0x000fc800078e0012 */
[----:B------:R-:W-:-:S05]  /*0b60*/  FADD.FTZ R11, R10, R11 ;  /* 0x0000000b0a0b7221 */ /* 0x000fca0000010000 */
[----:B------:R-:W-:-:S07]  /*0b70*/  MOV R20, R11 ;  /* 0x0000000b00147202 */ /* 0x000fce0000000f00 */
[----:B------:R-:W-:Y:S05]  /*0b80*/  WARPSYNC.COLLECTIVE R17, `(.L_x_2739) ;  /* 0x0000000011087348 */ /* 0x000fea0003c00000 */
[----:B------:R0:W1:Y:S02]  /*0b90*/  SHFL.BFLY P2, R18, R20, R19, R22 ;  /* 0x0c00001314127389 */ /* 0x0000640000040016 */
[----:B01----:R-:W-:Y:S01]  /*0ba0*/  ENDCOLLECTIVE ;  /* 0x000000000000791b */ /* 0x003fe20003800000 */
.L_x_2739:
[----:B------:R-:W-:Y:S01]  /*0bb0*/  HFMA2.MMA R19, -RZ, RZ, 0, 2.384185791015625e-07 ;  /* 0x00000004ff137435 */ /* 0x000fe200000001ff */
[----:B------:R-:W-:-:S05]  /*0bc0*/  MOV R12, R18 ;  /* 0x00000012000c7202 */ /* 0x000fca0000000f00 */
[----:B------:R-:W-:-:S04]  /*0bd0*/  FADD.FTZ R12, R11, R12 ;  /* 0x0000000c0b0c7221 */ /* 0x000fc80000010000 */
[----:B------:R-:W-:-:S07]  /*0be0*/  IMAD.MOV.U32 R20, RZ, RZ, R12 ;  /* 0x000000ffff147224 */ /* 0x000fce00078e000c */
[----:B------:R-:W-:Y:S05]  /*0bf0*/  WARPSYNC.COLLECTIVE R17, `(.L_x_2740) ;  /* 0x0000000011087348 */ /* 0x000fea0003c00000 */
[----:B------:R0:W1:Y:S02]  /*0c00*/  SHFL.BFLY P2, R18, R20, R19, R22 ;  /* 0x0c00001314127389 */ /* 0x0000640000040016 */
[----:B01----:R-:W-:Y:S01]  /*0c10*/  ENDCOLLECTIVE ;  /* 0x000000000000791b */ /* 0x003fe20003800000 */
.L_x_2740:
[----:B------:R-:W-:Y:S01]  /*0c20*/  IMAD.MOV.U32 R19, RZ, RZ, 0x8 ;  /* 0x00000008ff137424 */ /* 0x000fe200078e00ff */
[----:B------:R-:W-:-:S05]  /*0c30*/  MOV R13, R18 ;  /* 0x00000012000d7202 */ /* 0x000fca0000000f00 */
[----:B------:R-:W-:-:S05]  /*0c40*/  FADD.FTZ R13, R12, R13 ;  /* 0x0000000d0c0d7221 */ /* 0x000fca0000010000 */
[----:B------:R-:W-:-:S07]  /*0c50*/  MOV R20, R13 ;  /* 0x0000000d00147202 */ /* 0x000fce0000000f00 */
[----:B------:R-:W-:Y:S05]  /*0c60*/  WARPSYNC.COLLECTIVE R17, `(.L_x_2741) ;  /* 0x0000000011087348 */ /* 0x000fea0003c00000 */
[----:B------:R0:W1:Y:S02]  /*0c70*/  SHFL.BFLY P2, R18, R20, R19, R22 ;  /* 0x0c00001314127389 */ /* 0x0000640000040016 */
[----:B01----:R-:W-:Y:S01]  /*0c80*/  ENDCOLLECTIVE ;  /* 0x000000000000791b */ /* 0x003fe20003800000 */
.L_x_2741:
[----:B------:R-:W-:Y:S01]  /*0c90*/  HFMA2.MMA R19, -RZ, RZ, 0, 9.5367431640625e-07 ;  /* 0x00000010ff137435 */ /* 0x000fe200000001ff */
[----:B------:R-:W-:-:S05]  /*0ca0*/  MOV R10, R18 ;  /* 0x00000012000a7202 */ /* 0x000fca0000000f00 */
[----:B------:R-:W-:-:S05]  /*0cb0*/  FADD.FTZ R10, R13, R10 ;  /* 0x0000000a0d0a7221 */ /* 0x000fca0000010000 */
[----:B------:R-:W-:-:S07]  /*0cc0*/  MOV R20, R10 ;  /* 0x0000000a00147202 */ /* 0x000fce0000000f00 */
[----:B------:R-:W-:Y:S05]  /*0cd0*/  WARPSYNC.COLLECTIVE R17, `(.L_x_2742) ;  /* 0x0000000011087348 */ /* 0x000fea0003c00000 */
[----:B------:R0:W1:Y:S02]  /*0ce0*/  SHFL.BFLY P2, R18, R20, R19, R22 ;  /* 0x0c00001314127389 */ /* 0x0000640000040016 */
[----:B01----:R-:W-:Y:S01]  /*0cf0*/  ENDCOLLECTIVE ;  /* 0x000000000000791b */ /* 0x003fe20003800000 */
.L_x_2742:
[----:B------:R-:W-:Y:S01]  /*0d00*/  HFMA2.MMA R19, -RZ, RZ, 0, 5.9604644775390625e-08 ;  /* 0x00000001ff137435 */ /* 0x000fe200000001ff */
[----:B------:R-:W-:Y:S01]  /*0d10*/  MOV R20, R9 ;  /* 0x0000000900147202 */ /* 0x000fe20000000f00 */
[----:B------:R-:W-:-:S09]  /*0d20*/  IMAD.MOV.U32 R11, RZ, RZ, R18 ;  /* 0x000000ffff0b7224 */ /* 0x000fd200078e0012 */
[----:B------:R-:W-:Y:S05]  /*0d30*/  WARPSYNC.COLLECTIVE R17, `(.L_x_2743) ;  /* 0x0000000011087348 */ /* 0x000fea0003c00000 */
[----:B------:R0:W1:Y:S02]  /*0d40*/  SHFL.BFLY P2, R18, R20, R19, R22 ;  /* 0x0c00001314127389 */ /* 0x0000640000040016 */
[----:B01----:R-:W-:Y:S01]  /*0d50*/  ENDCOLLECTIVE ;  /* 0x000000000000791b */ /* 0x003fe20003800000 */
.L_x_2743:
[----:B------:R-:W-:Y:S01]  /*0d60*/  HFMA2.MMA R19, -RZ, RZ, 0, 1.1920928955078125e-07 ;  /* 0x00000002ff137435 */ /* 0x000fe200000001ff */
[----:B------:R-:W-:-:S05]  /*0d70*/  MOV R12, R18 ;  /* 0x00000012000c7202 */ /* 0x000fca0000000f00 */
[----:B------:R-:W-:-:S04]  /*0d80*/  FADD.FTZ R14, R9, R12 ;  /* 0x0000000c090e7221 */ /* 0x000fc80000010000 */
[----:B------:R-:W-:-:S07]  /*0d90*/  IMAD.MOV.U32 R20, RZ, RZ, R14 ;  /* 0x000000ffff147224 */ /* 0x000fce00078e000e */
[----:B------:R-:W-:Y:S05]  /*0da0*/  WARPSYNC.COLLECTIVE R17, `(.L_x_2744) ;  /* 0x0000000011087348 */ /* 0x000fea0003c00000 */
[----:B------:R0:W1:Y:S02]  /*0db0*/  SHFL.BFLY P2, R18, R20, R19, R22 ;  /* 0x0c00001314127389 */ /* 0x0000640000040016 */
[----:B01----:R-:W-:Y:S01]  /*0dc0*/  ENDCOLLECTIVE ;  /* 0x000000000000791b */ /* 0x003fe20003800000 */
.L_x_2744:
[----:B------:R-:W-:Y:S01]  /*0dd0*/  IMAD.MOV.U32 R19, RZ, RZ, 0x4 ;  /* 0x00000004ff137424 */ /* 0x000fe200078e00ff */
[----:B------:R-:W-:-:S05]  /*0de0*/  MOV R13, R18 ;  /* 0x00000012000d7202 */ /* 0x000fca0000000f00 */
[----:B------:R-:W-:-:S05]  /*0df0*/  FADD.FTZ R15, R14, R13 ;  /* 0x0000000d0e0f7221 */ /* 0x000fca0000010000 */
[----:B------:R-:W-:-:S07]  /*0e00*/  MOV R20, R15 ;  /* 0x0000000f00147202 */ /* 0x000fce0000000f00 */
[----:B------:R-:W-:Y:S05]  /*0e10*/  WARPSYNC.COLLECTIVE R17, `(.L_x_2745) ;  /* 0x0000000011087348 */ /* 0x000fea0003c00000 */
[----:B------:R0:W1:Y:S02]  /*0e20*/  SHFL.BFLY P2, R18, R20, R19, R22 ;  /* 0x0c00001314127389 */ /* 0x0000640000040016 */
[----:B01----:R-:W-:Y:S01]  /*0e30*/  ENDCOLLECTIVE ;  /* 0x000000000000791b */ /* 0x003fe20003800000 */
.L_x_2745:
[----:B------:R-:W-:Y:S01]  /*0e40*/  HFMA2.MMA R19, -RZ, RZ, 0, 4.76837158203125e-07 ;  /* 0x00000008ff137435 */ /* 0x000fe200000001ff */
[----:B------:R-:W-:-:S05]  /*0e50*/  MOV R16, R18 ;  /* 0x0000001200107202 */ /* 0x000fca0000000f00 */
[----:B------:R-:W-:-:S05]  /*0e60*/  FADD.FTZ R16, R15, R16 ;  /* 0x000000100f107221 */ /* 0x000fca0000010000 */
[----:B------:R-:W-:-:S07]  /*0e70*/  MOV R20, R16 ;  /* 0x0000001000147202 */ /* 0x000fce0000000f00 */
[----:B------:R-:W-:Y:S05]  /*0e80*/  WARPSYNC.COLLECTIVE R17, `(.L_x_2746) ;  /* 0x0000000011087348 */ /* 0x000fea0003c00000 */
[----:B------:R0:W1:Y:S02]  /*0e90*/  SHFL.BFLY P2, R18, R20, R19, R22 ;  /* 0x0c00001314127389 */ /* 0x0000640000040016 */
[----:B01----:R-:W-:Y:S01]  /*0ea0*/  ENDCOLLECTIVE ;  /* 0x000000000000791b */ /* 0x003fe20003800000 */
.L_x_2746:
[----:B------:R-:W-:Y:S01]  /*0eb0*/  HFMA2.MMA R19, -RZ, RZ, 0, 9.5367431640625e-07 ;  /* 0x00000010ff137435 */ /* 0x000fe200000001ff */
[----:B------:R-:W-:-:S04]  /*0ec0*/  IMAD.MOV.U32 R9, RZ, RZ, R18 ;  /* 0x000000ffff097224 */ /* 0x000fc800078e0012 */
[----:B------:R-:W-:-:S05]  /*0ed0*/  FADD.FTZ R9, R16, R9 ;  /* 0x0000000910097221 */ /* 0x000fca0000010000 */
[----:B------:R-:W-:-:S07]  /*0ee0*/  MOV R20, R9 ;  /* 0x0000000900147202 */ /* 0x000fce0000000f00 */
[----:B------:R-:W-:Y:S05]  /*0ef0*/  WARPSYNC.COLLECTIVE R17, `(.L_x_2747) ;  /* 0x0000000011087348 */ /* 0x000fea0003c00000 */
[----:B------:R0:W1:Y:S02]  /*0f00*/  SHFL.BFLY P2, R18, R20, R19, R22 ;  /* 0x0c00001314127389 */ /* 0x0000640000040016 */
[----:B01----:R-:W-:Y:S01]  /*0f10*/  ENDCOLLECTIVE ;  /* 0x000000000000791b */ /* 0x003fe20003800000 */
.L_x_2747:
[----:B------:R-:W-:Y:S01]  /*0f20*/  MOV R14, R18 ;  /* 0x00000012000e7202 */ /* 0x000fe20000000f00 */
[----:B------:R-:W-:Y:S06]  /*0f30*/  BRA `(.L_x_2748) ;  /* 0xfffffff800907947 */ /* 0x000fec000383ffff */
.L_x_2749:
        /* <DEDUP_REMOVED lines=12> */
.L_x_5502:


//--------------------- .text._ZN10layer_norm13ln_bwd_kernelINS_13Kernel_traitsIffffjLj12800ELj5ELj1ELj4ELj16ENS_18Kernel_traits_baseILj12800EffffjLj128EEEEEEEvNS_9BwdParamsE --------------------------
	.section	.text._ZN10layer_norm13ln_bwd_kernelINS_13Kernel_traitsIffffjLj12800ELj5ELj1ELj4ELj16ENS_18Kernel_traits_baseILj12800EffffjLj128EEEEEEEvNS_9BwdParamsE,"ax",@progbits
	.align	128
        .global         _ZN10layer_norm13ln_bwd_kernelINS_13Kernel_traitsIffffjLj12800ELj5ELj1ELj4ELj16ENS_18Kernel_traits_baseILj12800EffffjLj128EEEEEEEvNS_9BwdParamsE
        .type           _ZN10layer_norm13ln_bwd_kernelINS_13Kernel_traitsIffffjLj12800ELj5ELj1ELj4ELj16ENS_18Kernel_traits_baseILj12800EffffjLj128EEEEEEEvNS_9BwdParamsE,@function
        .size           _ZN10layer_norm13ln_bwd_kernelINS_13Kernel_traitsIffffjLj12800ELj5ELj1ELj4ELj16ENS_18Kernel_traits_baseILj12800EffffjLj128EEEEEEEvNS_9BwdParamsE,(.L_x_5503 - _ZN10layer_norm13ln_bwd_kernelINS_13Kernel_traitsIffffjLj12800ELj5ELj1ELj4ELj16ENS_18Kernel_traits_baseILj12800EffffjLj128EEEEEEEvNS_9BwdParamsE)
        .other          _ZN10layer_norm13ln_bwd_kernelINS_13Kernel_traitsIffffjLj12800ELj5ELj1ELj4ELj16ENS_18Kernel_traits_baseILj12800EffffjLj128EEEEEEEvNS_9BwdParamsE,@"STO_CUDA_ENTRY STV_DEFAULT"
_ZN10layer_norm13ln_bwd_kernelINS_13Kernel_traitsIffffjLj12800ELj5ELj1ELj4ELj16ENS_18Kernel_traits_baseILj12800EffffjLj128EEEEEEEvNS_9BwdParamsE:
.text._ZN10layer_norm13ln_bwd_kernelINS_13Kernel_traitsIffffjLj12800ELj5ELj1ELj4ELj16ENS_18Kernel_traits_baseILj12800EffffjLj128EEEEEEEvNS_9BwdParamsE:
        /* <DEDUP_REMOVED lines=23> */
[----:B------:R-:W-:Y:S01]  /*0170*/  @P0 IADD3 R17, R107, 0xa00, RZ ;  /* 0x00000a006b110810 */ /* 0x000fe20007ffe0ff */
[----:B---3--:R-:W-:Y:S01]  /*0180*/  @P0 IMAD.WIDE.U32 R4, R13, 0x10, R4 ;  /* 0x000000100d040825 */ /* 0x008fe200078e0004 */
[----:B--2---:R-:W-:-:S03]  /*0190*/  @P0 LEA R10, P1, R107, R18, 0x4 ;  /* 0x000000126b0a0211 */ /* 0x004fc600078220ff */
[----:B-1----:R-:W-:Y:S01]  /*01a0*/  @P0 IMAD.WIDE.U32 R2, R11, 0x10, R2 ;  /* 0x000000100b020825 */ /* 0x002fe200078e0002 */
[----:B------:R-:W-:Y:S01]  /*01b0*/  @P0 LEA.HI.X R11, R107, R19, RZ, 0x4, P1 ;  /* 0x000000136b0b0211 */ /* 0x000fe200008f24ff */
[----:B------:R-:W5:Y:S02]  /*01c0*/  @P0 LDG.E.128 R56, desc[UR6][R4.64] ;  /* 0x0000000604380981 */ /* 0x000f64000c1e1d00 */
[----:B0-----:R-:W-:Y:S01]  /*01d0*/  @P0 IMAD.WIDE.U32 R6, R15, 0x10, R6 ;  /* 0x000000100f060825 */ /* 0x001fe200078e0006 */
[----:B------:R-:W-:Y:S01]  /*01e0*/  LEA.HI R104, R110, R109, RZ, 0x19 ;  /* 0x0000006d6e687211 */ /* 0x000fe200078fc8ff */
[----:B------:R-:W5:Y:S02]  /*01f0*/  @P0 LDG.E.128 R60, desc[UR6][R2.64] ;  /* 0x00000006023c0981 */ /* 0x000f64000c1e1d00 */
[----:B----4-:R-:W-:Y:S02]  /*0200*/  @P0 IMAD.WIDE.U32 R8, R17, 0x10, R8 ;  /* 0x0000001011080825 */ /* 0x010fe400078e0008 */
[----:B------:R0:W5:Y:S04]  /*0210*/  @P0 LDG.E.128 R52, desc[UR6][R6.64] ;  /* 0x0000000606340981 */ /* 0x000168000c1e1d00 */
[----:B------:R1:W5:Y:S04]  /*0220*/  @P0 LDG.E.128 R48, desc[UR6][R10.64] ;  /* 0x000000060a300981 */ /* 0x000368000c1e1d00 */
        /* <DEDUP_REMOVED lines=22> */
[----:B-1----:R-:W-:Y:S06]  /*0390*/  @P0 BRA `(.L_x_2750) ;  /* 0x0000002000480947 */ /* 0x002fec0003800000 */
        /* <DEDUP_REMOVED lines=24> */
[----:B------:R-:W-:Y:S02]  /*0520*/  MOV R0, RZ ;  /* 0x000000ff00007202 */ /* 0x000fe40000000f00 */
[----:B------:R-:W-:Y:S01]  /*0530*/  MOV R128, R104 ;  /* 0x0000006800807202 */ /* 0x000fe20000000f00 */
[----:B------:R-:W5:Y:S04]  /*0540*/  LDG.E.128 R36, desc[UR6][R2.64+0x2800] ;  /* 0x0028000602247981 */ /* 0x000f68000c1e1d00 */
[----:B------:R-:W5:Y:S04]  /*0550*/  LDG.E.128 R32, desc[UR6][R2.64+0x5000] ;  /* 0x0050000602207981 */ /* 0x000f68000c1e1d00 */
[----:B------:R-:W5:Y:S04]  /*0560*/  LDG.E.128 R28, desc[UR6][R2.64+0x7800] ;  /* 0x00780006021c7981 */ /* 0x000f68000c1e1d00 */
[----:B------:R0:W5:Y:S02]  /*0570*/  LDG.E.128 R24, desc[UR6][R2.64+0xa000] ;  /* 0x00a0000602187981 */ /* 0x000164000c1e1d00 */
[----:B0-----:R-:W-:-:S07]  /*0580*/  CS2R R2, SRZ ;  /* 0x0000000000027805 */ /* 0x001fce000001ff00 */
.L_x_2756:
[----:B------:R-:W-:Y:S01]  /*0590*/  ULDC.64 UR4, c[0x0][0x228] ;  /* 0x00008a0000047ab9 */ /* 0x000fe20000000a00 */
[----:B0-----:R-:W-:Y:S01]  /*05a0*/  IMAD R140, R128, 0xc80, R107 ;  /* 0x00000c80808c7824 */ /* 0x001fe200078e026b */
[----:B------:R-:W-:Y:S01]  /*05b0*/  ISETP.NE.U32.AND P0, PT, RZ, UR4, PT ;  /* 0x00000004ff007c0c */ /* 0x000fe2000bf05070 */
[----:B------:R-:W0:Y:S03]  /*05c0*/  LDC.64 R88, c[0x0][0x238] ;  /* 0x00008e00ff587b82 */ /* 0x000e260000000a00 */
[----:B------:R-:W-:Y:S02]  /*05d0*/  ISETP.NE.AND.EX P0, PT, RZ, UR5, PT, P0 ;  /* 0x00000005ff007c0c */ /* 0x000fe4000bf05300 */
[----:B------:R-:W-:-:S11]  /*05e0*/  IADD3 R139, R140, 0x280, RZ ;  /* 0x000002808c8b7810 */ /* 0x000fd60007ffe0ff */
[----:B------:R-:W1:Y:S08]  /*05f0*/  @P0 LDC.64 R64, c[0x0][0x228] ;  /* 0x00008a00ff400b82 */ /* 0x000e700000000a00 */
[----:B------:R-:W2:Y:S08]  /*0600*/  @P0 LDC.64 R68, c[0x0][0x228] ;  /* 0x00008a00ff440b82 */ /* 0x000eb00000000a00 */
[----:B------:R-:W3:Y:S01]  /*0610*/  @P0 LDC.64 R72, c[0x0][0x228] ;  /* 0x00008a00ff480b82 */ /* 0x000ee20000000a00 */
[----:B-1----:R-:W-:-:S07]  /*0620*/  @P0 IMAD.WIDE.U32 R64, R140, 0x10, R64 ;  /* 0x000000108c400825 */ /* 0x002fce00078e0040 */
[----:B------:R-:W1:Y:S01]  /*0630*/  @P0 LDC.64 R76, c[0x0][0x228] ;  /* 0x00008a00ff4c0b82 */ /* 0x000e620000000a00 */
[C---:B------:R-:W-:Y:S01]  /*0640*/  IADD3 R138, R140.reuse, 0x500, RZ ;  /* 0x000005008c8a7810 */ /* 0x040fe20007ffe0ff */
[----:B------:R-:W4:Y:S01]  /*0650*/  @P0 LDG.E.128 R64, desc[UR6][R64.64] ;  /* 0x0000000640400981 */ /* 0x000f22000c1e1d00 */
[----:B--2---:R-:W-:Y:S01]  /*0660*/  @P0 IMAD.WIDE.U32 R68, R139, 0x10, R68 ;  /* 0x000000108b440825 */ /* 0x004fe200078e0044 */
[----:B------:R-:W-:-:S04]  /*0670*/  IADD3 R137, R140, 0x780, RZ ;  /* 0x000007808c897810 */ /* 0x000fc80007ffe0ff */
[----:B------:R-:W2:Y:S01]  /*0680*/  @P0 LDC.64 R80, c[0x0][0x228] ;  /* 0x00008a00ff500b82 */ /* 0x000ea20000000a00 */
[----:B------:R-:W4:Y:S01]  /*0690*/  @P0 LDG.E.128 R68, desc[UR6][R68.64] ;  /* 0x0000000644440981 */ /* 0x000f22000c1e1d00 */
[----:B---3--:R-:W-:Y:S01]  /*06a0*/  @P0 IMAD.WIDE.U32 R72, R138, 0x10, R72 ;  /* 0x000000108a480825 */ /* 0x008fe200078e0048 */
[----:B------:R-:W-:-:S05]  /*06b0*/  IADD3 R136, R140, 0xa00, RZ ;  /* 0x00000a008c887810 */ /* 0x000fca0007ffe0ff */
[----:B------:R-:W3:Y:S01]  /*06c0*/  @!P0 LDC.64 R92, c[0x0][0x220] ;  /* 0x00008800ff5c8b82 */ /* 0x000ee20000000a00 */
[----:B------:R-:W4:Y:S01]  /*06d0*/  @P0 LDG.E.128 R72, desc[UR6][R72.64] ;  /* 0x0000000648480981 */ /* 0x000f22000c1e1d00 */
[----:B-1----:R-:W-:-:S06]  /*06e0*/  @P0 IMAD.WIDE.U32 R76, R137, 0x10, R76 ;  /* 0x00000010894c0825 */ /* 0x002fcc00078e004c */
[----:B------:R-:W1:Y:S01]  /*06f0*/  @!P0 LDC.64 R84, c[0x0][0x230] ;  /* 0x00008c00ff548b82 */ /* 0x000e620000000a00 */
[----:B------:R-:W4:Y:S01]  /*0700*/  @P0 LDG.E.128 R76, desc[UR6][R76.64] ;  /* 0x000000064c4c0981 */ /* 0x000f22000c1e1d00 */
[----:B--2---:R-:W-:-:S06]  /*0710*/  @P0 IMAD.WIDE.U32 R80, R136, 0x10, R80 ;  /* 0x0000001088500825 */ /* 0x004fcc00078e0050 */
[----:B------:R-:W2:Y:S01]  /*0720*/  @!P0 LDC.64 R90, c[0x0][0x220] ;  /* 0x00008800ff5a8b82 */ /* 0x000ea20000000a00 */
[----:B------:R-:W4:Y:S01]  /*0730*/  @P0 LDG.E.128 R80, desc[UR6][R80.64] ;  /* 0x0000000650500981 */ /* 0x000f22000c1e1d00 */
[----:B---3--:R-:W-:-:S06]  /*0740*/  @!P0 IMAD.WIDE.U32 R92, R140, 0x10, R92 ;  /* 0x000000108c5c8825 */ /* 0x008fcc00078e005c */
[----:B------:R-:W3:Y:S01]  /*0750*/  @!P0 LDC.64 R86, c[0x0][0x220] ;  /* 0x00008800ff568b82 */ /* 0x000ee20000000a00 */
[----:B-1----:R-:W-:-:S07]  /*0760*/  @!P0 IMAD.WIDE R96, R128, 0x4, R84 ;  /* 0x0000000480608825 */ /* 0x002fce00078e0254 */
[----:B------:R-:W1:Y:S01]  /*0770*/  @!P0 LDC.64 R84, c[0x0][0x220] ;  /* 0x00008800ff548b82 */ /* 0x000e620000000a00 */
[----:B------:R-:W-:Y:S01]  /*0780*/  @P0 MOV R152, RZ ;  /* 0x000000ff00980202 */ /* 0x000fe20000000f00 */
[----:B--2---:R-:W-:-:S05]  /*0790*/  @!P0 IMAD.WIDE.U32 R100, R139, 0x10, R90 ;  /* 0x000000108b648825 */ /* 0x004fca00078e005a */
[----:B------:R-:W2:Y:S01]  /*07a0*/  @!P0 LDG.E R152, desc[UR6][R96.64] ;  /* 0x0000000660988981 */ /* 0x000ea2000c1e1900 */
[----:B0-----:R-:W-:-:S04]  /*07b0*/  IMAD.WIDE R90, R128, 0x4, R88 ;  /* 0x00000004805a7825 */ /* 0x001fc800078e0258 */
[----:B---3--:R-:W-:Y:S01]  /*07c0*/  @!P0 IMAD.WIDE.U32 R94, R138, 0x10, R86 ;  /* 0x000000108a5e8825 */ /* 0x008fe200078e0056 */
[----:B------:R-:W3:Y:S01]  /*07d0*/  LDG.E R129, desc[UR6][R90.64] ;  /* 0x000000065a817981 */ /* 0x000ee2000c1e1900 */
[----:B------:R-:W0:Y:S02]  /*07e0*/  @!P0 LDC.64 R86, c[0x0][0x220] ;  /* 0x00008800ff568b82 */ /* 0x000e240000000a00 */
[----:B-1----:R-:W-:-:S04]  /*07f0*/  @!P0 IMAD.WIDE.U32 R98, R137, 0x10, R84 ;  /* 0x0000001089628825 */ /* 0x002fc800078e0054 */
[----:B0-----:R-:W-:Y:S01]  /*0800*/  @!P0 IMAD.WIDE.U32 R102, R136, 0x10, R86 ;  /* 0x0000001088668825 */ /* 0x001fe200078e0056 */
[----:B------:R-:W2:Y:S04]  /*0810*/  @!P0 LDG.E.128 R64, desc[UR6][R92.64] ;  /* 0x000000065c408981 */ /* 0x000ea8000c1e1d00 */
[----:B------:R0:W3:Y:S04]  /*0820*/  @!P0 LDG.E.128 R68, desc[UR6][R100.64] ;  /* 0x0000000664448981 */ /* 0x0000e8000c1e1d00 */
[----:B------:R-:W3:Y:S01]  /*0830*/  @!P0 LDG.E.128 R72, desc[UR6][R94.64] ;  /* 0x000000065e488981 */ /* 0x000ee2000c1e1d00 */
[----:B0-----:R-:W0:Y:S03]  /*0840*/  LDC.64 R100, c[0x0][0x268] ;  /* 0x00009a00ff647b82 */ /* 0x001e260000000a00 */
[----:B------:R-:W3:Y:S04]  /*0850*/  @!P0 LDG.E.128 R76, desc[UR6][R98.64] ;  /* 0x00000006624c8981 */ /* 0x000ee8000c1e1d00 */
[----:B------:R-:W3:Y:S01]  /*0860*/  @!P0 LDG.E.128 R80, desc[UR6][R102.64] ;  /* 0x0000000666508981 */ /* 0x000ee2000c1e1d00 */
[----:B0-----:R-:W-:-:S06]  /*0870*/  IMAD.WIDE.U32 R84, R140, 0x10, R100 ;  /* 0x000000108c547825 */ /* 0x001fcc00078e0064 */
[----:B------:R-:W3:Y:S01]  /*0880*/  LDG.E.128 R84, desc[UR6][R84.64] ;  /* 0x0000000654547981 */ /* 0x000ee2000c1e1d00 */
[----:B------:R-:W-:-:S06]  /*0890*/  IMAD.WIDE.U32 R88, R139, 0x10, R100 ;  /* 0x000000108b587825 */ /* 0x000fcc00078e0064 */
[----:B------:R-:W3:Y:S01]  /*08a0*/  LDG.E.128 R88, desc[UR6][R88.64] ;  /* 0x0000000658587981 */ /* 0x000ee2000c1e1d00 */
[----:B------:R-:W-:-:S06]  /*08b0*/  IMAD.WIDE.U32 R92, R138, 0x10, R100 ;  /* 0x000000108a5c7825 */ /* 0x000fcc00078e0064 */
[----:B------:R-:W3:Y:S01]  /*08c0*/  LDG.E.128 R92, desc[UR6][R92.64] ;  /* 0x000000065c5c7981 */ /* 0x000ee2000c1e1d00 */
[----:B------:R-:W-:-:S06]  /*08d0*/  IMAD.WIDE.U32 R96, R137, 0x10, R100 ;  /* 0x0000001089607825 */ /* 0x000fcc00078e0064 */
[----:B------:R-:W3:Y:S01]  /*08e0*/  LDG.E.128 R96, desc[UR6][R96.64] ;  /* 0x0000000660607981 */ /* 0x000ee2000c1e1d00 */
[----:B------:R-:W-:-:S06]  /*08f0*/  IMAD.WIDE.U32 R100, R136, 0x10, R100 ;  /* 0x0000001088647825 */ /* 0x000fcc00078e0064 */
[----:B------:R-:W3:Y:S01]  /*0900*/  LDG.E.128 R100, desc[UR6][R100.64] ;  /* 0x0000000664647981 */ /* 0x000ee2000c1e1d00 */
[----:B-----5:R-:W0:Y:S08]  /*0910*/  @P0 MUFU.RCP R131, R41 ;  /* 0x0000002900830308 */ /* 0x020e300000001000 */
[----:B------:R-:W1:Y:S08]  /*0920*/  @P0 MUFU.RCP R148, R36 ;  /* 0x0000002400940308 */ /* 0x000e700000001000 */
[----:B------:R-:W-:Y:S08]  /*0930*/  @P0 MUFU.RCP R141, R39 ;  /* 0x00000027008d0308 */ /* 0x000ff00000001000 */
[----:B------:R-:W2:Y:S08]  /*0940*/  @P0 MUFU.RCP R132, R40 ;  /* 0x0000002800840308 */ /* 0x000eb00000001000 */
[----:B------:R-:W3:Y:S08]  /*0950*/  @P0 MUFU.RCP R143, R33 ;  /* 0x00000021008f0308 */ /* 0x000ef00000001000 */
[----:B------:R-:W3:Y:S08]  /*0960*/  @P0 MUFU.RCP R144, R32 ;  /* 0x0000002000900308 */ /* 0x000ef00000001000 */
[----:B------:R-:W3:Y:S08]  /*0970*/  @P0 MUFU.RCP R146, R34 ;  /* 0x0000002200920308 */ /* 0x000ef00000001000 */
[----:B------:R-:W3:Y:S08]  /*0980*/  @P0 MUFU.RCP R145, R35 ;  /* 0x0000002300910308 */ /* 0x000ef00000001000 */
[----:B------:R-:W-:Y:S08]  /*0990*/  @P0 MUFU.RCP R150, R28 ;  /* 0x0000001c00960308 */ /* 0x000ff00000001000 */
[----:B------:R-:W3:Y:S08]  /*09a0*/  @P0 MUFU.RCP R147, R43 ;  /* 0x0000002b00930308 */ /* 0x000ef00000001000 */
[----:B------:R-:W-:Y:S08]  /*09b0*/  @P0 MUFU.RCP R142, R42 ;  /* 0x0000002a008e0308 */ /* 0x000ff00000001000 */
[----:B------:R-:W-:Y:S08]  /*09c0*/  @P0 MUFU.RCP R151, R29 ;  /* 0x0000001d00970308 */ /* 0x000ff00000001000 */
[----:B------:R-:W-:Y:S01]  /*09d0*/  @P0 MUFU.RCP R149, R37 ;  /* 0x0000002500950308 */ /* 0x000fe20000001000 */
[----:B------:R-:W-:-:S07]  /*09e0*/  LOP3.LUT P1, RZ, R130, 0xff, RZ, 0xc0, !PT ;  /* 0x000000ff82ff7812 */ /* 0x000fce000782c0ff */
[----:B------:R-:W-:Y:S08]  /*09f0*/  @P0 MUFU.RCP R153, R38 ;  /* 0x0000002600990308 */ /* 0x000ff00000001000 */
[----:B------:R-:W-:Y:S01]  /*0a00*/  @P0 MUFU.RCP R154, R24 ;  /* 0x00000018009a0308 */ /* 0x000fe20000001000 */
[----:B----4-:R-:W-:-:S04]  /*0a10*/  @P0 FADD.FTZ R134, -R49, R65 ;  /* 0x0000004131860221 */ /* 0x010fc80000010100 */
[----:B0-----:R-:W-:Y:S01]  /*0a20*/  @P0 FMUL.FTZ R134, R134, R131 ;  /* 0x0000008386860220 */ /* 0x001fe20000410000 */
[----:B------:R-:W-:Y:S01]  /*0a30*/  @P0 FADD.FTZ R131, -R60, R68 ;  /* 0x000000443c830221 */ /* 0x000fe20000010100 */
[----:B------:R-:W-:-:S03]  /*0a40*/  @P0 FADD.FTZ R135, -R48, R64 ;  /* 0x0000004030870221 */ /* 0x000fc60000010100 */
[----:B-1----:R-:W-:Y:S01]  /*0a50*/  @P0 FMUL.FTZ R131, R131, R148 ;  /* 0x0000009483830220 */ /* 0x002fe20000410000 */
[----:B------:R-:W-:Y:S01]  /*0a60*/  @P0 FADD.FTZ R148, -R63, R71 ;  /* 0x000000473f940221 */ /* 0x000fe20000010100 */
[----:B--2---:R-:W-:Y:S01]  /*0a70*/  @!P0 FADD.FTZ R64, R64, -R152 ;  /* 0x8000009840408221 */ /* 0x004fe20000010000 */
[----:B------:R-:W-:Y:S02]  /*0a80*/  @P0 FMUL.FTZ R135, R135, R132 ;  /* 0x0000008487870220 */ /* 0x000fe40000410000 */
[----:B------:R-:W-:Y:S01]  /*0a90*/  @P0 FMUL.FTZ R141, R148, R141 ;  /* 0x0000008d948d0220 */ /* 0x000fe20000410000 */
[----:B------:R-:W-:Y:S01]  /*0aa0*/  @P0 FADD.FTZ R148, -R57, R73 ;  /* 0x0000004939940221 */ /* 0x000fe20000010100 */
[----:B---3--:R-:W-:Y:S01]  /*0ab0*/  @!P0 FMUL.FTZ R135, R129, R64 ;  /* 0x0000004081878220 */ /* 0x008fe20000410000 */
[----:B------:R-:W-:Y:S01]  /*0ac0*/  @!P0 FADD.FTZ R64, R65, -R152 ;  /* 0x8000009841408221 */ /* 0x000fe20000010000 */
[----:B------:R-:W-:Y:S01]  /*0ad0*/  @P0 FADD.FTZ R65, -R56, R72 ;  /* 0x0000004838410221 */ /* 0x000fe20000010100 */
[----:B------:R-:W-:-:S02]  /*0ae0*/  @P0 FMUL.FTZ R143, R148, R143 ;  /* 0x0000008f948f0220 */ /* 0x000fc40000410000 */
[----:B------:R-:W0:Y:S01]  /*0af0*/  @P0 MUFU.RCP R148, R31 ;  /* 0x0000001f00940308 */ /* 0x000e220000001000 */
[----:B------:R-:W-:Y:S01]  /*0b00*/  @P0 FMUL.FTZ R144, R65, R144 ;  /* 0x0000009041900220 */ /* 0x000fe20000410000 */
[----:B------:R-:W-:Y:S01]  /*0b10*/  @!P0 FMUL.FTZ R134, R129, R64 ;  /* 0x0000004081868220 */ /* 0x000fe20000410000 */
[----:B------:R-:W-:Y:S01]  /*0b20*/  @P0 FADD.FTZ R65, -R58, R74 ;  /* 0x0000004a3a410221 */ /* 0x000fe20000010100 */
[----:B------:R-:W-:Y:S01]  /*0b30*/  @P0 FADD.FTZ R64, -R59, R75 ;  /* 0x0000004b3b400221 */ /* 0x000fe20000010100 */
[----:B------:R-:W-:Y:S02]  /*0b40*/  @P0 FADD.FTZ R132, -R51, R67 ;  /* 0x0000004333840221 */ /* 0x000fe40000010100 */
[----:B------:R-:W-:Y:S01]  /*0b50*/  @P0 FMUL.FTZ R146, R65, R146 ;  /* 0x0000009241920220 */ /* 0x000fe20000410000 */
[----:B------:R-:W-:Y:S01]  /*0b60*/  @P0 FMUL.FTZ R145, R64, R145 ;  /* 0x0000009140910220 */ /* 0x000fe20000410000 */
[----:B------:R-:W-:Y:S01]  /*0b70*/  @P0 FADD.FTZ R65, -R52, R76 ;  /* 0x0000004c34410221 */ /* 0x000fe20000010100 */
[----:B------:R-:W-:Y:S01]  /*0b80*/  @!P0 FADD.FTZ R64, R67, -R152 ;  /* 0x8000009843408221 */ /* 0x000fe20000010000 */
[----:B------:R-:W-:-:S02]  /*0b90*/  @P0 FMUL.FTZ R132, R132, R147 ;  /* 0x0000009384840220 */ /* 0x000fc40000410000 */
[----:B------:R-:W-:Y:S01]  /*0ba0*/  @P0 FMUL.FTZ R150, R65, R150 ;  /* 0x0000009641960220 */ /* 0x000fe20000410000 */
[----:B------:R-:W-:Y:S01]  /*0bb0*/  @P0 FADD.FTZ R65, -R55, R79 ;  /* 0x0000004f37410221 */ /* 0x000fe20000010100 */
[----:B------:R-:W-:Y:S02]  /*0bc0*/  @!P0 FMUL.FTZ R132, R129, R64 ;  /* 0x0000004081848220 */ /* 0x000fe40000410000 */
[----:B------:R-:W1:Y:S01]  /*0bd0*/  @P0 MUFU.RCP R64, R25 ;  /* 0x0000001900400308 */ /* 0x000e620000001000 */
[----:B0-----:R-:W-:Y:S01]  /*0be0*/  @P0 FMUL.FTZ R148, R65, R148 ;  /* 0x0000009441940220 */ /* 0x001fe20000410000 */
[----:B------:R-:W-:-:S06]  /*0bf0*/  @P0 FADD.FTZ R133, -R50, R66 ;  /* 0x0000004232850221 */ /* 0x000fcc0000010100 */
[----:B------:R-:W0:Y:S01]  /*0c00*/  @P0 MUFU.RCP R65, R26 ;  /* 0x0000001a00410308 */ /* 0x000e220000001000 */
[----:B------:R-:W-:Y:S01]  /*0c10*/  @!P0 FADD.FTZ R66, R66, -R152 ;  /* 0x8000009842428221 */ /* 0x000fe20000010000 */
[----:B------:R-:W-:Y:S01]  /*0c20*/  @P0 FADD.FTZ R67, -R45, R81 ;  /* 0x000000512d430221 */ /* 0x000fe20000010100 */
[C---:B------:R-:W-:Y:S01]  /*0c30*/  FADD.FTZ R123, R84.reuse, R123 ;  /* 0x0000007b547b7221 */ /* 0x040fe20000010000 */
[----:B------:R-:W-:Y:S01]  /*0c40*/  FFMA.FTZ R125, R84, R135, R125 ;  /* 0x00000087547d7223 */ /* 0x000fe2000001007d */
[----:B------:R-:W-:Y:S01]  /*0c50*/  @P0 FMUL.FTZ R133, R133, R142 ;  /* 0x0000008e85850220 */ /* 0x000fe20000410000 */
[----:B------:R-:W-:Y:S01]  /*0c60*/  FMUL.FTZ R84, R40, R84 ;  /* 0x0000005428547220 */ /* 0x000fe20000410000 */
[----:B------:R-:W-:Y:S01]  /*0c70*/  @!P0 FMUL.FTZ R133, R129, R66 ;  /* 0x0000004281858220 */ /* 0x000fe20000410000 */
[----:B------:R-:W-:Y:S01]  /*0c80*/  @P0 FADD.FTZ R66, -R53, R77 ;  /* 0x0000004d35420221 */ /* 0x000fe20000010100 */
[--C-:B------:R-:W-:Y:S01]  /*0c90*/  @!P0 FADD.FTZ R156, R74, -R152.reuse ;  /* 0x800000984a9c8221 */ /* 0x100fe20000010000 */
[----:B------:R-:W-:Y:S01]  /*0ca0*/  @!P0 FADD.FTZ R160, R76, -R152 ;  /* 0x800000984ca08221 */ /* 0x000fe20000010000 */
[----:B------:R-:W-:Y:S01]  /*0cb0*/  @P0 FADD.FTZ R74, -R46, R82 ;  /* 0x000000522e4a0221 */ /* 0x000fe20000010100 */
[----:B-1----:R-:W-:Y:S01]  /*0cc0*/  @P0 FMUL.FTZ R76, R67, R64 ;  /* 0x00000040434c0220 */ /* 0x002fe20000410000 */
[C---:B------:R-:W-:Y:S01]  /*0cd0*/  FADD.FTZ R124, R85.reuse, R124 ;  /* 0x0000007c557c7221 */ /* 0x040fe20000010000 */
[----:B------:R-:W-:Y:S01]  /*0ce0*/  FFMA.FTZ R126, R85, R134, R126 ;  /* 0x00000086557e7223 */ /* 0x000fe2000001007e */
[----:B------:R-:W-:Y:S01]  /*0cf0*/  FMUL.FTZ R85, R41, R85 ;  /* 0x0000005529557220 */ /* 0x000fe20000410000 */
[----:B------:R-:W-:Y:S01]  /*0d00*/  FADD.FTZ R64, RZ, R84 ;  /* 0x00000054ff407221 */ /* 0x000fe20000010000 */
[----:B------:R-:W-:Y:S01]  /*0d10*/  @P0 FADD.FTZ R130, -R61, R69 ;  /* 0x000000453d820221 */ /* 0x000fe20000010100 */
[----:B------:R-:W-:Y:S01]  /*0d20*/  @P0 FMUL.FTZ R151, R66, R151 ;  /* 0x0000009742970220 */ /* 0x000fe20000410000 */
[--C-:B------:R-:W-:Y:S01]  /*0d30*/  @!P0 FADD.FTZ R158, R75, -R152.reuse ;  /* 0x800000984b9e8221 */ /* 0x100fe20000010000 */
[--C-:B------:R-:W-:Y:S01]  /*0d40*/  @!P0 FADD.FTZ R66, R69, -R152.reuse ;  /* 0x8000009845428221 */ /* 0x100fe20000010000 */
[----:B0-----:R-:W-:Y:S01]  /*0d50*/  @P0 FMUL.FTZ R75, R74, R65 ;  /* 0x000000414a4b0220 */ /* 0x001fe20000410000 */
[C---:B------:R-:W-:Y:S01]  /*0d60*/  FADD.FTZ R119, R86.reuse, R119 ;  /* 0x0000007756777221 */ /* 0x040fe20000010000 */
[----:B------:R-:W-:Y:S01]  /*0d70*/  FFMA.FTZ R121, R86, R133, R121 ;  /* 0x0000008556797223 */ /* 0x000fe20000010079 */
[----:B------:R-:W-:Y:S01]  /*0d80*/  FMUL.FTZ R86, R42, R86 ;  /* 0x000000562a567220 */ /* 0x000fe20000410000 */
[----:B------:R-:W-:Y:S01]  /*0d90*/  FADD.FTZ R65, R64, R85 ;  /* 0x0000005540417221 */ /* 0x000fe20000010000 */
[----:B------:R-:W-:Y:S01]  /*0da0*/  FFMA.FTZ R64, R84, R135, RZ ;  /* 0x0000008754407223 */ /* 0x000fe200000100ff */
[----:B------:R-:W-:Y:S01]  /*0db0*/  @P0 FMUL.FTZ R130, R130, R149 ;  /* 0x0000009582820220 */ /* 0x000fe20000410000 */
[----:B------:R-:W0:Y:S01]  /*0dc0*/  @P0 MUFU.RCP R147, R30 ;  /* 0x0000001e00930308 */ /* 0x000e220000001000 */
[----:B------:R-:W-:Y:S01]  /*0dd0*/  @!P0 FMUL.FTZ R130, R129, R66 ;  /* 0x0000004281828220 */ /* 0x000fe20000410000 */
[----:B------:R-:W-:Y:S01]  /*0de0*/  @!P0 FADD.FTZ R68, R68, -R152 ;  /* 0x8000009844448221 */ /* 0x000fe20000010000 */
[----:B------:R-:W-:Y:S01]  /*0df0*/  FADD.FTZ R66, R65, R86 ;  /* 0x0000005641427221 */ /* 0x000fe20000010000 */
[----:B------:R-:W-:Y:S01]  /*0e00*/  FFMA.FTZ R65, R85, R134, R64 ;  /* 0x0000008655417223 */ /* 0x000fe20000010040 */
[----:B------:R-:W-:Y:S01]  /*0e10*/  FADD.FTZ R120, R87, R120 ;  /* 0x0000007857787221 */ /* 0x000fe20000010000 */
[----:B------:R-:W-:Y:S01]  /*0e20*/  @!P0 FMUL.FTZ R131, R129, R68 ;  /* 0x0000004481838220 */ /* 0x000fe20000410000 */
        /* <DEDUP_REMOVED lines=8> */
[----:B------:R-:W-:Y:S01]  /*0eb0*/  @P0 FADD.FTZ R142, -R62, R70 ;  /* 0x000000463e8e0221 */ /* 0x000fe20000010100 */
[----:B------:R-:W-:Y:S01]  /*0ec0*/  @P0 FADD.FTZ R68, -R54, R78 ;  /* 0x0000004e36440221 */ /* 0x000fe20000010100 */
[C---:B------:R-:W-:Y:S01]  /*0ed0*/  FADD.FTZ R116, R89.reuse, R116 ;  /* 0x0000007459747221 */ /* 0x040fe20000010000 */
[----:B------:R-:W-:Y:S01]  /*0ee0*/  FFMA.FTZ R118, R89, R130, R118 ;  /* 0x0000008259767223 */ /* 0x000fe20000010076 */
[----:B------:R-:W-:Y:S01]  /*0ef0*/  @!P0 FADD.FTZ R70, R70, -R152 ;  /* 0x8000009846468221 */ /* 0x000fe20000010000 */
[----:B------:R-:W-:Y:S01]  /*0f00*/  FMUL.FTZ R89, R37, R89 ;  /* 0x0000005925597220 */ /* 0x000fe20000410000 */
[----:B------:R-:W-:Y:S01]  /*0f10*/  FADD.FTZ R66, R67, R88 ;  /* 0x0000005843427221 */ /* 0x000fe20000010000 */
[----:B------:R-:W-:Y:S01]  /*0f20*/  FFMA.FTZ R64, R88, R131, R65 ;  /* 0x0000008358407223 */ /* 0x000fe20000010041 */
[----:B------:R-:W-:Y:S01]  /*0f30*/  @P0 FMUL.FTZ R142, R142, R153 ;  /* 0x000000998e8e0220 */ /* 0x000fe20000410000 */
[----:B0-----:R-:W-:Y:S01]  /*0f40*/  @P0 FMUL.FTZ R147, R68, R147 ;  /* 0x0000009344930220 */ /* 0x001fe20000410000 */
[--C-:B------:R-:W-:Y:S01]  /*0f50*/  @!P0 FADD.FTZ R162, R77, -R152.reuse ;  /* 0x800000984da28221 */ /* 0x100fe20000010000 */
[--C-:B------:R-:W-:Y:S01]  /*0f60*/  @!P0 FADD.FTZ R78, R78, -R152.reuse ;  /* 0x800000984e4e8221 */ /* 0x100fe20000010000 */
[----:B------:R-:W-:Y:S01]  /*0f70*/  @!P0 FADD.FTZ R68, R71, -R152 ;  /* 0x8000009847448221 */ /* 0x000fe20000010000 */
[----:B------:R-:W-:Y:S01]  /*0f80*/  @!P0 FMUL.FTZ R142, R129, R70 ;  /* 0x00000046818e8220 */ /* 0x000fe20000410000 */
[----:B------:R-:W-:Y:S01]  /*0f90*/  FMUL.FTZ R77, R38, R90 ;  /* 0x0000005a264d7220 */ /* 0x000fe20000410000 */
[----:B------:R-:W-:Y:S01]  /*0fa0*/  FADD.FTZ R66, R66, R89 ;  /* 0x0000005942427221 */ /* 0x000fe20000010000 */
[----:B------:R-:W-:Y:S01]  /*0fb0*/  FFMA.FTZ R64, R89, R130, R64 ;  /* 0x0000008259407223 */ /* 0x000fe20000010040 */
[----:B------:R-:W-:Y:S01]  /*0fc0*/  @P0 FADD.FTZ R149, -R44, R80 ;  /* 0x000000502c950221 */ /* 0x000fe20000010100 */
[C---:B------:R-:W-:Y:S01]  /*0fd0*/  @!P0 FMUL.FTZ R147, R129.reuse, R78 ;  /* 0x0000004e81938220 */ /* 0x040fe20000410000 */
[----:B------:R-:W-:Y:S01]  /*0fe0*/  @!P0 FADD.FTZ R72, R72, -R152 ;  /* 0x8000009848488221 */ /* 0x000fe20000010000 */
[----:B------:R-:W-:Y:S01]  /*0ff0*/  @!P0 FMUL.FTZ R141, R129, R68 ;  /* 0x00000044818d8220 */ /* 0x000fe20000410000 */
[----:B------:R-:W-:Y:S01]  /*1000*/  FMUL.FTZ R78, R39, R91 ;  /* 0x0000005b274e7220 */ /* 0x000fe20000410000 */
[----:B------:R-:W-:Y:S01]  /*1010*/  FADD.FTZ R65, R66, R77 ;  /* 0x0000004d42417221 */ /* 0x000fe20000010000 */
[----:B------:R-:W-:Y:S01]  /*1020*/  FFMA.FTZ R67, R77, R142, R64 ;  /* 0x0000008e4d437223 */ /* 0x000fe20000010040 */
[----:B------:R-:W0:Y:S01]  /*1030*/  @P0 MUFU.RCP R69, R27 ;  /* 0x0000001b00450308 */ /* 0x000e220000001000 */
[----:B------:R-:W-:Y:S01]  /*1040*/  @P0 FMUL.FTZ R149, R149, R154 ;  /* 0x0000009a95950220 */ /* 0x000fe20000410000 */
[--C-:B------:R-:W-:Y:S01]  /*1050*/  @!P0 FADD.FTZ R164, R79, -R152.reuse ;  /* 0x800000984fa48221 */ /* 0x100fe20000010000 */
[--C-:B------:R-:W-:Y:S01]  /*1060*/  @!P0 FADD.FTZ R80, R80, -R152.reuse ;  /* 0x8000009850508221 */ /* 0x100fe20000010000 */
[----:B------:R-:W-:Y:S01]  /*1070*/  @!P0 FADD.FTZ R154, R73, -R152 ;  /* 0x80000098499a8221 */ /* 0x000fe20000010000 */
        /* <DEDUP_REMOVED lines=17> */
[----:B------:R-:W-:Y:S01]  /*1190*/  @P0 FADD.FTZ R83, -R47, R83 ;  /* 0x000000532f530221 */ /* 0x000fe20000010100 */
[C---:B------:R-:W-:Y:S01]  /*11a0*/  @!P0 FMUL.FTZ R75, R129.reuse, R82 ;  /* 0x00000052814b8220 */ /* 0x040fe20000410000 */
[----:B------:R-:W-:Y:S01]  /*11b0*/  @!P0 FMUL.FTZ R145, R129, R158 ;  /* 0x0000009e81918220 */ /* 0x000fe20000410000 */
        /* <DEDUP_REMOVED lines=87> */
.L_x_2767:
[----:B------:R-:W3:Y:S01]  /*1730*/  @!P2 S2R R71, SR_CgaCtaId ;  /* 0x000000000047a919 */ /* 0x000ee20000008800 */
[----:B------:R-:W-:Y:S01]  /*1740*/  LOP3.LUT R69, R64, 0x3, RZ, 0xc0, !PT ;  /* 0x0000000340457812 */ /* 0x000fe200078ec0ff */
[----:B0-2---:R-:W-:Y:S01]  /*1750*/  FADD.FTZ R65, R65, R68 ;  /* 0x0000004441417221 */ /* 0x005fe20000010000 */
[----:B------:R-:W-:Y:S01]  /*1760*/  @!P2 MOV R64, 0x400 ;  /* 0x000004000040a802 */ /* 0x000fe20000000f00 */
[----:B------:R-:W-:Y:S05]  /*1770*/  WARPSYNC.ALL ;  /* 0x0000000000007948 */ /* 0x000fea0003800000 */
[----:B------:R-:W-:Y:S01]  /*1780*/  LOP3.LUT P0, RZ, R69, 0x1f, R110, 0xf8, !PT ;  /* 0x0000001f45ff7812 */ /* 0x000fe2000780f86e */
[----:B------:R-:W-:Y:S01]  /*1790*/  BSSY B0, `(.L_x_2752) ;  /* 0x0000019000007945 */ /* 0x000fe20003800000 */
[----:B------:R-:W-:-:S02]  /*17a0*/  @!P2 IADD3 R69, R66, R69, RZ ;  /* 0x000000454245a210 */ /* 0x000fc40007ffe0ff */
[----:B------:R-:W-:-:S09]  /*17b0*/  LOP3.LUT R94, R127, 0x1, RZ, 0xc0, !PT ;  /* 0x000000017f5e7812 */ /* 0x000fd200078ec0ff */
[----:B------:R-:W0:Y:S01]  /*17c0*/  @!P0 LDC.64 R72, c[0x0][0x250] ;  /* 0x00009400ff488b82 */ /* 0x000e220000000a00 */
[----:B---3--:R-:W-:Y:S01]  /*17d0*/  @!P2 LEA R70, R71, R64, 0x18 ;  /* 0x000000404746a211 */ /* 0x008fe200078ec0ff */
[----:B-1----:R-:W-:-:S03]  /*17e0*/  FADD.FTZ R64, R92, R67 ;  /* 0x000000435c407221 */ /* 0x002fc60000010000 */
        /* <DEDUP_REMOVED lines=19> */
.L_x_2753:
[----:B------:R-:W-:Y:S05]  /*1920*/  BSYNC B0 ;  /* 0x0000000000007941 */ /* 0x000fea0003800000 */
.L_x_2752:
[----:B------:R-:W-:Y:S01]  /*1930*/  ULDC UR8, c[0x0][0x210] ;  /* 0x0000840000087ab9 */ /* 0x000fe20000000800 */
[----:B------:R-:W-:Y:S01]  /*1940*/  IADD3 R94, -R94, RZ, RZ ;  /* 0x000000ff5e5e7210 */ /* 0x000fe20007ffe1ff */
[----:B------:R-:W-:Y:S01]  /*1950*/  UIMAD UR4, UR8, 0x5, URZ ;  /* 0x00000005080478a4 */ /* 0x000fe2000f8e023f */
[----:B-1----:R-:W-:-:S05]  /*1960*/  LEA R69, R104, R104, 0x2 ;  /* 0x0000006868457211 */ /* 0x002fca00078e10ff */
[----:B------:R-:W-:-:S04]  /*1970*/  LOP3.LUT R64, R94, UR4, RZ, 0xc0, !PT ;  /* 0x000000045e407c12 */ /* 0x000fc8000f8ec0ff */
[----:B------:R-:W-:-:S04]  /*1980*/  IADD3 R69, P2, R69, R64, RZ ;  /* 0x0000004045457210 */ /* 0x000fc80007f5e0ff */
[----:B------:R-:W-:Y:S02]  /*1990*/  @!P0 IADD3 R64, P3, R108, R69, RZ ;  /* 0x000000456c408210 */ /* 0x000fe40007f7e0ff */
[----:B------:R-:W-:Y:S02]  /*19a0*/  IADD3.X R93, RZ, RZ, RZ, P2, !PT ;  /* 0x000000ffff5d7210 */ /* 0x000fe400017fe4ff */
[----:B0-----:R-:W-:Y:S02]  /*19b0*/  @!P0 LEA R72, P2, R64, R72, 0x3 ;  /* 0x0000004840488211 */ /* 0x001fe400078418ff */
[----:B------:R-:W-:-:S04]  /*19c0*/  @!P0 LEA.HI.X.SX32 R65, R108, R93, 0x1, P3 ;  /* 0x0000005d6c418211 */ /* 0x000fc800018f0eff */
[----:B------:R-:W-:-:S05]  /*19d0*/  @!P0 LEA.HI.X R73, R64, R73, R65, 0x3, P2 ;  /* 0x0000004940498211 */ /* 0x000fca00010f1c41 */
[----:B------:R0:W-:Y:S01]  /*19e0*/  @!P0 STG.E.64 desc[UR6][R72.64], R70 ;  /* 0x0000004648008986 */ /* 0x0001e2000c101b06 */
[----:B------:R-:W-:-:S13]  /*19f0*/  ISETP.NE.AND P0, PT, R110, RZ, PT ;  /* 0x000000ff6e00720c */ /* 0x000fda0003f05270 */
[----:B0-----:R-:W-:Y:S05]  /*1a00*/  @P0 BRA `(.L_x_2754) ;  /* 0x0000000000540947 */ /* 0x001fea0003800000 */
[----:B------:R-:W-:Y:S01]  /*1a10*/  SHF.R.U32.HI R65, RZ, 0x1, R127 ;  /* 0x00000001ff417819 */ /* 0x000fe2000001167f */
[----:B------:R-:W-:Y:S01]  /*1a20*/  HFMA2.MMA R67, -RZ, RZ, 0, 5.9604644775390625e-08 ;  /* 0x00000001ff437435 */ /* 0x000fe200000001ff */
[----:B------:R-:W-:Y:S01]  /*1a30*/  LOP3.LUT R64, R94, UR8, RZ, 0xc0, !PT ;  /* 0x000000085e407c12 */ /* 0x000fe2000f8ec0ff */
        /* <DEDUP_REMOVED lines=13> */
.L_x_2755:
[----:B------:R-:W2:Y:S04]  /*1b10*/  LDG.E.STRONG.GPU R66, desc[UR6][R64.64] ;  /* 0x0000000640427981 */ /* 0x000ea8000c1ef900 */
[----:B--2---:R-:W-:Y:S01]  /*1b20*/  CCTL.IVALL ;  /* 0x00000000ff00798f */ /* 0x004fe20002000000 */
[----:B------:R-:W-:Y:S05]  /*1b30*/  YIELD ;  /* 0x0000000000007946 */ /* 0x000fea0003800000 */
[----:B------:R-:W-:-:S13]  /*1b40*/  ISETP.NE.AND P0, PT, R66, R71, PT ;  /* 0x000000474200720c */ /* 0x000fda0003f05270 */
[----:B------:R-:W-:Y:S05]  /*1b50*/  @P0 BRA `(.L_x_2755) ;  /* 0xfffffffc00ec0947 */ /* 0x000fea000383ffff */
.L_x_2754:
[----:B------:R-:W-:Y:S01]  /*1b60*/  ISETP.GT.U32.AND P0, PT, R106, 0x4, PT ;  /* 0x000000046a00780c */ /* 0x000fe20003f04070 */
[----:B------:R-:W-:Y:S05]  /*1b70*/  WARPSYNC.ALL ;  /* 0x0000000000007948 */ /* 0x000fea0003800000 */
[----:B------:R-:W-:Y:S01]  /*1b80*/  BAR.SYNC.DEFER_BLOCKING 0x0 ;  /* 0x0000000000007b1d */ /* 0x000fe20000010000 */
[----:B0-----:R-:W-:Y:S02]  /*1b90*/  CS2R R66, SRZ ;  /* 0x0000000000427805 */ /* 0x001fe4000001ff00 */
[----:B------:R-:W-:-:S03]  /*1ba0*/  IADD3 R128, R128, UR8, RZ ;  /* 0x0000000880807c10 */ /* 0x000fc6000fffe0ff */
[----:B------:R-:W-:Y:S02]  /*1bb0*/  ULDC UR4, c[0x0][0x214] ;  /* 0x0000850000047ab9 */ /* 0x000fe40000000800 */
[----:B------:R-:W0:Y:S01]  /*1bc0*/  @!P0 LDC.64 R64, c[0x0][0x250] ;  /* 0x00009400ff408b82 */ /* 0x000e220000000a00 */
[----:B------:R-:W-:-:S04]  /*1bd0*/  @!P0 IADD3 R68, P2, R106, R69, RZ ;  /* 0x000000456a448210 */ /* 0x000fc80007f5e0ff */
[----:B------:R-:W-:Y:S02]  /*1be0*/  @!P0 IADD3.X R69, RZ, R93, RZ, P2, !PT ;  /* 0x0000005dff458210 */ /* 0x000fe400017fe4ff */
[----:B0-----:R-:W-:-:S04]  /*1bf0*/  @!P0 LEA R64, P2, R68, R64, 0x3 ;  /* 0x0000004044408211 */ /* 0x001fc800078418ff */
[----:B------:R-:W-:-:S05]  /*1c00*/  @!P0 LEA.HI.X R65, R68, R65, R69, 0x3, P2 ;  /* 0x0000004144418211 */ /* 0x000fca00010f1c45 */
        /* <DEDUP_REMOVED lines=25> */
[----:B------:R-:W-:Y:S02]  /*1da0*/  FMUL.FTZ R68, R64, 7.8124998253770172596e-05 ;  /* 0x38a3d70a40447820 */ /* 0x000fe40000410000 */
        /* <DEDUP_REMOVED lines=34> */
[----:B------:R-:W-:Y:S01]  /*1fd0*/  FADD.FTZ R76, R83, -R150 ;  /* 0x80000096534c7221 */ /* 0x000fe20000010000 */
[----:B------:R-:W-:Y:S01]  /*1fe0*/  FADD.FTZ R90, R90, -R151 ;  /* 0x800000975a5a7221 */ /* 0x000fe20000010000 */
[----:B------:R-:W-:Y:S01]  /*1ff0*/  FADD.FTZ R98, R98, -R147 ;  /* 0x8000009362627221 */ /* 0x000fe20000010000 */
[----:B------:R-:W-:-:S04]  /*2000*/  IMAD.WIDE.U32 R86, R137, 0x10, R64 ;  /* 0x0000001089567825 */ /* 0x000fc800078e0040 */
[----:B------:R-:W-:Y:S01]  /*2010*/  FADD.FTZ R148, R99, -R148 ;  /* 0x8000009463947221 */ /* 0x000fe20000010000 */
[----:B------:R-:W-:Y:S01]  /*2020*/  FADD.FTZ R100, R100, -R149 ;  /* 0x8000009564647221 */ /* 0x000fe20000010000 */
[----:B------:R-:W-:Y:S01]  /*2030*/  FADD.FTZ R92, R101, -R92 ;  /* 0x8000005c655c7221 */ /* 0x000fe20000010000 */
[----:B------:R-:W-:-:S04]  /*2040*/  IMAD.WIDE.U32 R140, R140, 0x10, R64 ;  /* 0x000000108c8c7825 */ /* 0x000fc800078e0040 */
[----:B------:R-:W-:Y:S01]  /*2050*/  FADD.FTZ R102, R102, -R75 ;  /* 0x8000004b66667221 */ /* 0x000fe20000010000 */
[----:B------:R-:W-:Y:S01]  /*2060*/  FADD.FTZ R94, R91, -R94 ;  /* 0x8000005e5b5e7221 */ /* 0x000fe20000010000 */
[----:B------:R-:W-:Y:S01]  /*2070*/  FMUL.FTZ R67, R129, R132 ;  /* 0x0000008481437220 */ /* 0x000fe20000410000 */
[----:B------:R-:W-:-:S04]  /*2080*/  IMAD.WIDE.U32 R138, R138, 0x10, R64 ;  /* 0x000000108a8a7825 */ /* 0x000fc800078e0040 */
[C---:B------:R-:W-:Y:S01]  /*2090*/  FMUL.FTZ R66, R129.reuse, R66 ;  /* 0x0000004281427220 */ /* 0x040fe20000410000 */
[C---:B------:R-:W-:Y:S01]  /*20a0*/  FMUL.FTZ R71, R129.reuse, R78 ;  /* 0x0000004e81477220 */ /* 0x040fe20000410000 */
[----:B------:R-:W-:Y:S01]  /*20b0*/  FMUL.FTZ R70, R129, R70 ;  /* 0x0000004681467220 */ /* 0x000fe20000410000 */
[----:B------:R-:W-:-:S04]  /*20c0*/  IMAD.WIDE.U32 R136, R136, 0x10, R64 ;  /* 0x0000001088887825 */ /* 0x000fc800078e0040 */
        /* <DEDUP_REMOVED lines=63> */
.L_x_2750:
        /* <DEDUP_REMOVED lines=28> */
.L_x_2751:
[----:B------:R-:W-:Y:S01]  /*2680*/  HFMA2.MMA R95, -RZ, RZ, 0, 9.5367431640625e-07 ;  /* 0x00000010ff5f7435 */ /* 0x000fe200000001ff */
[----:B------:R-:W-:Y:S02]  /*2690*/  MOV R94, R10 ;  /* 0x0000000a005e7202 */ /* 0x000fe40000000f00 */
[----:B------:R-:W-:Y:S02]  /*26a0*/  MOV R96, 0x1f ;  /* 0x0000001f00607802 */ /* 0x000fe40000000f00 */
[----:B------:R-:W-:-:S07]  /*26b0*/  MOV R73, 0xffffffff ;  /* 0xffffffff00497802 */ /* 0x000fce0000000f00 */
[----:B------:R-:W-:Y:S05]  /*26c0*/  WARPSYNC.COLLECTIVE R73, `(.L_x_2757) ;  /* 0x0000000049087348 */ /* 0x000fea0003c00000 */
[----:B------:R0:W1:Y:S02]  /*26d0*/  SHFL.DOWN P0, R93, R94, R95, R96 ;  /* 0x0800005f5e5d7389 */ /* 0x0000640000000060 */
[----:B01----:R-:W-:Y:S01]  /*26e0*/  ENDCOLLECTIVE ;  /* 0x000000000000791b */ /* 0x003fe20003800000 */
.L_x_2757:
[----:B------:R-:W-:Y:S02]  /*26f0*/  MOV R94, R65 ;  /* 0x00000041005e7202 */ /* 0x000fe40000000f00 */
[----:B------:R-:W-:-:S07]  /*2700*/  MOV R67, R93 ;  /* 0x0000005d00437202 */ /* 0x000fce0000000f00 */
[----:B------:R-:W-:Y:S05]  /*2710*/  WARPSYNC.COLLECTIVE R73, `(.L_x_2758) ;  /* 0x0000000049087348 */ /* 0x000fea0003c00000 */
[----:B------:R0:W1:Y:S02]  /*2720*/  SHFL.DOWN P0, R93, R94, R95, R96 ;  /* 0x0800005f5e5d7389 */ /* 0x0000640000000060 */
[----:B01----:R-:W-:Y:S01]  /*2730*/  ENDCOLLECTIVE ;  /* 0x000000000000791b */ /* 0x003fe20003800000 */
.L_x_2758:
[----:B------:R-:W-:Y:S01]  /*2740*/  FADD.FTZ R67, R10, R67 ;  /* 0x000000430a437221 */ /* 0x000fe20000010000 */
[----:B------:R-:W-:-:S04]  /*2750*/  HFMA2.MMA R95, -RZ, RZ, 0, 4.76837158203125e-07 ;  /* 0x00000008ff5f7435 */ /* 0x000fc800000001ff */
[----:B------:R-:W-:Y:S02]  /*2760*/  MOV R94, R67 ;  /* 0x00000043005e7202 */ /* 0x000fe40000000f00 */
[----:B------:R-:W-:-:S07]  /*2770*/  MOV R68, R93 ;  /* 0x0000005d00447202 */ /* 0x000fce0000000f00 */
[----:B------:R-:W-:Y:S05]  /*2780*/  WARPSYNC.COLLECTIVE R73, `(.L_x_2759) ;  /* 0x0000000049087348 */ /* 0x000fea0003c00000 */
[----:B------:R0:W1:Y:S02]  /*2790*/  SHFL.DOWN P0, R93, R94, R95, R96 ;  /* 0x0800005f5e5d7389 */ /* 0x0000640000000060 */
[----:B01----:R-:W-:Y:S01]  /*27a0*/  ENDCOLLECTIVE ;  /* 0x000000000000791b */ /* 0x003fe20003800000 */
.L_x_2759:
[----:B------:R-:W-:-:S05]  /*27b0*/  FADD.FTZ R68, R65, R68 ;  /* 0x0000004441447221 */ /* 0x000fca0000010000 */
[----:B------:R-:W-:Y:S02]  /*27c0*/  MOV R94, R68 ;  /* 0x00000044005e7202 */ /* 0x000fe40000000f00 */
[----:B------:R-:W-:-:S07]  /*27d0*/  MOV R70, R93 ;  /* 0x0000005d00467202 */ /* 0x000fce0000000f00 */
[----:B------:R-:W-:Y:S05]  /*27e0*/  WARPSYNC.COLLECTIVE R73, `(.L_x_2760) ;  /* 0x0000000049087348 */ /* 0x000fea0003c00000 */
[----:B------:R0:W1:Y:S02]  /*27f0*/  SHFL.DOWN P0, R93, R94, R95, R96 ;  /* 0x0800005f5e5d7389 */ /* 0x0000640000000060 */
[----:B01----:R-:W-:Y:S01]  /*2800*/  ENDCOLLECTIVE ;  /* 0x000000000000791b */ /* 0x003fe20003800000 */
.L_x_2760:
[----:B------:R-:W-:Y:S01]  /*2810*/  FADD.FTZ R70, R67, R70 ;  /* 0x0000004643467221 */ /* 0x000fe20000010000 */
[----:B------:R-:W-:-:S04]  /*2820*/  HFMA2.MMA R95, -RZ, RZ, 0, 2.384185791015625e-07 ;  /* 0x00000004ff5f7435 */ /* 0x000fc800000001ff */
[----:B------:R-:W-:Y:S02]  /*2830*/  MOV R94, R70 ;  /* 0x00000046005e7202 */ /* 0x000fe40000000f00 */
[----:B------:R-:W-:-:S07]  /*2840*/  MOV R69, R93 ;  /* 0x0000005d00457202 */ /* 0x000fce0000000f00 */
[----:B------:R-:W-:Y:S05]  /*2850*/  WARPSYNC.COLLECTIVE R73, `(.L_x_2761) ;  /* 0x0000000049087348 */ /* 0x000fea0003c00000 */
[----:B------:R0:W1:Y:S02]  /*2860*/  SHFL.DOWN P0, R93, R94, R95, R96 ;  /* 0x0800005f5e5d7389 */ /* 0x0000640000000060 */
[----:B01----:R-:W-:Y:S01]  /*2870*/  ENDCOLLECTIVE ;  /* 0x000000000000791b */ /* 0x003fe20003800000 */
.L_x_2761:
[----:B------:R-:W-:-:S05]  /*2880*/  FADD.FTZ R69, R68, R69 ;  /* 0x0000004544457221 */ /* 0x000fca0000010000 */
[----:B------:R-:W-:Y:S02]  /*2890*/  MOV R94, R69 ;  /* 0x00000045005e7202 */ /* 0x000fe40000000f00 */
[----:B------:R-:W-:-:S07]  /*28a0*/  MOV R71, R93 ;  /* 0x0000005d00477202 */ /* 0x000fce0000000f00 */
[----:B------:R-:W-:Y:S05]  /*28b0*/  WARPSYNC.COLLECTIVE R73, `(.L_x_2762) ;  /* 0x0000000049087348 */ /* 0x000fea0003c00000 */
[----:B------:R0:W1:Y:S02]  /*28c0*/  SHFL.DOWN P0, R93, R94, R95, R96 ;  /* 0x0800005f5e5d7389 */ /* 0x0000640000000060 */
[----:B01----:R-:W-:Y:S01]  /*28d0*/  ENDCOLLECTIVE ;  /* 0x000000000000791b */ /* 0x003fe20003800000 */
.L_x_2762:
[----:B------:R-:W-:Y:S01]  /*28e0*/  FADD.FTZ R71, R70, R71 ;  /* 0x0000004746477221 */ /* 0x000fe20000010000 */
[----:B------:R-:W-:-:S04]  /*28f0*/  HFMA2.MMA R95, -RZ, RZ, 0, 1.1920928955078125e-07 ;  /* 0x00000002ff5f7435 */ /* 0x000fc800000001ff */
[----:B------:R-:W-:Y:S02]  /*2900*/  MOV R94, R71 ;  /* 0x00000047005e7202 */ /* 0x000fe40000000f00 */
[----:B------:R-:W-:-:S07]  /*2910*/  MOV R72, R93 ;  /* 0x0000005d00487202 */ /* 0x000fce0000000f00 */
[----:B------:R-:W-:Y:S05]  /*2920*/  WARPSYNC.COLLECTIVE R73, `(.L_x_2763) ;  /* 0x0000000049087348 */ /* 0x000fea0003c00000 */
[----:B------:R0:W1:Y:S02]  /*2930*/  SHFL.DOWN P0, R93, R94, R95, R96 ;  /* 0x0800005f5e5d7389 */ /* 0x0000640000000060 */
[----:B01----:R-:W-:Y:S01]  /*2940*/  ENDCOLLECTIVE ;  /* 0x000000000000791b */ /* 0x003fe20003800000 */
.L_x_2763:
[----:B------:R-:W-:-:S05]  /*2950*/  FADD.FTZ R72, R69, R72 ;  /* 0x0000004845487221 */ /* 0x000fca0000010000 */
[----:B------:R-:W-:Y:S02]  /*2960*/  MOV R94, R72 ;  /* 0x00000048005e7202 */ /* 0x000fe40000000f00 */
[----:B------:R-:W-:-:S07]  /*2970*/  MOV R10, R93 ;  /* 0x0000005d000a7202 */ /* 0x000fce0000000f00 */
[----:B------:R-:W-:Y:S05]  /*2980*/  WARPSYNC.COLLECTIVE R73, `(.L_x_2764) ;  /* 0x0000000049087348 */ /* 0x000fea0003c00000 */
[----:B------:R0:W1:Y:S02]  /*2990*/  SHFL.DOWN P0, R93, R94, R95, R96 ;  /* 0x0800005f5e5d7389 */ /* 0x0000640000000060 */
[----:B01----:R-:W-:Y:S01]  /*29a0*/  ENDCOLLECTIVE ;  /* 0x000000000000791b */ /* 0x003fe20003800000 */
.L_x_2764:
        /* <DEDUP_REMOVED lines=8> */
.L_x_2765:
[----:B------:R-:W-:-:S05]  /*2a30*/  FADD.FTZ R65, R72, R65 ;  /* 0x0000004148417221 */ /* 0x000fca0000010000 */
[----:B------:R-:W-:Y:S02]  /*2a40*/  MOV R94, R65 ;  /* 0x00000041005e7202 */ /* 0x000fe40000000f00 */
[----:B------:R-:W-:-:S07]  /*2a50*/  MOV R67, R93 ;  /* 0x0000005d00437202 */ /* 0x000fce0000000f00 */
[----:B------:R-:W-:Y:S05]  /*2a60*/  WARPSYNC.COLLECTIVE R73, `(.L_x_2766) ;  /* 0x0000000049087348 */ /* 0x000fea0003c00000 */
[----:B------:R0:W1:Y:S02]  /*2a70*/  SHFL.DOWN P0, R93, R94, R95, R96 ;  /* 0x0800005f5e5d7389 */ /* 0x0000640000000060 */
[----:B01----:R-:W-:Y:S01]  /*2a80*/  ENDCOLLECTIVE ;  /* 0x000000000000791b */ /* 0x003fe20003800000 */
.L_x_2766:
[----:B------:R-:W-:Y:S01]  /*2a90*/  MOV R68, R93 ;  /* 0x0000005d00447202 */ /* 0x000fe20000000f00 */
[----:B------:R-:W-:Y:S06]  /*2aa0*/  BRA `(.L_x_2767) ;  /* 0xffffffec00207947 */ /* 0x000fec000383ffff */
.L_x_2768:
        /* <DEDUP_REMOVED lines=13> */
.L_x_5503:


//--------------------- .text._ZN10layer_norm22ln_bwd_finalize_kernelINS_22Kernel_traits_finalizeILj12288E13__nv_bfloat16fS2_fjLj1024ELj4ENS_18Kernel_traits_baseILj12288ES2_fS2_fjLj1024EEEEEEEvNS_9BwdParamsE --------------------------
	.section	.text._ZN10layer_norm22ln_bwd_finalize_kernelINS_22Kernel_traits_finalizeILj12288E13__nv_bfloat16fS2_fjLj1024ELj4ENS_18Kernel_traits_baseILj12288ES2_fS2_fjLj1024EEEEEEEvNS_9BwdParamsE,"ax",@progbits
	.align	128
        .global         _ZN10layer_norm22ln_bwd_finalize_kernelINS_22Kernel_traits_finalizeILj12288E13__nv_bfloat16fS2_fjLj1024ELj4ENS_18Kernel_traits_baseILj12288ES2_fS2_fjLj1024EEEEEEEvNS_9BwdParamsE
        .type           _ZN10layer_norm22ln_bwd_finalize_kernelINS_22Kernel_traits_finalizeILj12288E13__nv_bfloat16fS2_fjLj1024ELj4ENS_18Kernel_traits_baseILj12288ES2_fS2_fjLj1024EEEEEEEvNS_9BwdParamsE,@function
        .size           _ZN10layer_norm22ln_bwd_finalize_kernelINS_22Kernel_traits_finalizeILj12288E13__nv_bfloat16fS2_fjLj1024ELj4ENS_18Kernel_traits_baseILj12288ES2_fS2_fjLj1024EEEEEEEvNS_9BwdParamsE,(.L_x_5504 - _ZN10layer_norm22ln_bwd_finalize_kernelINS_22Kernel_traits_finalizeILj12288E13__nv_bfloat16fS2_fjLj1024ELj4ENS_18Kernel_traits_baseILj12288ES2_fS2_fjLj1024EEEEEEEvNS_9BwdParamsE)
        .other          _ZN10layer_norm22ln_bwd_finalize_kernelINS_22Kernel_traits_finalizeILj12288E13__nv_bfloat16fS2_fjLj1024ELj4ENS_18Kernel_traits_baseILj12288ES2_fS2_fjLj1024EEEEEEEvNS_9BwdParamsE,@"STO_CUDA_ENTRY STV_DEFAULT"
_ZN10layer_norm22ln_bwd_finalize_kernelINS_22Kernel_traits_finalizeILj12288E13__nv_bfloat16fS2_fjLj1024ELj4ENS_18Kernel_traits_baseILj12288ES2_fS2_fjLj1024EEEEEEEvNS_9BwdParamsE:
.text._ZN10layer_norm22ln_bwd_finalize_kernelINS_22Kernel_traits_finalizeILj12288E13__nv_bfloat16fS2_fjLj1024ELj4ENS_18Kernel_traits_baseILj12288ES2_fS2_fjLj1024EEEEEEEvNS_9BwdParamsE:
        /* <DEDUP_REMOVED lines=25> */
.L_x_2780:
        /* <DEDUP_REMOVED lines=28> */
.L_x_2773:
        /* <DEDUP_REMOVED lines=33> */
.L_x_2772:
[----:B------:R-:W-:Y:S05]  /*0560*/  BSYNC B1 ;  /* 0x0000000000017941 */ /* 0x000fea0003800000 */
.L_x_2771:
        /* <DEDUP_REMOVED lines=23> */
.L_x_2775:
[----:B------:R-:W-:Y:S05]  /*06e0*/  BSYNC B1 ;  /* 0x0000000000017941 */ /* 0x000fea0003800000 */
.L_x_2774:
        /* <DEDUP_REMOVED lines=11> */
.L_x_2770:
[----:B------:R-:W-:Y:S05]  /*07a0*/  BSYNC B0 ;  /* 0x0000000000007941 */ /* 0x000fea0003800000 */
.L_x_2769:
        /* <DEDUP_REMOVED lines=29> */
.L_x_2791:
[----:B------:R-:W-:Y:S01]  /*0980*/  @!P1 SHF.R.U32.HI R12, RZ, 0x3, R0 ;  /* 0x00000003ff0c9819 */ /* 0x000fe20000011600 */
[----:B---3--:R-:W-:Y:S01]  /*0990*/  FADD.FTZ R14, R9, R14 ;  /* 0x0000000e090e7221 */ /* 0x008fe20000010000 */
[----:B--2---:R-:W-:Y:S02]  /*09a0*/  FADD.FTZ R11, R10, R11 ;  /* 0x0000000b0a0b7221 */ /* 0x004fe40000010000 */
[----:B------:R-:W-:-:S05]  /*09b0*/  @!P1 LOP3.LUT R12, R12, 0x1ffffffc, RZ, 0xc0, !PT ;  /* 0x1ffffffc0c0c9812 */ /* 0x000fca00078ec0ff */
[----:B------:R2:W-:Y:S04]  /*09c0*/  @!P1 STS [R12+UR4+0x2000], R14 ;  /* 0x0020000e0c009988 */ /* 0x0005e80008000804 */
[----:B------:R2:W-:Y:S02]  /*09d0*/  @!P1 STS [R12+UR4+0x2080], R11 ;  /* 0x0020800b0c009988 */ /* 0x0005e40008000804 */
.L_x_2776:
        /* <DEDUP_REMOVED lines=14> */
.L_x_2779:
[----:B------:R-:W-:Y:S05]  /*0ac0*/  BSYNC B0 ;  /* 0x0000000000007941 */ /* 0x000fea0003800000 */
.L_x_2778:
[C---:B------:R-:W-:Y:S02]  /*0ad0*/  ISETP.GT.U32.AND P1, PT, R3.reuse, -0x3001, PT ;  /* 0xffffcfff0300780c */ /* 0x040fe40003f24070 */
[----:B------:R-:W-:Y:S02]  /*0ae0*/  IADD3 R3, R3, 0x3000, RZ ;  /* 0x0000300003037810 */ /* 0x000fe40007ffe0ff */
[----:B------:R-:W-:-:S09]  /*0af0*/  IADD3 R5, R5, 0x1800, RZ ;  /* 0x0000180005057810 */ /* 0x000fd20007ffe0ff */
[----:B------:R-:W-:Y:S05]  /*0b00*/  @P1 BRA `(.L_x_2780) ;  /* 0xfffffff400a01947 */ /* 0x000fea000383ffff */
[----:B------:R-:W-:Y:S05]  /*0b10*/  EXIT ;  /* 0x000000000000794d */ /* 0x000fea0003800000 */
.L_x_2777:
[----:B------:R-:W-:Y:S01]  /*0b20*/  HFMA2.MMA R19, -RZ, RZ, 0, 5.9604644775390625e-08 ;  /* 0x00000001ff137435 */ /* 0x000fe200000001ff */
[----:B---3--:R-:W-:Y:S01]  /*0b30*/  IMAD.MOV.U32 R20, RZ, RZ, R10 ;  /* 0x000000ffff147224 */ /* 0x008fe200078e000a */
[----:B------:R-:W-:Y:S02]  /*0b40*/  MOV R22, 0x1f ;  /* 0x0000001f00167802 */ /* 0x000fe40000000f00 */
[----:B------:R-:W-:-:S07]  /*0b50*/  MOV R17, 0xffffffff ;  /* 0xffffffff00117802 */ /* 0x000fce0000000f00 */
[----:B012---:R-:W-:Y:S05]  /*0b60*/  WARPSYNC.COLLECTIVE R17, `(.L_x_2781) ;  /* 0x0000000011087348 */ /* 0x007fea0003c00000 */
[----:B------:R3:W4:Y:S02]  /*0b70*/  SHFL.BFLY P2, R18, R20, R19, R22 ;  /* 0x0c00001314127389 */ /* 0x0007240000040016 */
[----:B01234-:R-:W-:Y:S01]  /*0b80*/  ENDCOLLECTIVE ;  /* 0x000000000000791b */ /* 0x01ffe20003800000 */
.L_x_2781:
[----:B------:R-:W-:Y:S01]  /*0b90*/  HFMA2.MMA R19, -RZ, RZ, 0, 1.1920928955078125e-07 ;  /* 0x00000002ff137435 */ /* 0x000fe200000001ff */
[----:B------:R-:W-:-:S04]  /*0ba0*/  IMAD.MOV.U32 R11, RZ, RZ, R18 ;  /* 0x000000ffff0b7224 */ /* 0x000fc800078e0012 */
[----:B------:R-:W-:-:S05]  /*0bb0*/  FADD.FTZ R11, R10, R11 ;  /* 0x0000000b0a0b7221 */ /* 0x000fca0000010000 */
[----:B------:R-:W-:-:S07]  /*0bc0*/  MOV R20, R11 ;  /* 0x0000000b00147202 */ /* 0x000fce0000000f00 */
[----:B------:R-:W-:Y:S05]  /*0bd0*/  WARPSYNC.COLLECTIVE R17, `(.L_x_2782) ;  /* 0x0000000011087348 */ /* 0x000fea0003c00000 */
[----:B------:R0:W1:Y:S02]  /*0be0*/  SHFL.BFLY P2, R18, R20, R19, R22 ;  /* 0x0c00001314127389 */ /* 0x0000640000040016 */
[----:B01----:R-:W-:Y:S01]  /*0bf0*/  ENDCOLLECTIVE ;  /* 0x000000000000791b */ /* 0x003fe20003800000 */
.L_x_2782:
[----:B------:R-:W-:Y:S01]  /*0c00*/  HFMA2.MMA R19, -RZ, RZ, 0, 2.384185791015625e-07 ;  /* 0x00000004ff137435 */ /* 0x000fe200000001ff */
[----:B------:R-:W-:-:S05]  /*0c10*/  MOV R12, R18 ;  /* 0x00000012000c7202 */ /* 0x000fca0000000f00 */
[----:B------:R-:W-:-:S04]  /*0c20*/  FADD.FTZ R12, R11, R12 ;  /* 0x0000000c0b0c7221 */ /* 0x000fc80000010000 */
[----:B------:R-:W-:-:S07]  /*0c30*/  IMAD.MOV.U32 R20, RZ, RZ, R12 ;  /* 0x000000ffff147224 */ /* 0x000fce00078e000c */
[----:B------:R-:W-:Y:S05]  /*0c40*/  WARPSYNC.COLLECTIVE R17, `(.L_x_2783) ;  /* 0x0000000011087348 */ /* 0x000fea0003c00000 */
[----:B------:R0:W1:Y:S02]  /*0c50*/  SHFL.BFLY P2, R18, R20, R19, R22 ;  /* 0x0c00001314127389 */ /* 0x0000640000040016 */
[----:B01----:R-:W-:Y:S01]  /*0c60*/  ENDCOLLECTIVE ;  /* 0x000000000000791b */ /* 0x003fe20003800000 */
.L_x_2783:
[----:B------:R-:W-:Y:S01]  /*0c70*/  IMAD.MOV.U32 R19, RZ, RZ, 0x8 ;  /* 0x00000008ff137424 */ /* 0x000fe200078e00ff */
[----:B------:R-:W-:-:S05]  /*0c80*/  MOV R13, R18 ;  /* 0x00000012000d7202 */ /* 0x000fca0000000f00 */
[----:B------:R-:W-:-:S05]  /*0c90*/  FADD.FTZ R13, R12, R13 ;  /* 0x0000000d0c0d7221 */ /* 0x000fca0000010000 */
[----:B------:R-:W-:-:S07]  /*0ca0*/  MOV R20, R13 ;  /* 0x0000000d00147202 */ /* 0x000fce0000000f00 */
[----:B------:R-:W-:Y:S05]  /*0cb0*/  WARPSYNC.COLLECTIVE R17, `(.L_x_2784) ;  /* 0x0000000011087348 */ /* 0x000fea0003c00000 */
[----:B------:R0:W1:Y:S02]  /*0cc0*/  SHFL.BFLY P2, R18, R20, R19, R22 ;  /* 0x0c00001314127389 */ /* 0x0000640000040016 */
[----:B01----:R-:W-:Y:S01]  /*0cd0*/  ENDCOLLECTIVE ;  /* 0x000000000000791b */ /* 0x003fe20003800000 */
.L_x_2784:
[----:B------:R-:W-:Y:S01]  /*0ce0*/  HFMA2.MMA R19, -RZ, RZ, 0, 9.5367431640625e-07 ;  /* 0x00000010ff137435 */ /* 0x000fe200000001ff */
[----:B------:R-:W-:-:S05]  /*0cf0*/  MOV R10, R18 ;  /* 0x00000012000a7202 */ /* 0x000fca0000000f00 */
[----:B------:R-:W-:-:S05]  /*0d00*/  FADD.FTZ R10, R13, R10 ;  /* 0x0000000a0d0a7221 */ /* 0x000fca0000010000 */
[----:B------:R-:W-:-:S07]  /*0d10*/  MOV R20, R10 ;  /* 0x0000000a00147202 */ /* 0x000fce0000000f00 */
[----:B------:R-:W-:Y:S05]  /*0d20*/  WARPSYNC.COLLECTIVE R17, `(.L_x_2785) ;  /* 0x0000000011087348 */ /* 0x000fea0003c00000 */
[----:B------:R0:W1:Y:S02]  /*0d30*/  SHFL.BFLY P2, R18, R20, R19, R22 ;  /* 0x0c00001314127389 */ /* 0x0000640000040016 */
[----:B01----:R-:W-:Y:S01]  /*0d40*/  ENDCOLLECTIVE ;  /* 0x000000000000791b */ /* 0x003fe20003800000 */
.L_x_2785:
[----:B------:R-:W-:Y:S01]  /*0d50*/  HFMA2.MMA R19, -RZ, RZ, 0, 5.9604644775390625e-08 ;  /* 0x00000001ff137435 */ /* 0x000fe200000001ff */
[----:B------:R-:W-:Y:S01]  /*0d60*/  MOV R20, R9 ;  /* 0x0000000900147202 */ /* 0x000fe20000000f00 */
[----:B------:R-:W-:-:S09]  /*0d70*/  IMAD.MOV.U32 R11, RZ, RZ, R18 ;  /* 0x000000ffff0b7224 */ /* 0x000fd200078e0012 */
[----:B------:R-:W-:Y:S05]  /*0d80*/  WARPSYNC.COLLECTIVE R17, `(.L_x_2786) ;  /* 0x0000000011087348 */ /* 0x000fea0003c00000 */
[----:B------:R0:W1:Y:S02]  /*0d90*/  SHFL.BFLY P2, R18, R20, R19, R22 ;  /* 0x0c00001314127389 */ /* 0x0000640000040016 */
[----:B01----:R-:W-:Y:S01]  /*0da0*/  ENDCOLLECTIVE ;  /* 0x000000000000791b */ /* 0x003fe20003800000 */
.L_x_2786:
[----:B------:R-:W-:Y:S01]  /*0db0*/  HFMA2.MMA R19, -RZ, RZ, 0, 1.1920928955078125e-07 ;  /* 0x00000002ff137435 */ /* 0x000fe200000001ff */
[----:B------:R-:W-:-:S05]  /*0dc0*/  MOV R12, R18 ;  /* 0x00000012000c7202 */ /* 0x000fca0000000f00 */
[----:B------:R-:W-:-:S04]  /*0dd0*/  FADD.FTZ R14, R9, R12 ;  /* 0x0000000c090e7221 */ /* 0x000fc80000010000 */
[----:B------:R-:W-:-:S07]  /*0de0*/  IMAD.MOV.U32 R20, RZ, RZ, R14 ;  /* 0x000000ffff147224 */ /* 0x000fce00078e000e */
[----:B------:R-:W-:Y:S05]  /*0df0*/  WARPSYNC.COLLECTIVE R17, `(.L_x_2787) ;  /* 0x0000000011087348 */ /* 0x000fea0003c00000 */
[----:B------:R0:W1:Y:S02]  /*0e00*/  SHFL.BFLY P2, R18, R20, R19, R22 ;  /* 0x0c00001314127389 */ /* 0x0000640000040016 */
[----:B01----:R-:W-:Y:S01]  /*0e10*/  ENDCOLLECTIVE ;  /* 0x000000000000791b */ /* 0x003fe20003800000 */
.L_x_2787:
[----:B------:R-:W-:Y:S01]  /*0e20*/  IMAD.MOV.U32 R19, RZ, RZ, 0x4 ;  /* 0x00000004ff137424 */ /* 0x000fe200078e00ff */
[----:B------:R-:W-:-:S05]  /*0e30*/  MOV R13, R18 ;  /* 0x00000012000d7202 */ /* 0x000fca0000000f00 */
[----:B------:R-:W-:-:S05]  /*0e40*/  FADD.FTZ R15, R14, R13 ;  /* 0x0000000d0e0f7221 */ /* 0x000fca0000010000 */
[----:B------:R-:W-:-:S07]  /*0e50*/  MOV R20, R15 ;  /* 0x0000000f00147202 */ /* 0x000fce0000000f00 */
[----:B------:R-:W-:Y:S05]  /*0e60*/  WARPSYNC.COLLECTIVE R17, `(.L_x_2788) ;  /* 0x0000000011087348 */ /* 0x000fea0003c00000 */
[----:B------:R0:W1:Y:S02]  /*0e70*/  SHFL.BFLY P2, R18, R20, R19, R22 ;  /* 0x0c00001314127389 */ /* 0x0000640000040016 */
[----:B01----:R-:W-:Y:S01]  /*0e80*/  ENDCOLLECTIVE ;  /* 0x000000000000791b */ /* 0x003fe20003800000 */
.L_x_2788:
[----:B------:R-:W-:Y:S01]  /*0e90*/  HFMA2.MMA R19, -RZ, RZ, 0, 4.76837158203125e-07 ;  /* 0x00000008ff137435 */ /* 0x000fe200000001ff */
[----:B------:R-:W-:-:S05]  /*0ea0*/  MOV R16, R18 ;  /* 0x0000001200107202 */ /* 0x000fca0000000f00 */
[----:B------:R-:W-:-:S05]  /*0eb0*/  FADD.FTZ R16, R15, R16 ;  /* 0x000000100f107221 */ /* 0x000fca0000010000 */
[----:B------:R-:W-:-:S07]  /*0ec0*/  MOV R20, R16 ;  /* 0x0000001000147202 */ /* 0x000fce0000000f00 */
[----:B------:R-:W-:Y:S05]  /*0ed0*/  WARPSYNC.COLLECTIVE R17, `(.L_x_2789) ;  /* 0x0000000011087348 */ /* 0x000fea0003c00000 */
[----:B------:R0:W1:Y:S02]  /*0ee0*/  SHFL.BFLY P2, R18, R20, R19, R22 ;  /* 0x0c00001314127389 */ /* 0x0000640000040016 */
[----:B01----:R-:W-:Y:S01]  /*0ef0*/  ENDCOLLECTIVE ;  /* 0x000000000000791b */ /* 0x003fe20003800000 */
.L_x_2789:
[----:B------:R-:W-:Y:S01]  /*0f00*/  HFMA2.MMA R19, -RZ, RZ, 0, 9.5367431640625e-07 ;  /* 0x00000010ff137435 */ /* 0x000fe200000001ff */
[----:B------:R-:W-:-:S04]  /*0f10*/  IMAD.MOV.U32 R9, RZ, RZ, R18 ;  /* 0x000000ffff097224 */ /* 0x000fc800078e0012 */
[----:B------:R-:W-:-:S05]  /*0f20*/  FADD.FTZ R9, R16, R9 ;  /* 0x0000000910097221 */ /* 0x000fca0000010000 */
[----:B------:R-:W-:-:S07]  /*0f30*/  MOV R20, R9 ;  /* 0x0000000900147202 */ /* 0x000fce0000000f00 */
[----:B------:R-:W-:Y:S05]  /*0f40*/  WARPSYNC.COLLECTIVE R17, `(.L_x_2790) ;  /* 0x0000000011087348 */ /* 0x000fea0003c00000 */
[----:B------:R0:W1:Y:S02]  /*0f50*/  SHFL.BFLY P2, R18, R20, R19, R22 ;  /* 0x0c00001314127389 */ /* 0x0000640000040016 */
[----:B01----:R-:W-:Y:S01]  /*0f60*/  ENDCOLLECTIVE ;  /* 0x000000000000791b */ /* 0x003fe20003800000 */
.L_x_2790:
[----:B------:R-:W-:Y:S01]  /*0f70*/  MOV R14, R18 ;  /* 0x00000012000e7202 */ /* 0x000fe20000000f00 */
[----:B------:R-:W-:Y:S06]  /*0f80*/  BRA `(.L_x_2791) ;  /* 0xfffffff8007c7947 */ /* 0x000fec000383ffff */
.L_x_2792:
        /* <DEDUP_REMOVED lines=15> */
.L_x_5504:


//--------------------- .text._ZN10layer_norm13ln_bwd_kernelINS_13Kernel_traitsI13__nv_bfloat16fS2_fjLj12288ELj4ELj1ELj4ELj16ENS_18Kernel_traits_baseILj12288ES2_fS2_fjLj128EEEEEEEvNS_9BwdParamsE --------------------------
	.section	.text._ZN10layer_norm13ln_bwd_kernelINS_13Kernel_traitsI13__nv_bfloat16fS2_fjLj12288ELj4ELj1ELj4ELj16ENS_18Kernel_traits_baseILj12288ES2_fS2_fjLj128EEEEEEEvNS_9BwdParamsE,"ax",@progbits
	.align	128
        .global         _ZN10layer_norm13ln_bwd_kernelINS_13Kernel_traitsI13__nv_bfloat16fS2_fjLj12288ELj4ELj1ELj4ELj16ENS_18Kernel_traits_baseILj12288ES2_fS2_fjLj128EEEEEEEvNS_9BwdParamsE
        .type           _ZN10layer_norm13ln_bwd_kernelINS_13Kernel_traitsI13__nv_bfloat16fS2_fjLj12288ELj4ELj1ELj4ELj16ENS_18Kernel_traits_baseILj12288ES2_fS2_fjLj128EEEEEEEvNS_9BwdParamsE,@function
        .size           _ZN10layer_norm13ln_bwd_kernelINS_13Kernel_traitsI13__nv_bfloat16fS2_fjLj12288ELj4ELj1ELj4ELj16ENS_18Kernel_traits_baseILj12288ES2_fS2_fjLj128EEEEEEEvNS_9BwdParamsE,(.L_x_5505 - _ZN10layer_norm13ln_bwd_kernelINS_13Kernel_traitsI13__nv_bfloat16fS2_fjLj12288ELj4ELj1ELj4ELj16ENS_18Kernel_traits_baseILj12288ES2_fS2_fjLj128EEEEEEEvNS_9BwdParamsE)
        .other          _ZN10layer_norm13ln_bwd_kernelINS_13Kernel_traitsI13__nv_bfloat16fS2_fjLj12288ELj4ELj1ELj4ELj16ENS_18Kernel_traits_baseILj12288ES2_fS2_fjLj128EEEEEEEvNS_9BwdParamsE,@"STO_CUDA_ENTRY STV_DEFAULT"
_ZN10layer_norm13ln_bwd_kernelINS_13Kernel_traitsI13__nv_bfloat16fS2_fjLj12288ELj4ELj1ELj4ELj16ENS_18Kernel_traits_baseILj12288ES2_fS2_fjLj128EEEEEEEvNS_9BwdParamsE:
.text._ZN10layer_norm13ln_bwd_kernelINS_13Kernel_traitsI13__nv_bfloat16fS2_fjLj12288ELj4ELj1ELj4ELj16ENS_18Kernel_traits_baseILj12288ES2_fS2_fjLj128EEEEEEEvNS_9BwdParamsE:
        /* <DEDUP_REMOVED lines=18> */
[----:B------:R-:W4:Y:S08]  /*0120*/  @P0 LDC.64 R6, c[0x0][0x248] ;  /* 0x00009200ff060b82 */ /* 0x000f300000000a00 */
[----:B------:R-:W4:Y:S01]  /*0130*/  @P0 LDC.64 R10, c[0x0][0x248] ;  /* 0x00009200ff0a0b82 */ /* 0x000f220000000a00 */
[----:B--2---:R-:W-:Y:S01]  /*0140*/  @P0 IMAD.WIDE.U32 R2, R13, 0x8, R2 ;  /* 0x000000080d020825 */ /* 0x004fe200078e0002 */
[----:B------:R-:W-:-:S02]  /*0150*/  @P0 IADD3 R13, R28, 0x800, RZ ;  /* 0x000008001c0d0810 */ /* 0x000fc40007ffe0ff */
[----:B------:R-:W-:Y:S02]  /*0160*/  SHF.R.U32.HI R26, RZ, 0x2, R26 ;  /* 0x00000002ff1a7819 */ /* 0x000fe4000001161a */
[C---:B------:R-:W-:Y:S01]  /*0170*/  @P0 IADD3 R15, R28.reuse, 0x400, RZ ;  /* 0x000004001c0f0810 */ /* 0x040fe20007ffe0ff */
[----:B0-----:R-:W-:Y:S01]  /*0180*/  @P0 IMAD.WIDE.U32 R8, R13, 0x8, R8 ;  /* 0x000000080d080825 */ /* 0x001fe200078e0008 */
[C---:B------:R-:W-:Y:S01]  /*0190*/  @P0 IADD3 R17, R28.reuse, 0x600, RZ ;  /* 0x000006001c110810 */ /* 0x040fe20007ffe0ff */
[----:B------:R-:W5:Y:S01]  /*01a0*/  @P0 LDG.E.64 R92, desc[UR6][R2.64] ;  /* 0x00000006025c0981 */ /* 0x000f62000c1e1b00 */
[C---:B------:R-:W-:Y:S01]  /*01b0*/  @P0 IADD3 R19, R28.reuse, 0xa00, RZ ;  /* 0x00000a001c130810 */ /* 0x040fe20007ffe0ff */
[----:B-1----:R-:W-:Y:S01]  /*01c0*/  @P0 IMAD.WIDE.U32 R4, R15, 0x8, R4 ;  /* 0x000000080f040825 */ /* 0x002fe200078e0004 */
[C---:B---3--:R-:W-:Y:S01]  /*01d0*/  @P0 LEA R12, P1, R28.reuse, R20, 0x3 ;  /* 0x000000141c0c0211 */ /* 0x048fe200078218ff */
[----:B------:R-:W5:Y:S01]  /*01e0*/  @P0 LDG.E.64 R80, desc[UR6][R8.64] ;  /* 0x0000000608500981 */ /* 0x000f62000c1e1b00 */
[----:B------:R-:W-:Y:S01]  /*01f0*/  LEA.HI R95, R29, R26, RZ, 0x19 ;  /* 0x0000001a1d5f7211 */ /* 0x000fe200078fc8ff */
[----:B----4-:R-:W-:Y:S01]  /*0200*/  @P0 IMAD.WIDE.U32 R6, R17, 0x8, R6 ;  /* 0x0000000811060825 */ /* 0x010fe200078e0006 */
[----:B------:R-:W-:Y:S01]  /*0210*/  @P0 LEA.HI.X R13, R28, R21, RZ, 0x3, P1 ;  /* 0x000000151c0d0211 */ /* 0x000fe200008f1cff */
[----:B------:R-:W5:Y:S01]  /*0220*/  @P0 LDG.E.64 R88, desc[UR6][R4.64] ;  /* 0x0000000604580981 */ /* 0x000f62000c1e1b00 */
[----:B------:R-:W-:-:S03]  /*0230*/  MOV R25, R95 ;  /* 0x0000005f00197202 */ /* 0x000fc60000000f00 */
[----:B------:R-:W5:Y:S01]  /*0240*/  @P0 LDG.E.64 R84, desc[UR6][R6.64] ;  /* 0x0000000606540981 */ /* 0x000f62000c1e1b00 */
[----:B------:R-:W-:-:S03]  /*0250*/  @P0 IMAD.WIDE.U32 R10, R19, 0x8, R10 ;  /* 0x00000008130a0825 */ /* 0x000fc600078e000a */
        /* <DEDUP_REMOVED lines=35> */
[----:B------:R0:W4:Y:S01]  /*0490*/  LDG.E.64 R12, desc[UR6][R2.64+0x5000] ;  /* 0x00500006020c7981 */ /* 0x000122000c1e1b00 */
[C---:B-----5:R-:W-:Y:S01]  /*04a0*/  SHF.R.U64 R126, R122.reuse, 0x10, R123 ;  /* 0x000000107a7e7819 */ /* 0x060fe2000000127b */
[----:B------:R-:W-:Y:S01]  /*04b0*/  HFMA2.MMA R134, -RZ, RZ, 0, 5.9604644775390625e-08 ;  /* 0x00000001ff867435 */ /* 0x000fe200000001ff */
[----:B------:R-:W-:-:S02]  /*04c0*/  SHF.L.U32 R127, R122, 0x10, RZ ;  /* 0x000000107a7f7819 */ /* 0x000fc400000006ff */
        /* <DEDUP_REMOVED lines=36> */
[----:B0-----:R-:W-:Y:S02]  /*0710*/  CS2R R2, SRZ ;  /* 0x0000000000027805 */ /* 0x001fe4000001ff00 */
[----:B------:R-:W-:-:S02]  /*0720*/  SHF.L.U32 R89, R89, 0x10, RZ ;  /* 0x0000001059597819 */ /* 0x000fc400000006ff */
[----:B------:R-:W-:Y:S02]  /*0730*/  SHF.L.U32 R85, R85, 0x10, RZ ;  /* 0x0000001055557819 */ /* 0x000fe400000006ff */
[----:B------:R-:W-:Y:S02]  /*0740*/  SHF.L.U32 R81, R81, 0x10, RZ ;  /* 0x0000001051517819 */ /* 0x000fe400000006ff */
[----:B------:R-:W-:Y:S02]  /*0750*/  SHF.L.U32 R77, R77, 0x10, RZ ;  /* 0x000000104d4d7819 */ /* 0x000fe400000006ff */
[----:B------:R-:W-:Y:S02]  /*0760*/  MOV R24, RZ ;  /* 0x000000ff00187202 */ /* 0x000fe40000000f00 */
        /* <DEDUP_REMOVED lines=53> */
[----:B------:R-:W-:-:S07]  /*0ac0*/  SHF.L.U32 R115, R115, 0x10, RZ ;  /* 0x0000001073737819 */ /* 0x000fce00000006ff */
.L_x_2799:
[----:B------:R-:W-:Y:S01]  /*0ad0*/  ULDC.64 UR4, c[0x0][0x228] ;  /* 0x00008a0000047ab9 */ /* 0x000fe20000000a00 */
[----:B------:R-:W-:Y:S01]  /*0ae0*/  IMAD R143, R25, 0xc00, R28 ;  /* 0x00000c00198f7824 */ /* 0x000fe200078e021c */
[----:B------:R-:W-:Y:S01]  /*0af0*/  ISETP.NE.U32.AND P0, PT, RZ, UR4, PT ;  /* 0x00000004ff007c0c */ /* 0x000fe2000bf05070 */
[----:B--2---:R-:W0:Y:S03]  /*0b00*/  LDC.64 R130, c[0x0][0x268] ;  /* 0x00009a00ff827b82 */ /* 0x004e260000000a00 */
[----:B------:R-:W-:Y:S02]  /*0b10*/  ISETP.NE.AND.EX P0, PT, RZ, UR5, PT, P0 ;  /* 0x00000005ff007c0c */ /* 0x000fe4000bf05300 */
[----:B------:R-:W-:-:S03]  /*0b20*/  IADD3 R95, R143, 0x800, RZ ;  /* 0x000008008f5f7810 */ /* 0x000fc60007ffe0ff */
[----:B------:R-:W1:Y:S08]  /*0b30*/  LDC.64 R140, c[0x0][0x238] ;  /* 0x00008e00ff8c7b82 */ /* 0x000e700000000a00 */
[----:B------:R-:W2:Y:S01]  /*0b40*/  @P0 LDC.64 R36, c[0x0][0x228] ;  /* 0x00008a00ff240b82 */ /* 0x000ea20000000a00 */
[----:B------:R-:W-:-:S04]  /*0b50*/  @P0 LEA R40, P1, R143, UR4, 0x4 ;  /* 0x000000048f280c11 */ /* 0x000fc8000f8220ff */
[C---:B------:R-:W-:Y:S02]  /*0b60*/  @P0 LEA.HI.X R41, R143.reuse, UR5, RZ, 0x4, P1 ;  /* 0x000000058f290c11 */ /* 0x040fe400088f24ff */
[C---:B------:R-:W-:Y:S01]  /*0b70*/  IADD3 R155, R143.reuse, 0x200, RZ ;  /* 0x000002008f9b7810 */ /* 0x040fe20007ffe0ff */
[----:B------:R-:W3:Y:S03]  /*0b80*/  @!P0 LDC.64 R148, c[0x0][0x220] ;  /* 0x00008800ff948b82 */ /* 0x000ee60000000a00 */
[----:B------:R-:W4:Y:S01]  /*0b90*/  @P0 LDG.E.128 R40, desc[UR6][R40.64] ;  /* 0x0000000628280981 */ /* 0x000f22000c1e1d00 */
[C---:B------:R-:W-:Y:S02]  /*0ba0*/  IADD3 R154, R143.reuse, 0x400, RZ ;  /* 0x000004008f9a7810 */ /* 0x040fe40007ffe0ff */
[C---:B------:R-:W-:Y:S02]  /*0bb0*/  IADD3 R151, R143.reuse, 0x600, RZ ;  /* 0x000006008f977810 */ /* 0x040fe40007ffe0ff */
[----:B------:R-:W-:Y:S01]  /*0bc0*/  IADD3 R150, R143, 0xa00, RZ ;  /* 0x00000a008f967810 */ /* 0x000fe20007ffe0ff */
[----:B------:R-:W5:Y:S01]  /*0bd0*/  @!P0 LDC.64 R144, c[0x0][0x230] ;  /* 0x00008c00ff908b82 */ /* 0x000f620000000a00 */
[----:B--2---:R-:W-:-:S06]  /*0be0*/  @P0 IMAD.WIDE.U32 R36, R95, 0x10, R36 ;  /* 0x000000105f240825 */ /* 0x004fcc00078e0024 */
[----:B------:R-:W2:Y:S01]  /*0bf0*/  @P0 LDG.E.128 R36, desc[UR6][R36.64] ;  /* 0x0000000624240981 */ /* 0x000ea2000c1e1d00 */
[----:B------:R-:W-:-:S04]  /*0c00*/  @P0 LEA R44, P1, R155, UR4, 0x4 ;  /* 0x000000049b2c0c11 */ /* 0x000fc8000f8220ff */
[----:B------:R-:W-:-:S06]  /*0c10*/  @P0 LEA.HI.X R45, R155, UR5, RZ, 0x4, P1 ;  /* 0x000000059b2d0c11 */ /* 0x000fcc00088f24ff */
[----:B------:R-:W4:Y:S01]  /*0c20*/  @P0 LDG.E.128 R44, desc[UR6][R44.64] ;  /* 0x000000062c2c0981 */ /* 0x000f22000c1e1d00 */
        /* <DEDUP_REMOVED lines=9> */
[----:B0-----:R-:W-:-:S04]  /*0cc0*/  IMAD.WIDE.U32 R152, R95, 0x8, R130 ;  /* 0x000000085f987825 */ /* 0x001fc800078e0082 */
[----:B---3--:R-:W-:Y:S02]  /*0cd0*/  @!P0 IMAD.WIDE.U32 R148, R95, 0x10, R148 ;  /* 0x000000105f948825 */ /* 0x008fe400078e0094 */
[----:B------:R-:W0:Y:S01]  /*0ce0*/  @!P0 LDC.64 R94, c[0x0][0x220] ;  /* 0x00008800ff5e8b82 */ /* 0x000e220000000a00 */
[----:B------:R-:W3:Y:S01]  /*0cf0*/  LDG.E.64 R152, desc[UR6][R152.64] ;  /* 0x0000000698987981 */ /* 0x000ee2000c1e1b00 */
[----:B------:R-:W-:-:S04]  /*0d00*/  IMAD.WIDE.U32 R132, R143, 0x8, R130 ;  /* 0x000000088f847825 */ /* 0x000fc800078e0082 */
[--C-:B------:R-:W-:Y:S02]  /*0d10*/  IMAD.WIDE.U32 R138, R155, 0x8, R130.reuse ;  /* 0x000000089b8a7825 */ /* 0x100fe400078e0082 */
[----:B------:R-:W2:Y:S02]  /*0d20*/  LDG.E.64 R132, desc[UR6][R132.64] ;  /* 0x0000000684847981 */ /* 0x000ea4000c1e1b00 */
[--C-:B------:R-:W-:Y:S01]  /*0d30*/  IMAD.WIDE.U32 R136, R154, 0x8, R130.reuse ;  /* 0x000000089a887825 */ /* 0x100fe200078e0082 */
[----:B------:R-:W-:Y:S01]  /*0d40*/  @P0 MOV R135, RZ ;  /* 0x000000ff00870202 */ /* 0x000fe20000000f00 */
[----:B------:R-:W4:Y:S02]  /*0d50*/  LDG.E.64 R138, desc[UR6][R138.64] ;  /* 0x000000068a8a7981 */ /* 0x000f24000c1e1b00 */
[--C-:B------:R-:W-:Y:S02]  /*0d60*/  IMAD.WIDE.U32 R146, R151, 0x8, R130.reuse ;  /* 0x0000000897927825 */ /* 0x100fe400078e0082 */
[----:B------:R-:W4:Y:S02]  /*0d70*/  LDG.E.64 R136, desc[UR6][R136.64] ;  /* 0x0000000688887981 */ /* 0x000f24000c1e1b00 */
[----:B------:R-:W-:-:S02]  /*0d80*/  IMAD.WIDE.U32 R130, R150, 0x8, R130 ;  /* 0x0000000896827825 */ /* 0x000fc400078e0082 */
[----:B------:R-:W4:Y:S02]  /*0d90*/  LDG.E.64 R146, desc[UR6][R146.64] ;  /* 0x0000000692927981 */ /* 0x000f24000c1e1b00 */
[----:B-----5:R-:W-:Y:S02]  /*0da0*/  @!P0 IMAD.WIDE R144, R25, 0x4, R144 ;  /* 0x0000000419908825 */ /* 0x020fe400078e0290 */
[----:B------:R-:W5:Y:S01]  /*0db0*/  LDG.E.64 R130, desc[UR6][R130.64] ;  /* 0x0000000682827981 */ /* 0x000f62000c1e1b00 */
[----:B0-----:R-:W-:-:S03]  /*0dc0*/  @!P0 LEA R142, P1, R143, R94, 0x4 ;  /* 0x0000005e8f8e8211 */ /* 0x001fc600078220ff */
[----:B------:R0:W4:Y:S01]  /*0dd0*/  @!P0 LDG.E R135, desc[UR6][R144.64] ;  /* 0x0000000690878981 */ /* 0x000122000c1e1900 */
[----:B-1----:R-:W-:Y:S01]  /*0de0*/  IMAD.WIDE R156, R25, 0x4, R140 ;  /* 0x00000004199c7825 */ /* 0x002fe200078e028c */
[----:B------:R-:W-:Y:S02]  /*0df0*/  @!P0 LEA.HI.X R143, R143, R95, RZ, 0x4, P1 ;  /* 0x0000005f8f8f8211 */ /* 0x000fe400008f24ff */
[----:B------:R-:W1:Y:S02]  /*0e00*/  @!P0 LDC.64 R94, c[0x0][0x220] ;  /* 0x00008800ff5e8b82 */ /* 0x000e640000000a00 */
[----:B------:R-:W4:Y:S01]  /*0e10*/  LDG.E R129, desc[UR6][R156.64] ;  /* 0x000000069c817981 */ /* 0x000f22000c1e1900 */
[----:B-1----:R-:W-:-:S04]  /*0e20*/  @!P0 LEA R140, P1, R155, R94, 0x4 ;  /* 0x0000005e9b8c8211 */ /* 0x002fc800078220ff */
[----:B------:R-:W-:Y:S02]  /*0e30*/  @!P0 LEA.HI.X R141, R155, R95, RZ, 0x4, P1 ;  /* 0x0000005f9b8d8211 */ /* 0x000fe400008f24ff */
[----:B------:R-:W0:Y:S02]  /*0e40*/  @!P0 LDC.64 R94, c[0x0][0x220] ;  /* 0x00008800ff5e8b82 */ /* 0x000e240000000a00 */
[----:B0-----:R-:W-:-:S04]  /*0e50*/  @!P0 LEA R144, P1, R154, R94, 0x4 ;  /* 0x0000005e9a908211 */ /* 0x001fc800078220ff */
[----:B------:R-:W-:Y:S02]  /*0e60*/  @!P0 LEA.HI.X R145, R154, R95, RZ, 0x4, P1 ;  /* 0x0000005f9a918211 */ /* 0x000fe400008f24ff */
[----:B------:R-:W0:Y:S01]  /*0e70*/  @!P0 LDC.64 R94, c[0x0][0x220] ;  /* 0x00008800ff5e8b82 */ /* 0x000e220000000a00 */
[----:B------:R-:W4:Y:S04]  /*0e80*/  @!P0 LDG.E.128 R40, desc[UR6][R142.64] ;  /* 0x000000068e288981 */ /* 0x000f28000c1e1d00 */
[----:B------:R0:W4:Y:S04]  /*0e90*/  @!P0 LDG.E.128 R36, desc[UR6][R148.64] ;  /* 0x0000000694248981 */ /* 0x000128000c1e1d00 */
[----:B------:R-:W4:Y:S01]  /*0ea0*/  @!P0 LDG.E.128 R44, desc[UR6][R140.64] ;  /* 0x000000068c2c8981 */ /* 0x000f22000c1e1d00 */
[----:B0-----:R-:W-:-:S03]  /*0eb0*/  @!P0 LEA R148, P1, R151, R94, 0x4 ;  /* 0x0000005e97948211 */ /* 0x001fc600078220ff */
[----:B------:R-:W4:Y:S01]  /*0ec0*/  @!P0 LDG.E.128 R48, desc[UR6][R144.64] ;  /* 0x0000000690308981 */ /* 0x000f22000c1e1d00 */
[----:B------:R-:W-:Y:S02]  /*0ed0*/  @!P0 LEA.HI.X R149, R151, R95, RZ, 0x4, P1 ;  /* 0x0000005f97958211 */ /* 0x000fe400008f24ff */
[----:B------:R-:W0:Y:S03]  /*0ee0*/  @!P0 LDC.64 R94, c[0x0][0x220] ;  /* 0x00008800ff5e8b82 */ /* 0x000e260000000a00 */
[----:B------:R1:W4:Y:S01]  /*0ef0*/  @!P0 LDG.E.128 R52, desc[UR6][R148.64] ;  /* 0x0000000694348981 */ /* 0x000322000c1e1d00 */
[----:B0-----:R-:W-:-:S04]  /*0f00*/  @!P0 LEA R142, P1, R150, R94, 0x4 ;  /* 0x0000005e968e8211 */ /* 0x001fc800078220ff */
[----:B------:R-:W-:-:S05]  /*0f10*/  @!P0 LEA.HI.X R143, R150, R95, RZ, 0x4, P1 ;  /* 0x0000005f968f8211 */ /* 0x000fca00008f24ff */
[----:B------:R0:W4:Y:S01]  /*0f20*/  @!P0 LDG.E.128 R56, desc[UR6][R142.64] ;  /* 0x000000068e388981 */ /* 0x000122000c1e1d00 */
[----:B------:R-:W0:Y:S01]  /*0f30*/  @P0 MUFU.RCP R94, R86 ;  /* 0x00000056005e0308 */ /* 0x000e220000001000 */
[----:B---3--:R-:W-:Y:S02]  /*0f40*/  MOV R150, R152 ;  /* 0x0000009800967202 */ /* 0x008fe40000000f00 */
[--C-:B-1----:R-:W-:Y:S02]  /*0f50*/  SHF.R.U64 R149, R152, 0x10, R153.reuse ;  /* 0x0000001098957819 */ /* 0x102fe40000001299 */
[----:B------:R-:W-:Y:S02]  /*0f60*/  MOV R151, R153 ;  /* 0x0000009900977202 */ /* 0x000fe40000000f00 */
[----:B------:R-:W-:Y:S02]  /*0f70*/  SHF.R.U32.HI R152, RZ, 0x10, R153 ;  /* 0x00000010ff987819 */ /* 0x000fe40000011699 */
[----:B--2---:R-:W-:-:S02]  /*0f80*/  SHF.R.U64 R153, R132, 0x10, R133 ;  /* 0x0000001084997819 */ /* 0x004fc40000001285 */
[----:B------:R-:W-:Y:S02]  /*0f90*/  MOV R163, R133 ;  /* 0x0000008500a37202 */ /* 0x000fe40000000f00 */
[----:B------:R-:W-:Y:S02]  /*0fa0*/  SHF.R.U32.HI R154, RZ, 0x10, R133 ;  /* 0x00000010ff9a7819 */ /* 0x000fe40000011685 */
[----:B------:R-:W1:Y:S01]  /*0fb0*/  @P0 MUFU.RCP R133, R109 ;  /* 0x0000006d00850308 */ /* 0x000e620000001000 */
[--C-:B-----5:R-:W-:Y:S02]  /*0fc0*/  SHF.R.U64 R155, R130, 0x10, R131.reuse ;  /* 0x00000010829b7819 */ /* 0x120fe40000001283 */
[----:B------:R-:W-:Y:S02]  /*0fd0*/  MOV R157, R131 ;  /* 0x00000083009d7202 */ /* 0x000fe40000000f00 */
[----:B------:R-:W-:Y:S02]  /*0fe0*/  SHF.R.U32.HI R158, RZ, 0x10, R131 ;  /* 0x00000010ff9e7819 */ /* 0x000fe40000011683 */
[----:B------:R-:W-:-:S02]  /*0ff0*/  LOP3.LUT P1, RZ, R134, 0xff, RZ, 0xc0, !PT ;  /* 0x000000ff86ff7812 */ /* 0x000fc4000782c0ff */
[----:B------:R-:W2:Y:S01]  /*1000*/  @P0 MUFU.RCP R134, R111 ;  /* 0x0000006f00860308 */ /* 0x000ea20000001000 */
[----:B------:R-:W-:Y:S02]  /*1010*/  MOV R156, R130 ;  /* 0x00000082009c7202 */ /* 0x000fe40000000f00 */
[----:B------:R-:W-:-:S05]  /*1020*/  MOV R165, R132 ;  /* 0x0000008400a57202 */ /* 0x000fca0000000f00 */
[----:B------:R-:W-:Y:S01]  /*1030*/  @P0 MUFU.RCP R132, R88 ;  /* 0x0000005800840308 */ /* 0x000fe20000001000 */
[----:B----4-:R-:W-:Y:S02]  /*1040*/  MOV R162, R136 ;  /* 0x0000008800a27202 */ /* 0x010fe40000000f00 */
[----:B------:R-:W-:-:S05]  /*1050*/  SHF.R.U64 R95, R136, 0x10, R137 ;  /* 0x00000010885f7819 */ /* 0x000fca0000001289 */
[----:B------:R-:W-:Y:S01]  /*1060*/  @P0 MUFU.RCP R136, R125 ;  /* 0x0000007d00880308 */ /* 0x000fe20000001000 */
[----:B------:R-:W-:Y:S02]  /*1070*/  MOV R164, R138 ;  /* 0x0000008a00a47202 */ /* 0x000fe40000000f00 */
[----:B------:R-:W-:Y:S02]  /*1080*/  SHF.R.U64 R141, R138, 0x10, R139 ;  /* 0x000000108a8d7819 */ /* 0x000fe4000000128b */
[----:B------:R-:W-:Y:S02]  /*1090*/  MOV R160, R146 ;  /* 0x0000009200a07202 */ /* 0x000fe40000000f00 */
[----:B0-----:R-:W-:Y:S02]  /*10a0*/  SHF.R.U64 R143, R146, 0x10, R147 ;  /* 0x00000010928f7819 */ /* 0x001fe40000001293 */
[----:B------:R-:W-:Y:S02]  /*10b0*/  MOV R161, R139 ;  /* 0x0000008b00a17202 */ /* 0x000fe40000000f00 */
[----:B------:R-:W-:-:S02]  /*10c0*/  SHF.R.U32.HI R139, RZ, 0x10, R139 ;  /* 0x00000010ff8b7819 */ /* 0x000fc4000001168b */
[----:B------:R-:W-:Y:S02]  /*10d0*/  SHF.L.U32 R165, R165, 0x10, RZ ;  /* 0x00000010a5a57819 */ /* 0x000fe400000006ff */
[----:B------:R-:W-:Y:S02]  /*10e0*/  SHF.L.U32 R163, R163, 0x10, RZ ;  /* 0x00000010a3a37819 */ /* 0x000fe400000006ff */
[----:B------:R-:W-:Y:S02]  /*10f0*/  MOV R159, R137 ;  /* 0x00000089009f7202 */ /* 0x000fe40000000f00 */
[----:B------:R-:W-:Y:S02]  /*1100*/  SHF.R.U32.HI R137, RZ, 0x10, R137 ;  /* 0x00000010ff897819 */ /* 0x000fe40000011689 */
[----:B------:R-:W-:Y:S01]  /*1110*/  SHF.L.U32 R164, R164, 0x10, RZ ;  /* 0x00000010a4a47819 */ /* 0x000fe200000006ff */
[----:B------:R-:W-:Y:S01]  /*1120*/  @P0 FADD.FTZ R131, -R83, R36 ;  /* 0x0000002453830221 */ /* 0x000fe20000010100 */
[----:B------:R-:W-:-:S03]  /*1130*/  @!P0 FADD.FTZ R130, R37, -R135 ;  /* 0x8000008725828221 */ /* 0x000fc60000010000 */
[----:B------:R-:W-:Y:S01]  /*1140*/  @P0 FMUL.FTZ R131, R131, R94 ;  /* 0x0000005e83830220 */ /* 0x000fe20000410000 */
[----:B------:R-:W-:Y:S02]  /*1150*/  @P0 FADD.FTZ R94, -R108, R37 ;  /* 0x000000256c5e0221 */ /* 0x000fe40000010100 */
[----:B------:R-:W0:Y:S02]  /*1160*/  @P0 MUFU.RCP R37, R128 ;  /* 0x0000008000250308 */ /* 0x000e240000001000 */
[----:B-1----:R-:W-:Y:S01]  /*1170*/  @P0 FMUL.FTZ R94, R94, R133 ;  /* 0x000000855e5e0220 */ /* 0x002fe20000410000 */
[----:B------:R-:W-:Y:S01]  /*1180*/  @!P0 FMUL.FTZ R94, R129, R130 ;  /* 0x00000082815e8220 */ /* 0x000fe20000410000 */
[----:B------:R-:W-:Y:S01]  /*1190*/  @P0 FADD.FTZ R130, -R110, R39 ;  /* 0x000000276e820221 */ /* 0x000fe20000010100 */
[----:B------:R-:W-:-:S03]  /*11a0*/  @!P0 FADD.FTZ R36, R36, -R135 ;  /* 0x8000008724248221 */ /* 0x000fc60000010000 */
[----:B--2---:R-:W-:Y:S01]  /*11b0*/  @P0 FMUL.FTZ R130, R130, R134 ;  /* 0x0000008682820220 */ /* 0x004fe20000410000 */
[----:B------:R-:W-:Y:S01]  /*11c0*/  @P0 FADD.FTZ R134, -R127, R40 ;  /* 0x000000287f860221 */ /* 0x000fe20000010100 */
[----:B------:R-:W-:Y:S01]  /*11d0*/  @!P0 FMUL.FTZ R131, R129, R36 ;  /* 0x0000002481838220 */ /* 0x000fe20000410000 */
[----:B------:R-:W-:Y:S02]  /*11e0*/  @!P0 FADD.FTZ R36, R39, -R135 ;  /* 0x8000008727248221 */ /* 0x000fe40000010000 */
[----:B------:R-:W1:Y:S01]  /*11f0*/  @P0 MUFU.RCP R39, R121 ;  /* 0x0000007900270308 */ /* 0x000e620000001000 */
[----:B------:R-:W-:Y:S01]  /*1200*/  @P0 FADD.FTZ R133, -R81, R38 ;  /* 0x0000002651850221 */ /* 0x000fe20000010100 */
[----:B0-----:R-:W-:-:S06]  /*1210*/  @P0 FMUL.FTZ R134, R134, R37 ;  /* 0x0000002586860220 */ /* 0x001fcc0000410000 */
[----:B------:R-:W0:Y:S01]  /*1220*/  @P0 MUFU.RCP R37, R124 ;  /* 0x0000007c00250308 */ /* 0x000e220000001000 */
[----:B------:R-:W-:Y:S01]  /*1230*/  @P0 FMUL.FTZ R133, R133, R132 ;  /* 0x0000008485850220 */ /* 0x000fe20000410000 */
[----:B------:R-:W-:Y:S01]  /*1240*/  @P0 FADD.FTZ R132, -R126, R41 ;  /* 0x000000297e840221 */ /* 0x000fe20000010100 */
[----:B------:R-:W-:-:S03]  /*1250*/  @P0 FADD.FTZ R138, -R123, R42 ;  /* 0x0000002a7b8a0221 */ /* 0x000fc60000010100 */
[----:B------:R-:W-:Y:S01]  /*1260*/  @P0 FMUL.FTZ R132, R132, R136 ;  /* 0x0000008884840220 */ /* 0x000fe20000410000 */
[----:B------:R-:W-:-:S04]  /*1270*/  @P0 FADD.FTZ R136, -R122, R43 ;  /* 0x0000002b7a880221 */ /* 0x000fc80000010100 */
[----:B-1----:R-:W-:Y:S02]  /*1280*/  @P0 FMUL.FTZ R136, R136, R39 ;  /* 0x0000002788880220 */ /* 0x002fe40000410000 */
[----:B------:R-:W1:Y:S01]  /*1290*/  @P0 MUFU.RCP R39, R117 ;  /* 0x0000007500270308 */ /* 0x000e620000001000 */
[----:B0-----:R-:W-:-:S07]  /*12a0*/  @P0 FMUL.FTZ R138, R138, R37 ;  /* 0x000000258a8a0220 */ /* 0x001fce0000410000 */
[----:B------:R-:W0:Y:S01]  /*12b0*/  @P0 MUFU.RCP R37, R120 ;  /* 0x0000007800250308 */ /* 0x000e220000001000 */
[----:B------:R-:W-:Y:S01]  /*12c0*/  @P0 FADD.FTZ R140, -R118, R45 ;  /* 0x0000002d768c0221 */ /* 0x000fe20000010100 */
[----:B------:R-:W-:-:S03]  /*12d0*/  @P0 FADD.FTZ R142, -R119, R44 ;  /* 0x0000002c778e0221 */ /* 0x000fc60000010100 */
[----:B-1----:R-:W-:-:S03]  /*12e0*/  @P0 FMUL.FTZ R140, R140, R39 ;  /* 0x000000278c8c0220 */ /* 0x002fc60000410000 */
[----:B------:R-:W1:Y:S01]  /*12f0*/  @P0 MUFU.RCP R39, R99 ;  /* 0x0000006300270308 */ /* 0x000e620000001000 */
[----:B0-----:R-:W-:-:S07]  /*1300*/  @P0 FMUL.FTZ R142, R142, R37 ;  /* 0x000000258e8e0220 */ /* 0x001fce0000410000 */
[----:B------:R-:W0:Y:S01]  /*1310*/  @P0 MUFU.RCP R37, R116 ;  /* 0x0000007400250308 */ /* 0x000e220000001000 */
[----:B------:R-:W-:Y:S01]  /*1320*/  @!P0 FADD.FTZ R44, R44, -R135 ;  /* 0x800000872c2c8221 */ /* 0x000fe20000010000 */
[----:B------:R-:W-:-:S03]  /*1330*/  @P0 FADD.FTZ R144, -R93, R46 ;  /* 0x0000002e5d900221 */ /* 0x000fc60000010100 */
[----:B------:R-:W-:Y:S01]  /*1340*/  @!P0 FMUL.FTZ R142, R129, R44 ;  /* 0x0000002c818e8220 */ /* 0x000fe20000410000 */
[----:B------:R-:W-:-:S04]  /*1350*/  @P0 FADD.FTZ R44, -R98, R47 ;  /* 0x0000002f622c0221 */ /* 0x000fc80000010100 */
[----:B-1----:R-:W-:Y:S02]  /*1360*/  @P0 FMUL.FTZ R44, R44, R39 ;  /* 0x000000272c2c0220 */ /* 0x002fe40000410000 */
[----:B------:R-:W1:Y:S01]  /*1370*/  @P0 MUFU.RCP R39, R101 ;  /* 0x0000006500270308 */ /* 0x000e620000001000 */
[----:B0-----:R-:W-:-:S07]  /*1380*/  @P0 FMUL.FTZ R144, R144, R37 ;  /* 0x0000002590900220 */ /* 0x001fce0000410000 */
[----:B------:R-:W0:Y:S01]  /*1390*/  @P0 MUFU.RCP R37, R78 ;  /* 0x0000004e00250308 */ /* 0x000e220000001000 */
[----:B------:R-:W-:Y:S01]  /*13a0*/  @!P0 FMUL.FTZ R130, R129, R36 ;  /* 0x0000002481828220 */ /* 0x000fe20000410000 */
[--C-:B------:R-:W-:Y:S01]  /*13b0*/  @!P0 FADD.FTZ R36, R41, -R135.reuse ;  /* 0x8000008729248221 */ /* 0x100fe20000010000 */
[--C-:B------:R-:W-:Y:S01]  /*13c0*/  @!P0 FADD.FTZ R46, R46, -R135.reuse ;  /* 0x800000872e2e8221 */ /* 0x100fe20000010000 */
[--C-:B------:R-:W-:Y:S02]  /*13d0*/  @!P0 FADD.FTZ R38, R38, -R135.reuse ;  /* 0x8000008726268221 */ /* 0x100fe40000010000 */
[----:B------:R-:W-:Y:S01]  /*13e0*/  @!P0 FMUL.FTZ R132, R129, R36 ;  /* 0x0000002481848220 */ /* 0x000fe20000410000 */
[----:B------:R-:W-:Y:S01]  /*13f0*/  @!P0 FADD.FTZ R36, R43, -R135 ;  /* 0x800000872b248221 */ /* 0x000fe20000010000 */
[----:B------:R-:W-:Y:S01]  /*1400*/  @!P0 FMUL.FTZ R144, R129, R46 ;  /* 0x0000002e81908220 */ /* 0x000fe20000410000 */
[----:B------:R-:W-:Y:S01]  /*1410*/  @P0 FADD.FTZ R46, -R100, R49 ;  /* 0x00000031642e0221 */ /* 0x000fe20000010100 */
[----:B------:R-:W-:Y:S01]  /*1420*/  @P0 FADD.FTZ R146, -R91, R48 ;  /* 0x000000305b920221 */ /* 0x000fe20000010100 */
[----:B------:R-:W-:Y:S01]  /*1430*/  @!P0 FMUL.FTZ R136, R129, R36 ;  /* 0x0000002481888220 */ /* 0x000fe20000410000 */
[--C-:B------:R-:W-:Y:S01]  /*1440*/  @!P0 FADD.FTZ R40, R40, -R135.reuse ;  /* 0x8000008728288221 */ /* 0x100fe20000010000 */
[--C-:B------:R-:W-:Y:S01]  /*1450*/  @!P0 FADD.FTZ R36, R45, -R135.reuse ;  /* 0x800000872d248221 */ /* 0x100fe20000010000 */
[----:B-1----:R-:W-:Y:S01]  /*1460*/  @P0 FMUL.FTZ R46, R46, R39 ;  /* 0x000000272e2e0220 */ /* 0x002fe20000410000 */
[C---:B------:R-:W-:Y:S01]  /*1470*/  @!P0 FMUL.FTZ R133, R129.reuse, R38 ;  /* 0x0000002681858220 */ /* 0x040fe20000410000 */
[----:B------:R-:W1:Y:S01]  /*1480*/  @P0 MUFU.RCP R39, R103 ;  /* 0x0000006700270308 */ /* 0x000e620000001000 */
[----:B0-----:R-:W-:Y:S01]  /*1490*/  @P0 FMUL.FTZ R146, R146, R37 ;  /* 0x0000002592920220 */ /* 0x001fe20000410000 */
[C---:B------:R-:W-:Y:S01]  /*14a0*/  @!P0 FMUL.FTZ R140, R129.reuse, R36 ;  /* 0x00000024818c8220 */ /* 0x040fe20000410000 */
[----:B------:R-:W-:Y:S01]  /*14b0*/  @!P0 FMUL.FTZ R134, R129, R40 ;  /* 0x0000002881868220 */ /* 0x000fe20000410000 */
[----:B------:R-:W-:-:S04]  /*14c0*/  @!P0 FADD.FTZ R36, R47, -R135 ;  /* 0x800000872f248221 */ /* 0x000fc80000010000 */
[----:B------:R-:W0:Y:S01]  /*14d0*/  @P0 MUFU.RCP R38, R82 ;  /* 0x0000005200260308 */ /* 0x000e220000001000 */
[----:B------:R-:W-:Y:S01]  /*14e0*/  @!P0 FMUL.FTZ R44, R129, R36 ;  /* 0x00000024812c8220 */ /* 0x000fe20000410000 */
[----:B------:R-:W-:-:S06]  /*14f0*/  @!P0 FADD.FTZ R48, R48, -R135 ;  /* 0x8000008730308221 */ /* 0x000fcc0000010000 */
[----:B------:R-:W2:Y:S01]  /*1500*/  @P0 MUFU.RCP R37, R80 ;  /* 0x0000005000250308 */ /* 0x000ea20000001000 */
[----:B------:R-:W-:-:S07]  /*1510*/  @!P0 FADD.FTZ R36, R49, -R135 ;  /* 0x8000008731248221 */ /* 0x000fce0000010000 */
[----:B------:R-:W3:Y:S01]  /*1520*/  @P0 MUFU.RCP R40, R105 ;  /* 0x0000006900280308 */ /* 0x000ee20000001000 */
[C---:B------:R-:W-:Y:S01]  /*1530*/  @!P0 FMUL.FTZ R146, R129.reuse, R48 ;  /* 0x0000003081928220 */ /* 0x040fe20000410000 */
[----:B------:R-:W-:Y:S01]  /*1540*/  @!P0 FMUL.FTZ R46, R129, R36 ;  /* 0x00000024812e8220 */ /* 0x000fe20000410000 */
[----:B------:R-:W-:Y:S01]  /*1550*/  @P0 FADD.FTZ R48, -R102, R51 ;  /* 0x0000003366300221 */ /* 0x000fe20000010100 */
[----:B------:R-:W-:Y:S01]  /*1560*/  @!P0 FADD.FTZ R36, R51, -R135 ;  /* 0x8000008733248221 */ /* 0x000fe20000010000 */
[----:B------:R-:W-:Y:S01]  /*1570*/  @P0 FADD.FTZ R47, -R87, R52 ;  /* 0x00000034572f0221 */ /* 0x000fe20000010100 */
[----:B------:R-:W-:Y:S01]  /*1580*/  @P0 FADD.FTZ R148, -R89, R50 ;  /* 0x0000003259940221 */ /* 0x000fe20000010100 */
[----:B-1----:R-:W-:Y:S01]  /*1590*/  @P0 FMUL.FTZ R48, R48, R39 ;  /* 0x0000002730300220 */ /* 0x002fe20000410000 */
[----:B------:R-:W-:Y:S01]  /*15a0*/  @!P0 FMUL.FTZ R48, R129, R36 ;  /* 0x0000002481308220 */ /* 0x000fe20000410000 */
[----:B0-----:R-:W-:Y:S01]  /*15b0*/  @P0 FMUL.FTZ R47, R47, R38 ;  /* 0x000000262f2f0220 */ /* 0x001fe20000410000 */
[----:B------:R-:W-:Y:S01]  /*15c0*/  @P0 FADD.FTZ R45, -R104, R53 ;  /* 0x00000035682d0221 */ /* 0x000fe20000010100 */
[----:B--2---:R-:W-:Y:S01]  /*15d0*/  @P0 FMUL.FTZ R148, R148, R37 ;  /* 0x0000002594940220 */ /* 0x004fe20000410000 */
[----:B------:R-:W0:Y:S01]  /*15e0*/  @P0 MUFU.RCP R38, R84 ;  /* 0x0000005400260308 */ /* 0x000e220000001000 */
[--C-:B------:R-:W-:Y:S01]  /*15f0*/  @!P0 FADD.FTZ R36, R53, -R135.reuse ;  /* 0x8000008735248221 */ /* 0x100fe20000010000 */
[----:B------:R-:W-:Y:S01]  /*1600*/  @!P0 FADD.FTZ R52, R52, -R135 ;  /* 0x8000008734348221 */ /* 0x000fe20000010000 */
[----:B---3--:R-:W-:-:S05]  /*1610*/  @P0 FMUL.FTZ R45, R45, R40 ;  /* 0x000000282d2d0220 */ /* 0x008fca0000410000 */
[----:B------:R-:W1:Y:S01]  /*1620*/  @P0 MUFU.RCP R37, R107 ;  /* 0x0000006b00250308 */ /* 0x000e620000001000 */
[C---:B------:R-:W-:Y:S01]  /*1630*/  @!P0 FMUL.FTZ R45, R129.reuse, R36 ;  /* 0x00000024812d8220 */ /* 0x040fe20000410000 */
[----:B------:R-:W-:Y:S01]  /*1640*/  @!P0 FMUL.FTZ R47, R129, R52 ;  /* 0x00000034812f8220 */ /* 0x000fe20000410000 */
[----:B------:R-:W-:-:S05]  /*1650*/  @!P0 FADD.FTZ R50, R50, -R135 ;  /* 0x8000008732328221 */ /* 0x000fca0000010000 */
[----:B------:R-:W2:Y:S01]  /*1660*/  @P0 MUFU.RCP R40, R90 ;  /* 0x0000005a00280308 */ /* 0x000ea20000001000 */
[----:B------:R-:W-:-:S07]  /*1670*/  @!P0 FMUL.FTZ R148, R129, R50 ;  /* 0x0000003281948220 */ /* 0x000fce0000410000 */
[----:B------:R-:W3:Y:S01]  /*1680*/  @P0 MUFU.RCP R36, R113 ;  /* 0x0000007100240308 */ /* 0x000ee20000001000 */
[----:B------:R-:W-:Y:S01]  /*1690*/  @P0 FADD.FTZ R49, -R85, R54 ;  /* 0x0000003655310221 */ /* 0x000fe20000010100 */
[----:B------:R-:W-:-:S06]  /*16a0*/  @P0 FADD.FTZ R50, -R106, R55 ;  /* 0x000000376a320221 */ /* 0x000fcc0000010100 */
[----:B------:R-:W4:Y:S01]  /*16b0*/  @P0 MUFU.RCP R53, R92 ;  /* 0x0000005c00350308 */ /* 0x000f220000001000 */
[----:B------:R-:W-:-:S07]  /*16c0*/  @!P0 FADD.FTZ R42, R42, -R135 ;  /* 0x800000872a2a8221 */ /* 0x000fce0000010000 */
[----:B------:R-:W5:Y:S01]  /*16d0*/  @P0 MUFU.RCP R52, R115 ;  /* 0x0000007300340308 */ /* 0x000f620000001000 */
[----:B0-----:R-:W-:Y:S01]  /*16e0*/  @P0 FMUL.FTZ R49, R49, R38 ;  /* 0x0000002631310220 */ /* 0x001fe20000410000 */
[----:B------:R-:W-:Y:S01]  /*16f0*/  @P0 FADD.FTZ R51, -R79, R56 ;  /* 0x000000384f330221 */ /* 0x000fe20000010100 */
[----:B-1----:R-:W-:Y:S01]  /*1700*/  @P0 FMUL.FTZ R50, R50, R37 ;  /* 0x0000002532320220 */ /* 0x002fe20000410000 */
[--C-:B------:R-:W-:Y:S01]  /*1710*/  @!P0 FADD.FTZ R54, R54, -R135.reuse ;  /* 0x8000008736368221 */ /* 0x100fe20000010000 */
[----:B------:R-:W-:Y:S01]  /*1720*/  @!P0 FADD.FTZ R38, R55, -R135 ;  /* 0x8000008737268221 */ /* 0x000fe20000010000 */
[----:B------:R-:W-:Y:S01]  /*1730*/  @P0 FADD.FTZ R37, -R112, R57 ;  /* 0x0000003970250221 */ /* 0x000fe20000010100 */
[----:B------:R-:W-:Y:S01]  /*1740*/  @!P0 FMUL.FTZ R138, R129, R42 ;  /* 0x0000002a818a8220 */ /* 0x000fe20000410000 */
[----:B--2---:R-:W-:Y:S01]  /*1750*/  @P0 FMUL.FTZ R51, R51, R40 ;  /* 0x0000002833330220 */ /* 0x004fe20000410000 */
[----:B------:R-:W-:Y:S01]  /*1760*/  @!P0 FADD.FTZ R42, R59, -R135 ;  /* 0x800000873b2a8221 */ /* 0x000fe20000010000 */
[C---:B------:R-:W-:Y:S01]  /*1770*/  @!P0 FMUL.FTZ R49, R129.reuse, R54 ;  /* 0x0000003681318220 */ /* 0x040fe20000410000 */
[----:B------:R-:W-:Y:S01]  /*1780*/  @!P0 FMUL.FTZ R50, R129, R38 ;  /* 0x0000002681328220 */ /* 0x000fe20000410000 */
[----:B------:R-:W-:Y:S01]  /*1790*/  @P0 FADD.FTZ R40, -R77, R58 ;  /* 0x0000003a4d280221 */ /* 0x000fe20000010100 */
[----:B------:R-:W-:Y:S01]  /*17a0*/  @P0 FADD.FTZ R59, -R114, R59 ;  /* 0x0000003b723b0221 */ /* 0x000fe20000010100 */
[--C-:B------:R-:W-:Y:S01]  /*17b0*/  @!P0 FADD.FTZ R56, R56, -R135.reuse ;  /* 0x8000008738388221 */ /* 0x100fe20000010000 */
[--C-:B------:R-:W-:Y:S01]  /*17c0*/  @!P0 FADD.FTZ R38, R57, -R135.reuse ;  /* 0x8000008739268221 */ /* 0x100fe20000010000 */
[----:B------:R-:W-:Y:S01]  /*17d0*/  @!P0 FADD.FTZ R58, R58, -R135 ;  /* 0x800000873a3a8221 */ /* 0x000fe20000010000 */
[----:B---3--:R-:W-:Y:S01]  /*17e0*/  @P0 FMUL.FTZ R54, R37, R36 ;  /* 0x0000002425360220 */ /* 0x008fe20000410000 */
[----:B------:R-:W-:Y:S01]  /*17f0*/  LOP3.LUT R36, R29, 0x1f, RZ, 0xc0, !PT ;  /* 0x0000001f1d247812 */ /* 0x000fe200078ec0ff */
[----:B----4-:R-:W-:Y:S01]  /*1800*/  @P0 FMUL.FTZ R53, R40, R53 ;  /* 0x0000003528350220 */ /* 0x010fe20000410000 */
[----:B-----5:R-:W-:Y:S01]  /*1810*/  @P0 FMUL.FTZ R52, R59, R52 ;  /* 0x000000343b340220 */ /* 0x020fe20000410000 */
[C---:B------:R-:W-:Y:S01]  /*1820*/  @!P0 FMUL.FTZ R51, R129.reuse, R56 ;  /* 0x0000003881338220 */ /* 0x040fe20000410000 */
[C---:B------:R-:W-:Y:S01]  /*1830*/  @!P0 FMUL.FTZ R54, R129.reuse, R38 ;  /* 0x0000002681368220 */ /* 0x040fe20000410000 */
[C---:B------:R-:W-:Y:S01]  /*1840*/  @!P0 FMUL.FTZ R53, R129.reuse, R58 ;  /* 0x0000003a81358220 */ /* 0x040fe20000410000 */
[----:B------:R-:W-:Y:S01]  /*1850*/  @!P0 FMUL.FTZ R52, R129, R42 ;  /* 0x0000002a81348220 */ /* 0x000fe20000410000 */
[----:B------:R-:W-:-:S02]  /*1860*/  ISETP.NE.AND P0, PT, R36, RZ, PT ;  /* 0x000000ff2400720c */ /* 0x000fc40003f05270 */
[----:B------:R-:W-:Y:S02]  /*1870*/  SHF.L.U32 R135, R153, 0x10, RZ ;  /* 0x0000001099877819 */ /* 0x000fe400000006ff */
[----:B------:R-:W-:Y:S02]  /*1880*/  SHF.L.U32 R58, R139, 0x10, RZ ;  /* 0x000000108b3a7819 */ /* 0x000fe400000006ff */
[----:B------:R-:W-:Y:S01]  /*1890*/  SHF.L.U32 R36, R95, 0x10, RZ ;  /* 0x000000105f247819 */ /* 0x000fe200000006ff */
[----:B------:R-:W-:Y:S01]  /*18a0*/  FMUL.FTZ R55, R128, R165 ;  /* 0x000000a580377220 */ /* 0x000fe20000410000 */
        /* <DEDUP_REMOVED lines=12> */
[----:B------:R-:W-:Y:S01]  /*1970*/  FADD.FTZ R58, RZ, R55 ;  /* 0x00000037ff3a7221 */ /* 0x000fe20000010000 */
[----:B------:R-:W-:Y:S01]  /*1980*/  FFMA.FTZ R36, R55, R134, RZ ;  /* 0x0000008637247223 */ /* 0x000fe200000100ff */
        /* <DEDUP_REMOVED lines=48> */
[----:B------:R-:W-:Y:S01]  /*1c90*/  MOV R145, R147 ;  /* 0x0000009300917202 */ /* 0x000fe20000000f00 */
[----:B------:R-:W-:Y:S01]  /*1ca0*/  FADD.FTZ R14, R37, R14 ;  /* 0x0000000e250e7221 */ /* 0x000fe20000010000 */
[----:B------:R-:W-:Y:S01]  /*1cb0*/  SHF.L.U32 R143, R143, 0x10, RZ ;  /* 0x000000108f8f7819 */ /* 0x000fe200000006ff */
[----:B------:R-:W-:Y:S01]  /*1cc0*/  FFMA.FTZ R2, R37, R47, R2 ;  /* 0x0000002f25027223 */ /* 0x000fe20000010002 */
[----:B------:R-:W-:Y:S01]  /*1cd0*/  FMUL.FTZ R58, R82, R37 ;  /* 0x00000025523a7220 */ /* 0x000fe20000410000 */
[C---:B------:R-:W-:Y:S01]  /*1ce0*/  FADD.FTZ R18, R39.reuse, R18 ;  /* 0x0000001227127221 */ /* 0x040fe20000010000 */
[----:B------:R-:W-:Y:S01]  /*1cf0*/  FFMA.FTZ R6, R39, R131, R6 ;  /* 0x0000008327067223 */ /* 0x000fe20000010006 */
[----:B------:R-:W-:Y:S01]  /*1d00*/  FMUL.FTZ R154, R86, R39 ;  /* 0x00000027569a7220 */ /* 0x000fe20000410000 */
[----:B------:R-:W-:Y:S01]  /*1d10*/  FADD.FTZ R37, R38, R141 ;  /* 0x0000008d26257221 */ /* 0x000fe20000010000 */
[----:B------:R-:W-:Y:S01]  /*1d20*/  FFMA.FTZ R39, R141, R48, R36 ;  /* 0x000000308d277223 */ /* 0x000fe20000010024 */
[----:B------:R-:W-:Y:S01]  /*1d30*/  SHF.R.U32.HI R147, RZ, 0x10, R147 ;  /* 0x00000010ff937819 */ /* 0x000fe20000011693 */
[----:B------:R-:W-:Y:S01]  /*1d40*/  FMUL.FTZ R150, R105, R143 ;  /* 0x0000008f69967220 */ /* 0x000fe20000410000 */
[----:B------:R-:W-:Y:S01]  /*1d50*/  SHF.L.U32 R145, R145, 0x10, RZ ;  /* 0x0000001091917819 */ /* 0x000fe200000006ff */
[----:B------:R-:W-:Y:S01]  /*1d60*/  FADD.FTZ R37, R37, R58 ;  /* 0x0000003a25257221 */ /* 0x000fe20000010000 */
[----:B------:R-:W-:Y:S01]  /*1d70*/  FFMA.FTZ R39, R58, R47, R39 ;  /* 0x0000002f3a277223 */ /* 0x000fe20000010027 */
[----:B------:R-:W-:-:S02]  /*1d80*/  SHF.L.U32 R40, R147, 0x10, RZ ;  /* 0x0000001093287819 */ /* 0x000fc400000006ff */
[----:B------:R-:W-:Y:S01]  /*1d90*/  SHF.L.U32 R56, R152, 0x10, RZ ;  /* 0x0000001098387819 */ /* 0x000fe200000006ff */
[----:B------:R-:W-:Y:S01]  /*1da0*/  FMUL.FTZ R152, R84, R145 ;  /* 0x0000009154987220 */ /* 0x000fe20000410000 */
[----:B------:R-:W-:Y:S01]  /*1db0*/  FADD.FTZ R37, R37, R150 ;  /* 0x0000009625257221 */ /* 0x000fe20000010000 */
[-C--:B------:R-:W-:Y:S01]  /*1dc0*/  FFMA.FTZ R39, R150, R45.reuse, R39 ;  /* 0x0000002d96277223 */ /* 0x080fe20000010027 */
[C---:B------:R-:W-:Y:S01]  /*1dd0*/  FADD.FTZ R13, R143.reuse, R13 ;  /* 0x0000000d8f0d7221 */ /* 0x040fe20000010000 */
[----:B------:R-:W-:Y:S01]  /*1de0*/  FFMA.FTZ R0, R143, R45, R0 ;  /* 0x0000002d8f007223 */ /* 0x000fe20000010000 */
[----:B------:R-:W-:Y:S01]  /*1df0*/  FMUL.FTZ R143, R107, R40 ;  /* 0x000000286b8f7220 */ /* 0x000fe20000410000 */
[----:B------:R-:W-:Y:S01]  /*1e00*/  FADD.FTZ R36, R37, R152 ;  /* 0x0000009825247221 */ /* 0x000fe20000010000 */
[-C--:B------:R-:W-:Y:S01]  /*1e10*/  FFMA.FTZ R38, R152, R49.reuse, R39 ;  /* 0x0000003198267223 */ /* 0x080fe20000010027 */
        /* <DEDUP_REMOVED lines=28> */
[----:B------:R-:W-:Y:S01]  /*1fe0*/  SHF.R.U32.HI R39, RZ, 0x5, R29 ;  /* 0x00000005ff277819 */ /* 0x000fe2000001161d */
        /* <DEDUP_REMOVED lines=46> */
.L_x_2810:
[----:B------:R-:W3:Y:S01]  /*22d0*/  @!P0 S2R R41, SR_CgaCtaId ;  /* 0x0000000000298919 */ /* 0x000ee20000008800 */
[----:B------:R-:W-:Y:S01]  /*22e0*/  LOP3.LUT R39, R39, 0x3, RZ, 0xc0, !PT ;  /* 0x0000000327277812 */ /* 0x000fe200078ec0ff */
[----:B-1----:R-:W-:Y:S01]  /*22f0*/  FADD.FTZ R36, R42, R95 ;  /* 0x0000005f2a247221 */ /* 0x002fe20000010000 */
[----:B------:R-:W-:Y:S01]  /*2300*/  @!P0 MOV R40, 0x400 ;  /* 0x0000040000288802 */ /* 0x000fe20000000f00 */
[----:B--2---:R-:W-:Y:S01]  /*2310*/  FADD.FTZ R37, R43, R56 ;  /* 0x000000382b257221 */ /* 0x004fe20000010000 */
[----:B------:R-:W-:Y:S01]  /*2320*/  LOP3.LUT P2, RZ, R39, 0x1f, R29, 0xf8, !PT ;  /* 0x0000001f27ff7812 */ /* 0x000fe2000784f81d */
[----:B------:R-:W-:Y:S05]  /*2330*/  WARPSYNC.ALL ;  /* 0x0000000000007948 */ /* 0x000fea0003800000 */
[----:B------:R-:W-:Y:S01]  /*2340*/  BSSY B0, `(.L_x_2795) ;  /* 0x0000016000007945 */ /* 0x000fe20003800000 */
[----:B0-----:R-:W-:-:S02]  /*2350*/  CS2R R42, SRZ ;  /* 0x00000000002a7805 */ /* 0x001fc4000001ff00 */
[----:B---3--:R-:W-:Y:S02]  /*2360*/  @!P0 LEA R41, R41, R40, 0x18 ;  /* 0x0000002829298211 */ /* 0x008fe400078ec0ff */
[----:B------:R-:W-:-:S04]  /*2370*/  @!P0 IADD3 R40, R38, R39, RZ ;  /* 0x0000002726288210 */ /* 0x000fc80007ffe0ff */
        /* <DEDUP_REMOVED lines=18> */
.L_x_2796:
[----:B------:R-:W-:Y:S05]  /*24a0*/  BSYNC B0 ;  /* 0x0000000000007941 */ /* 0x000fea0003800000 */
.L_x_2795:
[----:B------:R-:W1:Y:S01]  /*24b0*/  LDC R56, c[0x0][0x210] ;  /* 0x00008400ff387b82 */ /* 0x000e620000000800 */
[----:B0-----:R-:W-:Y:S02]  /*24c0*/  LOP3.LUT R40, R96, 0x1, RZ, 0xc0, !PT ;  /* 0x0000000160287812 */ /* 0x001fe400078ec0ff */
[----:B------:R-:W-:Y:S02]  /*24d0*/  LEA.HI R95, R29, R26, RZ, 0x19 ;  /* 0x0000001a1d5f7211 */ /* 0x000fe400078fc8ff */
[C---:B------:R-:W-:Y:S02]  /*24e0*/  IADD3 R39, -R40.reuse, RZ, RZ ;  /* 0x000000ff28277210 */ /* 0x040fe40007ffe1ff */
[----:B------:R-:W-:Y:S01]  /*24f0*/  ISETP.NE.AND P0, PT, R40, RZ, PT ;  /* 0x000000ff2800720c */ /* 0x000fe20003f05270 */
[----:B------:R-:W0:Y:S01]  /*2500*/  @!P2 LDC.64 R36, c[0x0][0x250] ;  /* 0x00009400ff24ab82 */ /* 0x000e220000000a00 */
[----:B-1----:R-:W-:-:S04]  /*2510*/  SHF.L.U32 R38, R56, 0x2, RZ ;  /* 0x0000000238267819 */ /* 0x002fc800000006ff */
[----:B------:R-:W-:Y:S02]  /*2520*/  LOP3.LUT R38, R39, R38, RZ, 0xc0, !PT ;  /* 0x0000002627267212 */ /* 0x000fe400078ec0ff */
[----:B------:R-:W-:-:S04]  /*2530*/  SHF.L.U32 R39, R95, 0x2, RZ ;  /* 0x000000025f277819 */ /* 0x000fc800000006ff */
        /* <DEDUP_REMOVED lines=24> */
.L_x_2798:
[----:B------:R-:W2:Y:S04]  /*26c0*/  LDG.E.STRONG.GPU R40, desc[UR6][R36.64] ;  /* 0x0000000624287981 */ /* 0x000ea8000c1ef900 */
[----:B--2---:R-:W-:Y:S01]  /*26d0*/  CCTL.IVALL ;  /* 0x00000000ff00798f */ /* 0x004fe20002000000 */
[----:B------:R-:W-:Y:S05]  /*26e0*/  YIELD ;  /* 0x0000000000007946 */ /* 0x000fea0003800000 */
[----:B------:R-:W-:-:S13]  /*26f0*/  ISETP.NE.AND P0, PT, R40, R43, PT ;  /* 0x0000002b2800720c */ /* 0x000fda0003f05270 */
[----:B------:R-:W-:Y:S05]  /*2700*/  @P0 BRA `(.L_x_2798) ;  /* 0xfffffffc00ec0947 */ /* 0x000fea000383ffff */
.L_x_2797:
[----:B0-----:R-:W-:Y:S01]  /*2710*/  LOP3.LUT R41, R29, 0x1f, RZ, 0xc0, !PT ;  /* 0x0000001f1d297812 */ /* 0x001fe200078ec0ff */
[----:B------:R-:W-:Y:S05]  /*2720*/  WARPSYNC.ALL ;  /* 0x0000000000007948 */ /* 0x000fea0003800000 */
[----:B------:R-:W-:Y:S01]  /*2730*/  BAR.SYNC.DEFER_BLOCKING 0x0 ;  /* 0x0000000000007b1d */ /* 0x000fe20000010000 */
[----:B------:R-:W-:-:S05]  /*2740*/  ISETP.GT.U32.AND P0, PT, R41, 0x3, PT ;  /* 0x000000032900780c */ /* 0x000fca0003f04070 */
[----:B------:R-:W-:-:S08]  /*2750*/  ULDC.64 UR4, c[0x0][0x280] ;  /* 0x0000a00000047ab9 */ /* 0x000fd00000000a00 */
[----:B------:R-:W0:Y:S01]  /*2760*/  @!P0 LDC.64 R36, c[0x0][0x250] ;  /* 0x00009400ff248b82 */ /* 0x000e220000000a00 */
        /* <DEDUP_REMOVED lines=27> */
[----:B0-----:R-:W-:Y:S02]  /*2920*/  FADD.FTZ R37, R38, R37 ;  /* 0x0000002526257221 */ /* 0x001fe40000010000 */
[----:B------:R-:W0:Y:S01]  /*2930*/  S2R R38, SR_CTAID.X ;  /* 0x0000000000267919 */ /* 0x000e220000002500 */
[----:B--2---:R-:W-:Y:S01]  /*2940*/  FADD.FTZ R36, R39, R36 ;  /* 0x0000002427247221 */ /* 0x004fe20000010000 */
[----:B------:R-:W-:-:S03]  /*2950*/  FMUL.FTZ R37, R37, 8.1380210758652538061e-05 ;  /* 0x38aaaaab25257820 */ /* 0x000fc60000410000 */
[----:B------:R-:W-:-:S04]  /*2960*/  FMUL.FTZ R36, R36, 8.1380210758652538061e-05 ;  /* 0x38aaaaab24247820 */ /* 0x000fc80000410000 */
[C-C-:B------:R-:W-:Y:S01]  /*2970*/  FFMA.FTZ R45, R36.reuse, R45, R37.reuse ;  /* 0x0000002d242d7223 */ /* 0x140fe20000010025 */
[C-C-:B------:R-:W-:Y:S01]  /*2980*/  FFMA.FTZ R136, R36.reuse, R136, R37.reuse ;  /* 0x0000008824887223 */ /* 0x140fe20000010025 */
[C-C-:B------:R-:W-:Y:S01]  /*2990*/  FFMA.FTZ R134, R36.reuse, R134, R37.reuse ;  /* 0x0000008624867223 */ /* 0x140fe20000010025 */
[----:B------:R-:W-:Y:S01]  /*29a0*/  FFMA.FTZ R138, R36, R138, R37 ;  /* 0x0000008a248a7223 */ /* 0x000fe20000010025 */
[----:B------:R-:W-:Y:S01]  /*29b0*/  FADD.FTZ R150, R150, -R45 ;  /* 0x8000002d96967221 */ /* 0x000fe20000010000 */
[C-C-:B------:R-:W-:Y:S01]  /*29c0*/  FFMA.FTZ R47, R36.reuse, R47, R37.reuse ;  /* 0x0000002f242f7223 */ /* 0x140fe20000010025 */
[C-C-:B------:R-:W-:Y:S01]  /*29d0*/  FFMA.FTZ R53, R36.reuse, R53, R37.reuse ;  /* 0x0000003524357223 */ /* 0x140fe20000010025 */
[----:B------:R-:W-:Y:S02]  /*29e0*/  IMAD R45, R25, 0xc00, R28 ;  /* 0x00000c00192d7824 */ /* 0x000fe400078e021c */
        /* <DEDUP_REMOVED lines=17> */
[--C-:B------:R-:W-:Y:S01]  /*2b00*/  FFMA.FTZ R54, R36, R54, R37.reuse ;  /* 0x0000003624367223 */ /* 0x100fe20000010025 */
[----:B------:R-:W-:Y:S01]  /*2b10*/  LOP3.LUT R38, R38, 0x180, RZ, 0xc0, !PT ;  /* 0x0000018026267812 */ /* 0x000fe200078ec0ff */
[----:B------:R-:W-:Y:S01]  /*2b20*/  FFMA.FTZ R52, R36, R52, R37 ;  /* 0x0000003424347223 */ /* 0x000fe20000010025 */
        /* <DEDUP_REMOVED lines=8> */
[----:B------:R-:W-:Y:S01]  /*2bb0*/  IADD3 R47, R45, 0x400, RZ ;  /* 0x000004002d2f7810 */ /* 0x000fe20007ffe0ff */
[----:B------:R-:W-:Y:S01]  /*2bc0*/  FADD.FTZ R147, R147, -R130 ;  /* 0x8000008293937221 */ /* 0x000fe20000010000 */
[----:B------:R-:W-:Y:S01]  /*2bd0*/  IADD3 R46, R45, 0x200, RZ ;  /* 0x000002002d2e7810 */ /* 0x000fe20007ffe0ff */
[----:B------:R-:W-:-:S02]  /*2be0*/  IMAD R43, R25, 0xc00, R38 ;  /* 0x00000c00192b7824 */ /* 0x000fc400078e0226 */
[----:B------:R-:W-:Y:S01]  /*2bf0*/  FMUL.FTZ R38, R129, R138 ;  /* 0x0000008a81267220 */ /* 0x000fe20000410000 */
[----:B------:R-:W-:Y:S01]  /*2c00*/  FADD.FTZ R132, R135, -R132 ;  /* 0x8000008487847221 */ /* 0x000fe20000010000 */
[----:B------:R-:W-:Y:S01]  /*2c10*/  FADD.FTZ R138, R137, -R52 ;  /* 0x80000034898a7221 */ /* 0x000fe20000010000 */
[----:B------:R-:W-:Y:S01]  /*2c20*/  LEA R130, P2, R47, UR4, 0x4 ;  /* 0x000000042f827c11 */ /* 0x000fe2000f8420ff */
[----:B------:R-:W-:Y:S01]  /*2c30*/  FADD.FTZ R44, R155, -R44 ;  /* 0x8000002c9b2c7221 */ /* 0x000fe20000010000 */
[C---:B------:R-:W-:Y:S01]  /*2c40*/  IADD3 R53, R43.reuse, 0x800, RZ ;  /* 0x000008002b357810 */ /* 0x040fe20007ffe0ff */
[----:B-1----:R-:W-:Y:S01]  /*2c50*/  IMAD.WIDE.U32 R42, R43, 0x10, R40 ;  /* 0x000000102b2a7825 */ /* 0x002fe200078e0028 */
[----:B------:R-:W-:-:S03]  /*2c60*/  LEA R58, P0, R46, UR4, 0x4 ;  /* 0x000000042e3a7c11 */ /* 0x000fc6000f8020ff */
[----:B------:R-:W-:Y:S01]  /*2c70*/  FADD.FTZ R142, R161, -R142 ;  /* 0x8000008ea18e7221 */ /* 0x000fe20000010000 */
[----:B------:R-:W-:Y:S01]  /*2c80*/  FADD.FTZ R140, R159, -R140 ;  /* 0x8000008c9f8c7221 */ /* 0x000fe20000010000 */
[----:B------:R-:W-:-:S04]  /*2c90*/  IMAD.WIDE.U32 R52, R53, 0x10, R40 ;  /* 0x0000001035347825 */ /* 0x000fc800078e0028 */
[----:B------:R-:W-:Y:S01]  /*2ca0*/  FADD.FTZ R144, R157, -R144 ;  /* 0x800000909d907221 */ /* 0x000fe20000010000 */
[C---:B------:R-:W-:Y:S01]  /*2cb0*/  IADD3 R40, R45.reuse, 0x600, RZ ;  /* 0x000006002d287810 */ /* 0x040fe20007ffe0ff */
[----:B------:R-:W-:Y:S01]  /*2cc0*/  FADD.FTZ R154, R154, -R131 ;  /* 0x800000839a9a7221 */ /* 0x000fe20000010000 */
[----:B------:R-:W-:Y:S01]  /*2cd0*/  IADD3 R41, R45, 0xa00, RZ ;  /* 0x00000a002d297810 */ /* 0x000fe20007ffe0ff */
[----:B------:R-:W-:Y:S01]  /*2ce0*/  FADD.FTZ R48, R141, -R48 ;  /* 0x800000308d307221 */ /* 0x000fe20000010000 */
[C---:B------:R-:W-:Y:S01]  /*2cf0*/  FMUL.FTZ R39, R129.reuse, R162 ;  /* 0x000000a281277220 */ /* 0x040fe20000410000 */
[C---:B------:R-:W-:Y:S01]  /*2d00*/  FMUL.FTZ R37, R129.reuse, R132 ;  /* 0x0000008481257220 */ /* 0x040fe20000410000 */
[----:B------:R-:W-:Y:S01]  /*2d10*/  FMUL.FTZ R36, R129, R36 ;  /* 0x0000002481247220 */ /* 0x000fe20000410000 */
[----:B------:R-:W-:Y:S01]  /*2d20*/  LEA.HI.X R131, R47, UR5, RZ, 0x4, P2 ;  /* 0x000000052f837c11 */ /* 0x000fe200090f24ff */
[----:B------:R-:W-:Y:S01]  /*2d30*/  FADD.FTZ R146, R153, -R146 ;  /* 0x8000009299927221 */ /* 0x000fe20000010000 */
[----:B------:R-:W-:Y:S01]  /*2d40*/  FADD.FTZ R148, R139, -R148 ;  /* 0x800000948b947221 */ /* 0x000fe20000010000 */
[----:B------:R-:W-:Y:S01]  /*2d50*/  FADD.FTZ R149, R149, -R54 ;  /* 0x8000003695957221 */ /* 0x000fe20000010000 */
[----:B------:R-:W-:Y:S01]  /*2d60*/  LEA.HI.X R59, R46, UR5, RZ, 0x4, P0 ;  /* 0x000000052e3b7c11 */ /* 0x000fe200080f24ff */
[----:B------:R-:W-:Y:S01]  /*2d70*/  FMUL.FTZ R47, R129, R44 ;  /* 0x0000002c812f7220 */ /* 0x000fe20000410000 */
[----:B------:R-:W-:Y:S01]  /*2d80*/  FADD.FTZ R152, R152, -R49 ;  /* 0x8000003198987221 */ /* 0x000fe20000010000 */
[----:B------:R-:W-:Y:S01]  /*2d90*/  FADD.FTZ R164, R143, -R50 ;  /* 0x800000328fa47221 */ /* 0x000fe20000010000 */
[C---:B------:R-:W-:Y:S01]  /*2da0*/  FMUL.FTZ R46, R129.reuse, R144 ;  /* 0x00000090812e7220 */ /* 0x040fe20000410000 */
[C---:B------:R-:W-:Y:S01]  /*2db0*/  FMUL.FTZ R45, R129.reuse, R140 ;  /* 0x0000008c812d7220 */ /* 0x040fe20000410000 */
[----:B------:R-:W-:Y:S01]  /*2dc0*/  FMUL.FTZ R44, R129, R142 ;  /* 0x0000008e812c7220 */ /* 0x000fe20000410000 */
[----:B------:R-:W-:Y:S01]  /*2dd0*/  LEA R132, P0, R40, UR4, 0x4 ;  /* 0x0000000428847c11 */ /* 0x000fe2000f8020ff */
[----:B------:R-:W-:Y:S01]  /*2de0*/  FADD.FTZ R94, R145, -R94 ;  /* 0x8000005e915e7221 */ /* 0x000fe20000010000 */
[----:B------:R-:W-:Y:S01]  /*2df0*/  LEA R54, P2, R41, UR4, 0x4 ;  /* 0x0000000429367c11 */ /* 0x000fe2000f8420ff */
[----:B------:R-:W-:Y:S01]  /*2e00*/  FADD.FTZ R156, R156, -R133 ;  /* 0x800000859c9c7221 */ /* 0x000fe20000010000 */
[----:B------:R-:W-:Y:S01]  /*2e10*/  FADD.FTZ R158, R158, -R51 ;  /* 0x800000339e9e7221 */ /* 0x000fe20000010000 */
[C---:B------:R-:W-:Y:S01]  /*2e20*/  FMUL.FTZ R51, R129.reuse, R48 ;  /* 0x0000003081337220 */ /* 0x040fe20000410000 */
[----:B------:R0:W-:Y:S01]  /*2e30*/  STG.E.128 desc[UR6][R42.64], R36 ;  /* 0x000000242a007986 */ /* 0x0001e2000c101d06 */
[C---:B------:R-:W-:Y:S01]  /*2e40*/  FMUL.FTZ R50, R129.reuse, R148 ;  /* 0x0000009481327220 */ /* 0x040fe20000410000 */
[C---:B------:R-:W-:Y:S01]  /*2e50*/  FMUL.FTZ R49, R129.reuse, R134 ;  /* 0x0000008681317220 */ /* 0x040fe20000410000 */
[----:B------:R-:W-:Y:S01]  /*2e60*/  FMUL.FTZ R48, R129, R146 ;  /* 0x0000009281307220 */ /* 0x000fe20000410000 */
[----:B------:R-:W-:Y:S01]  /*2e70*/  LEA.HI.X R133, R40, UR5, RZ, 0x4, P0 ;  /* 0x0000000528857c11 */ /* 0x000fe200080f24ff */
[----:B------:R1:W-:Y:S01]  /*2e80*/  STG.E.128 desc[UR6][R58.64], R44 ;  /* 0x0000002c3a007986 */ /* 0x0003e2000c101d06 */
[----:B------:R-:W-:Y:S01]  /*2e90*/  LEA.HI.X R55, R41, UR5, RZ, 0x4, P2 ;  /* 0x0000000529377c11 */ /* 0x000fe200090f24ff */
[C---:B------:R-:W-:Y:S01]  /*2ea0*/  FMUL.FTZ R41, R129.reuse, R94 ;  /* 0x0000005e81297220 */ /* 0x040fe20000410000 */
[----:B------:R-:W-:Y:S01]  /*2eb0*/  FMUL.FTZ R40, R129, R154 ;  /* 0x0000009a81287220 */ /* 0x000fe20000410000 */
[----:B------:R2:W-:Y:S01]  /*2ec0*/  STG.E.128 desc[UR6][R130.64], R48 ;  /* 0x0000003082007986 */ /* 0x0005e2000c101d06 */
[----:B------:R-:W-:Y:S01]  /*2ed0*/  IADD3 R25, R25, R56, RZ ;  /* 0x0000003819197210 */ /* 0x000fe20007ffe0ff */
[----:B------:R-:W-:Y:S01]  /*2ee0*/  ULDC UR4, c[0x0][0x214] ;  /* 0x0000850000047ab9 */ /* 0x000fe20000000800 */
[----:B------:R-:W-:-:S02]  /*2ef0*/  SEL R134, RZ, 0x1, P1 ;  /* 0x00000001ff867807 */ /* 0x000fc40000800000 */
        /* <DEDUP_REMOVED lines=10> */
[----:B------:R-:W-:Y:S01]  /*2fa0*/  FMUL.FTZ R44, R129, R158 ;  /* 0x0000009e812c7220 */ /* 0x000fe20000410000 */
[----:B------:R2:W-:Y:S04]  /*2fb0*/  STG.E.128 desc[UR6][R132.64], R36 ;  /* 0x0000002484007986 */ /* 0x0005e8000c101d06 */
[----:B------:R2:W-:Y:S04]  /*2fc0*/  STG.E.128 desc[UR6][R52.64], R40 ;  /* 0x0000002834007986 */ /* 0x0005e8000c101d06 */
[----:B------:R2:W-:Y:S01]  /*2fd0*/  STG.E.128 desc[UR6][R54.64], R44 ;  /* 0x0000002c36007986 */ /* 0x0005e2000c101d06 */
[----:B------:R-:W-:Y:S05]  /*2fe0*/  @!P0 BRA `(.L_x_2799) ;  /* 0xffffffd800b88947 */ /* 0x000fea000383ffff */
[----:B--2---:R-:W-:Y:S01]  /*2ff0*/  MOV R55, R62 ;  /* 0x0000003e00377202 */ /* 0x004fe20000000f00 */
        /* <DEDUP_REMOVED lines=39> */
.L_x_2793:
        /* <DEDUP_REMOVED lines=33> */
.L_x_2794:
[----:B------:R-:W-:Y:S01]  /*3480*/  HFMA2.MMA R40, -RZ, RZ, 0, 9.5367431640625e-07 ;  /* 0x00000010ff287435 */ /* 0x000fe200000001ff */
[----:B------:R-:W-:Y:S02]  /*3490*/  MOV R36, 0xffffffff ;  /* 0xffffffff00247802 */ /* 0x000fe40000000f00 */
[----:B------:R-:W-:-:S08]  /*34a0*/  MOV R37, 0x1f ;  /* 0x0000001f00257802 */ /* 0x000fd00000000f00 */
[----:B------:R-:W-:Y:S05]  /*34b0*/  WARPSYNC.COLLECTIVE R36, `(.L_x_2800) ;  /* 0x0000000024087348 */ /* 0x000fea0003c00000 */
[----:B------:R0:W1:Y:S02]  /*34c0*/  SHFL.DOWN P2, R36, R41, R40, R37 ;  /* 0x0800002829247389 */ /* 0x0000640000040025 */
[----:B01----:R-:W-:Y:S01]  /*34d0*/  ENDCOLLECTIVE ;  /* 0x000000000000791b */ /* 0x003fe20003800000 */
.L_x_2800:
[----:B------:R-:W-:Y:S02]  /*34e0*/  MOV R56, R36 ;  /* 0x0000002400387202 */ /* 0x000fe40000000f00 */
[----:B------:R-:W-:-:S03]  /*34f0*/  MOV R36, 0xffffffff ;  /* 0xffffffff00247802 */ /* 0x000fc60000000f00 */
[----:B------:R-:W-:Y:S01]  /*3500*/  FADD.FTZ R56, R41, R56 ;  /* 0x0000003829387221 */ /* 0x000fe20000010000 */
[----:B------:R-:W-:-:S07]  /*3510*/  MOV R41, R42 ;  /* 0x0000002a00297202 */ /* 0x000fce0000000f00 */
[----:B------:R-:W-:Y:S05]  /*3520*/  WARPSYNC.COLLECTIVE R36, `(.L_x_2801) ;  /* 0x0000000024087348 */ /* 0x000fea0003c00000 */
[----:B------:R0:W1:Y:S02]  /*3530*/  SHFL.DOWN P2, R36, R41, R40, R37 ;  /* 0x0800002829247389 */ /* 0x0000640000040025 */
[----:B01----:R-:W-:Y:S01]  /*3540*/  ENDCOLLECTIVE ;  /* 0x000000000000791b */ /* 0x003fe20003800000 */
.L_x_2801:
[----:B------:R-:W-:Y:S01]  /*3550*/  HFMA2.MMA R40, -RZ, RZ, 0, 4.76837158203125e-07 ;  /* 0x00000008ff287435 */ /* 0x000fe200000001ff */
[----:B------:R-:W-:Y:S02]  /*3560*/  MOV R41, R56 ;  /* 0x0000003800297202 */ /* 0x000fe40000000f00 */
[----:B------:R-:W-:Y:S02]  /*3570*/  MOV R43, R36 ;  /* 0x00000024002b7202 */ /* 0x000fe40000000f00 */
[----:B------:R-:W-:-:S03]  /*3580*/  MOV R36, 0xffffffff ;  /* 0xffffffff00247802 */ /* 0x000fc60000000f00 */
[----:B------:R-:W-:-:S07]  /*3590*/  FADD.FTZ R95, R42, R43 ;  /* 0x0000002b2a5f7221 */ /* 0x000fce0000010000 */
[----:B------:R-:W-:Y:S05]  /*35a0*/  WARPSYNC.COLLECTIVE R36, `(.L_x_2802) ;  /* 0x0000000024087348 */ /* 0x000fea0003c00000 */
[----:B------:R0:W1:Y:S02]  /*35b0*/  SHFL.DOWN P2, R36, R41, R40, R37 ;  /* 0x0800002829247389 */ /* 0x0000640000040025 */
[----:B01----:R-:W-:Y:S01]  /*35c0*/  ENDCOLLECTIVE ;  /* 0x000000000000791b */ /* 0x003fe20003800000 */
.L_x_2802:
[----:B------:R-:W-:Y:S02]  /*35d0*/  MOV R41, R95 ;  /* 0x0000005f00297202 */ /* 0x000fe40000000f00 */
[----:B------:R-:W-:Y:S02]  /*35e0*/  MOV R43, R36 ;  /* 0x00000024002b7202 */ /* 0x000fe40000000f00 */
[----:B------:R-:W-:-:S03]  /*35f0*/  MOV R36, 0xffffffff ;  /* 0xffffffff00247802 */ /* 0x000fc60000000f00 */
[----:B------:R-:W-:-:S07]  /*3600*/  FADD.FTZ R163, R56, R43 ;  /* 0x0000002b38a37221 */ /* 0x000fce0000010000 */
[----:B------:R-:W-:Y:S05]  /*3610*/  WARPSYNC.COLLECTIVE R36, `(.L_x_2803) ;  /* 0x0000000024087348 */ /* 0x000fea0003c00000 */
[----:B------:R0:W1:Y:S02]  /*3620*/  SHFL.DOWN P2, R36, R41, R40, R37 ;  /* 0x0800002829247389 */ /* 0x0000640000040025 */
[----:B01----:R-:W-:Y:S01]  /*3630*/  ENDCOLLECTIVE ;  /* 0x000000000000791b */ /* 0x003fe20003800000 */
.L_x_2803:
[----:B------:R-:W-:Y:S01]  /*3640*/  HFMA2.MMA R40, -RZ, RZ, 0, 2.384185791015625e-07 ;  /* 0x00000004ff287435 */ /* 0x000fe200000001ff */
[----:B------:R-:W-:Y:S02]  /*3650*/  MOV R41, R163 ;  /* 0x000000a300297202 */ /* 0x000fe40000000f00 */
[----:B------:R-:W-:Y:S02]  /*3660*/  MOV R162, R36 ;  /* 0x0000002400a27202 */ /* 0x000fe40000000f00 */
[----:B------:R-:W-:-:S03]  /*3670*/  MOV R36, 0xffffffff ;  /* 0xffffffff00247802 */ /* 0x000fc60000000f00 */
[----:B------:R-:W-:-:S07]  /*3680*/  FADD.FTZ R162, R95, R162 ;  /* 0x000000a25fa27221 */ /* 0x000fce0000010000 */
[----:B------:R-:W-:Y:S05]  /*3690*/  WARPSYNC.COLLECTIVE R36, `(.L_x_2804) ;  /* 0x0000000024087348 */ /* 0x000fea0003c00000 */
[----:B------:R0:W1:Y:S02]  /*36a0*/  SHFL.DOWN P2, R36, R41, R40, R37 ;  /* 0x0800002829247389 */ /* 0x0000640000040025 */
[----:B01----:R-:W-:Y:S01]  /*36b0*/  ENDCOLLECTIVE ;  /* 0x000000000000791b */ /* 0x003fe20003800000 */
.L_x_2804:
[----:B------:R-:W-:Y:S02]  /*36c0*/  MOV R41, R162 ;  /* 0x000000a200297202 */ /* 0x000fe40000000f00 */
[----:B------:R-:W-:Y:S02]  /*36d0*/  MOV R164, R36 ;  /* 0x0000002400a47202 */ /* 0x000fe40000000f00 */
[----:B------:R-:W-:-:S03]  /*36e0*/  MOV R36, 0xffffffff ;  /* 0xffffffff00247802 */ /* 0x000fc60000000f00 */
[----:B------:R-:W-:-:S07]  /*36f0*/  FADD.FTZ R164, R163, R164 ;  /* 0x000000a4a3a47221 */ /* 0x000fce0000010000 */
[----:B------:R-:W-:Y:S05]  /*3700*/  WARPSYNC.COLLECTIVE R36, `(.L_x_2805) ;  /* 0x0000000024087348 */ /* 0x000fea0003c00000 */
[----:B------:R0:W1:Y:S02]  /*3710*/  SHFL.DOWN P2, R36, R41, R40, R37 ;  /* 0x0800002829247389 */ /* 0x0000640000040025 */
[----:B01----:R-:W-:Y:S01]  /*3720*/  ENDCOLLECTIVE ;  /* 0x000000000000791b */ /* 0x003fe20003800000 */
.L_x_2805:
[----:B------:R-:W-:Y:S01]  /*3730*/  HFMA2.MMA R40, -RZ, RZ, 0, 1.1920928955078125e-07 ;  /* 0x00000002ff287435 */ /* 0x000fe200000001ff */
[----:B------:R-:W-:Y:S02]  /*3740*/  MOV R41, R164 ;  /* 0x000000a400297202 */ /* 0x000fe40000000f00 */
[----:B------:R-:W-:Y:S02]  /*3750*/  MOV R43, R36 ;  /* 0x00000024002b7202 */ /* 0x000fe40000000f00 */
[----:B------:R-:W-:-:S03]  /*3760*/  MOV R36, 0xffffffff ;  /* 0xffffffff00247802 */ /* 0x000fc60000000f00 */
[----:B------:R-:W-:-:S07]  /*3770*/  FADD.FTZ R165, R162, R43 ;  /* 0x0000002ba2a57221 */ /* 0x000fce0000010000 */
[----:B------:R-:W-:Y:S05]  /*3780*/  WARPSYNC.COLLECTIVE R36, `(.L_x_2806) ;  /* 0x0000000024087348 */ /* 0x000fea0003c00000 */
[----:B------:R0:W1:Y:S02]  /*3790*/  SHFL.DOWN P2, R36, R41, R40, R37 ;  /* 0x0800002829247389 */ /* 0x0000640000040025 */
[----:B01----:R-:W-:Y:S01]  /*37a0*/  ENDCOLLECTIVE ;  /* 0x000000000000791b */ /* 0x003fe20003800000 */
.L_x_2806:
[----:B------:R-:W-:Y:S02]  /*37b0*/  MOV R41, R165 ;  /* 0x000000a500297202 */ /* 0x000fe40000000f00 */
[----:B------:R-:W-:Y:S02]  /*37c0*/  MOV R43, R36 ;  /* 0x00000024002b7202 */ /* 0x000fe40000000f00 */
[----:B------:R-:W-:-:S03]  /*37d0*/  MOV R36, 0xffffffff ;  /* 0xffffffff00247802 */ /* 0x000fc60000000f00 */
[----:B------:R-:W-:-:S07]  /*37e0*/  FADD.FTZ R42, R164, R43 ;  /* 0x0000002ba42a7221 */ /* 0x000fce0000010000 */
[----:B------:R-:W-:Y:S05]  /*37f0*/  WARPSYNC.COLLECTIVE R36, `(.L_x_2807) ;  /* 0x0000000024087348 */ /* 0x000fea0003c00000 */
[----:B------:R0:W1:Y:S02]  /*3800*/  SHFL.DOWN P2, R36, R41, R40, R37 ;  /* 0x0800002829247389 */ /* 0x0000640000040025 */
[----:B01----:R-:W-:Y:S01]  /*3810*/  ENDCOLLECTIVE ;  /* 0x000000000000791b */ /* 0x003fe20003800000 */
.L_x_2807:
[----:B------:R-:W-:Y:S01]  /*3820*/  HFMA2.MMA R40, -RZ, RZ, 0, 5.9604644775390625e-08 ;  /* 0x00000001ff287435 */ /* 0x000fe200000001ff */
[----:B------:R-:W-:Y:S02]  /*3830*/  MOV R41, R42 ;  /* 0x0000002a00297202 */ /* 0x000fe40000000f00 */
[----:B------:R-:W-:Y:S02]  /*3840*/  MOV R56, R36 ;  /* 0x0000002400387202 */ /* 0x000fe40000000f00 */
[----:B------:R-:W-:-:S03]  /*3850*/  MOV R36, 0xffffffff ;  /* 0xffffffff00247802 */ /* 0x000fc60000000f00 */
[----:B------:R-:W-:-:S07]  /*3860*/  FADD.FTZ R43, R165, R56 ;  /* 0x00000038a52b7221 */ /* 0x000fce0000010000 */
[----:B------:R-:W-:Y:S05]  /*3870*/  WARPSYNC.COLLECTIVE R36, `(.L_x_2808) ;  /* 0x0000000024087348 */ /* 0x000fea0003c00000 */
[----:B------:R0:W1:Y:S02]  /*3880*/  SHFL.DOWN P2, R36, R41, R40, R37 ;  /* 0x0800002829247389 */ /* 0x0000640000040025 */
[----:B01----:R-:W-:Y:S01]  /*3890*/  ENDCOLLECTIVE ;  /* 0x000000000000791b */ /* 0x003fe20003800000 */
.L_x_2808:
[----:B------:R-:W-:Y:S02]  /*38a0*/  MOV R41, R43 ;  /* 0x0000002b00297202 */ /* 0x000fe40000000f00 */
[----:B------:R-:W-:Y:S02]  /*38b0*/  MOV R95, R36 ;  /* 0x00000024005f7202 */ /* 0x000fe40000000f00 */
[----:B------:R-:W-:-:S07]  /*38c0*/  MOV R36, 0xffffffff ;  /* 0xffffffff00247802 */ /* 0x000fce0000000f00 */
[----:B------:R-:W-:Y:S05]  /*38d0*/  WARPSYNC.COLLECTIVE R36, `(.L_x_2809) ;  /* 0x0000000024087348 */ /* 0x000fea0003c00000 */
[----:B------:R0:W1:Y:S02]  /*38e0*/  SHFL.DOWN P2, R36, R41, R40, R37 ;  /* 0x0800002829247389 */ /* 0x0000640000040025 */
[----:B01----:R-:W-:Y:S01]  /*38f0*/  ENDCOLLECTIVE ;  /* 0x000000000000791b */ /* 0x003fe20003800000 */
.L_x_2809:
[----:B------:R-:W-:Y:S01]  /*3900*/  MOV R56, R36 ;  /* 0x0000002400387202 */ /* 0x000fe20000000f00 */
[----:B------:R-:W-:Y:S06]  /*3910*/  BRA `(.L_x_2810) ;  /* 0xffffffe8006c7947 */ /* 0x000fec000383ffff */
.L_x_2811:
        /* <DEDUP_REMOVED lines=14> */
.L_x_5505:


//--------------------- .text._ZN10layer_norm22ln_bwd_finalize_kernelINS_22Kernel_traits_finalizeILj12288E13__nv_bfloat16S2_S2_fjLj1024ELj4ENS_18Kernel_traits_baseILj12288ES2_S2_S2_fjLj1024EEEEEEEvNS_9BwdParamsE --------------------------
	.section	.text._ZN10layer_norm22ln_bwd_finalize_kernelINS_22Kernel_traits_finalizeILj12288E13__nv_bfloat16S2_S2_fjLj1024ELj4ENS_18Kernel_traits_baseILj12288ES2_S2_S2_fjLj1024EEEEEEEvNS_9BwdParamsE,"ax",@progbits
	.align	128
        .global         _ZN10layer_norm22ln_bwd_finalize_kernelINS_22Kernel_traits_finalizeILj12288E13__nv_bfloat16S2_S2_fjLj1024ELj4ENS_18Kernel_traits_baseILj12288ES2_S2_S2_fjLj1024EEEEEEEvNS_9BwdParamsE
        .type           _ZN10layer_norm22ln_bwd_finalize_kernelINS_22Kernel_traits_finalizeILj12288E13__nv_bfloat16S2_S2_fjLj1024ELj4ENS_18Kernel_traits_baseILj12288ES2_S2_S2_fjLj1024EEEEEEEvNS_9BwdParamsE,@function
        .size           _ZN10layer_norm22ln_bwd_finalize_kernelINS_22Kernel_traits_finalizeILj12288E13__nv_bfloat16S2_S2_fjLj1024ELj4ENS_18Kernel_traits_baseILj12288ES2_S2_S2_fjLj1024EEEEEEEvNS_9BwdParamsE,(.L_x_5506 - _ZN10layer_norm22ln_bwd_finalize_kernelINS_22Kernel_traits_finalizeILj12288E13__nv_bfloat16S2_S2_fjLj1024ELj4ENS_18Kernel_traits_baseILj12288ES2_S2_S2_fjLj1024EEEEEEEvNS_9BwdParamsE)
        .other          _ZN10layer_norm22ln_bwd_finalize_kernelINS_22Kernel_traits_finalizeILj12288E13__nv_bfloat16S2_S2_fjLj1024ELj4ENS_18Kernel_traits_baseILj12288ES2_S2_S2_fjLj1024EEEEEEEvNS_9BwdParamsE,@"STO_CUDA_ENTRY STV_DEFAULT"
_ZN10layer_norm22ln_bwd_finalize_kernelINS_22Kernel_traits_finalizeILj12288E13__nv_bfloat16S2_S2_fjLj1024ELj4ENS_18Kernel_traits_baseILj12288ES2_S2_S2_fjLj1024EEEEEEEvNS_9BwdParamsE:
.text._ZN10layer_norm22ln_bwd_finalize_kernelINS_22Kernel_traits_finalizeILj12288E13__nv_bfloat16S2_S2_fjLj1024ELj4ENS_18Kernel_traits_baseILj12288ES2_S2_S2_fjLj1024EEEEEEEvNS_9BwdParamsE:
        /* <DEDUP_REMOVED lines=25> */
.L_x_2823:
        /* <DEDUP_REMOVED lines=28> */
.L_x_2816:
        /* <DEDUP_REMOVED lines=33> */
.L_x_2815:
[----:B------:R-:W-:Y:S05]  /*0560*/  BSYNC B1 ;  /* 0x0000000000017941 */ /* 0x000fea0003800000 */
.L_x_2814:
        /* <DEDUP_REMOVED lines=23> */
.L_x_2818:
[----:B------:R-:W-:Y:S05]  /*06e0*/  BSYNC B1 ;  /* 0x0000000000017941 */ /* 0x000fea0003800000 */
.L_x_2817:
        /* <DEDUP_REMOVED lines=11> */
.L_x_2813:
[----:B------:R-:W-:Y:S05]  /*07a0*/  BSYNC B0 ;  /* 0x0000000000007941 */ /* 0x000fea0003800000 */
.L_x_2812:
        /* <DEDUP_REMOVED lines=29> */
.L_x_2834:
[----:B------:R-:W-:Y:S01]  /*0980*/  @!P1 SHF.R.U32.HI R12, RZ, 0x3, R0 ;  /* 0x00000003ff0c9819 */ /* 0x000fe20000011600 */
[----:B---3--:R-:W-:Y:S01]  /*0990*/  FADD.FTZ R14, R9, R14 ;  /* 0x0000000e090e7221 */ /* 0x008fe20000010000 */
[----:B--2---:R-:W-:Y:S02]  /*09a0*/  FADD.FTZ R11, R10, R11 ;  /* 0x0000000b0a0b7221 */ /* 0x004fe40000010000 */
[----:B------:R-:W-:-:S05]  /*09b0*/  @!P1 LOP3.LUT R12, R12, 0x1ffffffc, RZ, 0xc0, !PT ;  /* 0x1ffffffc0c0c9812 */ /* 0x000fca00078ec0ff */
[----:B------:R2:W-:Y:S04]  /*09c0*/  @!P1 STS [R12+UR4+0x2000], R14 ;  /* 0x0020000e0c009988 */ /* 0x0005e80008000804 */
[----:B------:R2:W-:Y:S02]  /*09d0*/  @!P1 STS [R12+UR4+0x2080], R11 ;  /* 0x0020800b0c009988 */ /* 0x0005e40008000804 */
.L_x_2819:
        /* <DEDUP_REMOVED lines=14> */
.L_x_2822:
[----:B------:R-:W-:Y:S05]  /*0ac0*/  BSYNC B0 ;  /* 0x0000000000007941 */ /* 0x000fea0003800000 */
.L_x_2821:
[C---:B------:R-:W-:Y:S02]  /*0ad0*/  ISETP.GT.U32.AND P1, PT, R3.reuse, -0x3001, PT ;  /* 0xffffcfff0300780c */ /* 0x040fe40003f24070 */
[----:B------:R-:W-:Y:S02]  /*0ae0*/  IADD3 R3, R3, 0x3000, RZ ;  /* 0x0000300003037810 */ /* 0x000fe40007ffe0ff */
[----:B------:R-:W-:-:S09]  /*0af0*/  IADD3 R5, R5, 0x1800, RZ ;  /* 0x0000180005057810 */ /* 0x000fd20007ffe0ff */
[----:B------:R-:W-:Y:S05]  /*0b00*/  @P1 BRA `(.L_x_2823) ;  /* 0xfffffff400a01947 */ /* 0x000fea000383ffff */
[----:B------:R-:W-:Y:S05]  /*0b10*/  EXIT ;  /* 0x000000000000794d */ /* 0x000fea0003800000 */
.L_x_2820:
[----:B------:R-:W-:Y:S01]  /*0b20*/  HFMA2.MMA R19, -RZ, RZ, 0, 5.9604644775390625e-08 ;  /* 0x00000001ff137435 */ /* 0x000fe200000001ff */
[----:B---3--:R-:W-:Y:S01]  /*0b30*/  IMAD.MOV.U32 R20, RZ, RZ, R10 ;  /* 0x000000ffff147224 */ /* 0x008fe200078e000a */
[----:B------:R-:W-:Y:S02]  /*0b40*/  MOV R22, 0x1f ;  /* 0x0000001f00167802 */ /* 0x000fe40000000f00 */
[----:B------:R-:W-:-:S07]  /*0b50*/  MOV R17, 0xffffffff ;  /* 0xffffffff00117802 */ /* 0x000fce0000000f00 */
[----:B012---:R-:W-:Y:S05]  /*0b60*/  WARPSYNC.COLLECTIVE R17, `(.L_x_2824) ;  /* 0x0000000011087348 */ /* 0x007fea0003c00000 */
[----:B------:R3:W4:Y:S02]  /*0b70*/  SHFL.BFLY P2, R18, R20, R19, R22 ;  /* 0x0c00001314127389 */ /* 0x0007240000040016 */
[----:B01234-:R-:W-:Y:S01]  /*0b80*/  ENDCOLLECTIVE ;  /* 0x000000000000791b */ /* 0x01ffe20003800000 */
.L_x_2824:
[----:B------:R-:W-:Y:S01]  /*0b90*/  HFMA2.MMA R19, -RZ, RZ, 0, 1.1920928955078125e-07 ;  /* 0x00000002ff137435 */ /* 0x000fe200000001ff */
[----:B------:R-:W-:-:S04]  /*0ba0*/  IMAD.MOV.U32 R11, RZ, RZ, R18 ;  /* 0x000000ffff0b7224 */ /* 0x000fc800078e0012 */
[----:B------:R-:W-:-:S05]  /*0bb0*/  FADD.FTZ R11, R10, R11 ;  /* 0x0000000b0a0b7221 */ /* 0x000fca0000010000 */
[----:B------:R-:W-:-:S07]  /*0bc0*/  MOV R20, R11 ;  /* 0x0000000b00147202 */ /* 0x000fce0000000f00 */
[----:B------:R-:W-:Y:S05]  /*0bd0*/  WARPSYNC.COLLECTIVE R17, `(.L_x_2825) ;  /* 0x0000000011087348 */ /* 0x000fea0003c00000 */
[----:B------:R0:W1:Y:S02]  /*0be0*/  SHFL.BFLY P2, R18, R20, R19, R22 ;  /* 0x0c00001314127389 */ /* 0x0000640000040016 */
[----:B01----:R-:W-:Y:S01]  /*0bf0*/  ENDCOLLECTIVE ;  /* 0x000000000000791b */ /* 0x003fe20003800000 */
.L_x_2825:
[----:B------:R-:W-:Y:S01]  /*0c00*/  HFMA2.MMA R19, -RZ, RZ, 0, 2.384185791015625e-07 ;  /* 0x00000004ff137435 */ /* 0x000fe200000001ff */
[----:B------:R-:W-:-:S05]  /*0c10*/  MOV R12, R18 ;  /* 0x00000012000c7202 */ /* 0x000fca0000000f00 */
[----:B------:R-:W-:-:S04]  /*0c20*/  FADD.FTZ R12, R11, R12 ;  /* 0x0000000c0b0c7221 */ /* 0x000fc80000010000 */
[----:B------:R-:W-:-:S07]  /*0c30*/  IMAD.MOV.U32 R20, RZ, RZ, R12 ;  /* 0x000000ffff147224 */ /* 0x000fce00078e000c */
[----:B------:R-:W-:Y:S05]  /*0c40*/  WARPSYNC.COLLECTIVE R17, `(.L_x_2826) ;  /* 0x0000000011087348 */ /* 0x000fea0003c00000 */
[----:B------:R0:W1:Y:S02]  /*0c50*/  SHFL.BFLY P2, R18, R20, R19, R22 ;  /* 0x0c00001314127389 */ /* 0x0000640000040016 */
[----:B01----:R-:W-:Y:S01]  /*0c60*/  ENDCOLLECTIVE ;  /* 0x000000000000791b */ /* 0x003fe20003800000 */
.L_x_2826:
[----:B------:R-:W-:Y:S01]  /*0c70*/  IMAD.MOV.U32 R19, RZ, RZ, 0x8 ;  /* 0x00000008ff137424 */ /* 0x000fe200078e00ff */
[----:B------:R-:W-:-:S05]  /*0c80*/  MOV R13, R18 ;  /* 0x00000012000d7202 */ /* 0x000fca0000000f00 */
[----:B------:R-:W-:-:S05]  /*0c90*/  FADD.FTZ R13, R12, R13 ;  /* 0x0000000d0c0d7221 */ /* 0x000fca0000010000 */
[----:B------:R-:W-:-:S07]  /*0ca0*/  MOV R20, R13 ;  /* 0x0000000d00147202 */ /* 0x000fce0000000f00 */
[----:B------:R-:W-:Y:S05]  /*0cb0*/  WARPSYNC.COLLECTIVE R17, `(.L_x_2827) ;  /* 0x0000000011087348 */ /* 0x000fea0003c00000 */
[----:B------:R0:W1:Y:S02]  /*0cc0*/  SHFL.BFLY P2, R18, R20, R19, R22 ;  /* 0x0c00001314127389 */ /* 0x0000640000040016 */
[----:B01----:R-:W-:Y:S01]  /*0cd0*/  ENDCOLLECTIVE ;  /* 0x000000000000791b */ /* 0x003fe20003800000 */
.L_x_2827:
[----:B------:R-:W-:Y:S01]  /*0ce0*/  HFMA2.MMA R19, -RZ, RZ, 0, 9.5367431640625e-07 ;  /* 0x00000010ff137435 */ /* 0x000fe200000001ff */
[----:B------:R-:W-:-:S05]  /*0cf0*/  MOV R10, R18 ;  /* 0x00000012000a7202 */ /* 0x000fca0000000f00 */
[----:B------:R-:W-:-:S05]  /*0d00*/  FADD.FTZ R10, R13, R10 ;  /* 0x0000000a0d0a7221 */ /* 0x000fca0000010000 */
[----:B------:R-:W-:-:S07]  /*0d10*/  MOV R20, R10 ;  /* 0x0000000a00147202 */ /* 0x000fce0000000f00 */
[----:B------:R-:W-:Y:S05]  /*0d20*/  WARPSYNC.COLLECTIVE R17, `(.L_x_2828) ;  /* 0x0000000011087348 */ /* 0x000fea0003c00000 */
[----:B------:R0:W1:Y:S02]  /*0d30*/  SHFL.BFLY P2, R18, R20, R19, R22 ;  /* 0x0c00001314127389 */ /* 0x0000640000040016 */
[----:B01----:R-:W-:Y:S01]  /*0d40*/  ENDCOLLECTIVE ;  /* 0x000000000000791b */ /* 0x003fe20003800000 */
.L_x_2828:
[----:B------:R-:W-:Y:S01]  /*0d50*/  HFMA2.MMA R19, -RZ, RZ, 0, 5.9604644775390625e-08 ;  /* 0x00000001ff137435 */ /* 0x000fe200000001ff */
[----:B------:R-:W-:Y:S01]  /*0d60*/  MOV R20, R9 ;  /* 0x0000000900147202 */ /* 0x000fe20000000f00 */
[----:B------:R-:W-:-:S09]  /*0d70*/  IMAD.MOV.U32 R11, RZ, RZ, R18 ;  /* 0x000000ffff0b7224 */ /* 0x000fd200078e0012 */
[----:B------:R-:W-:Y:S05]  /*0d80*/  WARPSYNC.COLLECTIVE R17, `(.L_x_2829) ;  /* 0x0000000011087348 */ /* 0x000fea0003c00000 */
[----:B------:R0:W1:Y:S02]  /*0d90*/  SHFL.BFLY P2, R18, R20, R19, R22 ;  /* 0x0c00001314127389 */ /* 0x0000640000040016 */
[----:B01----:R-:W-:Y:S01]  /*0da0*/  ENDCOLLECTIVE ;  /* 0x000000000000791b */ /* 0x003fe20003800000 */
.L_x_2829:
[----:B------:R-:W-:Y:S01]  /*0db0*/  HFMA2.MMA R19, -RZ, RZ, 0, 1.1920928955078125e-07 ;  /* 0x00000002ff137435 */ /* 0x000fe200000001ff */
[----:B------:R-:W-:-:S05]  /*0dc0*/  MOV R12, R18 ;  /* 0x00000012000c7202 */ /* 0x000fca0000000f00 */
[----:B------:R-:W-:-:S04]  /*0dd0*/  FADD.FTZ R14, R9, R12 ;  /* 0x0000000c090e7221 */ /* 0x000fc80000010000 */
[----:B------:R-:W-:-:S07]  /*0de0*/  IMAD.MOV.U32 R20, RZ, RZ, R14 ;  /* 0x000000ffff147224 */ /* 0x000fce00078e000e */
[----:B------:R-:W-:Y:S05]  /*0df0*/  WARPSYNC.COLLECTIVE R17, `(.L_x_2830) ;  /* 0x0000000011087348 */ /* 0x000fea0003c00000 */
[----:B------:R0:W1:Y:S02]  /*0e00*/  SHFL.BFLY P2, R18, R20, R19, R22 ;  /* 0x0c00001314127389 */ /* 0x0000640000040016 */
[----:B01----:R-:W-:Y:S01]  /*0e10*/  ENDCOLLECTIVE ;  /* 0x000000000000791b */ /* 0x003fe20003800000 */
.L_x_2830:
[----:B------:R-:W-:Y:S01]  /*0e20*/  IMAD.MOV.U32 R19, RZ, RZ, 0x4 ;  /* 0x00000004ff137424 */ /* 0x000fe200078e00ff */
[----:B------:R-:W-:-:S05]  /*0e30*/  MOV R13, R18 ;  /* 0x00000012000d7202 */ /* 0x000fca0000000f00 */
[----:B------:R-:W-:-:S05]  /*0e40*/  FADD.FTZ R15, R14, R13 ;  /* 0x0000000d0e0f7221 */ /* 0x000fca0000010000 */
[----:B------:R-:W-:-:S07]  /*0e50*/  MOV R20, R15 ;  /* 0x0000000f00147202 */ /* 0x000fce0000000f00 */
[----:B------:R-:W-:Y:S05]  /*0e60*/  WARPSYNC.COLLECTIVE R17, `(.L_x_2831) ;  /* 0x0000000011087348 */ /* 0x000fea0003c00000 */
[----:B------:R0:W1:Y:S02]  /*0e70*/  SHFL.BFLY P2, R18, R20, R19, R22 ;  /* 0x0c00001314127389 */ /* 0x0000640000040016 */
[----:B01----:R-:W-:Y:S01]  /*0e80*/  ENDCOLLECTIVE ;  /* 0x000000000000791b */ /* 0x003fe20003800000 */
.L_x_2831:
[----:B------:R-:W-:Y:S01]  /*0e90*/  HFMA2.MMA R19, -RZ, RZ, 0, 4.76837158203125e-07 ;  /* 0x00000008ff137435 */ /* 0x000fe200000001ff */
[----:B------:R-:W-:-:S05]  /*0ea0*/  MOV R16, R18 ;  /* 0x0000001200107202 */ /* 0x000fca0000000f00 */
[----:B------:R-:W-:-:S05]  /*0eb0*/  FADD.FTZ R16, R15, R16 ;  /* 0x000000100f107221 */ /* 0x000fca0000010000 */
[----:B------:R-:W-:-:S07]  /*0ec0*/  MOV R20, R16 ;  /* 0x0000001000147202 */ /* 0x000fce0000000f00 */
[----:B------:R-:W-:Y:S05]  /*0ed0*/  WARPSYNC.COLLECTIVE R17, `(.L_x_2832) ;  /* 0x0000000011087348 */ /* 0x000fea0003c00000 */
[----:B------:R0:W1:Y:S02]  /*0ee0*/  SHFL.BFLY P2, R18, R20, R19, R22 ;  /* 0x0c00001314127389 */ /* 0x0000640000040016 */
[----:B01----:R-:W-:Y:S01]  /*0ef0*/  ENDCOLLECTIVE ;  /* 0x000000000000791b */ /* 0x003fe20003800000 */
.L_x_2832:
[----:B------:R-:W-:Y:S01]  /*0f00*/  HFMA2.MMA R19, -RZ, RZ, 0, 9.5367431640625e-07 ;  /* 0x00000010ff137435 */ /* 0x000fe200000001ff */
[----:B------:R-:W-:-:S04]  /*0f10*/  IMAD.MOV.U32 R9, RZ, RZ, R18 ;  /* 0x000000ffff097224 */ /* 0x000fc800078e0012 */
[----:B------:R-:W-:-:S05]  /*0f20*/  FADD.FTZ R9, R16, R9 ;  /* 0x0000000910097221 */ /* 0x000fca0000010000 */
[----:B------:R-:W-:-:S07]  /*0f30*/  MOV R20, R9 ;  /* 0x0000000900147202 */ /* 0x000fce0000000f00 */
[----:B------:R-:W-:Y:S05]  /*0f40*/  WARPSYNC.COLLECTIVE R17, `(.L_x_2833) ;  /* 0x0000000011087348 */ /* 0x000fea0003c00000 */
[----:B------:R0:W1:Y:S02]  /*0f50*/  SHFL.BFLY P2, R18, R20, R19, R22 ;  /* 0x0c00001314127389 */ /* 0x0000640000040016 */
[----:B01----:R-:W-:Y:S01]  /*0f60*/  ENDCOLLECTIVE ;  /* 0x000000000000791b */ /* 0x003fe20003800000 */
.L_x_2833:
[----:B------:R-:W-:Y:S01]  /*0f70*/  MOV R14, R18 ;  /* 0x00000012000e7202 */ /* 0x000fe20000000f00 */
[----:B------:R-:W-:Y:S06]  /*0f80*/  BRA `(.L_x_2834) ;  /* 0xfffffff8007c7947 */ /* 0x000fec000383ffff */
.L_x_2835:
        /* <DEDUP_REMOVED lines=15> */
.L_x_5506:


//--------------------- .text._ZN10layer_norm13ln_bwd_kernelINS_13Kernel_traitsI13__nv_bfloat16S2_S2_fjLj12288ELj4ELj1ELj4ELj16ENS_18Kernel_traits_baseILj12288ES2_S2_S2_fjLj128EEEEEEEvNS_9BwdParamsE --------------------------
	.section	.text._ZN10layer_norm13ln_bwd_kernelINS_13Kernel_traitsI13__nv_bfloat16S2_S2_fjLj12288ELj4ELj1ELj4ELj16ENS_18Kernel_traits_baseILj12288ES2_S2_S2_fjLj128EEEEEEEvNS_9BwdParamsE,"ax",@progbits
	.align	128
        .global         _ZN10layer_norm13ln_bwd_kernelINS_13Kernel_traitsI13__nv_bfloat16S2_S2_fjLj12288ELj4ELj1ELj4ELj16ENS_18Kernel_traits_baseILj12288ES2_S2_S2_fjLj128EEEEEEEvNS_9BwdParamsE
        .type           _ZN10layer_norm13ln_bwd_kernelINS_13Kernel_traitsI13__nv_bfloat16S2_S2_fjLj12288ELj4ELj1ELj4ELj16ENS_18Kernel_traits_baseILj12288ES2_S2_S2_fjLj128EEEEEEEvNS_9BwdParamsE,@function
        .size           _ZN10layer_norm13ln_bwd_kernelINS_13Kernel_traitsI13__nv_bfloat16S2_S2_fjLj12288ELj4ELj1ELj4ELj16ENS_18Kernel_traits_baseILj12288ES2_S2_S2_fjLj128EEEEEEEvNS_9BwdParamsE,(.L_x_5507 - _ZN10layer_norm13ln_bwd_kernelINS_13Kernel_traitsI13__nv_bfloat16S2_S2_fjLj12288ELj4ELj1ELj4ELj16ENS_18Kernel_traits_baseILj12288ES2_S2_S2_fjLj128EEEEEEEvNS_9BwdParamsE)
        .other          _ZN10layer_norm13ln_bwd_kernelINS_13Kernel_traitsI13__nv_bfloat16S2_S2_fjLj12288ELj4ELj1ELj4ELj16ENS_18Kernel_traits_baseILj12288ES2_S2_S2_fjLj128EEEEEEEvNS_9BwdParamsE,@"STO_CUDA_ENTRY STV_DEFAULT"
_ZN10layer_norm13ln_bwd_kernelINS_13Kernel_traitsI13__nv_bfloat16S2_S2_fjLj12288ELj4ELj1ELj4ELj16ENS_18Kernel_traits_baseILj12288ES2_S2_S2_fjLj128EEEEEEEvNS_9BwdParamsE:
.text._ZN10layer_norm13ln_bwd_kernelINS_13Kernel_traitsI13__nv_bfloat16S2_S2_fjLj12288ELj4ELj1ELj4ELj16ENS_18Kernel_traits_baseILj12288ES2_S2_S2_fjLj128EEEEEEEvNS_9BwdParamsE:
        /* <DEDUP_REMOVED lines=96> */
[----:B------:R-:W-:-:S02]  /*0600*/  LEA R104, R104, 0x4, 0x2 ;  /* 0x0000000468687811 */ /* 0x000fc400078e10ff */
        /* <DEDUP_REMOVED lines=25> */
[----:B------:R-:W-:Y:S02]  /*07a0*/  CS2R R44, SRZ ;  /* 0x00000000002c7805 */ /* 0x000fe4000001ff00 */
[----:B------:R-:W-:Y:S02]  /*07b0*/  CS2R R46, SRZ ;  /* 0x00000000002e7805 */ /* 0x000fe4000001ff00 */
[----:B------:R-:W-:Y:S02]  /*07c0*/  MOV R48, RZ ;  /* 0x000000ff00307202 */ /* 0x000fe40000000f00 */
[----:B------:R-:W-:Y:S02]  /*07d0*/  LOP3.LUT R120, R120, 0x3, RZ, 0xc0, !PT ;  /* 0x0000000378787812 */ /* 0x000fe400078ec0ff */
[----:B--2---:R-:W-:-:S02]  /*07e0*/  PRMT R126, R97, 0x7632, R126 ;  /* 0x00007632617e7816 */ /* 0x004fc4000000007e */
[----:B------:R-:W-:Y:S02]  /*07f0*/  PRMT R125, R96, 0x7632, R125 ;  /* 0x00007632607d7816 */ /* 0x000fe4000000007d */
[----:B---3--:R-:W-:Y:S02]  /*0800*/  PRMT R121, R92, 0x7632, R121 ;  /* 0x000076325c797816 */ /* 0x008fe40000000079 */
[----:B------:R-:W-:Y:S02]  /*0810*/  PRMT R122, R93, 0x7632, R122 ;  /* 0x000076325d7a7816 */ /* 0x000fe4000000007a */
[----:B------:R-:W-:Y:S02]  /*0820*/  PRMT R123, R94, 0x7632, R123 ;  /* 0x000076325e7b7816 */ /* 0x000fe4000000007b */
[----:B------:R-:W-:Y:S02]  /*0830*/  PRMT R124, R95, 0x7632, R124 ;  /* 0x000076325f7c7816 */ /* 0x000fe4000000007c */
[----:B------:R-:W-:-:S02]  /*0840*/  PRMT R127, R98, 0x7632, R127 ;  /* 0x00007632627f7816 */ /* 0x000fc4000000007f */
[----:B------:R-:W-:Y:S02]  /*0850*/  PRMT R128, R99, 0x7632, R128 ;  /* 0x0000763263807816 */ /* 0x000fe40000000080 */
[----:B----4-:R-:W-:Y:S02]  /*0860*/  PRMT R129, R100, 0x7632, R129 ;  /* 0x0000763264817816 */ /* 0x010fe40000000081 */
[----:B------:R-:W-:Y:S02]  /*0870*/  PRMT R130, R101, 0x7632, R130 ;  /* 0x0000763265827816 */ /* 0x000fe40000000082 */
[----:B------:R-:W-:Y:S02]  /*0880*/  PRMT R131, R102, 0x7632, R131 ;  /* 0x0000763266837816 */ /* 0x000fe40000000083 */
[----:B------:R-:W-:Y:S01]  /*0890*/  PRMT R132, R103, 0x7632, R132 ;  /* 0x0000763267847816 */ /* 0x000fe20000000084 */
        /* <DEDUP_REMOVED lines=24> */
.L_x_2842:
        /* <DEDUP_REMOVED lines=13> */
[----:B------:R-:W-:Y:S01]  /*0af0*/  @P0 LEA.HI.X R21, R134, UR5, RZ, 0x4, P1 ;  /* 0x0000000586150c11 */ /* 0x000fe200088f24ff */
[----:B------:R-:W4:Y:S01]  /*0b00*/  @P0 LDG.E.128 R16, desc[UR6][R16.64] ;  /* 0x0000000610100981 */ /* 0x000f22000c1e1d00 */
[----:B------:R-:W-:-:S04]  /*0b10*/  @P0 LEA R24, P1, R135, UR4, 0x4 ;  /* 0x0000000487180c11 */ /* 0x000fc8000f8220ff */
[----:B------:R-:W5:Y:S01]  /*0b20*/  @P0 LDG.E.128 R20, desc[UR6][R20.64] ;  /* 0x0000000614140981 */ /* 0x000f62000c1e1d00 */
[----:B------:R-:W-:Y:S01]  /*0b30*/  @P0 LEA.HI.X R25, R135, UR5, RZ, 0x4, P1 ;  /* 0x0000000587190c11 */ /* 0x000fe200088f24ff */
[----:B------:R-:W0:Y:S05]  /*0b40*/  @!P0 LDC.64 R10, c[0x0][0x220] ;  /* 0x00008800ff0a8b82 */ /* 0x000e2a0000000a00 */
[----:B------:R-:W5:Y:S01]  /*0b50*/  @P0 LDG.E.128 R24, desc[UR6][R24.64] ;  /* 0x0000000618180981 */ /* 0x000f62000c1e1d00 */
[C---:B--2---:R-:W-:Y:S02]  /*0b60*/  @!P0 LEA R4, P1, R133.reuse, R4, 0x4 ;  /* 0x0000000485048211 */ /* 0x044fe400078220ff */
[----:B------:R-:W2:Y:S02]  /*0b70*/  @!P0 LDC.64 R2, c[0x0][0x230] ;  /* 0x00008c00ff028b82 */ /* 0x000ea40000000a00 */
[----:B------:R-:W-:-:S02]  /*0b80*/  @!P0 LEA.HI.X R5, R133, R5, RZ, 0x4, P1 ;  /* 0x0000000585058211 */ /* 0x000fc400008f24ff */
[----:B---3--:R-:W-:-:S04]  /*0b90*/  @!P0 LEA R6, P1, R134, R6, 0x4 ;  /* 0x0000000686068211 */ /* 0x008fc800078220ff */
[----:B------:R-:W-:Y:S02]  /*0ba0*/  @!P0 LEA.HI.X R7, R134, R7, RZ, 0x4, P1 ;  /* 0x0000000786078211 */ /* 0x000fe400008f24ff */
[----:B0-----:R-:W-:-:S04]  /*0bb0*/  @!P0 LEA R10, P1, R135, R10, 0x4 ;  /* 0x0000000a870a8211 */ /* 0x001fc800078220ff */
[----:B------:R-:W-:Y:S02]  /*0bc0*/  @!P0 LEA.HI.X R11, R135, R11, RZ, 0x4, P1 ;  /* 0x0000000b870b8211 */ /* 0x000fe400008f24ff */
[----:B------:R-:W-:Y:S01]  /*0bd0*/  @P0 MOV R0, RZ ;  /* 0x000000ff00000202 */ /* 0x000fe20000000f00 */
[----:B--2---:R-:W-:-:S04]  /*0be0*/  @!P0 IMAD.WIDE R2, R49, 0x4, R2 ;  /* 0x0000000431028825 */ /* 0x004fc800078e0202 */
[----:B-1----:R-:W-:Y:S01]  /*0bf0*/  IMAD.WIDE R136, R49, 0x4, R136 ;  /* 0x0000000431887825 */ /* 0x002fe200078e0288 */
[----:B------:R-:W2:Y:S03]  /*0c00*/  @!P0 LDG.E R0, desc[UR6][R2.64] ;  /* 0x0000000602008981 */ /* 0x000ea6000c1e1900 */
[--C-:B------:R-:W-:Y:S02]  /*0c10*/  IMAD.WIDE.U32 R8, R134, 0x10, R12.reuse ;  /* 0x0000001086087825 */ /* 0x100fe400078e000c */
[----:B------:R-:W3:Y:S04]  /*0c20*/  LDG.E R136, desc[UR6][R136.64] ;  /* 0x0000000688887981 */ /* 0x000ee8000c1e1900 */
[----:B------:R0:W4:Y:S04]  /*0c30*/  @!P0 LDG.E.128 R16, desc[UR6][R4.64] ;  /* 0x0000000604108981 */ /* 0x000128000c1e1d00 */
[----:B------:R-:W5:Y:S04]  /*0c40*/  @!P0 LDG.E.128 R20, desc[UR6][R6.64] ;  /* 0x0000000606148981 */ /* 0x000f68000c1e1d00 */
[----:B------:R-:W2:Y:S01]  /*0c50*/  @!P0 LDG.E.128 R24, desc[UR6][R10.64] ;  /* 0x000000060a188981 */ /* 0x000ea2000c1e1d00 */
[----:B0-----:R-:W-:-:S04]  /*0c60*/  IMAD.WIDE.U32 R4, R133, 0x10, R12 ;  /* 0x0000001085047825 */ /* 0x001fc800078e000c */
[----:B------:R-:W-:Y:S02]  /*0c70*/  IMAD.WIDE.U32 R12, R135, 0x10, R12 ;  /* 0x00000010870c7825 */ /* 0x000fe400078e000c */
[----:B------:R-:W3:Y:S04]  /*0c80*/  LDG.E.128 R4, desc[UR6][R4.64] ;  /* 0x0000000604047981 */ /* 0x000ee8000c1e1d00 */
[----:B------:R-:W3:Y:S04]  /*0c90*/  LDG.E.128 R12, desc[UR6][R12.64] ;  /* 0x000000060c0c7981 */ /* 0x000ee8000c1e1d00 */
[----:B------:R-:W3:Y:S01]  /*0ca0*/  LDG.E.128 R8, desc[UR6][R8.64] ;  /* 0x0000000608087981 */ /* 0x000ee2000c1e1d00 */
[----:B------:R-:W0:Y:S08]  /*0cb0*/  @P0 MUFU.RCP R148, R94 ;  /* 0x0000005e00940308 */ /* 0x000e300000001000 */
[----:B------:R-:W1:Y:S08]  /*0cc0*/  @P0 MUFU.RCP R140, R92 ;  /* 0x0000005c008c0308 */ /* 0x000e700000001000 */
[----:B------:R-:W-:Y:S08]  /*0cd0*/  @P0 MUFU.RCP R142, R121 ;  /* 0x00000079008e0308 */ /* 0x000ff00000001000 */
[----:B------:R-:W1:Y:S01]  /*0ce0*/  @P0 MUFU.RCP R152, R95 ;  /* 0x0000005f00980308 */ /* 0x000e620000001000 */
[----:B------:R-:W-:-:S07]  /*0cf0*/  LOP3.LUT P1, RZ, R138, 0xff, RZ, 0xc0, !PT ;  /* 0x000000ff8aff7812 */ /* 0x000fce000782c0ff */
        /* <DEDUP_REMOVED lines=15> */
[----:B----4-:R-:W-:-:S02]  /*0df0*/  PRMT R3, R19, 0x7632, R3 ;  /* 0x0000763213037816 */ /* 0x010fc40000000003 */
[----:B------:R-:W-:Y:S02]  /*0e00*/  SHF.L.U32 R169, R18, 0x10, RZ ;  /* 0x0000001012a97819 */ /* 0x000fe400000006ff */
[----:B------:R-:W-:Y:S02]  /*0e10*/  SHF.L.U32 R175, R3, 0x10, RZ ;  /* 0x0000001003af7819 */ /* 0x000fe400000006ff */
[----:B-----5:R-:W-:Y:S01]  /*0e20*/  PRMT R3, R23, 0x7632, R3 ;  /* 0x0000763217037816 */ /* 0x020fe20000000003 */
[----:B------:R-:W-:Y:S01]  /*0e30*/  @P0 FADD.FTZ R137, -R82, R169 ;  /* 0x000000a952890221 */ /* 0x000fe20000010100 */
[C---:B------:R-:W-:Y:S02]  /*0e40*/  SHF.L.U32 R165, R16.reuse, 0x10, RZ ;  /* 0x0000001010a57819 */ /* 0x040fe400000006ff */
[----:B------:R-:W-:Y:S02]  /*0e50*/  SHF.L.U32 R191, R3, 0x10, RZ ;  /* 0x0000001003bf7819 */ /* 0x000fe400000006ff */
[----:B------:R-:W-:Y:S01]  /*0e60*/  PRMT R16, R16, 0x7632, R16 ;  /* 0x0000763210107816 */ /* 0x000fe20000000010 */
[----:B------:R-:W4:Y:S01]  /*0e70*/  @P0 MUFU.RCP R3, R102 ;  /* 0x0000006600030308 */ /* 0x000f220000001000 */
[----:B------:R-:W-:Y:S01]  /*0e80*/  PRMT R2, R17, 0x7632, R2 ;  /* 0x0000763211027816 */ /* 0x000fe20000000002 */
[----:B0-----:R-:W-:Y:S01]  /*0e90*/  @P0 FMUL.FTZ R137, R137, R148 ;  /* 0x0000009489890220 */ /* 0x001fe20000410000 */
[----:B------:R-:W-:Y:S01]  /*0ea0*/  SHF.L.U32 R148, R16, 0x10, RZ ;  /* 0x0000001010947819 */ /* 0x000fe200000006ff */
[----:B------:R-:W-:Y:S01]  /*0eb0*/  IMAD.U32 R173, R19, 0x10000, RZ ;  /* 0x0001000013ad7824 */ /* 0x000fe200078e00ff */
[----:B------:R-:W-:-:S02]  /*0ec0*/  SHF.L.U32 R185, R22, 0x10, RZ ;  /* 0x0000001016b97819 */ /* 0x000fc400000006ff */
[----:B------:R-:W-:Y:S02]  /*0ed0*/  SHF.L.U32 R171, R2, 0x10, RZ ;  /* 0x0000001002ab7819 */ /* 0x000fe400000006ff */
[----:B------:R-:W-:Y:S02]  /*0ee0*/  PRMT R22, R22, 0x7632, R22 ;  /* 0x0000763216167816 */ /* 0x000fe40000000016 */
[----:B--2---:R-:W-:Y:S02]  /*0ef0*/  SHF.L.U32 R197, R25, 0x10, RZ ;  /* 0x0000001019c57819 */ /* 0x004fe400000006ff */
[----:B------:R-:W-:Y:S01]  /*0f00*/  PRMT R2, R21, 0x7632, R2 ;  /* 0x0000763215027816 */ /* 0x000fe20000000002 */
[----:B------:R-:W-:Y:S01]  /*0f10*/  @P0 FADD.FTZ R139, -R83, R173 ;  /* 0x000000ad538b0221 */ /* 0x000fe20000010100 */
[----:B------:R-:W-:Y:S01]  /*0f20*/  SHF.L.U32 R167, R17, 0x10, RZ ;  /* 0x0000001011a77819 */ /* 0x000fe200000006ff */
[----:B------:R-:W-:Y:S01]  /*0f30*/  @P0 FADD.FTZ R17, -R80, R165 ;  /* 0x000000a550110221 */ /* 0x000fe20000010100 */
[----:B------:R-:W-:Y:S01]  /*0f40*/  SHF.L.U32 R201, R26, 0x10, RZ ;  /* 0x000000101ac97819 */ /* 0x000fe200000006ff */
[----:B------:R-:W-:Y:S01]  /*0f50*/  @P0 FADD.FTZ R141, -R105, R148 ;  /* 0x00000094698d0221 */ /* 0x000fe20000010100 */
[----:B------:R-:W-:-:S02]  /*0f60*/  PRMT R18, R18, 0x7632, R18 ;  /* 0x0000763212127816 */ /* 0x000fc40000000012 */
[----:B------:R-:W-:Y:S02]  /*0f70*/  SHF.L.U32 R177, R20, 0x10, RZ ;  /* 0x0000001014b17819 */ /* 0x000fe400000006ff */
[----:B------:R-:W-:Y:S01]  /*0f80*/  SHF.L.U32 R187, R22, 0x10, RZ ;  /* 0x0000001016bb7819 */ /* 0x000fe200000006ff */
[----:B------:R-:W-:Y:S01]  /*0f90*/  @P0 FADD.FTZ R22, -R89, R197 ;  /* 0x000000c559160221 */ /* 0x000fe20000010100 */
[----:B------:R-:W-:Y:S01]  /*0fa0*/  PRMT R20, R20, 0x7632, R20 ;  /* 0x0000763214147816 */ /* 0x000fe20000000014 */
[----:B------:R-:W-:Y:S01]  /*0fb0*/  IMAD.U32 R193, R24, 0x10000, RZ ;  /* 0x0001000018c17824 */ /* 0x000fe200078e00ff */
[----:B------:R-:W-:Y:S02]  /*0fc0*/  SHF.L.U32 R183, R2, 0x10, RZ ;  /* 0x0000001002b77819 */ /* 0x000fe400000006ff */
[----:B------:R-:W-:Y:S02]  /*0fd0*/  PRMT R25, R25, 0x7632, R25 ;  /* 0x0000763219197816 */ /* 0x000fe40000000019 */
[----:B------:R-:W-:Y:S01]  /*0fe0*/  SHF.L.U32 R205, R27, 0x10, RZ ;  /* 0x000000101bcd7819 */ /* 0x000fe200000006ff */
[----:B-1----:R-:W-:Y:S01]  /*0ff0*/  @P0 FMUL.FTZ R17, R17, R140 ;  /* 0x0000008c11110220 */ /* 0x002fe20000410000 */
[----:B------:R-:W-:Y:S01]  /*1000*/  PRMT R2, R24, 0x7632, R2 ;  /* 0x0000763218027816 */ /* 0x000fe20000000002 */
[----:B------:R-:W-:Y:S01]  /*1010*/  @P0 FMUL.FTZ R139, R139, R152 ;  /* 0x000000988b8b0220 */ /* 0x000fe20000410000 */
[----:B------:R-:W-:Y:S01]  /*1020*/  PRMT R16, R26, 0x7632, R16 ;  /* 0x000076321a107816 */ /* 0x000fe20000000010 */
[----:B------:R-:W-:Y:S01]  /*1030*/  @P0 FMUL.FTZ R141, R141, R142 ;  /* 0x0000008e8d8d0220 */ /* 0x000fe20000410000 */
[----:B------:R-:W-:Y:S01]  /*1040*/  PRMT R27, R27, 0x7632, R27 ;  /* 0x000076321b1b7816 */ /* 0x000fe2000000001b */
[----:B------:R-:W-:Y:S01]  /*1050*/  @P0 FADD.FTZ R24, -R90, R201 ;  /* 0x000000c95a180221 */ /* 0x000fe20000010100 */
[----:B------:R-:W-:Y:S01]  /*1060*/  SHF.L.U32 R152, R18, 0x10, RZ ;  /* 0x0000001012987819 */ /* 0x000fe200000006ff */
[----:B------:R-:W0:Y:S01]  /*1070*/  @P0 MUFU.RCP R140, R129 ;  /* 0x00000081008c0308 */ /* 0x000e220000001000 */
[----:B------:R-:W-:Y:S01]  /*1080*/  SHF.L.U32 R181, R21, 0x10, RZ ;  /* 0x0000001015b57819 */ /* 0x000fe200000006ff */
[----:B------:R-:W-:Y:S01]  /*1090*/  @P0 FADD.FTZ R18, -R84, R177 ;  /* 0x000000b154120221 */ /* 0x000fe20000010100 */
[----:B------:R-:W-:Y:S01]  /*10a0*/  SHF.L.U32 R189, R23, 0x10, RZ ;  /* 0x0000001017bd7819 */ /* 0x000fe200000006ff */
[----:B------:R-:W-:Y:S01]  /*10b0*/  @P0 FMUL.FTZ R22, R22, R161 ;  /* 0x000000a116160220 */ /* 0x000fe20000410000 */
[----:B------:R-:W-:Y:S01]  /*10c0*/  SHF.L.U32 R179, R20, 0x10, RZ ;  /* 0x0000001014b37819 */ /* 0x000fe200000006ff */
[----:B------:R-:W-:Y:S01]  /*10d0*/  @P0 FADD.FTZ R26, -R91, R205 ;  /* 0x000000cd5b1a0221 */ /* 0x000fe20000010100 */
[----:B------:R-:W-:Y:S01]  /*10e0*/  SHF.L.U32 R199, R25, 0x10, RZ ;  /* 0x0000001019c77819 */ /* 0x000fe200000006ff */
[----:B------:R-:W1:Y:S01]  /*10f0*/  @P0 MUFU.RCP R142, R130 ;  /* 0x00000082008e0308 */ /* 0x000e620000001000 */
[----:B------:R-:W-:Y:S01]  /*1100*/  SHF.L.U32 R2, R2, 0x10, RZ ;  /* 0x0000001002027819 */ /* 0x000fe200000006ff */
[----:B----4-:R-:W-:Y:S01]  /*1110*/  @P0 FMUL.FTZ R24, R24, R3 ;  /* 0x0000000318180220 */ /* 0x010fe20000410000 */
[----:B------:R-:W-:-:S02]  /*1120*/  SHF.L.U32 R16, R16, 0x10, RZ ;  /* 0x0000001010107819 */ /* 0x000fc400000006ff */
[----:B------:R-:W-:Y:S01]  /*1130*/  SHF.L.U32 R161, R27, 0x10, RZ ;  /* 0x000000101ba17819 */ /* 0x000fe200000006ff */
[----:B------:R-:W-:Y:S01]  /*1140*/  @P0 FADD.FTZ R157, -R112, R191 ;  /* 0x000000bf709d0221 */ /* 0x000fe20000010100 */
[--C-:B------:R-:W-:Y:S01]  /*1150*/  @!P0 FADD.FTZ R3, R165, -R0.reuse ;  /* 0x80000000a5038221 */ /* 0x100fe20000010000 */
[----:B------:R-:W-:Y:S01]  /*1160*/  @P0 FADD.FTZ R19, -R81, R167 ;  /* 0x000000a751130221 */ /* 0x000fe20000010100 */
[----:B------:R-:W-:Y:S01]  /*1170*/  @P0 FMUL.FTZ R18, R18, R149 ;  /* 0x0000009512120220 */ /* 0x000fe20000410000 */
        /* <DEDUP_REMOVED lines=10> */
[----:B------:R-:W-:Y:S01]  /*1220*/  @P0 FMUL.FTZ R26, R26, R163 ;  /* 0x000000a31a1a0220 */ /* 0x000fe20000410000 */
[--C-:B------:R-:W-:Y:S01]  /*1230*/  @!P0 FADD.FTZ R167, R171, -R0.reuse ;  /* 0x80000000aba78221 */ /* 0x100fe20000010000 */
        /* <DEDUP_REMOVED lines=21> */
[--C-:B------:R-:W-:Y:S01]  /*1390*/  @!P0 FADD.FTZ R203, R16, -R0.reuse ;  /* 0x8000000010cb8221 */ /* 0x100fe20000010000 */
[----:B------:R-:W-:Y:S01]  /*13a0*/  @!P0 FADD.FTZ R207, R161, -R0 ;  /* 0x80000000a1cf8221 */ /* 0x000fe20000010000 */
[----:B------:R-:W-:Y:S01]  /*13b0*/  @P0 FMUL.FTZ R157, R157, R138 ;  /* 0x0000008a9d9d0220 */ /* 0x000fe20000410000 */
[----:B---3--:R-:W-:Y:S01]  /*13c0*/  SHF.L.U32 R0, R4, 0x10, RZ ;  /* 0x0000001004007819 */ /* 0x008fe200000006ff */
[----:B------:R-:W2:Y:S01]  /*13d0*/  @P0 MUFU.RCP R138, R131 ;  /* 0x00000083008a0308 */ /* 0x000ea20000001000 */
[----:B------:R-:W-:Y:S01]  /*13e0*/  SHF.L.U32 R2, R5, 0x10, RZ ;  /* 0x0000001005027819 */ /* 0x000fe200000006ff */
[----:B------:R-:W-:Y:S01]  /*13f0*/  @!P0 FMUL.FTZ R17, R136, R3 ;  /* 0x0000000388118220 */ /* 0x000fe20000410000 */
[----:B------:R-:W-:-:S02]  /*1400*/  PRMT R4, R4, 0x7632, R4 ;  /* 0x0000763204047816 */ /* 0x000fc40000000004 */
[----:B------:R-:W-:Y:S01]  /*1410*/  PRMT R5, R5, 0x7632, R5 ;  /* 0x0000763205057816 */ /* 0x000fe20000000005 */
[----:B------:R-:W-:Y:S01]  /*1420*/  @P0 FMUL.FTZ R143, R143, R146 ;  /* 0x000000928f8f0220 */ /* 0x000fe20000410000 */
[----:B------:R-:W-:Y:S01]  /*1430*/  SHF.L.U32 R3, R6, 0x10, RZ ;  /* 0x0000001006037819 */ /* 0x000fe200000006ff */
[----:B------:R-:W-:Y:S01]  /*1440*/  @!P0 FMUL.FTZ R137, R136, R169 ;  /* 0x000000a988898220 */ /* 0x000fe20000410000 */
[----:B------:R-:W-:Y:S01]  /*1450*/  SHF.L.U32 R4, R4, 0x10, RZ ;  /* 0x0000001004047819 */ /* 0x000fe200000006ff */
[C---:B------:R-:W-:Y:S01]  /*1460*/  FADD.FTZ R79, R0.reuse, R79 ;  /* 0x0000004f004f7221 */ /* 0x040fe20000010000 */
[----:B------:R-:W-:Y:S01]  /*1470*/  FFMA.FTZ R119, R0, R17, R119 ;  /* 0x0000001100777223 */ /* 0x000fe20000010077 */
[----:B------:R-:W-:Y:S01]  /*1480*/  SHF.L.U32 R5, R5, 0x10, RZ ;  /* 0x0000001005057819 */ /* 0x000fe200000006ff */
[----:B------:R-:W-:Y:S01]  /*1490*/  @P0 FMUL.FTZ R19, R19, R144 ;  /* 0x0000009013130220 */ /* 0x000fe20000410000 */
[----:B------:R-:W-:Y:S01]  /*14a0*/  @!P0 FMUL.FTZ R143, R136, R167 ;  /* 0x000000a7888f8220 */ /* 0x000fe20000410000 */
[----:B------:R-:W-:Y:S01]  /*14b0*/  FMUL.FTZ R0, R92, R0 ;  /* 0x000000005c007220 */ /* 0x000fe20000410000 */
[----:B------:R-:W-:Y:S01]  /*14c0*/  @P0 FMUL.FTZ R155, R155, R164 ;  /* 0x000000a49b9b0220 */ /* 0x000fe20000410000 */
[----:B------:R-:W-:Y:S01]  /*14d0*/  @!P0 FMUL.FTZ R19, R136, R165 ;  /* 0x000000a588138220 */ /* 0x000fe20000410000 */
[----:B------:R-:W3:Y:S01]  /*14e0*/  @P0 MUFU.RCP R144, R132 ;  /* 0x0000008400900308 */ /* 0x000ee20000001000 */
[C---:B------:R-:W-:Y:S01]  /*14f0*/  SHF.L.U32 R165, R14.reuse, 0x10, RZ ;  /* 0x000000100ea57819 */ /* 0x040fe200000006ff */
[----:B0-----:R-:W-:Y:S01]  /*1500*/  @P0 FMUL.FTZ R25, R25, R140 ;  /* 0x0000008c19190220 */ /* 0x001fe20000410000 */
[----:B------:R-:W-:Y:S01]  /*1510*/  PRMT R164, R14, 0x7632, R164 ;  /* 0x000076320ea47816 */ /* 0x000fe200000000a4 */
[----:B-1----:R-:W-:Y:S01]  /*1520*/  @P0 FMUL.FTZ R27, R27, R142 ;  /* 0x0000008e1b1b0220 */ /* 0x002fe20000410000 */
        /* <DEDUP_REMOVED lines=8> */
[----:B------:R-:W-:Y:S01]  /*15b0*/  @!P0 FMUL.FTZ R141, R136, R163 ;  /* 0x000000a3888d8220 */ /* 0x000fe20000410000 */
[----:B------:R-:W-:Y:S01]  /*15c0*/  FFMA.FTZ R5, R0, R17, RZ ;  /* 0x0000001100057223 */ /* 0x000fe200000100ff */
[----:B------:R-:W-:Y:S01]  /*15d0*/  @P0 FMUL.FTZ R147, R147, R154 ;  /* 0x0000009a93930220 */ /* 0x000fe20000410000 */
[----:B------:R-:W-:Y:S01]  /*15e0*/  @P0 FMUL.FTZ R151, R151, R156 ;  /* 0x0000009c97970220 */ /* 0x000fe20000410000 */
[----:B------:R-:W-:Y:S01]  /*15f0*/  @P0 FMUL.FTZ R20, R20, R159 ;  /* 0x0000009f14140220 */ /* 0x000fe20000410000 */
[C---:B------:R-:W-:Y:S01]  /*1600*/  SHF.L.U32 R154, R12.reuse, 0x10, RZ ;  /* 0x000000100c9a7819 */ /* 0x040fe200000006ff */
[----:B------:R-:W-:Y:S01]  /*1610*/  @P0 FADD.FTZ R159, -R115, R16 ;  /* 0x00000010739f0221 */ /* 0x000fe20000010100 */
[----:B------:R-:W-:Y:S01]  /*1620*/  PRMT R156, R12, 0x7632, R156 ;  /* 0x000076320c9c7816 */ /* 0x000fe2000000009c */
[----:B------:R-:W-:Y:S01]  /*1630*/  FMUL.FTZ R12, R93, R2 ;  /* 0x000000025d0c7220 */ /* 0x000fe20000410000 */
[----:B------:R-:W-:Y:S01]  /*1640*/  FADD.FTZ R3, R3, R140 ;  /* 0x0000008c03037221 */ /* 0x000fe20000010000 */
[----:B------:R-:W-:Y:S01]  /*1650*/  FFMA.FTZ R5, R140, R141, R5 ;  /* 0x0000008d8c057223 */ /* 0x000fe20000010005 */
[----:B------:R-:W-:Y:S01]  /*1660*/  PRMT R6, R6, 0x7632, R6 ;  /* 0x0000763206067816 */ /* 0x000fe20000000006 */
[----:B--2---:R-:W-:Y:S01]  /*1670*/  @P0 FMUL.FTZ R159, R159, R138 ;  /* 0x0000008a9f9f0220 */ /* 0x004fe20000410000 */
[----:B------:R-:W-:Y:S01]  /*1680*/  FADD.FTZ R3, R3, R12 ;  /* 0x0000000c03037221 */ /* 0x000fe20000010000 */
[C---:B------:R-:W-:Y:S01]  /*1690*/  SHF.L.U32 R138, R7.reuse, 0x10, RZ ;  /* 0x00000010078a7819 */ /* 0x040fe200000006ff */
[----:B------:R-:W-:Y:S01]  /*16a0*/  FFMA.FTZ R5, R12, R19, R5 ;  /* 0x000000130c057223 */ /* 0x000fe20000010005 */
[----:B------:R-:W-:Y:S01]  /*16b0*/  PRMT R7, R7, 0x7632, R7 ;  /* 0x0000763207077816 */ /* 0x000fe20000000007 */
[----:B------:R-:W-:Y:S01]  /*16c0*/  @P0 FADD.FTZ R161, -R116, R161 ;  /* 0x000000a174a10221 */ /* 0x000fe20000010100 */
[----:B------:R-:W-:Y:S01]  /*16d0*/  SHF.L.U32 R6, R6, 0x10, RZ ;  /* 0x0000001006067819 */ /* 0x000fe200000006ff */
[----:B------:R-:W-:Y:S01]  /*16e0*/  @P0 FADD.FTZ R145, -R107, R152 ;  /* 0x000000986b910221 */ /* 0x000fe20000010100 */
[----:B------:R-:W-:Y:S01]  /*16f0*/  FADD.FTZ R3, R3, R142 ;  /* 0x0000008e03037221 */ /* 0x000fe20000010000 */
[----:B------:R-:W-:Y:S01]  /*1700*/  FFMA.FTZ R5, R142, R143, R5 ;  /* 0x0000008f8e057223 */ /* 0x000fe20000010005 */
[----:B------:R-:W-:Y:S01]  /*1710*/  SHF.L.U32 R7, R7, 0x10, RZ ;  /* 0x0000001007077819 */ /* 0x000fe200000006ff */
[----:B---3--:R-:W-:Y:S01]  /*1720*/  @P0 FMUL.FTZ R161, R161, R144 ;  /* 0x00000090a1a10220 */ /* 0x008fe20000410000 */
[C---:B------:R-:W-:Y:S01]  /*1730*/  @!P0 FMUL.FTZ R139, R136.reuse, R173 ;  /* 0x000000ad888b8220 */ /* 0x040fe20000410000 */
[C---:B------:R-:W-:Y:S01]  /*1740*/  @!P0 FMUL.FTZ R147, R136.reuse, R175 ;  /* 0x000000af88938220 */ /* 0x040fe20000410000 */
[----:B------:R-:W-:Y:S01]  /*1750*/  @P0 FMUL.FTZ R145, R145, R150 ;  /* 0x0000009691910220 */ /* 0x000fe20000410000 */
        /* <DEDUP_REMOVED lines=17> */
[----:B------:R-:W-:Y:S01]  /*1870*/  @P0 FMUL.FTZ R153, R153, R160 ;  /* 0x000000a099990220 */ /* 0x000fe20000410000 */
[----:B------:R-:W-:Y:S01]  /*1880*/  @!P0 FMUL.FTZ R20, R136, R193 ;  /* 0x000000c188148220 */ /* 0x000fe20000410000 */
[C---:B------:R-:W-:Y:S01]  /*1890*/  SHF.L.U32 R158, R13.reuse, 0x10, RZ ;  /* 0x000000100d9e7819 */ /* 0x040fe200000006ff */
[C---:B------:R-:W-:Y:S01]  /*18a0*/  FADD.FTZ R75, R2.reuse, R75 ;  /* 0x0000004b024b7221 */ /* 0x040fe20000010000 */
[----:B------:R-:W-:Y:S01]  /*18b0*/  PRMT R160, R13, 0x7632, R160 ;  /* 0x000076320da07816 */ /* 0x000fe200000000a0 */
[----:B------:R-:W-:Y:S01]  /*18c0*/  FFMA.FTZ R76, R2, R19, R76 ;  /* 0x00000013024c7223 */ /* 0x000fe2000001004c */
[----:B------:R-:W-:Y:S01]  /*18d0*/  SHF.L.U32 R8, R8, 0x10, RZ ;  /* 0x0000001008087819 */ /* 0x000fe200000006ff */
[C---:B------:R-:W-:Y:S01]  /*18e0*/  FADD.FTZ R77, R4.reuse, R77 ;  /* 0x0000004d044d7221 */ /* 0x040fe20000010000 */
[----:B------:R-:W-:Y:S01]  /*18f0*/  FFMA.FTZ R78, R4, R141, R78 ;  /* 0x0000008d044e7223 */ /* 0x000fe2000001004e */
[----:B------:R-:W-:Y:S01]  /*1900*/  FMUL.FTZ R13, R96, R148 ;  /* 0x00000094600d7220 */ /* 0x000fe20000410000 */
[----:B------:R-:W-:Y:S01]  /*1910*/  FADD.FTZ R2, R7, R146 ;  /* 0x0000009207027221 */ /* 0x000fe20000010000 */
[----:B------:R-:W-:Y:S01]  /*1920*/  @!P0 FMUL.FTZ R18, R136, R177 ;  /* 0x000000b188128220 */ /* 0x000fe20000410000 */
[----:B------:R-:W-:Y:S01]  /*1930*/  FFMA.FTZ R4, R146, R147, R5 ;  /* 0x0000009392047223 */ /* 0x000fe20000010005 */
[----:B------:R-:W-:Y:S01]  /*1940*/  IMAD.U32 R150, R9, 0x10000, RZ ;  /* 0x0001000009967824 */ /* 0x000fe200078e00ff */
[C---:B------:R-:W-:Y:S01]  /*1950*/  SHF.L.U32 R168, R15.reuse, 0x10, RZ ;  /* 0x000000100fa87819 */ /* 0x040fe200000006ff */
[C---:B------:R-:W-:Y:S01]  /*1960*/  FADD.FTZ R38, R154.reuse, R38 ;  /* 0x000000269a267221 */ /* 0x040fe20000010000 */
[----:B------:R-:W-:Y:S01]  /*1970*/  PRMT R167, R15, 0x7632, R167 ;  /* 0x000076320fa77816 */ /* 0x000fe200000000a7 */
[----:B------:R-:W-:Y:S01]  /*1980*/  FFMA.FTZ R47, R154, R20, R47 ;  /* 0x000000149a2f7223 */ /* 0x000fe2000001002f */
[----:B------:R-:W-:Y:S01]  /*1990*/  PRMT R9, R9, 0x7632, R9 ;  /* 0x0000763209097816 */ /* 0x000fe20000000009 */
[----:B------:R-:W-:Y:S01]  /*19a0*/  FMUL.FTZ R15, R100, R154 ;  /* 0x0000009a640f7220 */ /* 0x000fe20000410000 */
[----:B------:R-:W-:Y:S01]  /*19b0*/  FMUL.FTZ R154, R125, R8 ;  /* 0x000000087d9a7220 */ /* 0x000fe20000410000 */
[----:B------:R-:W-:Y:S01]  /*19c0*/  FADD.FTZ R5, R2, R13 ;  /* 0x0000000d02057221 */ /* 0x000fe20000010000 */
[----:B------:R-:W-:Y:S01]  /*19d0*/  @!P0 FMUL.FTZ R151, R136, R179 ;  /* 0x000000b388978220 */ /* 0x000fe20000410000 */
[-C--:B------:R-:W-:Y:S01]  /*19e0*/  FFMA.FTZ R7, R13, R18.reuse, R4 ;  /* 0x000000120d077223 */ /* 0x080fe20000010004 */
[C---:B------:R-:W-:Y:S01]  /*19f0*/  FADD.FTZ R63, R148.reuse, R63 ;  /* 0x0000003f943f7221 */ /* 0x040fe20000010000 */
        /* <DEDUP_REMOVED lines=8> */
[----:B------:R-:W-:Y:S01]  /*1a80*/  FADD.FTZ R5, R5, R148 ;  /* 0x0000009405057221 */ /* 0x000fe20000010000 */
[----:B------:R-:W-:-:S02]  /*1a90*/  PRMT R10, R10, 0x7632, R10 ;  /* 0x000076320a0a7816 */ /* 0x000fc4000000000a */
[----:B------:R-:W-:Y:S01]  /*1aa0*/  SHF.L.U32 R162, R156, 0x10, RZ ;  /* 0x000000109ca27819 */ /* 0x000fe200000006ff */
[----:B------:R-:W-:Y:S01]  /*1ab0*/  FMUL.FTZ R156, R126, R9 ;  /* 0x000000097e9c7220 */ /* 0x000fe20000410000 */
[----:B------:R-:W-:Y:S01]  /*1ac0*/  @!P0 FMUL.FTZ R153, R136, R183 ;  /* 0x000000b788998220 */ /* 0x000fe20000410000 */
[----:B------:R-:W-:Y:S01]  /*1ad0*/  FFMA.FTZ R7, R148, R21, R7 ;  /* 0x0000001594077223 */ /* 0x000fe20000010007 */
[C---:B------:R-:W-:Y:S01]  /*1ae0*/  @!P0 FMUL.FTZ R23, R136.reuse, R185 ;  /* 0x000000b988178220 */ /* 0x040fe20000410000 */
[----:B------:R-:W-:Y:S01]  /*1af0*/  @!P0 FMUL.FTZ R22, R136, R197 ;  /* 0x000000c588168220 */ /* 0x000fe20000410000 */
[C---:B------:R-:W-:Y:S01]  /*1b00*/  FADD.FTZ R59, R150.reuse, R59 ;  /* 0x0000003b963b7221 */ /* 0x040fe20000010000 */
[----:B------:R-:W-:Y:S01]  /*1b10*/  FFMA.FTZ R60, R150, R21, R60 ;  /* 0x00000015963c7223 */ /* 0x000fe2000001003c */
[----:B------:R-:W-:Y:S02]  /*1b20*/  IMAD.U32 R10, R10, 0x10000, RZ ;  /* 0x000100000a0a7824 */ /* 0x000fe400078e00ff */
[----:B------:R-:W-:Y:S01]  /*1b30*/  FMUL.FTZ R150, R98, R163 ;  /* 0x000000a362967220 */ /* 0x000fe20000410000 */
[----:B------:R-:W-:Y:S01]  /*1b40*/  FADD.FTZ R5, R5, R156 ;  /* 0x0000009c05057221 */ /* 0x000fe20000010000 */
[----:B------:R-:W-:Y:S01]  /*1b50*/  FFMA.FTZ R7, R156, R153, R7 ;  /* 0x000000999c077223 */ /* 0x000fe20000010007 */
[----:B------:R-:W-:Y:S01]  /*1b60*/  @P0 FMUL.FTZ R149, R149, R166 ;  /* 0x000000a695950220 */ /* 0x000fe20000410000 */
[----:B------:R-:W-:Y:S01]  /*1b70*/  SHF.L.U32 R152, R11, 0x10, RZ ;  /* 0x000000100b987819 */ /* 0x000fe200000006ff */
[C---:B------:R-:W-:Y:S01]  /*1b80*/  FADD.FTZ R55, R163.reuse, R55 ;  /* 0x00000037a3377221 */ /* 0x040fe20000010000 */
[----:B------:R-:W-:Y:S01]  /*1b90*/  FFMA.FTZ R56, R163, R23, R56 ;  /* 0x00000017a3387223 */ /* 0x000fe20000010038 */
[----:B------:R-:W-:Y:S01]  /*1ba0*/  @!P0 FMUL.FTZ R149, R136, R189 ;  /* 0x000000bd88958220 */ /* 0x000fe20000410000 */
[----:B------:R-:W-:Y:S01]  /*1bb0*/  PRMT R11, R11, 0x7632, R11 ;  /* 0x000076320b0b7816 */ /* 0x000fe2000000000b */
[C---:B------:R-:W-:Y:S01]  /*1bc0*/  FADD.FTZ R36, R158.reuse, R36 ;  /* 0x000000249e247221 */ /* 0x040fe20000010000 */
[----:B------:R-:W-:Y:S01]  /*1bd0*/  FFMA.FTZ R45, R158, R22, R45 ;  /* 0x000000169e2d7223 */ /* 0x000fe2000001002d */
[----:B------:R-:W-:Y:S01]  /*1be0*/  FMUL.FTZ R163, R101, R158 ;  /* 0x0000009e65a37220 */ /* 0x000fe20000410000 */
[----:B------:R-:W-:Y:S01]  /*1bf0*/  FMUL.FTZ R158, R127, R10 ;  /* 0x0000000a7f9e7220 */ /* 0x000fe20000410000 */
[----:B------:R-:W-:Y:S01]  /*1c00*/  FADD.FTZ R5, R5, R150 ;  /* 0x0000009605057221 */ /* 0x000fe20000010000 */
[----:B------:R-:W-:Y:S01]  /*1c10*/  @!P0 FMUL.FTZ R155, R136, R187 ;  /* 0x000000bb889b8220 */ /* 0x000fe20000410000 */
[----:B------:R-:W-:Y:S01]  /*1c20*/  FFMA.FTZ R7, R150, R23, R7 ;  /* 0x0000001796077223 */ /* 0x000fe20000010007 */
[----:B------:R-:W-:Y:S01]  /*1c30*/  SHF.L.U32 R11, R11, 0x10, RZ ;  /* 0x000000100b0b7819 */ /* 0x000fe200000006ff */
[C---:B------:R-:W-:Y:S01]  /*1c40*/  FADD.FTZ R51, R152.reuse, R51 ;  /* 0x0000003398337221 */ /* 0x040fe20000010000 */
[----:B------:R-:W-:Y:S01]  /*1c50*/  FFMA.FTZ R52, R152, R149, R52 ;  /* 0x0000009598347223 */ /* 0x000fe20000010034 */
[----:B------:R-:W-:Y:S01]  /*1c60*/  FMUL.FTZ R152, R99, R152 ;  /* 0x0000009863987220 */ /* 0x000fe20000410000 */
[----:B------:R-:W-:Y:S01]  /*1c70*/  FADD.FTZ R5, R5, R158 ;  /* 0x0000009e05057221 */ /* 0x000fe20000010000 */
[----:B------:R-:W0:Y:S01]  /*1c80*/  S2R R16, SR_TID.X ;  /* 0x0000000000107919 */ /* 0x000e220000002100 */
[----:B------:R-:W-:Y:S01]  /*1c90*/  FFMA.FTZ R7, R158, R155, R7 ;  /* 0x0000009b9e077223 */ /* 0x000fe20000010007 */
[----:B------:R-:W-:Y:S01]  /*1ca0*/  SHF.L.U32 R3, R160, 0x10, RZ ;  /* 0x00000010a0037819 */ /* 0x000fe200000006ff */
[----:B------:R-:W-:Y:S01]  /*1cb0*/  FMUL.FTZ R160, R128, R11 ;  /* 0x0000000b80a07220 */ /* 0x000fe20000410000 */
[----:B------:R-:W-:Y:S01]  /*1cc0*/  FADD.FTZ R5, R5, R152 ;  /* 0x0000009805057221 */ /* 0x000fe20000010000 */
[----:B------:R-:W-:Y:S01]  /*1cd0*/  @!P0 FMUL.FTZ R157, R136, R191 ;  /* 0x000000bf889d8220 */ /* 0x000fe20000410000 */
[----:B------:R-:W-:Y:S01]  /*1ce0*/  FFMA.FTZ R7, R152, R149, R7 ;  /* 0x0000009598077223 */ /* 0x000fe20000010007 */
[----:B------:R-:W-:Y:S01]  /*1cf0*/  @!P0 FMUL.FTZ R25, R136, R195 ;  /* 0x000000c388198220 */ /* 0x000fe20000410000 */
[----:B------:R-:W-:-:S02]  /*1d00*/  FADD.FTZ R2, R5, R160 ;  /* 0x000000a005027221 */ /* 0x000fc40000010000 */
        /* <DEDUP_REMOVED lines=8> */
[----:B------:R-:W-:Y:S02]  /*1d90*/  @!P0 FMUL.FTZ R27, R136, R199 ;  /* 0x000000c7881b8220 */ /* 0x000fe40000410000 */
        /* <DEDUP_REMOVED lines=24> */
[----:B0-----:R-:W-:Y:S01]  /*1f20*/  SHF.R.U32.HI R169, RZ, 0x5, R16 ;  /* 0x00000005ffa97819 */ /* 0x001fe20000011610 */
[----:B------:R-:W-:Y:S01]  /*1f30*/  FFMA.FTZ R4, R166, R159, R7 ;  /* 0x0000009fa6047223 */ /* 0x000fe20000010007 */
[----:B------:R-:W-:Y:S01]  /*1f40*/  FMUL.FTZ R170, R132, R5 ;  /* 0x0000000584aa7220 */ /* 0x000fe20000410000 */
[----:B------:R-:W-:Y:S01]  /*1f50*/  FADD.FTZ R3, R2, R167 ;  /* 0x000000a702037221 */ /* 0x000fe20000010000 */
[----:B------:R-:W-:Y:S01]  /*1f60*/  UMOV UR4, 0xffffffff ;  /* 0xffffffff00047882 */ /* 0x000fe20000000000 */
[----:B------:R-:W-:Y:S01]  /*1f70*/  @!P0 FMUL.FTZ R161, R136, R207 ;  /* 0x000000cf88a18220 */ /* 0x000fe20000410000 */
[----:B------:R-:W-:Y:S01]  /*1f80*/  LOP3.LUT R169, R169, 0x7fffffc, RZ, 0xc0, !PT ;  /* 0x07fffffca9a97812 */ /* 0x000fe200078ec0ff */
[-C--:B------:R-:W-:Y:S01]  /*1f90*/  FFMA.FTZ R7, R167, R26.reuse, R4 ;  /* 0x0000001aa7077223 */ /* 0x080fe20000010004 */
        /* <DEDUP_REMOVED lines=34> */
.L_x_2853:
[----:B------:R-:W-:Y:S01]  /*21c0*/  ISETP.NE.AND P2, PT, R29, RZ, PT ;  /* 0x000000ff1d00720c */ /* 0x000fe20003f45270 */
[----:B------:R-:W3:Y:S01]  /*21d0*/  LDC R168, c[0x0][0x210] ;  /* 0x00008400ffa87b82 */ /* 0x000ee20000000800 */
[----:B------:R-:W-:Y:S01]  /*21e0*/  LOP3.LUT P0, RZ, R120, R29, RZ, 0xfc, !PT ;  /* 0x0000001d78ff7212 */ /* 0x000fe2000780fcff */
[----:B0-2---:R-:W-:Y:S01]  /*21f0*/  FADD.FTZ R5, R5, R172 ;  /* 0x000000ac05057221 */ /* 0x005fe20000010000 */
[----:B------:R-:W-:Y:S01]  /*2200*/  LOP3.LUT R175, R118, 0x1, RZ, 0xc0, !PT ;  /* 0x0000000176af7812 */ /* 0x000fe200078ec0ff */
[----:B------:R-:W-:Y:S05]  /*2210*/  WARPSYNC.ALL ;  /* 0x0000000000007948 */ /* 0x000fea0003800000 */
[----:B------:R-:W-:Y:S01]  /*2220*/  IADD3 R9, -R175, RZ, RZ ;  /* 0x000000ffaf097210 */ /* 0x000fe20007ffe1ff */
[----:B------:R-:W-:Y:S02]  /*2230*/  BSSY B0, `(.L_x_2838) ;  /* 0x0000022000007945 */ /* 0x000fe40003800000 */
        /* <DEDUP_REMOVED lines=14> */
[----:B-1----:R-:W-:Y:S01]  /*2320*/  FADD.FTZ R4, R10, R11 ;  /* 0x0000000b0a047221 */ /* 0x002fe20000010000 */
[----:B------:R-:W-:-:S04]  /*2330*/  CS2R R10, SRZ ;  /* 0x00000000000a7805 */ /* 0x000fc8000001ff00 */
        /* <DEDUP_REMOVED lines=17> */
.L_x_2839:
[----:B------:R-:W-:Y:S05]  /*2450*/  BSYNC B0 ;  /* 0x0000000000007941 */ /* 0x000fea0003800000 */
.L_x_2838:
        /* <DEDUP_REMOVED lines=17> */
[----:B------:R-:W-:-:S05]  /*2570*/  IMAD.SHL.U32 R4, R118, 0x2, RZ ;  /* 0x0000000276047824 */ /* 0x000fca00078e00ff */
[----:B------:R-:W-:-:S07]  /*2580*/  LOP3.LUT R7, R4, 0x4, RZ, 0xc, !PT ;  /* 0x0000000404077812 */ /* 0x000fce00078e0cff */
.L_x_2841:
[----:B------:R-:W2:Y:S04]  /*2590*/  LDG.E.STRONG.GPU R4, desc[UR6][R2.64] ;  /* 0x0000000602047981 */ /* 0x000ea8000c1ef900 */
[----:B--2---:R-:W-:Y:S01]  /*25a0*/  CCTL.IVALL ;  /* 0x00000000ff00798f */ /* 0x004fe20002000000 */
[----:B------:R-:W-:Y:S05]  /*25b0*/  YIELD ;  /* 0x0000000000007946 */ /* 0x000fea0003800000 */
[----:B------:R-:W-:-:S13]  /*25c0*/  ISETP.NE.AND P0, PT, R4, R7, PT ;  /* 0x000000070400720c */ /* 0x000fda0003f05270 */
[----:B------:R-:W-:Y:S05]  /*25d0*/  @P0 BRA `(.L_x_2841) ;  /* 0xfffffffc00ec0947 */ /* 0x000fea000383ffff */
.L_x_2840:
        /* <DEDUP_REMOVED lines=34> */
[----:B-1----:R-:W-:Y:S02]  /*2800*/  FADD.FTZ R4, R3, R4 ;  /* 0x0000000403047221 */ /* 0x002fe40000010000 */
[----:B------:R-:W-:Y:S02]  /*2810*/  FMUL.FTZ R6, R5, 8.1380210758652538061e-05 ;  /* 0x38aaaaab05067820 */ /* 0x000fe40000410000 */
[----:B------:R-:W-:-:S04]  /*2820*/  FMUL.FTZ R5, R4, 8.1380210758652538061e-05 ;  /* 0x38aaaaab04057820 */ /* 0x000fc80000410000 */
        /* <DEDUP_REMOVED lines=72> */
[----:B------:R-:W-:Y:S01]  /*2cb0*/  LEA R18, P2, R134, UR4, 0x4 ;  /* 0x0000000486127c11 */ /* 0x000fe2000f8420ff */
[----:B------:R-:W-:Y:S01]  /*2cc0*/  FMUL.FTZ R136, R136, R3 ;  /* 0x0000000388887220 */ /* 0x000fe20000410000 */
[----:B------:R-:W-:Y:S01]  /*2cd0*/  LEA.HI.X R21, R133, UR5, RZ, 0x4, P0 ;  /* 0x0000000585157c11 */ /* 0x000fe200080f24ff */
[----:B------:R-:W-:Y:S01]  /*2ce0*/  ULDC UR4, c[0x0][0x214] ;  /* 0x0000850000047ab9 */ /* 0x000fe20000000800 */
[----:B------:R-:W-:-:S02]  /*2cf0*/  F2FP.BF16.F32.PACK_AB R7, R8, R7 ;  /* 0x000000070807723e */ /* 0x000fc400000010ff */
[----:B------:R-:W-:Y:S02]  /*2d00*/  F2FP.BF16.F32.PACK_AB R6, R145, R6 ;  /* 0x000000069106723e */ /* 0x000fe400000010ff */
[----:B------:R-:W-:Y:S02]  /*2d10*/  F2FP.BF16.F32.PACK_AB R5, R0, R5 ;  /* 0x000000050005723e */ /* 0x000fe400000010ff */
[----:B------:R-:W-:Y:S02]  /*2d20*/  F2FP.BF16.F32.PACK_AB R4, R141, R4 ;  /* 0x000000048d04723e */ /* 0x000fe400000010ff */
[----:B------:R-:W-:Y:S02]  /*2d30*/  LEA.HI.X R19, R134, UR5, RZ, 0x4, P2 ;  /* 0x0000000586137c11 */ /* 0x000fe400090f24ff */
[----:B------:R-:W-:Y:S01]  /*2d40*/  F2FP.BF16.F32.PACK_AB R11, R22, R11 ;  /* 0x0000000b160b723e */ /* 0x000fe200000010ff */
[----:B------:R0:W-:Y:S01]  /*2d50*/  STG.E.128 desc[UR6][R20.64], R4 ;  /* 0x0000000414007986 */ /* 0x0001e2000c101d06 */
[----:B------:R-:W-:-:S02]  /*2d60*/  F2FP.BF16.F32.PACK_AB R10, R155, R10 ;  /* 0x0000000a9b0a723e */ /* 0x000fc400000010ff */
[----:B------:R-:W-:Y:S02]  /*2d70*/  F2FP.BF16.F32.PACK_AB R9, R14, R9 ;  /* 0x000000090e09723e */ /* 0x000fe400000010ff */
[----:B------:R-:W-:Y:S02]  /*2d80*/  F2FP.BF16.F32.PACK_AB R8, R12, R13 ;  /* 0x0000000d0c08723e */ /* 0x000fe400000010ff */
[----:B------:R-:W-:Y:S02]  /*2d90*/  LEA.HI.X R3, R135, UR5, RZ, 0x4, P3 ;  /* 0x0000000587037c11 */ /* 0x000fe400098f24ff */
[----:B------:R-:W-:Y:S01]  /*2da0*/  F2FP.BF16.F32.PACK_AB R15, R136, R15 ;  /* 0x0000000f880f723e */ /* 0x000fe200000010ff */
[----:B------:R0:W-:Y:S01]  /*2db0*/  STG.E.128 desc[UR6][R18.64], R8 ;  /* 0x0000000812007986 */ /* 0x0001e2000c101d06 */
[----:B------:R-:W-:Y:S02]  /*2dc0*/  F2FP.BF16.F32.PACK_AB R14, R138, R165 ;  /* 0x000000a58a0e723e */ /* 0x000fe400000010ff */
[----:B------:R-:W-:-:S02]  /*2dd0*/  F2FP.BF16.F32.PACK_AB R13, R26, R163 ;  /* 0x000000a31a0d723e */ /* 0x000fc400000010ff */
[----:B------:R-:W-:Y:S02]  /*2de0*/  F2FP.BF16.F32.PACK_AB R12, R24, R17 ;  /* 0x00000011180c723e */ /* 0x000fe400000010ff */
[----:B------:R-:W-:Y:S02]  /*2df0*/  ISETP.GE.AND P0, PT, R49, UR4, PT ;  /* 0x0000000431007c0c */ /* 0x000fe4000bf06270 */
[----:B------:R-:W-:Y:S01]  /*2e00*/  SEL R138, RZ, 0x1, P1 ;  /* 0x00000001ff8a7807 */ /* 0x000fe20000800000 */
[----:B------:R0:W-:Y:S10]  /*2e10*/  STG.E.128 desc[UR6][R2.64], R12 ;  /* 0x0000000c02007986 */ /* 0x0001f4000c101d06 */
[----:B------:R-:W-:Y:S05]  /*2e20*/  @!P0 BRA `(.L_x_2842) ;  /* 0xffffffd800fc8947 */ /* 0x000fea000383ffff */
[----:B------:R-:W-:Y:S01]  /*2e30*/  MOV R25, R61 ;  /* 0x0000003d00197202 */ /* 0x000fe20000000f00 */
[----:B------:R-:W-:Y:S01]  /*2e40*/  IMAD.MOV.U32 R27, RZ, RZ, R57 ;  /* 0x000000ffff1b7224 */ /* 0x000fe200078e0039 */
[----:B------:R-:W-:Y:S02]  /*2e50*/  MOV R22, R60 ;  /* 0x0000003c00167202 */ /* 0x000fe40000000f00 */
[----:B------:R-:W-:Y:S02]  /*2e60*/  MOV R23, R58 ;  /* 0x0000003a00177202 */ /* 0x000fe40000000f00 */
[----:B0-----:R-:W-:Y:S02]  /*2e70*/  MOV R10, R75 ;  /* 0x0000004b000a7202 */ /* 0x001fe40000000f00 */
[----:B------:R-:W-:Y:S02]  /*2e80*/  MOV R7, R74 ;  /* 0x0000004a00077202 */ /* 0x000fe40000000f00 */
        /* <DEDUP_REMOVED lines=40> */
.L_x_2836:
        /* <DEDUP_REMOVED lines=9> */
[----:B-1----:R-:W-:Y:S01]  /*31a0*/  IMAD.WIDE.U32 R16, R31, 0x20, R32 ;  /* 0x000000201f107825 */ /* 0x002fe200078e0020 */
[----:B------:R-:W-:Y:S03]  /*31b0*/  STG.E.128 desc[UR6][R2.64+0x10], R12 ;  /* 0x0000100c02007986 */ /* 0x000fe6000c101d06 */
[----:B------:R-:W-:Y:S01]  /*31c0*/  IMAD.WIDE.U32 R30, R41, 0x20, R28 ;  /* 0x00000020291e7825 */ /* 0x000fe200078e001c */
        /* <DEDUP_REMOVED lines=13> */
.L_x_2837:
[----:B------:R-:W-:Y:S01]  /*32a0*/  HFMA2.MMA R173, -RZ, RZ, 0, 9.5367431640625e-07 ;  /* 0x00000010ffad7435 */ /* 0x000fe200000001ff */
[----:B------:R-:W-:Y:S01]  /*32b0*/  IMAD.MOV.U32 R171, RZ, RZ, R2 ;  /* 0x000000ffffab7224 */ /* 0x000fe200078e0002 */
[----:B------:R-:W-:Y:S02]  /*32c0*/  MOV R174, 0x1f ;  /* 0x0000001f00ae7802 */ /* 0x000fe40000000f00 */
[----:B------:R-:W-:-:S07]  /*32d0*/  MOV R168, 0xffffffff ;  /* 0xffffffff00a87802 */ /* 0x000fce0000000f00 */
[----:B------:R-:W-:Y:S05]  /*32e0*/  WARPSYNC.COLLECTIVE R168, `(.L_x_2843) ;  /* 0x00000000a8087348 */ /* 0x000fea0003c00000 */
[----:B------:R0:W1:Y:S02]  /*32f0*/  SHFL.DOWN P0, R172, R171, R173, R174 ;  /* 0x080000adabac7389 */ /* 0x00006400000000ae */
[----:B01----:R-:W-:Y:S01]  /*3300*/  ENDCOLLECTIVE ;  /* 0x000000000000791b */ /* 0x003fe20003800000 */
.L_x_2843:
[----:B------:R-:W-:Y:S02]  /*3310*/  MOV R171, R3 ;  /* 0x0000000300ab7202 */ /* 0x000fe40000000f00 */
[----:B------:R-:W-:-:S07]  /*3320*/  MOV R5, R172 ;  /* 0x000000ac00057202 */ /* 0x000fce0000000f00 */
[----:B------:R-:W-:Y:S05]  /*3330*/  WARPSYNC.COLLECTIVE R168, `(.L_x_2844) ;  /* 0x00000000a8087348 */ /* 0x000fea0003c00000 */
[----:B------:R0:W1:Y:S02]  /*3340*/  SHFL.DOWN P0, R172, R171, R173, R174 ;  /* 0x080000adabac7389 */ /* 0x00006400000000ae */
[----:B01----:R-:W-:Y:S01]  /*3350*/  ENDCOLLECTIVE ;  /* 0x000000000000791b */ /* 0x003fe20003800000 */
.L_x_2844:
[----:B------:R-:W-:Y:S01]  /*3360*/  FADD.FTZ R5, R2, R5 ;  /* 0x0000000502057221 */ /* 0x000fe20000010000 */
[----:B------:R-:W-:-:S04]  /*3370*/  HFMA2.MMA R173, -RZ, RZ, 0, 4.76837158203125e-07 ;  /* 0x00000008ffad7435 */ /* 0x000fc800000001ff */
[----:B------:R-:W-:Y:S02]  /*3380*/  MOV R171, R5 ;  /* 0x0000000500ab7202 */ /* 0x000fe40000000f00 */
[----:B------:R-:W-:-:S07]  /*3390*/  MOV R4, R172 ;  /* 0x000000ac00047202 */ /* 0x000fce0000000f00 */
[----:B------:R-:W-:Y:S05]  /*33a0*/  WARPSYNC.COLLECTIVE R168, `(.L_x_2845) ;  /* 0x00000000a8087348 */ /* 0x000fea0003c00000 */
[----:B------:R0:W1:Y:S02]  /*33b0*/  SHFL.DOWN P0, R172, R171, R173, R174 ;  /* 0x080000adabac7389 */ /* 0x00006400000000ae */
[----:B01----:R-:W-:Y:S01]  /*33c0*/  ENDCOLLECTIVE ;  /* 0x000000000000791b */ /* 0x003fe20003800000 */
.L_x_2845:
[----:B------:R-:W-:-:S05]  /*33d0*/  FADD.FTZ R4, R3, R4 ;  /* 0x0000000403047221 */ /* 0x000fca0000010000 */
[----:B------:R-:W-:Y:S02]  /*33e0*/  MOV R171, R4 ;  /* 0x0000000400ab7202 */ /* 0x000fe40000000f00 */
[----:B------:R-:W-:-:S07]  /*33f0*/  MOV R6, R172 ;  /* 0x000000ac00067202 */ /* 0x000fce0000000f00 */
[----:B------:R-:W-:Y:S05]  /*3400*/  WARPSYNC.COLLECTIVE R168, `(.L_x_2846) ;  /* 0x00000000a8087348 */ /* 0x000fea0003c00000 */
[----:B------:R0:W1:Y:S02]  /*3410*/  SHFL.DOWN P0, R172, R171, R173, R174 ;  /* 0x080000adabac7389 */ /* 0x00006400000000ae */
[----:B01----:R-:W-:Y:S01]  /*3420*/  ENDCOLLECTIVE ;  /* 0x000000000000791b */ /* 0x003fe20003800000 */
.L_x_2846:
[----:B------:R-:W-:-:S05]  /*3430*/  FADD.FTZ R6, R5, R6 ;  /* 0x0000000605067221 */ /* 0x000fca0000010000 */
[----:B------:R-:W-:Y:S01]  /*3440*/  MOV R171, R6 ;  /* 0x0000000600ab7202 */ /* 0x000fe20000000f00 */
[----:B------:R-:W-:Y:S01]  /*3450*/  IMAD.MOV.U32 R173, RZ, RZ, 0x4 ;  /* 0x00000004ffad7424 */ /* 0x000fe200078e00ff */
[----:B------:R-:W-:-:S07]  /*3460*/  MOV R7, R172 ;  /* 0x000000ac00077202 */ /* 0x000fce0000000f00 */
[----:B------:R-:W-:Y:S05]  /*3470*/  WARPSYNC.COLLECTIVE R168, `(.L_x_2847) ;  /* 0x00000000a8087348 */ /* 0x000fea0003c00000 */
[----:B------:R0:W1:Y:S02]  /*3480*/  SHFL.DOWN P0, R172, R171, R173, R174 ;  /* 0x080000adabac7389 */ /* 0x00006400000000ae */
[----:B01----:R-:W-:Y:S01]  /*3490*/  ENDCOLLECTIVE ;  /* 0x000000000000791b */ /* 0x003fe20003800000 */
.L_x_2847:
[----:B------:R-:W-:-:S05]  /*34a0*/  FADD.FTZ R7, R4, R7 ;  /* 0x0000000704077221 */ /* 0x000fca0000010000 */
[----:B------:R-:W-:Y:S02]  /*34b0*/  MOV R171, R7 ;  /* 0x0000000700ab7202 */ /* 0x000fe40000000f00 */
[----:B------:R-:W-:-:S07]  /*34c0*/  MOV R9, R172 ;  /* 0x000000ac00097202 */ /* 0x000fce0000000f00 */
[----:B------:R-:W-:Y:S05]  /*34d0*/  WARPSYNC.COLLECTIVE R168, `(.L_x_2848) ;  /* 0x00000000a8087348 */ /* 0x000fea0003c00000 */
[----:B------:R0:W1:Y:S02]  /*34e0*/  SHFL.DOWN P0, R172, R171, R173, R174 ;  /* 0x080000adabac7389 */ /* 0x00006400000000ae */
[----:B01----:R-:W-:Y:S01]  /*34f0*/  ENDCOLLECTIVE ;  /* 0x000000000000791b */ /* 0x003fe20003800000 */
.L_x_2848:
[----:B------:R-:W-:Y:S01]  /*3500*/  FADD.FTZ R9, R6, R9 ;  /* 0x0000000906097221 */ /* 0x000fe20000010000 */
[----:B------:R-:W-:-:S04]  /*3510*/  HFMA2.MMA R173, -RZ, RZ, 0, 1.1920928955078125e-07 ;  /* 0x00000002ffad7435 */ /* 0x000fc800000001ff */
[----:B------:R-:W-:Y:S02]  /*3520*/  MOV R171, R9 ;  /* 0x0000000900ab7202 */ /* 0x000fe40000000f00 */
[----:B------:R-:W-:-:S07]  /*3530*/  MOV R8, R172 ;  /* 0x000000ac00087202 */ /* 0x000fce0000000f00 */
[----:B------:R-:W-:Y:S05]  /*3540*/  WARPSYNC.COLLECTIVE R168, `(.L_x_2849) ;  /* 0x00000000a8087348 */ /* 0x000fea0003c00000 */
[----:B------:R0:W1:Y:S02]  /*3550*/  SHFL.DOWN P0, R172, R171, R173, R174 ;  /* 0x080000adabac7389 */ /* 0x00006400000000ae */
[----:B01----:R-:W-:Y:S01]  /*3560*/  ENDCOLLECTIVE ;  /* 0x000000000000791b */ /* 0x003fe20003800000 */
.L_x_2849:
[----:B------:R-:W-:-:S05]  /*3570*/  FADD.FTZ R8, R7, R8 ;  /* 0x0000000807087221 */ /* 0x000fca0000010000 */
[----:B------:R-:W-:Y:S02]  /*3580*/  MOV R171, R8 ;  /* 0x0000000800ab7202 */ /* 0x000fe40000000f00 */
[----:B------:R-:W-:-:S07]  /*3590*/  MOV R2, R172 ;  /* 0x000000ac00027202 */ /* 0x000fce0000000f00 */
[----:B------:R-:W-:Y:S05]  /*35a0*/  WARPSYNC.COLLECTIVE R168, `(.L_x_2850) ;  /* 0x00000000a8087348 */ /* 0x000fea0003c00000 */
[----:B------:R0:W1:Y:S02]  /*35b0*/  SHFL.DOWN P0, R172, R171, R173, R174 ;  /* 0x080000adabac7389 */ /* 0x00006400000000ae */
[----:B01----:R-:W-:Y:S01]  /*35c0*/  ENDCOLLECTIVE ;  /* 0x000000000000791b */ /* 0x003fe20003800000 */
.L_x_2850:
[----:B------:R-:W-:Y:S01]  /*35d0*/  FADD.FTZ R10, R9, R2 ;  /* 0x00000002090a7221 */ /* 0x000fe20000010000 */
[----:B------:R-:W-:-:S04]  /*35e0*/  HFMA2.MMA R173, -RZ, RZ, 0, 5.9604644775390625e-08 ;  /* 0x00000001ffad7435 */ /* 0x000fc800000001ff */
[----:B------:R-:W-:Y:S02]  /*35f0*/  MOV R171, R10 ;  /* 0x0000000a00ab7202 */ /* 0x000fe40000000f00 */
[----:B------:R-:W-:-:S07]  /*3600*/  MOV R3, R172 ;  /* 0x000000ac00037202 */ /* 0x000fce0000000f00 */
[----:B------:R-:W-:Y:S05]  /*3610*/  WARPSYNC.COLLECTIVE R168, `(.L_x_2851) ;  /* 0x00000000a8087348 */ /* 0x000fea0003c00000 */
[----:B------:R0:W1:Y:S02]  /*3620*/  SHFL.DOWN P0, R172, R171, R173, R174 ;  /* 0x080000adabac7389 */ /* 0x00006400000000ae */
[----:B01----:R-:W-:Y:S01]  /*3630*/  ENDCOLLECTIVE ;  /* 0x000000000000791b */ /* 0x003fe20003800000 */
.L_x_2851:
[----:B------:R-:W-:-:S05]  /*3640*/  FADD.FTZ R5, R8, R3 ;  /* 0x0000000308057221 */ /* 0x000fca0000010000 */
[----:B------:R-:W-:Y:S02]  /*3650*/  MOV R171, R5 ;  /* 0x0000000500ab7202 */ /* 0x000fe40000000f00 */
[----:B------:R-:W-:-:S07]  /*3660*/  MOV R11, R172 ;  /* 0x000000ac000b7202 */ /* 0x000fce0000000f00 */
[----:B------:R-:W-:Y:S05]  /*3670*/  WARPSYNC.COLLECTIVE R168, `(.L_x_2852) ;  /* 0x00000000a8087348 */ /* 0x000fea0003c00000 */
[----:B------:R0:W1:Y:S02]  /*3680*/  SHFL.DOWN P0, R172, R171, R173, R174 ;  /* 0x080000adabac7389 */ /* 0x00006400000000ae */
[----:B01----:R-:W-:Y:S01]  /*3690*/  ENDCOLLECTIVE ;  /* 0x000000000000791b */ /* 0x003fe20003800000 */
.L_x_2852:
[----:B------:R-:W-:Y:S05]  /*36a0*/  BRA `(.L_x_2853) ;  /* 0xffffffe800c47947 */ /* 0x000fea000383ffff */
.L_x_2854:
        /* <DEDUP_REMOVED lines=13> */
.L_x_5507:


//--------------------- .text._ZN10layer_norm22ln_bwd_finalize_kernelINS_22Kernel_traits_finalizeILj12288E6__halffS2_fjLj1024ELj4ENS_18Kernel_traits_baseILj12288ES2_fS2_fjLj1024EEEEEEEvNS_9BwdParamsE --------------------------
	.section	.text._ZN10layer_norm22ln_bwd_finalize_kernelINS_22Kernel_traits_finalizeILj12288E6__halffS2_fjLj1024ELj4ENS_18Kernel_traits_baseILj12288ES2_fS2_fjLj1024EEEEEEEvNS_9BwdParamsE,"ax",@progbits
	.align	128
        .global         _ZN10layer_norm22ln_bwd_finalize_kernelINS_22Kernel_traits_finalizeILj12288E6__halffS2_fjLj1024ELj4ENS_18Kernel_traits_baseILj12288ES2_fS2_fjLj1024EEEEEEEvNS_9BwdParamsE
        .type           _ZN10layer_norm22ln_bwd_finalize_kernelINS_22Kernel_traits_finalizeILj12288E6__halffS2_fjLj1024ELj4ENS_18Kernel_traits_baseILj12288ES2_fS2_fjLj1024EEEEEEEvNS_9BwdParamsE,@function
        .size           _ZN10layer_norm22ln_bwd_finalize_kernelINS_22Kernel_traits_finalizeILj12288E6__halffS2_fjLj1024ELj4ENS_18Kernel_traits_baseILj12288ES2_fS2_fjLj1024EEEEEEEvNS_9BwdParamsE,(.L_x_5508 - _ZN10layer_norm22ln_bwd_finalize_kernelINS_22Kernel_traits_finalizeILj12288E6__halffS2_fjLj1024ELj4ENS_18Kernel_traits_baseILj12288ES2_fS2_fjLj1024EEEEEEEvNS_9BwdParamsE)
        .other          _ZN10layer_norm22ln_bwd_finalize_kernelINS_22Kernel_traits_finalizeILj12288E6__halffS2_fjLj1024ELj4ENS_18Kernel_traits_baseILj12288ES2_fS2_fjLj1024EEEEEEEvNS_9BwdParamsE,@"STO_CUDA_ENTRY STV_DEFAULT"
_ZN10layer_norm22ln_bwd_finalize_kernelINS_22Kernel_traits_finalizeILj12288E6__halffS2_fjLj1024ELj4ENS_18Kernel_traits_baseILj12288ES2_fS2_fjLj1024EEEEEEEvNS_9BwdParamsE:
.text._ZN10layer_norm22ln_bwd_finalize_kernelINS_22Kernel_traits_finalizeILj12288E6__halffS2_fjLj1024ELj4ENS_18Kernel_traits_baseILj12288ES2_fS2_fjLj1024EEEEEEEvNS_9BwdParamsE:
        /* <DEDUP_REMOVED lines=25> */
.L_x_2866:
        /* <DEDUP_REMOVED lines=28> */
.L_x_2859:
        /* <DEDUP_REMOVED lines=33> */
.L_x_2858:
[----:B------:R-:W-:Y:S05]  /*0560*/  BSYNC B1 ;  /* 0x0000000000017941 */ /* 0x000fea0003800000 */
.L_x_2857:
        /* <DEDUP_REMOVED lines=23> */
.L_x_2861:
[----:B------:R-:W-:Y:S05]  /*06e0*/  BSYNC B1 ;  /* 0x0000000000017941 */ /* 0x000fea0003800000 */
.L_x_2860:
        /* <DEDUP_REMOVED lines=11> */
.L_x_2856:
[----:B------:R-:W-:Y:S05]  /*07a0*/  BSYNC B0 ;  /* 0x0000000000007941 */ /* 0x000fea0003800000 */
.L_x_2855:
        /* <DEDUP_REMOVED lines=29> */
.L_x_2877:
[----:B------:R-:W-:Y:S01]  /*0980*/  @!P1 SHF.R.U32.HI R12, RZ, 0x3, R0 ;  /* 0x00000003ff0c9819 */ /* 0x000fe20000011600 */
[----:B---3--:R-:W-:Y:S01]  /*0990*/  FADD.FTZ R14, R9, R14 ;  /* 0x0000000e090e7221 */ /* 0x008fe20000010000 */
[----:B--2---:R-:W-:Y:S02]  /*09a0*/  FADD.FTZ R11, R10, R11 ;  /* 0x0000000b0a0b7221 */ /* 0x004fe40000010000 */
[----:B------:R-:W-:-:S05]  /*09b0*/  @!P1 LOP3.LUT R12, R12, 0x1ffffffc, RZ, 0xc0, !PT ;  /* 0x1ffffffc0c0c9812 */ /* 0x000fca00078ec0ff */
[----:B------:R2:W-:Y:S04]  /*09c0*/  @!P1 STS [R12+UR4+0x2000], R14 ;  /* 0x0020000e0c009988 */ /* 0x0005e80008000804 */
[----:B------:R2:W-:Y:S02]  /*09d0*/  @!P1 STS [R12+UR4+0x2080], R11 ;  /* 0x0020800b0c009988 */ /* 0x0005e40008000804 */
.L_x_2862:
        /* <DEDUP_REMOVED lines=14> */
.L_x_2865:
[----:B------:R-:W-:Y:S05]  /*0ac0*/  BSYNC B0 ;  /* 0x0000000000007941 */ /* 0x000fea0003800000 */
.L_x_2864:
[C---:B------:R-:W-:Y:S02]  /*0ad0*/  ISETP.GT.U32.AND P1, PT, R3.reuse, -0x3001, PT ;  /* 0xffffcfff0300780c */ /* 0x040fe40003f24070 */
[----:B------:R-:W-:Y:S02]  /*0ae0*/  IADD3 R3, R3, 0x3000, RZ ;  /* 0x0000300003037810 */ /* 0x000fe40007ffe0ff */
[----:B------:R-:W-:-:S09]  /*0af0*/  IADD3 R5, R5, 0x1800, RZ ;  /* 0x0000180005057810 */ /* 0x000fd20007ffe0ff */
[----:B------:R-:W-:Y:S05]  /*0b00*/  @P1 BRA `(.L_x_2866) ;  /* 0xfffffff400a01947 */ /* 0x000fea000383ffff */
[----:B------:R-:W-:Y:S05]  /*0b10*/  EXIT ;  /* 0x000000000000794d */ /* 0x000fea0003800000 */
.L_x_2863:
[----:B------:R-:W-:Y:S01]  /*0b20*/  HFMA2.MMA R19, -RZ, RZ, 0, 5.9604644775390625e-08 ;  /* 0x00000001ff137435 */ /* 0x000fe200000001ff */
[----:B---3--:R-:W-:Y:S01]  /*0b30*/  IMAD.MOV.U32 R20, RZ, RZ, R10 ;  /* 0x000000ffff147224 */ /* 0x008fe200078e000a */
[----:B------:R-:W-:Y:S02]  /*0b40*/  MOV R22, 0x1f ;  /* 0x0000001f00167802 */ /* 0x000fe40000000f00 */
[----:B------:R-:W-:-:S07]  /*0b50*/  MOV R17, 0xffffffff ;  /* 0xffffffff00117802 */ /* 0x000fce0000000f00 */
[----:B012---:R-:W-:Y:S05]  /*0b60*/  WARPSYNC.COLLECTIVE R17, `(.L_x_2867) ;  /* 0x0000000011087348 */ /* 0x007fea0003c00000 */
[----:B------:R3:W4:Y:S02]  /*0b70*/  SHFL.BFLY P2, R18, R20, R19, R22 ;  /* 0x0c00001314127389 */ /* 0x0007240000040016 */
[----:B01234-:R-:W-:Y:S01]  /*0b80*/  ENDCOLLECTIVE ;  /* 0x000000000000791b */ /* 0x01ffe20003800000 */
.L_x_2867:
[----:B------:R-:W-:Y:S01]  /*0b90*/  HFMA2.MMA R19, -RZ, RZ, 0, 1.1920928955078125e-07 ;  /* 0x00000002ff137435 */ /* 0x000fe200000001ff */
[----:B------:R-:W-:-:S04]  /*0ba0*/  IMAD.MOV.U32 R11, RZ, RZ, R18 ;  /* 0x000000ffff0b7224 */ /* 0x000fc800078e0012 */
[----:B------:R-:W-:-:S05]  /*0bb0*/  FADD.FTZ R11, R10, R11 ;  /* 0x0000000b0a0b7221 */ /* 0x000fca0000010000 */
[----:B------:R-:W-:-:S07]  /*0bc0*/  MOV R20, R11 ;  /* 0x0000000b00147202 */ /* 0x000fce0000000f00 */
[----:B------:R-:W-:Y:S05]  /*0bd0*/  WARPSYNC.COLLECTIVE R17, `(.L_x_2868) ;  /* 0x0000000011087348 */ /* 0x000fea0003c00000 */
[----:B------:R0:W1:Y:S02]  /*0be0*/  SHFL.BFLY P2, R18, R20, R19, R22 ;  /* 0x0c00001314127389 */ /* 0x0000640000040016 */
[----:B01----:R-:W-:Y:S01]  /*0bf0*/  ENDCOLLECTIVE ;  /* 0x000000000000791b */ /* 0x003fe20003800000 */
.L_x_2868:
[----:B------:R-:W-:Y:S01]  /*0c00*/  HFMA2.MMA R19, -RZ, RZ, 0, 2.384185791015625e-07 ;  /* 0x00000004ff137435 */ /* 0x000fe200000001ff */
[----:B------:R-:W-:-:S05]  /*0c10*/  MOV R12, R18 ;  /* 0x00000012000c7202 */ /* 0x000fca0000000f00 */
[----:B------:R-:W-:-:S04]  /*0c20*/  FADD.FTZ R12, R11, R12 ;  /* 0x0000000c0b0c7221 */ /* 0x000fc80000010000 */
[----:B------:R-:W-:-:S07]  /*0c30*/  IMAD.MOV.U32 R20, RZ, RZ, R12 ;  /* 0x000000ffff147224 */ /* 0x000fce00078e000c */
[----:B------:R-:W-:Y:S05]  /*0c40*/  WARPSYNC.COLLECTIVE R17, `(.L_x_2869) ;  /* 0x0000000011087348 */ /* 0x000fea0003c00000 */
[----:B------:R0:W1:Y:S02]  /*0c50*/  SHFL.BFLY P2, R18, R20, R19, R22 ;  /* 0x0c00001314127389 */ /* 0x0000640000040016 */
[----:B01----:R-:W-:Y:S01]  /*0c60*/  ENDCOLLECTIVE ;  /* 0x000000000000791b */ /* 0x003fe20003800000 */
.L_x_2869:
[----:B------:R-:W-:Y:S01]  /*0c70*/  IMAD.MOV.U32 R19, RZ, RZ, 0x8 ;  /* 0x00000008ff137424 */ /* 0x000fe200078e00ff */
[----:B------:R-:W-:-:S05]  /*0c80*/  MOV R13, R18 ;  /* 0x00000012000d7202 */ /* 0x000fca0000000f00 */
[----:B------:R-:W-:-:S05]  /*0c90*/  FADD.FTZ R13, R12, R13 ;  /* 0x0000000d0c0d7221 */ /* 0x000fca0000010000 */
[----:B------:R-:W-:-:S07]  /*0ca0*/  MOV R20, R13 ;  /* 0x0000000d00147202 */ /* 0x000fce0000000f00 */
[----:B------:R-:W-:Y:S05]  /*0cb0*/  WARPSYNC.COLLECTIVE R17, `(.L_x_2870) ;  /* 0x0000000011087348 */ /* 0x000fea0003c00000 */
[----:B------:R0:W1:Y:S02]  /*0cc0*/  SHFL.BFLY P2, R18, R20, R19, R22 ;  /* 0x0c00001314127389 */ /* 0x0000640000040016 */
[----:B01----:R-:W-:Y:S01]  /*0cd0*/  ENDCOLLECTIVE ;  /* 0x000000000000791b */ /* 0x003fe20003800000 */
.L_x_2870:
[----:B------:R-:W-:Y:S01]  /*0ce0*/  HFMA2.MMA R19, -RZ, RZ, 0, 9.5367431640625e-07 ;  /* 0x00000010ff137435 */ /* 0x000fe200000001ff */
[----:B------:R-:W-:-:S05]  /*0cf0*/  MOV R10, R18 ;  /* 0x00000012000a7202 */ /* 0x000fca0000000f00 */
[----:B------:R-:W-:-:S05]  /*0d00*/  FADD.FTZ R10, R13, R10 ;  /* 0x0000000a0d0a7221 */ /* 0x000fca0000010000 */
[----:B------:R-:W-:-:S07]  /*0d10*/  MOV R20, R10 ;  /* 0x0000000a00147202 */ /* 0x000fce0000000f00 */
[----:B------:R-:W-:Y:S05]  /*0d20*/  WARPSYNC.COLLECTIVE R17, `(.L_x_2871) ;  /* 0x0000000011087348 */ /* 0x000fea0003c00000 */
[----:B------:R0:W1:Y:S02]  /*0d30*/  SHFL.BFLY P2, R18, R20, R19, R22 ;  /* 0x0c00001314127389 */ /* 0x0000640000040016 */
[----:B01----:R-:W-:Y:S01]  /*0d40*/  ENDCOLLECTIVE ;  /* 0x000000000000791b */ /* 0x003fe20003800000 */
.L_x_2871:
[----:B------:R-:W-:Y:S01]  /*0d50*/  HFMA2.MMA R19, -RZ, RZ, 0, 5.9604644775390625e-08 ;  /* 0x00000001ff137435 */ /* 0x000fe200000001ff */
[----:B------:R-:W-:Y:S01]  /*0d60*/  MOV R20, R9 ;  /* 0x0000000900147202 */ /* 0x000fe20000000f00 */
[----:B------:R-:W-:-:S09]  /*0d70*/  IMAD.MOV.U32 R11, RZ, RZ, R18 ;  /* 0x000000ffff0b7224 */ /* 0x000fd200078e0012 */
[----:B------:R-:W-:Y:S05]  /*0d80*/  WARPSYNC.COLLECTIVE R17, `(.L_x_2872) ;  /* 0x0000000011087348 */ /* 0x000fea0003c00000 */
[----:B------:R0:W1:Y:S02]  /*0d90*/  SHFL.BFLY P2, R18, R20, R19, R22 ;  /* 0x0c00001314127389 */ /* 0x0000640000040016 */
[----:B01----:R-:W-:Y:S01]  /*0da0*/  ENDCOLLECTIVE ;  /* 0x000000000000791b */ /* 0x003fe20003800000 */
.L_x_2872:
[----:B------:R-:W-:Y:S01]  /*0db0*/  HFMA2.MMA R19, -RZ, RZ, 0, 1.1920928955078125e-07 ;  /* 0x00000002ff137435 */ /* 0x000fe200000001ff */
[----:B------:R-:W-:-:S05]  /*0dc0*/  MOV R12, R18 ;  /* 0x00000012000c7202 */ /* 0x000fca0000000f00 */
[----:B------:R-:W-:-:S04]  /*0dd0*/  FADD.FTZ R14, R9, R12 ;  /* 0x0000000c090e7221 */ /* 0x000fc80000010000 */
[----:B------:R-:W-:-:S07]  /*0de0*/  IMAD.MOV.U32 R20, RZ, RZ, R14 ;  /* 0x000000ffff147224 */ /* 0x000fce00078e000e */
[----:B------:R-:W-:Y:S05]  /*0df0*/  WARPSYNC.COLLECTIVE R17, `(.L_x_2873) ;  /* 0x0000000011087348 */ /* 0x000fea0003c00000 */
[----:B------:R0:W1:Y:S02]  /*0e00*/  SHFL.BFLY P2, R18, R20, R19, R22 ;  /* 0x0c00001314127389 */ /* 0x0000640000040016 */
[----:B01----:R-:W-:Y:S01]  /*0e10*/  ENDCOLLECTIVE ;  /* 0x000000000000791b */ /* 0x003fe20003800000 */
.L_x_2873:
[----:B------:R-:W-:Y:S01]  /*0e20*/  IMAD.MOV.U32 R19, RZ, RZ, 0x4 ;  /* 0x00000004ff137424 */ /* 0x000fe200078e00ff */
[----:B------:R-:W-:-:S05]  /*0e30*/  MOV R13, R18 ;  /* 0x00000012000d7202 */ /* 0x000fca0000000f00 */
[----:B------:R-:W-:-:S05]  /*0e40*/  FADD.FTZ R15, R14, R13 ;  /* 0x0000000d0e0f7221 */ /* 0x000fca0000010000 */
[----:B------:R-:W-:-:S07]  /*0e50*/  MOV R20, R15 ;  /* 0x0000000f00147202 */ /* 0x000fce0000000f00 */
[----:B------:R-:W-:Y:S05]  /*0e60*/  WARPSYNC.COLLECTIVE R17, `(.L_x_2874) ;  /* 0x0000000011087348 */ /* 0x000fea0003c00000 */
[----:B------:R0:W1:Y:S02]  /*0e70*/  SHFL.BFLY P2, R18, R20, R19, R22 ;  /* 0x0c00001314127389 */ /* 0x0000640000040016 */
[----:B01----:R-:W-:Y:S01]  /*0e80*/  ENDCOLLECTIVE ;  /* 0x000000000000791b */ /* 0x003fe20003800000 */
.L_x_2874:
[----:B------:R-:W-:Y:S01]  /*0e90*/  HFMA2.MMA R19, -RZ, RZ, 0, 4.76837158203125e-07 ;  /* 0x00000008ff137435 */ /* 0x000fe200000001ff */
[----:B------:R-:W-:-:S05]  /*0ea0*/  MOV R16, R18 ;  /* 0x0000001200107202 */ /* 0x000fca0000000f00 */
[----:B------:R-:W-:-:S05]  /*0eb0*/  FADD.FTZ R16, R15, R16 ;  /* 0x000000100f107221 */ /* 0x000fca0000010000 */
[----:B------:R-:W-:-:S07]  /*0ec0*/  MOV R20, R16 ;  /* 0x0000001000147202 */ /* 0x000fce0000000f00 */
[----:B------:R-:W-:Y:S05]  /*0ed0*/  WARPSYNC.COLLECTIVE R17, `(.L_x_2875) ;  /* 0x0000000011087348 */ /* 0x000fea0003c00000 */
[----:B------:R0:W1:Y:S02]  /*0ee0*/  SHFL.BFLY P2, R18, R20, R19, R22 ;  /* 0x0c00001314127389 */ /* 0x0000640000040016 */
[----:B01----:R-:W-:Y:S01]  /*0ef0*/  ENDCOLLECTIVE ;  /* 0x000000000000791b */ /* 0x003fe20003800000 */
.L_x_2875:
[----:B------:R-:W-:Y:S01]  /*0f00*/  HFMA2.MMA R19, -RZ, RZ, 0, 9.5367431640625e-07 ;  /* 0x00000010ff137435 */ /* 0x000fe200000001ff */
[----:B------:R-:W-:-:S04]  /*0f10*/  IMAD.MOV.U32 R9, RZ, RZ, R18 ;  /* 0x000000ffff097224 */ /* 0x000fc800078e0012 */
[----:B------:R-:W-:-:S05]  /*0f20*/  FADD.FTZ R9, R16, R9 ;  /* 0x0000000910097221 */ /* 0x000fca0000010000 */
[----:B------:R-:W-:-:S07]  /*0f30*/  MOV R20, R9 ;  /* 0x0000000900147202 */ /* 0x000fce0000000f00 */
[----:B------:R-:W-:Y:S05]  /*0f40*/  WARPSYNC.COLLECTIVE R17, `(.L_x_2876) ;  /* 0x0000000011087348 */ /* 0x000fea0003c00000 */
[----:B------:R0:W1:Y:S02]  /*0f50*/  SHFL.BFLY P2, R18, R20, R19, R22 ;  /* 0x0c00001314127389 */ /* 0x0000640000040016 */
[----:B01----:R-:W-:Y:S01]  /*0f60*/  ENDCOLLECTIVE ;  /* 0x000000000000791b */ /* 0x003fe20003800000 */
.L_x_2876:
[----:B------:R-:W-:Y:S01]  /*0f70*/  MOV R14, R18 ;  /* 0x00000012000e7202 */ /* 0x000fe20000000f00 */
[----:B------:R-:W-:Y:S06]  /*0f80*/  BRA `(.L_x_2877) ;  /* 0xfffffff8007c7947 */ /* 0x000fec000383ffff */
.L_x_2878:
        /* <DEDUP_REMOVED lines=15> */
.L_x_5508:


//--------------------- .text._ZN10layer_norm13ln_bwd_kernelINS_13Kernel_traitsI6__halffS2_fjLj12288ELj4ELj1ELj4ELj16ENS_18Kernel_traits_baseILj12288ES2_fS2_fjLj128EEEEEEEvNS_9BwdParamsE --------------------------
	.section	.text._ZN10layer_norm13ln_bwd_kernelINS_13Kernel_traitsI6__halffS2_fjLj12288ELj4ELj1ELj4ELj16ENS_18Kernel_traits_baseILj12288ES2_fS2_fjLj128EEEEEEEvNS_9BwdParamsE,"ax",@progbits
	.align	128
        .global         _ZN10layer_norm13ln_bwd_kernelINS_13Kernel_traitsI6__halffS2_fjLj12288ELj4ELj1ELj4ELj16ENS_18Kernel_traits_baseILj12288ES2_fS2_fjLj128EEEEEEEvNS_9BwdParamsE
        .type           _ZN10layer_norm13ln_bwd_kernelINS_13Kernel_traitsI6__halffS2_fjLj12288ELj4ELj1ELj4ELj16ENS_18Kernel_traits_baseILj12288ES2_fS2_fjLj128EEEEEEEvNS_9BwdParamsE,@function
        .size           _ZN10layer_norm13ln_bwd_kernelINS_13Kernel_traitsI6__halffS2_fjLj12288ELj4ELj1ELj4ELj16ENS_18Kernel_traits_baseILj12288ES2_fS2_fjLj128EEEEEEEvNS_9BwdParamsE,(.L_x_5509 - _ZN10layer_norm13ln_bwd_kernelINS_13Kernel_traitsI6__halffS2_fjLj12288ELj4ELj1ELj4ELj16ENS_18Kernel_traits_baseILj12288ES2_fS2_fjLj128EEEEEEEvNS_9BwdParamsE)
        .other          _ZN10layer_norm13ln_bwd_kernelINS_13Kernel_traitsI6__halffS2_fjLj12288ELj4ELj1ELj4ELj16ENS_18Kernel_traits_baseILj12288ES2_fS2_fjLj128EEEEEEEvNS_9BwdParamsE,@"STO_CUDA_ENTRY STV_DEFAULT"
_ZN10layer_norm13ln_bwd_kernelINS_13Kernel_traitsI6__halffS2_fjLj12288ELj4ELj1ELj4ELj16ENS_18Kernel_traits_baseILj12288ES2_fS2_fjLj128EEEEEEEvNS_9BwdParamsE:
.text._ZN10layer_norm13ln_bwd_kernelINS_13Kernel_traitsI6__halffS2_fjLj12288ELj4ELj1ELj4ELj16ENS_18Kernel_traits_baseILj12288ES2_fS2_fjLj128EEEEEEEvNS_9BwdParamsE:
        /* <DEDUP_REMOVED lines=95> */
[----:B------:R-:W-:Y:S01]  /*05f0*/  HFMA2.MMA R76, -RZ, RZ, 0, 0 ;  /* 0x00000000ff4c7435 */ /* 0x000fe200000001ff */
        /* <DEDUP_REMOVED lines=76> */
[----:B------:R-:W-:-:S07]  /*0ac0*/  HADD2.F32 R115, -RZ, R115.H0_H0 ;  /* 0x20000073ff737230 */ /* 0x000fce0000004100 */
.L_x_2885:
        /* <DEDUP_REMOVED lines=95> */
[----:B------:R-:W-:Y:S01]  /*10c0*/  SHF.R.U32.HI R139, RZ, 0x10, R139 ;  /* 0x00000010ff8b7819 */ /* 0x000fe2000001168b */
[----:B------:R-:W-:-:S02]  /*10d0*/  HADD2.F32 R165, -RZ, R165.H0_H0 ;  /* 0x200000a5ffa57230 */ /* 0x000fc40000004100 */
[----:B------:R-:W-:Y:S01]  /*10e0*/  HADD2.F32 R163, -RZ, R163.H0_H0 ;  /* 0x200000a3ffa37230 */ /* 0x000fe20000004100 */
[----:B------:R-:W-:Y:S02]  /*10f0*/  MOV R159, R137 ;  /* 0x00000089009f7202 */ /* 0x000fe40000000f00 */
[----:B------:R-:W-:Y:S01]  /*1100*/  SHF.R.U32.HI R137, RZ, 0x10, R137 ;  /* 0x00000010ff897819 */ /* 0x000fe20000011689 */
[----:B------:R-:W-:Y:S02]  /*1110*/  HADD2.F32 R164, -RZ, R164.H0_H0 ;  /* 0x200000a4ffa47230 */ /* 0x000fe40000004100 */
        /* <DEDUP_REMOVED lines=116> */
[----:B------:R-:W-:Y:S01]  /*1860*/  ISETP.NE.AND P0, PT, R36, RZ, PT ;  /* 0x000000ff2400720c */ /* 0x000fe20003f05270 */
[----:B------:R-:W-:-:S02]  /*1870*/  HADD2.F32 R135, -RZ, R153.H0_H0 ;  /* 0x20000099ff877230 */ /* 0x000fc40000004100 */
[----:B------:R-:W-:Y:S02]  /*1880*/  HADD2.F32 R58, -RZ, R139.H0_H0 ;  /* 0x2000008bff3a7230 */ /* 0x000fe40000004100 */
[----:B------:R-:W-:Y:S02]  /*1890*/  HADD2.F32 R36, -RZ, R95.H0_H0 ;  /* 0x2000005fff247230 */ /* 0x000fe40000004100 */
[----:B------:R-:W-:Y:S01]  /*18a0*/  FMUL.FTZ R55, R128, R165 ;  /* 0x000000a580377220 */ /* 0x000fe20000410000 */
[----:B------:R-:W-:Y:S02]  /*18b0*/  HADD2.F32 R37, -RZ, R160.H0_H0 ;  /* 0x200000a0ff257230 */ /* 0x000fe40000004100 */
[C---:B------:R-:W-:Y:S01]  /*18c0*/  FADD.FTZ R74, R135.reuse, R74 ;  /* 0x0000004a874a7221 */ /* 0x040fe20000010000 */
[----:B------:R-:W-:Y:S02]  /*18d0*/  HADD2.F32 R41, -RZ, R151.H0_H0 ;  /* 0x20000097ff297230 */ /* 0x000fe40000004100 */
        /* <DEDUP_REMOVED lines=34> */
[----:B------:R-:W-:Y:S01]  /*1b00*/  FMUL.FTZ R159, R117, R154 ;  /* 0x0000009a759f7220 */ /* 0x000fe20000410000 */
[----:B------:R-:W-:Y:S01]  /*1b10*/  FADD.FTZ R38, R58, R161 ;  /* 0x000000a13a267221 */ /* 0x000fe20000010000 */
[----:B------:R-:W-:Y:S01]  /*1b20*/  FFMA.FTZ R36, R161, R142, R36 ;  /* 0x0000008ea1247223 */ /* 0x000fe20000010024 */
[----:B------:R-:W-:-:S02]  /*1b30*/  HADD2.F32 R153, -RZ, R162.H0_H0 ;  /* 0x200000a2ff997230 */ /* 0x000fc40000004100 */
        /* <DEDUP_REMOVED lines=17> */
[----:B------:R-:W-:Y:S01]  /*1c50*/  FADD.FTZ R38, R38, R139 ;  /* 0x0000008b26267221 */ /* 0x000fe20000010000 */
[----:B------:R-:W-:Y:S01]  /*1c60*/  FFMA.FTZ R36, R139, R148, R36 ;  /* 0x000000948b247223 */ /* 0x000fe20000010024 */
[----:B------:R-:W-:Y:S01]  /*1c70*/  MOV R145, R147 ;  /* 0x0000009300917202 */ /* 0x000fe20000000f00 */
[C---:B------:R-:W-:Y:S01]  /*1c80*/  FADD.FTZ R66, R154.reuse, R66 ;  /* 0x000000429a427221 */ /* 0x040fe20000010000 */
        /* <DEDUP_REMOVED lines=11> */
[----:B------:R-:W-:Y:S02]  /*1d40*/  HADD2.F32 R145, -RZ, R145.H0_H0 ;  /* 0x20000091ff917230 */ /* 0x000fe40000004100 */
[----:B------:R-:W-:Y:S01]  /*1d50*/  FMUL.FTZ R150, R105, R143 ;  /* 0x0000008f69967220 */ /* 0x000fe20000410000 */
[----:B------:R-:W-:Y:S01]  /*1d60*/  FADD.FTZ R37, R37, R58 ;  /* 0x0000003a25257221 */ /* 0x000fe20000010000 */
[----:B------:R-:W-:Y:S01]  /*1d70*/  FFMA.FTZ R39, R58, R47, R39 ;  /* 0x0000002f3a277223 */ /* 0x000fe20000010027 */
[----:B------:R-:W-:-:S02]  /*1d80*/  HADD2.F32 R40, -RZ, R147.H0_H0 ;  /* 0x20000093ff287230 */ /* 0x000fc40000004100 */
[----:B------:R-:W-:Y:S02]  /*1d90*/  HADD2.F32 R56, -RZ, R152.H0_H0 ;  /* 0x20000098ff387230 */ /* 0x000fe40000004100 */
        /* <DEDUP_REMOVED lines=20> */
[----:B------:R-:W-:-:S02]  /*1ee0*/  FMUL.FTZ R147, R111, R56 ;  /* 0x000000386f937220 */ /* 0x000fc40000410000 */
[----:B------:R-:W-:Y:S01]  /*1ef0*/  FADD.FTZ R36, R37, R156 ;  /* 0x0000009c25247221 */ /* 0x000fe20000010000 */
[----:B------:R-:W-:Y:S01]  /*1f00*/  FFMA.FTZ R38, R156, R133, R39 ;  /* 0x000000859c267223 */ /* 0x000fe20000010027 */
[----:B------:R-:W-:Y:S02]  /*1f10*/  HADD2.F32 R162, -RZ, R158.H0_H0 ;  /* 0x2000009effa27230 */ /* 0x000fe40000004100 */
        /* <DEDUP_REMOVED lines=59> */
.L_x_2896:
        /* <DEDUP_REMOVED lines=29> */
.L_x_2882:
[----:B------:R-:W-:Y:S05]  /*24a0*/  BSYNC B0 ;  /* 0x0000000000007941 */ /* 0x000fea0003800000 */
.L_x_2881:
        /* <DEDUP_REMOVED lines=33> */
.L_x_2884:
[----:B------:R-:W2:Y:S04]  /*26c0*/  LDG.E.STRONG.GPU R40, desc[UR6][R36.64] ;  /* 0x0000000624287981 */ /* 0x000ea8000c1ef900 */
[----:B--2---:R-:W-:Y:S01]  /*26d0*/  CCTL.IVALL ;  /* 0x00000000ff00798f */ /* 0x004fe20002000000 */
[----:B------:R-:W-:Y:S05]  /*26e0*/  YIELD ;  /* 0x0000000000007946 */ /* 0x000fea0003800000 */
[----:B------:R-:W-:-:S13]  /*26f0*/  ISETP.NE.AND P0, PT, R40, R43, PT ;  /* 0x0000002b2800720c */ /* 0x000fda0003f05270 */
[----:B------:R-:W-:Y:S05]  /*2700*/  @P0 BRA `(.L_x_2884) ;  /* 0xfffffffc00ec0947 */ /* 0x000fea000383ffff */
.L_x_2883:
        /* <DEDUP_REMOVED lines=142> */
[----:B--2---:R-:W-:Y:S02]  /*2ff0*/  MOV R55, R62 ;  /* 0x0000003e00377202 */ /* 0x004fe40000000f00 */
        /* <DEDUP_REMOVED lines=39> */
.L_x_2879:
        /* <DEDUP_REMOVED lines=33> */
.L_x_2880:
[----:B------:R-:W-:Y:S01]  /*3480*/  HFMA2.MMA R40, -RZ, RZ, 0, 9.5367431640625e-07 ;  /* 0x00000010ff287435 */ /* 0x000fe200000001ff */
[----:B------:R-:W-:Y:S02]  /*3490*/  MOV R36, 0xffffffff ;  /* 0xffffffff00247802 */ /* 0x000fe40000000f00 */
[----:B------:R-:W-:-:S08]  /*34a0*/  MOV R37, 0x1f ;  /* 0x0000001f00257802 */ /* 0x000fd00000000f00 */
[----:B------:R-:W-:Y:S05]  /*34b0*/  WARPSYNC.COLLECTIVE R36, `(.L_x_2886) ;  /* 0x0000000024087348 */ /* 0x000fea0003c00000 */
[----:B------:R0:W1:Y:S02]  /*34c0*/  SHFL.DOWN P2, R36, R41, R40, R37 ;  /* 0x0800002829247389 */ /* 0x0000640000040025 */
[----:B01----:R-:W-:Y:S01]  /*34d0*/  ENDCOLLECTIVE ;  /* 0x000000000000791b */ /* 0x003fe20003800000 */
.L_x_2886:
[----:B------:R-:W-:Y:S02]  /*34e0*/  MOV R56, R36 ;  /* 0x0000002400387202 */ /* 0x000fe40000000f00 */
[----:B------:R-:W-:-:S03]  /*34f0*/  MOV R36, 0xffffffff ;  /* 0xffffffff00247802 */ /* 0x000fc60000000f00 */
[----:B------:R-:W-:Y:S01]  /*3500*/  FADD.FTZ R56, R41, R56 ;  /* 0x0000003829387221 */ /* 0x000fe20000010000 */
[----:B------:R-:W-:-:S07]  /*3510*/  MOV R41, R42 ;  /* 0x0000002a00297202 */ /* 0x000fce0000000f00 */
[----:B------:R-:W-:Y:S05]  /*3520*/  WARPSYNC.COLLECTIVE R36, `(.L_x_2887) ;  /* 0x0000000024087348 */ /* 0x000fea0003c00000 */
[----:B------:R0:W1:Y:S02]  /*3530*/  SHFL.DOWN P2, R36, R41, R40, R37 ;  /* 0x0800002829247389 */ /* 0x0000640000040025 */
[----:B01----:R-:W-:Y:S01]  /*3540*/  ENDCOLLECTIVE ;  /* 0x000000000000791b */ /* 0x003fe20003800000 */
.L_x_2887:
        /* <DEDUP_REMOVED lines=8> */
.L_x_2888:
[----:B------:R-:W-:Y:S02]  /*35d0*/  MOV R41, R95 ;  /* 0x0000005f00297202 */ /* 0x000fe40000000f00 */
[----:B------:R-:W-:Y:S02]  /*35e0*/  MOV R43, R36 ;  /* 0x00000024002b7202 */ /* 0x000fe40000000f00 */
[----:B------:R-:W-:-:S03]  /*35f0*/  MOV R36, 0xffffffff ;  /* 0xffffffff00247802 */ /* 0x000fc60000000f00 */
[----:B------:R-:W-:-:S07]  /*3600*/  FADD.FTZ R163, R56, R43 ;  /* 0x0000002b38a37221 */ /* 0x000fce0000010000 */
[----:B------:R-:W-:Y:S05]  /*3610*/  WARPSYNC.COLLECTIVE R36, `(.L_x_2889) ;  /* 0x0000000024087348 */ /* 0x000fea0003c00000 */
[----:B------:R0:W1:Y:S02]  /*3620*/  SHFL.DOWN P2, R36, R41, R40, R37 ;  /* 0x0800002829247389 */ /* 0x0000640000040025 */
[----:B01----:R-:W-:Y:S01]  /*3630*/  ENDCOLLECTIVE ;  /* 0x000000000000791b */ /* 0x003fe20003800000 */
.L_x_2889:
        /* <DEDUP_REMOVED lines=8> */
.L_x_2890:
[----:B------:R-:W-:Y:S02]  /*36c0*/  MOV R41, R162 ;  /* 0x000000a200297202 */ /* 0x000fe40000000f00 */
[----:B------:R-:W-:Y:S02]  /*36d0*/  MOV R164, R36 ;  /* 0x0000002400a47202 */ /* 0x000fe40000000f00 */
[----:B------:R-:W-:-:S03]  /*36e0*/  MOV R36, 0xffffffff ;  /* 0xffffffff00247802 */ /* 0x000fc60000000f00 */
[----:B------:R-:W-:-:S07]  /*36f0*/  FADD.FTZ R164, R163, R164 ;  /* 0x000000a4a3a47221 */ /* 0x000fce0000010000 */
[----:B------:R-:W-:Y:S05]  /*3700*/  WARPSYNC.COLLECTIVE R36, `(.L_x_2891) ;  /* 0x0000000024087348 */ /* 0x000fea0003c00000 */
[----:B------:R0:W1:Y:S02]  /*3710*/  SHFL.DOWN P2, R36, R41, R40, R37 ;  /* 0x0800002829247389 */ /* 0x0000640000040025 */
[----:B01----:R-:W-:Y:S01]  /*3720*/  ENDCOLLECTIVE ;  /* 0x000000000000791b */ /* 0x003fe20003800000 */
.L_x_2891:
        /* <DEDUP_REMOVED lines=8> */
.L_x_2892:
[----:B------:R-:W-:Y:S02]  /*37b0*/  MOV R41, R165 ;  /* 0x000000a500297202 */ /* 0x000fe40000000f00 */
[----:B------:R-:W-:Y:S02]  /*37c0*/  MOV R43, R36 ;  /* 0x00000024002b7202 */ /* 0x000fe40000000f00 */
[----:B------:R-:W-:-:S03]  /*37d0*/  MOV R36, 0xffffffff ;  /* 0xffffffff00247802 */ /* 0x000fc60000000f00 */
[----:B------:R-:W-:-:S07]  /*37e0*/  FADD.FTZ R42, R164, R43 ;  /* 0x0000002ba42a7221 */ /* 0x000fce0000010000 */
[----:B------:R-:W-:Y:S05]  /*37f0*/  WARPSYNC.COLLECTIVE R36, `(.L_x_2893) ;  /* 0x0000000024087348 */ /* 0x000fea0003c00000 */
[----:B------:R0:W1:Y:S02]  /*3800*/  SHFL.DOWN P2, R36, R41, R40, R37 ;  /* 0x0800002829247389 */ /* 0x0000640000040025 */
[----:B01----:R-:W-:Y:S01]  /*3810*/  ENDCOLLECTIVE ;  /* 0x000000000000791b */ /* 0x003fe20003800000 */
.L_x_2893:
        /* <DEDUP_REMOVED lines=8> */
.L_x_2894:
[----:B------:R-:W-:Y:S02]  /*38a0*/  MOV R41, R43 ;  /* 0x0000002b00297202 */ /* 0x000fe40000000f00 */
[----:B------:R-:W-:Y:S02]  /*38b0*/  MOV R95, R36 ;  /* 0x00000024005f7202 */ /* 0x000fe40000000f00 */
[----:B------:R-:W-:-:S07]  /*38c0*/  MOV R36, 0xffffffff ;  /* 0xffffffff00247802 */ /* 0x000fce0000000f00 */
[----:B------:R-:W-:Y:S05]  /*38d0*/  WARPSYNC.COLLECTIVE R36, `(.L_x_2895) ;  /* 0x0000000024087348 */ /* 0x000fea0003c00000 */
[----:B------:R0:W1:Y:S02]  /*38e0*/  SHFL.DOWN P2, R36, R41, R40, R37 ;  /* 0x0800002829247389 */ /* 0x0000640000040025 */
[----:B01----:R-:W-:Y:S01]  /*38f0*/  ENDCOLLECTIVE ;  /* 0x000000000000791b */ /* 0x003fe20003800000 */
.L_x_2895:
[----:B------:R-:W-:Y:S01]  /*3900*/  MOV R56, R36 ;  /* 0x0000002400387202 */ /* 0x000fe20000000f00 */
[----:B------:R-:W-:Y:S06]  /*3910*/  BRA `(.L_x_2896) ;  /* 0xffffffe8006c7947 */ /* 0x000fec000383ffff */
.L_x_2897:
        /* <DEDUP_REMOVED lines=14> */
.L_x_5509:


//--------------------- .text._ZN10layer_norm22ln_bwd_finalize_kernelINS_22Kernel_traits_finalizeILj12288E6__halfS2_S2_fjLj1024ELj4ENS_18Kernel_traits_baseILj12288ES2_S2_S2_fjLj1024EEEEEEEvNS_9BwdParamsE --------------------------
	.section	.text._ZN10layer_norm22ln_bwd_finalize_kernelINS_22Kernel_traits_finalizeILj12288E6__halfS2_S2_fjLj1024ELj4ENS_18Kernel_traits_baseILj12288ES2_S2_S2_fjLj1024EEEEEEEvNS_9BwdParamsE,"ax",@progbits
	.align	128
        .global         _ZN10layer_norm22ln_bwd_finalize_kernelINS_22Kernel_traits_finalizeILj12288E6__halfS2_S2_fjLj1024ELj4ENS_18Kernel_traits_baseILj12288ES2_S2_S2_fjLj1024EEEEEEEvNS_9BwdParamsE
        .type           _ZN10layer_norm22ln_bwd_finalize_kernelINS_22Kernel_traits_finalizeILj12288E6__halfS2_S2_fjLj1024ELj4ENS_18Kernel_traits_baseILj12288ES2_S2_S2_fjLj1024EEEEEEEvNS_9BwdParamsE,@function
        .size           _ZN10layer_norm22ln_bwd_finalize_kernelINS_22Kernel_traits_finalizeILj12288E6__halfS2_S2_fjLj1024ELj4ENS_18Kernel_traits_baseILj12288ES2_S2_S2_fjLj1024EEEEEEEvNS_9BwdParamsE,(.L_x_5510 - _ZN10layer_norm22ln_bwd_finalize_kernelINS_22Kernel_traits_finalizeILj12288E6__halfS2_S2_fjLj1024ELj4ENS_18Kernel_traits_baseILj12288ES2_S2_S2_fjLj1024EEEEEEEvNS_9BwdParamsE)
        .other          _ZN10layer_norm22ln_bwd_finalize_kernelINS_22Kernel_traits_finalizeILj12288E6__halfS2_S2_fjLj1024ELj4ENS_18Kernel_traits_baseILj12288ES2_S2_S2_fjLj1024EEEEEEEvNS_9BwdParamsE,@"STO_CUDA_ENTRY STV_DEFAULT"
_ZN10layer_norm22ln_bwd_finalize_kernelINS_22Kernel_traits_finalizeILj12288E6__halfS2_S2_fjLj1024ELj4ENS_18Kernel_traits_baseILj12288ES2_S2_S2_fjLj1024EEEEEEEvNS_9BwdParamsE:
.text._ZN10layer_norm22ln_bwd_finalize_kernelINS_22Kernel_traits_finalizeILj12288E6__halfS2_S2_fjLj1024ELj4ENS_18Kernel_traits_baseILj12288ES2_S2_S2_fjLj1024EEEEEEEvNS_9BwdParamsE:
        /* <DEDUP_REMOVED lines=25> */
.L_x_2909:
        /* <DEDUP_REMOVED lines=28> */
.L_x_2902:
        /* <DEDUP_REMOVED lines=33> */
.L_x_2901:
[----:B------:R-:W-:Y:S05]  /*0560*/  BSYNC B1 ;  /* 0x0000000000017941 */ /* 0x000fea0003800000 */
.L_x_2900:
        /* <DEDUP_REMOVED lines=23> */
.L_x_2904:
[----:B------:R-:W-:Y:S05]  /*06e0*/  BSYNC B1 ;  /* 0x0000000000017941 */ /* 0x000fea0003800000 */
.L_x_2903:
        /* <DEDUP_REMOVED lines=11> */
.L_x_2899:
[----:B------:R-:W-:Y:S05]  /*07a0*/  BSYNC B0 ;  /* 0x0000000000007941 */ /* 0x000fea0003800000 */
.L_x_2898:
        /* <DEDUP_REMOVED lines=29> */
.L_x_2920:
[----:B------:R-:W-:Y:S01]  /*0980*/  @!P1 SHF.R.U32.HI R12, RZ, 0x3, R0 ;  /* 0x00000003ff0c9819 */ /* 0x000fe20000011600 */
[----:B---3--:R-:W-:Y:S01]  /*0990*/  FADD.FTZ R14, R9, R14 ;  /* 0x0000000e090e7221 */ /* 0x008fe20000010000 */
[----:B--2---:R-:W-:Y:S02]  /*09a0*/  FADD.FTZ R11, R10, R11 ;  /* 0x0000000b0a0b7221 */ /* 0x004fe40000010000 */
[----:B------:R-:W-:-:S05]  /*09b0*/  @!P1 LOP3.LUT R12, R12, 0x1ffffffc, RZ, 0xc0, !PT ;  /* 0x1ffffffc0c0c9812 */ /* 0x000fca00078ec0ff */
[----:B------:R2:W-:Y:S04]  /*09c0*/  @!P1 STS [R12+UR4+0x2000], R14 ;  /* 0x0020000e0c009988 */ /* 0x0005e80008000804 */
[----:B------:R2:W-:Y:S02]  /*09d0*/  @!P1 STS [R12+UR4+0x2080], R11 ;  /* 0x0020800b0c009988 */ /* 0x0005e40008000804 */
.L_x_2905:
        /* <DEDUP_REMOVED lines=14> */
.L_x_2908:
[----:B------:R-:W-:Y:S05]  /*0ac0*/  BSYNC B0 ;  /* 0x0000000000007941 */ /* 0x000fea0003800000 */
.L_x_2907:
[C---:B------:R-:W-:Y:S02]  /*0ad0*/  ISETP.GT.U32.AND P1, PT, R3.reuse, -0x3001, PT ;  /* 0xffffcfff0300780c */ /* 0x040fe40003f24070 */
[----:B------:R-:W-:Y:S02]  /*0ae0*/  IADD3 R3, R3, 0x3000, RZ ;  /* 0x0000300003037810 */ /* 0x000fe40007ffe0ff */
[----:B------:R-:W-:-:S09]  /*0af0*/  IADD3 R5, R5, 0x1800, RZ ;  /* 0x0000180005057810 */ /* 0x000fd20007ffe0ff */
[----:B------:R-:W-:Y:S05]  /*0b00*/  @P1 BRA `(.L_x_2909) ;  /* 0xfffffff400a01947 */ /* 0x000fea000383ffff */
[----:B------:R-:W-:Y:S05]  /*0b10*/  EXIT ;  /* 0x000000000000794d */ /* 0x000fea0003800000 */
.L_x_2906:
[----:B------:R-:W-:Y:S01]  /*0b20*/  HFMA2.MMA R19, -RZ, RZ, 0, 5.9604644775390625e-08 ;  /* 0x00000001ff137435 */ /* 0x000fe200000001ff */
[----:B---3--:R-:W-:Y:S01]  /*0b30*/  IMAD.MOV.U32 R20, RZ, RZ, R10 ;  /* 0x000000ffff147224 */ /* 0x008fe200078e000a */
[----:B------:R-:W-:Y:S02]  /*0b40*/  MOV R22, 0x1f ;  /* 0x0000001f00167802 */ /* 0x000fe40000000f00 */
[----:B------:R-:W-:-:S07]  /*0b50*/  MOV R17, 0xffffffff ;  /* 0xffffffff00117802 */ /* 0x000fce0000000f00 */
[----:B012---:R-:W-:Y:S05]  /*0b60*/  WARPSYNC.COLLECTIVE R17, `(.L_x_2910) ;  /* 0x0000000011087348 */ /* 0x007fea0003c00000 */
[----:B------:R3:W4:Y:S02]  /*0b70*/  SHFL.BFLY P2, R18, R20, R19, R22 ;  /* 0x0c00001314127389 */ /* 0x0007240000040016 */
[----:B01234-:R-:W-:Y:S01]  /*0b80*/  ENDCOLLECTIVE ;  /* 0x000000000000791b */ /* 0x01ffe20003800000 */
.L_x_2910:
[----:B------:R-:W-:Y:S01]  /*0b90*/  HFMA2.MMA R19, -RZ, RZ, 0, 1.1920928955078125e-07 ;  /* 0x00000002ff137435 */ /* 0x000fe200000001ff */
[----:B------:R-:W-:-:S04]  /*0ba0*/  IMAD.MOV.U32 R11, RZ, RZ, R18 ;  /* 0x000000ffff0b7224 */ /* 0x000fc800078e0012 */
[----:B------:R-:W-:-:S05]  /*0bb0*/  FADD.FTZ R11, R10, R11 ;  /* 0x0000000b0a0b7221 */ /* 0x000fca0000010000 */
[----:B------:R-:W-:-:S07]  /*0bc0*/  MOV R20, R11 ;  /* 0x0000000b00147202 */ /* 0x000fce0000000f00 */
[----:B------:R-:W-:Y:S05]  /*0bd0*/  WARPSYNC.COLLECTIVE R17, `(.L_x_2911) ;  /* 0x0000000011087348 */ /* 0x000fea0003c00000 */
[----:B------:R0:W1:Y:S02]  /*0be0*/  SHFL.BFLY P2, R18, R20, R19, R22 ;  /* 0x0c00001314127389 */ /* 0x0000640000040016 */
[----:B01----:R-:W-:Y:S01]  /*0bf0*/  ENDCOLLECTIVE ;  /* 0x000000000000791b */ /* 0x003fe20003800000 */
.L_x_2911:
[----:B------:R-:W-:Y:S01]  /*0c00*/  HFMA2.MMA R19, -RZ, RZ, 0, 2.384185791015625e-07 ;  /* 0x00000004ff137435 */ /* 0x000fe200000001ff */
[----:B------:R-:W-:-:S05]  /*0c10*/  MOV R12, R18 ;  /* 0x00000012000c7202 */ /* 0x000fca0000000f00 */
[----:B------:R-:W-:-:S04]  /*0c20*/  FADD.FTZ R12, R11, R12 ;  /* 0x0000000c0b0c7221 */ /* 0x000fc80000010000 */
[----:B------:R-:W-:-:S07]  /*0c30*/  IMAD.MOV.U32 R20, RZ, RZ, R12 ;  /* 0x000000ffff147224 */ /* 0x000fce00078e000c */
[----:B------:R-:W-:Y:S05]  /*0c40*/  WARPSYNC.COLLECTIVE R17, `(.L_x_2912) ;  /* 0x0000000011087348 */ /* 0x000fea0003c00000 */
[----:B------:R0:W1:Y:S02]  /*0c50*/  SHFL.BFLY P2, R18, R20, R19, R22 ;  /* 0x0c00001314127389 */ /* 0x0000640000040016 */
[----:B01----:R-:W-:Y:S01]  /*0c60*/  ENDCOLLECTIVE ;  /* 0x000000000000791b */ /* 0x003fe20003800000 */
.L_x_2912:
[----:B------:R-:W-:Y:S01]  /*0c70*/  IMAD.MOV.U32 R19, RZ, RZ, 0x8 ;  /* 0x00000008ff137424 */ /* 0x000fe200078e00ff */
[----:B------:R-:W-:-:S05]  /*0c80*/  MOV R13, R18 ;  /* 0x00000012000d7202 */ /* 0x000fca0000000f00 */
[----:B------:R-:W-:-:S05]  /*0c90*/  FADD.FTZ R13, R12, R13 ;  /* 0x0000000d0c0d7221 */ /* 0x000fca0000010000 */
[----:B------:R-:W-:-:S07]  /*0ca0*/  MOV R20, R13 ;  /* 0x0000000d00147202 */ /* 0x000fce0000000f00 */
[----:B------:R-:W-:Y:S05]  /*0cb0*/  WARPSYNC.COLLECTIVE R17, `(.L_x_2913) ;  /* 0x0000000011087348 */ /* 0x000fea0003c00000 */
[----:B------:R0:W1:Y:S02]  /*0cc0*/  SHFL.BFLY P2, R18, R20, R19, R22 ;  /* 0x0c00001314127389 */ /* 0x0000640000040016 */
[----:B01----:R-:W-:Y:S01]  /*0cd0*/  ENDCOLLECTIVE ;  /* 0x000000000000791b */ /* 0x003fe20003800000 */
.L_x_2913:
[----:B------:R-:W-:Y:S01]  /*0ce0*/  HFMA2.MMA R19, -RZ, RZ, 0, 9.5367431640625e-07 ;  /* 0x00000010ff137435 */ /* 0x000fe200000001ff */
[----:B------:R-:W-:-:S05]  /*0cf0*/  MOV R10, R18 ;  /* 0x00000012000a7202 */ /* 0x000fca0000000f00 */
[----:B------:R-:W-:-:S05]  /*0d00*/  FADD.FTZ R10, R13, R10 ;  /* 0x0000000a0d0a7221 */ /* 0x000fca0000010000 */
[----:B------:R-:W-:-:S07]  /*0d10*/  MOV R20, R10 ;  /* 0x0000000a00147202 */ /* 0x000fce0000000f00 */
[----:B------:R-:W-:Y:S05]  /*0d20*/  WARPSYNC.COLLECTIVE R17, `(.L_x_2914) ;  /* 0x0000000011087348 */ /* 0x000fea0003c00000 */
[----:B------:R0:W1:Y:S02]  /*0d30*/  SHFL.BFLY P2, R18, R20, R19, R22 ;  /* 0x0c00001314127389 */ /* 0x0000640000040016 */
[----:B01----:R-:W-:Y:S01]  /*0d40*/  ENDCOLLECTIVE ;  /* 0x000000000000791b */ /* 0x003fe20003800000 */
.L_x_2914:
[----:B------:R-:W-:Y:S01]  /*0d50*/  HFMA2.MMA R19, -RZ, RZ, 0, 5.9604644775390625e-08 ;  /* 0x00000001ff137435 */ /* 0x000fe200000001ff */
[----:B------:R-:W-:Y:S01]  /*0d60*/  MOV R20, R9 ;  /* 0x0000000900147202 */ /* 0x000fe20000000f00 */
[----:B------:R-:W-:-:S09]  /*0d70*/  IMAD.MOV.U32 R11, RZ, RZ, R18 ;  /* 0x000000ffff0b7224 */ /* 0x000fd200078e0012 */
[----:B------:R-:W-:Y:S05]  /*0d80*/  WARPSYNC.COLLECTIVE R17, `(.L_x_2915) ;  /* 0x0000000011087348 */ /* 0x000fea0003c00000 */
[----:B------:R0:W1:Y:S02]  /*0d90*/  SHFL.BFLY P2, R18, R20, R19, R22 ;  /* 0x0c00001314127389 */ /* 0x0000640000040016 */
[----:B01----:R-:W-:Y:S01]  /*0da0*/  ENDCOLLECTIVE ;  /* 0x000000000000791b */ /* 0x003fe20003800000 */
.L_x_2915:
[----:B------:R-:W-:Y:S01]  /*0db0*/  HFMA2.MMA R19, -RZ, RZ, 0, 1.1920928955078125e-07 ;  /* 0x00000002ff137435 */ /* 0x000fe200000001ff */
[----:B------:R-:W-:-:S05]  /*0dc0*/  MOV R12, R18 ;  /* 0x00000012000c7202 */ /* 0x000fca0000000f00 */
[----:B------:R-:W-:-:S04]  /*0dd0*/  FADD.FTZ R14, R9, R12 ;  /* 0x0000000c090e7221 */ /* 0x000fc80000010000 */
[----:B------:R-:W-:-:S07]  /*0de0*/  IMAD.MOV.U32 R20, RZ, RZ, R14 ;  /* 0x000000ffff147224 */ /* 0x000fce00078e000e */
[----:B------:R-:W-:Y:S05]  /*0df0*/  WARPSYNC.COLLECTIVE R17, `(.L_x_2916) ;  /* 0x0000000011087348 */ /* 0x000fea0003c00000 */
[----:B------:R0:W1:Y:S02]  /*0e00*/  SHFL.BFLY P2, R18, R20, R19, R22 ;  /* 0x0c00001314127389 */ /* 0x0000640000040016 */
[----:B01----:R-:W-:Y:S01]  /*0e10*/  ENDCOLLECTIVE ;  /* 0x000000000000791b */ /* 0x003fe20003800000 */
.L_x_2916:
[----:B------:R-:W-:Y:S01]  /*0e20*/  IMAD.MOV.U32 R19, RZ, RZ, 0x4 ;  /* 0x00000004ff137424 */ /* 0x000fe200078e00ff */
[----:B------:R-:W-:-:S05]  /*0e30*/  MOV R13, R18 ;  /* 0x00000012000d7202 */ /* 0x000fca0000000f00 */
[----:B------:R-:W-:-:S05]  /*0e40*/  FADD.FTZ R15, R14, R13 ;  /* 0x0000000d0e0f7221 */ /* 0x000fca0000010000 */
[----:B------:R-:W-:-:S07]  /*0e50*/  MOV R20, R15 ;  /* 0x0000000f00147202 */ /* 0x000fce0000000f00 */
[----:B------:R-:W-:Y:S05]  /*0e60*/  WARPSYNC.COLLECTIVE R17, `(.L_x_2917) ;  /* 0x0000000011087348 */ /* 0x000fea0003c00000 */
[----:B------:R0:W1:Y:S02]  /*0e70*/  SHFL.BFLY P2, R18, R20, R19, R22 ;  /* 0x0c00001314127389 */ /* 0x0000640000040016 */
[----:B01----:R-:W-:Y:S01]  /*0e80*/  ENDCOLLECTIVE ;  /* 0x000000000000791b */ /* 0x003fe20003800000 */
.L_x_2917:
[----:B------:R-:W-:Y:S01]  /*0e90*/  HFMA2.MMA R19, -RZ, RZ, 0, 4.76837158203125e-07 ;  /* 0x00000008ff137435 */ /* 0x000fe200000001ff */
[----:B------:R-:W-:-:S05]  /*0ea0*/  MOV R16, R18 ;  /* 0x0000001200107202 */ /* 0x000fca0000000f00 */
[----:B------:R-:W-:-:S05]  /*0eb0*/  FADD.FTZ R16, R15, R16 ;  /* 0x000000100f107221 */ /* 0x000fca0000010000 */
[----:B------:R-:W-:-:S07]  /*0ec0*/  MOV R20, R16 ;  /* 0x0000001000147202 */ /* 0x000fce0000000f00 */
[----:B------:R-:W-:Y:S05]  /*0ed0*/  WARPSYNC.COLLECTIVE R17, `(.L_x_2918) ;  /* 0x0000000011087348 */ /* 0x000fea0003c00000 */
[----:B------:R0:W1:Y:S02]  /*0ee0*/  SHFL.BFLY P2, R18, R20, R19, R22 ;  /* 0x0c00001314127389 */ /* 0x0000640000040016 */
[----:B01----:R-:W-:Y:S01]  /*0ef0*/  ENDCOLLECTIVE ;  /* 0x000000000000791b */ /* 0x003fe20003800000 */
.L_x_2918:
[----:B------:R-:W-:Y:S01]  /*0f00*/  HFMA2.MMA R19, -RZ, RZ, 0, 9.5367431640625e-07 ;  /* 0x00000010ff137435 */ /* 0x000fe200000001ff */
[----:B------:R-:W-:-:S04]  /*0f10*/  IMAD.MOV.U32 R9, RZ, RZ, R18 ;  /* 0x000000ffff097224 */ /* 0x000fc800078e0012 */
[----:B------:R-:W-:-:S05]  /*0f20*/  FADD.FTZ R9, R16, R9 ;  /* 0x0000000910097221 */ /* 0x000fca0000010000 */
[----:B------:R-:W-:-:S07]  /*0f30*/  MOV R20, R9 ;  /* 0x0000000900147202 */ /* 0x000fce0000000f00 */
[----:B------:R-:W-:Y:S05]  /*0f40*/  WARPSYNC.COLLECTIVE R17, `(.L_x_2919) ;  /* 0x0000000011087348 */ /* 0x000fea0003c00000 */
[----:B------:R0:W1:Y:S02]  /*0f50*/  SHFL.BFLY P2, R18, R20, R19, R22 ;  /* 0x0c00001314127389 */ /* 0x0000640000040016 */
[----:B01----:R-:W-:Y:S01]  /*0f60*/  ENDCOLLECTIVE ;  /* 0x000000000000791b */ /* 0x003fe20003800000 */
.L_x_2919:
[----:B------:R-:W-:Y:S01]  /*0f70*/  MOV R14, R18 ;  /* 0x00000012000e7202 */ /* 0x000fe20000000f00 */
[----:B------:R-:W-:Y:S06]  /*0f80*/  BRA `(.L_x_2920) ;  /* 0xfffffff8007c7947 */ /* 0x000fec000383ffff */
.L_x_2921:
        /* <DEDUP_REMOVED lines=15> */
.L_x_5510:


//--------------------- .text._ZN10layer_norm13ln_bwd_kernelINS_13Kernel_traitsI6__halfS2_S2_fjLj12288ELj4ELj1ELj4ELj16ENS_18Kernel_traits_baseILj12288ES2_S2_S2_fjLj128EEEEEEEvNS_9BwdParamsE --------------------------
	.section	.text._ZN10layer_norm13ln_bwd_kernelINS_13Kernel_traitsI6__halfS2_S2_fjLj12288ELj4ELj1ELj4ELj16ENS_18Kernel_traits_baseILj12288ES2_S2_S2_fjLj128EEEEEEEvNS_9BwdParamsE,"ax",@progbits
	.align	128
        .global         _ZN10layer_norm13ln_bwd_kernelINS_13Kernel_traitsI6__halfS2_S2_fjLj12288ELj4ELj1ELj4ELj16ENS_18Kernel_traits_baseILj12288ES2_S2_S2_fjLj128EEEEEEEvNS_9BwdParamsE
        .type           _ZN10layer_norm13ln_bwd_kernelINS_13Kernel_traitsI6__halfS2_S2_fjLj12288ELj4ELj1ELj4ELj16ENS_18Kernel_traits_baseILj12288ES2_S2_S2_fjLj128EEEEEEEvNS_9BwdParamsE,@function
        .size           _ZN10layer_norm13ln_bwd_kernelINS_13Kernel_traitsI6__halfS2_S2_fjLj12288ELj4ELj1ELj4ELj16ENS_18Kernel_traits_baseILj12288ES2_S2_S2_fjLj128EEEEEEEvNS_9BwdParamsE,(.L_x_5511 - _ZN10layer_norm13ln_bwd_kernelINS_13Kernel_traitsI6__halfS2_S2_fjLj12288ELj4ELj1ELj4ELj16ENS_18Kernel_traits_baseILj12288ES2_S2_S2_fjLj128EEEEEEEvNS_9BwdParamsE)
        .other          _ZN10layer_norm13ln_bwd_kernelINS_13Kernel_traitsI6__halfS2_S2_fjLj12288ELj4ELj1ELj4ELj16ENS_18Kernel_traits_baseILj12288ES2_S2_S2_fjLj128EEEEEEEvNS_9BwdParamsE,@"STO_CUDA_ENTRY STV_DEFAULT"
_ZN10layer_norm13ln_bwd_kernelINS_13Kernel_traitsI6__halfS2_S2_fjLj12288ELj4ELj1ELj4ELj16ENS_18Kernel_traits_baseILj12288ES2_S2_S2_fjLj128EEEEEEEvNS_9BwdParamsE:
.text._ZN10layer_norm13ln_bwd_kernelINS_13Kernel_traitsI6__halfS2_S2_fjLj12288ELj4ELj1ELj4ELj16ENS_18Kernel_traits_baseILj12288ES2_S2_S2_fjLj128EEEEEEEvNS_9BwdParamsE:
        /* <DEDUP_REMOVED lines=19> */
[C---:B--2---:R-:W-:Y:S01]  /*0130*/  @P0 LEA R6, P1, R30.reuse, R10, 0x4 ;  /* 0x0000000a1e060211 */ /* 0x044fe200078220ff */
        /* <DEDUP_REMOVED lines=118> */
.L_x_2928:
        /* <DEDUP_REMOVED lines=13> */
[----:B------:R-:W4:Y:S01]  /*0970*/  @P0 LDG.E.128 R4, desc[UR6][R4.64] ;  /* 0x0000000604040981 */ /* 0x000f22000c1e1d00 */
[----:B------:R-:W-:Y:S02]  /*0980*/  @P0 LEA.HI.X R9, R135, UR5, RZ, 0x4, P1 ;  /* 0x0000000587090c11 */ /* 0x000fe400088f24ff */
        /* <DEDUP_REMOVED lines=13> */
[----:B--2---:R-:W-:-:S05]  /*0a60*/  @!P0 IMAD.WIDE R2, R33, 0x4, R2 ;  /* 0x0000000421028825 */ /* 0x004fca00078e0202 */
[----:B------:R-:W2:Y:S01]  /*0a70*/  @!P0 LDG.E R0, desc[UR6][R2.64] ;  /* 0x0000000602008981 */ /* 0x000ea2000c1e1900 */
[----:B------:R-:W-:-:S05]  /*0a80*/  IMAD.WIDE R138, R33, 0x4, R138 ;  /* 0x00000004218a7825 */ /* 0x000fca00078e028a */
[----:B------:R-:W3:Y:S01]  /*0a90*/  LDG.E R137, desc[UR6][R138.64] ;  /* 0x000000068a897981 */ /* 0x000ee2000c1e1900 */
[----:B-1----:R-:W-:-:S03]  /*0aa0*/  IMAD.WIDE.U32 R20, R135, 0x10, R24 ;  /* 0x0000001087147825 */ /* 0x002fc600078e0018 */
        /* <DEDUP_REMOVED lines=10> */
[----:B------:R-:W1:Y:S08]  /*0b50*/  @P0 MUFU.RCP R167, R119 ;  /* 0x0000007700a70308 */ /* 0x000e700000001000 */
[----:B------:R-:W2:Y:S01]  /*0b60*/  @P0 MUFU.RCP R165, R118 ;  /* 0x0000007600a50308 */ /* 0x000ea20000001000 */
        /* <DEDUP_REMOVED lines=14> */
[----:B----4-:R-:W-:-:S02]  /*0c50*/  HADD2.F32 R169, -RZ, R4.H0_H0 ;  /* 0x20000004ffa97230 */ /* 0x010fc40000004100 */
[----:B------:R-:W-:-:S03]  /*0c60*/  HADD2.F32 R166, -RZ, R5.H1_H1 ;  /* 0x30000005ffa67230 */ /* 0x000fc60000004100 */
[----:B------:R-:W-:Y:S01]  /*0c70*/  @P0 FADD.FTZ R138, -R80, R169 ;  /* 0x000000a9508a0221 */ /* 0x000fe20000010100 */
[--C-:B-----5:R-:W-:Y:S02]  /*0c80*/  HADD2.F32 R183, -RZ, R11.reuse.H0_H0 ;  /* 0x2000000bffb77230 */ /* 0x120fe40000004100 */
[----:B------:R-:W-:Y:S01]  /*0c90*/  @P0 FADD.FTZ R143, -R83, R166 ;  /* 0x000000a6538f0221 */ /* 0x000fe20000010100 */
[----:B------:R-:W-:Y:S02]  /*0ca0*/  HADD2.F32 R11, -RZ, R11.H1_H1 ;  /* 0x3000000bff0b7230 */ /* 0x000fe40000004100 */
[----:B0-----:R-:W-:Y:S02]  /*0cb0*/  @P0 FMUL.FTZ R138, R138, R3 ;  /* 0x000000038a8a0220 */ /* 0x001fe40000410000 */
[----:B------:R-:W0:Y:S01]  /*0cc0*/  @P0 MUFU.RCP R3, R121 ;  /* 0x0000007900030308 */ /* 0x000e220000001000 */
[----:B-1----:R-:W-:Y:S01]  /*0cd0*/  @P0 FMUL.FTZ R143, R143, R142 ;  /* 0x0000008e8f8f0220 */ /* 0x002fe20000410000 */
[----:B------:R-:W-:Y:S01]  /*0ce0*/  @P0 FADD.FTZ R142, -R95, R11 ;  /* 0x0000000b5f8e0221 */ /* 0x000fe20000010100 */
[----:B------:R-:W-:-:S03]  /*0cf0*/  @P0 FADD.FTZ R140, -R94, R183 ;  /* 0x000000b75e8c0221 */ /* 0x000fc60000010100 */
[----:B------:R-:W-:Y:S01]  /*0d00*/  @P0 FMUL.FTZ R142, R142, R167 ;  /* 0x000000a78e8e0220 */ /* 0x000fe20000410000 */
[----:B--2---:R-:W-:Y:S02]  /*0d10*/  HADD2.F32 R167, -RZ, R12.H1_H1 ;  /* 0x3000000cffa77230 */ /* 0x004fe40000004100 */
[----:B------:R-:W-:Y:S01]  /*0d20*/  @P0 FMUL.FTZ R140, R140, R165 ;  /* 0x000000a58c8c0220 */ /* 0x000fe20000410000 */
[----:B------:R-:W-:Y:S02]  /*0d30*/  HADD2.F32 R164, -RZ, R4.H1_H1 ;  /* 0x30000004ffa47230 */ /* 0x000fe40000004100 */
[----:B------:R-:W-:Y:S01]  /*0d40*/  HADD2.F32 R168, -RZ, R6.H1_H1 ;  /* 0x30000006ffa87230 */ /* 0x000fe20000004100 */
[----:B------:R-:W1:Y:S01]  /*0d50*/  @P0 MUFU.RCP R4, R120 ;  /* 0x0000007800040308 */ /* 0x000e620000001000 */
[----:B------:R-:W-:Y:S02]  /*0d60*/  HADD2.F32 R175, -RZ, R7.H0_H0 ;  /* 0x20000007ffaf7230 */ /* 0x000fe40000004100 */
[----:B------:R-:W-:-:S02]  /*0d70*/  HADD2.F32 R165, -RZ, R12.H0_H0 ;  /* 0x2000000cffa57230 */ /* 0x000fc40000004100 */
[----:B------:R-:W-:Y:S01]  /*0d80*/  @P0 FADD.FTZ R12, -R97, R167 ;  /* 0x000000a7610c0221 */ /* 0x000fe20000010100 */
[----:B------:R-:W-:Y:S01]  /*0d90*/  @P0 FADD.FTZ R147, -R85, R168 ;  /* 0x000000a855930221 */ /* 0x000fe20000010100 */
[----:B------:R-:W-:Y:S02]  /*0da0*/  @P0 FADD.FTZ R149, -R86, R175 ;  /* 0x000000af56950221 */ /* 0x000fe40000010100 */
[----:B0-----:R-:W-:Y:S01]  /*0db0*/  @P0 FMUL.FTZ R12, R12, R3 ;  /* 0x000000030c0c0220 */ /* 0x001fe20000410000 */
[----:B------:R-:W-:Y:S01]  /*0dc0*/  HADD2.F32 R179, -RZ, R9.H0_H0 ;  /* 0x20000009ffb37230 */ /* 0x000fe20000004100 */
[----:B------:R-:W0:Y:S01]  /*0dd0*/  @P0 MUFU.RCP R3, R127 ;  /* 0x0000007f00030308 */ /* 0x000e220000001000 */
[----:B------:R-:W-:Y:S02]  /*0de0*/  HADD2.F32 R171, -RZ, R5.H0_H0 ;  /* 0x20000005ffab7230 */ /* 0x000fe40000004100 */
[----:B------:R-:W-:Y:S01]  /*0df0*/  @P0 FMUL.FTZ R147, R147, R146 ;  /* 0x0000009293930220 */ /* 0x000fe20000410000 */
[----:B------:R-:W-:-:S02]  /*0e00*/  HADD2.F32 R173, -RZ, R6.H0_H0 ;  /* 0x20000006ffad7230 */ /* 0x000fc40000004100 */
[----:B------:R-:W-:Y:S01]  /*0e10*/  @P0 FMUL.FTZ R149, R149, R148 ;  /* 0x0000009495950220 */ /* 0x000fe20000410000 */
[----:B------:R-:W-:Y:S02]  /*0e20*/  HADD2.F32 R177, -RZ, R8.H0_H0 ;  /* 0x20000008ffb17230 */ /* 0x000fe40000004100 */
[----:B------:R-:W-:Y:S02]  /*0e30*/  HADD2.F32 R181, -RZ, R10.H0_H0 ;  /* 0x2000000affb57230 */ /* 0x000fe40000004100 */
[----:B------:R-:W-:Y:S02]  /*0e40*/  HADD2.F32 R170, -RZ, R7.H1_H1 ;  /* 0x30000007ffaa7230 */ /* 0x000fe40000004100 */
[----:B------:R-:W-:Y:S02]  /*0e50*/  HADD2.F32 R146, -RZ, R8.H1_H1 ;  /* 0x30000008ff927230 */ /* 0x000fe40000004100 */
[----:B------:R-:W-:Y:S02]  /*0e60*/  HADD2.F32 R148, -RZ, R9.H1_H1 ;  /* 0x30000009ff947230 */ /* 0x000fe40000004100 */
[----:B------:R-:W-:-:S02]  /*0e70*/  HADD2.F32 R172, -RZ, R10.H1_H1 ;  /* 0x3000000affac7230 */ /* 0x000fc40000004100 */
[----:B------:R-:W-:Y:S01]  /*0e80*/  @P0 FADD.FTZ R157, -R90, R179 ;  /* 0x000000b35a9d0221 */ /* 0x000fe20000010100 */
[--C-:B------:R-:W-:Y:S02]  /*0e90*/  HADD2.F32 R185, -RZ, R13.reuse.H0_H0 ;  /* 0x2000000dffb97230 */ /* 0x100fe40000004100 */
[----:B------:R-:W-:Y:S02]  /*0ea0*/  HADD2.F32 R176, -RZ, R13.H1_H1 ;  /* 0x3000000dffb07230 */ /* 0x000fe40000004100 */
[----:B------:R-:W-:Y:S01]  /*0eb0*/  @P0 FADD.FTZ R13, -R96, R165 ;  /* 0x000000a5600d0221 */ /* 0x000fe20000010100 */
[----:B------:R-:W-:Y:S01]  /*0ec0*/  @P0 FADD.FTZ R141, -R82, R171 ;  /* 0x000000ab528d0221 */ /* 0x000fe20000010100 */
[----:B------:R-:W-:Y:S01]  /*0ed0*/  @P0 FADD.FTZ R145, -R84, R173 ;  /* 0x000000ad54910221 */ /* 0x000fe20000010100 */
[----:B------:R-:W-:Y:S01]  /*0ee0*/  @P0 FADD.FTZ R153, -R88, R177 ;  /* 0x000000b158990221 */ /* 0x000fe20000010100 */
[----:B------:R-:W-:Y:S01]  /*0ef0*/  @P0 FADD.FTZ R161, -R92, R181 ;  /* 0x000000b55ca10221 */ /* 0x000fe20000010100 */
[----:B------:R-:W-:-:S02]  /*0f00*/  HADD2.F32 R180, -RZ, R14.H1_H1 ;  /* 0x3000000effb47230 */ /* 0x000fc40000004100 */
[----:B------:R-:W-:Y:S01]  /*0f10*/  @P0 FADD.FTZ R139, -R81, R164 ;  /* 0x000000a4518b0221 */ /* 0x000fe20000010100 */
[----:B------:R-:W-:Y:S01]  /*0f20*/  @P0 FADD.FTZ R151, -R87, R170 ;  /* 0x000000aa57970221 */ /* 0x000fe20000010100 */
[----:B------:R-:W-:Y:S01]  /*0f30*/  @P0 FADD.FTZ R155, -R89, R146 ;  /* 0x00000092599b0221 */ /* 0x000fe20000010100 */
[----:B------:R-:W-:Y:S01]  /*0f40*/  @P0 FADD.FTZ R159, -R91, R148 ;  /* 0x000000945b9f0221 */ /* 0x000fe20000010100 */
[----:B------:R-:W-:Y:S01]  /*0f50*/  @P0 FADD.FTZ R163, -R93, R172 ;  /* 0x000000ac5da30221 */ /* 0x000fe20000010100 */
[----:B------:R-:W-:Y:S01]  /*0f60*/  HADD2.F32 R187, -RZ, R14.H0_H0 ;  /* 0x2000000effbb7230 */ /* 0x000fe20000004100 */
[----:B------:R-:W2:Y:S01]  /*0f70*/  @P0 MUFU.RCP R5, R122 ;  /* 0x0000007a00050308 */ /* 0x000ea20000001000 */
[--C-:B------:R-:W-:Y:S02]  /*0f80*/  HADD2.F32 R189, -RZ, R15.reuse.H0_H0 ;  /* 0x2000000fffbd7230 */ /* 0x100fe40000004100 */
[----:B------:R-:W-:Y:S02]  /*0f90*/  HADD2.F32 R188, -RZ, R15.H1_H1 ;  /* 0x3000000fffbc7230 */ /* 0x000fe40000004100 */
[----:B------:R-:W-:Y:S01]  /*0fa0*/  @P0 FMUL.FTZ R157, R157, R156 ;  /* 0x0000009c9d9d0220 */ /* 0x000fe20000410000 */
[----:B-1----:R-:W-:Y:S01]  /*0fb0*/  @P0 FMUL.FTZ R13, R13, R4 ;  /* 0x000000040d0d0220 */ /* 0x002fe20000410000 */
[----:B------:R-:W-:Y:S01]  /*0fc0*/  @P0 FMUL.FTZ R141, R141, R134 ;  /* 0x000000868d8d0220 */ /* 0x000fe20000410000 */
[----:B------:R-:W-:Y:S01]  /*0fd0*/  @P0 FMUL.FTZ R145, R145, R144 ;  /* 0x0000009091910220 */ /* 0x000fe20000410000 */
[----:B------:R-:W-:Y:S01]  /*0fe0*/  @P0 FMUL.FTZ R153, R153, R152 ;  /* 0x0000009899990220 */ /* 0x000fe20000410000 */
[----:B------:R-:W-:Y:S01]  /*0ff0*/  @P0 FMUL.FTZ R161, R161, R160 ;  /* 0x000000a0a1a10220 */ /* 0x000fe20000410000 */
[--C-:B------:R-:W-:Y:S01]  /*1000*/  @!P0 FADD.FTZ R4, R164, -R0.reuse ;  /* 0x80000000a4048221 */ /* 0x100fe20000010000 */
[----:B------:R-:W-:Y:S01]  /*1010*/  @!P0 FADD.FTZ R156, R146, -R0 ;  /* 0x80000000929c8221 */ /* 0x000fe20000010000 */
[----:B------:R-:W-:Y:S01]  /*1020*/  @P0 FMUL.FTZ R139, R139, R2 ;  /* 0x000000028b8b0220 */ /* 0x000fe20000410000 */
[----:B------:R-:W-:Y:S01]  /*1030*/  @P0 FMUL.FTZ R151, R151, R150 ;  /* 0x0000009697970220 */ /* 0x000fe20000410000 */
[----:B------:R-:W-:Y:S01]  /*1040*/  @P0 FMUL.FTZ R155, R155, R154 ;  /* 0x0000009a9b9b0220 */ /* 0x000fe20000410000 */
[----:B------:R-:W-:Y:S01]  /*1050*/  @P0 FMUL.FTZ R159, R159, R158 ;  /* 0x0000009e9f9f0220 */ /* 0x000fe20000410000 */
[----:B------:R-:W-:Y:S01]  /*1060*/  @P0 FMUL.FTZ R163, R163, R162 ;  /* 0x000000a2a3a30220 */ /* 0x000fe20000410000 */
[----:B------:R-:W-:Y:S01]  /*1070*/  @P0 FADD.FTZ R144, -R99, R176 ;  /* 0x000000b063900221 */ /* 0x000fe20000010100 */
        /* <DEDUP_REMOVED lines=23> */
[----:B------:R-:W-:-:S03]  /*11f0*/  @!P0 FADD.FTZ R0, R188, -R0 ;  /* 0x80000000bc008221 */ /* 0x000fc60000010000 */
[----:B0-----:R-:W-:Y:S01]  /*1200*/  @P0 FMUL.FTZ R148, R148, R3 ;  /* 0x0000000394940220 */ /* 0x001fe20000410000 */
[C---:B---3--:R-:W-:Y:S01]  /*1210*/  @!P0 FMUL.FTZ R148, R137.reuse, R0 ;  /* 0x0000000089948220 */ /* 0x048fe20000410000 */
[--C-:B------:R-:W-:Y:S02]  /*1220*/  HADD2.F32 R0, -RZ, R16.reuse.H0_H0 ;  /* 0x20000010ff007230 */ /* 0x100fe40000004100 */
[C---:B------:R-:W-:Y:S01]  /*1230*/  @!P0 FMUL.FTZ R138, R137.reuse, R2 ;  /* 0x00000002898a8220 */ /* 0x040fe20000410000 */
[----:B------:R-:W-:Y:S01]  /*1240*/  @P0 FADD.FTZ R14, -R98, R185 ;  /* 0x000000b9620e0221 */ /* 0x000fe20000010100 */
[----:B------:R-:W-:Y:S02]  /*1250*/  HADD2.F32 R16, -RZ, R16.H1_H1 ;  /* 0x30000010ff107230 */ /* 0x000fe40000004100 */
[C---:B------:R-:W-:Y:S01]  /*1260*/  @!P0 FMUL.FTZ R139, R137.reuse, R4 ;  /* 0x00000004898b8220 */ /* 0x040fe20000410000 */
[----:B------:R-:W-:Y:S02]  /*1270*/  HADD2.F32 R3, -RZ, R17.H0_H0 ;  /* 0x20000011ff037230 */ /* 0x000fe40000004100 */
[----:B------:R-:W-:Y:S01]  /*1280*/  @!P0 FMUL.FTZ R141, R137, R6 ;  /* 0x00000006898d8220 */ /* 0x000fe20000410000 */
[C---:B------:R-:W-:Y:S01]  /*1290*/  FADD.FTZ R79, R0.reuse, R79 ;  /* 0x0000004f004f7221 */ /* 0x040fe20000010000 */
[----:B------:R-:W-:Y:S01]  /*12a0*/  FFMA.FTZ R131, R0, R138, R131 ;  /* 0x0000008a00837223 */ /* 0x000fe20000010083 */
[----:B------:R-:W-:Y:S01]  /*12b0*/  FMUL.FTZ R0, R104, R0 ;  /* 0x0000000068007220 */ /* 0x000fe20000410000 */
[----:B--2---:R-:W-:Y:S01]  /*12c0*/  @P0 FMUL.FTZ R14, R14, R5 ;  /* 0x000000050e0e0220 */ /* 0x004fe20000410000 */
[----:B------:R-:W0:Y:S01]  /*12d0*/  @P0 MUFU.RCP R9, R125 ;  /* 0x0000007d00090308 */ /* 0x000e220000001000 */
[----:B------:R-:W-:-:S02]  /*12e0*/  HADD2.F32 R5, -RZ, R18.H0_H0 ;  /* 0x20000012ff057230 */ /* 0x000fc40000004100 */
[C---:B------:R-:W-:Y:S01]  /*12f0*/  FADD.FTZ R77, R16.reuse, R77 ;  /* 0x0000004d104d7221 */ /* 0x040fe20000010000 */
[----:B------:R-:W-:Y:S02]  /*1300*/  HADD2.F32 R2, -RZ, R18.H1_H1 ;  /* 0x30000012ff027230 */ /* 0x000fe40000004100 */
[----:B------:R-:W-:Y:S01]  /*1310*/  FFMA.FTZ R78, R16, R139, R78 ;  /* 0x0000008b104e7223 */ /* 0x000fe2000001004e */
[C---:B------:R-:W-:Y:S01]  /*1320*/  FADD.FTZ R75, R3.reuse, R75 ;  /* 0x0000004b034b7221 */ /* 0x040fe20000010000 */
[----:B------:R-:W-:Y:S01]  /*1330*/  FFMA.FTZ R76, R3, R141, R76 ;  /* 0x0000008d034c7223 */ /* 0x000fe2000001004c */
[----:B------:R-:W-:Y:S01]  /*1340*/  FMUL.FTZ R18, R106, R3 ;  /* 0x000000036a127220 */ /* 0x000fe20000410000 */
[----:B------:R-:W-:Y:S01]  /*1350*/  FMUL.FTZ R16, R105, R16 ;  /* 0x0000001069107220 */ /* 0x000fe20000410000 */
[----:B------:R-:W-:Y:S01]  /*1360*/  FADD.FTZ R3, RZ, R0 ;  /* 0x00000000ff037221 */ /* 0x000fe20000010000 */
[----:B------:R-:W-:Y:S01]  /*1370*/  @!P0 FMUL.FTZ R145, R137, R10 ;  /* 0x0000000a89918220 */ /* 0x000fe20000410000 */
[----:B------:R-:W1:Y:S02]  /*1380*/  @P0 MUFU.RCP R7, R123 ;  /* 0x0000007b00070308 */ /* 0x000e640000001000 */
[----:B------:R-:W-:Y:S01]  /*1390*/  FADD.FTZ R3, R3, R16 ;  /* 0x0000001003037221 */ /* 0x000fe20000010000 */
[----:B------:R-:W-:-:S02]  /*13a0*/  HADD2.F32 R167, -RZ, R22.H0_H0 ;  /* 0x20000016ffa77230 */ /* 0x000fc40000004100 */
[C---:B------:R-:W-:Y:S01]  /*13b0*/  FADD.FTZ R71, R5.reuse, R71 ;  /* 0x0000004705477221 */ /* 0x040fe20000010000 */
[----:B------:R-:W-:Y:S02]  /*13c0*/  HADD2.F32 R169, -RZ, R22.H1_H1 ;  /* 0x30000016ffa97230 */ /* 0x000fe40000004100 */
[----:B------:R-:W-:Y:S01]  /*13d0*/  FFMA.FTZ R72, R5, R145, R72 ;  /* 0x0000009105487223 */ /* 0x000fe20000010048 */
[----:B------:R-:W-:Y:S01]  /*13e0*/  FMUL.FTZ R22, R108, R5 ;  /* 0x000000056c167220 */ /* 0x000fe20000410000 */
[----:B------:R-:W-:Y:S01]  /*13f0*/  FADD.FTZ R5, R3, R18 ;  /* 0x0000001203057221 */ /* 0x000fe20000010000 */
[----:B------:R-:W-:Y:S01]  /*1400*/  FFMA.FTZ R3, R0, R138, RZ ;  /* 0x0000008a00037223 */ /* 0x000fe200000100ff */
[----:B------:R-:W-:Y:S02]  /*1410*/  HADD2.F32 R17, -RZ, R17.H1_H1 ;  /* 0x30000011ff117230 */ /* 0x000fe40000004100 */
[----:B0-----:R-:W-:Y:S01]  /*1420*/  @P0 FMUL.FTZ R146, R146, R9 ;  /* 0x0000000992920220 */ /* 0x001fe20000410000 */
[----:B------:R-:W-:Y:S01]  /*1430*/  FFMA.FTZ R3, R16, R139, R3 ;  /* 0x0000008b10037223 */ /* 0x000fe20000010003 */
[----:B------:R-:W-:Y:S01]  /*1440*/  @!P0 FMUL.FTZ R153, R137, R154 ;  /* 0x0000009a89998220 */ /* 0x000fe20000410000 */
[----:B------:R-:W-:-:S02]  /*1450*/  HADD2.F32 R9, -RZ, R20.H0_H0 ;  /* 0x20000014ff097230 */ /* 0x000fc40000004100 */
[----:B------:R-:W-:Y:S01]  /*1460*/  @!P0 FMUL.FTZ R143, R137, R8 ;  /* 0x00000008898f8220 */ /* 0x000fe20000410000 */
[----:B------:R-:W-:Y:S02]  /*1470*/  HADD2.F32 R154, -RZ, R20.H1_H1 ;  /* 0x30000014ff9a7230 */ /* 0x000fe40000004100 */
[----:B------:R-:W-:Y:S01]  /*1480*/  FMUL.FTZ R20, R107, R17 ;  /* 0x000000116b147220 */ /* 0x000fe20000410000 */
[----:B------:R-:W-:Y:S01]  /*1490*/  FFMA.FTZ R3, R18, R141, R3 ;  /* 0x0000008d12037223 */ /* 0x000fe20000010003 */
[----:B-1----:R-:W-:Y:S02]  /*14a0*/  @P0 FMUL.FTZ R144, R144, R7 ;  /* 0x0000000790900220 */ /* 0x002fe40000410000 */
[----:B------:R-:W-:Y:S01]  /*14b0*/  FADD.FTZ R5, R5, R20 ;  /* 0x0000001405057221 */ /* 0x000fe20000010000 */
[----:B------:R-:W-:Y:S01]  /*14c0*/  FFMA.FTZ R3, R20, R143, R3 ;  /* 0x0000008f14037223 */ /* 0x000fe20000010003 */
[--C-:B------:R-:W-:Y:S02]  /*14d0*/  HADD2.F32 R4, -RZ, R23.reuse.H0_H0 ;  /* 0x20000017ff047230 */ /* 0x100fe40000004100 */
[----:B------:R-:W-:-:S02]  /*14e0*/  HADD2.F32 R6, -RZ, R23.H1_H1 ;  /* 0x30000017ff067230 */ /* 0x000fc40000004100 */
[----:B------:R-:W-:Y:S01]  /*14f0*/  @!P0 FMUL.FTZ R147, R137, R134 ;  /* 0x0000008689938220 */ /* 0x000fe20000410000 */
[--C-:B------:R-:W-:Y:S02]  /*1500*/  HADD2.F32 R7, -RZ, R19.reuse.H0_H0 ;  /* 0x20000013ff077230 */ /* 0x100fe40000004100 */
[----:B------:R-:W-:Y:S01]  /*1510*/  FADD.FTZ R5, R5, R22 ;  /* 0x0000001605057221 */ /* 0x000fe20000010000 */
[--C-:B------:R-:W-:Y:S02]  /*1520*/  HADD2.F32 R23, -RZ, R24.reuse.H0_H0 ;  /* 0x20000018ff177230 */ /* 0x100fe40000004100 */
[----:B------:R-:W-:Y:S01]  /*1530*/  FFMA.FTZ R3, R22, R145, R3 ;  /* 0x0000009116037223 */ /* 0x000fe20000010003 */
[----:B------:R-:W-:Y:S02]  /*1540*/  HADD2.F32 R8, -RZ, R24.H1_H1 ;  /* 0x30000018ff087230 */ /* 0x000fe40000004100 */
[----:B------:R-:W-:Y:S01]  /*1550*/  FMUL.FTZ R24, R109, R2 ;  /* 0x000000026d187220 */ /* 0x000fe20000410000 */
[----:B------:R-:W-:Y:S01]  /*1560*/  @!P0 FMUL.FTZ R142, R137, R168 ;  /* 0x000000a8898e8220 */ /* 0x000fe20000410000 */
[----:B------:R-:W-:-:S02]  /*1570*/  HADD2.F32 R19, -RZ, R19.H1_H1 ;  /* 0x30000013ff137230 */ /* 0x000fc40000004100 */
[----:B------:R-:W-:Y:S01]  /*1580*/  @!P0 FMUL.FTZ R149, R137, R150 ;  /* 0x0000009689958220 */ /* 0x000fe20000410000 */
[--C-:B------:R-:W-:Y:S02]  /*1590*/  HADD2.F32 R171, -RZ, R26.reuse.H0_H0 ;  /* 0x2000001affab7230 */ /* 0x100fe40000004100 */
[----:B------:R-:W-:Y:S01]  /*15a0*/  FADD.FTZ R5, R5, R24 ;  /* 0x0000001805057221 */ /* 0x000fe20000010000 */
[----:B------:R-:W-:Y:S02]  /*15b0*/  HADD2.F32 R168, -RZ, R26.H1_H1 ;  /* 0x3000001affa87230 */ /* 0x000fe40000004100 */
[----:B------:R-:W-:Y:S01]  /*15c0*/  FMUL.FTZ R26, R110, R7 ;  /* 0x000000076e1a7220 */ /* 0x000fe20000410000 */
        /* <DEDUP_REMOVED lines=40> */
[----:B------:R-:W0:Y:S01]  /*1850*/  S2R R134, SR_TID.X ;  /* 0x0000000000867919 */ /* 0x000e220000002100 */
        /* <DEDUP_REMOVED lines=14> */
[----:B------:R-:W-:Y:S01]  /*1940*/  @!P0 FMUL.FTZ R12, R137, R172 ;  /* 0x000000ac890c8220 */ /* 0x000fe20000410000 */
[----:B------:R-:W-:Y:S01]  /*1950*/  FMUL.FTZ R21, R121, R8 ;  /* 0x0000000879157220 */ /* 0x000fe20000410000 */
[----:B------:R-:W-:Y:S01]  /*1960*/  FADD.FTZ R2, R3, R164 ;  /* 0x000000a403027221 */ /* 0x000fe20000010000 */
[-C--:B------:R-:W-:Y:S01]  /*1970*/  FFMA.FTZ R4, R164, R13.reuse, R5 ;  /* 0x0000000da4047223 */ /* 0x080fe20000010005 */
[----:B------:R-:W1:Y:S01]  /*1980*/  @P0 MUFU.RCP R186, R126 ;  /* 0x0000007e00ba0308 */ /* 0x000e620000001000 */
[----:B------:R-:W-:Y:S02]  /*1990*/  HADD2.F32 R166, -RZ, R25.H1_H1 ;  /* 0x30000019ffa67230 */ /* 0x000fe40000004100 */
        /* <DEDUP_REMOVED lines=19> */
[----:B------:R-:W-:-:S02]  /*1ad0*/  HADD2.F32 R173, -RZ, R27.H0_H0 ;  /* 0x2000001bffad7230 */ /* 0x000fc40000004100 */
[----:B------:R-:W-:Y:S01]  /*1ae0*/  @!P0 FMUL.FTZ R146, R137, R180 ;  /* 0x000000b489928220 */ /* 0x000fe20000410000 */
[----:B------:R-:W-:Y:S02]  /*1af0*/  HADD2.F32 R172, -RZ, R27.H1_H1 ;  /* 0x3000001bffac7230 */ /* 0x000fe40000004100 */
[----:B------:R-:W-:Y:S01]  /*1b00*/  FMUL.FTZ R27, R125, R168 ;  /* 0x000000a87d1b7220 */ /* 0x000fe20000410000 */
[----:B------:R-:W-:Y:S01]  /*1b10*/  FADD.FTZ R2, R3, R166 ;  /* 0x000000a603027221 */ /* 0x000fe20000010000 */
[----:B------:R-:W-:Y:S01]  /*1b20*/  FFMA.FTZ R4, R166, R15, R5 ;  /* 0x0000000fa6047223 */ /* 0x000fe20000010005 */
[----:B-1----:R-:W-:Y:S01]  /*1b30*/  @P0 FMUL.FTZ R165, R165, R186 ;  /* 0x000000baa5a50220 */ /* 0x002fe20000410000 */
[----:B------:R-:W-:Y:S01]  /*1b40*/  @!P0 FMUL.FTZ R165, R137, R182 ;  /* 0x000000b689a58220 */ /* 0x000fe20000410000 */
[----:B0-----:R-:W-:Y:S01]  /*1b50*/  SHF.R.U32.HI R175, RZ, 0x5, R134 ;  /* 0x00000005ffaf7819 */ /* 0x001fe20000011686 */
        /* <DEDUP_REMOVED lines=54> */
.L_x_2939:
        /* <DEDUP_REMOVED lines=41> */
.L_x_2925:
[----:B------:R-:W-:Y:S05]  /*2150*/  BSYNC B0 ;  /* 0x0000000000007941 */ /* 0x000fea0003800000 */
.L_x_2924:
        /* <DEDUP_REMOVED lines=19> */
.L_x_2927:
[----:B------:R-:W2:Y:S04]  /*2290*/  LDG.E.STRONG.GPU R4, desc[UR6][R2.64] ;  /* 0x0000000602047981 */ /* 0x000ea8000c1ef900 */
[----:B--2---:R-:W-:Y:S01]  /*22a0*/  CCTL.IVALL ;  /* 0x00000000ff00798f */ /* 0x004fe20002000000 */
[----:B------:R-:W-:Y:S05]  /*22b0*/  YIELD ;  /* 0x0000000000007946 */ /* 0x000fea0003800000 */
[----:B------:R-:W-:-:S13]  /*22c0*/  ISETP.NE.AND P0, PT, R4, R7, PT ;  /* 0x000000070400720c */ /* 0x000fda0003f05270 */
[----:B------:R-:W-:Y:S05]  /*22d0*/  @P0 BRA `(.L_x_2927) ;  /* 0xfffffffc00ec0947 */ /* 0x000fea000383ffff */
.L_x_2926:
        /* <DEDUP_REMOVED lines=34> */
[----:B------:R-:W-:Y:S01]  /*2500*/  FMUL.FTZ R6, R5, 8.1380210758652538061e-05 ;  /* 0x38aaaaab05067820 */ /* 0x000fe20000410000 */
        /* <DEDUP_REMOVED lines=75> */
[----:B------:R-:W-:Y:S01]  /*29c0*/  LEA R2, P3, R136, UR4, 0x4 ;  /* 0x0000000488027c11 */ /* 0x000fe2000f8620ff */
[----:B------:R-:W-:Y:S01]  /*29d0*/  ULDC UR4, c[0x0][0x214] ;  /* 0x0000850000047ab9 */ /* 0x000fe20000000800 */
[----:B------:R-:W-:-:S02]  /*29e0*/  LEA.HI.X R19, R133, UR5, RZ, 0x4, P0 ;  /* 0x0000000585137c11 */ /* 0x000fc400080f24ff */
[----:B------:R-:W-:Y:S02]  /*29f0*/  F2FP.F16.F32.PACK_AB R7, R150, R7 ;  /* 0x000000079607723e */ /* 0x000fe400000000ff */
[----:B------:R-:W-:Y:S02]  /*2a00*/  F2FP.F16.F32.PACK_AB R6, R11, R6 ;  /* 0x000000060b06723e */ /* 0x000fe400000000ff */
[----:B------:R-:W-:Y:S02]  /*2a10*/  F2FP.F16.F32.PACK_AB R5, R20, R5 ;  /* 0x000000051405723e */ /* 0x000fe400000000ff */
[----:B------:R-:W-:Y:S02]  /*2a20*/  F2FP.F16.F32.PACK_AB R4, R9, R0 ;  /* 0x000000000904723e */ /* 0x000fe400000000ff */
[----:B------:R-:W-:Y:S02]  /*2a30*/  LEA.HI.X R17, R135, UR5, RZ, 0x4, P2 ;  /* 0x0000000587117c11 */ /* 0x000fe400090f24ff */
[----:B------:R-:W-:Y:S01]  /*2a40*/  F2FP.F16.F32.PACK_AB R11, R23, R140 ;  /* 0x0000008c170b723e */ /* 0x000fe200000000ff */
[----:B------:R0:W-:Y:S01]  /*2a50*/  STG.E.128 desc[UR6][R18.64], R4 ;  /* 0x0000000412007986 */ /* 0x0001e2000c101d06 */
[----:B------:R-:W-:-:S02]  /*2a60*/  F2FP.F16.F32.PACK_AB R10, R21, R10 ;  /* 0x0000000a150a723e */ /* 0x000fc400000000ff */
[----:B------:R-:W-:Y:S02]  /*2a70*/  F2FP.F16.F32.PACK_AB R9, R15, R156 ;  /* 0x0000009c0f09723e */ /* 0x000fe400000000ff */
[----:B------:R-:W-:Y:S02]  /*2a80*/  F2FP.F16.F32.PACK_AB R8, R13, R8 ;  /* 0x000000080d08723e */ /* 0x000fe400000000ff */
[----:B------:R-:W-:Y:S02]  /*2a90*/  LEA.HI.X R3, R136, UR5, RZ, 0x4, P3 ;  /* 0x0000000588037c11 */ /* 0x000fe400098f24ff */
[----:B------:R-:W-:Y:S01]  /*2aa0*/  F2FP.F16.F32.PACK_AB R15, R137, R170 ;  /* 0x000000aa890f723e */ /* 0x000fe200000000ff */
[----:B------:R0:W-:Y:S01]  /*2ab0*/  STG.E.128 desc[UR6][R16.64], R8 ;  /* 0x0000000810007986 */ /* 0x0001e2000c101d06 */
[----:B------:R-:W-:Y:S02]  /*2ac0*/  F2FP.F16.F32.PACK_AB R14, R139, R14 ;  /* 0x0000000e8b0e723e */ /* 0x000fe400000000ff */
[----:B------:R-:W-:-:S02]  /*2ad0*/  F2FP.F16.F32.PACK_AB R13, R27, R138 ;  /* 0x0000008a1b0d723e */ /* 0x000fc400000000ff */
[----:B------:R-:W-:Y:S02]  /*2ae0*/  F2FP.F16.F32.PACK_AB R12, R25, R12 ;  /* 0x0000000c190c723e */ /* 0x000fe400000000ff */
[----:B------:R-:W-:Y:S02]  /*2af0*/  ISETP.GE.AND P0, PT, R33, UR4, PT ;  /* 0x0000000421007c0c */ /* 0x000fe4000bf06270 */
[----:B------:R-:W-:Y:S01]  /*2b00*/  SEL R140, RZ, 0x1, P1 ;  /* 0x00000001ff8c7807 */ /* 0x000fe20000800000 */
[----:B------:R0:W-:Y:S10]  /*2b10*/  STG.E.128 desc[UR6][R2.64], R12 ;  /* 0x0000000c02007986 */ /* 0x0001f4000c101d06 */
        /* <DEDUP_REMOVED lines=44> */
.L_x_2922:
        /* <DEDUP_REMOVED lines=25> */
.L_x_2923:
[----:B------:R-:W-:Y:S01]  /*2f70*/  HFMA2.MMA R171, -RZ, RZ, 0, 9.5367431640625e-07 ;  /* 0x00000010ffab7435 */ /* 0x000fe200000001ff */
[----:B------:R-:W-:Y:S02]  /*2f80*/  MOV R169, R2 ;  /* 0x0000000200a97202 */ /* 0x000fe40000000f00 */
[----:B------:R-:W-:Y:S02]  /*2f90*/  MOV R174, 0x1f ;  /* 0x0000001f00ae7802 */ /* 0x000fe40000000f00 */
[----:B------:R-:W-:-:S07]  /*2fa0*/  MOV R168, 0xffffffff ;  /* 0xffffffff00a87802 */ /* 0x000fce0000000f00 */
[----:B------:R-:W-:Y:S05]  /*2fb0*/  WARPSYNC.COLLECTIVE R168, `(.L_x_2929) ;  /* 0x00000000a8087348 */ /* 0x000fea0003c00000 */
[----:B------:R0:W1:Y:S02]  /*2fc0*/  SHFL.DOWN P0, R172, R169, R171, R174 ;  /* 0x080000aba9ac7389 */ /* 0x00006400000000ae */
[----:B01----:R-:W-:Y:S01]  /*2fd0*/  ENDCOLLECTIVE ;  /* 0x000000000000791b */ /* 0x003fe20003800000 */
.L_x_2929:
[----:B------:R-:W-:Y:S02]  /*2fe0*/  MOV R169, R3 ;  /* 0x0000000300a97202 */ /* 0x000fe40000000f00 */
[----:B------:R-:W-:-:S07]  /*2ff0*/  MOV R5, R172 ;  /* 0x000000ac00057202 */ /* 0x000fce0000000f00 */
[----:B------:R-:W-:Y:S05]  /*3000*/  WARPSYNC.COLLECTIVE R168, `(.L_x_2930) ;  /* 0x00000000a8087348 */ /* 0x000fea0003c00000 */
[----:B------:R0:W1:Y:S02]  /*3010*/  SHFL.DOWN P0, R172, R169, R171, R174 ;  /* 0x080000aba9ac7389 */ /* 0x00006400000000ae */
[----:B01----:R-:W-:Y:S01]  /*3020*/  ENDCOLLECTIVE ;  /* 0x000000000000791b */ /* 0x003fe20003800000 */
.L_x_2930:
[----:B------:R-:W-:Y:S01]  /*3030*/  FADD.FTZ R5, R2, R5 ;  /* 0x0000000502057221 */ /* 0x000fe20000010000 */
[----:B------:R-:W-:-:S04]  /*3040*/  HFMA2.MMA R171, -RZ, RZ, 0, 4.76837158203125e-07 ;  /* 0x00000008ffab7435 */ /* 0x000fc800000001ff */
[----:B------:R-:W-:Y:S02]  /*3050*/  MOV R169, R5 ;  /* 0x0000000500a97202 */ /* 0x000fe40000000f00 */
[----:B------:R-:W-:-:S07]  /*3060*/  MOV R4, R172 ;  /* 0x000000ac00047202 */ /* 0x000fce0000000f00 */
[----:B------:R-:W-:Y:S05]  /*3070*/  WARPSYNC.COLLECTIVE R168, `(.L_x_2931) ;  /* 0x00000000a8087348 */ /* 0x000fea0003c00000 */
[----:B------:R0:W1:Y:S02]  /*3080*/  SHFL.DOWN P0, R172, R169, R171, R174 ;  /* 0x080000aba9ac7389 */ /* 0x00006400000000ae */
[----:B01----:R-:W-:Y:S01]  /*3090*/  ENDCOLLECTIVE ;  /* 0x000000000000791b */ /* 0x003fe20003800000 */
.L_x_2931:
[----:B------:R-:W-:-:S05]  /*30a0*/  FADD.FTZ R4, R3, R4 ;  /* 0x0000000403047221 */ /* 0x000fca0000010000 */
[----:B------:R-:W-:Y:S02]  /*30b0*/  MOV R169, R4 ;  /* 0x0000000400a97202 */ /* 0x000fe40000000f00 */
[----:B------:R-:W-:-:S07]  /*30c0*/  MOV R6, R172 ;  /* 0x000000ac00067202 */ /* 0x000fce0000000f00 */
[----:B------:R-:W-:Y:S05]  /*30d0*/  WARPSYNC.COLLECTIVE R168, `(.L_x_2932) ;  /* 0x00000000a8087348 */ /* 0x000fea0003c00000 */
[----:B------:R0:W1:Y:S02]  /*30e0*/  SHFL.DOWN P0, R172, R169, R171, R174 ;  /* 0x080000aba9ac7389 */ /* 0x00006400000000ae */
[----:B01----:R-:W-:Y:S01]  /*30f0*/  ENDCOLLECTIVE ;  /* 0x000000000000791b */ /* 0x003fe20003800000 */
.L_x_2932:
[----:B------:R-:W-:Y:S01]  /*3100*/  FADD.FTZ R6, R5, R6 ;  /* 0x0000000605067221 */ /* 0x000fe20000010000 */
[----:B------:R-:W-:-:S04]  /*3110*/  HFMA2.MMA R171, -RZ, RZ, 0, 2.384185791015625e-07 ;  /* 0x00000004ffab7435 */ /* 0x000fc800000001ff */
[----:B------:R-:W-:Y:S02]  /*3120*/  MOV R169, R6 ;  /* 0x0000000600a97202 */ /* 0x000fe40000000f00 */
[----:B------:R-:W-:-:S07]  /*3130*/  MOV R7, R172 ;  /* 0x000000ac00077202 */ /* 0x000fce0000000f00 */
[----:B------:R-:W-:Y:S05]  /*3140*/  WARPSYNC.COLLECTIVE R168, `(.L_x_2933) ;  /* 0x00000000a8087348 */ /* 0x000fea0003c00000 */
[----:B------:R0:W1:Y:S02]  /*3150*/  SHFL.DOWN P0, R172, R169, R171, R174 ;  /* 0x080000aba9ac7389 */ /* 0x00006400000000ae */
[----:B01----:R-:W-:Y:S01]  /*3160*/  ENDCOLLECTIVE ;  /* 0x000000000000791b */ /* 0x003fe20003800000 */
.L_x_2933:
[----:B------:R-:W-:-:S05]  /*3170*/  FADD.FTZ R7, R4, R7 ;  /* 0x0000000704077221 */ /* 0x000fca0000010000 */
[----:B------:R-:W-:Y:S02]  /*3180*/  MOV R169, R7 ;  /* 0x0000000700a97202 */ /* 0x000fe40000000f00 */
[----:B------:R-:W-:-:S07]  /*3190*/  MOV R9, R172 ;  /* 0x000000ac00097202 */ /* 0x000fce0000000f00 */
[----:B------:R-:W-:Y:S05]  /*31a0*/  WARPSYNC.COLLECTIVE R168, `(.L_x_2934) ;  /* 0x00000000a8087348 */ /* 0x000fea0003c00000 */
[----:B------:R0:W1:Y:S02]  /*31b0*/  SHFL.DOWN P0, R172, R169, R171, R174 ;  /* 0x080000aba9ac7389 */ /* 0x00006400000000ae */
[----:B01----:R-:W-:Y:S01]  /*31c0*/  ENDCOLLECTIVE ;  /* 0x000000000000791b */ /* 0x003fe20003800000 */
.L_x_2934:
[----:B------:R-:W-:Y:S01]  /*31d0*/  FADD.FTZ R9, R6, R9 ;  /* 0x0000000906097221 */ /* 0x000fe20000010000 */
[----:B------:R-:W-:-:S04]  /*31e0*/  HFMA2.MMA R171, -RZ, RZ, 0, 1.1920928955078125e-07 ;  /* 0x00000002ffab7435 */ /* 0x000fc800000001ff */
[----:B------:R-:W-:Y:S02]  /*31f0*/  MOV R169, R9 ;  /* 0x0000000900a97202 */ /* 0x000fe40000000f00 */
[----:B------:R-:W-:-:S07]  /*3200*/  MOV R8, R172 ;  /* 0x000000ac00087202 */ /* 0x000fce0000000f00 */
[----:B------:R-:W-:Y:S05]  /*3210*/  WARPSYNC.COLLECTIVE R168, `(.L_x_2935) ;  /* 0x00000000a8087348 */ /* 0x000fea0003c00000 */
[----:B------:R0:W1:Y:S02]  /*3220*/  SHFL.DOWN P0, R172, R169, R171, R174 ;  /* 0x080000aba9ac7389 */ /* 0x00006400000000ae */
[----:B01----:R-:W-:Y:S01]  /*3230*/  ENDCOLLECTIVE ;  /* 0x000000000000791b */ /* 0x003fe20003800000 */
.L_x_2935:
[----:B------:R-:W-:-:S05]  /*3240*/  FADD.FTZ R8, R7, R8 ;  /* 0x0000000807087221 */ /* 0x000fca0000010000 */
[----:B------:R-:W-:Y:S02]  /*3250*/  MOV R169, R8 ;  /* 0x0000000800a97202 */ /* 0x000fe40000000f00 */
[----:B------:R-:W-:-:S07]  /*3260*/  MOV R2, R172 ;  /* 0x000000ac00027202 */ /* 0x000fce0000000f00 */
[----:B------:R-:W-:Y:S05]  /*3270*/  WARPSYNC.COLLECTIVE R168, `(.L_x_2936) ;  /* 0x00000000a8087348 */ /* 0x000fea0003c00000 */
[----:B------:R0:W1:Y:S02]  /*3280*/  SHFL.DOWN P0, R172, R169, R171, R174 ;  /* 0x080000aba9ac7389 */ /* 0x00006400000000ae */
[----:B01----:R-:W-:Y:S01]  /*3290*/  ENDCOLLECTIVE ;  /* 0x000000000000791b */ /* 0x003fe20003800000 */
.L_x_2936:
[----:B------:R-:W-:Y:S01]  /*32a0*/  FADD.FTZ R10, R9, R2 ;  /* 0x00000002090a7221 */ /* 0x000fe20000010000 */
[----:B------:R-:W-:-:S04]  /*32b0*/  HFMA2.MMA R171, -RZ, RZ, 0, 5.9604644775390625e-08 ;  /* 0x00000001ffab7435 */ /* 0x000fc800000001ff */
[----:B------:R-:W-:Y:S02]  /*32c0*/  MOV R169, R10 ;  /* 0x0000000a00a97202 */ /* 0x000fe40000000f00 */
[----:B------:R-:W-:-:S07]  /*32d0*/  MOV R3, R172 ;  /* 0x000000ac00037202 */ /* 0x000fce0000000f00 */
[----:B------:R-:W-:Y:S05]  /*32e0*/  WARPSYNC.COLLECTIVE R168, `(.L_x_2937) ;  /* 0x00000000a8087348 */ /* 0x000fea0003c00000 */
[----:B------:R0:W1:Y:S02]  /*32f0*/  SHFL.DOWN P0, R172, R169, R171, R174 ;  /* 0x080000aba9ac7389 */ /* 0x00006400000000ae */
[----:B01----:R-:W-:Y:S01]  /*3300*/  ENDCOLLECTIVE ;  /* 0x000000000000791b */ /* 0x003fe20003800000 */
.L_x_2937:
[----:B------:R-:W-:-:S05]  /*3310*/  FADD.FTZ R5, R8, R3 ;  /* 0x0000000308057221 */ /* 0x000fca0000010000 */
[----:B------:R-:W-:Y:S02]  /*3320*/  MOV R169, R5 ;  /* 0x0000000500a97202 */ /* 0x000fe40000000f00 */
[----:B------:R-:W-:-:S07]  /*3330*/  MOV R11, R172 ;  /* 0x000000ac000b7202 */ /* 0x000fce0000000f00 */
[----:B------:R-:W-:Y:S05]  /*3340*/  WARPSYNC.COLLECTIVE R168, `(.L_x_2938) ;  /* 0x00000000a8087348 */ /* 0x000fea0003c00000 */
[----:B------:R0:W1:Y:S02]  /*3350*/  SHFL.DOWN P0, R172, R169, R171, R174 ;  /* 0x080000aba9ac7389 */ /* 0x00006400000000ae */
[----:B01----:R-:W-:Y:S01]  /*3360*/  ENDCOLLECTIVE ;  /* 0x000000000000791b */ /* 0x003fe20003800000 */
.L_x_2938:
[----:B------:R-:W-:Y:S05]  /*3370*/  BRA `(.L_x_2939) ;  /* 0xffffffe800d07947 */ /* 0x000fea000383ffff */
.L_x_2940:
        /* <DEDUP_REMOVED lines=16> */
.L_x_5511:


//--------------------- .text._ZN10layer_norm22ln_bwd_finalize_kernelINS_22Kernel_traits_finalizeILj12288EffffjLj1024ELj4ENS_18Kernel_traits_baseILj12288EffffjLj1024EEEEEEEvNS_9BwdParamsE --------------------------
	.section	.text._ZN10layer_norm22ln_bwd_finalize_kernelINS_22Kernel_traits_finalizeILj12288EffffjLj1024ELj4ENS_18Kernel_traits_baseILj12288EffffjLj1024EEEEEEEvNS_9BwdParamsE,"ax",@progbits
	.align	128
        .global         _ZN10layer_norm22ln_bwd_finalize_kernelINS_22Kernel_traits_finalizeILj12288EffffjLj1024ELj4ENS_18Kernel_traits_baseILj12288EffffjLj1024EEEEEEEvNS_9BwdParamsE
        .type           _ZN10layer_norm22ln_bwd_finalize_kernelINS_22Kernel_traits_finalizeILj12288EffffjLj1024ELj4ENS_18Kernel_traits_baseILj12288EffffjLj1024EEEEEEEvNS_9BwdParamsE,@function
        .size           _ZN10layer_norm22ln_bwd_finalize_kernelINS_22Kernel_traits_finalizeILj12288EffffjLj1024ELj4ENS_18Kernel_traits_baseILj12288EffffjLj1024EEEEEEEvNS_9BwdParamsE,(.L_x_5512 - _ZN10layer_norm22ln_bwd_finalize_kernelINS_22Kernel_traits_finalizeILj12288EffffjLj1024ELj4ENS_18Kernel_traits_baseILj12288EffffjLj1024EEEEEEEvNS_9BwdParamsE)
        .other          _ZN10layer_norm22ln_bwd_finalize_kernelINS_22Kernel_traits_finalizeILj12288EffffjLj1024ELj4ENS_18Kernel_traits_baseILj12288EffffjLj1024EEEEEEEvNS_9BwdParamsE,@"STO_CUDA_ENTRY STV_DEFAULT"
_ZN10layer_norm22ln_bwd_finalize_kernelINS_22Kernel_traits_finalizeILj12288EffffjLj1024ELj4ENS_18Kernel_traits_baseILj12288EffffjLj1024EEEEEEEvNS_9BwdParamsE:
.text._ZN10layer_norm22ln_bwd_finalize_kernelINS_22Kernel_traits_finalizeILj12288EffffjLj1024ELj4ENS_18Kernel_traits_baseILj12288EffffjLj1024EEEEEEEvNS_9BwdParamsE:
        /* <DEDUP_REMOVED lines=25> */
.L_x_2950:
        /* <DEDUP_REMOVED lines=28> */
.L_x_2945:
        /* <DEDUP_REMOVED lines=33> */
.L_x_2944:
[----:B------:R-:W-:Y:S05]  /*0560*/  BSYNC B1 ;  /* 0x0000000000017941 */ /* 0x000fea0003800000 */
.L_x_2943:
        /* <DEDUP_REMOVED lines=23> */
.L_x_2947:
[----:B------:R-:W-:Y:S05]  /*06e0*/  BSYNC B1 ;  /* 0x0000000000017941 */ /* 0x000fea0003800000 */
.L_x_2946:
        /* <DEDUP_REMOVED lines=11> */
.L_x_2942:
[----:B------:R-:W-:Y:S05]  /*07a0*/  BSYNC B0 ;  /* 0x0000000000007941 */ /* 0x000fea0003800000 */
.L_x_2941:
        /* <DEDUP_REMOVED lines=29> */
.L_x_2961:
[----:B------:R-:W-:Y:S01]  /*0980*/  @!P1 SHF.R.U32.HI R12, RZ, 0x3, R0 ;  /* 0x00000003ff0c9819 */ /* 0x000fe20000011600 */
[----:B---3--:R-:W-:Y:S01]  /*0990*/  FADD.FTZ R14, R9, R14 ;  /* 0x0000000e090e7221 */ /* 0x008fe20000010000 */
[----:B--2---:R-:W-:Y:S02]  /*09a0*/  FADD.FTZ R11, R10, R11 ;  /* 0x0000000b0a0b7221 */ /* 0x004fe40000010000 */
[----:B------:R-:W-:-:S05]  /*09b0*/  @!P1 LOP3.LUT R12, R12, 0x1ffffffc, RZ, 0xc0, !PT ;  /* 0x1ffffffc0c0c9812 */ /* 0x000fca00078ec0ff */
[----:B------:R2:W-:Y:S04]  /*09c0*/  @!P1 STS [R12+UR4+0x2000], R14 ;  /* 0x0020000e0c009988 */ /* 0x0005e80008000804 */
[----:B------:R2:W-:Y:S02]  /*09d0*/  @!P1 STS [R12+UR4+0x2080], R11 ;  /* 0x0020800b0c009988 */ /* 0x0005e40008000804 */
.L_x_2948:
        /* <DEDUP_REMOVED lines=15> */
.L_x_2949:
[----:B------:R-:W-:Y:S01]  /*0ad0*/  HFMA2.MMA R19, -RZ, RZ, 0, 5.9604644775390625e-08 ;  /* 0x00000001ff137435 */ /* 0x000fe200000001ff */
[----:B---3--:R-:W-:Y:S01]  /*0ae0*/  IMAD.MOV.U32 R20, RZ, RZ, R10 ;  /* 0x000000ffff147224 */ /* 0x008fe200078e000a */
[----:B------:R-:W-:Y:S02]  /*0af0*/  MOV R22, 0x1f ;  /* 0x0000001f00167802 */ /* 0x000fe40000000f00 */
[----:B------:R-:W-:-:S07]  /*0b00*/  MOV R17, 0xffffffff ;  /* 0xffffffff00117802 */ /* 0x000fce0000000f00 */
[----:B012---:R-:W-:Y:S05]  /*0b10*/  WARPSYNC.COLLECTIVE R17, `(.L_x_2951) ;  /* 0x0000000011087348 */ /* 0x007fea0003c00000 */
[----:B------:R3:W4:Y:S02]  /*0b20*/  SHFL.BFLY P2, R18, R20, R19, R22 ;  /* 0x0c00001314127389 */ /* 0x0007240000040016 */
[----:B01234-:R-:W-:Y:S01]  /*0b30*/  ENDCOLLECTIVE ;  /* 0x000000000000791b */ /* 0x01ffe20003800000 */
.L_x_2951:
[----:B------:R-:W-:Y:S01]  /*0b40*/  HFMA2.MMA R19, -RZ, RZ, 0, 1.1920928955078125e-07 ;  /* 0x00000002ff137435 */ /* 0x000fe200000001ff */
[----:B------:R-:W-:-:S04]  /*0b50*/  IMAD.MOV.U32 R11, RZ, RZ, R18 ;  /* 0x000000ffff0b7224 */ /* 0x000fc800078e0012 */
[----:B------:R-:W-:-:S05]  /*0b60*/  FADD.FTZ R11, R10, R11 ;  /* 0x0000000b0a0b7221 */ /* 0x000fca0000010000 */
[----:B------:R-:W-:-:S07]  /*0b70*/  MOV R20, R11 ;  /* 0x0000000b00147202 */ /* 0x000fce0000000f00 */
[----:B------:R-:W-:Y:S05]  /*0b80*/  WARPSYNC.COLLECTIVE R17, `(.L_x_2952) ;  /* 0x0000000011087348 */ /* 0x000fea0003c00000 */
[----:B------:R0:W1:Y:S02]  /*0b90*/  SHFL.BFLY P2, R18, R20, R19, R22 ;  /* 0x0c00001314127389 */ /* 0x0000640000040016 */
[----:B01----:R-:W-:Y:S01]  /*0ba0*/  ENDCOLLECTIVE ;  /* 0x000000000000791b */ /* 0x003fe20003800000 */
.L_x_2952:
[----:B------:R-:W-:Y:S01]  /*0bb0*/  HFMA2.MMA R19, -RZ, RZ, 0, 2.384185791015625e-07 ;  /* 0x00000004ff137435 */ /* 0x000fe200000001ff */
[----:B------:R-:W-:-:S05]  /*0bc0*/  MOV R12, R18 ;  /* 0x00000012000c7202 */ /* 0x000fca0000000f00 */
[----:B------:R-:W-:-:S04]  /*0bd0*/  FADD.FTZ R12, R11, R12 ;  /* 0x0000000c0b0c7221 */ /* 0x000fc80000010000 */
[----:B------:R-:W-:-:S07]  /*0be0*/  IMAD.MOV.U32 R20, RZ, RZ, R12 ;  /* 0x000000ffff147224 */ /* 0x000fce00078e000c */
[----:B------:R-:W-:Y:S05]  /*0bf0*/  WARPSYNC.COLLECTIVE R17, `(.L_x_2953) ;  /* 0x0000000011087348 */ /* 0x000fea0003c00000 */
[----:B------:R0:W1:Y:S02]  /*0c00*/  SHFL.BFLY P2, R18, R20, R19, R22 ;  /* 0x0c00001314127389 */ /* 0x0000640000040016 */
[----:B01----:R-:W-:Y:S01]  /*0c10*/  ENDCOLLECTIVE ;  /* 0x000000000000791b */ /* 0x003fe20003800000 */
.L_x_2953:
[----:B------:R-:W-:Y:S01]  /*0c20*/  IMAD.MOV.U32 R19, RZ, RZ, 0x8 ;  /* 0x00000008ff137424 */ /* 0x000fe200078e00ff */
[----:B------:R-:W-:-:S05]  /*0c30*/  MOV R13, R18 ;  /* 0x00000012000d7202 */ /* 0x000fca0000000f00 */
[----:B------:R-:W-:-:S05]  /*0c40*/  FADD.FTZ R13, R12, R13 ;  /* 0x0000000d0c0d7221 */ /* 0x000fca0000010000 */
[----:B------:R-:W-:-:S07]  /*0c50*/  MOV R20, R13 ;  /* 0x0000000d00147202 */ /* 0x000fce0000000f00 */
[----:B------:R-:W-:Y:S05]  /*0c60*/  WARPSYNC.COLLECTIVE R17, `(.L_x_2954) ;  /* 0x0000000011087348 */ /* 0x000fea0003c00000 */
[----:B------:R0:W1:Y:S02]  /*0c70*/  SHFL.BFLY P2, R18, R20, R19, R22 ;  /* 0x0c00001314127389 */ /* 0x0000640000040016 */
[----:B01----:R-:W-:Y:S01]  /*0c80*/  ENDCOLLECTIVE ;  /* 0x000000000000791b */ /* 0x003fe20003800000 */
.L_x_2954:
[----:B------:R-:W-:Y:S01]  /*0c90*/  HFMA2.MMA R19, -RZ, RZ, 0, 9.5367431640625e-07 ;  /* 0x00000010ff137435 */ /* 0x000fe200000001ff */
[----:B------:R-:W-:-:S05]  /*0ca0*/  MOV R10, R18 ;  /* 0x00000012000a7202 */ /* 0x000fca0000000f00 */
[----:B------:R-:W-:-:S05]  /*0cb0*/  FADD.FTZ R10, R13, R10 ;  /* 0x0000000a0d0a7221 */ /* 0x000fca0000010000 */
[----:B------:R-:W-:-:S07]  /*0cc0*/  MOV R20, R10 ;  /* 0x0000000a00147202 */ /* 0x000fce0000000f00 */
[----:B------:R-:W-:Y:S05]  /*0cd0*/  WARPSYNC.COLLECTIVE R17, `(.L_x_2955) ;  /* 0x0000000011087348 */ /* 0x000fea0003c00000 */
[----:B------:R0:W1:Y:S02]  /*0ce0*/  SHFL.BFLY P2, R18, R20, R19, R22 ;  /* 0x0c00001314127389 */ /* 0x0000640000040016 */
[----:B01----:R-:W-:Y:S01]  /*0cf0*/  ENDCOLLECTIVE ;  /* 0x000000000000791b */ /* 0x003fe20003800000 */
.L_x_2955:
[----:B------:R-:W-:Y:S01]  /*0d00*/  HFMA2.MMA R19, -RZ, RZ, 0, 5.9604644775390625e-08 ;  /* 0x00000001ff137435 */ /* 0x000fe200000001ff */
[----:B------:R-:W-:Y:S01]  /*0d10*/  MOV R20, R9 ;  /* 0x0000000900147202 */ /* 0x000fe20000000f00 */
[----:B------:R-:W-:-:S09]  /*0d20*/  IMAD.MOV.U32 R11, RZ, RZ, R18 ;  /* 0x000000ffff0b7224 */ /* 0x000fd200078e0012 */
[----:B------:R-:W-:Y:S05]  /*0d30*/  WARPSYNC.COLLECTIVE R17, `(.L_x_2956) ;  /* 0x0000000011087348 */ /* 0x000fea0003c00000 */
[----:B------:R0:W1:Y:S02]  /*0d40*/  SHFL.BFLY P2, R18, R20, R19, R22 ;  /* 0x0c00001314127389 */ /* 0x0000640000040016 */
[----:B01----:R-:W-:Y:S01]  /*0d50*/  ENDCOLLECTIVE ;  /* 0x000000000000791b */ /* 0x003fe20003800000 */
.L_x_2956:
[----:B------:R-:W-:Y:S01]  /*0d60*/  HFMA2.MMA R19, -RZ, RZ, 0, 1.1920928955078125e-07 ;  /* 0x00000002ff137435 */ /* 0x000fe200000001ff */
[----:B------:R-:W-:-:S05]  /*0d70*/  MOV R12, R18 ;  /* 0x00000012000c7202 */ /* 0x000fca0000000f00 */
[----:B------:R-:W-:-:S04]  /*0d80*/  FADD.FTZ R14, R9, R12 ;  /* 0x0000000c090e7221 */ /* 0x000fc80000010000 */
[----:B------:R-:W-:-:S07]  /*0d90*/  IMAD.MOV.U32 R20, RZ, RZ, R14 ;  /* 0x000000ffff147224 */ /* 0x000fce00078e000e */
[----:B------:R-:W-:Y:S05]  /*0da0*/  WARPSYNC.COLLECTIVE R17, `(.L_x_2957) ;  /* 0x0000000011087348 */ /* 0x000fea0003c00000 */
[----:B------:R0:W1:Y:S02]  /*0db0*/  SHFL.BFLY P2, R18, R20, R19, R22 ;  /* 0x0c00001314127389 */ /* 0x0000640000040016 */
[----:B01----:R-:W-:Y:S01]  /*0dc0*/  ENDCOLLECTIVE ;  /* 0x000000000000791b */ /* 0x003fe20003800000 */
.L_x_2957:
[----:B------:R-:W-:Y:S01]  /*0dd0*/  IMAD.MOV.U32 R19, RZ, RZ, 0x4 ;  /* 0x00000004ff137424 */ /* 0x000fe200078e00ff */
[----:B------:R-:W-:-:S05]  /*0de0*/  MOV R13, R18 ;  /* 0x00000012000d7202 */ /* 0x000fca0000000f00 */
[----:B------:R-:W-:-:S05]  /*0df0*/  FADD.FTZ R15, R14, R13 ;  /* 0x0000000d0e0f7221 */ /* 0x000fca0000010000 */
[----:B------:R-:W-:-:S07]  /*0e00*/  MOV R20, R15 ;  /* 0x0000000f00147202 */ /* 0x000fce0000000f00 */
[----:B------:R-:W-:Y:S05]  /*0e10*/  WARPSYNC.COLLECTIVE R17, `(.L_x_2958) ;  /* 0x0000000011087348 */ /* 0x000fea0003c00000 */
[----:B------:R0:W1:Y:S02]  /*0e20*/  SHFL.BFLY P2, R18, R20, R19, R22 ;  /* 0x0c00001314127389 */ /* 0x0000640000040016 */
[----:B01----:R-:W-:Y:S01]  /*0e30*/  ENDCOLLECTIVE ;  /* 0x000000000000791b */ /* 0x003fe20003800000 */
.L_x_2958:
[----:B------:R-:W-:Y:S01]  /*0e40*/  HFMA2.MMA R19, -RZ, RZ, 0, 4.76837158203125e-07 ;  /* 0x00000008ff137435 */ /* 0x000fe200000001ff */
[----:B------:R-:W-:-:S05]  /*0e50*/  MOV R16, R18 ;  /* 0x0000001200107202 */ /* 0x000fca0000000f00 */
[----:B------:R-:W-:-:S05]  /*0e60*/  FADD.FTZ R16, R15, R16 ;  /* 0x000000100f107221 */ /* 0x000fca0000010000 */
[----:B------:R-:W-:-:S07]  /*0e70*/  MOV R20, R16 ;  /* 0x0000001000147202 */ /* 0x000fce0000000f00 */
[----:B------:R-:W-:Y:S05]  /*0e80*/  WARPSYNC.COLLECTIVE R17, `(.L_x_2959) ;  /* 0x0000000011087348 */ /* 0x000fea0003c00000 */
[----:B------:R0:W1:Y:S02]  /*0e90*/  SHFL.BFLY P2, R18, R20, R19, R22 ;  /* 0x0c00001314127389 */ /* 0x0000640000040016 */
[----:B01----:R-:W-:Y:S01]  /*0ea0*/  ENDCOLLECTIVE ;  /* 0x000000000000791b */ /* 0x003fe20003800000 */
.L_x_2959:
[----:B------:R-:W-:Y:S01]  /*0eb0*/  HFMA2.MMA R19, -RZ, RZ, 0, 9.5367431640625e-07 ;  /* 0x00000010ff137435 */ /* 0x000fe200000001ff */
[----:B------:R-:W-:-:S04]  /*0ec0*/  IMAD.MOV.U32 R9, RZ, RZ, R18 ;  /* 0x000000ffff097224 */ /* 0x000fc800078e0012 */
[----:B------:R-:W-:-:S05]  /*0ed0*/  FADD.FTZ R9, R16, R9 ;  /* 0x0000000910097221 */ /* 0x000fca0000010000 */
[----:B------:R-:W-:-:S07]  /*0ee0*/  MOV R20, R9 ;  /* 0x0000000900147202 */ /* 0x000fce0000000f00 */
[----:B------:R-:W-:Y:S05]  /*0ef0*/  WARPSYNC.COLLECTIVE R17, `(.L_x_2960) ;  /* 0x0000000011087348 */ /* 0x000fea0003c00000 */
[----:B------:R0:W1:Y:S02]  /*0f00*/  SHFL.BFLY P2, R18, R20, R19, R22 ;  /* 0x0c00001314127389 */ /* 0x0000640000040016 */
[----:B01----:R-:W-:Y:S01]  /*0f10*/  ENDCOLLECTIVE ;  /* 0x000000000000791b */ /* 0x003fe20003800000 */
.L_x_2960:
[----:B------:R-:W-:Y:S01]  /*0f20*/  MOV R14, R18 ;  /* 0x00000012000e7202 */ /* 0x000fe20000000f00 */
[----:B------:R-:W-:Y:S06]  /*0f30*/  BRA `(.L_x_2961) ;  /* 0xfffffff800907947 */ /* 0x000fec000383ffff */
.L_x_2962:
        /* <DEDUP_REMOVED lines=12> */
.L_x_5512:


//--------------------- .text._ZN10layer_norm13ln_bwd_kernelINS_13Kernel_traitsIffffjLj12288ELj4ELj1ELj4ELj16ENS_18Kernel_traits_baseILj12288EffffjLj128EEEEEEEvNS_9BwdParamsE --------------------------
	.section	.text._ZN10layer_norm13ln_bwd_kernelINS_13Kernel_traitsIffffjLj12288ELj4ELj1ELj4ELj16ENS_18Kernel_traits_baseILj12288EffffjLj128EEEEEEEvNS_9BwdParamsE,"ax",@progbits
	.align	128
        .global         _ZN10layer_norm13ln_bwd_kernelINS_13Kernel_traitsIffffjLj12288ELj4ELj1ELj4ELj16ENS_18Kernel_traits_baseILj12288EffffjLj128EEEEEEEvNS_9BwdParamsE
        .type           _ZN10layer_norm13ln_bwd_kernelINS_13Kernel_traitsIffffjLj12288ELj4ELj1ELj4ELj16ENS_18Kernel_traits_baseILj12288EffffjLj128EEEEEEEvNS_9BwdParamsE,@function
        .size           _ZN10layer_norm13ln_bwd_kernelINS_13Kernel_traitsIffffjLj12288ELj4ELj1ELj4ELj16ENS_18Kernel_traits_baseILj12288EffffjLj128EEEEEEEvNS_9BwdParamsE,(.L_x_5513 - _ZN10layer_norm13ln_bwd_kernelINS_13Kernel_traitsIffffjLj12288ELj4ELj1ELj4ELj16ENS_18Kernel_traits_baseILj12288EffffjLj128EEEEEEEvNS_9BwdParamsE)
        .other          _ZN10layer_norm13ln_bwd_kernelINS_13Kernel_traitsIffffjLj12288ELj4ELj1ELj4ELj16ENS_18Kernel_traits_baseILj12288EffffjLj128EEEEEEEvNS_9BwdParamsE,@"STO_CUDA_ENTRY STV_DEFAULT"
_ZN10layer_norm13ln_bwd_kernelINS_13Kernel_traitsIffffjLj12288ELj4ELj1ELj4ELj16ENS_18Kernel_traits_baseILj12288EffffjLj128EEEEEEEvNS_9BwdParamsE:
.text._ZN10layer_norm13ln_bwd_kernelINS_13Kernel_traitsIffffjLj12288ELj4ELj1ELj4ELj16ENS_18Kernel_traits_baseILj12288EffffjLj128EEEEEEEvNS_9BwdParamsE:
        /* <DEDUP_REMOVED lines=107> */
.L_x_2969:
        /* <DEDUP_REMOVED lines=215> */
[----:B------:R-:W-:Y:S01]  /*1420*/  @!P0 FMUL.FTZ R86, R155, R184 ;  /* 0x000000b89b568220 */ /* 0x000fe20000410000 */
        /* <DEDUP_REMOVED lines=117> */
.L_x_2980:
        /* <DEDUP_REMOVED lines=23> */
[----:B------:R-:W-:Y:S02]  /*1cf0*/  CS2R R58, SRZ ;  /* 0x00000000003a7805 */ /* 0x000fe4000001ff00 */
        /* <DEDUP_REMOVED lines=18> */
.L_x_2966:
[----:B------:R-:W-:Y:S05]  /*1e20*/  BSYNC B0 ;  /* 0x0000000000007941 */ /* 0x000fea0003800000 */
.L_x_2965:
        /* <DEDUP_REMOVED lines=19> */
.L_x_2968:
[----:B------:R-:W2:Y:S04]  /*1f60*/  LDG.E.STRONG.GPU R54, desc[UR6][R52.64] ;  /* 0x0000000634367981 */ /* 0x000ea8000c1ef900 */
[----:B--2---:R-:W-:Y:S01]  /*1f70*/  CCTL.IVALL ;  /* 0x00000000ff00798f */ /* 0x004fe20002000000 */
[----:B------:R-:W-:Y:S05]  /*1f80*/  YIELD ;  /* 0x0000000000007946 */ /* 0x000fea0003800000 */
[----:B------:R-:W-:-:S13]  /*1f90*/  ISETP.NE.AND P0, PT, R54, R57, PT ;  /* 0x000000393600720c */ /* 0x000fda0003f05270 */
[----:B------:R-:W-:Y:S05]  /*1fa0*/  @P0 BRA `(.L_x_2968) ;  /* 0xfffffffc00ec0947 */ /* 0x000fea000383ffff */
.L_x_2967:
        /* <DEDUP_REMOVED lines=71> */
[----:B------:R-:W-:Y:S01]  /*2420*/  FADD.FTZ R56, R167, -R80 ;  /* 0x80000050a7387221 */ /* 0x000fe20000010000 */
[----:B------:R-:W-:Y:S01]  /*2430*/  FADD.FTZ R166, R166, -R81 ;  /* 0x80000051a6a67221 */ /* 0x000fe20000010000 */
[----:B------:R-:W-:Y:S01]  /*2440*/  FADD.FTZ R168, R168, -R83 ;  /* 0x80000053a8a87221 */ /* 0x000fe20000010000 */
[----:B------:R-:W-:Y:S01]  /*2450*/  FADD.FTZ R62, R62, -R87 ;  /* 0x800000573e3e7221 */ /* 0x000fe20000010000 */
[----:B------:R-:W-:Y:S01]  /*2460*/  LEA R66, P2, R162, UR4, 0x4 ;  /* 0x00000004a2427c11 */ /* 0x000fe2000f8420ff */
[----:B------:R-:W-:Y:S01]  /*2470*/  FADD.FTZ R60, R171, -R84 ;  /* 0x80000054ab3c7221 */ /* 0x000fe20000010000 */
[----:B------:R-:W-:Y:S01]  /*2480*/  LEA R70, P0, R160, UR4, 0x4 ;  /* 0x00000004a0467c11 */ /* 0x000fe2000f8020ff */
        /* <DEDUP_REMOVED lines=9> */
[----:B------:R-:W-:Y:S01]  /*2520*/  FADD.FTZ R80, R72, -R97 ;  /* 0x8000006148507221 */ /* 0x000fe20000010000 */
[----:B------:R-:W-:Y:S01]  /*2530*/  LEA.HI.X R67, R162, UR5, RZ, 0x4, P2 ;  /* 0x00000005a2437c11 */ /* 0x000fe200090f24ff */
[C---:B------:R-:W-:Y:S01]  /*2540*/  FMUL.FTZ R59, R155.reuse, R168 ;  /* 0x000000a89b3b7220 */ /* 0x040fe20000410000 */
[C---:B------:R-:W-:Y:S01]  /*2550*/  FMUL.FTZ R58, R155.reuse, R58 ;  /* 0x0000003a9b3a7220 */ /* 0x040fe20000410000 */
[C---:B------:R-:W-:Y:S01]  /*2560*/  FMUL.FTZ R57, R155.reuse, R166 ;  /* 0x000000a69b397220 */ /* 0x040fe20000410000 */
[C---:B------:R-:W-:Y:S01]  /*2570*/  FMUL.FTZ R56, R155.reuse, R56 ;  /* 0x000000389b387220 */ /* 0x040fe20000410000 */
        /* <DEDUP_REMOVED lines=9> */
[----:B------:R-:W-:Y:S01]  /*2610*/  FADD.FTZ R174, R174, -R95 ;  /* 0x8000005faeae7221 */ /* 0x000fe20000010000 */
[C---:B------:R-:W-:Y:S01]  /*2620*/  LEA R74, P2, R158.reuse, UR4, 0x4 ;  /* 0x000000049e4a7c11 */ /* 0x040fe2000f8420ff */
[----:B------:R0:W-:Y:S01]  /*2630*/  STG.E.128 desc[UR6][R68.64], R52 ;  /* 0x0000003444007986 */ /* 0x0001e2000c101d06 */
[----:B------:R-:W-:Y:S01]  /*2640*/  LEA R76, P3, R159, UR4, 0x4 ;  /* 0x000000049f4c7c11 */ /* 0x000fe2000f8620ff */
[----:B------:R-:W-:Y:S01]  /*2650*/  ULDC UR4, c[0x0][0x214] ;  /* 0x0000850000047ab9 */ /* 0x000fe20000000800 */
[----:B------:R-:W-:Y:S01]  /*2660*/  LEA.HI.X R73, R157, UR5, RZ, 0x4, P0 ;  /* 0x000000059d497c11 */ /* 0x000fe200080f24ff */
[----:B------:R1:W-:Y:S01]  /*2670*/  STG.E.128 desc[UR6][R66.64], R56 ;  /* 0x0000003842007986 */ /* 0x0003e2000c101d06 */
[----:B------:R-:W-:-:S02]  /*2680*/  LEA.HI.X R75, R158, UR5, RZ, 0x4, P2 ;  /* 0x000000059e4b7c11 */ /* 0x000fc400090f24ff */
[----:B------:R-:W-:Y:S01]  /*2690*/  LEA.HI.X R77, R159, UR5, RZ, 0x4, P3 ;  /* 0x000000059f4d7c11 */ /* 0x000fe200098f24ff */
[----:B------:R2:W-:Y:S01]  /*26a0*/  STG.E.128 desc[UR6][R70.64], R60 ;  /* 0x0000003c46007986 */ /* 0x0005e2000c101d06 */
[----:B------:R-:W-:Y:S02]  /*26b0*/  ISETP.GE.AND P0, PT, R122, UR4, PT ;  /* 0x000000047a007c0c */ /* 0x000fe4000bf06270 */
[----:B------:R-:W-:Y:S01]  /*26c0*/  SEL R163, RZ, 0x1, P1 ;  /* 0x00000001ffa37807 */ /* 0x000fe20000800000 */
        /* <DEDUP_REMOVED lines=64> */
.L_x_2963:
        /* <DEDUP_REMOVED lines=36> */
.L_x_2964:
[----:B------:R-:W-:Y:S01]  /*2d10*/  HFMA2.MMA R64, -RZ, RZ, 0, 9.5367431640625e-07 ;  /* 0x00000010ff407435 */ /* 0x000fe200000001ff */
[----:B------:R-:W-:Y:S02]  /*2d20*/  MOV R65, R52 ;  /* 0x0000003400417202 */ /* 0x000fe40000000f00 */
[----:B------:R-:W-:Y:S02]  /*2d30*/  MOV R73, 0x1f ;  /* 0x0000001f00497802 */ /* 0x000fe40000000f00 */
[----:B------:R-:W-:-:S07]  /*2d40*/  MOV R60, 0xffffffff ;  /* 0xffffffff003c7802 */ /* 0x000fce0000000f00 */
[----:B------:R-:W-:Y:S05]  /*2d50*/  WARPSYNC.COLLECTIVE R60, `(.L_x_2970) ;  /* 0x000000003c087348 */ /* 0x000fea0003c00000 */
[----:B------:R0:W1:Y:S02]  /*2d60*/  SHFL.DOWN P0, R61, R65, R64, R73 ;  /* 0x08000040413d7389 */ /* 0x0000640000000049 */
[----:B01----:R-:W-:Y:S01]  /*2d70*/  ENDCOLLECTIVE ;  /* 0x000000000000791b */ /* 0x003fe20003800000 */
.L_x_2970:
[----:B------:R-:W-:Y:S02]  /*2d80*/  MOV R65, R53 ;  /* 0x0000003500417202 */ /* 0x000fe40000000f00 */
[----:B------:R-:W-:-:S07]  /*2d90*/  MOV R55, R61 ;  /* 0x0000003d00377202 */ /* 0x000fce0000000f00 */
[----:B------:R-:W-:Y:S05]  /*2da0*/  WARPSYNC.COLLECTIVE R60, `(.L_x_2971) ;  /* 0x000000003c087348 */ /* 0x000fea0003c00000 */
[----:B------:R0:W1:Y:S02]  /*2db0*/  SHFL.DOWN P0, R61, R65, R64, R73 ;  /* 0x08000040413d7389 */ /* 0x0000640000000049 */
[----:B01----:R-:W-:Y:S01]  /*2dc0*/  ENDCOLLECTIVE ;  /* 0x000000000000791b */ /* 0x003fe20003800000 */
.L_x_2971:
[----:B------:R-:W-:Y:S01]  /*2dd0*/  FADD.FTZ R55, R52, R55 ;  /* 0x0000003734377221 */ /* 0x000fe20000010000 */
[----:B------:R-:W-:-:S04]  /*2de0*/  HFMA2.MMA R64, -RZ, RZ, 0, 4.76837158203125e-07 ;  /* 0x00000008ff407435 */ /* 0x000fc800000001ff */
[----:B------:R-:W-:Y:S02]  /*2df0*/  MOV R65, R55 ;  /* 0x0000003700417202 */ /* 0x000fe40000000f00 */
[----:B------:R-:W-:-:S07]  /*2e00*/  MOV R54, R61 ;  /* 0x0000003d00367202 */ /* 0x000fce0000000f00 */
[----:B------:R-:W-:Y:S05]  /*2e10*/  WARPSYNC.COLLECTIVE R60, `(.L_x_2972) ;  /* 0x000000003c087348 */ /* 0x000fea0003c00000 */
[----:B------:R0:W1:Y:S02]  /*2e20*/  SHFL.DOWN P0, R61, R65, R64, R73 ;  /* 0x08000040413d7389 */ /* 0x0000640000000049 */
[----:B01----:R-:W-:Y:S01]  /*2e30*/  ENDCOLLECTIVE ;  /* 0x000000000000791b */ /* 0x003fe20003800000 */
.L_x_2972:
[----:B------:R-:W-:-:S05]  /*2e40*/  FADD.FTZ R54, R53, R54 ;  /* 0x0000003635367221 */ /* 0x000fca0000010000 */
[----:B------:R-:W-:Y:S02]  /*2e50*/  MOV R65, R54 ;  /* 0x0000003600417202 */ /* 0x000fe40000000f00 */
[----:B------:R-:W-:-:S07]  /*2e60*/  MOV R56, R61 ;  /* 0x0000003d00387202 */ /* 0x000fce0000000f00 */
[----:B------:R-:W-:Y:S05]  /*2e70*/  WARPSYNC.COLLECTIVE R60, `(.L_x_2973) ;  /* 0x000000003c087348 */ /* 0x000fea0003c00000 */
[----:B------:R0:W1:Y:S02]  /*2e80*/  SHFL.DOWN P0, R61, R65, R64, R73 ;  /* 0x08000040413d7389 */ /* 0x0000640000000049 */
[----:B01----:R-:W-:Y:S01]  /*2e90*/  ENDCOLLECTIVE ;  /* 0x000000000000791b */ /* 0x003fe20003800000 */
.L_x_2973:
[----:B------:R-:W-:Y:S01]  /*2ea0*/  FADD.FTZ R56, R55, R56 ;  /* 0x0000003837387221 */ /* 0x000fe20000010000 */
[----:B------:R-:W-:-:S04]  /*2eb0*/  HFMA2.MMA R64, -RZ, RZ, 0, 2.384185791015625e-07 ;  /* 0x00000004ff407435 */ /* 0x000fc800000001ff */
[----:B------:R-:W-:Y:S02]  /*2ec0*/  MOV R65, R56 ;  /* 0x0000003800417202 */ /* 0x000fe40000000f00 */
[----:B------:R-:W-:-:S07]  /*2ed0*/  MOV R57, R61 ;  /* 0x0000003d00397202 */ /* 0x000fce0000000f00 */
[----:B------:R-:W-:Y:S05]  /*2ee0*/  WARPSYNC.COLLECTIVE R60, `(.L_x_2974) ;  /* 0x000000003c087348 */ /* 0x000fea0003c00000 */
[----:B------:R0:W1:Y:S02]  /*2ef0*/  SHFL.DOWN P0, R61, R65, R64, R73 ;  /* 0x08000040413d7389 */ /* 0x0000640000000049 */
[----:B01----:R-:W-:Y:S01]  /*2f00*/  ENDCOLLECTIVE ;  /* 0x000000000000791b */ /* 0x003fe20003800000 */
.L_x_2974:
[----:B------:R-:W-:-:S05]  /*2f10*/  FADD.FTZ R57, R54, R57 ;  /* 0x0000003936397221 */ /* 0x000fca0000010000 */
[----:B------:R-:W-:Y:S02]  /*2f20*/  MOV R65, R57 ;  /* 0x0000003900417202 */ /* 0x000fe40000000f00 */
[----:B------:R-:W-:-:S07]  /*2f30*/  MOV R59, R61 ;  /* 0x0000003d003b7202 */ /* 0x000fce0000000f00 */
[----:B------:R-:W-:Y:S05]  /*2f40*/  WARPSYNC.COLLECTIVE R60, `(.L_x_2975) ;  /* 0x000000003c087348 */ /* 0x000fea0003c00000 */
[----:B------:R0:W1:Y:S02]  /*2f50*/  SHFL.DOWN P0, R61, R65, R64, R73 ;  /* 0x08000040413d7389 */ /* 0x0000640000000049 */
[----:B01----:R-:W-:Y:S01]  /*2f60*/  ENDCOLLECTIVE ;  /* 0x000000000000791b */ /* 0x003fe20003800000 */
.L_x_2975:
[----:B------:R-:W-:Y:S01]  /*2f70*/  FADD.FTZ R59, R56, R59 ;  /* 0x0000003b383b7221 */ /* 0x000fe20000010000 */
[----:B------:R-:W-:-:S04]  /*2f80*/  HFMA2.MMA R64, -RZ, RZ, 0, 1.1920928955078125e-07 ;  /* 0x00000002ff407435 */ /* 0x000fc800000001ff */
[----:B------:R-:W-:Y:S02]  /*2f90*/  MOV R65, R59 ;  /* 0x0000003b00417202 */ /* 0x000fe40000000f00 */
[----:B------:R-:W-:-:S07]  /*2fa0*/  MOV R58, R61 ;  /* 0x0000003d003a7202 */ /* 0x000fce0000000f00 */
[----:B------:R-:W-:Y:S05]  /*2fb0*/  WARPSYNC.COLLECTIVE R60, `(.L_x_2976) ;  /* 0x000000003c087348 */ /* 0x000fea0003c00000 */
[----:B------:R0:W1:Y:S02]  /*2fc0*/  SHFL.DOWN P0, R61, R65, R64, R73 ;  /* 0x08000040413d7389 */ /* 0x0000640000000049 */
[----:B01----:R-:W-:Y:S01]  /*2fd0*/  ENDCOLLECTIVE ;  /* 0x000000000000791b */ /* 0x003fe20003800000 */
.L_x_2976:
[----:B------:R-:W-:-:S05]  /*2fe0*/  FADD.FTZ R58, R57, R58 ;  /* 0x0000003a393a7221 */ /* 0x000fca0000010000 */
[----:B------:R-:W-:Y:S02]  /*2ff0*/  MOV R65, R58 ;  /* 0x0000003a00417202 */ /* 0x000fe40000000f00 */
[----:B------:R-:W-:-:S07]  /*3000*/  MOV R52, R61 ;  /* 0x0000003d00347202 */ /* 0x000fce0000000f00 */
[----:B------:R-:W-:Y:S05]  /*3010*/  WARPSYNC.COLLECTIVE R60, `(.L_x_2977) ;  /* 0x000000003c087348 */ /* 0x000fea0003c00000 */
[----:B------:R0:W1:Y:S02]  /*3020*/  SHFL.DOWN P0, R61, R65, R64, R73 ;  /* 0x08000040413d7389 */ /* 0x0000640000000049 */
[----:B01----:R-:W-:Y:S01]  /*3030*/  ENDCOLLECTIVE ;  /* 0x000000000000791b */ /* 0x003fe20003800000 */
.L_x_2977:
[----:B------:R-:W-:Y:S01]  /*3040*/  FADD.FTZ R52, R59, R52 ;  /* 0x000000343b347221 */ /* 0x000fe20000010000 */
[----:B------:R-:W-:-:S04]  /*3050*/  HFMA2.MMA R64, -RZ, RZ, 0, 5.9604644775390625e-08 ;  /* 0x00000001ff407435 */ /* 0x000fc800000001ff */
[----:B------:R-:W-:Y:S02]  /*3060*/  MOV R65, R52 ;  /* 0x0000003400417202 */ /* 0x000fe40000000f00 */
[----:B------:R-:W-:-:S07]  /*3070*/  MOV R53, R61 ;  /* 0x0000003d00357202 */ /* 0x000fce0000000f00 */
[----:B------:R-:W-:Y:S05]  /*3080*/  WARPSYNC.COLLECTIVE R60, `(.L_x_2978) ;  /* 0x000000003c087348 */ /* 0x000fea0003c00000 */
[----:B------:R0:W1:Y:S02]  /*3090*/  SHFL.DOWN P0, R61, R65, R64, R73 ;  /* 0x08000040413d7389 */ /* 0x0000640000000049 */
[----:B01----:R-:W-:Y:S01]  /*30a0*/  ENDCOLLECTIVE ;  /* 0x000000000000791b */ /* 0x003fe20003800000 */
.L_x_2978:
[----:B------:R-:W-:-:S05]  /*30b0*/  FADD.FTZ R53, R58, R53 ;  /* 0x000000353a357221 */ /* 0x000fca0000010000 */
[----:B------:R-:W-:Y:S02]  /*30c0*/  MOV R65, R53 ;  /* 0x0000003500417202 */ /* 0x000fe40000000f00 */
[----:B------:R-:W-:-:S07]  /*30d0*/  MOV R55, R61 ;  /* 0x0000003d00377202 */ /* 0x000fce0000000f00 */
[----:B------:R-:W-:Y:S05]  /*30e0*/  WARPSYNC.COLLECTIVE R60, `(.L_x_2979) ;  /* 0x000000003c087348 */ /* 0x000fea0003c00000 */
[----:B------:R0:W1:Y:S02]  /*30f0*/  SHFL.DOWN P0, R61, R65, R64, R73 ;  /* 0x08000040413d7389 */ /* 0x0000640000000049 */
[----:B01----:R-:W-:Y:S01]  /*3100*/  ENDCOLLECTIVE ;  /* 0x000000000000791b */ /* 0x003fe20003800000 */
.L_x_2979:
[----:B------:R-:W-:Y:S01]  /*3110*/  MOV R54, R61 ;  /* 0x0000003d00367202 */ /* 0x000fe20000000f00 */
[----:B------:R-:W-:Y:S06]  /*3120*/  BRA `(.L_x_2980) ;  /* 0xffffffe800947947 */ /* 0x000fec000383ffff */
.L_x_2981:
        /* <DEDUP_REMOVED lines=13> */
.L_x_5513:


//--------------------- .text._ZN10layer_norm22ln_bwd_finalize_kernelINS_22Kernel_traits_finalizeILj10240E13__nv_bfloat16fS2_fjLj1024ELj4ENS_18Kernel_traits_baseILj10240ES2_fS2_fjLj1024EEEEEEEvNS_9BwdParamsE --------------------------
	.section	.text._ZN10layer_norm22ln_bwd_finalize_kernelINS_22Kernel_traits_finalizeILj10240E13__nv_bfloat16fS2_fjLj1024ELj4ENS_18Kernel_traits_baseILj10240ES2_fS2_fjLj1024EEEEEEEvNS_9BwdParamsE,"ax",@progbits
	.align	128
        .global         _ZN10layer_norm22ln_bwd_finalize_kernelINS_22Kernel_traits_finalizeILj10240E13__nv_bfloat16fS2_fjLj1024ELj4ENS_18Kernel_traits_baseILj10240ES2_fS2_fjLj1024EEEEEEEvNS_9BwdParamsE
        .type           _ZN10layer_norm22ln_bwd_finalize_kernelINS_22Kernel_traits_finalizeILj10240E13__nv_bfloat16fS2_fjLj1024ELj4ENS_18Kernel_traits_baseILj10240ES2_fS2_fjLj1024EEEEEEEvNS_9BwdParamsE,@function
        .size           _ZN10layer_norm22ln_bwd_finalize_kernelINS_22Kernel_traits_finalizeILj10240E13__nv_bfloat16fS2_fjLj1024ELj4ENS_18Kernel_traits_baseILj10240ES2_fS2_fjLj1024EEEEEEEvNS_9BwdParamsE,(.L_x_5514 - _ZN10layer_norm22ln_bwd_finalize_kernelINS_22Kernel_traits_finalizeILj10240E13__nv_bfloat16fS2_fjLj1024ELj4ENS_18Kernel_traits_baseILj10240ES2_fS2_fjLj1024EEEEEEEvNS_9BwdParamsE)
        .other          _ZN10layer_norm22ln_bwd_finalize_kernelINS_22Kernel_traits_finalizeILj10240E13__nv_bfloat16fS2_fjLj1024ELj4ENS_18Kernel_traits_baseILj10240ES2_fS2_fjLj1024EEEEEEEvNS_9BwdParamsE,@"STO_CUDA_ENTRY STV_DEFAULT"
_ZN10layer_norm22ln_bwd_finalize_kernelINS_22Kernel_traits_finalizeILj10240E13__nv_bfloat16fS2_fjLj1024ELj4ENS_18Kernel_traits_baseILj10240ES2_fS2_fjLj1024EEEEEEEvNS_9BwdParamsE:
.text._ZN10layer_norm22ln_bwd_finalize_kernelINS_22Kernel_traits_finalizeILj10240E13__nv_bfloat16fS2_fjLj1024ELj4ENS_18Kernel_traits_baseILj10240ES2_fS2_fjLj1024EEEEEEEvNS_9BwdParamsE:
        /* <DEDUP_REMOVED lines=25> */
.L_x_2993:
        /* <DEDUP_REMOVED lines=28> */
.L_x_2986:
        /* <DEDUP_REMOVED lines=33> */
.L_x_2985:
[----:B------:R-:W-:Y:S05]  /*0560*/  BSYNC B1 ;  /* 0x0000000000017941 */ /* 0x000fea0003800000 */
.L_x_2984:
        /* <DEDUP_REMOVED lines=23> */
.L_x_2988:
[----:B------:R-:W-:Y:S05]  /*06e0*/  BSYNC B1 ;  /* 0x0000000000017941 */ /* 0x000fea0003800000 */
.L_x_2987:
        /* <DEDUP_REMOVED lines=11> */
.L_x_2983:
[----:B------:R-:W-:Y:S05]  /*07a0*/  BSYNC B0 ;  /* 0x0000000000007941 */ /* 0x000fea0003800000 */
.L_x_2982:
        /* <DEDUP_REMOVED lines=29> */
.L_x_3004:
[----:B------:R-:W-:Y:S01]  /*0980*/  @!P1 SHF.R.U32.HI R12, RZ, 0x3, R0 ;  /* 0x00000003ff0c9819 */ /* 0x000fe20000011600 */
[----:B---3--:R-:W-:Y:S01]  /*0990*/  FADD.FTZ R14, R9, R14 ;  /* 0x0000000e090e7221 */ /* 0x008fe20000010000 */
[----:B--2---:R-:W-:Y:S02]  /*09a0*/  FADD.FTZ R11, R10, R11 ;  /* 0x0000000b0a0b7221 */ /* 0x004fe40000010000 */
[----:B------:R-:W-:-:S05]  /*09b0*/  @!P1 LOP3.LUT R12, R12, 0x1ffffffc, RZ, 0xc0, !PT ;  /* 0x1ffffffc0c0c9812 */ /* 0x000fca00078ec0ff */
[----:B------:R2:W-:Y:S04]  /*09c0*/  @!P1 STS [R12+UR4+0x2000], R14 ;  /* 0x0020000e0c009988 */ /* 0x0005e80008000804 */
[----:B------:R2:W-:Y:S02]  /*09d0*/  @!P1 STS [R12+UR4+0x2080], R11 ;  /* 0x0020800b0c009988 */ /* 0x0005e40008000804 */
.L_x_2989:
        /* <DEDUP_REMOVED lines=14> */
.L_x_2992:
[----:B------:R-:W-:Y:S05]  /*0ac0*/  BSYNC B0 ;  /* 0x0000000000007941 */ /* 0x000fea0003800000 */
.L_x_2991:
[C---:B------:R-:W-:Y:S02]  /*0ad0*/  ISETP.GT.U32.AND P1, PT, R3.reuse, -0x2801, PT ;  /* 0xffffd7ff0300780c */ /* 0x040fe40003f24070 */
[----:B------:R-:W-:Y:S02]  /*0ae0*/  IADD3 R3, R3, 0x2800, RZ ;  /* 0x0000280003037810 */ /* 0x000fe40007ffe0ff */
[----:B------:R-:W-:-:S09]  /*0af0*/  IADD3 R5, R5, 0x1400, RZ ;  /* 0x0000140005057810 */ /* 0x000fd20007ffe0ff */
[----:B------:R-:W-:Y:S05]  /*0b00*/  @P1 BRA `(.L_x_2993) ;  /* 0xfffffff400a01947 */ /* 0x000fea000383ffff */
[----:B------:R-:W-:Y:S05]  /*0b10*/  EXIT ;  /* 0x000000000000794d */ /* 0x000fea0003800000 */
.L_x_2990:
[----:B------:R-:W-:Y:S01]  /*0b20*/  HFMA2.MMA R19, -RZ, RZ, 0, 5.9604644775390625e-08 ;  /* 0x00000001ff137435 */ /* 0x000fe200000001ff */
[----:B---3--:R-:W-:Y:S01]  /*0b30*/  IMAD.MOV.U32 R20, RZ, RZ, R10 ;  /* 0x000000ffff147224 */ /* 0x008fe200078e000a */
[----:B------:R-:W-:Y:S02]  /*0b40*/  MOV R22, 0x1f ;  /* 0x0000001f00167802 */ /* 0x000fe40000000f00 */
[----:B------:R-:W-:-:S07]  /*0b50*/  MOV R17, 0xffffffff ;  /* 0xffffffff00117802 */ /* 0x000fce0000000f00 */
[----:B012---:R-:W-:Y:S05]  /*0b60*/  WARPSYNC.COLLECTIVE R17, `(.L_x_2994) ;  /* 0x0000000011087348 */ /* 0x007fea0003c00000 */
[----:B------:R3:W4:Y:S02]  /*0b70*/  SHFL.BFLY P2, R18, R20, R19, R22 ;  /* 0x0c00001314127389 */ /* 0x0007240000040016 */
[----:B01234-:R-:W-:Y:S01]  /*0b80*/  ENDCOLLECTIVE ;  /* 0x000000000000791b */ /* 0x01ffe20003800000 */
.L_x_2994:
[----:B------:R-:W-:Y:S01]  /*0b90*/  HFMA2.MMA R19, -RZ, RZ, 0, 1.1920928955078125e-07 ;  /* 0x00000002ff137435 */ /* 0x000fe200000001ff */
[----:B------:R-:W-:-:S04]  /*0ba0*/  IMAD.MOV.U32 R11, RZ, RZ, R18 ;  /* 0x000000ffff0b7224 */ /* 0x000fc800078e0012 */
[----:B------:R-:W-:-:S05]  /*0bb0*/  FADD.FTZ R11, R10, R11 ;  /* 0x0000000b0a0b7221 */ /* 0x000fca0000010000 */
[----:B------:R-:W-:-:S07]  /*0bc0*/  MOV R20, R11 ;  /* 0x0000000b00147202 */ /* 0x000fce0000000f00 */
[----:B------:R-:W-:Y:S05]  /*0bd0*/  WARPSYNC.COLLECTIVE R17, `(.L_x_2995) ;  /* 0x0000000011087348 */ /* 0x000fea0003c00000 */
[----:B------:R0:W1:Y:S02]  /*0be0*/  SHFL.BFLY P2, R18, R20, R19, R22 ;  /* 0x0c00001314127389 */ /* 0x0000640000040016 */
[----:B01----:R-:W-:Y:S01]  /*0bf0*/  ENDCOLLECTIVE ;  /* 0x000000000000791b */ /* 0x003fe20003800000 */
.L_x_2995:
[----:B------:R-:W-:Y:S01]  /*0c00*/  HFMA2.MMA R19, -RZ, RZ, 0, 2.384185791015625e-07 ;  /* 0x00000004ff137435 */ /* 0x000fe200000001ff */
[----:B------:R-:W-:-:S05]  /*0c10*/  MOV R12, R18 ;  /* 0x00000012000c7202 */ /* 0x000fca0000000f00 */
[----:B------:R-:W-:-:S04]  /*0c20*/  FADD.FTZ R12, R11, R12 ;  /* 0x0000000c0b0c7221 */ /* 0x000fc80000010000 */
[----:B------:R-:W-:-:S07]  /*0c30*/  IMAD.MOV.U32 R20, RZ, RZ, R12 ;  /* 0x000000ffff147224 */ /* 0x000fce00078e000c */
[----:B------:R-:W-:Y:S05]  /*0c40*/  WARPSYNC.COLLECTIVE R17, `(.L_x_2996) ;  /* 0x0000000011087348 */ /* 0x000fea0003c00000 */
[----:B------:R0:W1:Y:S02]  /*0c50*/  SHFL.BFLY P2, R18, R20, R19, R22 ;  /* 0x0c00001314127389 */ /* 0x0000640000040016 */
[----:B01----:R-:W-:Y:S01]  /*0c60*/  ENDCOLLECTIVE ;  /* 0x000000000000791b */ /* 0x003fe20003800000 */
.L_x_2996:
[----:B------:R-:W-:Y:S01]  /*0c70*/  IMAD.MOV.U32 R19, RZ, RZ, 0x8 ;  /* 0x00000008ff137424 */ /* 0x000fe200078e00ff */
[----:B------:R-:W-:-:S05]  /*0c80*/  MOV R13, R18 ;  /* 0x00000012000d7202 */ /* 0x000fca0000000f00 */
[----:B------:R-:W-:-:S05]  /*0c90*/  FADD.FTZ R13, R12, R13 ;  /* 0x0000000d0c0d7221 */ /* 0x000fca0000010000 */
[----:B------:R-:W-:-:S07]  /*0ca0*/  MOV R20, R13 ;  /* 0x0000000d00147202 */ /* 0x000fce0000000f00 */
[----:B------:R-:W-:Y:S05]  /*0cb0*/  WARPSYNC.COLLECTIVE R17, `(.L_x_2997) ;  /* 0x0000000011087348 */ /* 0x000fea0003c00000 */
[----:B------:R0:W1:Y:S02]  /*0cc0*/  SHFL.BFLY P2, R18, R20, R19, R22 ;  /* 0x0c00001314127389 */ /* 0x0000640000040016 */
[----:B01----:R-:W-:Y:S01]  /*0cd0*/  ENDCOLLECTIVE ;  /* 0x000000000000791b */ /* 0x003fe20003800000 */
.L_x_2997:
[----:B------:R-:W-:Y:S01]  /*0ce0*/  HFMA2.MMA R19, -RZ, RZ, 0, 9.5367431640625e-07 ;  /* 0x00000010ff137435 */ /* 0x000fe200000001ff */
[----:B------:R-:W-:-:S05]  /*0cf0*/  MOV R10, R18 ;  /* 0x00000012000a7202 */ /* 0x000fca0000000f00 */
[----:B------:R-:W-:-:S05]  /*0d00*/  FADD.FTZ R10, R13, R10 ;  /* 0x0000000a0d0a7221 */ /* 0x000fca0000010000 */
[----:B------:R-:W-:-:S07]  /*0d10*/  MOV R20, R10 ;  /* 0x0000000a00147202 */ /* 0x000fce0000000f00 */
[----:B------:R-:W-:Y:S05]  /*0d20*/  WARPSYNC.COLLECTIVE R17, `(.L_x_2998) ;  /* 0x0000000011087348 */ /* 0x000fea0003c00000 */
[----:B------:R0:W1:Y:S02]  /*0d30*/  SHFL.BFLY P2, R18, R20, R19, R22 ;  /* 0x0c00001314127389 */ /* 0x0000640000040016 */
[----:B01----:R-:W-:Y:S01]  /*0d40*/  ENDCOLLECTIVE ;  /* 0x000000000000791b */ /* 0x003fe20003800000 */
.L_x_2998:
[----:B------:R-:W-:Y:S01]  /*0d50*/  HFMA2.MMA R19, -RZ, RZ, 0, 5.9604644775390625e-08 ;  /* 0x00000001ff137435 */ /* 0x000fe200000001ff */
[----:B------:R-:W-:Y:S01]  /*0d60*/  MOV R20, R9 ;  /* 0x0000000900147202 */ /* 0x000fe20000000f00 */
[----:B------:R-:W-:-:S09]  /*0d70*/  IMAD.MOV.U32 R11, RZ, RZ, R18 ;  /* 0x000000ffff0b7224 */ /* 0x000fd200078e0012 */
[----:B------:R-:W-:Y:S05]  /*0d80*/  WARPSYNC.COLLECTIVE R17, `(.L_x_2999) ;  /* 0x0000000011087348 */ /* 0x000fea0003c00000 */
[----:B------:R0:W1:Y:S02]  /*0d90*/  SHFL.BFLY P2, R18, R20, R19, R22 ;  /* 0x0c00001314127389 */ /* 0x0000640000040016 */
[----:B01----:R-:W-:Y:S01]  /*0da0*/  ENDCOLLECTIVE ;  /* 0x000000000000791b */ /* 0x003fe20003800000 */
.L_x_2999:
[----:B------:R-:W-:Y:S01]  /*0db0*/  HFMA2.MMA R19, -RZ, RZ, 0, 1.1920928955078125e-07 ;  /* 0x00000002ff137435 */ /* 0x000fe200000001ff */
[----:B------:R-:W-:-:S05]  /*0dc0*/  MOV R12, R18 ;  /* 0x00000012000c7202 */ /* 0x000fca0000000f00 */
[----:B------:R-:W-:-:S04]  /*0dd0*/  FADD.FTZ R14, R9, R12 ;  /* 0x0000000c090e7221 */ /* 0x000fc80000010000 */
[----:B------:R-:W-:-:S07]  /*0de0*/  IMAD.MOV.U32 R20, RZ, RZ, R14 ;  /* 0x000000ffff147224 */ /* 0x000fce00078e000e */
[----:B------:R-:W-:Y:S05]  /*0df0*/  WARPSYNC.COLLECTIVE R17, `(.L_x_3000) ;  /* 0x0000000011087348 */ /* 0x000fea0003c00000 */
[----:B------:R0:W1:Y:S02]  /*0e00*/  SHFL.BFLY P2, R18, R20, R19, R22 ;  /* 0x0c00001314127389 */ /* 0x0000640000040016 */
[----:B01----:R-:W-:Y:S01]  /*0e10*/  ENDCOLLECTIVE ;  /* 0x000000000000791b */ /* 0x003fe20003800000 */
.L_x_3000:
[----:B------:R-:W-:Y:S01]  /*0e20*/  IMAD.MOV.U32 R19, RZ, RZ, 0x4 ;  /* 0x00000004ff137424 */ /* 0x000fe200078e00ff */
[----:B------:R-:W-:-:S05]  /*0e30*/  MOV R13, R18 ;  /* 0x00000012000d7202 */ /* 0x000fca0000000f00 */
[----:B------:R-:W-:-:S05]  /*0e40*/  FADD.FTZ R15, R14, R13 ;  /* 0x0000000d0e0f7221 */ /* 0x000fca0000010000 */
[----:B------:R-:W-:-:S07]  /*0e50*/  MOV R20, R15 ;  /* 0x0000000f00147202 */ /* 0x000fce0000000f00 */
[----:B------:R-:W-:Y:S05]  /*0e60*/  WARPSYNC.COLLECTIVE R17, `(.L_x_3001) ;  /* 0x0000000011087348 */ /* 0x000fea0003c00000 */
[----:B------:R0:W1:Y:S02]  /*0e70*/  SHFL.BFLY P2, R18, R20, R19, R22 ;  /* 0x0c00001314127389 */ /* 0x0000640000040016 */
[----:B01----:R-:W-:Y:S01]  /*0e80*/  ENDCOLLECTIVE ;  /* 0x000000000000791b */ /* 0x003fe20003800000 */
.L_x_3001:
[----:B------:R-:W-:Y:S01]  /*0e90*/  HFMA2.MMA R19, -RZ, RZ, 0, 4.76837158203125e-07 ;  /* 0x00000008ff137435 */ /* 0x000fe200000001ff */
[----:B------:R-:W-:-:S05]  /*0ea0*/  MOV R16, R18 ;  /* 0x0000001200107202 */ /* 0x000fca0000000f00 */
[----:B------:R-:W-:-:S05]  /*0eb0*/  FADD.FTZ R16, R15, R16 ;  /* 0x000000100f107221 */ /* 0x000fca0000010000 */
[----:B------:R-:W-:-:S07]  /*0ec0*/  MOV R20, R16 ;  /* 0x0000001000147202 */ /* 0x000fce0000000f00 */
[----:B------:R-:W-:Y:S05]  /*0ed0*/  WARPSYNC.COLLECTIVE R17, `(.L_x_3002) ;  /* 0x0000000011087348 */ /* 0x000fea0003c00000 */
[----:B------:R0:W1:Y:S02]  /*0ee0*/  SHFL.BFLY P2, R18, R20, R19, R22 ;  /* 0x0c00001314127389 */ /* 0x0000640000040016 */
[----:B01----:R-:W-:Y:S01]  /*0ef0*/  ENDCOLLECTIVE ;  /* 0x000000000000791b */ /* 0x003fe20003800000 */
.L_x_3002:
[----:B------:R-:W-:Y:S01]  /*0f00*/  HFMA2.MMA R19, -RZ, RZ, 0, 9.5367431640625e-07 ;  /* 0x00000010ff137435 */ /* 0x000fe200000001ff */
[----:B------:R-:W-:-:S04]  /*0f10*/  IMAD.MOV.U32 R9, RZ, RZ, R18 ;  /* 0x000000ffff097224 */ /* 0x000fc800078e0012 */
[----:B------:R-:W-:-:S05]  /*0f20*/  FADD.FTZ R9, R16, R9 ;  /* 0x0000000910097221 */ /* 0x000fca0000010000 */
[----:B------:R-:W-:-:S07]  /*0f30*/  MOV R20, R9 ;  /* 0x0000000900147202 */ /* 0x000fce0000000f00 */
[----:B------:R-:W-:Y:S05]  /*0f40*/  WARPSYNC.COLLECTIVE R17, `(.L_x_3003) ;  /* 0x0000000011087348 */ /* 0x000fea0003c00000 */
[----:B------:R0:W1:Y:S02]  /*0f50*/  SHFL.BFLY P2, R18, R20, R19, R22 ;  /* 0x0c00001314127389 */ /* 0x0000640000040016 */
[----:B01----:R-:W-:Y:S01]  /*0f60*/  ENDCOLLECTIVE ;  /* 0x000000000000791b */ /* 0x003fe20003800000 */
.L_x_3003:
[----:B------:R-:W-:Y:S01]  /*0f70*/  MOV R14, R18 ;  /* 0x00000012000e7202 */ /* 0x000fe20000000f00 */
[----:B------:R-:W-:Y:S06]  /*0f80*/  BRA `(.L_x_3004) ;  /* 0xfffffff8007c7947 */ /* 0x000fec000383ffff */
.L_x_3005:
        /* <DEDUP_REMOVED lines=15> */
.L_x_5514:


//--------------------- .text._ZN10layer_norm13ln_bwd_kernelINS_13Kernel_traitsI13__nv_bfloat16fS2_fjLj10240ELj2ELj1ELj4ELj16ENS_18Kernel_traits_baseILj10240ES2_fS2_fjLj128EEEEEEEvNS_9BwdParamsE --------------------------
	.section	.text._ZN10layer_norm13ln_bwd_kernelINS_13Kernel_traitsI13__nv_bfloat16fS2_fjLj10240ELj2ELj1ELj4ELj16ENS_18Kernel_traits_baseILj10240ES2_fS2_fjLj128EEEEEEEvNS_9BwdParamsE,"ax",@progbits
	.align	128
        .global         _ZN10layer_norm13ln_bwd_kernelINS_13Kernel_traitsI13__nv_bfloat16fS2_fjLj10240ELj2ELj1ELj4ELj16ENS_18Kernel_traits_baseILj10240ES2_fS2_fjLj128EEEEEEEvNS_9BwdParamsE
        .type           _ZN10layer_norm13ln_bwd_kernelINS_13Kernel_traitsI13__nv_bfloat16fS2_fjLj10240ELj2ELj1ELj4ELj16ENS_18Kernel_traits_baseILj10240ES2_fS2_fjLj128EEEEEEEvNS_9BwdParamsE,@function
        .size           _ZN10layer_norm13ln_bwd_kernelINS_13Kernel_traitsI13__nv_bfloat16fS2_fjLj10240ELj2ELj1ELj4ELj16ENS_18Kernel_traits_baseILj10240ES2_fS2_fjLj128EEEEEEEvNS_9BwdParamsE,(.L_x_5515 - _ZN10layer_norm13ln_bwd_kernelINS_13Kernel_traitsI13__nv_bfloat16fS2_fjLj10240ELj2ELj1ELj4ELj16ENS_18Kernel_traits_baseILj10240ES2_fS2_fjLj128EEEEEEEvNS_9BwdParamsE)
        .other          _ZN10layer_norm13ln_bwd_kernelINS_13Kernel_traitsI13__nv_bfloat16fS2_fjLj10240ELj2ELj1ELj4ELj16ENS_18Kernel_traits_baseILj10240ES2_fS2_fjLj128EEEEEEEvNS_9BwdParamsE,@"STO_CUDA_ENTRY STV_DEFAULT"
_ZN10layer_norm13ln_bwd_kernelINS_13Kernel_traitsI13__nv_bfloat16fS2_fjLj10240ELj2ELj1ELj4ELj16ENS_18Kernel_traits_baseILj10240ES2_fS2_fjLj128EEEEEEEvNS_9BwdParamsE:
.text._ZN10layer_norm13ln_bwd_kernelINS_13Kernel_traitsI13__nv_bfloat16fS2_fjLj10240ELj2ELj1ELj4ELj16ENS_18Kernel_traits_baseILj10240ES2_fS2_fjLj128EEEEEEEvNS_9BwdParamsE:
        /* <DEDUP_REMOVED lines=278> */
.L_x_3012:
        /* <DEDUP_REMOVED lines=612> */
.L_x_3023:
        /* <DEDUP_REMOVED lines=30> */
.L_x_3009:
[----:B------:R-:W-:Y:S05]  /*3980*/  BSYNC B0 ;  /* 0x0000000000007941 */ /* 0x000fea0003800000 */
.L_x_3008:
        /* <DEDUP_REMOVED lines=38> */
[----:B0-----:R-:W-:-:S07]  /*3bf0*/  LOP3.LUT R58, R2, 0x2, RZ, 0xc, !PT ;  /* 0x00000002023a7812 */ /* 0x001fce00078e0cff */
.L_x_3011:
[----:B------:R-:W2:Y:S04]  /*3c00*/  LDG.E.STRONG.GPU R59, desc[UR6][R56.64] ;  /* 0x00000006383b7981 */ /* 0x000ea8000c1ef900 */
[----:B--2---:R-:W-:Y:S01]  /*3c10*/  CCTL.IVALL ;  /* 0x00000000ff00798f */ /* 0x004fe20002000000 */
[----:B------:R-:W-:Y:S05]  /*3c20*/  YIELD ;  /* 0x0000000000007946 */ /* 0x000fea0003800000 */
[----:B------:R-:W-:-:S13]  /*3c30*/  ISETP.NE.AND P0, PT, R59, R58, PT ;  /* 0x0000003a3b00720c */ /* 0x000fda0003f05270 */
[----:B------:R-:W-:Y:S05]  /*3c40*/  @P0 BRA `(.L_x_3011) ;  /* 0xfffffffc00ec0947 */ /* 0x000fea000383ffff */
.L_x_3010:
        /* <DEDUP_REMOVED lines=35> */
[----:B------:R-:W-:-:S03]  /*3e80*/  FMUL.FTZ R56, R58, 9.7656251455191522837e-05 ;  /* 0x38cccccd3a387820 */ /* 0x000fc60000410000 */
[----:B------:R-:W-:-:S04]  /*3e90*/  FMUL.FTZ R57, R57, 9.7656251455191522837e-05 ;  /* 0x38cccccd39397820 */ /* 0x000fc80000410000 */
        /* <DEDUP_REMOVED lines=240> */
.L_x_3006:
        /* <DEDUP_REMOVED lines=53> */
.L_x_3007:
[----:B------:R-:W-:Y:S01]  /*50f0*/  HFMA2.MMA R240, -RZ, RZ, 0, 9.5367431640625e-07 ;  /* 0x00000010fff07435 */ /* 0x000fe200000001ff */
[----:B------:R-:W-:Y:S02]  /*5100*/  MOV R241, R56 ;  /* 0x0000003800f17202 */ /* 0x000fe40000000f00 */
[----:B------:R-:W-:Y:S02]  /*5110*/  MOV R239, 0x1f ;  /* 0x0000001f00ef7802 */ /* 0x000fe40000000f00 */
[----:B------:R-:W-:-:S07]  /*5120*/  MOV R59, 0xffffffff ;  /* 0xffffffff003b7802 */ /* 0x000fce0000000f00 */
[----:B------:R-:W-:Y:S05]  /*5130*/  WARPSYNC.COLLECTIVE R59, `(.L_x_3013) ;  /* 0x000000003b087348 */ /* 0x000fea0003c00000 */
[----:B------:R0:W1:Y:S02]  /*5140*/  SHFL.DOWN P2, R243, R241, R240, R239 ;  /* 0x080000f0f1f37389 */ /* 0x00006400000400ef */
[----:B01----:R-:W-:Y:S01]  /*5150*/  ENDCOLLECTIVE ;  /* 0x000000000000791b */ /* 0x003fe20003800000 */
.L_x_3013:
[----:B------:R-:W-:Y:S01]  /*5160*/  MOV R241, R57 ;  /* 0x0000003900f17202 */ /* 0x000fe20000000f00 */
[----:B------:R-:W-:-:S07]  /*5170*/  FADD.FTZ R56, R56, R243 ;  /* 0x000000f338387221 */ /* 0x000fce0000010000 */
[----:B------:R-:W-:Y:S05]  /*5180*/  WARPSYNC.COLLECTIVE R59, `(.L_x_3014) ;  /* 0x000000003b087348 */ /* 0x000fea0003c00000 */
[----:B------:R0:W1:Y:S02]  /*5190*/  SHFL.DOWN P2, R243, R241, R240, R239 ;  /* 0x080000f0f1f37389 */ /* 0x00006400000400ef */
[----:B01----:R-:W-:Y:S01]  /*51a0*/  ENDCOLLECTIVE ;  /* 0x000000000000791b */ /* 0x003fe20003800000 */
.L_x_3014:
[----:B------:R-:W-:Y:S01]  /*51b0*/  HFMA2.MMA R240, -RZ, RZ, 0, 4.76837158203125e-07 ;  /* 0x00000008fff07435 */ /* 0x000fe200000001ff */
[----:B------:R-:W-:Y:S01]  /*51c0*/  MOV R241, R56 ;  /* 0x0000003800f17202 */ /* 0x000fe20000000f00 */
[----:B------:R-:W-:-:S09]  /*51d0*/  FADD.FTZ R57, R57, R243 ;  /* 0x000000f339397221 */ /* 0x000fd20000010000 */
[----:B------:R-:W-:Y:S05]  /*51e0*/  WARPSYNC.COLLECTIVE R59, `(.L_x_3015) ;  /* 0x000000003b087348 */ /* 0x000fea0003c00000 */
[----:B------:R0:W1:Y:S02]  /*51f0*/  SHFL.DOWN P2, R243, R241, R240, R239 ;  /* 0x080000f0f1f37389 */ /* 0x00006400000400ef */
[----:B01----:R-:W-:Y:S01]  /*5200*/  ENDCOLLECTIVE ;  /* 0x000000000000791b */ /* 0x003fe20003800000 */
.L_x_3015:
[----:B------:R-:W-:Y:S01]  /*5210*/  MOV R241, R57 ;  /* 0x0000003900f17202 */ /* 0x000fe20000000f00 */
[----:B------:R-:W-:-:S07]  /*5220*/  FADD.FTZ R56, R56, R243 ;  /* 0x000000f338387221 */ /* 0x000fce0000010000 */
[----:B------:R-:W-:Y:S05]  /*5230*/  WARPSYNC.COLLECTIVE R59, `(.L_x_3016) ;  /* 0x000000003b087348 */ /* 0x000fea0003c00000 */
[----:B------:R0:W1:Y:S02]  /*5240*/  SHFL.DOWN P2, R243, R241, R240, R239 ;  /* 0x080000f0f1f37389 */ /* 0x00006400000400ef */
[----:B01----:R-:W-:Y:S01]  /*5250*/  ENDCOLLECTIVE ;  /* 0x000000000000791b */ /* 0x003fe20003800000 */
.L_x_3016:
[----:B------:R-:W-:Y:S01]  /*5260*/  HFMA2.MMA R240, -RZ, RZ, 0, 2.384185791015625e-07 ;  /* 0x00000004fff07435 */ /* 0x000fe200000001ff */
[----:B------:R-:W-:Y:S01]  /*5270*/  MOV R241, R56 ;  /* 0x0000003800f17202 */ /* 0x000fe20000000f00 */
[----:B------:R-:W-:-:S09]  /*5280*/  FADD.FTZ R57, R57, R243 ;  /* 0x000000f339397221 */ /* 0x000fd20000010000 */
[----:B------:R-:W-:Y:S05]  /*5290*/  WARPSYNC.COLLECTIVE R59, `(.L_x_3017) ;  /* 0x000000003b087348 */ /* 0x000fea0003c00000 */
[----:B------:R0:W1:Y:S02]  /*52a0*/  SHFL.DOWN P2, R243, R241, R240, R239 ;  /* 0x080000f0f1f37389 */ /* 0x00006400000400ef */
[----:B01----:R-:W-:Y:S01]  /*52b0*/  ENDCOLLECTIVE ;  /* 0x000000000000791b */ /* 0x003fe20003800000 */
.L_x_3017:
[----:B------:R-:W-:Y:S01]  /*52c0*/  MOV R241, R57 ;  /* 0x0000003900f17202 */ /* 0x000fe20000000f00 */
[----:B------:R-:W-:-:S07]  /*52d0*/  FADD.FTZ R56, R56, R243 ;  /* 0x000000f338387221 */ /* 0x000fce0000010000 */
[----:B------:R-:W-:Y:S05]  /*52e0*/  WARPSYNC.COLLECTIVE R59, `(.L_x_3018) ;  /* 0x000000003b087348 */ /* 0x000fea0003c00000 */
[----:B------:R0:W1:Y:S02]  /*52f0*/  SHFL.DOWN P2, R243, R241, R240, R239 ;  /* 0x080000f0f1f37389 */ /* 0x00006400000400ef */
[----:B01----:R-:W-:Y:S01]  /*5300*/  ENDCOLLECTIVE ;  /* 0x000000000000791b */ /* 0x003fe20003800000 */
.L_x_3018:
[----:B------:R-:W-:Y:S01]  /*5310*/  HFMA2.MMA R240, -RZ, RZ, 0, 1.1920928955078125e-07 ;  /* 0x00000002fff07435 */ /* 0x000fe200000001ff */
[----:B------:R-:W-:Y:S01]  /*5320*/  MOV R241, R56 ;  /* 0x0000003800f17202 */ /* 0x000fe20000000f00 */
[----:B------:R-:W-:-:S09]  /*5330*/  FADD.FTZ R57, R57, R243 ;  /* 0x000000f339397221 */ /* 0x000fd20000010000 */
[----:B------:R-:W-:Y:S05]  /*5340*/  WARPSYNC.COLLECTIVE R59, `(.L_x_3019) ;  /* 0x000000003b087348 */ /* 0x000fea0003c00000 */
[----:B------:R0:W1:Y:S02]  /*5350*/  SHFL.DOWN P2, R243, R241, R240, R239 ;  /* 0x080000f0f1f37389 */ /* 0x00006400000400ef */
[----:B01----:R-:W-:Y:S01]  /*5360*/  ENDCOLLECTIVE ;  /* 0x000000000000791b */ /* 0x003fe20003800000 */
.L_x_3019:
[----:B------:R-:W-:Y:S01]  /*5370*/  MOV R241, R57 ;  /* 0x0000003900f17202 */ /* 0x000fe20000000f00 */
[----:B------:R-:W-:-:S07]  /*5380*/  FADD.FTZ R56, R56, R243 ;  /* 0x000000f338387221 */ /* 0x000fce0000010000 */
[----:B------:R-:W-:Y:S05]  /*5390*/  WARPSYNC.COLLECTIVE R59, `(.L_x_3020) ;  /* 0x000000003b087348 */ /* 0x000fea0003c00000 */
[----:B------:R0:W1:Y:S02]  /*53a0*/  SHFL.DOWN P2, R243, R241, R240, R239 ;  /* 0x080000f0f1f37389 */ /* 0x00006400000400ef */
[----:B01----:R-:W-:Y:S01]  /*53b0*/  ENDCOLLECTIVE ;  /* 0x000000000000791b */ /* 0x003fe20003800000 */
.L_x_3020:
[----:B------:R-:W-:Y:S01]  /*53c0*/  HFMA2.MMA R240, -RZ, RZ, 0, 5.9604644775390625e-08 ;  /* 0x00000001fff07435 */ /* 0x000fe200000001ff */
[----:B------:R-:W-:Y:S01]  /*53d0*/  MOV R241, R56 ;  /* 0x0000003800f17202 */ /* 0x000fe20000000f00 */
[----:B------:R-:W-:-:S09]  /*53e0*/  FADD.FTZ R57, R57, R243 ;  /* 0x000000f339397221 */ /* 0x000fd20000010000 */
[----:B------:R-:W-:Y:S05]  /*53f0*/  WARPSYNC.COLLECTIVE R59, `(.L_x_3021) ;  /* 0x000000003b087348 */ /* 0x000fea0003c00000 */
[----:B------:R0:W1:Y:S02]  /*5400*/  SHFL.DOWN P2, R243, R241, R240, R239 ;  /* 0x080000f0f1f37389 */ /* 0x00006400000400ef */
[----:B01----:R-:W-:Y:S01]  /*5410*/  ENDCOLLECTIVE ;  /* 0x000000000000791b */ /* 0x003fe20003800000 */
.L_x_3021:
[----:B------:R-:W-:Y:S02]  /*5420*/  MOV R241, R57 ;  /* 0x0000003900f17202 */ /* 0x000fe40000000f00 */
[----:B------:R-:W-:-:S07]  /*5430*/  MOV R58, R243 ;  /* 0x000000f3003a7202 */ /* 0x000fce0000000f00 */
[----:B------:R-:W-:Y:S05]  /*5440*/  WARPSYNC.COLLECTIVE R59, `(.L_x_3022) ;  /* 0x000000003b087348 */ /* 0x000fea0003c00000 */
[----:B------:R0:W1:Y:S02]  /*5450*/  SHFL.DOWN P2, R243, R241, R240, R239 ;  /* 0x080000f0f1f37389 */ /* 0x00006400000400ef */
[----:B01----:R-:W-:Y:S01]  /*5460*/  ENDCOLLECTIVE ;  /* 0x000000000000791b */ /* 0x003fe20003800000 */
.L_x_3022:
[----:B------:R-:W-:Y:S01]  /*5470*/  MOV R59, R243 ;  /* 0x000000f3003b7202 */ /* 0x000fe20000000f00 */
[----:B------:R-:W-:Y:S06]  /*5480*/  BRA `(.L_x_3023) ;  /* 0xffffffe000c47947 */ /* 0x000fec000383ffff */
.L_x_3024:
        /* <DEDUP_REMOVED lines=15> */
.L_x_5515:


//--------------------- .text._ZN10layer_norm22ln_bwd_finalize_kernelINS_22Kernel_traits_finalizeILj10240E13__nv_bfloat16S2_S2_fjLj1024ELj4ENS_18Kernel_traits_baseILj10240ES2_S2_S2_fjLj1024EEEEEEEvNS_9BwdParamsE --------------------------
	.section	.text._ZN10layer_norm22ln_bwd_finalize_kernelINS_22Kernel_traits_finalizeILj10240E13__nv_bfloat16S2_S2_fjLj1024ELj4ENS_18Kernel_traits_baseILj10240ES2_S2_S2_fjLj1024EEEEEEEvNS_9BwdParamsE,"ax",@progbits
	.align	128
        .global         _ZN10layer_norm22ln_bwd_finalize_kernelINS_22Kernel_traits_finalizeILj10240E13__nv_bfloat16S2_S2_fjLj1024ELj4ENS_18Kernel_traits_baseILj10240ES2_S2_S2_fjLj1024EEEEEEEvNS_9BwdParamsE
        .type           _ZN10layer_norm22ln_bwd_finalize_kernelINS_22Kernel_traits_finalizeILj10240E13__nv_bfloat16S2_S2_fjLj1024ELj4ENS_18Kernel_traits_baseILj10240ES2_S2_S2_fjLj1024EEEEEEEvNS_9BwdParamsE,@function
        .size           _ZN10layer_norm22ln_bwd_finalize_kernelINS_22Kernel_traits_finalizeILj10240E13__nv_bfloat16S2_S2_fjLj1024ELj4ENS_18Kernel_traits_baseILj10240ES2_S2_S2_fjLj1024EEEEEEEvNS_9BwdParamsE,(.L_x_5516 - _ZN10layer_norm22ln_bwd_finalize_kernelINS_22Kernel_traits_finalizeILj10240E13__nv_bfloat16S2_S2_fjLj1024ELj4ENS_18Kernel_traits_baseILj10240ES2_S2_S2_fjLj1024EEEEEEEvNS_9BwdParamsE)
        .other          _ZN10layer_norm22ln_bwd_finalize_kernelINS_22Kernel_traits_finalizeILj10240E13__nv_bfloat16S2_S2_fjLj1024ELj4ENS_18Kernel_traits_baseILj10240ES2_S2_S2_fjLj1024EEEEEEEvNS_9BwdParamsE,@"STO_CUDA_ENTRY STV_DEFAULT"
_ZN10layer_norm22ln_bwd_finalize_kernelINS_22Kernel_traits_finalizeILj10240E13__nv_bfloat16S2_S2_fjLj1024ELj4ENS_18Kernel_traits_baseILj10240ES2_S2_S2_fjLj1024EEEEEEEvNS_9BwdParamsE:
.text._ZN10layer_norm22ln_bwd_finalize_kernelINS_22Kernel_traits_finalizeILj10240E13__nv_bfloat16S2_S2_fjLj1024ELj4ENS_18Kernel_traits_baseILj10240ES2_S2_S2_fjLj1024EEEEEEEvNS_9BwdParamsE:
        /* <DEDUP_REMOVED lines=25> */
.L_x_3036:
        /* <DEDUP_REMOVED lines=28> */
.L_x_3029:
        /* <DEDUP_REMOVED lines=33> */
.L_x_3028:
[----:B------:R-:W-:Y:S05]  /*0560*/  BSYNC B1 ;  /* 0x0000000000017941 */ /* 0x000fea0003800000 */
.L_x_3027:
        /* <DEDUP_REMOVED lines=23> */
.L_x_3031:
[----:B------:R-:W-:Y:S05]  /*06e0*/  BSYNC B1 ;  /* 0x0000000000017941 */ /* 0x000fea0003800000 */
.L_x_3030:
        /* <DEDUP_REMOVED lines=11> */
.L_x_3026:
[----:B------:R-:W-:Y:S05]  /*07a0*/  BSYNC B0 ;  /* 0x0000000000007941 */ /* 0x000fea0003800000 */
.L_x_3025:
        /* <DEDUP_REMOVED lines=29> */
.L_x_3047:
[----:B------:R-:W-:Y:S01]  /*0980*/  @!P1 SHF.R.U32.HI R12, RZ, 0x3, R0 ;  /* 0x00000003ff0c9819 */ /* 0x000fe20000011600 */
[----:B---3--:R-:W-:Y:S01]  /*0990*/  FADD.FTZ R14, R9, R14 ;  /* 0x0000000e090e7221 */ /* 0x008fe20000010000 */
[----:B--2---:R-:W-:Y:S02]  /*09a0*/  FADD.FTZ R11, R10, R11 ;  /* 0x0000000b0a0b7221 */ /* 0x004fe40000010000 */
[----:B------:R-:W-:-:S05]  /*09b0*/  @!P1 LOP3.LUT R12, R12, 0x1ffffffc, RZ, 0xc0, !PT ;  /* 0x1ffffffc0c0c9812 */ /* 0x000fca00078ec0ff */
[----:B------:R2:W-:Y:S04]  /*09c0*/  @!P1 STS [R12+UR4+0x2000], R14 ;  /* 0x0020000e0c009988 */ /* 0x0005e80008000804 */
[----:B------:R2:W-:Y:S02]  /*09d0*/  @!P1 STS [R12+UR4+0x2080], R11 ;  /* 0x0020800b0c009988 */ /* 0x0005e40008000804 */
.L_x_3032:
        /* <DEDUP_REMOVED lines=14> */
.L_x_3035:
[----:B------:R-:W-:Y:S05]  /*0ac0*/  BSYNC B0 ;  /* 0x0000000000007941 */ /* 0x000fea0003800000 */
.L_x_3034:
[C---:B------:R-:W-:Y:S02]  /*0ad0*/  ISETP.GT.U32.AND P1, PT, R3.reuse, -0x2801, PT ;  /* 0xffffd7ff0300780c */ /* 0x040fe40003f24070 */
[----:B------:R-:W-:Y:S02]  /*0ae0*/  IADD3 R3, R3, 0x2800, RZ ;  /* 0x0000280003037810 */ /* 0x000fe40007ffe0ff */
[----:B------:R-:W-:-:S09]  /*0af0*/  IADD3 R5, R5, 0x1400, RZ ;  /* 0x0000140005057810 */ /* 0x000fd20007ffe0ff */
[----:B------:R-:W-:Y:S05]  /*0b00*/  @P1 BRA `(.L_x_3036) ;  /* 0xfffffff400a01947 */ /* 0x000fea000383ffff */
[----:B------:R-:W-:Y:S05]  /*0b10*/  EXIT ;  /* 0x000000000000794d */ /* 0x000fea0003800000 */
.L_x_3033:
[----:B------:R-:W-:Y:S01]  /*0b20*/  HFMA2.MMA R19, -RZ, RZ, 0, 5.9604644775390625e-08 ;  /* 0x00000001ff137435 */ /* 0x000fe200000001ff */
[----:B---3--:R-:W-:Y:S01]  /*0b30*/  IMAD.MOV.U32 R20, RZ, RZ, R10 ;  /* 0x000000ffff147224 */ /* 0x008fe200078e000a */
[----:B------:R-:W-:Y:S02]  /*0b40*/  MOV R22, 0x1f ;  /* 0x0000001f00167802 */ /* 0x000fe40000000f00 */
[----:B------:R-:W-:-:S07]  /*0b50*/  MOV R17, 0xffffffff ;  /* 0xffffffff00117802 */ /* 0x000fce0000000f00 */
[----:B012---:R-:W-:Y:S05]  /*0b60*/  WARPSYNC.COLLECTIVE R17, `(.L_x_3037) ;  /* 0x0000000011087348 */ /* 0x007fea0003c00000 */
[----:B------:R3:W4:Y:S02]  /*0b70*/  SHFL.BFLY P2, R18, R20, R19, R22 ;  /* 0x0c00001314127389 */ /* 0x0007240000040016 */
[----:B01234-:R-:W-:Y:S01]  /*0b80*/  ENDCOLLECTIVE ;  /* 0x000000000000791b */ /* 0x01ffe20003800000 */
.L_x_3037:
[----:B------:R-:W-:Y:S01]  /*0b90*/  HFMA2.MMA R19, -RZ, RZ, 0, 1.1920928955078125e-07 ;  /* 0x00000002ff137435 */ /* 0x000fe200000001ff */
[----:B------:R-:W-:-:S04]  /*0ba0*/  IMAD.MOV.U32 R11, RZ, RZ, R18 ;  /* 0x000000ffff0b7224 */ /* 0x000fc800078e0012 */
[----:B------:R-:W-:-:S05]  /*0bb0*/  FADD.FTZ R11, R10, R11 ;  /* 0x0000000b0a0b7221 */ /* 0x000fca0000010000 */
[----:B------:R-:W-:-:S07]  /*0bc0*/  MOV R20, R11 ;  /* 0x0000000b00147202 */ /* 0x000fce0000000f00 */
[----:B------:R-:W-:Y:S05]  /*0bd0*/  WARPSYNC.COLLECTIVE R17, `(.L_x_3038) ;  /* 0x0000000011087348 */ /* 0x000fea0003c00000 */
[----:B------:R0:W1:Y:S02]  /*0be0*/  SHFL.BFLY P2, R18, R20, R19, R22 ;  /* 0x0c00001314127389 */ /* 0x0000640000040016 */
[----:B01----:R-:W-:Y:S01]  /*0bf0*/  ENDCOLLECTIVE ;  /* 0x000000000000791b */ /* 0x003fe20003800000 */
.L_x_3038:
[----:B------:R-:W-:Y:S01]  /*0c00*/  HFMA2.MMA R19, -RZ, RZ, 0, 2.384185791015625e-07 ;  /* 0x00000004ff137435 */ /* 0x000fe200000001ff */
[----:B------:R-:W-:-:S05]  /*0c10*/  MOV R12, R18 ;  /* 0x00000012000c7202 */ /* 0x000fca0000000f00 */
[----:B------:R-:W-:-:S04]  /*0c20*/  FADD.FTZ R12, R11, R12 ;  /* 0x0000000c0b0c7221 */ /* 0x000fc80000010000 */
[----:B------:R-:W-:-:S07]  /*0c30*/  IMAD.MOV.U32 R20, RZ, RZ, R12 ;  /* 0x000000ffff147224 */ /* 0x000fce00078e000c */
[----:B------:R-:W-:Y:S05]  /*0c40*/  WARPSYNC.COLLECTIVE R17, `(.L_x_3039) ;  /* 0x0000000011087348 */ /* 0x000fea0003c00000 */
[----:B------:R0:W1:Y:S02]  /*0c50*/  SHFL.BFLY P2, R18, R20, R19, R22 ;  /* 0x0c00001314127389 */ /* 0x0000640000040016 */
[----:B01----:R-:W-:Y:S01]  /*0c60*/  ENDCOLLECTIVE ;  /* 0x000000000000791b */ /* 0x003fe20003800000 */
.L_x_3039:
[----:B------:R-:W-:Y:S01]  /*0c70*/  IMAD.MOV.U32 R19, RZ, RZ, 0x8 ;  /* 0x00000008ff137424 */ /* 0x000fe200078e00ff */
[----:B------:R-:W-:-:S05]  /*0c80*/  MOV R13, R18 ;  /* 0x00000012000d7202 */ /* 0x000fca0000000f00 */
[----:B------:R-:W-:-:S05]  /*0c90*/  FADD.FTZ R13, R12, R13 ;  /* 0x0000000d0c0d7221 */ /* 0x000fca0000010000 */
[----:B------:R-:W-:-:S07]  /*0ca0*/  MOV R20, R13 ;  /* 0x0000000d00147202 */ /* 0x000fce0000000f00 */
[----:B------:R-:W-:Y:S05]  /*0cb0*/  WARPSYNC.COLLECTIVE R17, `(.L_x_3040) ;  /* 0x0000000011087348 */ /* 0x000fea0003c00000 */
[----:B------:R0:W1:Y:S02]  /*0cc0*/  SHFL.BFLY P2, R18, R20, R19, R22 ;  /* 0x0c00001314127389 */ /* 0x0000640000040016 */
[----:B01----:R-:W-:Y:S01]  /*0cd0*/  ENDCOLLECTIVE ;  /* 0x000000000000791b */ /* 0x003fe20003800000 */
.L_x_3040:
[----:B------:R-:W-:Y:S01]  /*0ce0*/  HFMA2.MMA R19, -RZ, RZ, 0, 9.5367431640625e-07 ;  /* 0x00000010ff137435 */ /* 0x000fe200000001ff */
[----:B------:R-:W-:-:S05]  /*0cf0*/  MOV R10, R18 ;  /* 0x00000012000a7202 */ /* 0x000fca0000000f00 */
[----:B------:R-:W-:-:S05]  /*0d00*/  FADD.FTZ R10, R13, R10 ;  /* 0x0000000a0d0a7221 */ /* 0x000fca0000010000 */
[----:B------:R-:W-:-:S07]  /*0d10*/  MOV R20, R10 ;  /* 0x0000000a00147202 */ /* 0x000fce0000000f00 */
[----:B------:R-:W-:Y:S05]  /*0d20*/  WARPSYNC.COLLECTIVE R17, `(.L_x_3041) ;  /* 0x0000000011087348 */ /* 0x000fea0003c00000 */
[----:B------:R0:W1:Y:S02]  /*0d30*/  SHFL.BFLY P2, R18, R20, R19, R22 ;  /* 0x0c00001314127389 */ /* 0x0000640000040016 */
[----:B01----:R-:W-:Y:S01]  /*0d40*/  ENDCOLLECTIVE ;  /* 0x000000000000791b */ /* 0x003fe20003800000 */
.L_x_3041:
[----:B------:R-:W-:Y:S01]  /*0d50*/  HFMA2.MMA R19, -RZ, RZ, 0, 5.9604644775390625e-08 ;  /* 0x00000001ff137435 */ /* 0x000fe200000001ff */
[----:B------:R-:W-:Y:S01]  /*0d60*/  MOV R20, R9 ;  /* 0x0000000900147202 */ /* 0x000fe20000000f00 */
[----:B------:R-:W-:-:S09]  /*0d70*/  IMAD.MOV.U32 R11, RZ, RZ, R18 ;  /* 0x000000ffff0b7224 */ /* 0x000fd200078e0012 */
[----:B------:R-:W-:Y:S05]  /*0d80*/  WARPSYNC.COLLECTIVE R17, `(.L_x_3042) ;  /* 0x0000000011087348 */ /* 0x000fea0003c00000 */
[----:B------:R0:W1:Y:S02]  /*0d90*/  SHFL.BFLY P2, R18, R20, R19, R22 ;  /* 0x0c00001314127389 */ /* 0x0000640000040016 */
[----:B01----:R-:W-:Y:S01]  /*0da0*/  ENDCOLLECTIVE ;  /* 0x000000000000791b */ /* 0x003fe20003800000 */
.L_x_3042:
[----:B------:R-:W-:Y:S01]  /*0db0*/  HFMA2.MMA R19, -RZ, RZ, 0, 1.1920928955078125e-07 ;  /* 0x00000002ff137435 */ /* 0x000fe200000001ff */
[----:B------:R-:W-:-:S05]  /*0dc0*/  MOV R12, R18 ;  /* 0x00000012000c7202 */ /* 0x000fca0000000f00 */
[----:B------:R-:W-:-:S04]  /*0dd0*/  FADD.FTZ R14, R9, R12 ;  /* 0x0000000c090e7221 */ /* 0x000fc80000010000 */
[----:B------:R-:W-:-:S07]  /*0de0*/  IMAD.MOV.U32 R20, RZ, RZ, R14 ;  /* 0x000000ffff147224 */ /* 0x000fce00078e000e */
[----:B------:R-:W-:Y:S05]  /*0df0*/  WARPSYNC.COLLECTIVE R17, `(.L_x_3043) ;  /* 0x0000000011087348 */ /* 0x000fea0003c00000 */
[----:B------:R0:W1:Y:S02]  /*0e00*/  SHFL.BFLY P2, R18, R20, R19, R22 ;  /* 0x0c00001314127389 */ /* 0x0000640000040016 */
[----:B01----:R-:W-:Y:S01]  /*0e10*/  ENDCOLLECTIVE ;  /* 0x000000000000791b */ /* 0x003fe20003800000 */
.L_x_3043:
[----:B------:R-:W-:Y:S01]  /*0e20*/  IMAD.MOV.U32 R19, RZ, RZ, 0x4 ;  /* 0x00000004ff137424 */ /* 0x000fe200078e00ff */
[----:B------:R-:W-:-:S05]  /*0e30*/  MOV R13, R18 ;  /* 0x00000012000d7202 */ /* 0x000fca0000000f00 */
[----:B------:R-:W-:-:S05]  /*0e40*/  FADD.FTZ R15, R14, R13 ;  /* 0x0000000d0e0f7221 */ /* 0x000fca0000010000 */
[----:B------:R-:W-:-:S07]  /*0e50*/  MOV R20, R15 ;  /* 0x0000000f00147202 */ /* 0x000fce0000000f00 */
[----:B------:R-:W-:Y:S05]  /*0e60*/  WARPSYNC.COLLECTIVE R17, `(.L_x_3044) ;  /* 0x0000000011087348 */ /* 0x000fea0003c00000 */
[----:B------:R0:W1:Y:S02]  /*0e70*/  SHFL.BFLY P2, R18, R20, R19, R22 ;  /* 0x0c00001314127389 */ /* 0x0000640000040016 */
[----:B01----:R-:W-:Y:S01]  /*0e80*/  ENDCOLLECTIVE ;  /* 0x000000000000791b */ /* 0x003fe20003800000 */
.L_x_3044:
[----:B------:R-:W-:Y:S01]  /*0e90*/  HFMA2.MMA R19, -RZ, RZ, 0, 4.76837158203125e-07 ;  /* 0x00000008ff137435 */ /* 0x000fe200000001ff */
[----:B------:R-:W-:-:S05]  /*0ea0*/  MOV R16, R18 ;  /* 0x0000001200107202 */ /* 0x000fca0000000f00 */
[----:B------:R-:W-:-:S05]  /*0eb0*/  FADD.FTZ R16, R15, R16 ;  /* 0x000000100f107221 */ /* 0x000fca0000010000 */
[----:B------:R-:W-:-:S07]  /*0ec0*/  MOV R20, R16 ;  /* 0x0000001000147202 */ /* 0x000fce0000000f00 */
[----:B------:R-:W-:Y:S05]  /*0ed0*/  WARPSYNC.COLLECTIVE R17, `(.L_x_3045) ;  /* 0x0000000011087348 */ /* 0x000fea0003c00000 */
[----:B------:R0:W1:Y:S02]  /*0ee0*/  SHFL.BFLY P2, R18, R20, R19, R22 ;  /* 0x0c00001314127389 */ /* 0x0000640000040016 */
[----:B01----:R-:W-:Y:S01]  /*0ef0*/  ENDCOLLECTIVE ;  /* 0x000000000000791b */ /* 0x003fe20003800000 */
.L_x_3045:
[----:B------:R-:W-:Y:S01]  /*0f00*/  HFMA2.MMA R19, -RZ, RZ, 0, 9.5367431640625e-07 ;  /* 0x00000010ff137435 */ /* 0x000fe200000001ff */
[----:B------:R-:W-:-:S04]  /*0f10*/  IMAD.MOV.U32 R9, RZ, RZ, R18 ;  /* 0x000000ffff097224 */ /* 0x000fc800078e0012 */
[----:B------:R-:W-:-:S05]  /*0f20*/  FADD.FTZ R9, R16, R9 ;  /* 0x0000000910097221 */ /* 0x000fca0000010000 */
[----:B------:R-:W-:-:S07]  /*0f30*/  MOV R20, R9 ;  /* 0x0000000900147202 */ /* 0x000fce0000000f00 */
[----:B------:R-:W-:Y:S05]  /*0f40*/  WARPSYNC.COLLECTIVE R17, `(.L_x_3046) ;  /* 0x0000000011087348 */ /* 0x000fea0003c00000 */
[----:B------:R0:W1:Y:S02]  /*0f50*/  SHFL.BFLY P2, R18, R20, R19, R22 ;  /* 0x0c00001314127389 */ /* 0x0000640000040016 */
[----:B01----:R-:W-:Y:S01]  /*0f60*/  ENDCOLLECTIVE ;  /* 0x000000000000791b */ /* 0x003fe20003800000 */
.L_x_3046:
[----:B------:R-:W-:Y:S01]  /*0f70*/  MOV R14, R18 ;  /* 0x00000012000e7202 */ /* 0x000fe20000000f00 */
[----:B------:R-:W-:Y:S06]  /*0f80*/  BRA `(.L_x_3047) ;  /* 0xfffffff8007c7947 */ /* 0x000fec000383ffff */
.L_x_3048:
        /* <DEDUP_REMOVED lines=15> */
.L_x_5516:


//--------------------- .text._ZN10layer_norm13ln_bwd_kernelINS_13Kernel_traitsI13__nv_bfloat16S2_S2_fjLj10240ELj2ELj1ELj4ELj16ENS_18Kernel_traits_baseILj10240ES2_S2_S2_fjLj128EEEEEEEvNS_9BwdParamsE --------------------------
	.section	.text._ZN10layer_norm13ln_bwd_kernelINS_13Kernel_traitsI13__nv_bfloat16S2_S2_fjLj10240ELj2ELj1ELj4ELj16ENS_18Kernel_traits_baseILj10240ES2_S2_S2_fjLj128EEEEEEEvNS_9BwdParamsE,"ax",@progbits
	.align	128
        .global         _ZN10layer_norm13ln_bwd_kernelINS_13Kernel_traitsI13__nv_bfloat16S2_S2_fjLj10240ELj2ELj1ELj4ELj16ENS_18Kernel_traits_baseILj10240ES2_S2_S2_fjLj128EEEEEEEvNS_9BwdParamsE
        .type           _ZN10layer_norm13ln_bwd_kernelINS_13Kernel_traitsI13__nv_bfloat16S2_S2_fjLj10240ELj2ELj1ELj4ELj16ENS_18Kernel_traits_baseILj10240ES2_S2_S2_fjLj128EEEEEEEvNS_9BwdParamsE,@function
        .size           _ZN10layer_norm13ln_bwd_kernelINS_13Kernel_traitsI13__nv_bfloat16S2_S2_fjLj10240ELj2ELj1ELj4ELj16ENS_18Kernel_traits_baseILj10240ES2_S2_S2_fjLj128EEEEEEEvNS_9BwdParamsE,(.L_x_5517 - _ZN10layer_norm13ln_bwd_kernelINS_13Kernel_traitsI13__nv_bfloat16S2_S2_fjLj10240ELj2ELj1ELj4ELj16ENS_18Kernel_traits_baseILj10240ES2_S2_S2_fjLj128EEEEEEEvNS_9BwdParamsE)
        .other          _ZN10layer_norm13ln_bwd_kernelINS_13Kernel_traitsI13__nv_bfloat16S2_S2_fjLj10240ELj2ELj1ELj4ELj16ENS_18Kernel_traits_baseILj10240ES2_S2_S2_fjLj128EEEEEEEvNS_9BwdParamsE,@"STO_CUDA_ENTRY STV_DEFAULT"
_ZN10layer_norm13ln_bwd_kernelINS_13Kernel_traitsI13__nv_bfloat16S2_S2_fjLj10240ELj2ELj1ELj4ELj16ENS_18Kernel_traits_baseILj10240ES2_S2_S2_fjLj128EEEEEEEvNS_9BwdParamsE:
.text._ZN10layer_norm13ln_bwd_kernelINS_13Kernel_traitsI13__nv_bfloat16S2_S2_fjLj10240ELj2ELj1ELj4ELj16ENS_18Kernel_traits_baseILj10240ES2_S2_S2_fjLj128EEEEEEEvNS_9BwdParamsE:
        /* <DEDUP_REMOVED lines=188> */
.L_x_3055:
        /* <DEDUP_REMOVED lines=661> */
.L_x_3066:
        /* <DEDUP_REMOVED lines=43> */
.L_x_3052:
[----:B------:R-:W-:Y:S05]  /*37c0*/  BSYNC B0 ;  /* 0x0000000000007941 */ /* 0x000fea0003800000 */
.L_x_3051:
        /* <DEDUP_REMOVED lines=17> */
[----:B------:R-:W-:-:S07]  /*38e0*/  LOP3.LUT R77, R140, 0x2, RZ, 0xc, !PT ;  /* 0x000000028c4d7812 */ /* 0x000fce00078e0cff */
.L_x_3054:
[----:B------:R-:W2:Y:S04]  /*38f0*/  LDG.E.STRONG.GPU R74, desc[UR6][R72.64] ;  /* 0x00000006484a7981 */ /* 0x000ea8000c1ef900 */
[----:B--2---:R-:W-:Y:S01]  /*3900*/  CCTL.IVALL ;  /* 0x00000000ff00798f */ /* 0x004fe20002000000 */
[----:B------:R-:W-:Y:S05]  /*3910*/  YIELD ;  /* 0x0000000000007946 */ /* 0x000fea0003800000 */
[----:B------:R-:W-:-:S13]  /*3920*/  ISETP.NE.AND P0, PT, R74, R77, PT ;  /* 0x0000004d4a00720c */ /* 0x000fda0003f05270 */
[----:B------:R-:W-:Y:S05]  /*3930*/  @P0 BRA `(.L_x_3054) ;  /* 0xfffffffc00ec0947 */ /* 0x000fea000383ffff */
.L_x_3053:
        /* <DEDUP_REMOVED lines=32> */
[----:B------:R-:W-:Y:S01]  /*3b40*/  FMUL.FTZ R73, R72, 9.7656251455191522837e-05 ;  /* 0x38cccccd48497820 */ /* 0x000fe20000410000 */
[----:B-1----:R-:W-:Y:S01]  /*3b50*/  FADD.FTZ R74, R77, R74 ;  /* 0x0000004a4d4a7221 */ /* 0x002fe20000010000 */
[----:B------:R-:W0:Y:S03]  /*3b60*/  S2R R72, SR_CTAID.X ;  /* 0x0000000000487919 */ /* 0x000e260000002500 */
[----:B------:R-:W-:-:S04]  /*3b70*/  FMUL.FTZ R74, R74, 9.7656251455191522837e-05 ;  /* 0x38cccccd4a4a7820 */ /* 0x000fc80000410000 */
        /* <DEDUP_REMOVED lines=244> */
.L_x_3049:
        /* <DEDUP_REMOVED lines=38> */
.L_x_3050:
[----:B------:R-:W-:Y:S01]  /*4d20*/  HFMA2.MMA R242, -RZ, RZ, 0, 9.5367431640625e-07 ;  /* 0x00000010fff27435 */ /* 0x000fe200000001ff */
[----:B------:R-:W-:Y:S02]  /*4d30*/  MOV R240, R73 ;  /* 0x0000004900f07202 */ /* 0x000fe40000000f00 */
[----:B------:R-:W-:Y:S02]  /*4d40*/  MOV R243, 0x1f ;  /* 0x0000001f00f37802 */ /* 0x000fe40000000f00 */
[----:B------:R-:W-:-:S07]  /*4d50*/  MOV R81, 0xffffffff ;  /* 0xffffffff00517802 */ /* 0x000fce0000000f00 */
[----:B------:R-:W-:Y:S05]  /*4d60*/  WARPSYNC.COLLECTIVE R81, `(.L_x_3056) ;  /* 0x0000000051087348 */ /* 0x000fea0003c00000 */
[----:B------:R0:W1:Y:S02]  /*4d70*/  SHFL.DOWN P0, R93, R240, R242, R243 ;  /* 0x080000f2f05d7389 */ /* 0x00006400000000f3 */
[----:B01----:R-:W-:Y:S01]  /*4d80*/  ENDCOLLECTIVE ;  /* 0x000000000000791b */ /* 0x003fe20003800000 */
.L_x_3056:
[----:B------:R-:W-:Y:S02]  /*4d90*/  MOV R240, R75 ;  /* 0x0000004b00f07202 */ /* 0x000fe40000000f00 */
[----:B------:R-:W-:-:S07]  /*4da0*/  MOV R76, R93 ;  /* 0x0000005d004c7202 */ /* 0x000fce0000000f00 */
[----:B------:R-:W-:Y:S05]  /*4db0*/  WARPSYNC.COLLECTIVE R81, `(.L_x_3057) ;  /* 0x0000000051087348 */ /* 0x000fea0003c00000 */
[----:B------:R0:W1:Y:S02]  /*4dc0*/  SHFL.DOWN P0, R93, R240, R242, R243 ;  /* 0x080000f2f05d7389 */ /* 0x00006400000000f3 */
[----:B01----:R-:W-:Y:S01]  /*4dd0*/  ENDCOLLECTIVE ;  /* 0x000000000000791b */ /* 0x003fe20003800000 */
.L_x_3057:
[----:B------:R-:W-:Y:S01]  /*4de0*/  FADD.FTZ R76, R73, R76 ;  /* 0x0000004c494c7221 */ /* 0x000fe20000010000 */
[----:B------:R-:W-:-:S04]  /*4df0*/  HFMA2.MMA R242, -RZ, RZ, 0, 4.76837158203125e-07 ;  /* 0x00000008fff27435 */ /* 0x000fc800000001ff */
[----:B------:R-:W-:Y:S02]  /*4e00*/  MOV R240, R76 ;  /* 0x0000004c00f07202 */ /* 0x000fe40000000f00 */
[----:B------:R-:W-:-:S07]  /*4e10*/  MOV R78, R93 ;  /* 0x0000005d004e7202 */ /* 0x000fce0000000f00 */
[----:B------:R-:W-:Y:S05]  /*4e20*/  WARPSYNC.COLLECTIVE R81, `(.L_x_3058) ;  /* 0x0000000051087348 */ /* 0x000fea0003c00000 */
[----:B------:R0:W1:Y:S02]  /*4e30*/  SHFL.DOWN P0, R93, R240, R242, R243 ;  /* 0x080000f2f05d7389 */ /* 0x00006400000000f3 */
[----:B01----:R-:W-:Y:S01]  /*4e40*/  ENDCOLLECTIVE ;  /* 0x000000000000791b */ /* 0x003fe20003800000 */
.L_x_3058:
[----:B------:R-:W-:-:S05]  /*4e50*/  FADD.FTZ R78, R75, R78 ;  /* 0x0000004e4b4e7221 */ /* 0x000fca0000010000 */
[----:B------:R-:W-:Y:S02]  /*4e60*/  MOV R240, R78 ;  /* 0x0000004e00f07202 */ /* 0x000fe40000000f00 */
[----:B------:R-:W-:-:S07]  /*4e70*/  MOV R77, R93 ;  /* 0x0000005d004d7202 */ /* 0x000fce0000000f00 */
[----:B------:R-:W-:Y:S05]  /*4e80*/  WARPSYNC.COLLECTIVE R81, `(.L_x_3059) ;  /* 0x0000000051087348 */ /* 0x000fea0003c00000 */
[----:B------:R0:W1:Y:S02]  /*4e90*/  SHFL.DOWN P0, R93, R240, R242, R243 ;  /* 0x080000f2f05d7389 */ /* 0x00006400000000f3 */
[----:B01----:R-:W-:Y:S01]  /*4ea0*/  ENDCOLLECTIVE ;  /* 0x000000000000791b */ /* 0x003fe20003800000 */
.L_x_3059:
[----:B------:R-:W-:Y:S01]  /*4eb0*/  FADD.FTZ R77, R76, R77 ;  /* 0x0000004d4c4d7221 */ /* 0x000fe20000010000 */
[----:B------:R-:W-:-:S04]  /*4ec0*/  HFMA2.MMA R242, -RZ, RZ, 0, 2.384185791015625e-07 ;  /* 0x00000004fff27435 */ /* 0x000fc800000001ff */
[----:B------:R-:W-:Y:S02]  /*4ed0*/  MOV R240, R77 ;  /* 0x0000004d00f07202 */ /* 0x000fe40000000f00 */
[----:B------:R-:W-:-:S07]  /*4ee0*/  MOV R79, R93 ;  /* 0x0000005d004f7202 */ /* 0x000fce0000000f00 */
[----:B------:R-:W-:Y:S05]  /*4ef0*/  WARPSYNC.COLLECTIVE R81, `(.L_x_3060) ;  /* 0x0000000051087348 */ /* 0x000fea0003c00000 */
[----:B------:R0:W1:Y:S02]  /*4f00*/  SHFL.DOWN P0, R93, R240, R242, R243 ;  /* 0x080000f2f05d7389 */ /* 0x00006400000000f3 */
[----:B01----:R-:W-:Y:S01]  /*4f10*/  ENDCOLLECTIVE ;  /* 0x000000000000791b */ /* 0x003fe20003800000 */
.L_x_3060:
[----:B------:R-:W-:-:S05]  /*4f20*/  FADD.FTZ R79, R78, R79 ;  /* 0x0000004f4e4f7221 */ /* 0x000fca0000010000 */
[----:B------:R-:W-:Y:S02]  /*4f30*/  MOV R240, R79 ;  /* 0x0000004f00f07202 */ /* 0x000fe40000000f00 */
[----:B------:R-:W-:-:S07]  /*4f40*/  MOV R80, R93 ;  /* 0x0000005d00507202 */ /* 0x000fce0000000f00 */
[----:B------:R-:W-:Y:S05]  /*4f50*/  WARPSYNC.COLLECTIVE R81, `(.L_x_3061) ;  /* 0x0000000051087348 */ /* 0x000fea0003c00000 */
[----:B------:R0:W1:Y:S02]  /*4f60*/  SHFL.DOWN P0, R93, R240, R242, R243 ;  /* 0x080000f2f05d7389 */ /* 0x00006400000000f3 */
[----:B01----:R-:W-:Y:S01]  /*4f70*/  ENDCOLLECTIVE ;  /* 0x000000000000791b */ /* 0x003fe20003800000 */
.L_x_3061:
[----:B------:R-:W-:Y:S01]  /*4f80*/  FADD.FTZ R80, R77, R80 ;  /* 0x000000504d507221 */ /* 0x000fe20000010000 */
[----:B------:R-:W-:-:S04]  /*4f90*/  HFMA2.MMA R242, -RZ, RZ, 0, 1.1920928955078125e-07 ;  /* 0x00000002fff27435 */ /* 0x000fc800000001ff */
[----:B------:R-:W-:Y:S02]  /*4fa0*/  MOV R240, R80 ;  /* 0x0000005000f07202 */ /* 0x000fe40000000f00 */
[----:B------:R-:W-:-:S07]  /*4fb0*/  MOV R92, R93 ;  /* 0x0000005d005c7202 */ /* 0x000fce0000000f00 */
[----:B------:R-:W-:Y:S05]  /*4fc0*/  WARPSYNC.COLLECTIVE R81, `(.L_x_3062) ;  /* 0x0000000051087348 */ /* 0x000fea0003c00000 */
[----:B------:R0:W1:Y:S02]  /*4fd0*/  SHFL.DOWN P0, R93, R240, R242, R243 ;  /* 0x080000f2f05d7389 */ /* 0x00006400000000f3 */
[----:B01----:R-:W-:Y:S01]  /*4fe0*/  ENDCOLLECTIVE ;  /* 0x000000000000791b */ /* 0x003fe20003800000 */
.L_x_3062:
[----:B------:R-:W-:-:S05]  /*4ff0*/  FADD.FTZ R92, R79, R92 ;  /* 0x0000005c4f5c7221 */ /* 0x000fca0000010000 */
[----:B------:R-:W-:Y:S02]  /*5000*/  MOV R240, R92 ;  /* 0x0000005c00f07202 */ /* 0x000fe40000000f00 */
[----:B------:R-:W-:-:S07]  /*5010*/  MOV R73, R93 ;  /* 0x0000005d00497202 */ /* 0x000fce0000000f00 */
[----:B------:R-:W-:Y:S05]  /*5020*/  WARPSYNC.COLLECTIVE R81, `(.L_x_3063) ;  /* 0x0000000051087348 */ /* 0x000fea0003c00000 */
[----:B------:R0:W1:Y:S02]  /*5030*/  SHFL.DOWN P0, R93, R240, R242, R243 ;  /* 0x080000f2f05d7389 */ /* 0x00006400000000f3 */
[----:B01----:R-:W-:Y:S01]  /*5040*/  ENDCOLLECTIVE ;  /* 0x000000000000791b */ /* 0x003fe20003800000 */
.L_x_3063:
[----:B------:R-:W-:Y:S01]  /*5050*/  FADD.FTZ R73, R80, R73 ;  /* 0x0000004950497221 */ /* 0x000fe20000010000 */
[----:B------:R-:W-:-:S04]  /*5060*/  HFMA2.MMA R242, -RZ, RZ, 0, 5.9604644775390625e-08 ;  /* 0x00000001fff27435 */ /* 0x000fc800000001ff */
[----:B------:R-:W-:Y:S02]  /*5070*/  MOV R240, R73 ;  /* 0x0000004900f07202 */ /* 0x000fe40000000f00 */
[----:B------:R-:W-:-:S07]  /*5080*/  MOV R75, R93 ;  /* 0x0000005d004b7202 */ /* 0x000fce0000000f00 */
[----:B------:R-:W-:Y:S05]  /*5090*/  WARPSYNC.COLLECTIVE R81, `(.L_x_3064) ;  /* 0x0000000051087348 */ /* 0x000fea0003c00000 */
[----:B------:R0:W1:Y:S02]  /*50a0*/  SHFL.DOWN P0, R93, R240, R242, R243 ;  /* 0x080000f2f05d7389 */ /* 0x00006400000000f3 */
[----:B01----:R-:W-:Y:S01]  /*50b0*/  ENDCOLLECTIVE ;  /* 0x000000000000791b */ /* 0x003fe20003800000 */
.L_x_3064:
[----:B------:R-:W-:-:S05]  /*50c0*/  FADD.FTZ R75, R92, R75 ;  /* 0x0000004b5c4b7221 */ /* 0x000fca0000010000 */
[----:B------:R-:W-:Y:S02]  /*50d0*/  MOV R240, R75 ;  /* 0x0000004b00f07202 */ /* 0x000fe40000000f00 */
[----:B------:R-:W-:-:S07]  /*50e0*/  MOV R76, R93 ;  /* 0x0000005d004c7202 */ /* 0x000fce0000000f00 */
[----:B------:R-:W-:Y:S05]  /*50f0*/  WARPSYNC.COLLECTIVE R81, `(.L_x_3065) ;  /* 0x0000000051087348 */ /* 0x000fea0003c00000 */
[----:B------:R0:W1:Y:S02]  /*5100*/  SHFL.DOWN P0, R93, R240, R242, R243 ;  /* 0x080000f2f05d7389 */ /* 0x00006400000000f3 */
[----:B01----:R-:W-:Y:S01]  /*5110*/  ENDCOLLECTIVE ;  /* 0x000000000000791b */ /* 0x003fe20003800000 */
.L_x_3065:
[----:B------:R-:W-:Y:S01]  /*5120*/  MOV R78, R93 ;  /* 0x0000005d004e7202 */ /* 0x000fe20000000f00 */
[----:B------:R-:W-:Y:S06]  /*5130*/  BRA `(.L_x_3066) ;  /* 0xffffffe000f47947 */ /* 0x000fec000383ffff */
.L_x_3067:
        /* <DEDUP_REMOVED lines=12> */
.L_x_5517:


//--------------------- .text._ZN10layer_norm22ln_bwd_finalize_kernelINS_22Kernel_traits_finalizeILj10240E6__halffS2_fjLj1024ELj4ENS_18Kernel_traits_baseILj10240ES2_fS2_fjLj1024EEEEEEEvNS_9BwdParamsE --------------------------
	.section	.text._ZN10layer_norm22ln_bwd_finalize_kernelINS_22Kernel_traits_finalizeILj10240E6__halffS2_fjLj1024ELj4ENS_18Kernel_traits_baseILj10240ES2_fS2_fjLj1024EEEEEEEvNS_9BwdParamsE,"ax",@progbits
	.align	128
        .global         _ZN10layer_norm22ln_bwd_finalize_kernelINS_22Kernel_traits_finalizeILj10240E6__halffS2_fjLj1024ELj4ENS_18Kernel_traits_baseILj10240ES2_fS2_fjLj1024EEEEEEEvNS_9BwdParamsE
        .type           _ZN10layer_norm22ln_bwd_finalize_kernelINS_22Kernel_traits_finalizeILj10240E6__halffS2_fjLj1024ELj4ENS_18Kernel_traits_baseILj10240ES2_fS2_fjLj1024EEEEEEEvNS_9BwdParamsE,@function
        .size           _ZN10layer_norm22ln_bwd_finalize_kernelINS_22Kernel_traits_finalizeILj10240E6__halffS2_fjLj1024ELj4ENS_18Kernel_traits_baseILj10240ES2_fS2_fjLj1024EEEEEEEvNS_9BwdParamsE,(.L_x_5518 - _ZN10layer_norm22ln_bwd_finalize_kernelINS_22Kernel_traits_finalizeILj10240E6__halffS2_fjLj1024ELj4ENS_18Kernel_traits_baseILj10240ES2_fS2_fjLj1024EEEEEEEvNS_9BwdParamsE)
        .other          _ZN10layer_norm22ln_bwd_finalize_kernelINS_22Kernel_traits_finalizeILj10240E6__halffS2_fjLj1024ELj4ENS_18Kernel_traits_baseILj10240ES2_fS2_fjLj1024EEEEEEEvNS_9BwdParamsE,@"STO_CUDA_ENTRY STV_DEFAULT"
_ZN10layer_norm22ln_bwd_finalize_kernelINS_22Kernel_traits_finalizeILj10240E6__halffS2_fjLj1024ELj4ENS_18Kernel_traits_baseILj10240ES2_fS2_fjLj1024EEEEEEEvNS_9BwdParamsE:
.text._ZN10layer_norm22ln_bwd_finalize_kernelINS_22Kernel_traits_finalizeILj10240E6__halffS2_fjLj1024ELj4ENS_18Kernel_traits_baseILj10240ES2_fS2_fjLj1024EEEEEEEvNS_9BwdParamsE:
        /* <DEDUP_REMOVED lines=25> */
.L_x_3079:
        /* <DEDUP_REMOVED lines=28> */
.L_x_3072:
        /* <DEDUP_REMOVED lines=33> */
.L_x_3071:
[----:B------:R-:W-:Y:S05]  /*0560*/  BSYNC B1 ;  /* 0x0000000000017941 */ /* 0x000fea0003800000 */
.L_x_3070:
        /* <DEDUP_REMOVED lines=23> */
.L_x_3074:
[----:B------:R-:W-:Y:S05]  /*06e0*/  BSYNC B1 ;  /* 0x0000000000017941 */ /* 0x000fea0003800000 */
.L_x_3073:
        /* <DEDUP_REMOVED lines=11> */
.L_x_3069:
[----:B------:R-:W-:Y:S05]  /*07a0*/  BSYNC B0 ;  /* 0x0000000000007941 */ /* 0x000fea0003800000 */
.L_x_3068:
        /* <DEDUP_REMOVED lines=29> */
.L_x_3090:
[----:B------:R-:W-:Y:S01]  /*0980*/  @!P1 SHF.R.U32.HI R12, RZ, 0x3, R0 ;  /* 0x00000003ff0c9819 */ /* 0x000fe20000011600 */
[----:B---3--:R-:W-:Y:S01]  /*0990*/  FADD.FTZ R14, R9, R14 ;  /* 0x0000000e090e7221 */ /* 0x008fe20000010000 */
[----:B--2---:R-:W-:Y:S02]  /*09a0*/  FADD.FTZ R11, R10, R11 ;  /* 0x0000000b0a0b7221 */ /* 0x004fe40000010000 */
[----:B------:R-:W-:-:S05]  /*09b0*/  @!P1 LOP3.LUT R12, R12, 0x1ffffffc, RZ, 0xc0, !PT ;  /* 0x1ffffffc0c0c9812 */ /* 0x000fca00078ec0ff */
[----:B------:R2:W-:Y:S04]  /*09c0*/  @!P1 STS [R12+UR4+0x2000], R14 ;  /* 0x0020000e0c009988 */ /* 0x0005e80008000804 */
[----:B------:R2:W-:Y:S02]  /*09d0*/  @!P1 STS [R12+UR4+0x2080], R11 ;  /* 0x0020800b0c009988 */ /* 0x0005e40008000804 */
.L_x_3075:
        /* <DEDUP_REMOVED lines=14> */
.L_x_3078:
[----:B------:R-:W-:Y:S05]  /*0ac0*/  BSYNC B0 ;  /* 0x0000000000007941 */ /* 0x000fea0003800000 */
.L_x_3077:
[C---:B------:R-:W-:Y:S02]  /*0ad0*/  ISETP.GT.U32.AND P1, PT, R3.reuse, -0x2801, PT ;  /* 0xffffd7ff0300780c */ /* 0x040fe40003f24070 */
[----:B------:R-:W-:Y:S02]  /*0ae0*/  IADD3 R3, R3, 0x2800, RZ ;  /* 0x0000280003037810 */ /* 0x000fe40007ffe0ff */
[----:B------:R-:W-:-:S09]  /*0af0*/  IADD3 R5, R5, 0x1400, RZ ;  /* 0x0000140005057810 */ /* 0x000fd20007ffe0ff */
[----:B------:R-:W-:Y:S05]  /*0b00*/  @P1 BRA `(.L_x_3079) ;  /* 0xfffffff400a01947 */ /* 0x000fea000383ffff */
[----:B------:R-:W-:Y:S05]  /*0b10*/  EXIT ;  /* 0x000000000000794d */ /* 0x000fea0003800000 */
.L_x_3076:
[----:B------:R-:W-:Y:S01]  /*0b20*/  HFMA2.MMA R19, -RZ, RZ, 0, 5.9604644775390625e-08 ;  /* 0x00000001ff137435 */ /* 0x000fe200000001ff */
[----:B---3--:R-:W-:Y:S01]  /*0b30*/  IMAD.MOV.U32 R20, RZ, RZ, R10 ;  /* 0x000000ffff147224 */ /* 0x008fe200078e000a */
[----:B------:R-:W-:Y:S02]  /*0b40*/  MOV R22, 0x1f ;  /* 0x0000001f00167802 */ /* 0x000fe40000000f00 */
[----:B------:R-:W-:-:S07]  /*0b50*/  MOV R17, 0xffffffff ;  /* 0xffffffff00117802 */ /* 0x000fce0000000f00 */
[----:B012---:R-:W-:Y:S05]  /*0b60*/  WARPSYNC.COLLECTIVE R17, `(.L_x_3080) ;  /* 0x0000000011087348 */ /* 0x007fea0003c00000 */
[----:B------:R3:W4:Y:S02]  /*0b70*/  SHFL.BFLY P2, R18, R20, R19, R22 ;  /* 0x0c00001314127389 */ /* 0x0007240000040016 */
[----:B01234-:R-:W-:Y:S01]  /*0b80*/  ENDCOLLECTIVE ;  /* 0x000000000000791b */ /* 0x01ffe20003800000 */
.L_x_3080:
[----:B------:R-:W-:Y:S01]  /*0b90*/  HFMA2.MMA R19, -RZ, RZ, 0, 1.1920928955078125e-07 ;  /* 0x00000002ff137435 */ /* 0x000fe200000001ff */
[----:B------:R-:W-:-:S04]  /*0ba0*/  IMAD.MOV.U32 R11, RZ, RZ, R18 ;  /* 0x000000ffff0b7224 */ /* 0x000fc800078e0012 */
[----:B------:R-:W-:-:S05]  /*0bb0*/  FADD.FTZ R11, R10, R11 ;  /* 0x0000000b0a0b7221 */ /* 0x000fca0000010000 */
[----:B------:R-:W-:-:S07]  /*0bc0*/  MOV R20, R11 ;  /* 0x0000000b00147202 */ /* 0x000fce0000000f00 */
[----:B------:R-:W-:Y:S05]  /*0bd0*/  WARPSYNC.COLLECTIVE R17, `(.L_x_3081) ;  /* 0x0000000011087348 */ /* 0x000fea0003c00000 */
[----:B------:R0:W1:Y:S02]  /*0be0*/  SHFL.BFLY P2, R18, R20, R19, R22 ;  /* 0x0c00001314127389 */ /* 0x0000640000040016 */
[----:B01----:R-:W-:Y:S01]  /*0bf0*/  ENDCOLLECTIVE ;  /* 0x000000000000791b */ /* 0x003fe20003800000 */
.L_x_3081:
[----:B------:R-:W-:Y:S01]  /*0c00*/  HFMA2.MMA R19, -RZ, RZ, 0, 2.384185791015625e-07 ;  /* 0x00000004ff137435 */ /* 0x000fe200000001ff */
[----:B------:R-:W-:-:S05]  /*0c10*/  MOV R12, R18 ;  /* 0x00000012000c7202 */ /* 0x000fca0000000f00 */
[----:B------:R-:W-:-:S04]  /*0c20*/  FADD.FTZ R12, R11, R12 ;  /* 0x0000000c0b0c7221 */ /* 0x000fc80000010000 */
[----:B------:R-:W-:-:S07]  /*0c30*/  IMAD.MOV.U32 R20, RZ, RZ, R12 ;  /* 0x000000ffff147224 */ /* 0x000fce00078e000c */
[----:B------:R-:W-:Y:S05]  /*0c40*/  WARPSYNC.COLLECTIVE R17, `(.L_x_3082) ;  /* 0x0000000011087348 */ /* 0x000fea0003c00000 */
[----:B------:R0:W1:Y:S02]  /*0c50*/  SHFL.BFLY P2, R18, R20, R19, R22 ;  /* 0x0c00001314127389 */ /* 0x0000640000040016 */
[----:B01----:R-:W-:Y:S01]  /*0c60*/  ENDCOLLECTIVE ;  /* 0x000000000000791b */ /* 0x003fe20003800000 */
.L_x_3082:
[----:B------:R-:W-:Y:S01]  /*0c70*/  IMAD.MOV.U32 R19, RZ, RZ, 0x8 ;  /* 0x00000008ff137424 */ /* 0x000fe200078e00ff */
[----:B------:R-:W-:-:S05]  /*0c80*/  MOV R13, R18 ;  /* 0x00000012000d7202 */ /* 0x000fca0000000f00 */
[----:B------:R-:W-:-:S05]  /*0c90*/  FADD.FTZ R13, R12, R13 ;  /* 0x0000000d0c0d7221 */ /* 0x000fca0000010000 */
[----:B------:R-:W-:-:S07]  /*0ca0*/  MOV R20, R13 ;  /* 0x0000000d00147202 */ /* 0x000fce0000000f00 */
[----:B------:R-:W-:Y:S05]  /*0cb0*/  WARPSYNC.COLLECTIVE R17, `(.L_x_3083) ;  /* 0x0000000011087348 */ /* 0x000fea0003c00000 */
[----:B------:R0:W1:Y:S02]  /*0cc0*/  SHFL.BFLY P2, R18, R20, R19, R22 ;  /* 0x0c00001314127389 */ /* 0x0000640000040016 */
[----:B01----:R-:W-:Y:S01]  /*0cd0*/  ENDCOLLECTIVE ;  /* 0x000000000000791b */ /* 0x003fe20003800000 */
.L_x_3083:
[----:B------:R-:W-:Y:S01]  /*0ce0*/  HFMA2.MMA R19, -RZ, RZ, 0, 9.5367431640625e-07 ;  /* 0x00000010ff137435 */ /* 0x000fe200000001ff */
[----:B------:R-:W-:-:S05]  /*0cf0*/  MOV R10, R18 ;  /* 0x00000012000a7202 */ /* 0x000fca0000000f00 */
[----:B------:R-:W-:-:S05]  /*0d00*/  FADD.FTZ R10, R13, R10 ;  /* 0x0000000a0d0a7221 */ /* 0x000fca0000010000 */
[----:B------:R-:W-:-:S07]  /*0d10*/  MOV R20, R10 ;  /* 0x0000000a00147202 */ /* 0x000fce0000000f00 */
[----:B------:R-:W-:Y:S05]  /*0d20*/  WARPSYNC.COLLECTIVE R17, `(.L_x_3084) ;  /* 0x0000000011087348 */ /* 0x000fea0003c00000 */
[----:B------:R0:W1:Y:S02]  /*0d30*/  SHFL.BFLY P2, R18, R20, R19, R22 ;  /* 0x0c00001314127389 */ /* 0x0000640000040016 */
[----:B01----:R-:W-:Y:S01]  /*0d40*/  ENDCOLLECTIVE ;  /* 0x000000000000791b */ /* 0x003fe20003800000 */
.L_x_3084:
[----:B------:R-:W-:Y:S01]  /*0d50*/  HFMA2.MMA R19, -RZ, RZ, 0, 5.9604644775390625e-08 ;  /* 0x00000001ff137435 */ /* 0x000fe200000001ff */
[----:B------:R-:W-:Y:S01]  /*0d60*/  MOV R20, R9 ;  /* 0x0000000900147202 */ /* 0x000fe20000000f00 */
[----:B------:R-:W-:-:S09]  /*0d70*/  IMAD.MOV.U32 R11, RZ, RZ, R18 ;  /* 0x000000ffff0b7224 */ /* 0x000fd200078e0012 */
[----:B------:R-:W-:Y:S05]  /*0d80*/  WARPSYNC.COLLECTIVE R17, `(.L_x_3085) ;  /* 0x0000000011087348 */ /* 0x000fea0003c00000 */
[----:B------:R0:W1:Y:S02]  /*0d90*/  SHFL.BFLY P2, R18, R20, R19, R22 ;  /* 0x0c00001314127389 */ /* 0x0000640000040016 */
[----:B01----:R-:W-:Y:S01]  /*0da0*/  ENDCOLLECTIVE ;  /* 0x000000000000791b */ /* 0x003fe20003800000 */
.L_x_3085:
[----:B------:R-:W-:Y:S01]  /*0db0*/  HFMA2.MMA R19, -RZ, RZ, 0, 1.1920928955078125e-07 ;  /* 0x00000002ff137435 */ /* 0x000fe200000001ff */
[----:B------:R-:W-:-:S05]  /*0dc0*/  MOV R12, R18 ;  /* 0x00000012000c7202 */ /* 0x000fca0000000f00 */
[----:B------:R-:W-:-:S04]  /*0dd0*/  FADD.FTZ R14, R9, R12 ;  /* 0x0000000c090e7221 */ /* 0x000fc80000010000 */
[----:B------:R-:W-:-:S07]  /*0de0*/  IMAD.MOV.U32 R20, RZ, RZ, R14 ;  /* 0x000000ffff147224 */ /* 0x000fce00078e000e */
[----:B------:R-:W-:Y:S05]  /*0df0*/  WARPSYNC.COLLECTIVE R17, `(.L_x_3086) ;  /* 0x0000000011087348 */ /* 0x000fea0003c00000 */
[----:B------:R0:W1:Y:S02]  /*0e00*/  SHFL.BFLY P2, R18, R20, R19, R22 ;  /* 0x0c00001314127389 */ /* 0x0000640000040016 */
[----:B01----:R-:W-:Y:S01]  /*0e10*/  ENDCOLLECTIVE ;  /* 0x000000000000791b */ /* 0x003fe20003800000 */
.L_x_3086:
[----:B------:R-:W-:Y:S01]  /*0e20*/  IMAD.MOV.U32 R19, RZ, RZ, 0x4 ;  /* 0x00000004ff137424 */ /* 0x000fe200078e00ff */
[----:B------:R-:W-:-:S05]  /*0e30*/  MOV R13, R18 ;  /* 0x00000012000d7202 */ /* 0x000fca0000000f00 */
[----:B------:R-:W-:-:S05]  /*0e40*/  FADD.FTZ R15, R14, R13 ;  /* 0x0000000d0e0f7221 */ /* 0x000fca0000010000 */
[----:B------:R-:W-:-:S07]  /*0e50*/  MOV R20, R15 ;  /* 0x0000000f00147202 */ /* 0x000fce0000000f00 */
[----:B------:R-:W-:Y:S05]  /*0e60*/  WARPSYNC.COLLECTIVE R17, `(.L_x_3087) ;  /* 0x0000000011087348 */ /* 0x000fea0003c00000 */
[----:B------:R0:W1:Y:S02]  /*0e70*/  SHFL.BFLY P2, R18, R20, R19, R22 ;  /* 0x0c00001314127389 */ /* 0x0000640000040016 */
[----:B01----:R-:W-:Y:S01]  /*0e80*/  ENDCOLLECTIVE ;  /* 0x000000000000791b */ /* 0x003fe20003800000 */
.L_x_3087:
[----:B------:R-:W-:Y:S01]  /*0e90*/  HFMA2.MMA R19, -RZ, RZ, 0, 4.76837158203125e-07 ;  /* 0x00000008ff137435 */ /* 0x000fe200000001ff */
[----:B------:R-:W-:-:S05]  /*0ea0*/  MOV R16, R18 ;  /* 0x0000001200107202 */ /* 0x000fca0000000f00 */
[----:B------:R-:W-:-:S05]  /*0eb0*/  FADD.FTZ R16, R15, R16 ;  /* 0x000000100f107221 */ /* 0x000fca0000010000 */
[----:B------:R-:W-:-:S07]  /*0ec0*/  MOV R20, R16 ;  /* 0x0000001000147202 */ /* 0x000fce0000000f00 */
[----:B------:R-:W-:Y:S05]  /*0ed0*/  WARPSYNC.COLLECTIVE R17, `(.L_x_3088) ;  /* 0x0000000011087348 */ /* 0x000fea0003c00000 */
[----:B------:R0:W1:Y:S02]  /*0ee0*/  SHFL.BFLY P2, R18, R20, R19, R22 ;  /* 0x0c00001314127389 */ /* 0x0000640000040016 */
[----:B01----:R-:W-:Y:S01]  /*0ef0*/  ENDCOLLECTIVE ;  /* 0x000000000000791b */ /* 0x003fe20003800000 */
.L_x_3088:
[----:B------:R-:W-:Y:S01]  /*0f00*/  HFMA2.MMA R19, -RZ, RZ, 0, 9.5367431640625e-07 ;  /* 0x00000010ff137435 */ /* 0x000fe200000001ff */
[----:B------:R-:W-:-:S04]  /*0f10*/  IMAD.MOV.U32 R9, RZ, RZ, R18 ;  /* 0x000000ffff097224 */ /* 0x000fc800078e0012 */
[----:B------:R-:W-:-:S05]  /*0f20*/  FADD.FTZ R9, R16, R9 ;  /* 0x0000000910097221 */ /* 0x000fca0000010000 */
[----:B------:R-:W-:-:S07]  /*0f30*/  MOV R20, R9 ;  /* 0x0000000900147202 */ /* 0x000fce0000000f00 */
[----:B------:R-:W-:Y:S05]  /*0f40*/  WARPSYNC.COLLECTIVE R17, `(.L_x_3089) ;  /* 0x0000000011087348 */ /* 0x000fea0003c00000 */
[----:B------:R0:W1:Y:S02]  /*0f50*/  SHFL.BFLY P2, R18, R20, R19, R22 ;  /* 0x0c00001314127389 */ /* 0x0000640000040016 */
[----:B01----:R-:W-:Y:S01]  /*0f60*/  ENDCOLLECTIVE ;  /* 0x000000000000791b */ /* 0x003fe20003800000 */
.L_x_3089:
[----:B------:R-:W-:Y:S01]  /*0f70*/  MOV R14, R18 ;  /* 0x00000012000e7202 */ /* 0x000fe20000000f00 */
[----:B------:R-:W-:Y:S06]  /*0f80*/  BRA `(.L_x_3090) ;  /* 0xfffffff8007c7947 */ /* 0x000fec000383ffff */
.L_x_3091:
        /* <DEDUP_REMOVED lines=15> */
.L_x_5518:


//--------------------- .text._ZN10layer_norm13ln_bwd_kernelINS_13Kernel_traitsI6__halffS2_fjLj10240ELj2ELj1ELj4ELj16ENS_18Kernel_traits_baseILj10240ES2_fS2_fjLj128EEEEEEEvNS_9BwdParamsE --------------------------
	.section	.text._ZN10layer_norm13ln_bwd_kernelINS_13Kernel_traitsI6__halffS2_fjLj10240ELj2ELj1ELj4ELj16ENS_18Kernel_traits_baseILj10240ES2_fS2_fjLj128EEEEEEEvNS_9BwdParamsE,"ax",@progbits
	.align	128
        .global         _ZN10layer_norm13ln_bwd_kernelINS_13Kernel_traitsI6__halffS2_fjLj10240ELj2ELj1ELj4ELj16ENS_18Kernel_traits_baseILj10240ES2_fS2_fjLj128EEEEEEEvNS_9BwdParamsE
        .type           _ZN10layer_norm13ln_bwd_kernelINS_13Kernel_traitsI6__halffS2_fjLj10240ELj2ELj1ELj4ELj16ENS_18Kernel_traits_baseILj10240ES2_fS2_fjLj128EEEEEEEvNS_9BwdParamsE,@function
        .size           _ZN10layer_norm13ln_bwd_kernelINS_13Kernel_traitsI6__halffS2_fjLj10240ELj2ELj1ELj4ELj16ENS_18Kernel_traits_baseILj10240ES2_fS2_fjLj128EEEEEEEvNS_9BwdParamsE,(.L_x_5519 - _ZN10layer_norm13ln_bwd_kernelINS_13Kernel_traitsI6__halffS2_fjLj10240ELj2ELj1ELj4ELj16ENS_18Kernel_traits_baseILj10240ES2_fS2_fjLj128EEEEEEEvNS_9BwdParamsE)
        .other          _ZN10layer_norm13ln_bwd_kernelINS_13Kernel_traitsI6__halffS2_fjLj10240ELj2ELj1ELj4ELj16ENS_18Kernel_traits_baseILj10240ES2_fS2_fjLj128EEEEEEEvNS_9BwdParamsE,@"STO_CUDA_ENTRY STV_DEFAULT"
_ZN10layer_norm13ln_bwd_kernelINS_13Kernel_traitsI6__halffS2_fjLj10240ELj2ELj1ELj4ELj16ENS_18Kernel_traits_baseILj10240ES2_fS2_fjLj128EEEEEEEvNS_9BwdParamsE:
.text._ZN10layer_norm13ln_bwd_kernelINS_13Kernel_traitsI6__halffS2_fjLj10240ELj2ELj1ELj4ELj16ENS_18Kernel_traits_baseILj10240ES2_fS2_fjLj128EEEEEEEvNS_9BwdParamsE:
        /* <DEDUP_REMOVED lines=278> */
.L_x_3098:
        /* <DEDUP_REMOVED lines=612> */
.L_x_3109:
        /* <DEDUP_REMOVED lines=30> */
.L_x_3095:
[----:B------:R-:W-:Y:S05]  /*3980*/  BSYNC B0 ;  /* 0x0000000000007941 */ /* 0x000fea0003800000 */
.L_x_3094:
        /* <DEDUP_REMOVED lines=39> */
.L_x_3097:
[----:B------:R-:W2:Y:S04]  /*3c00*/  LDG.E.STRONG.GPU R59, desc[UR6][R56.64] ;  /* 0x00000006383b7981 */ /* 0x000ea8000c1ef900 */
[----:B--2---:R-:W-:Y:S01]  /*3c10*/  CCTL.IVALL ;  /* 0x00000000ff00798f */ /* 0x004fe20002000000 */
[----:B------:R-:W-:Y:S05]  /*3c20*/  YIELD ;  /* 0x0000000000007946 */ /* 0x000fea0003800000 */
[----:B------:R-:W-:-:S13]  /*3c30*/  ISETP.NE.AND P0, PT, R59, R58, PT ;  /* 0x0000003a3b00720c */ /* 0x000fda0003f05270 */
[----:B------:R-:W-:Y:S05]  /*3c40*/  @P0 BRA `(.L_x_3097) ;  /* 0xfffffffc00ec0947 */ /* 0x000fea000383ffff */
.L_x_3096:
        /* <DEDUP_REMOVED lines=277> */
.L_x_3092:
        /* <DEDUP_REMOVED lines=53> */
.L_x_3093:
[----:B------:R-:W-:Y:S01]  /*50f0*/  HFMA2.MMA R241, -RZ, RZ, 0, 9.5367431640625e-07 ;  /* 0x00000010fff17435 */ /* 0x000fe200000001ff */
[----:B------:R-:W-:Y:S02]  /*5100*/  MOV R242, R56 ;  /* 0x0000003800f27202 */ /* 0x000fe40000000f00 */
[----:B------:R-:W-:Y:S02]  /*5110*/  MOV R240, 0x1f ;  /* 0x0000001f00f07802 */ /* 0x000fe40000000f00 */
[----:B------:R-:W-:-:S07]  /*5120*/  MOV R59, 0xffffffff ;  /* 0xffffffff003b7802 */ /* 0x000fce0000000f00 */
[----:B------:R-:W-:Y:S05]  /*5130*/  WARPSYNC.COLLECTIVE R59, `(.L_x_3099) ;  /* 0x000000003b087348 */ /* 0x000fea0003c00000 */
[----:B------:R0:W1:Y:S02]  /*5140*/  SHFL.DOWN P2, R243, R242, R241, R240 ;  /* 0x080000f1f2f37389 */ /* 0x00006400000400f0 */
[----:B01----:R-:W-:Y:S01]  /*5150*/  ENDCOLLECTIVE ;  /* 0x000000000000791b */ /* 0x003fe20003800000 */
.L_x_3099:
[----:B------:R-:W-:Y:S01]  /*5160*/  MOV R242, R57 ;  /* 0x0000003900f27202 */ /* 0x000fe20000000f00 */
[----:B------:R-:W-:-:S07]  /*5170*/  FADD.FTZ R56, R56, R243 ;  /* 0x000000f338387221 */ /* 0x000fce0000010000 */
[----:B------:R-:W-:Y:S05]  /*5180*/  WARPSYNC.COLLECTIVE R59, `(.L_x_3100) ;  /* 0x000000003b087348 */ /* 0x000fea0003c00000 */
[----:B------:R0:W1:Y:S02]  /*5190*/  SHFL.DOWN P2, R243, R242, R241, R240 ;  /* 0x080000f1f2f37389 */ /* 0x00006400000400f0 */
[----:B01----:R-:W-:Y:S01]  /*51a0*/  ENDCOLLECTIVE ;  /* 0x000000000000791b */ /* 0x003fe20003800000 */
.L_x_3100:
[----:B------:R-:W-:Y:S01]  /*51b0*/  HFMA2.MMA R241, -RZ, RZ, 0, 4.76837158203125e-07 ;  /* 0x00000008fff17435 */ /* 0x000fe200000001ff */
[----:B------:R-:W-:Y:S01]  /*51c0*/  MOV R242, R56 ;  /* 0x0000003800f27202 */ /* 0x000fe20000000f00 */
[----:B------:R-:W-:-:S09]  /*51d0*/  FADD.FTZ R57, R57, R243 ;  /* 0x000000f339397221 */ /* 0x000fd20000010000 */
[----:B------:R-:W-:Y:S05]  /*51e0*/  WARPSYNC.COLLECTIVE R59, `(.L_x_3101) ;  /* 0x000000003b087348 */ /* 0x000fea0003c00000 */
[----:B------:R0:W1:Y:S02]  /*51f0*/  SHFL.DOWN P2, R243, R242, R241, R240 ;  /* 0x080000f1f2f37389 */ /* 0x00006400000400f0 */
[----:B01----:R-:W-:Y:S01]  /*5200*/  ENDCOLLECTIVE ;  /* 0x000000000000791b */ /* 0x003fe20003800000 */
.L_x_3101:
[----:B------:R-:W-:Y:S01]  /*5210*/  MOV R242, R57 ;  /* 0x0000003900f27202 */ /* 0x000fe20000000f00 */
[----:B------:R-:W-:-:S07]  /*5220*/  FADD.FTZ R56, R56, R243 ;  /* 0x000000f338387221 */ /* 0x000fce0000010000 */
[----:B------:R-:W-:Y:S05]  /*5230*/  WARPSYNC.COLLECTIVE R59, `(.L_x_3102) ;  /* 0x000000003b087348 */ /* 0x000fea0003c00000 */
[----:B------:R0:W1:Y:S02]  /*5240*/  SHFL.DOWN P2, R243, R242, R241, R240 ;  /* 0x080000f1f2f37389 */ /* 0x00006400000400f0 */
[----:B01----:R-:W-:Y:S01]  /*5250*/  ENDCOLLECTIVE ;  /* 0x000000000000791b */ /* 0x003fe20003800000 */
.L_x_3102:
[----:B------:R-:W-:Y:S01]  /*5260*/  HFMA2.MMA R241, -RZ, RZ, 0, 2.384185791015625e-07 ;  /* 0x00000004fff17435 */ /* 0x000fe200000001ff */
[----:B------:R-:W-:Y:S01]  /*5270*/  MOV R242, R56 ;  /* 0x0000003800f27202 */ /* 0x000fe20000000f00 */
[----:B------:R-:W-:-:S09]  /*5280*/  FADD.FTZ R57, R57, R243 ;  /* 0x000000f339397221 */ /* 0x000fd20000010000 */
[----:B------:R-:W-:Y:S05]  /*5290*/  WARPSYNC.COLLECTIVE R59, `(.L_x_3103) ;  /* 0x000000003b087348 */ /* 0x000fea0003c00000 */
[----:B------:R0:W1:Y:S02]  /*52a0*/  SHFL.DOWN P2, R243, R242, R241, R240 ;  /* 0x080000f1f2f37389 */ /* 0x00006400000400f0 */
[----:B01----:R-:W-:Y:S01]  /*52b0*/  ENDCOLLECTIVE ;  /* 0x000000000000791b */ /* 0x003fe20003800000 */
.L_x_3103:
[----:B------:R-:W-:Y:S01]  /*52c0*/  MOV R242, R57 ;  /* 0x0000003900f27202 */ /* 0x000fe20000000f00 */
[----:B------:R-:W-:-:S07]  /*52d0*/  FADD.FTZ R56, R56, R243 ;  /* 0x000000f338387221 */ /* 0x000fce0000010000 */
[----:B------:R-:W-:Y:S05]  /*52e0*/  WARPSYNC.COLLECTIVE R59, `(.L_x_3104) ;  /* 0x000000003b087348 */ /* 0x000fea0003c00000 */
[----:B------:R0:W1:Y:S02]  /*52f0*/  SHFL.DOWN P2, R243, R242, R241, R240 ;  /* 0x080000f1f2f37389 */ /* 0x00006400000400f0 */
[----:B01----:R-:W-:Y:S01]  /*5300*/  ENDCOLLECTIVE ;  /* 0x000000000000791b */ /* 0x003fe20003800000 */
.L_x_3104:
[----:B------:R-:W-:Y:S01]  /*5310*/  HFMA2.MMA R241, -RZ, RZ, 0, 1.1920928955078125e-07 ;  /* 0x00000002fff17435 */ /* 0x000fe200000001ff */
[----:B------:R-:W-:Y:S01]  /*5320*/  MOV R242, R56 ;  /* 0x0000003800f27202 */ /* 0x000fe20000000f00 */
[----:B------:R-:W-:-:S09]  /*5330*/  FADD.FTZ R57, R57, R243 ;  /* 0x000000f339397221 */ /* 0x000fd20000010000 */
[----:B------:R-:W-:Y:S05]  /*5340*/  WARPSYNC.COLLECTIVE R59, `(.L_x_3105) ;  /* 0x000000003b087348 */ /* 0x000fea0003c00000 */
[----:B------:R0:W1:Y:S02]  /*5350*/  SHFL.DOWN P2, R243, R242, R241, R240 ;  /* 0x080000f1f2f37389 */ /* 0x00006400000400f0 */
[----:B01----:R-:W-:Y:S01]  /*5360*/  ENDCOLLECTIVE ;  /* 0x000000000000791b */ /* 0x003fe20003800000 */
.L_x_3105:
[----:B------:R-:W-:Y:S01]  /*5370*/  MOV R242, R57 ;  /* 0x0000003900f27202 */ /* 0x000fe20000000f00 */
[----:B------:R-:W-:-:S07]  /*5380*/  FADD.FTZ R56, R56, R243 ;  /* 0x000000f338387221 */ /* 0x000fce0000010000 */
[----:B------:R-:W-:Y:S05]  /*5390*/  WARPSYNC.COLLECTIVE R59, `(.L_x_3106) ;  /* 0x000000003b087348 */ /* 0x000fea0003c00000 */
[----:B------:R0:W1:Y:S02]  /*53a0*/  SHFL.DOWN P2, R243, R242, R241, R240 ;  /* 0x080000f1f2f37389 */ /* 0x00006400000400f0 */
[----:B01----:R-:W-:Y:S01]  /*53b0*/  ENDCOLLECTIVE ;  /* 0x000000000000791b */ /* 0x003fe20003800000 */
.L_x_3106:
[----:B------:R-:W-:Y:S01]  /*53c0*/  HFMA2.MMA R241, -RZ, RZ, 0, 5.9604644775390625e-08 ;  /* 0x00000001fff17435 */ /* 0x000fe200000001ff */
[----:B------:R-:W-:Y:S01]  /*53d0*/  MOV R242, R56 ;  /* 0x0000003800f27202 */ /* 0x000fe20000000f00 */
[----:B------:R-:W-:-:S09]  /*53e0*/  FADD.FTZ R57, R57, R243 ;  /* 0x000000f339397221 */ /* 0x000fd20000010000 */
[----:B------:R-:W-:Y:S05]  /*53f0*/  WARPSYNC.COLLECTIVE R59, `(.L_x_3107) ;  /* 0x000000003b087348 */ /* 0x000fea0003c00000 */
[----:B------:R0:W1:Y:S02]  /*5400*/  SHFL.DOWN P2, R243, R242, R241, R240 ;  /* 0x080000f1f2f37389 */ /* 0x00006400000400f0 */
[----:B01----:R-:W-:Y:S01]  /*5410*/  ENDCOLLECTIVE ;  /* 0x000000000000791b */ /* 0x003fe20003800000 */
.L_x_3107:
[----:B------:R-:W-:Y:S02]  /*5420*/  MOV R242, R57 ;  /* 0x0000003900f27202 */ /* 0x000fe40000000f00 */
[----:B------:R-:W-:-:S07]  /*5430*/  MOV R58, R243 ;  /* 0x000000f3003a7202 */ /* 0x000fce0000000f00 */
[----:B------:R-:W-:Y:S05]  /*5440*/  WARPSYNC.COLLECTIVE R59, `(.L_x_3108) ;  /* 0x000000003b087348 */ /* 0x000fea0003c00000 */
[----:B------:R0:W1:Y:S02]  /*5450*/  SHFL.DOWN P2, R243, R242, R241, R240 ;  /* 0x080000f1f2f37389 */ /* 0x00006400000400f0 */
[----:B01----:R-:W-:Y:S01]  /*5460*/  ENDCOLLECTIVE ;  /* 0x000000000000791b */ /* 0x003fe20003800000 */
.L_x_3108:
[----:B------:R-:W-:Y:S01]  /*5470*/  MOV R59, R243 ;  /* 0x000000f3003b7202 */ /* 0x000fe20000000f00 */
[----:B------:R-:W-:Y:S06]  /*5480*/  BRA `(.L_x_3109) ;  /* 0xffffffe000c47947 */ /* 0x000fec000383ffff */
.L_x_3110:
        /* <DEDUP_REMOVED lines=15> */
.L_x_5519:


//--------------------- .text._ZN10layer_norm22ln_bwd_finalize_kernelINS_22Kernel_traits_finalizeILj10240E6__halfS2_S2_fjLj1024ELj4ENS_18Kernel_traits_baseILj10240ES2_S2_S2_fjLj1024EEEEEEEvNS_9BwdParamsE --------------------------
	.section	.text._ZN10layer_norm22ln_bwd_finalize_kernelINS_22Kernel_traits_finalizeILj10240E6__halfS2_S2_fjLj1024ELj4ENS_18Kernel_traits_baseILj10240ES2_S2_S2_fjLj1024EEEEEEEvNS_9BwdParamsE,"ax",@progbits
	.align	128
        .global         _ZN10layer_norm22ln_bwd_finalize_kernelINS_22Kernel_traits_finalizeILj10240E6__halfS2_S2_fjLj1024ELj4ENS_18Kernel_traits_baseILj10240ES2_S2_S2_fjLj1024EEEEEEEvNS_9BwdParamsE
        .type           _ZN10layer_norm22ln_bwd_finalize_kernelINS_22Kernel_traits_finalizeILj10240E6__halfS2_S2_fjLj1024ELj4ENS_18Kernel_traits_baseILj10240ES2_S2_S2_fjLj1024EEEEEEEvNS_9BwdParamsE,@function
        .size           _ZN10layer_norm22ln_bwd_finalize_kernelINS_22Kernel_traits_finalizeILj10240E6__halfS2_S2_fjLj1024ELj4ENS_18Kernel_traits_baseILj10240ES2_S2_S2_fjLj1024EEEEEEEvNS_9BwdParamsE,(.L_x_5520 - _ZN10layer_norm22ln_bwd_finalize_kernelINS_22Kernel_traits_finalizeILj10240E6__halfS2_S2_fjLj1024ELj4ENS_18Kernel_traits_baseILj10240ES2_S2_S2_fjLj1024EEEEEEEvNS_9BwdParamsE)
        .other          _ZN10layer_norm22ln_bwd_finalize_kernelINS_22Kernel_traits_finalizeILj10240E6__halfS2_S2_fjLj1024ELj4ENS_18Kernel_traits_baseILj10240ES2_S2_S2_fjLj1024EEEEEEEvNS_9BwdParamsE,@"STO_CUDA_ENTRY STV_DEFAULT"
_ZN10layer_norm22ln_bwd_finalize_kernelINS_22Kernel_traits_finalizeILj10240E6__halfS2_S2_fjLj1024ELj4ENS_18Kernel_traits_baseILj10240ES2_S2_S2_fjLj1024EEEEEEEvNS_9BwdParamsE:
.text._ZN10layer_norm22ln_bwd_finalize_kernelINS_22Kernel_traits_finalizeILj10240E6__halfS2_S2_fjLj1024ELj4ENS_18Kernel_traits_baseILj10240ES2_S2_S2_fjLj1024EEEEEEEvNS_9BwdParamsE:
        /* <DEDUP_REMOVED lines=25> */
.L_x_3122:
        /* <DEDUP_REMOVED lines=28> */
.L_x_3115:
        /* <DEDUP_REMOVED lines=33> */
.L_x_3114:
[----:B------:R-:W-:Y:S05]  /*0560*/  BSYNC B1 ;  /* 0x0000000000017941 */ /* 0x000fea0003800000 */
.L_x_3113:
        /* <DEDUP_REMOVED lines=23> */
.L_x_3117:
[----:B------:R-:W-:Y:S05]  /*06e0*/  BSYNC B1 ;  /* 0x0000000000017941 */ /* 0x000fea0003800000 */
.L_x_3116:
        /* <DEDUP_REMOVED lines=11> */
.L_x_3112:
[----:B------:R-:W-:Y:S05]  /*07a0*/  BSYNC B0 ;  /* 0x0000000000007941 */ /* 0x000fea0003800000 */
.L_x_3111:
        /* <DEDUP_REMOVED lines=29> */
.L_x_3133:
[----:B------:R-:W-:Y:S01]  /*0980*/  @!P1 SHF.R.U32.HI R12, RZ, 0x3, R0 ;  /* 0x00000003ff0c9819 */ /* 0x000fe20000011600 */
[----:B---3--:R-:W-:Y:S01]  /*0990*/  FADD.FTZ R14, R9, R14 ;  /* 0x0000000e090e7221 */ /* 0x008fe20000010000 */
[----:B--2---:R-:W-:Y:S02]  /*09a0*/  FADD.FTZ R11, R10, R11 ;  /* 0x0000000b0a0b7221 */ /* 0x004fe40000010000 */
[----:B------:R-:W-:-:S05]  /*09b0*/  @!P1 LOP3.LUT R12, R12, 0x1ffffffc, RZ, 0xc0, !PT ;  /* 0x1ffffffc0c0c9812 */ /* 0x000fca00078ec0ff */
[----:B------:R2:W-:Y:S04]  /*09c0*/  @!P1 STS [R12+UR4+0x2000], R14 ;  /* 0x0020000e0c009988 */ /* 0x0005e80008000804 */
[----:B------:R2:W-:Y:S02]  /*09d0*/  @!P1 STS [R12+UR4+0x2080], R11 ;  /* 0x0020800b0c009988 */ /* 0x0005e40008000804 */
.L_x_3118:
        /* <DEDUP_REMOVED lines=14> */
.L_x_3121:
[----:B------:R-:W-:Y:S05]  /*0ac0*/  BSYNC B0 ;  /* 0x0000000000007941 */ /* 0x000fea0003800000 */
.L_x_3120:
[C---:B------:R-:W-:Y:S02]  /*0ad0*/  ISETP.GT.U32.AND P1, PT, R3.reuse, -0x2801, PT ;  /* 0xffffd7ff0300780c */ /* 0x040fe40003f24070 */
[----:B------:R-:W-:Y:S02]  /*0ae0*/  IADD3 R3, R3, 0x2800, RZ ;  /* 0x0000280003037810 */ /* 0x000fe40007ffe0ff */
[----:B------:R-:W-:-:S09]  /*0af0*/  IADD3 R5, R5, 0x1400, RZ ;  /* 0x0000140005057810 */ /* 0x000fd20007ffe0ff */
[----:B------:R-:W-:Y:S05]  /*0b00*/  @P1 BRA `(.L_x_3122) ;  /* 0xfffffff400a01947 */ /* 0x000fea000383ffff */
[----:B------:R-:W-:Y:S05]  /*0b10*/  EXIT ;  /* 0x000000000000794d */ /* 0x000fea0003800000 */
.L_x_3119:
[----:B------:R-:W-:Y:S01]  /*0b20*/  HFMA2.MMA R19, -RZ, RZ, 0, 5.9604644775390625e-08 ;  /* 0x00000001ff137435 */ /* 0x000fe200000001ff */
[----:B---3--:R-:W-:Y:S01]  /*0b30*/  IMAD.MOV.U32 R20, RZ, RZ, R10 ;  /* 0x000000ffff147224 */ /* 0x008fe200078e000a */
[----:B------:R-:W-:Y:S02]  /*0b40*/  MOV R22, 0x1f ;  /* 0x0000001f00167802 */ /* 0x000fe40000000f00 */
[----:B------:R-:W-:-:S07]  /*0b50*/  MOV R17, 0xffffffff ;  /* 0xffffffff00117802 */ /* 0x000fce0000000f00 */
[----:B012---:R-:W-:Y:S05]  /*0b60*/  WARPSYNC.COLLECTIVE R17, `(.L_x_3123) ;  /* 0x0000000011087348 */ /* 0x007fea0003c00000 */
[----:B------:R3:W4:Y:S02]  /*0b70*/  SHFL.BFLY P2, R18, R20, R19, R22 ;  /* 0x0c00001314127389 */ /* 0x0007240000040016 */
[----:B01234-:R-:W-:Y:S01]  /*0b80*/  ENDCOLLECTIVE ;  /* 0x000000000000791b */ /* 0x01ffe20003800000 */
.L_x_3123:
[----:B------:R-:W-:Y:S01]  /*0b90*/  HFMA2.MMA R19, -RZ, RZ, 0, 1.1920928955078125e-07 ;  /* 0x00000002ff137435 */ /* 0x000fe200000001ff */
[----:B------:R-:W-:-:S04]  /*0ba0*/  IMAD.MOV.U32 R11, RZ, RZ, R18 ;  /* 0x000000ffff0b7224 */ /* 0x000fc800078e0012 */
[----:B------:R-:W-:-:S05]  /*0bb0*/  FADD.FTZ R11, R10, R11 ;  /* 0x0000000b0a0b7221 */ /* 0x000fca0000010000 */
[----:B------:R-:W-:-:S07]  /*0bc0*/  MOV R20, R11 ;  /* 0x0000000b00147202 */ /* 0x000fce0000000f00 */
[----:B------:R-:W-:Y:S05]  /*0bd0*/  WARPSYNC.COLLECTIVE R17, `(.L_x_3124) ;  /* 0x0000000011087348 */ /* 0x000fea0003c00000 */
[----:B------:R0:W1:Y:S02]  /*0be0*/  SHFL.BFLY P2, R18, R20, R19, R22 ;  /* 0x0c00001314127389 */ /* 0x0000640000040016 */
[----:B01----:R-:W-:Y:S01]  /*0bf0*/  ENDCOLLECTIVE ;  /* 0x000000000000791b */ /* 0x003fe20003800000 */
.L_x_3124:
[----:B------:R-:W-:Y:S01]  /*0c00*/  HFMA2.MMA R19, -RZ, RZ, 0, 2.384185791015625e-07 ;  /* 0x00000004ff137435 */ /* 0x000fe200000001ff */
[----:B------:R-:W-:-:S05]  /*0c10*/  MOV R12, R18 ;  /* 0x00000012000c7202 */ /* 0x000fca0000000f00 */
[----:B------:R-:W-:-:S04]  /*0c20*/  FADD.FTZ R12, R11, R12 ;  /* 0x0000000c0b0c7221 */ /* 0x000fc80000010000 */
[----:B------:R-:W-:-:S07]  /*0c30*/  IMAD.MOV.U32 R20, RZ, RZ, R12 ;  /* 0x000000ffff147224 */ /* 0x000fce00078e000c */
[----:B------:R-:W-:Y:S05]  /*0c40*/  WARPSYNC.COLLECTIVE R17, `(.L_x_3125) ;  /* 0x0000000011087348 */ /* 0x000fea0003c00000 */
[----:B------:R0:W1:Y:S02]  /*0c50*/  SHFL.BFLY P2, R18, R20, R19, R22 ;  /* 0x0c00001314127389 */ /* 0x0000640000040016 */
[----:B01----:R-:W-:Y:S01]  /*0c60*/  ENDCOLLECTIVE ;  /* 0x000000000000791b */ /* 0x003fe20003800000 */
.L_x_3125:
[----:B------:R-:W-:Y:S01]  /*0c70*/  IMAD.MOV.U32 R19, RZ, RZ, 0x8 ;  /* 0x00000008ff137424 */ /* 0x000fe200078e00ff */
[----:B------:R-:W-:-:S05]  /*0c80*/  MOV R13, R18 ;  /* 0x00000012000d7202 */ /* 0x000fca0000000f00 */
[----:B------:R-:W-:-:S05]  /*0c90*/  FADD.FTZ R13, R12, R13 ;  /* 0x0000000d0c0d7221 */ /* 0x000fca0000010000 */
[----:B------:R-:W-:-:S07]  /*0ca0*/  MOV R20, R13 ;  /* 0x0000000d00147202 */ /* 0x000fce0000000f00 */
[----:B------:R-:W-:Y:S05]  /*0cb0*/  WARPSYNC.COLLECTIVE R17, `(.L_x_3126) ;  /* 0x0000000011087348 */ /* 0x000fea0003c00000 */
[----:B------:R0:W1:Y:S02]  /*0cc0*/  SHFL.BFLY P2, R18, R20, R19, R22 ;  /* 0x0c00001314127389 */ /* 0x0000640000040016 */
[----:B01----:R-:W-:Y:S01]  /*0cd0*/  ENDCOLLECTIVE ;  /* 0x000000000000791b */ /* 0x003fe20003800000 */
.L_x_3126:
[----:B------:R-:W-:Y:S01]  /*0ce0*/  HFMA2.MMA R19, -RZ, RZ, 0, 9.5367431640625e-07 ;  /* 0x00000010ff137435 */ /* 0x000fe200000001ff */
[----:B------:R-:W-:-:S05]  /*0cf0*/  MOV R10, R18 ;  /* 0x00000012000a7202 */ /* 0x000fca0000000f00 */
[----:B------:R-:W-:-:S05]  /*0d00*/  FADD.FTZ R10, R13, R10 ;  /* 0x0000000a0d0a7221 */ /* 0x000fca0000010000 */
[----:B------:R-:W-:-:S07]  /*0d10*/  MOV R20, R10 ;  /* 0x0000000a00147202 */ /* 0x000fce0000000f00 */
[----:B------:R-:W-:Y:S05]  /*0d20*/  WARPSYNC.COLLECTIVE R17, `(.L_x_3127) ;  /* 0x0000000011087348 */ /* 0x000fea0003c00000 */
[----:B------:R0:W1:Y:S02]  /*0d30*/  SHFL.BFLY P2, R18, R20, R19, R22 ;  /* 0x0c00001314127389 */ /* 0x0000640000040016 */
[----:B01----:R-:W-:Y:S01]  /*0d40*/  ENDCOLLECTIVE ;  /* 0x000000000000791b */ /* 0x003fe20003800000 */
.L_x_3127:
[----:B------:R-:W-:Y:S01]  /*0d50*/  HFMA2.MMA R19, -RZ, RZ, 0, 5.9604644775390625e-08 ;  /* 0x00000001ff137435 */ /* 0x000fe200000001ff */
[----:B------:R-:W-:Y:S01]  /*0d60*/  MOV R20, R9 ;  /* 0x0000000900147202 */ /* 0x000fe20000000f00 */
[----:B------:R-:W-:-:S09]  /*0d70*/  IMAD.MOV.U32 R11, RZ, RZ, R18 ;  /* 0x000000ffff0b7224 */ /* 0x000fd200078e0012 */
[----:B------:R-:W-:Y:S05]  /*0d80*/  WARPSYNC.COLLECTIVE R17, `(.L_x_3128) ;  /* 0x0000000011087348 */ /* 0x000fea0003c00000 */
[----:B------:R0:W1:Y:S02]  /*0d90*/  SHFL.BFLY P2, R18, R20, R19, R22 ;  /* 0x0c00001314127389 */ /* 0x0000640000040016 */
[----:B01----:R-:W-:Y:S01]  /*0da0*/  ENDCOLLECTIVE ;  /* 0x000000000000791b */ /* 0x003fe20003800000 */
.L_x_3128:
[----:B------:R-:W-:Y:S01]  /*0db0*/  HFMA2.MMA R19, -RZ, RZ, 0, 1.1920928955078125e-07 ;  /* 0x00000002ff137435 */ /* 0x000fe200000001ff */
[----:B------:R-:W-:-:S05]  /*0dc0*/  MOV R12, R18 ;  /* 0x00000012000c7202 */ /* 0x000fca0000000f00 */
[----:B------:R-:W-:-:S04]  /*0dd0*/  FADD.FTZ R14, R9, R12 ;  /* 0x0000000c090e7221 */ /* 0x000fc80000010000 */
[----:B------:R-:W-:-:S07]  /*0de0*/  IMAD.MOV.U32 R20, RZ, RZ, R14 ;  /* 0x000000ffff147224 */ /* 0x000fce00078e000e */
[----:B------:R-:W-:Y:S05]  /*0df0*/  WARPSYNC.COLLECTIVE R17, `(.L_x_3129) ;  /* 0x0000000011087348 */ /* 0x000fea0003c00000 */
[----:B------:R0:W1:Y:S02]  /*0e00*/  SHFL.BFLY P2, R18, R20, R19, R22 ;  /* 0x0c00001314127389 */ /* 0x0000640000040016 */
[----:B01----:R-:W-:Y:S01]  /*0e10*/  ENDCOLLECTIVE ;  /* 0x000000000000791b */ /* 0x003fe20003800000 */
.L_x_3129:
[----:B------:R-:W-:Y:S01]  /*0e20*/  IMAD.MOV.U32 R19, RZ, RZ, 0x4 ;  /* 0x00000004ff137424 */ /* 0x000fe200078e00ff */
[----:B------:R-:W-:-:S05]  /*0e30*/  MOV R13, R18 ;  /* 0x00000012000d7202 */ /* 0x000fca0000000f00 */
[----:B------:R-:W-:-:S05]  /*0e40*/  FADD.FTZ R15, R14, R13 ;  /* 0x0000000d0e0f7221 */ /* 0x000fca0000010000 */
[----:B------:R-:W-:-:S07]  /*0e50*/  MOV R20, R15 ;  /* 0x0000000f00147202 */ /* 0x000fce0000000f00 */
[----:B------:R-:W-:Y:S05]  /*0e60*/  WARPSYNC.COLLECTIVE R17, `(.L_x_3130) ;  /* 0x0000000011087348 */ /* 0x000fea0003c00000 */
[----:B------:R0:W1:Y:S02]  /*0e70*/  SHFL.BFLY P2, R18, R20, R19, R22 ;  /* 0x0c00001314127389 */ /* 0x0000640000040016 */
[----:B01----:R-:W-:Y:S01]  /*0e80*/  ENDCOLLECTIVE ;  /* 0x000000000000791b */ /* 0x003fe20003800000 */
.L_x_3130:
[----:B------:R-:W-:Y:S01]  /*0e90*/  HFMA2.MMA R19, -RZ, RZ, 0, 4.76837158203125e-07 ;  /* 0x00000008ff137435 */ /* 0x000fe200000001ff */
[----:B------:R-:W-:-:S05]  /*0ea0*/  MOV R16, R18 ;  /* 0x0000001200107202 */ /* 0x000fca0000000f00 */
[----:B------:R-:W-:-:S05]  /*0eb0*/  FADD.FTZ R16, R15, R16 ;  /* 0x000000100f107221 */ /* 0x000fca0000010000 */
[----:B------:R-:W-:-:S07]  /*0ec0*/  MOV R20, R16 ;  /* 0x0000001000147202 */ /* 0x000fce0000000f00 */
[----:B------:R-:W-:Y:S05]  /*0ed0*/  WARPSYNC.COLLECTIVE R17, `(.L_x_3131) ;  /* 0x0000000011087348 */ /* 0x000fea0003c00000 */
[----:B------:R0:W1:Y:S02]  /*0ee0*/  SHFL.BFLY P2, R18, R20, R19, R22 ;  /* 0x0c00001314127389 */ /* 0x0000640000040016 */
[----:B01----:R-:W-:Y:S01]  /*0ef0*/  ENDCOLLECTIVE ;  /* 0x000000000000791b */ /* 0x003fe20003800000 */
.L_x_3131:
[----:B------:R-:W-:Y:S01]  /*0f00*/  HFMA2.MMA R19, -RZ, RZ, 0, 9.5367431640625e-07 ;  /* 0x00000010ff137435 */ /* 0x000fe200000001ff */
[----:B------:R-:W-:-:S04]  /*0f10*/  IMAD.MOV.U32 R9, RZ, RZ, R18 ;  /* 0x000000ffff097224 */ /* 0x000fc800078e0012 */
[----:B------:R-:W-:-:S05]  /*0f20*/  FADD.FTZ R9, R16, R9 ;  /* 0x0000000910097221 */ /* 0x000fca0000010000 */
[----:B------:R-:W-:-:S07]  /*0f30*/  MOV R20, R9 ;  /* 0x0000000900147202 */ /* 0x000fce0000000f00 */
[----:B------:R-:W-:Y:S05]  /*0f40*/  WARPSYNC.COLLECTIVE R17, `(.L_x_3132) ;  /* 0x0000000011087348 */ /* 0x000fea0003c00000 */
[----:B------:R0:W1:Y:S02]  /*0f50*/  SHFL.BFLY P2, R18, R20, R19, R22 ;  /* 0x0c00001314127389 */ /* 0x0000640000040016 */
[----:B01----:R-:W-:Y:S01]  /*0f60*/  ENDCOLLECTIVE ;  /* 0x000000000000791b */ /* 0x003fe20003800000 */
.L_x_3132:
[----:B------:R-:W-:Y:S01]  /*0f70*/  MOV R14, R18 ;  /* 0x00000012000e7202 */ /* 0x000fe20000000f00 */
[----:B------:R-:W-:Y:S06]  /*0f80*/  BRA `(.L_x_3133) ;  /* 0xfffffff8007c7947 */ /* 0x000fec000383ffff */
.L_x_3134:
        /* <DEDUP_REMOVED lines=15> */
.L_x_5520:


//--------------------- .text._ZN10layer_norm13ln_bwd_kernelINS_13Kernel_traitsI6__halfS2_S2_fjLj10240ELj2ELj1ELj4ELj16ENS_18Kernel_traits_baseILj10240ES2_S2_S2_fjLj128EEEEEEEvNS_9BwdParamsE --------------------------
	.section	.text._ZN10layer_norm13ln_bwd_kernelINS_13Kernel_traitsI6__halfS2_S2_fjLj10240ELj2ELj1ELj4ELj16ENS_18Kernel_traits_baseILj10240ES2_S2_S2_fjLj128EEEEEEEvNS_9BwdParamsE,"ax",@progbits
	.align	128
        .global         _ZN10layer_norm13ln_bwd_kernelINS_13Kernel_traitsI6__halfS2_S2_fjLj10240ELj2ELj1ELj4ELj16ENS_18Kernel_traits_baseILj10240ES2_S2_S2_fjLj128EEEEEEEvNS_9BwdParamsE
        .type           _ZN10layer_norm13ln_bwd_kernelINS_13Kernel_traitsI6__halfS2_S2_fjLj10240ELj2ELj1ELj4ELj16ENS_18Kernel_traits_baseILj10240ES2_S2_S2_fjLj128EEEEEEEvNS_9BwdParamsE,@function
        .size           _ZN10layer_norm13ln_bwd_kernelINS_13Kernel_traitsI6__halfS2_S2_fjLj10240ELj2ELj1ELj4ELj16ENS_18Kernel_traits_baseILj10240ES2_S2_S2_fjLj128EEEEEEEvNS_9BwdParamsE,(.L_x_5521 - _ZN10layer_norm13ln_bwd_kernelINS_13Kernel_traitsI6__halfS2_S2_fjLj10240ELj2ELj1ELj4ELj16ENS_18Kernel_traits_baseILj10240ES2_S2_S2_fjLj128EEEEEEEvNS_9BwdParamsE)
        .other          _ZN10layer_norm13ln_bwd_kernelINS_13Kernel_traitsI6__halfS2_S2_fjLj10240ELj2ELj1ELj4ELj16ENS_18Kernel_traits_baseILj10240ES2_S2_S2_fjLj128EEEEEEEvNS_9BwdParamsE,@"STO_CUDA_ENTRY STV_DEFAULT"
_ZN10layer_norm13ln_bwd_kernelINS_13Kernel_traitsI6__halfS2_S2_fjLj10240ELj2ELj1ELj4ELj16ENS_18Kernel_traits_baseILj10240ES2_S2_S2_fjLj128EEEEEEEvNS_9BwdParamsE:
.text._ZN10layer_norm13ln_bwd_kernelINS_13Kernel_traitsI6__halfS2_S2_fjLj10240ELj2ELj1ELj4ELj16ENS_18Kernel_traits_baseILj10240ES2_S2_S2_fjLj128EEEEEEEvNS_9BwdParamsE:
        /* <DEDUP_REMOVED lines=168> */
.L_x_3141:
        /* <DEDUP_REMOVED lines=601> */
.L_x_3152:
        /* <DEDUP_REMOVED lines=43> */
.L_x_3138:
[----:B------:R-:W-:Y:S05]  /*32c0*/  BSYNC B0 ;  /* 0x0000000000007941 */ /* 0x000fea0003800000 */
.L_x_3137:
        /* <DEDUP_REMOVED lines=18> */
.L_x_3140:
[----:B------:R-:W2:Y:S04]  /*33f0*/  LDG.E.STRONG.GPU R54, desc[UR6][R52.64] ;  /* 0x0000000634367981 */ /* 0x000ea8000c1ef900 */
[----:B--2---:R-:W-:Y:S01]  /*3400*/  CCTL.IVALL ;  /* 0x00000000ff00798f */ /* 0x004fe20002000000 */
[----:B------:R-:W-:Y:S05]  /*3410*/  YIELD ;  /* 0x0000000000007946 */ /* 0x000fea0003800000 */
[----:B------:R-:W-:-:S13]  /*3420*/  ISETP.NE.AND P0, PT, R54, R77, PT ;  /* 0x0000004d3600720c */ /* 0x000fda0003f05270 */
[----:B------:R-:W-:Y:S05]  /*3430*/  @P0 BRA `(.L_x_3140) ;  /* 0xfffffffc00ec0947 */ /* 0x000fea000383ffff */
.L_x_3139:
        /* <DEDUP_REMOVED lines=280> */
.L_x_3135:
        /* <DEDUP_REMOVED lines=38> */
.L_x_3136:
[----:B------:R-:W-:Y:S01]  /*4820*/  HFMA2.MMA R242, -RZ, RZ, 0, 9.5367431640625e-07 ;  /* 0x00000010fff27435 */ /* 0x000fe200000001ff */
[----:B------:R-:W-:Y:S02]  /*4830*/  MOV R240, R53 ;  /* 0x0000003500f07202 */ /* 0x000fe40000000f00 */
[----:B------:R-:W-:Y:S02]  /*4840*/  MOV R243, 0x1f ;  /* 0x0000001f00f37802 */ /* 0x000fe40000000f00 */
[----:B------:R-:W-:-:S07]  /*4850*/  MOV R81, 0xffffffff ;  /* 0xffffffff00517802 */ /* 0x000fce0000000f00 */
[----:B------:R-:W-:Y:S05]  /*4860*/  WARPSYNC.COLLECTIVE R81, `(.L_x_3142) ;  /* 0x0000000051087348 */ /* 0x000fea0003c00000 */
[----:B------:R0:W1:Y:S02]  /*4870*/  SHFL.DOWN P0, R97, R240, R242, R243 ;  /* 0x080000f2f0617389 */ /* 0x00006400000000f3 */
[----:B01----:R-:W-:Y:S01]  /*4880*/  ENDCOLLECTIVE ;  /* 0x000000000000791b */ /* 0x003fe20003800000 */
.L_x_3142:
[----:B------:R-:W-:Y:S02]  /*4890*/  MOV R240, R55 ;  /* 0x0000003700f07202 */ /* 0x000fe40000000f00 */
[----:B------:R-:W-:-:S07]  /*48a0*/  MOV R76, R97 ;  /* 0x00000061004c7202 */ /* 0x000fce0000000f00 */
[----:B------:R-:W-:Y:S05]  /*48b0*/  WARPSYNC.COLLECTIVE R81, `(.L_x_3143) ;  /* 0x0000000051087348 */ /* 0x000fea0003c00000 */
[----:B------:R0:W1:Y:S02]  /*48c0*/  SHFL.DOWN P0, R97, R240, R242, R243 ;  /* 0x080000f2f0617389 */ /* 0x00006400000000f3 */
[----:B01----:R-:W-:Y:S01]  /*48d0*/  ENDCOLLECTIVE ;  /* 0x000000000000791b */ /* 0x003fe20003800000 */
.L_x_3143:
[----:B------:R-:W-:Y:S01]  /*48e0*/  FADD.FTZ R76, R53, R76 ;  /* 0x0000004c354c7221 */ /* 0x000fe20000010000 */
[----:B------:R-:W-:-:S04]  /*48f0*/  HFMA2.MMA R242, -RZ, RZ, 0, 4.76837158203125e-07 ;  /* 0x00000008fff27435 */ /* 0x000fc800000001ff */
[----:B------:R-:W-:Y:S02]  /*4900*/  MOV R240, R76 ;  /* 0x0000004c00f07202 */ /* 0x000fe40000000f00 */
[----:B------:R-:W-:-:S07]  /*4910*/  MOV R78, R97 ;  /* 0x00000061004e7202 */ /* 0x000fce0000000f00 */
[----:B------:R-:W-:Y:S05]  /*4920*/  WARPSYNC.COLLECTIVE R81, `(.L_x_3144) ;  /* 0x0000000051087348 */ /* 0x000fea0003c00000 */
[----:B------:R0:W1:Y:S02]  /*4930*/  SHFL.DOWN P0, R97, R240, R242, R243 ;  /* 0x080000f2f0617389 */ /* 0x00006400000000f3 */
[----:B01----:R-:W-:Y:S01]  /*4940*/  ENDCOLLECTIVE ;  /* 0x000000000000791b */ /* 0x003fe20003800000 */
.L_x_3144:
[----:B------:R-:W-:-:S05]  /*4950*/  FADD.FTZ R78, R55, R78 ;  /* 0x0000004e374e7221 */ /* 0x000fca0000010000 */
[----:B------:R-:W-:Y:S02]  /*4960*/  MOV R240, R78 ;  /* 0x0000004e00f07202 */ /* 0x000fe40000000f00 */
[----:B------:R-:W-:-:S07]  /*4970*/  MOV R77, R97 ;  /* 0x00000061004d7202 */ /* 0x000fce0000000f00 */
[----:B------:R-:W-:Y:S05]  /*4980*/  WARPSYNC.COLLECTIVE R81, `(.L_x_3145) ;  /* 0x0000000051087348 */ /* 0x000fea0003c00000 */
[----:B------:R0:W1:Y:S02]  /*4990*/  SHFL.DOWN P0, R97, R240, R242, R243 ;  /* 0x080000f2f0617389 */ /* 0x00006400000000f3 */
[----:B01----:R-:W-:Y:S01]  /*49a0*/  ENDCOLLECTIVE ;  /* 0x000000000000791b */ /* 0x003fe20003800000 */
.L_x_3145:
[----:B------:R-:W-:Y:S01]  /*49b0*/  FADD.FTZ R77, R76, R77 ;  /* 0x0000004d4c4d7221 */ /* 0x000fe20000010000 */
[----:B------:R-:W-:-:S04]  /*49c0*/  HFMA2.MMA R242, -RZ, RZ, 0, 2.384185791015625e-07 ;  /* 0x00000004fff27435 */ /* 0x000fc800000001ff */
[----:B------:R-:W-:Y:S02]  /*49d0*/  MOV R240, R77 ;  /* 0x0000004d00f07202 */ /* 0x000fe40000000f00 */
[----:B------:R-:W-:-:S07]  /*49e0*/  MOV R79, R97 ;  /* 0x00000061004f7202 */ /* 0x000fce0000000f00 */
[----:B------:R-:W-:Y:S05]  /*49f0*/  WARPSYNC.COLLECTIVE R81, `(.L_x_3146) ;  /* 0x0000000051087348 */ /* 0x000fea0003c00000 */
[----:B------:R0:W1:Y:S02]  /*4a00*/  SHFL.DOWN P0, R97, R240, R242, R243 ;  /* 0x080000f2f0617389 */ /* 0x00006400000000f3 */
[----:B01----:R-:W-:Y:S01]  /*4a10*/  ENDCOLLECTIVE ;  /* 0x000000000000791b */ /* 0x003fe20003800000 */
.L_x_3146:
[----:B------:R-:W-:-:S05]  /*4a20*/  FADD.FTZ R79, R78, R79 ;  /* 0x0000004f4e4f7221 */ /* 0x000fca0000010000 */
[----:B------:R-:W-:Y:S02]  /*4a30*/  MOV R240, R79 ;  /* 0x0000004f00f07202 */ /* 0x000fe40000000f00 */
[----:B------:R-:W-:-:S07]  /*4a40*/  MOV R80, R97 ;  /* 0x0000006100507202 */ /* 0x000fce0000000f00 */
[----:B------:R-:W-:Y:S05]  /*4a50*/  WARPSYNC.COLLECTIVE R81, `(.L_x_3147) ;  /* 0x0000000051087348 */ /* 0x000fea0003c00000 */
[----:B------:R0:W1:Y:S02]  /*4a60*/  SHFL.DOWN P0, R97, R240, R242, R243 ;  /* 0x080000f2f0617389 */ /* 0x00006400000000f3 */
[----:B01----:R-:W-:Y:S01]  /*4a70*/  ENDCOLLECTIVE ;  /* 0x000000000000791b */ /* 0x003fe20003800000 */
.L_x_3147:
[----:B------:R-:W-:Y:S01]  /*4a80*/  FADD.FTZ R80, R77, R80 ;  /* 0x000000504d507221 */ /* 0x000fe20000010000 */
[----:B------:R-:W-:-:S04]  /*4a90*/  HFMA2.MMA R242, -RZ, RZ, 0, 1.1920928955078125e-07 ;  /* 0x00000002fff27435 */ /* 0x000fc800000001ff */
[----:B------:R-:W-:Y:S02]  /*4aa0*/  MOV R240, R80 ;  /* 0x0000005000f07202 */ /* 0x000fe40000000f00 */
[----:B------:R-:W-:-:S07]  /*4ab0*/  MOV R92, R97 ;  /* 0x00000061005c7202 */ /* 0x000fce0000000f00 */
[----:B------:R-:W-:Y:S05]  /*4ac0*/  WARPSYNC.COLLECTIVE R81, `(.L_x_3148) ;  /* 0x0000000051087348 */ /* 0x000fea0003c00000 */
[----:B------:R0:W1:Y:S02]  /*4ad0*/  SHFL.DOWN P0, R97, R240, R242, R243 ;  /* 0x080000f2f0617389 */ /* 0x00006400000000f3 */
[----:B01----:R-:W-:Y:S01]  /*4ae0*/  ENDCOLLECTIVE ;  /* 0x000000000000791b */ /* 0x003fe20003800000 */
.L_x_3148:
[----:B------:R-:W-:-:S05]  /*4af0*/  FADD.FTZ R92, R79, R92 ;  /* 0x0000005c4f5c7221 */ /* 0x000fca0000010000 */
[----:B------:R-:W-:Y:S02]  /*4b00*/  MOV R240, R92 ;  /* 0x0000005c00f07202 */ /* 0x000fe40000000f00 */
[----:B------:R-:W-:-:S07]  /*4b10*/  MOV R53, R97 ;  /* 0x0000006100357202 */ /* 0x000fce0000000f00 */
[----:B------:R-:W-:Y:S05]  /*4b20*/  WARPSYNC.COLLECTIVE R81, `(.L_x_3149) ;  /* 0x0000000051087348 */ /* 0x000fea0003c00000 */
[----:B------:R0:W1:Y:S02]  /*4b30*/  SHFL.DOWN P0, R97, R240, R242, R243 ;  /* 0x080000f2f0617389 */ /* 0x00006400000000f3 */
[----:B01----:R-:W-:Y:S01]  /*4b40*/  ENDCOLLECTIVE ;  /* 0x000000000000791b */ /* 0x003fe20003800000 */
.L_x_3149:
[----:B------:R-:W-:Y:S01]  /*4b50*/  FADD.FTZ R53, R80, R53 ;  /* 0x0000003550357221 */ /* 0x000fe20000010000 */
[----:B------:R-:W-:-:S04]  /*4b60*/  HFMA2.MMA R242, -RZ, RZ, 0, 5.9604644775390625e-08 ;  /* 0x00000001fff27435 */ /* 0x000fc800000001ff */
[----:B------:R-:W-:Y:S02]  /*4b70*/  MOV R240, R53 ;  /* 0x0000003500f07202 */ /* 0x000fe40000000f00 */
[----:B------:R-:W-:-:S07]  /*4b80*/  MOV R55, R97 ;  /* 0x0000006100377202 */ /* 0x000fce0000000f00 */
[----:B------:R-:W-:Y:S05]  /*4b90*/  WARPSYNC.COLLECTIVE R81, `(.L_x_3150) ;  /* 0x0000000051087348 */ /* 0x000fea0003c00000 */
[----:B------:R0:W1:Y:S02]  /*4ba0*/  SHFL.DOWN P0, R97, R240, R242, R243 ;  /* 0x080000f2f0617389 */ /* 0x00006400000000f3 */
[----:B01----:R-:W-:Y:S01]  /*4bb0*/  ENDCOLLECTIVE ;  /* 0x000000000000791b */ /* 0x003fe20003800000 */
.L_x_3150:
[----:B------:R-:W-:-:S05]  /*4bc0*/  FADD.FTZ R55, R92, R55 ;  /* 0x000000375c377221 */ /* 0x000fca0000010000 */
[----:B------:R-:W-:Y:S02]  /*4bd0*/  MOV R240, R55 ;  /* 0x0000003700f07202 */ /* 0x000fe40000000f00 */
[----:B------:R-:W-:-:S07]  /*4be0*/  MOV R76, R97 ;  /* 0x00000061004c7202 */ /* 0x000fce0000000f00 */
[----:B------:R-:W-:Y:S05]  /*4bf0*/  WARPSYNC.COLLECTIVE R81, `(.L_x_3151) ;  /* 0x0000000051087348 */ /* 0x000fea0003c00000 */
[----:B------:R0:W1:Y:S02]  /*4c00*/  SHFL.DOWN P0, R97, R240, R242, R243 ;  /* 0x080000f2f0617389 */ /* 0x00006400000000f3 */
[----:B01----:R-:W-:Y:S01]  /*4c10*/  ENDCOLLECTIVE ;  /* 0x000000000000791b */ /* 0x003fe20003800000 */
.L_x_3151:
[----:B------:R-:W-:Y:S01]  /*4c20*/  MOV R78, R97 ;  /* 0x00000061004e7202 */ /* 0x000fe20000000f00 */
[----:B------:R-:W-:Y:S06]  /*4c30*/  BRA `(.L_x_3152) ;  /* 0xffffffe000f47947 */ /* 0x000fec000383ffff */
.L_x_3153:
        /* <DEDUP_REMOVED lines=12> */
.L_x_5521:


//--------------------- .text._ZN10layer_norm22ln_bwd_finalize_kernelINS_22Kernel_traits_finalizeILj10240EffffjLj1024ELj4ENS_18Kernel_traits_baseILj10240EffffjLj1024EEEEEEEvNS_9BwdParamsE --------------------------
	.section	.text._ZN10layer_norm22ln_bwd_finalize_kernelINS_22Kernel_traits_finalizeILj10240EffffjLj1024ELj4ENS_18Kernel_traits_baseILj10240EffffjLj1024EEEEEEEvNS_9BwdParamsE,"ax",@progbits
	.align	128
        .global         _ZN10layer_norm22ln_bwd_finalize_kernelINS_22Kernel_traits_finalizeILj10240EffffjLj1024ELj4ENS_18Kernel_traits_baseILj10240EffffjLj1024EEEEEEEvNS_9BwdParamsE
        .type           _ZN10layer_norm22ln_bwd_finalize_kernelINS_22Kernel_traits_finalizeILj10240EffffjLj1024ELj4ENS_18Kernel_traits_baseILj10240EffffjLj1024EEEEEEEvNS_9BwdParamsE,@function
        .size           _ZN10layer_norm22ln_bwd_finalize_kernelINS_22Kernel_traits_finalizeILj10240EffffjLj1024ELj4ENS_18Kernel_traits_baseILj10240EffffjLj1024EEEEEEEvNS_9BwdParamsE,(.L_x_5522 - _ZN10layer_norm22ln_bwd_finalize_kernelINS_22Kernel_traits_finalizeILj10240EffffjLj1024ELj4ENS_18Kernel_traits_baseILj10240EffffjLj1024EEEEEEEvNS_9BwdParamsE)
        .other          _ZN10layer_norm22ln_bwd_finalize_kernelINS_22Kernel_traits_finalizeILj10240EffffjLj1024ELj4ENS_18Kernel_traits_baseILj10240EffffjLj1024EEEEEEEvNS_9BwdParamsE,@"STO_CUDA_ENTRY STV_DEFAULT"
_ZN10layer_norm22ln_bwd_finalize_kernelINS_22Kernel_traits_finalizeILj10240EffffjLj1024ELj4ENS_18Kernel_traits_baseILj10240EffffjLj1024EEEEEEEvNS_9BwdParamsE:
.text._ZN10layer_norm22ln_bwd_finalize_kernelINS_22Kernel_traits_finalizeILj10240EffffjLj1024ELj4ENS_18Kernel_traits_baseILj10240EffffjLj1024EEEEEEEvNS_9BwdParamsE:
        /* <DEDUP_REMOVED lines=25> */
.L_x_3163:
        /* <DEDUP_REMOVED lines=28> */
.L_x_3158:
        /* <DEDUP_REMOVED lines=33> */
.L_x_3157:
[----:B------:R-:W-:Y:S05]  /*0560*/  BSYNC B1 ;  /* 0x0000000000017941 */ /* 0x000fea0003800000 */
.L_x_3156:
        /* <DEDUP_REMOVED lines=23> */
.L_x_3160:
[----:B------:R-:W-:Y:S05]  /*06e0*/  BSYNC B1 ;  /* 0x0000000000017941 */ /* 0x000fea0003800000 */
.L_x_3159:
        /* <DEDUP_REMOVED lines=11> */
.L_x_3155:
[----:B------:R-:W-:Y:S05]  /*07a0*/  BSYNC B0 ;  /* 0x0000000000007941 */ /* 0x000fea0003800000 */
.L_x_3154:
        /* <DEDUP_REMOVED lines=29> */
.L_x_3174:
[----:B------:R-:W-:Y:S01]  /*0980*/  @!P1 SHF.R.U32.HI R12, RZ, 0x3, R0 ;  /* 0x00000003ff0c9819 */ /* 0x000fe20000011600 */
[----:B---3--:R-:W-:Y:S01]  /*0990*/  FADD.FTZ R14, R9, R14 ;  /* 0x0000000e090e7221 */ /* 0x008fe20000010000 */
[----:B--2---:R-:W-:Y:S02]  /*09a0*/  FADD.FTZ R11, R10, R11 ;  /* 0x0000000b0a0b7221 */ /* 0x004fe40000010000 */
[----:B------:R-:W-:-:S05]  /*09b0*/  @!P1 LOP3.LUT R12, R12, 0x1ffffffc, RZ, 0xc0, !PT ;  /* 0x1ffffffc0c0c9812 */ /* 0x000fca00078ec0ff */
[----:B------:R2:W-:Y:S04]  /*09c0*/  @!P1 STS [R12+UR4+0x2000], R14 ;  /* 0x0020000e0c009988 */ /* 0x0005e80008000804 */
[----:B------:R2:W-:Y:S02]  /*09d0*/  @!P1 STS [R12+UR4+0x2080], R11 ;  /* 0x0020800b0c009988 */ /* 0x0005e40008000804 */
.L_x_3161:
        /* <DEDUP_REMOVED lines=15> */
.L_x_3162:
[----:B------:R-:W-:Y:S01]  /*0ad0*/  HFMA2.MMA R19, -RZ, RZ, 0, 5.9604644775390625e-08 ;  /* 0x00000001ff137435 */ /* 0x000fe200000001ff */
[----:B---3--:R-:W-:Y:S01]  /*0ae0*/  IMAD.MOV.U32 R20, RZ, RZ, R10 ;  /* 0x000000ffff147224 */ /* 0x008fe200078e000a */
[----:B------:R-:W-:Y:S02]  /*0af0*/  MOV R22, 0x1f ;  /* 0x0000001f00167802 */ /* 0x000fe40000000f00 */
[----:B------:R-:W-:-:S07]  /*0b00*/  MOV R17, 0xffffffff ;  /* 0xffffffff00117802 */ /* 0x000fce0000000f00 */
[----:B012---:R-:W-:Y:S05]  /*0b10*/  WARPSYNC.COLLECTIVE R17, `(.L_x_3164) ;  /* 0x0000000011087348 */ /* 0x007fea0003c00000 */
[----:B------:R3:W4:Y:S02]  /*0b20*/  SHFL.BFLY P2, R18, R20, R19, R22 ;  /* 0x0c00001314127389 */ /* 0x0007240000040016 */
[----:B01234-:R-:W-:Y:S01]  /*0b30*/  ENDCOLLECTIVE ;  /* 0x000000000000791b */ /* 0x01ffe20003800000 */
.L_x_3164:
[----:B------:R-:W-:Y:S01]  /*0b40*/  HFMA2.MMA R19, -RZ, RZ, 0, 1.1920928955078125e-07 ;  /* 0x00000002ff137435 */ /* 0x000fe200000001ff */
[----:B------:R-:W-:-:S04]  /*0b50*/  IMAD.MOV.U32 R11, RZ, RZ, R18 ;  /* 0x000000ffff0b7224 */ /* 0x000fc800078e0012 */
[----:B------:R-:W-:-:S05]  /*0b60*/  FADD.FTZ R11, R10, R11 ;  /* 0x0000000b0a0b7221 */ /* 0x000fca0000010000 */
[----:B------:R-:W-:-:S07]  /*0b70*/  MOV R20, R11 ;  /* 0x0000000b00147202 */ /* 0x000fce0000000f00 */
[----:B------:R-:W-:Y:S05]  /*0b80*/  WARPSYNC.COLLECTIVE R17, `(.L_x_3165) ;  /* 0x0000000011087348 */ /* 0x000fea0003c00000 */
[----:B------:R0:W1:Y:S02]  /*0b90*/  SHFL.BFLY P2, R18, R20, R19, R22 ;  /* 0x0c00001314127389 */ /* 0x0000640000040016 */
[----:B01----:R-:W-:Y:S01]  /*0ba0*/  ENDCOLLECTIVE ;  /* 0x000000000000791b */ /* 0x003fe20003800000 */
.L_x_3165:
[----:B------:R-:W-:Y:S01]  /*0bb0*/  HFMA2.MMA R19, -RZ, RZ, 0, 2.384185791015625e-07 ;  /* 0x00000004ff137435 */ /* 0x000fe200000001ff */
[----:B------:R-:W-:-:S05]  /*0bc0*/  MOV R12, R18 ;  /* 0x00000012000c7202 */ /* 0x000fca0000000f00 */
[----:B------:R-:W-:-:S04]  /*0bd0*/  FADD.FTZ R12, R11, R12 ;  /* 0x0000000c0b0c7221 */ /* 0x000fc80000010000 */
[----:B------:R-:W-:-:S07]  /*0be0*/  IMAD.MOV.U32 R20, RZ, RZ, R12 ;  /* 0x000000ffff147224 */ /* 0x000fce00078e000c */
[----:B------:R-:W-:Y:S05]  /*0bf0*/  WARPSYNC.COLLECTIVE R17, `(.L_x_3166) ;  /* 0x0000000011087348 */ /* 0x000fea0003c00000 */
[----:B------:R0:W1:Y:S02]  /*0c00*/  SHFL.BFLY P2, R18, R20, R19, R22 ;  /* 0x0c00001314127389 */ /* 0x0000640000040016 */
[----:B01----:R-:W-:Y:S01]  /*0c10*/  ENDCOLLECTIVE ;  /* 0x000000000000791b */ /* 0x003fe20003800000 */
.L_x_3166:
[----:B------:R-:W-:Y:S01]  /*0c20*/  IMAD.MOV.U32 R19, RZ, RZ, 0x8 ;  /* 0x00000008ff137424 */ /* 0x000fe200078e00ff */
[----:B------:R-:W-:-:S05]  /*0c30*/  MOV R13, R18 ;  /* 0x00000012000d7202 */ /* 0x000fca0000000f00 */
[----:B------:R-:W-:-:S05]  /*0c40*/  FADD.FTZ R13, R12, R13 ;  /* 0x0000000d0c0d7221 */ /* 0x000fca0000010000 */
[----:B------:R-:W-:-:S07]  /*0c50*/  MOV R20, R13 ;  /* 0x0000000d00147202 */ /* 0x000fce0000000f00 */
[----:B------:R-:W-:Y:S05]  /*0c60*/  WARPSYNC.COLLECTIVE R17, `(.L_x_3167) ;  /* 0x0000000011087348 */ /* 0x000fea0003c00000 */
[----:B------:R0:W1:Y:S02]  /*0c70*/  SHFL.BFLY P2, R18, R20, R19, R22 ;  /* 0x0c00001314127389 */ /* 0x0000640000040016 */
[----:B01----:R-:W-:Y:S01]  /*0c80*/  ENDCOLLECTIVE ;  /* 0x000000000000791b */ /* 0x003fe20003800000 */
.L_x_3167:
[----:B------:R-:W-:Y:S01]  /*0c90*/  HFMA2.MMA R19, -RZ, RZ, 0, 9.5367431640625e-07 ;  /* 0x00000010ff137435 */ /* 0x000fe200000001ff */
[----:B------:R-:W-:-:S05]  /*0ca0*/  MOV R10, R18 ;  /* 0x00000012000a7202 */ /* 0x000fca0000000f00 */
[----:B------:R-:W-:-:S05]  /*0cb0*/  FADD.FTZ R10, R13, R10 ;  /* 0x0000000a0d0a7221 */ /* 0x000fca0000010000 */
[----:B------:R-:W-:-:S07]  /*0cc0*/  MOV R20, R10 ;  /* 0x0000000a00147202 */ /* 0x000fce0000000f00 */
[----:B------:R-:W-:Y:S05]  /*0cd0*/  WARPSYNC.COLLECTIVE R17, `(.L_x_3168) ;  /* 0x0000000011087348 */ /* 0x000fea0003c00000 */
[----:B------:R0:W1:Y:S02]  /*0ce0*/  SHFL.BFLY P2, R18, R20, R19, R22 ;  /* 0x0c00001314127389 */ /* 0x0000640000040016 */
[----:B01----:R-:W-:Y:S01]  /*0cf0*/  ENDCOLLECTIVE ;  /* 0x000000000000791b */ /* 0x003fe20003800000 */
.L_x_3168:
[----:B------:R-:W-:Y:S01]  /*0d00*/  HFMA2.MMA R19, -RZ, RZ, 0, 5.9604644775390625e-08 ;  /* 0x00000001ff137435 */ /* 0x000fe200000001ff */
[----:B------:R-:W-:Y:S01]  /*0d10*/  MOV R20, R9 ;  /* 0x0000000900147202 */ /* 0x000fe20000000f00 */
[----:B------:R-:W-:-:S09]  /*0d20*/  IMAD.MOV.U32 R11, RZ, RZ, R18 ;  /* 0x000000ffff0b7224 */ /* 0x000fd200078e0012 */
[----:B------:R-:W-:Y:S05]  /*0d30*/  WARPSYNC.COLLECTIVE R17, `(.L_x_3169) ;  /* 0x0000000011087348 */ /* 0x000fea0003c00000 */
[----:B------:R0:W1:Y:S02]  /*0d40*/  SHFL.BFLY P2, R18, R20, R19, R22 ;  /* 0x0c00001314127389 */ /* 0x0000640000040016 */
[----:B01----:R-:W-:Y:S01]  /*0d50*/  ENDCOLLECTIVE ;  /* 0x000000000000791b */ /* 0x003fe20003800000 */
.L_x_3169:
[----:B------:R-:W-:Y:S01]  /*0d60*/  HFMA2.MMA R19, -RZ, RZ, 0, 1.1920928955078125e-07 ;  /* 0x00000002ff137435 */ /* 0x000fe200000001ff */
[----:B------:R-:W-:-:S05]  /*0d70*/  MOV R12, R18 ;  /* 0x00000012000c7202 */ /* 0x000fca0000000f00 */
[----:B------:R-:W-:-:S04]  /*0d80*/  FADD.FTZ R14, R9, R12 ;  /* 0x0000000c090e7221 */ /* 0x000fc80000010000 */
[----:B------:R-:W-:-:S07]  /*0d90*/  IMAD.MOV.U32 R20, RZ, RZ, R14 ;  /* 0x000000ffff147224 */ /* 0x000fce00078e000e */
[----:B------:R-:W-:Y:S05]  /*0da0*/  WARPSYNC.COLLECTIVE R17, `(.L_x_3170) ;  /* 0x0000000011087348 */ /* 0x000fea0003c00000 */
[----:B------:R0:W1:Y:S02]  /*0db0*/  SHFL.BFLY P2, R18, R20, R19, R22 ;  /* 0x0c00001314127389 */ /* 0x0000640000040016 */
[----:B01----:R-:W-:Y:S01]  /*0dc0*/  ENDCOLLECTIVE ;  /* 0x000000000000791b */ /* 0x003fe20003800000 */
.L_x_3170:
[----:B------:R-:W-:Y:S01]  /*0dd0*/  IMAD.MOV.U32 R19, RZ, RZ, 0x4 ;  /* 0x00000004ff137424 */ /* 0x000fe200078e00ff */
[----:B------:R-:W-:-:S05]  /*0de0*/  MOV R13, R18 ;  /* 0x00000012000d7202 */ /* 0x000fca0000000f00 */
[----:B------:R-:W-:-:S05]  /*0df0*/  FADD.FTZ R15, R14, R13 ;  /* 0x0000000d0e0f7221 */ /* 0x000fca0000010000 */
[----:B------:R-:W-:-:S07]  /*0e00*/  MOV R20, R15 ;  /* 0x0000000f00147202 */ /* 0x000fce0000000f00 */
[----:B------:R-:W-:Y:S05]  /*0e10*/  WARPSYNC.COLLECTIVE R17, `(.L_x_3171) ;  /* 0x0000000011087348 */ /* 0x000fea0003c00000 */
[----:B------:R0:W1:Y:S02]  /*0e20*/  SHFL.BFLY P2, R18, R20, R19, R22 ;  /* 0x0c00001314127389 */ /* 0x0000640000040016 */
[----:B01----:R-:W-:Y:S01]  /*0e30*/  ENDCOLLECTIVE ;  /* 0x000000000000791b */ /* 0x003fe20003800000 */
.L_x_3171:
[----:B------:R-:W-:Y:S01]  /*0e40*/  HFMA2.MMA R19, -RZ, RZ, 0, 4.76837158203125e-07 ;  /* 0x00000008ff137435 */ /* 0x000fe200000001ff */
[----:B------:R-:W-:-:S05]  /*0e50*/  MOV R16, R18 ;  /* 0x0000001200107202 */ /* 0x000fca0000000f00 */
[----:B------:R-:W-:-:S05]  /*0e60*/  FADD.FTZ R16, R15, R16 ;  /* 0x000000100f107221 */ /* 0x000fca0000010000 */
[----:B------:R-:W-:-:S07]  /*0e70*/  MOV R20, R16 ;  /* 0x0000001000147202 */ /* 0x000fce0000000f00 */
[----:B------:R-:W-:Y:S05]  /*0e80*/  WARPSYNC.COLLECTIVE R17, `(.L_x_3172) ;  /* 0x0000000011087348 */ /* 0x000fea0003c00000 */
[----:B------:R0:W1:Y:S02]  /*0e90*/  SHFL.BFLY P2, R18, R20, R19, R22 ;  /* 0x0c00001314127389 */ /* 0x0000640000040016 */
[----:B01----:R-:W-:Y:S01]  /*0ea0*/  ENDCOLLECTIVE ;  /* 0x000000000000791b */ /* 0x003fe20003800000 */
.L_x_3172:
[----:B------:R-:W-:Y:S01]  /*0eb0*/  HFMA2.MMA R19, -RZ, RZ, 0, 9.5367431640625e-07 ;  /* 0x00000010ff137435 */ /* 0x000fe200000001ff */
[----:B------:R-:W-:-:S04]  /*0ec0*/  IMAD.MOV.U32 R9, RZ, RZ, R18 ;  /* 0x000000ffff097224 */ /* 0x000fc800078e0012 */
[----:B------:R-:W-:-:S05]  /*0ed0*/  FADD.FTZ R9, R16, R9 ;  /* 0x0000000910097221 */ /* 0x000fca0000010000 */
[----:B------:R-:W-:-:S07]  /*0ee0*/  MOV R20, R9 ;  /* 0x0000000900147202 */ /* 0x000fce0000000f00 */
[----:B------:R-:W-:Y:S05]  /*0ef0*/  WARPSYNC.COLLECTIVE R17, `(.L_x_3173) ;  /* 0x0000000011087348 */ /* 0x000fea0003c00000 */
[----:B------:R0:W1:Y:S02]  /*0f00*/  SHFL.BFLY P2, R18, R20, R19, R22 ;  /* 0x0c00001314127389 */ /* 0x0000640000040016 */
[----:B01----:R-:W-:Y:S01]  /*0f10*/  ENDCOLLECTIVE ;  /* 0x000000000000791b */ /* 0x003fe20003800000 */
.L_x_3173:
[----:B------:R-:W-:Y:S01]  /*0f20*/  MOV R14, R18 ;  /* 0x00000012000e7202 */ /* 0x000fe20000000f00 */
[----:B------:R-:W-:Y:S06]  /*0f30*/  BRA `(.L_x_3174) ;  /* 0xfffffff800907947 */ /* 0x000fec000383ffff */
.L_x_3175:
        /* <DEDUP_REMOVED lines=12> */
.L_x_5522:


//--------------------- .text._ZN10layer_norm13ln_bwd_kernelINS_13Kernel_traitsIffffjLj10240ELj2ELj1ELj4ELj16ENS_18Kernel_traits_baseILj10240EffffjLj128EEEEEEEvNS_9BwdParamsE --------------------------
	.section	.text._ZN10layer_norm13ln_bwd_kernelINS_13Kernel_traitsIffffjLj10240ELj2ELj1ELj4ELj16ENS_18Kernel_traits_baseILj10240EffffjLj128EEEEEEEvNS_9BwdParamsE,"ax",@progbits
	.align	128
        .global         _ZN10layer_norm13ln_bwd_kernelINS_13Kernel_traitsIffffjLj10240ELj2ELj1ELj4ELj16ENS_18Kernel_traits_baseILj10240EffffjLj128EEEEEEEvNS_9BwdParamsE
        .type           _ZN10layer_norm13ln_bwd_kernelINS_13Kernel_traitsIffffjLj10240ELj2ELj1ELj4ELj16ENS_18Kernel_traits_baseILj10240EffffjLj128EEEEEEEvNS_9BwdParamsE,@function
        .size           _ZN10layer_norm13ln_bwd_kernelINS_13Kernel_traitsIffffjLj10240ELj2ELj1ELj4ELj16ENS_18Kernel_traits_baseILj10240EffffjLj128EEEEEEEvNS_9BwdParamsE,(.L_x_5523 - _ZN10layer_norm13ln_bwd_kernelINS_13Kernel_traitsIffffjLj10240ELj2ELj1ELj4ELj16ENS_18Kernel_traits_baseILj10240EffffjLj128EEEEEEEvNS_9BwdParamsE)
        .other          _ZN10layer_norm13ln_bwd_kernelINS_13Kernel_traitsIffffjLj10240ELj2ELj1ELj4ELj16ENS_18Kernel_traits_baseILj10240EffffjLj128EEEEEEEvNS_9BwdParamsE,@"STO_CUDA_ENTRY STV_DEFAULT"
_ZN10layer_norm13ln_bwd_kernelINS_13Kernel_traitsIffffjLj10240ELj2ELj1ELj4ELj16ENS_18Kernel_traits_baseILj10240EffffjLj128EEEEEEEvNS_9BwdParamsE:
.text._ZN10layer_norm13ln_bwd_kernelINS_13Kernel_traitsIffffjLj10240ELj2ELj1ELj4ELj16ENS_18Kernel_traits_baseILj10240EffffjLj128EEEEEEEvNS_9BwdParamsE:
        /* <DEDUP_REMOVED lines=162> */
.L_x_3182:
        /* <DEDUP_REMOVED lines=538> */
.L_x_3193:
        /* <DEDUP_REMOVED lines=30> */
.L_x_3179:
[----:B------:R-:W-:Y:S05]  /*2da0*/  BSYNC B0 ;  /* 0x0000000000007941 */ /* 0x000fea0003800000 */
.L_x_3178:
        /* <DEDUP_REMOVED lines=38> */
.L_x_3181:
[----:B------:R-:W2:Y:S04]  /*3010*/  LDG.E.STRONG.GPU R115, desc[UR6][R112.64] ;  /* 0x0000000670737981 */ /* 0x000ea8000c1ef900 */
[----:B--2---:R-:W-:Y:S01]  /*3020*/  CCTL.IVALL ;  /* 0x00000000ff00798f */ /* 0x004fe20002000000 */
[----:B------:R-:W-:Y:S05]  /*3030*/  YIELD ;  /* 0x0000000000007946 */ /* 0x000fea0003800000 */
[----:B------:R-:W-:-:S13]  /*3040*/  ISETP.NE.AND P0, PT, R115, R114, PT ;  /* 0x000000727300720c */ /* 0x000fda0003f05270 */
[----:B------:R-:W-:Y:S05]  /*3050*/  @P0 BRA `(.L_x_3181) ;  /* 0xfffffffc00ec0947 */ /* 0x000fea000383ffff */
.L_x_3180:
        /* <DEDUP_REMOVED lines=247> */
.L_x_3176:
        /* <DEDUP_REMOVED lines=53> */
.L_x_3177:
[----:B------:R-:W-:Y:S01]  /*4320*/  HFMA2.MMA R246, -RZ, RZ, 0, 9.5367431640625e-07 ;  /* 0x00000010fff67435 */ /* 0x000fe200000001ff */
[----:B------:R-:W-:Y:S02]  /*4330*/  MOV R249, R112 ;  /* 0x0000007000f97202 */ /* 0x000fe40000000f00 */
[----:B------:R-:W-:Y:S02]  /*4340*/  MOV R245, 0x1f ;  /* 0x0000001f00f57802 */ /* 0x000fe40000000f00 */
[----:B------:R-:W-:-:S07]  /*4350*/  MOV R115, 0xffffffff ;  /* 0xffffffff00737802 */ /* 0x000fce0000000f00 */
[----:B------:R-:W-:Y:S05]  /*4360*/  WARPSYNC.COLLECTIVE R115, `(.L_x_3183) ;  /* 0x0000000073087348 */ /* 0x000fea0003c00000 */
[----:B------:R0:W1:Y:S02]  /*4370*/  SHFL.DOWN P2, R250, R249, R246, R245 ;  /* 0x080000f6f9fa7389 */ /* 0x00006400000400f5 */
[----:B01----:R-:W-:Y:S01]  /*4380*/  ENDCOLLECTIVE ;  /* 0x000000000000791b */ /* 0x003fe20003800000 */
.L_x_3183:
[----:B------:R-:W-:Y:S01]  /*4390*/  MOV R249, R113 ;  /* 0x0000007100f97202 */ /* 0x000fe20000000f00 */
[----:B------:R-:W-:-:S07]  /*43a0*/  FADD.FTZ R112, R112, R250 ;  /* 0x000000fa70707221 */ /* 0x000fce0000010000 */
[----:B------:R-:W-:Y:S05]  /*43b0*/  WARPSYNC.COLLECTIVE R115, `(.L_x_3184) ;  /* 0x0000000073087348 */ /* 0x000fea0003c00000 */
[----:B------:R0:W1:Y:S02]  /*43c0*/  SHFL.DOWN P2, R250, R249, R246, R245 ;  /* 0x080000f6f9fa7389 */ /* 0x00006400000400f5 */
[----:B01----:R-:W-:Y:S01]  /*43d0*/  ENDCOLLECTIVE ;  /* 0x000000000000791b */ /* 0x003fe20003800000 */
.L_x_3184:
[----:B------:R-:W-:Y:S01]  /*43e0*/  HFMA2.MMA R246, -RZ, RZ, 0, 4.76837158203125e-07 ;  /* 0x00000008fff67435 */ /* 0x000fe200000001ff */
[----:B------:R-:W-:Y:S01]  /*43f0*/  MOV R249, R112 ;  /* 0x0000007000f97202 */ /* 0x000fe20000000f00 */
[----:B------:R-:W-:-:S09]  /*4400*/  FADD.FTZ R113, R113, R250 ;  /* 0x000000fa71717221 */ /* 0x000fd20000010000 */
[----:B------:R-:W-:Y:S05]  /*4410*/  WARPSYNC.COLLECTIVE R115, `(.L_x_3185) ;  /* 0x0000000073087348 */ /* 0x000fea0003c00000 */
[----:B------:R0:W1:Y:S02]  /*4420*/  SHFL.DOWN P2, R250, R249, R246, R245 ;  /* 0x080000f6f9fa7389 */ /* 0x00006400000400f5 */
[----:B01----:R-:W-:Y:S01]  /*4430*/  ENDCOLLECTIVE ;  /* 0x000000000000791b */ /* 0x003fe20003800000 */
.L_x_3185:
[----:B------:R-:W-:Y:S01]  /*4440*/  MOV R249, R113 ;  /* 0x0000007100f97202 */ /* 0x000fe20000000f00 */
[----:B------:R-:W-:-:S07]  /*4450*/  FADD.FTZ R112, R112, R250 ;  /* 0x000000fa70707221 */ /* 0x000fce0000010000 */
[----:B------:R-:W-:Y:S05]  /*4460*/  WARPSYNC.COLLECTIVE R115, `(.L_x_3186) ;  /* 0x0000000073087348 */ /* 0x000fea0003c00000 */
[----:B------:R0:W1:Y:S02]  /*4470*/  SHFL.DOWN P2, R250, R249, R246, R245 ;  /* 0x080000f6f9fa7389 */ /* 0x00006400000400f5 */
[----:B01----:R-:W-:Y:S01]  /*4480*/  ENDCOLLECTIVE ;  /* 0x000000000000791b */ /* 0x003fe20003800000 */
.L_x_3186:
[----:B------:R-:W-:Y:S01]  /*4490*/  HFMA2.MMA R246, -RZ, RZ, 0, 2.384185791015625e-07 ;  /* 0x00000004fff67435 */ /* 0x000fe200000001ff */
[----:B------:R-:W-:Y:S01]  /*44a0*/  MOV R249, R112 ;  /* 0x0000007000f97202 */ /* 0x000fe20000000f00 */
[----:B------:R-:W-:-:S09]  /*44b0*/  FADD.FTZ R113, R113, R250 ;  /* 0x000000fa71717221 */ /* 0x000fd20000010000 */
[----:B------:R-:W-:Y:S05]  /*44c0*/  WARPSYNC.COLLECTIVE R115, `(.L_x_3187) ;  /* 0x0000000073087348 */ /* 0x000fea0003c00000 */
[----:B------:R0:W1:Y:S02]  /*44d0*/  SHFL.DOWN P2, R250, R249, R246, R245 ;  /* 0x080000f6f9fa7389 */ /* 0x00006400000400f5 */
[----:B01----:R-:W-:Y:S01]  /*44e0*/  ENDCOLLECTIVE ;  /* 0x000000000000791b */ /* 0x003fe20003800000 */
.L_x_3187:
[----:B------:R-:W-:Y:S01]  /*44f0*/  MOV R249, R113 ;  /* 0x0000007100f97202 */ /* 0x000fe20000000f00 */
[----:B------:R-:W-:-:S07]  /*4500*/  FADD.FTZ R112, R112, R250 ;  /* 0x000000fa70707221 */ /* 0x000fce0000010000 */
[----:B------:R-:W-:Y:S05]  /*4510*/  WARPSYNC.COLLECTIVE R115, `(.L_x_3188) ;  /* 0x0000000073087348 */ /* 0x000fea0003c00000 */
[----:B------:R0:W1:Y:S02]  /*4520*/  SHFL.DOWN P2, R250, R249, R246, R245 ;  /* 0x080000f6f9fa7389 */ /* 0x00006400000400f5 */
[----:B01----:R-:W-:Y:S01]  /*4530*/  ENDCOLLECTIVE ;  /* 0x000000000000791b */ /* 0x003fe20003800000 */
.L_x_3188:
[----:B------:R-:W-:Y:S01]  /*4540*/  HFMA2.MMA R246, -RZ, RZ, 0, 1.1920928955078125e-07 ;  /* 0x00000002fff67435 */ /* 0x000fe200000001ff */
[----:B------:R-:W-:Y:S01]  /*4550*/  MOV R249, R112 ;  /* 0x0000007000f97202 */ /* 0x000fe20000000f00 */
[----:B------:R-:W-:-:S09]  /*4560*/  FADD.FTZ R113, R113, R250 ;  /* 0x000000fa71717221 */ /* 0x000fd20000010000 */
[----:B------:R-:W-:Y:S05]  /*4570*/  WARPSYNC.COLLECTIVE R115, `(.L_x_3189) ;  /* 0x0000000073087348 */ /* 0x000fea0003c00000 */
[----:B------:R0:W1:Y:S02]  /*4580*/  SHFL.DOWN P2, R250, R249, R246, R245 ;  /* 0x080000f6f9fa7389 */ /* 0x00006400000400f5 */
[----:B01----:R-:W-:Y:S01]  /*4590*/  ENDCOLLECTIVE ;  /* 0x000000000000791b */ /* 0x003fe20003800000 */
.L_x_3189:
[----:B------:R-:W-:Y:S01]  /*45a0*/  MOV R249, R113 ;  /* 0x0000007100f97202 */ /* 0x000fe20000000f00 */
[----:B------:R-:W-:-:S07]  /*45b0*/  FADD.FTZ R112, R112, R250 ;  /* 0x000000fa70707221 */ /* 0x000fce0000010000 */
[----:B------:R-:W-:Y:S05]  /*45c0*/  WARPSYNC.COLLECTIVE R115, `(.L_x_3190) ;  /* 0x0000000073087348 */ /* 0x000fea0003c00000 */
[----:B------:R0:W1:Y:S02]  /*45d0*/  SHFL.DOWN P2, R250, R249, R246, R245 ;  /* 0x080000f6f9fa7389 */ /* 0x00006400000400f5 */
[----:B01----:R-:W-:Y:S01]  /*45e0*/  ENDCOLLECTIVE ;  /* 0x000000000000791b */ /* 0x003fe20003800000 */
.L_x_3190:
[----:B------:R-:W-:Y:S01]  /*45f0*/  HFMA2.MMA R246, -RZ, RZ, 0, 5.9604644775390625e-08 ;  /* 0x00000001fff67435 */ /* 0x000fe200000001ff */
[----:B------:R-:W-:Y:S01]  /*4600*/  MOV R249, R112 ;  /* 0x0000007000f97202 */ /* 0x000fe20000000f00 */
[----:B------:R-:W-:-:S09]  /*4610*/  FADD.FTZ R113, R113, R250 ;  /* 0x000000fa71717221 */ /* 0x000fd20000010000 */
[----:B------:R-:W-:Y:S05]  /*4620*/  WARPSYNC.COLLECTIVE R115, `(.L_x_3191) ;  /* 0x0000000073087348 */ /* 0x000fea0003c00000 */
[----:B------:R0:W1:Y:S02]  /*4630*/  SHFL.DOWN P2, R250, R249, R246, R245 ;  /* 0x080000f6f9fa7389 */ /* 0x00006400000400f5 */
[----:B01----:R-:W-:Y:S01]  /*4640*/  ENDCOLLECTIVE ;  /* 0x000000000000791b */ /* 0x003fe20003800000 */
.L_x_3191:
[----:B------:R-:W-:Y:S02]  /*4650*/  MOV R249, R113 ;  /* 0x0000007100f97202 */ /* 0x000fe40000000f00 */
[----:B------:R-:W-:-:S07]  /*4660*/  MOV R114, R250 ;  /* 0x000000fa00727202 */ /* 0x000fce0000000f00 */
[----:B------:R-:W-:Y:S05]  /*4670*/  WARPSYNC.COLLECTIVE R115, `(.L_x_3192) ;  /* 0x0000000073087348 */ /* 0x000fea0003c00000 */
[----:B------:R0:W1:Y:S02]  /*4680*/  SHFL.DOWN P2, R250, R249, R246, R245 ;  /* 0x080000f6f9fa7389 */ /* 0x00006400000400f5 */
[----:B01----:R-:W-:Y:S01]  /*4690*/  ENDCOLLECTIVE ;  /* 0x000000000000791b */ /* 0x003fe20003800000 */
.L_x_3192:
[----:B------:R-:W-:Y:S01]  /*46a0*/  MOV R115, R250 ;  /* 0x000000fa00737202 */ /* 0x000fe20000000f00 */
[----:B------:R-:W-:Y:S06]  /*46b0*/  BRA `(.L_x_3193) ;  /* 0xffffffe400407947 */ /* 0x000fec000383ffff */
.L_x_3194:
        /* <DEDUP_REMOVED lines=12> */
.L_x_5523:


//--------------------- .text._ZN10layer_norm22ln_bwd_finalize_kernelINS_22Kernel_traits_finalizeILj8192E13__nv_bfloat16fS2_fjLj1024ELj4ENS_18Kernel_traits_baseILj8192ES2_fS2_fjLj1024EEEEEEEvNS_9BwdParamsE --------------------------
	.section	.text._ZN10layer_norm22ln_bwd_finalize_kernelINS_22Kernel_traits_finalizeILj8192E13__nv_bfloat16fS2_fjLj1024ELj4ENS_18Kernel_traits_baseILj8192ES2_fS2_fjLj1024EEEEEEEvNS_9BwdParamsE,"ax",@progbits
	.align	128
        .global         _ZN10layer_norm22ln_bwd_finalize_kernelINS_22Kernel_traits_finalizeILj8192E13__nv_bfloat16fS2_fjLj1024ELj4ENS_18Kernel_traits_baseILj8192ES2_fS2_fjLj1024EEEEEEEvNS_9BwdParamsE
        .type           _ZN10layer_norm22ln_bwd_finalize_kernelINS_22Kernel_traits_finalizeILj8192E13__nv_bfloat16fS2_fjLj1024ELj4ENS_18Kernel_traits_baseILj8192ES2_fS2_fjLj1024EEEEEEEvNS_9BwdParamsE,@function
        .size           _ZN10layer_norm22ln_bwd_finalize_kernelINS_22Kernel_traits_finalizeILj8192E13__nv_bfloat16fS2_fjLj1024ELj4ENS_18Kernel_traits_baseILj8192ES2_fS2_fjLj1024EEEEEEEvNS_9BwdParamsE,(.L_x_5524 - _ZN10layer_norm22ln_bwd_finalize_kernelINS_22Kernel_traits_finalizeILj8192E13__nv_bfloat16fS2_fjLj1024ELj4ENS_18Kernel_traits_baseILj8192ES2_fS2_fjLj1024EEEEEEEvNS_9BwdParamsE)
        .other          _ZN10layer_norm22ln_bwd_finalize_kernelINS_22Kernel_traits_finalizeILj8192E13__nv_bfloat16fS2_fjLj1024ELj4ENS_18Kernel_traits_baseILj8192ES2_fS2_fjLj1024EEEEEEEvNS_9BwdParamsE,@"STO_CUDA_ENTRY STV_DEFAULT"
_ZN10layer_norm22ln_bwd_finalize_kernelINS_22Kernel_traits_finalizeILj8192E13__nv_bfloat16fS2_fjLj1024ELj4ENS_18Kernel_traits_baseILj8192ES2_fS2_fjLj1024EEEEEEEvNS_9BwdParamsE:
.text._ZN10layer_norm22ln_bwd_finalize_kernelINS_22Kernel_traits_finalizeILj8192E13__nv_bfloat16fS2_fjLj1024ELj4ENS_18Kernel_traits_baseILj8192ES2_fS2_fjLj1024EEEEEEEvNS_9BwdParamsE:
        /* <DEDUP_REMOVED lines=25> */
.L_x_3206:
        /* <DEDUP_REMOVED lines=28> */
.L_x_3199:
        /* <DEDUP_REMOVED lines=33> */
.L_x_3198:
[----:B------:R-:W-:Y:S05]  /*0560*/  BSYNC B1 ;  /* 0x0000000000017941 */ /* 0x000fea0003800000 */
.L_x_3197:
        /* <DEDUP_REMOVED lines=23> */
.L_x_3201:
[----:B------:R-:W-:Y:S05]  /*06e0*/  BSYNC B1 ;  /* 0x0000000000017941 */ /* 0x000fea0003800000 */
.L_x_3200:
        /* <DEDUP_REMOVED lines=11> */
.L_x_3196:
[----:B------:R-:W-:Y:S05]  /*07a0*/  BSYNC B0 ;  /* 0x0000000000007941 */ /* 0x000fea0003800000 */
.L_x_3195:
        /* <DEDUP_REMOVED lines=29> */
.L_x_3217:
[----:B------:R-:W-:Y:S01]  /*0980*/  @!P1 SHF.R.U32.HI R12, RZ, 0x3, R0 ;  /* 0x00000003ff0c9819 */ /* 0x000fe20000011600 */
[----:B---3--:R-:W-:Y:S01]  /*0990*/  FADD.FTZ R14, R9, R14 ;  /* 0x0000000e090e7221 */ /* 0x008fe20000010000 */
[----:B--2---:R-:W-:Y:S02]  /*09a0*/  FADD.FTZ R11, R10, R11 ;  /* 0x0000000b0a0b7221 */ /* 0x004fe40000010000 */
[----:B------:R-:W-:-:S05]  /*09b0*/  @!P1 LOP3.LUT R12, R12, 0x1ffffffc, RZ, 0xc0, !PT ;  /* 0x1ffffffc0c0c9812 */ /* 0x000fca00078ec0ff */
[----:B------:R2:W-:Y:S04]  /*09c0*/  @!P1 STS [R12+UR4+0x2000], R14 ;  /* 0x0020000e0c009988 */ /* 0x0005e80008000804 */
[----:B------:R2:W-:Y:S02]  /*09d0*/  @!P1 STS [R12+UR4+0x2080], R11 ;  /* 0x0020800b0c009988 */ /* 0x0005e40008000804 */
.L_x_3202:
        /* <DEDUP_REMOVED lines=14> */
.L_x_3205:
[----:B------:R-:W-:Y:S05]  /*0ac0*/  BSYNC B0 ;  /* 0x0000000000007941 */ /* 0x000fea0003800000 */
.L_x_3204:
[C---:B------:R-:W-:Y:S02]  /*0ad0*/  ISETP.GT.U32.AND P1, PT, R3.reuse, -0x2001, PT ;  /* 0xffffdfff0300780c */ /* 0x040fe40003f24070 */
[----:B------:R-:W-:Y:S02]  /*0ae0*/  IADD3 R3, R3, 0x2000, RZ ;  /* 0x0000200003037810 */ /* 0x000fe40007ffe0ff */
[----:B------:R-:W-:-:S09]  /*0af0*/  IADD3 R5, R5, 0x1000, RZ ;  /* 0x0000100005057810 */ /* 0x000fd20007ffe0ff */
[----:B------:R-:W-:Y:S05]  /*0b00*/  @P1 BRA `(.L_x_3206) ;  /* 0xfffffff400a01947 */ /* 0x000fea000383ffff */
[----:B------:R-:W-:Y:S05]  /*0b10*/  EXIT ;  /* 0x000000000000794d */ /* 0x000fea0003800000 */
.L_x_3203:
[----:B------:R-:W-:Y:S01]  /*0b20*/  HFMA2.MMA R19, -RZ, RZ, 0, 5.9604644775390625e-08 ;  /* 0x00000001ff137435 */ /* 0x000fe200000001ff */
[----:B---3--:R-:W-:Y:S01]  /*0b30*/  IMAD.MOV.U32 R20, RZ, RZ, R10 ;  /* 0x000000ffff147224 */ /* 0x008fe200078e000a */
[----:B------:R-:W-:Y:S01]  /*0b40*/  MOV R22, 0x1f ;  /* 0x0000001f00167802 */ /* 0x000fe20000000f00 */
[----:B------:R-:W-:-:S08]  /*0b50*/  IMAD.MOV.U32 R17, RZ, RZ, -0x1 ;  /* 0xffffffffff117424 */ /* 0x000fd000078e00ff */
[----:B012---:R-:W-:Y:S05]  /*0b60*/  WARPSYNC.COLLECTIVE R17, `(.L_x_3207) ;  /* 0x0000000011087348 */ /* 0x007fea0003c00000 */
[----:B------:R3:W4:Y:S02]  /*0b70*/  SHFL.BFLY P2, R18, R20, R19, R22 ;  /* 0x0c00001314127389 */ /* 0x0007240000040016 */
[----:B01234-:R-:W-:Y:S01]  /*0b80*/  ENDCOLLECTIVE ;  /* 0x000000000000791b */ /* 0x01ffe20003800000 */
.L_x_3207:
[----:B------:R-:W-:Y:S01]  /*0b90*/  IMAD.MOV.U32 R19, RZ, RZ, 0x2 ;  /* 0x00000002ff137424 */ /* 0x000fe200078e00ff */
[----:B------:R-:W-:-:S05]  /*0ba0*/  MOV R11, R18 ;  /* 0x00000012000b7202 */ /* 0x000fca0000000f00 */
[----:B------:R-:W-:-:S05]  /*0bb0*/  FADD.FTZ R11, R10, R11 ;  /* 0x0000000b0a0b7221 */ /* 0x000fca0000010000 */
[----:B------:R-:W-:-:S07]  /*0bc0*/  MOV R20, R11 ;  /* 0x0000000b00147202 */ /* 0x000fce0000000f00 */
[----:B------:R-:W-:Y:S05]  /*0bd0*/  WARPSYNC.COLLECTIVE R17, `(.L_x_3208) ;  /* 0x0000000011087348 */ /* 0x000fea0003c00000 */
[----:B------:R0:W1:Y:S02]  /*0be0*/  SHFL.BFLY P2, R18, R20, R19, R22 ;  /* 0x0c00001314127389 */ /* 0x0000640000040016 */
[----:B01----:R-:W-:Y:S01]  /*0bf0*/  ENDCOLLECTIVE ;  /* 0x000000000000791b */ /* 0x003fe20003800000 */
.L_x_3208:
[----:B------:R-:W-:Y:S01]  /*0c00*/  IMAD.MOV.U32 R19, RZ, RZ, 0x4 ;  /* 0x00000004ff137424 */ /* 0x000fe200078e00ff */
[----:B------:R-:W-:-:S05]  /*0c10*/  MOV R12, R18 ;  /* 0x00000012000c7202 */ /* 0x000fca0000000f00 */
[----:B------:R-:W-:-:S05]  /*0c20*/  FADD.FTZ R12, R11, R12 ;  /* 0x0000000c0b0c7221 */ /* 0x000fca0000010000 */
[----:B------:R-:W-:-:S07]  /*0c30*/  MOV R20, R12 ;  /* 0x0000000c00147202 */ /* 0x000fce0000000f00 */
[----:B------:R-:W-:Y:S05]  /*0c40*/  WARPSYNC.COLLECTIVE R17, `(.L_x_3209) ;  /* 0x0000000011087348 */ /* 0x000fea0003c00000 */
[----:B------:R0:W1:Y:S02]  /*0c50*/  SHFL.BFLY P2, R18, R20, R19, R22 ;  /* 0x0c00001314127389 */ /* 0x0000640000040016 */
[----:B01----:R-:W-:Y:S01]  /*0c60*/  ENDCOLLECTIVE ;  /* 0x000000000000791b */ /* 0x003fe20003800000 */
.L_x_3209:
[----:B------:R-:W-:Y:S01]  /*0c70*/  IMAD.MOV.U32 R19, RZ, RZ, 0x8 ;  /* 0x00000008ff137424 */ /* 0x000fe200078e00ff */
[----:B------:R-:W-:-:S05]  /*0c80*/  MOV R13, R18 ;  /* 0x00000012000d7202 */ /* 0x000fca0000000f00 */
[----:B------:R-:W-:-:S05]  /*0c90*/  FADD.FTZ R13, R12, R13 ;  /* 0x0000000d0c0d7221 */ /* 0x000fca0000010000 */
[----:B------:R-:W-:-:S07]  /*0ca0*/  MOV R20, R13 ;  /* 0x0000000d00147202 */ /* 0x000fce0000000f00 */
[----:B------:R-:W-:Y:S05]  /*0cb0*/  WARPSYNC.COLLECTIVE R17, `(.L_x_3210) ;  /* 0x0000000011087348 */ /* 0x000fea0003c00000 */
[----:B------:R0:W1:Y:S02]  /*0cc0*/  SHFL.BFLY P2, R18, R20, R19, R22 ;  /* 0x0c00001314127389 */ /* 0x0000640000040016 */
[----:B01----:R-:W-:Y:S01]  /*0cd0*/  ENDCOLLECTIVE ;  /* 0x000000000000791b */ /* 0x003fe20003800000 */
.L_x_3210:
[----:B------:R-:W-:Y:S01]  /*0ce0*/  IMAD.MOV.U32 R19, RZ, RZ, 0x10 ;  /* 0x00000010ff137424 */ /* 0x000fe200078e00ff */
[----:B------:R-:W-:-:S05]  /*0cf0*/  MOV R10, R18 ;  /* 0x00000012000a7202 */ /* 0x000fca0000000f00 */
[----:B------:R-:W-:-:S05]  /*0d00*/  FADD.FTZ R10, R13, R10 ;  /* 0x0000000a0d0a7221 */ /* 0x000fca0000010000 */
[----:B------:R-:W-:-:S07]  /*0d10*/  MOV R20, R10 ;  /* 0x0000000a00147202 */ /* 0x000fce0000000f00 */
[----:B------:R-:W-:Y:S05]  /*0d20*/  WARPSYNC.COLLECTIVE R17, `(.L_x_3211) ;  /* 0x0000000011087348 */ /* 0x000fea0003c00000 */
[----:B------:R0:W1:Y:S02]  /*0d30*/  SHFL.BFLY P2, R18, R20, R19, R22 ;  /* 0x0c00001314127389 */ /* 0x0000640000040016 */
[----:B01----:R-:W-:Y:S01]  /*0d40*/  ENDCOLLECTIVE ;  /* 0x000000000000791b */ /* 0x003fe20003800000 */
.L_x_3211:
[----:B------:R-:W-:Y:S01]  /*0d50*/  MOV R20, R9 ;  /* 0x0000000900147202 */ /* 0x000fe20000000f00 */
[----:B------:R-:W-:Y:S01]  /*0d60*/  IMAD.MOV.U32 R19, RZ, RZ, 0x1 ;  /* 0x00000001ff137424 */ /* 0x000fe200078e00ff */
[----:B------:R-:W-:-:S07]  /*0d70*/  MOV R11, R18 ;  /* 0x00000012000b7202 */ /* 0x000fce0000000f00 */
[----:B------:R-:W-:Y:S05]  /*0d80*/  WARPSYNC.COLLECTIVE R17, `(.L_x_3212) ;  /* 0x0000000011087348 */ /* 0x000fea0003c00000 */
[----:B------:R0:W1:Y:S02]  /*0d90*/  SHFL.BFLY P2, R18, R20, R19, R22 ;  /* 0x0c00001314127389 */ /* 0x0000640000040016 */
[----:B01----:R-:W-:Y:S01]  /*0da0*/  ENDCOLLECTIVE ;  /* 0x000000000000791b */ /* 0x003fe20003800000 */
.L_x_3212:
[----:B------:R-:W-:Y:S01]  /*0db0*/  IMAD.MOV.U32 R19, RZ, RZ, 0x2 ;  /* 0x00000002ff137424 */ /* 0x000fe200078e00ff */
[----:B------:R-:W-:-:S05]  /*0dc0*/  MOV R12, R18 ;  /* 0x00000012000c7202 */ /* 0x000fca0000000f00 */
[----:B------:R-:W-:-:S05]  /*0dd0*/  FADD.FTZ R14, R9, R12 ;  /* 0x0000000c090e7221 */ /* 0x000fca0000010000 */
[----:B------:R-:W-:-:S07]  /*0de0*/  MOV R20, R14 ;  /* 0x0000000e00147202 */ /* 0x000fce0000000f00 */
[----:B------:R-:W-:Y:S05]  /*0df0*/  WARPSYNC.COLLECTIVE R17, `(.L_x_3213) ;  /* 0x0000000011087348 */ /* 0x000fea0003c00000 */
[----:B------:R0:W1:Y:S02]  /*0e00*/  SHFL.BFLY P2, R18, R20, R19, R22 ;  /* 0x0c00001314127389 */ /* 0x0000640000040016 */
[----:B01----:R-:W-:Y:S01]  /*0e10*/  ENDCOLLECTIVE ;  /* 0x000000000000791b */ /* 0x003fe20003800000 */
.L_x_3213:
[----:B------:R-:W-:Y:S01]  /*0e20*/  IMAD.MOV.U32 R19, RZ, RZ, 0x4 ;  /* 0x00000004ff137424 */ /* 0x000fe200078e00ff */
[----:B------:R-:W-:-:S05]  /*0e30*/  MOV R13, R18 ;  /* 0x00000012000d7202 */ /* 0x000fca0000000f00 */
[----:B------:R-:W-:-:S05]  /*0e40*/  FADD.FTZ R15, R14, R13 ;  /* 0x0000000d0e0f7221 */ /* 0x000fca0000010000 */
[----:B------:R-:W-:-:S07]  /*0e50*/  MOV R20, R15 ;  /* 0x0000000f00147202 */ /* 0x000fce0000000f00 */
[----:B------:R-:W-:Y:S05]  /*0e60*/  WARPSYNC.COLLECTIVE R17, `(.L_x_3214) ;  /* 0x0000000011087348 */ /* 0x000fea0003c00000 */
[----:B------:R0:W1:Y:S02]  /*0e70*/  SHFL.BFLY P2, R18, R20, R19, R22 ;  /* 0x0c00001314127389 */ /* 0x0000640000040016 */
[----:B01----:R-:W-:Y:S01]  /*0e80*/  ENDCOLLECTIVE ;  /* 0x000000000000791b */ /* 0x003fe20003800000 */
.L_x_3214:
[----:B------:R-:W-:Y:S01]  /*0e90*/  HFMA2.MMA R19, -RZ, RZ, 0, 4.76837158203125e-07 ;  /* 0x00000008ff137435 */ /* 0x000fe200000001ff */
[----:B------:R-:W-:-:S05]  /*0ea0*/  MOV R16, R18 ;  /* 0x0000001200107202 */ /* 0x000fca0000000f00 */
[----:B------:R-:W-:-:S05]  /*0eb0*/  FADD.FTZ R16, R15, R16 ;  /* 0x000000100f107221 */ /* 0x000fca0000010000 */
[----:B------:R-:W-:-:S07]  /*0ec0*/  MOV R20, R16 ;  /* 0x0000001000147202 */ /* 0x000fce0000000f00 */
[----:B------:R-:W-:Y:S05]  /*0ed0*/  WARPSYNC.COLLECTIVE R17, `(.L_x_3215) ;  /* 0x0000000011087348 */ /* 0x000fea0003c00000 */
[----:B------:R0:W1:Y:S02]  /*0ee0*/  SHFL.BFLY P2, R18, R20, R19, R22 ;  /* 0x0c00001314127389 */ /* 0x0000640000040016 */
[----:B01----:R-:W-:Y:S01]  /*0ef0*/  ENDCOLLECTIVE ;  /* 0x000000000000791b */ /* 0x003fe20003800000 */
.L_x_3215:
[----:B------:R-:W-:Y:S01]  /*0f00*/  HFMA2.MMA R19, -RZ, RZ, 0, 9.5367431640625e-07 ;  /* 0x00000010ff137435 */ /* 0x000fe200000001ff */
[----:B------:R-:W-:-:S04]  /*0f10*/  IMAD.MOV.U32 R9, RZ, RZ, R18 ;  /* 0x000000ffff097224 */ /* 0x000fc800078e0012 */
[----:B------:R-:W-:-:S05]  /*0f20*/  FADD.FTZ R9, R16, R9 ;  /* 0x0000000910097221 */ /* 0x000fca0000010000 */
[----:B------:R-:W-:-:S07]  /*0f30*/  MOV R20, R9 ;  /* 0x0000000900147202 */ /* 0x000fce0000000f00 */
[----:B------:R-:W-:Y:S05]  /*0f40*/  WARPSYNC.COLLECTIVE R17, `(.L_x_3216) ;  /* 0x0000000011087348 */ /* 0x000fea0003c00000 */
[----:B------:R0:W1:Y:S02]  /*0f50*/  SHFL.BFLY P2, R18, R20, R19, R22 ;  /* 0x0c00001314127389 */ /* 0x0000640000040016 */
[----:B01----:R-:W-:Y:S01]  /*0f60*/  ENDCOLLECTIVE ;  /* 0x000000000000791b */ /* 0x003fe20003800000 */
.L_x_3216:
[----:B------:R-:W-:Y:S01]  /*0f70*/  MOV R14, R18 ;  /* 0x00000012000e7202 */ /* 0x000fe20000000f00 */
[----:B------:R-:W-:Y:S06]  /*0f80*/  BRA `(.L_x_3217) ;  /* 0xfffffff8007c7947 */ /* 0x000fec000383ffff */
.L_x_3218:
        /* <DEDUP_REMOVED lines=15> */
.L_x_5524:


//--------------------- .text._ZN10layer_norm13ln_bwd_kernelINS_13Kernel_traitsI13__nv_bfloat16fS2_fjLj8192ELj2ELj1ELj4ELj16ENS_18Kernel_traits_baseILj8192ES2_fS2_fjLj128EEEEEEEvNS_9BwdParamsE --------------------------
	.section	.text._ZN10layer_norm13ln_bwd_kernelINS_13Kernel_traitsI13__nv_bfloat16fS2_fjLj8192ELj2ELj1ELj4ELj16ENS_18Kernel_traits_baseILj8192ES2_fS2_fjLj128EEEEEEEvNS_9BwdParamsE,"ax",@progbits
	.align	128
        .global         _ZN10layer_norm13ln_bwd_kernelINS_13Kernel_traitsI13__nv_bfloat16fS2_fjLj8192ELj2ELj1ELj4ELj16ENS_18Kernel_traits_baseILj8192ES2_fS2_fjLj128EEEEEEEvNS_9BwdParamsE
        .type           _ZN10layer_norm13ln_bwd_kernelINS_13Kernel_traitsI13__nv_bfloat16fS2_fjLj8192ELj2ELj1ELj4ELj16ENS_18Kernel_traits_baseILj8192ES2_fS2_fjLj128EEEEEEEvNS_9BwdParamsE,@function
        .size           _ZN10layer_norm13ln_bwd_kernelINS_13Kernel_traitsI13__nv_bfloat16fS2_fjLj8192ELj2ELj1ELj4ELj16ENS_18Kernel_traits_baseILj8192ES2_fS2_fjLj128EEEEEEEvNS_9BwdParamsE,(.L_x_5525 - _ZN10layer_norm13ln_bwd_kernelINS_13Kernel_traitsI13__nv_bfloat16fS2_fjLj8192ELj2ELj1ELj4ELj16ENS_18Kernel_traits_baseILj8192ES2_fS2_fjLj128EEEEEEEvNS_9BwdParamsE)
        .other          _ZN10layer_norm13ln_bwd_kernelINS_13Kernel_traitsI13__nv_bfloat16fS2_fjLj8192ELj2ELj1ELj4ELj16ENS_18Kernel_traits_baseILj8192ES2_fS2_fjLj128EEEEEEEvNS_9BwdParamsE,@"STO_CUDA_ENTRY STV_DEFAULT"
_ZN10layer_norm13ln_bwd_kernelINS_13Kernel_traitsI13__nv_bfloat16fS2_fjLj8192ELj2ELj1ELj4ELj16ENS_18Kernel_traits_baseILj8192ES2_fS2_fjLj128EEEEEEEvNS_9BwdParamsE:
.text._ZN10layer_norm13ln_bwd_kernelINS_13Kernel_traitsI13__nv_bfloat16fS2_fjLj8192ELj2ELj1ELj4ELj16ENS_18Kernel_traits_baseILj8192ES2_fS2_fjLj128EEEEEEEvNS_9BwdParamsE:
        /* <DEDUP_REMOVED lines=222> */
.L_x_3225:
        /* <DEDUP_REMOVED lines=496> */
.L_x_3236:
        /* <DEDUP_REMOVED lines=43> */
.L_x_3222:
[----:B------:R-:W-:Y:S05]  /*2f90*/  BSYNC B0 ;  /* 0x0000000000007941 */ /* 0x000fea0003800000 */
.L_x_3221:
        /* <DEDUP_REMOVED lines=17> */
[----:B------:R-:W-:-:S07]  /*30b0*/  LOP3.LUT R61, R150, 0x2, RZ, 0xc, !PT ;  /* 0x00000002963d7812 */ /* 0x000fce00078e0cff */
.L_x_3224:
[----:B------:R-:W2:Y:S04]  /*30c0*/  LDG.E.STRONG.GPU R58, desc[UR6][R56.64] ;  /* 0x00000006383a7981 */ /* 0x000ea8000c1ef900 */
[----:B--2---:R-:W-:Y:S01]  /*30d0*/  CCTL.IVALL ;  /* 0x00000000ff00798f */ /* 0x004fe20002000000 */
[----:B------:R-:W-:Y:S05]  /*30e0*/  YIELD ;  /* 0x0000000000007946 */ /* 0x000fea0003800000 */
[----:B------:R-:W-:-:S13]  /*30f0*/  ISETP.NE.AND P0, PT, R58, R61, PT ;  /* 0x0000003d3a00720c */ /* 0x000fda0003f05270 */
[----:B------:R-:W-:Y:S05]  /*3100*/  @P0 BRA `(.L_x_3224) ;  /* 0xfffffffc00ec0947 */ /* 0x000fea000383ffff */
.L_x_3223:
        /* <DEDUP_REMOVED lines=36> */
[----:B------:R-:W-:Y:S01]  /*3350*/  FMUL.FTZ R60, R59, 0.0001220703125 ;  /* 0x390000003b3c7820 */ /* 0x000fe20000410000 */
[----:B------:R-:W-:-:S04]  /*3360*/  FMUL.FTZ R59, R58, 0.0001220703125 ;  /* 0x390000003a3b7820 */ /* 0x000fc80000410000 */
        /* <DEDUP_REMOVED lines=160> */
.L_x_3219:
        /* <DEDUP_REMOVED lines=44> */
.L_x_3220:
[----:B------:R-:W-:Y:S01]  /*4030*/  HFMA2.MMA R220, -RZ, RZ, 0, 9.5367431640625e-07 ;  /* 0x00000010ffdc7435 */ /* 0x000fe200000001ff */
[----:B------:R-:W-:Y:S02]  /*4040*/  MOV R218, R7 ;  /* 0x0000000700da7202 */ /* 0x000fe40000000f00 */
[----:B------:R-:W-:Y:S02]  /*4050*/  MOV R227, 0x1f ;  /* 0x0000001f00e37802 */ /* 0x000fe40000000f00 */
[----:B------:R-:W-:-:S07]  /*4060*/  MOV R135, 0xffffffff ;  /* 0xffffffff00877802 */ /* 0x000fce0000000f00 */
[----:B------:R-:W-:Y:S05]  /*4070*/  WARPSYNC.COLLECTIVE R135, `(.L_x_3226) ;  /* 0x0000000087087348 */ /* 0x000fea0003c00000 */
[----:B------:R0:W1:Y:S02]  /*4080*/  SHFL.DOWN P0, R65, R218, R220, R227 ;  /* 0x080000dcda417389 */ /* 0x00006400000000e3 */
[----:B01----:R-:W-:Y:S01]  /*4090*/  ENDCOLLECTIVE ;  /* 0x000000000000791b */ /* 0x003fe20003800000 */
.L_x_3226:
[----:B------:R-:W-:Y:S02]  /*40a0*/  MOV R218, R31 ;  /* 0x0000001f00da7202 */ /* 0x000fe40000000f00 */
[----:B------:R-:W-:-:S07]  /*40b0*/  MOV R62, R65 ;  /* 0x00000041003e7202 */ /* 0x000fce0000000f00 */
[----:B------:R-:W-:Y:S05]  /*40c0*/  WARPSYNC.COLLECTIVE R135, `(.L_x_3227) ;  /* 0x0000000087087348 */ /* 0x000fea0003c00000 */
[----:B------:R0:W1:Y:S02]  /*40d0*/  SHFL.DOWN P0, R65, R218, R220, R227 ;  /* 0x080000dcda417389 */ /* 0x00006400000000e3 */
[----:B01----:R-:W-:Y:S01]  /*40e0*/  ENDCOLLECTIVE ;  /* 0x000000000000791b */ /* 0x003fe20003800000 */
.L_x_3227:
[----:B------:R-:W-:Y:S01]  /*40f0*/  FADD.FTZ R62, R7, R62 ;  /* 0x0000003e073e7221 */ /* 0x000fe20000010000 */
[----:B------:R-:W-:-:S04]  /*4100*/  HFMA2.MMA R220, -RZ, RZ, 0, 4.76837158203125e-07 ;  /* 0x00000008ffdc7435 */ /* 0x000fc800000001ff */
[----:B------:R-:W-:Y:S02]  /*4110*/  MOV R218, R62 ;  /* 0x0000003e00da7202 */ /* 0x000fe40000000f00 */
[----:B------:R-:W-:-:S07]  /*4120*/  MOV R64, R65 ;  /* 0x0000004100407202 */ /* 0x000fce0000000f00 */
[----:B------:R-:W-:Y:S05]  /*4130*/  WARPSYNC.COLLECTIVE R135, `(.L_x_3228) ;  /* 0x0000000087087348 */ /* 0x000fea0003c00000 */
[----:B------:R0:W1:Y:S02]  /*4140*/  SHFL.DOWN P0, R65, R218, R220, R227 ;  /* 0x080000dcda417389 */ /* 0x00006400000000e3 */
[----:B01----:R-:W-:Y:S01]  /*4150*/  ENDCOLLECTIVE ;  /* 0x000000000000791b */ /* 0x003fe20003800000 */
.L_x_3228:
[----:B------:R-:W-:-:S05]  /*4160*/  FADD.FTZ R64, R31, R64 ;  /* 0x000000401f407221 */ /* 0x000fca0000010000 */
[----:B------:R-:W-:Y:S02]  /*4170*/  MOV R218, R64 ;  /* 0x0000004000da7202 */ /* 0x000fe40000000f00 */
[----:B------:R-:W-:-:S07]  /*4180*/  MOV R59, R65 ;  /* 0x00000041003b7202 */ /* 0x000fce0000000f00 */
[----:B------:R-:W-:Y:S05]  /*4190*/  WARPSYNC.COLLECTIVE R135, `(.L_x_3229) ;  /* 0x0000000087087348 */ /* 0x000fea0003c00000 */
[----:B------:R0:W1:Y:S02]  /*41a0*/  SHFL.DOWN P0, R65, R218, R220, R227 ;  /* 0x080000dcda417389 */ /* 0x00006400000000e3 */
[----:B01----:R-:W-:Y:S01]  /*41b0*/  ENDCOLLECTIVE ;  /* 0x000000000000791b */ /* 0x003fe20003800000 */
.L_x_3229:
[----:B------:R-:W-:Y:S01]  /*41c0*/  FADD.FTZ R59, R62, R59 ;  /* 0x0000003b3e3b7221 */ /* 0x000fe20000010000 */
[----:B------:R-:W-:-:S04]  /*41d0*/  HFMA2.MMA R220, -RZ, RZ, 0, 2.384185791015625e-07 ;  /* 0x00000004ffdc7435 */ /* 0x000fc800000001ff */
[----:B------:R-:W-:Y:S02]  /*41e0*/  MOV R218, R59 ;  /* 0x0000003b00da7202 */ /* 0x000fe40000000f00 */
[----:B------:R-:W-:-:S07]  /*41f0*/  MOV R61, R65 ;  /* 0x00000041003d7202 */ /* 0x000fce0000000f00 */
[----:B------:R-:W-:Y:S05]  /*4200*/  WARPSYNC.COLLECTIVE R135, `(.L_x_3230) ;  /* 0x0000000087087348 */ /* 0x000fea0003c00000 */
[----:B------:R0:W1:Y:S02]  /*4210*/  SHFL.DOWN P0, R65, R218, R220, R227 ;  /* 0x080000dcda417389 */ /* 0x00006400000000e3 */
[----:B01----:R-:W-:Y:S01]  /*4220*/  ENDCOLLECTIVE ;  /* 0x000000000000791b */ /* 0x003fe20003800000 */
.L_x_3230:
[----:B------:R-:W-:-:S05]  /*4230*/  FADD.FTZ R61, R64, R61 ;  /* 0x0000003d403d7221 */ /* 0x000fca0000010000 */
[----:B------:R-:W-:Y:S02]  /*4240*/  MOV R218, R61 ;  /* 0x0000003d00da7202 */ /* 0x000fe40000000f00 */
[----:B------:R-:W-:-:S07]  /*4250*/  MOV R134, R65 ;  /* 0x0000004100867202 */ /* 0x000fce0000000f00 */
[----:B------:R-:W-:Y:S05]  /*4260*/  WARPSYNC.COLLECTIVE R135, `(.L_x_3231) ;  /* 0x0000000087087348 */ /* 0x000fea0003c00000 */
[----:B------:R0:W1:Y:S02]  /*4270*/  SHFL.DOWN P0, R65, R218, R220, R227 ;  /* 0x080000dcda417389 */ /* 0x00006400000000e3 */
[----:B01----:R-:W-:Y:S01]  /*4280*/  ENDCOLLECTIVE ;  /* 0x000000000000791b */ /* 0x003fe20003800000 */
.L_x_3231:
[----:B------:R-:W-:Y:S01]  /*4290*/  FADD.FTZ R134, R59, R134 ;  /* 0x000000863b867221 */ /* 0x000fe20000010000 */
[----:B------:R-:W-:-:S04]  /*42a0*/  HFMA2.MMA R220, -RZ, RZ, 0, 1.1920928955078125e-07 ;  /* 0x00000002ffdc7435 */ /* 0x000fc800000001ff */
[----:B------:R-:W-:Y:S02]  /*42b0*/  MOV R218, R134 ;  /* 0x0000008600da7202 */ /* 0x000fe40000000f00 */
[----:B------:R-:W-:-:S07]  /*42c0*/  MOV R216, R65 ;  /* 0x0000004100d87202 */ /* 0x000fce0000000f00 */
[----:B------:R-:W-:Y:S05]  /*42d0*/  WARPSYNC.COLLECTIVE R135, `(.L_x_3232) ;  /* 0x0000000087087348 */ /* 0x000fea0003c00000 */
[----:B------:R0:W1:Y:S02]  /*42e0*/  SHFL.DOWN P0, R65, R218, R220, R227 ;  /* 0x080000dcda417389 */ /* 0x00006400000000e3 */
[----:B01----:R-:W-:Y:S01]  /*42f0*/  ENDCOLLECTIVE ;  /* 0x000000000000791b */ /* 0x003fe20003800000 */
.L_x_3232:
[----:B------:R-:W-:-:S05]  /*4300*/  FADD.FTZ R216, R61, R216 ;  /* 0x000000d83dd87221 */ /* 0x000fca0000010000 */
[----:B------:R-:W-:Y:S02]  /*4310*/  MOV R218, R216 ;  /* 0x000000d800da7202 */ /* 0x000fe40000000f00 */
[----:B------:R-:W-:-:S07]  /*4320*/  MOV R7, R65 ;  /* 0x0000004100077202 */ /* 0x000fce0000000f00 */
[----:B------:R-:W-:Y:S05]  /*4330*/  WARPSYNC.COLLECTIVE R135, `(.L_x_3233) ;  /* 0x0000000087087348 */ /* 0x000fea0003c00000 */
[----:B------:R0:W1:Y:S02]  /*4340*/  SHFL.DOWN P0, R65, R218, R220, R227 ;  /* 0x080000dcda417389 */ /* 0x00006400000000e3 */
[----:B01----:R-:W-:Y:S01]  /*4350*/  ENDCOLLECTIVE ;  /* 0x000000000000791b */ /* 0x003fe20003800000 */
.L_x_3233:
        /* <DEDUP_REMOVED lines=8> */
.L_x_3234:
[----:B------:R-:W-:Y:S01]  /*43e0*/  FADD.FTZ R62, R216, R31 ;  /* 0x0000001fd83e7221 */ /* 0x000fe20000010000 */
[----:B------:R-:W-:-:S04]  /*43f0*/  MOV R31, R58 ;  /* 0x0000003a001f7202 */ /* 0x000fc80000000f00 */
[----:B------:R-:W-:Y:S02]  /*4400*/  MOV R218, R62 ;  /* 0x0000003e00da7202 */ /* 0x000fe40000000f00 */
[----:B------:R-:W-:-:S07]  /*4410*/  MOV R64, R65 ;  /* 0x0000004100407202 */ /* 0x000fce0000000f00 */
[----:B------:R-:W-:Y:S05]  /*4420*/  WARPSYNC.COLLECTIVE R135, `(.L_x_3235) ;  /* 0x0000000087087348 */ /* 0x000fea0003c00000 */
[----:B------:R0:W1:Y:S02]  /*4430*/  SHFL.DOWN P0, R65, R218, R220, R227 ;  /* 0x080000dcda417389 */ /* 0x00006400000000e3 */
[----:B01----:R-:W-:Y:S01]  /*4440*/  ENDCOLLECTIVE ;  /* 0x000000000000791b */ /* 0x003fe20003800000 */
.L_x_3235:
[----:B------:R-:W-:Y:S05]  /*4450*/  BRA `(.L_x_3236) ;  /* 0xffffffe800207947 */ /* 0x000fea000383ffff */
.L_x_3237:
        /* <DEDUP_REMOVED lines=10> */
.L_x_5525:


//--------------------- .text._ZN10layer_norm22ln_bwd_finalize_kernelINS_22Kernel_traits_finalizeILj8192E13__nv_bfloat16S2_S2_fjLj1024ELj4ENS_18Kernel_traits_baseILj8192ES2_S2_S2_fjLj1024EEEEEEEvNS_9BwdParamsE --------------------------
	.section	.text._ZN10layer_norm22ln_bwd_finalize_kernelINS_22Kernel_traits_finalizeILj8192E13__nv_bfloat16S2_S2_fjLj1024ELj4ENS_18Kernel_traits_baseILj8192ES2_S2_S2_fjLj1024EEEEEEEvNS_9BwdParamsE,"ax",@progbits
	.align	128
        .global         _ZN10layer_norm22ln_bwd_finalize_kernelINS_22Kernel_traits_finalizeILj8192E13__nv_bfloat16S2_S2_fjLj1024ELj4ENS_18Kernel_traits_baseILj8192ES2_S2_S2_fjLj1024EEEEEEEvNS_9BwdParamsE
        .type           _ZN10layer_norm22ln_bwd_finalize_kernelINS_22Kernel_traits_finalizeILj8192E13__nv_bfloat16S2_S2_fjLj1024ELj4ENS_18Kernel_traits_baseILj8192ES2_S2_S2_fjLj1024EEEEEEEvNS_9BwdParamsE,@function
        .size           _ZN10layer_norm22ln_bwd_finalize_kernelINS_22Kernel_traits_finalizeILj8192E13__nv_bfloat16S2_S2_fjLj1024ELj4ENS_18Kernel_traits_baseILj8192ES2_S2_S2_fjLj1024EEEEEEEvNS_9BwdParamsE,(.L_x_5526 - _ZN10layer_norm22ln_bwd_finalize_kernelINS_22Kernel_traits_finalizeILj8192E13__nv_bfloat16S2_S2_fjLj1024ELj4ENS_18Kernel_traits_baseILj8192ES2_S2_S2_fjLj1024EEEEEEEvNS_9BwdParamsE)
        .other          _ZN10layer_norm22ln_bwd_finalize_kernelINS_22Kernel_traits_finalizeILj8192E13__nv_bfloat16S2_S2_fjLj1024ELj4ENS_18Kernel_traits_baseILj8192ES2_S2_S2_fjLj1024EEEEEEEvNS_9BwdParamsE,@"STO_CUDA_ENTRY STV_DEFAULT"
_ZN10layer_norm22ln_bwd_finalize_kernelINS_22Kernel_traits_finalizeILj8192E13__nv_bfloat16S2_S2_fjLj1024ELj4ENS_18Kernel_traits_baseILj8192ES2_S2_S2_fjLj1024EEEEEEEvNS_9BwdParamsE:
.text._ZN10layer_norm22ln_bwd_finalize_kernelINS_22Kernel_traits_finalizeILj8192E13__nv_bfloat16S2_S2_fjLj1024ELj4ENS_18Kernel_traits_baseILj8192ES2_S2_S2_fjLj1024EEEEEEEvNS_9BwdParamsE:
        /* <DEDUP_REMOVED lines=25> */
.L_x_3249:
        /* <DEDUP_REMOVED lines=28> */
.L_x_3242:
        /* <DEDUP_REMOVED lines=33> */
.L_x_3241:
[----:B------:R-:W-:Y:S05]  /*0560*/  BSYNC B1 ;  /* 0x0000000000017941 */ /* 0x000fea0003800000 */
.L_x_3240:
        /* <DEDUP_REMOVED lines=23> */
.L_x_3244:
[----:B------:R-:W-:Y:S05]  /*06e0*/  BSYNC B1 ;  /* 0x0000000000017941 */ /* 0x000fea0003800000 */
.L_x_3243:
        /* <DEDUP_REMOVED lines=11> */
.L_x_3239:
[----:B------:R-:W-:Y:S05]  /*07a0*/  BSYNC B0 ;  /* 0x0000000000007941 */ /* 0x000fea0003800000 */
.L_x_3238:
        /* <DEDUP_REMOVED lines=29> */
.L_x_3260:
[----:B------:R-:W-:Y:S01]  /*0980*/  @!P1 SHF.R.U32.HI R12, RZ, 0x3, R0 ;  /* 0x00000003ff0c9819 */ /* 0x000fe20000011600 */
[----:B---3--:R-:W-:Y:S01]  /*0990*/  FADD.FTZ R14, R9, R14 ;  /* 0x0000000e090e7221 */ /* 0x008fe20000010000 */
[----:B--2---:R-:W-:Y:S02]  /*09a0*/  FADD.FTZ R11, R10, R11 ;  /* 0x0000000b0a0b7221 */ /* 0x004fe40000010000 */
[----:B------:R-:W-:-:S05]  /*09b0*/  @!P1 LOP3.LUT R12, R12, 0x1ffffffc, RZ, 0xc0, !PT ;  /* 0x1ffffffc0c0c9812 */ /* 0x000fca00078ec0ff */
[----:B------:R2:W-:Y:S04]  /*09c0*/  @!P1 STS [R12+UR4+0x2000], R14 ;  /* 0x0020000e0c009988 */ /* 0x0005e80008000804 */
[----:B------:R2:W-:Y:S02]  /*09d0*/  @!P1 STS [R12+UR4+0x2080], R11 ;  /* 0x0020800b0c009988 */ /* 0x0005e40008000804 */
.L_x_3245:
        /* <DEDUP_REMOVED lines=14> */
.L_x_3248:
[----:B------:R-:W-:Y:S05]  /*0ac0*/  BSYNC B0 ;  /* 0x0000000000007941 */ /* 0x000fea0003800000 */
.L_x_3247:
[C---:B------:R-:W-:Y:S02]  /*0ad0*/  ISETP.GT.U32.AND P1, PT, R3.reuse, -0x2001, PT ;  /* 0xffffdfff0300780c */ /* 0x040fe40003f24070 */
[----:B------:R-:W-:Y:S02]  /*0ae0*/  IADD3 R3, R3, 0x2000, RZ ;  /* 0x0000200003037810 */ /* 0x000fe40007ffe0ff */
[----:B------:R-:W-:-:S09]  /*0af0*/  IADD3 R5, R5, 0x1000, RZ ;  /* 0x0000100005057810 */ /* 0x000fd20007ffe0ff */
[----:B------:R-:W-:Y:S05]  /*0b00*/  @P1 BRA `(.L_x_3249) ;  /* 0xfffffff400a01947 */ /* 0x000fea000383ffff */
[----:B------:R-:W-:Y:S05]  /*0b10*/  EXIT ;  /* 0x000000000000794d */ /* 0x000fea0003800000 */
.L_x_3246:
[----:B------:R-:W-:Y:S01]  /*0b20*/  HFMA2.MMA R19, -RZ, RZ, 0, 5.9604644775390625e-08 ;  /* 0x00000001ff137435 */ /* 0x000fe200000001ff */
[----:B---3--:R-:W-:Y:S01]  /*0b30*/  IMAD.MOV.U32 R20, RZ, RZ, R10 ;  /* 0x000000ffff147224 */ /* 0x008fe200078e000a */
[----:B------:R-:W-:Y:S01]  /*0b40*/  MOV R22, 0x1f ;  /* 0x0000001f00167802 */ /* 0x000fe20000000f00 */
[----:B------:R-:W-:-:S08]  /*0b50*/  IMAD.MOV.U32 R17, RZ, RZ, -0x1 ;  /* 0xffffffffff117424 */ /* 0x000fd000078e00ff */
[----:B012---:R-:W-:Y:S05]  /*0b60*/  WARPSYNC.COLLECTIVE R17, `(.L_x_3250) ;  /* 0x0000000011087348 */ /* 0x007fea0003c00000 */
[----:B------:R3:W4:Y:S02]  /*0b70*/  SHFL.BFLY P2, R18, R20, R19, R22 ;  /* 0x0c00001314127389 */ /* 0x0007240000040016 */
[----:B01234-:R-:W-:Y:S01]  /*0b80*/  ENDCOLLECTIVE ;  /* 0x000000000000791b */ /* 0x01ffe20003800000 */
.L_x_3250:
[----:B------:R-:W-:Y:S01]  /*0b90*/  IMAD.MOV.U32 R19, RZ, RZ, 0x2 ;  /* 0x00000002ff137424 */ /* 0x000fe200078e00ff */
[----:B------:R-:W-:-:S05]  /*0ba0*/  MOV R11, R18 ;  /* 0x00000012000b7202 */ /* 0x000fca0000000f00 */
[----:B------:R-:W-:-:S05]  /*0bb0*/  FADD.FTZ R11, R10, R11 ;  /* 0x0000000b0a0b7221 */ /* 0x000fca0000010000 */
[----:B------:R-:W-:-:S07]  /*0bc0*/  MOV R20, R11 ;  /* 0x0000000b00147202 */ /* 0x000fce0000000f00 */
[----:B------:R-:W-:Y:S05]  /*0bd0*/  WARPSYNC.COLLECTIVE R17, `(.L_x_3251) ;  /* 0x0000000011087348 */ /* 0x000fea0003c00000 */
[----:B------:R0:W1:Y:S02]  /*0be0*/  SHFL.BFLY P2, R18, R20, R19, R22 ;  /* 0x0c00001314127389 */ /* 0x0000640000040016 */
[----:B01----:R-:W-:Y:S01]  /*0bf0*/  ENDCOLLECTIVE ;  /* 0x000000000000791b */ /* 0x003fe20003800000 */
.L_x_3251:
[----:B------:R-:W-:Y:S01]  /*0c00*/  IMAD.MOV.U32 R19, RZ, RZ, 0x4 ;  /* 0x00000004ff137424 */ /* 0x000fe200078e00ff */
[----:B------:R-:W-:-:S05]  /*0c10*/  MOV R12, R18 ;  /* 0x00000012000c7202 */ /* 0x000fca0000000f00 */
[----:B------:R-:W-:-:S05]  /*0c20*/  FADD.FTZ R12, R11, R12 ;  /* 0x0000000c0b0c7221 */ /* 0x000fca0000010000 */
[----:B------:R-:W-:-:S07]  /*0c30*/  MOV R20, R12 ;  /* 0x0000000c00147202 */ /* 0x000fce0000000f00 */
[----:B------:R-:W-:Y:S05]  /*0c40*/  WARPSYNC.COLLECTIVE R17, `(.L_x_3252) ;  /* 0x0000000011087348 */ /* 0x000fea0003c00000 */
[----:B------:R0:W1:Y:S02]  /*0c50*/  SHFL.BFLY P2, R18, R20, R19, R22 ;  /* 0x0c00001314127389 */ /* 0x0000640000040016 */
[----:B01----:R-:W-:Y:S01]  /*0c60*/  ENDCOLLECTIVE ;  /* 0x000000000000791b */ /* 0x003fe20003800000 */
.L_x_3252:
[----:B------:R-:W-:Y:S01]  /*0c70*/  IMAD.MOV.U32 R19, RZ, RZ, 0x8 ;  /* 0x00000008ff137424 */ /* 0x000fe200078e00ff */
[----:B------:R-:W-:-:S05]  /*0c80*/  MOV R13, R18 ;  /* 0x00000012000d7202 */ /* 0x000fca0000000f00 */
[----:B------:R-:W-:-:S05]  /*0c90*/  FADD.FTZ R13, R12, R13 ;  /* 0x0000000d0c0d7221 */ /* 0x000fca0000010000 */
[----:B------:R-:W-:-:S07]  /*0ca0*/  MOV R20, R13 ;  /* 0x0000000d00147202 */ /* 0x000fce0000000f00 */
[----:B------:R-:W-:Y:S05]  /*0cb0*/  WARPSYNC.COLLECTIVE R17, `(.L_x_3253) ;  /* 0x0000000011087348 */ /* 0x000fea0003c00000 */
[----:B------:R0:W1:Y:S02]  /*0cc0*/  SHFL.BFLY P2, R18, R20, R19, R22 ;  /* 0x0c00001314127389 */ /* 0x0000640000040016 */
[----:B01----:R-:W-:Y:S01]  /*0cd0*/  ENDCOLLECTIVE ;  /* 0x000000000000791b */ /* 0x003fe20003800000 */
.L_x_3253:
[----:B------:R-:W-:Y:S01]  /*0ce0*/  IMAD.MOV.U32 R19, RZ, RZ, 0x10 ;  /* 0x00000010ff137424 */ /* 0x000fe200078e00ff */
[----:B------:R-:W-:-:S05]  /*0cf0*/  MOV R10, R18 ;  /* 0x00000012000a7202 */ /* 0x000fca0000000f00 */
[----:B------:R-:W-:-:S05]  /*0d00*/  FADD.FTZ R10, R13, R10 ;  /* 0x0000000a0d0a7221 */ /* 0x000fca0000010000 */
[----:B------:R-:W-:-:S07]  /*0d10*/  MOV R20, R10 ;  /* 0x0000000a00147202 */ /* 0x000fce0000000f00 */
[----:B------:R-:W-:Y:S05]  /*0d20*/  WARPSYNC.COLLECTIVE R17, `(.L_x_3254) ;  /* 0x0000000011087348 */ /* 0x000fea0003c00000 */
[----:B------:R0:W1:Y:S02]  /*0d30*/  SHFL.BFLY P2, R18, R20, R19, R22 ;  /* 0x0c00001314127389 */ /* 0x0000640000040016 */
[----:B01----:R-:W-:Y:S01]  /*0d40*/  ENDCOLLECTIVE ;  /* 0x000000000000791b */ /* 0x003fe20003800000 */
.L_x_3254:
[----:B------:R-:W-:Y:S01]  /*0d50*/  MOV R20, R9 ;  /* 0x0000000900147202 */ /* 0x000fe20000000f00 */
[----:B------:R-:W-:Y:S01]  /*0d60*/  IMAD.MOV.U32 R19, RZ, RZ, 0x1 ;  /* 0x00000001ff137424 */ /* 0x000fe200078e00ff */
[----:B------:R-:W-:-:S07]  /*0d70*/  MOV R11, R18 ;  /* 0x00000012000b7202 */ /* 0x000fce0000000f00 */
[----:B------:R-:W-:Y:S05]  /*0d80*/  WARPSYNC.COLLECTIVE R17, `(.L_x_3255) ;  /* 0x0000000011087348 */ /* 0x000fea0003c00000 */
[----:B------:R0:W1:Y:S02]  /*0d90*/  SHFL.BFLY P2, R18, R20, R19, R22 ;  /* 0x0c00001314127389 */ /* 0x0000640000040016 */
[----:B01----:R-:W-:Y:S01]  /*0da0*/  ENDCOLLECTIVE ;  /* 0x000000000000791b */ /* 0x003fe20003800000 */
.L_x_3255:
[----:B------:R-:W-:Y:S01]  /*0db0*/  IMAD.MOV.U32 R19, RZ, RZ, 0x2 ;  /* 0x00000002ff137424 */ /* 0x000fe200078e00ff */
[----:B------:R-:W-:-:S05]  /*0dc0*/  MOV R12, R18 ;  /* 0x00000012000c7202 */ /* 0x000fca0000000f00 */
[----:B------:R-:W-:-:S05]  /*0dd0*/  FADD.FTZ R14, R9, R12 ;  /* 0x0000000c090e7221 */ /* 0x000fca0000010000 */
[----:B------:R-:W-:-:S07]  /*0de0*/  MOV R20, R14 ;  /* 0x0000000e00147202 */ /* 0x000fce0000000f00 */
[----:B------:R-:W-:Y:S05]  /*0df0*/  WARPSYNC.COLLECTIVE R17, `(.L_x_3256) ;  /* 0x0000000011087348 */ /* 0x000fea0003c00000 */
[----:B------:R0:W1:Y:S02]  /*0e00*/  SHFL.BFLY P2, R18, R20, R19, R22 ;  /* 0x0c00001314127389 */ /* 0x0000640000040016 */
[----:B01----:R-:W-:Y:S01]  /*0e10*/  ENDCOLLECTIVE ;  /* 0x000000000000791b */ /* 0x003fe20003800000 */
.L_x_3256:
[----:B------:R-:W-:Y:S01]  /*0e20*/  IMAD.MOV.U32 R19, RZ, RZ, 0x4 ;  /* 0x00000004ff137424 */ /* 0x000fe200078e00ff */
[----:B------:R-:W-:-:S05]  /*0e30*/  MOV R13, R18 ;  /* 0x00000012000d7202 */ /* 0x000fca0000000f00 */
[----:B------:R-:W-:-:S05]  /*0e40*/  FADD.FTZ R15, R14, R13 ;  /* 0x0000000d0e0f7221 */ /* 0x000fca0000010000 */
[----:B------:R-:W-:-:S07]  /*0e50*/  MOV R20, R15 ;  /* 0x0000000f00147202 */ /* 0x000fce0000000f00 */
[----:B------:R-:W-:Y:S05]  /*0e60*/  WARPSYNC.COLLECTIVE R17, `(.L_x_3257) ;  /* 0x0000000011087348 */ /* 0x000fea0003c00000 */
[----:B------:R0:W1:Y:S02]  /*0e70*/  SHFL.BFLY P2, R18, R20, R19, R22 ;  /* 0x0c00001314127389 */ /* 0x0000640000040016 */
[----:B01----:R-:W-:Y:S01]  /*0e80*/  ENDCOLLECTIVE ;  /* 0x000000000000791b */ /* 0x003fe20003800000 */
.L_x_3257:
[----:B------:R-:W-:Y:S01]  /*0e90*/  HFMA2.MMA R19, -RZ, RZ, 0, 4.76837158203125e-07 ;  /* 0x00000008ff137435 */ /* 0x000fe200000001ff */
[----:B------:R-:W-:-:S05]  /*0ea0*/  MOV R16, R18 ;  /* 0x0000001200107202 */ /* 0x000fca0000000f00 */
[----:B------:R-:W-:-:S05]  /*0eb0*/  FADD.FTZ R16, R15, R16 ;  /* 0x000000100f107221 */ /* 0x000fca0000010000 */
[----:B------:R-:W-:-:S07]  /*0ec0*/  MOV R20, R16 ;  /* 0x0000001000147202 */ /* 0x000fce0000000f00 */
[----:B------:R-:W-:Y:S05]  /*0ed0*/  WARPSYNC.COLLECTIVE R17, `(.L_x_3258) ;  /* 0x0000000011087348 */ /* 0x000fea0003c00000 */
[----:B------:R0:W1:Y:S02]  /*0ee0*/  SHFL.BFLY P2, R18, R20, R19, R22 ;  /* 0x0c00001314127389 */ /* 0x0000640000040016 */
[----:B01----:R-:W-:Y:S01]  /*0ef0*/  ENDCOLLECTIVE ;  /* 0x000000000000791b */ /* 0x003fe20003800000 */
.L_x_3258:
[----:B------:R-:W-:Y:S01]  /*0f00*/  HFMA2.MMA R19, -RZ, RZ, 0, 9.5367431640625e-07 ;  /* 0x00000010ff137435 */ /* 0x000fe200000001ff */
[----:B------:R-:W-:-:S04]  /*0f10*/  IMAD.MOV.U32 R9, RZ, RZ, R18 ;  /* 0x000000ffff097224 */ /* 0x000fc800078e0012 */
[----:B------:R-:W-:-:S05]  /*0f20*/  FADD.FTZ R9, R16, R9 ;  /* 0x0000000910097221 */ /* 0x000fca0000010000 */
[----:B------:R-:W-:-:S07]  /*0f30*/  MOV R20, R9 ;  /* 0x0000000900147202 */ /* 0x000fce0000000f00 */
[----:B------:R-:W-:Y:S05]  /*0f40*/  WARPSYNC.COLLECTIVE R17, `(.L_x_3259) ;  /* 0x0000000011087348 */ /* 0x000fea0003c00000 */
[----:B------:R0:W1:Y:S02]  /*0f50*/  SHFL.BFLY P2, R18, R20, R19, R22 ;  /* 0x0c00001314127389 */ /* 0x0000640000040016 */
[----:B01----:R-:W-:Y:S01]  /*0f60*/  ENDCOLLECTIVE ;  /* 0x000000000000791b */ /* 0x003fe20003800000 */
.L_x_3259:
[----:B------:R-:W-:Y:S01]  /*0f70*/  MOV R14, R18 ;  /* 0x00000012000e7202 */ /* 0x000fe20000000f00 */
[----:B------:R-:W-:Y:S06]  /*0f80*/  BRA `(.L_x_3260) ;  /* 0xfffffff8007c7947 */ /* 0x000fec000383ffff */
.L_x_3261:
        /* <DEDUP_REMOVED lines=15> */
.L_x_5526:


//--------------------- .text._ZN10layer_norm13ln_bwd_kernelINS_13Kernel_traitsI13__nv_bfloat16S2_S2_fjLj8192ELj2ELj1ELj4ELj16ENS_18Kernel_traits_baseILj8192ES2_S2_S2_fjLj128EEEEEEEvNS_9BwdParamsE --------------------------
	.section	.text._ZN10layer_norm13ln_bwd_kernelINS_13Kernel_traitsI13__nv_bfloat16S2_S2_fjLj8192ELj2ELj1ELj4ELj16ENS_18Kernel_traits_baseILj8192ES2_S2_S2_fjLj128EEEEEEEvNS_9BwdParamsE,"ax",@progbits
	.align	128
        .global         _ZN10layer_norm13ln_bwd_kernelINS_13Kernel_traitsI13__nv_bfloat16S2_S2_fjLj8192ELj2ELj1ELj4ELj16ENS_18Kernel_traits_baseILj8192ES2_S2_S2_fjLj128EEEEEEEvNS_9BwdParamsE
        .type           _ZN10layer_norm13ln_bwd_kernelINS_13Kernel_traitsI13__nv_bfloat16S2_S2_fjLj8192ELj2ELj1ELj4ELj16ENS_18Kernel_traits_baseILj8192ES2_S2_S2_fjLj128EEEEEEEvNS_9BwdParamsE,@function
        .size           _ZN10layer_norm13ln_bwd_kernelINS_13Kernel_traitsI13__nv_bfloat16S2_S2_fjLj8192ELj2ELj1ELj4ELj16ENS_18Kernel_traits_baseILj8192ES2_S2_S2_fjLj128EEEEEEEvNS_9BwdParamsE,(.L_x_5527 - _ZN10layer_norm13ln_bwd_kernelINS_13Kernel_traitsI13__nv_bfloat16S2_S2_fjLj8192ELj2ELj1ELj4ELj16ENS_18Kernel_traits_baseILj8192ES2_S2_S2_fjLj128EEEEEEEvNS_9BwdParamsE)
        .other          _ZN10layer_norm13ln_bwd_kernelINS_13Kernel_traitsI13__nv_bfloat16S2_S2_fjLj8192ELj2ELj1ELj4ELj16ENS_18Kernel_traits_baseILj8192ES2_S2_S2_fjLj128EEEEEEEvNS_9BwdParamsE,@"STO_CUDA_ENTRY STV_DEFAULT"
_ZN10layer_norm13ln_bwd_kernelINS_13Kernel_traitsI13__nv_bfloat16S2_S2_fjLj8192ELj2ELj1ELj4ELj16ENS_18Kernel_traits_baseILj8192ES2_S2_S2_fjLj128EEEEEEEvNS_9BwdParamsE:
.text._ZN10layer_norm13ln_bwd_kernelINS_13Kernel_traitsI13__nv_bfloat16S2_S2_fjLj8192ELj2ELj1ELj4ELj16ENS_18Kernel_traits_baseILj8192ES2_S2_S2_fjLj128EEEEEEEvNS_9BwdParamsE:
        /* <DEDUP_REMOVED lines=160> */
.L_x_3268:
        /* <DEDUP_REMOVED lines=538> */
.L_x_3279:
        /* <DEDUP_REMOVED lines=43> */
.L_x_3265:
[----:B------:R-:W-:Y:S05]  /*2e50*/  BSYNC B0 ;  /* 0x0000000000007941 */ /* 0x000fea0003800000 */
.L_x_3264:
        /* <DEDUP_REMOVED lines=18> */
.L_x_3267:
[----:B------:R-:W2:Y:S04]  /*2f80*/  LDG.E.STRONG.GPU R16, desc[UR6][R2.64] ;  /* 0x0000000602107981 */ /* 0x000ea8000c1ef900 */
[----:B--2---:R-:W-:Y:S01]  /*2f90*/  CCTL.IVALL ;  /* 0x00000000ff00798f */ /* 0x004fe20002000000 */
[----:B------:R-:W-:Y:S05]  /*2fa0*/  YIELD ;  /* 0x0000000000007946 */ /* 0x000fea0003800000 */
[----:B------:R-:W-:-:S13]  /*2fb0*/  ISETP.NE.AND P0, PT, R16, R19, PT ;  /* 0x000000131000720c */ /* 0x000fda0003f05270 */
[----:B------:R-:W-:Y:S05]  /*2fc0*/  @P0 BRA `(.L_x_3267) ;  /* 0xfffffffc00ec0947 */ /* 0x000fea000383ffff */
.L_x_3266:
        /* <DEDUP_REMOVED lines=35> */
[----:B------:R-:W-:Y:S01]  /*3200*/  FMUL.FTZ R18, R17, 0.0001220703125 ;  /* 0x3900000011127820 */ /* 0x000fe20000410000 */
[----:B------:R-:W-:Y:S01]  /*3210*/  LOP3.LUT R3, R2, 0x80, RZ, 0xc0, !PT ;  /* 0x0000008002037812 */ /* 0x000fe200078ec0ff */
[----:B------:R-:W-:-:S03]  /*3220*/  FMUL.FTZ R17, R16, 0.0001220703125 ;  /* 0x3900000010117820 */ /* 0x000fc60000410000 */
        /* <DEDUP_REMOVED lines=195> */
.L_x_3262:
        /* <DEDUP_REMOVED lines=32> */
.L_x_3263:
[----:B------:R-:W-:Y:S01]  /*4060*/  HFMA2.MMA R199, -RZ, RZ, 0, 9.5367431640625e-07 ;  /* 0x00000010ffc77435 */ /* 0x000fe200000001ff */
[----:B------:R-:W-:Y:S02]  /*4070*/  MOV R198, R2 ;  /* 0x0000000200c67202 */ /* 0x000fe40000000f00 */
[----:B------:R-:W-:Y:S02]  /*4080*/  MOV R200, 0x1f ;  /* 0x0000001f00c87802 */ /* 0x000fe40000000f00 */
[----:B------:R-:W-:-:S07]  /*4090*/  MOV R197, 0xffffffff ;  /* 0xffffffff00c57802 */ /* 0x000fce0000000f00 */
[----:B------:R-:W-:Y:S05]  /*40a0*/  WARPSYNC.COLLECTIVE R197, `(.L_x_3269) ;  /* 0x00000000c5087348 */ /* 0x000fea0003c00000 */
[----:B------:R0:W1:Y:S02]  /*40b0*/  SHFL.DOWN P0, R196, R198, R199, R200 ;  /* 0x080000c7c6c47389 */ /* 0x00006400000000c8 */
[----:B01----:R-:W-:Y:S01]  /*40c0*/  ENDCOLLECTIVE ;  /* 0x000000000000791b */ /* 0x003fe20003800000 */
.L_x_3269:
[----:B------:R-:W-:Y:S02]  /*40d0*/  MOV R198, R3 ;  /* 0x0000000300c67202 */ /* 0x000fe40000000f00 */
[----:B------:R-:W-:-:S07]  /*40e0*/  MOV R17, R196 ;  /* 0x000000c400117202 */ /* 0x000fce0000000f00 */
[----:B------:R-:W-:Y:S05]  /*40f0*/  WARPSYNC.COLLECTIVE R197, `(.L_x_3270) ;  /* 0x00000000c5087348 */ /* 0x000fea0003c00000 */
[----:B------:R0:W1:Y:S02]  /*4100*/  SHFL.DOWN P0, R196, R198, R199, R200 ;  /* 0x080000c7c6c47389 */ /* 0x00006400000000c8 */
[----:B01----:R-:W-:Y:S01]  /*4110*/  ENDCOLLECTIVE ;  /* 0x000000000000791b */ /* 0x003fe20003800000 */
.L_x_3270:
[----:B------:R-:W-:Y:S01]  /*4120*/  FADD.FTZ R17, R2, R17 ;  /* 0x0000001102117221 */ /* 0x000fe20000010000 */
[----:B------:R-:W-:-:S04]  /*4130*/  HFMA2.MMA R199, -RZ, RZ, 0, 4.76837158203125e-07 ;  /* 0x00000008ffc77435 */ /* 0x000fc800000001ff */
[----:B------:R-:W-:Y:S02]  /*4140*/  MOV R198, R17 ;  /* 0x0000001100c67202 */ /* 0x000fe40000000f00 */
[----:B------:R-:W-:-:S07]  /*4150*/  MOV R20, R196 ;  /* 0x000000c400147202 */ /* 0x000fce0000000f00 */
[----:B------:R-:W-:Y:S05]  /*4160*/  WARPSYNC.COLLECTIVE R197, `(.L_x_3271) ;  /* 0x00000000c5087348 */ /* 0x000fea0003c00000 */
[----:B------:R0:W1:Y:S02]  /*4170*/  SHFL.DOWN P0, R196, R198, R199, R200 ;  /* 0x080000c7c6c47389 */ /* 0x00006400000000c8 */
[----:B01----:R-:W-:Y:S01]  /*4180*/  ENDCOLLECTIVE ;  /* 0x000000000000791b */ /* 0x003fe20003800000 */
.L_x_3271:
[----:B------:R-:W-:-:S05]  /*4190*/  FADD.FTZ R20, R3, R20 ;  /* 0x0000001403147221 */ /* 0x000fca0000010000 */
[----:B------:R-:W-:Y:S02]  /*41a0*/  MOV R198, R20 ;  /* 0x0000001400c67202 */ /* 0x000fe40000000f00 */
[----:B------:R-:W-:-:S07]  /*41b0*/  MOV R22, R196 ;  /* 0x000000c400167202 */ /* 0x000fce0000000f00 */
[----:B------:R-:W-:Y:S05]  /*41c0*/  WARPSYNC.COLLECTIVE R197, `(.L_x_3272) ;  /* 0x00000000c5087348 */ /* 0x000fea0003c00000 */
[----:B------:R0:W1:Y:S02]  /*41d0*/  SHFL.DOWN P0, R196, R198, R199, R200 ;  /* 0x080000c7c6c47389 */ /* 0x00006400000000c8 */
[----:B01----:R-:W-:Y:S01]  /*41e0*/  ENDCOLLECTIVE ;  /* 0x000000000000791b */ /* 0x003fe20003800000 */
.L_x_3272:
[----:B------:R-:W-:Y:S01]  /*41f0*/  FADD.FTZ R22, R17, R22 ;  /* 0x0000001611167221 */ /* 0x000fe20000010000 */
[----:B------:R-:W-:-:S04]  /*4200*/  HFMA2.MMA R199, -RZ, RZ, 0, 2.384185791015625e-07 ;  /* 0x00000004ffc77435 */ /* 0x000fc800000001ff */
[----:B------:R-:W-:Y:S02]  /*4210*/  MOV R198, R22 ;  /* 0x0000001600c67202 */ /* 0x000fe40000000f00 */
[----:B------:R-:W-:-:S07]  /*4220*/  MOV R19, R196 ;  /* 0x000000c400137202 */ /* 0x000fce0000000f00 */
[----:B------:R-:W-:Y:S05]  /*4230*/  WARPSYNC.COLLECTIVE R197, `(.L_x_3273) ;  /* 0x00000000c5087348 */ /* 0x000fea0003c00000 */
[----:B------:R0:W1:Y:S02]  /*4240*/  SHFL.DOWN P0, R196, R198, R199, R200 ;  /* 0x080000c7c6c47389 */ /* 0x00006400000000c8 */
[----:B01----:R-:W-:Y:S01]  /*4250*/  ENDCOLLECTIVE ;  /* 0x000000000000791b */ /* 0x003fe20003800000 */
.L_x_3273:
[----:B------:R-:W-:-:S05]  /*4260*/  FADD.FTZ R19, R20, R19 ;  /* 0x0000001314137221 */ /* 0x000fca0000010000 */
[----:B------:R-:W-:Y:S02]  /*4270*/  MOV R198, R19 ;  /* 0x0000001300c67202 */ /* 0x000fe40000000f00 */
[----:B------:R-:W-:-:S07]  /*4280*/  MOV R21, R196 ;  /* 0x000000c400157202 */ /* 0x000fce0000000f00 */
[----:B------:R-:W-:Y:S05]  /*4290*/  WARPSYNC.COLLECTIVE R197, `(.L_x_3274) ;  /* 0x00000000c5087348 */ /* 0x000fea0003c00000 */
[----:B------:R0:W1:Y:S02]  /*42a0*/  SHFL.DOWN P0, R196, R198, R199, R200 ;  /* 0x080000c7c6c47389 */ /* 0x00006400000000c8 */
[----:B01----:R-:W-:Y:S01]  /*42b0*/  ENDCOLLECTIVE ;  /* 0x000000000000791b */ /* 0x003fe20003800000 */
.L_x_3274:
[----:B------:R-:W-:Y:S01]  /*42c0*/  FADD.FTZ R21, R22, R21 ;  /* 0x0000001516157221 */ /* 0x000fe20000010000 */
[----:B------:R-:W-:-:S04]  /*42d0*/  HFMA2.MMA R199, -RZ, RZ, 0, 1.1920928955078125e-07 ;  /* 0x00000002ffc77435 */ /* 0x000fc800000001ff */
[----:B------:R-:W-:Y:S02]  /*42e0*/  MOV R198, R21 ;  /* 0x0000001500c67202 */ /* 0x000fe40000000f00 */
[----:B------:R-:W-:-:S07]  /*42f0*/  MOV R36, R196 ;  /* 0x000000c400247202 */ /* 0x000fce0000000f00 */
[----:B------:R-:W-:Y:S05]  /*4300*/  WARPSYNC.COLLECTIVE R197, `(.L_x_3275) ;  /* 0x00000000c5087348 */ /* 0x000fea0003c00000 */
[----:B------:R0:W1:Y:S02]  /*4310*/  SHFL.DOWN P0, R196, R198, R199, R200 ;  /* 0x080000c7c6c47389 */ /* 0x00006400000000c8 */
[----:B01----:R-:W-:Y:S01]  /*4320*/  ENDCOLLECTIVE ;  /* 0x000000000000791b */ /* 0x003fe20003800000 */
.L_x_3275:
[----:B------:R-:W-:-:S05]  /*4330*/  FADD.FTZ R36, R19, R36 ;  /* 0x0000002413247221 */ /* 0x000fca0000010000 */
[----:B------:R-:W-:Y:S02]  /*4340*/  MOV R198, R36 ;  /* 0x0000002400c67202 */ /* 0x000fe40000000f00 */
[----:B------:R-:W-:-:S07]  /*4350*/  MOV R2, R196 ;  /* 0x000000c400027202 */ /* 0x000fce0000000f00 */
[----:B------:R-:W-:Y:S05]  /*4360*/  WARPSYNC.COLLECTIVE R197, `(.L_x_3276) ;  /* 0x00000000c5087348 */ /* 0x000fea0003c00000 */
[----:B------:R0:W1:Y:S02]  /*4370*/  SHFL.DOWN P0, R196, R198, R199, R200 ;  /* 0x080000c7c6c47389 */ /* 0x00006400000000c8 */
[----:B01----:R-:W-:Y:S01]  /*4380*/  ENDCOLLECTIVE ;  /* 0x000000000000791b */ /* 0x003fe20003800000 */
.L_x_3276:
[----:B------:R-:W-:Y:S01]  /*4390*/  FADD.FTZ R23, R21, R2 ;  /* 0x0000000215177221 */ /* 0x000fe20000010000 */
[----:B------:R-:W-:-:S04]  /*43a0*/  HFMA2.MMA R199, -RZ, RZ, 0, 5.9604644775390625e-08 ;  /* 0x00000001ffc77435 */ /* 0x000fc800000001ff */
[----:B------:R-:W-:Y:S02]  /*43b0*/  MOV R198, R23 ;  /* 0x0000001700c67202 */ /* 0x000fe40000000f00 */
[----:B------:R-:W-:-:S07]  /*43c0*/  MOV R3, R196 ;  /* 0x000000c400037202 */ /* 0x000fce0000000f00 */
[----:B------:R-:W-:Y:S05]  /*43d0*/  WARPSYNC.COLLECTIVE R197, `(.L_x_3277) ;  /* 0x00000000c5087348 */ /* 0x000fea0003c00000 */
[----:B------:R0:W1:Y:S02]  /*43e0*/  SHFL.DOWN P0, R196, R198, R199, R200 ;  /* 0x080000c7c6c47389 */ /* 0x00006400000000c8 */
[----:B01----:R-:W-:Y:S01]  /*43f0*/  ENDCOLLECTIVE ;  /* 0x000000000000791b */ /* 0x003fe20003800000 */
.L_x_3277:
[----:B------:R-:W-:-:S05]  /*4400*/  FADD.FTZ R17, R36, R3 ;  /* 0x0000000324117221 */ /* 0x000fca0000010000 */
[----:B------:R-:W-:Y:S02]  /*4410*/  MOV R198, R17 ;  /* 0x0000001100c67202 */ /* 0x000fe40000000f00 */
[----:B------:R-:W-:-:S07]  /*4420*/  MOV R20, R196 ;  /* 0x000000c400147202 */ /* 0x000fce0000000f00 */
[----:B------:R-:W-:Y:S05]  /*4430*/  WARPSYNC.COLLECTIVE R197, `(.L_x_3278) ;  /* 0x00000000c5087348 */ /* 0x000fea0003c00000 */
[----:B------:R0:W1:Y:S02]  /*4440*/  SHFL.DOWN P0, R196, R198, R199, R200 ;  /* 0x080000c7c6c47389 */ /* 0x00006400000000c8 */
[----:B01----:R-:W-:Y:S01]  /*4450*/  ENDCOLLECTIVE ;  /* 0x000000000000791b */ /* 0x003fe20003800000 */
.L_x_3278:
[----:B------:R-:W-:Y:S05]  /*4460*/  BRA `(.L_x_3279) ;  /* 0xffffffe400cc7947 */ /* 0x000fea000383ffff */
.L_x_3280:
        /* <DEDUP_REMOVED lines=9> */
.L_x_5527:


//--------------------- .text._ZN10layer_norm22ln_bwd_finalize_kernelINS_22Kernel_traits_finalizeILj8192E6__halffS2_fjLj1024ELj4ENS_18Kernel_traits_baseILj8192ES2_fS2_fjLj1024EEEEEEEvNS_9BwdParamsE --------------------------
	.section	.text._ZN10layer_norm22ln_bwd_finalize_kernelINS_22Kernel_traits_finalizeILj8192E6__halffS2_fjLj1024ELj4ENS_18Kernel_traits_baseILj8192ES2_fS2_fjLj1024EEEEEEEvNS_9BwdParamsE,"ax",@progbits
	.align	128
        .global         _ZN10layer_norm22ln_bwd_finalize_kernelINS_22Kernel_traits_finalizeILj8192E6__halffS2_fjLj1024ELj4ENS_18Kernel_traits_baseILj8192ES2_fS2_fjLj1024EEEEEEEvNS_9BwdParamsE
        .type           _ZN10layer_norm22ln_bwd_finalize_kernelINS_22Kernel_traits_finalizeILj8192E6__halffS2_fjLj1024ELj4ENS_18Kernel_traits_baseILj8192ES2_fS2_fjLj1024EEEEEEEvNS_9BwdParamsE,@function
        .size           _ZN10layer_norm22ln_bwd_finalize_kernelINS_22Kernel_traits_finalizeILj8192E6__halffS2_fjLj1024ELj4ENS_18Kernel_traits_baseILj8192ES2_fS2_fjLj1024EEEEEEEvNS_9BwdParamsE,(.L_x_5528 - _ZN10layer_norm22ln_bwd_finalize_kernelINS_22Kernel_traits_finalizeILj8192E6__halffS2_fjLj1024ELj4ENS_18Kernel_traits_baseILj8192ES2_fS2_fjLj1024EEEEEEEvNS_9BwdParamsE)
        .other          _ZN10layer_norm22ln_bwd_finalize_kernelINS_22Kernel_traits_finalizeILj8192E6__halffS2_fjLj1024ELj4ENS_18Kernel_traits_baseILj8192ES2_fS2_fjLj1024EEEEEEEvNS_9BwdParamsE,@"STO_CUDA_ENTRY STV_DEFAULT"
_ZN10layer_norm22ln_bwd_finalize_kernelINS_22Kernel_traits_finalizeILj8192E6__halffS2_fjLj1024ELj4ENS_18Kernel_traits_baseILj8192ES2_fS2_fjLj1024EEEEEEEvNS_9BwdParamsE:
.text._ZN10layer_norm22ln_bwd_finalize_kernelINS_22Kernel_traits_finalizeILj8192E6__halffS2_fjLj1024ELj4ENS_18Kernel_traits_baseILj8192ES2_fS2_fjLj1024EEEEEEEvNS_9BwdParamsE:
        /* <DEDUP_REMOVED lines=25> */
.L_x_3292:
        /* <DEDUP_REMOVED lines=28> */
.L_x_3285:
        /* <DEDUP_REMOVED lines=33> */
.L_x_3284:
[----:B------:R-:W-:Y:S05]  /*0560*/  BSYNC B1 ;  /* 0x0000000000017941 */ /* 0x000fea0003800000 */
.L_x_3283:
        /* <DEDUP_REMOVED lines=23> */
.L_x_3287:
[----:B------:R-:W-:Y:S05]  /*06e0*/  BSYNC B1 ;  /* 0x0000000000017941 */ /* 0x000fea0003800000 */
.L_x_3286:
        /* <DEDUP_REMOVED lines=11> */
.L_x_3282:
[----:B------:R-:W-:Y:S05]  /*07a0*/  BSYNC B0 ;  /* 0x0000000000007941 */ /* 0x000fea0003800000 */
.L_x_3281:
        /* <DEDUP_REMOVED lines=29> */
.L_x_3303:
[----:B------:R-:W-:Y:S01]  /*0980*/  @!P1 SHF.R.U32.HI R12, RZ, 0x3, R0 ;  /* 0x00000003ff0c9819 */ /* 0x000fe20000011600 */
[----:B---3--:R-:W-:Y:S01]  /*0990*/  FADD.FTZ R14, R9, R14 ;  /* 0x0000000e090e7221 */ /* 0x008fe20000010000 */
[----:B--2---:R-:W-:Y:S02]  /*09a0*/  FADD.FTZ R11, R10, R11 ;  /* 0x0000000b0a0b7221 */ /* 0x004fe40000010000 */
[----:B------:R-:W-:-:S05]  /*09b0*/  @!P1 LOP3.LUT R12, R12, 0x1ffffffc, RZ, 0xc0, !PT ;  /* 0x1ffffffc0c0c9812 */ /* 0x000fca00078ec0ff */
[----:B------:R2:W-:Y:S04]  /*09c0*/  @!P1 STS [R12+UR4+0x2000], R14 ;  /* 0x0020000e0c009988 */ /* 0x0005e80008000804 */
[----:B------:R2:W-:Y:S02]  /*09d0*/  @!P1 STS [R12+UR4+0x2080], R11 ;  /* 0x0020800b0c009988 */ /* 0x0005e40008000804 */
.L_x_3288:
        /* <DEDUP_REMOVED lines=14> */
.L_x_3291:
[----:B------:R-:W-:Y:S05]  /*0ac0*/  BSYNC B0 ;  /* 0x0000000000007941 */ /* 0x000fea0003800000 */
.L_x_3290:
[C---:B------:R-:W-:Y:S02]  /*0ad0*/  ISETP.GT.U32.AND P1, PT, R3.reuse, -0x2001, PT ;  /* 0xffffdfff0300780c */ /* 0x040fe40003f24070 */
[----:B------:R-:W-:Y:S02]  /*0ae0*/  IADD3 R3, R3, 0x2000, RZ ;  /* 0x0000200003037810 */ /* 0x000fe40007ffe0ff */
[----:B------:R-:W-:-:S09]  /*0af0*/  IADD3 R5, R5, 0x1000, RZ ;  /* 0x0000100005057810 */ /* 0x000fd20007ffe0ff */
[----:B------:R-:W-:Y:S05]  /*0b00*/  @P1 BRA `(.L_x_3292) ;  /* 0xfffffff400a01947 */ /* 0x000fea000383ffff */
[----:B------:R-:W-:Y:S05]  /*0b10*/  EXIT ;  /* 0x000000000000794d */ /* 0x000fea0003800000 */
.L_x_3289:
[----:B------:R-:W-:Y:S01]  /*0b20*/  HFMA2.MMA R19, -RZ, RZ, 0, 5.9604644775390625e-08 ;  /* 0x00000001ff137435 */ /* 0x000fe200000001ff */
[----:B---3--:R-:W-:Y:S01]  /*0b30*/  IMAD.MOV.U32 R20, RZ, RZ, R10 ;  /* 0x000000ffff147224 */ /* 0x008fe200078e000a */
[----:B------:R-:W-:Y:S01]  /*0b40*/  MOV R22, 0x1f ;  /* 0x0000001f00167802 */ /* 0x000fe20000000f00 */
[----:B------:R-:W-:-:S08]  /*0b50*/  IMAD.MOV.U32 R17, RZ, RZ, -0x1 ;  /* 0xffffffffff117424 */ /* 0x000fd000078e00ff */
[----:B012---:R-:W-:Y:S05]  /*0b60*/  WARPSYNC.COLLECTIVE R17, `(.L_x_3293) ;  /* 0x0000000011087348 */ /* 0x007fea0003c00000 */
[----:B------:R3:W4:Y:S02]  /*0b70*/  SHFL.BFLY P2, R18, R20, R19, R22 ;  /* 0x0c00001314127389 */ /* 0x0007240000040016 */
[----:B01234-:R-:W-:Y:S01]  /*0b80*/  ENDCOLLECTIVE ;  /* 0x000000000000791b */ /* 0x01ffe20003800000 */
.L_x_3293:
[----:B------:R-:W-:Y:S01]  /*0b90*/  IMAD.MOV.U32 R19, RZ, RZ, 0x2 ;  /* 0x00000002ff137424 */ /* 0x000fe200078e00ff */
[----:B------:R-:W-:-:S05]  /*0ba0*/  MOV R11, R18 ;  /* 0x00000012000b7202 */ /* 0x000fca0000000f00 */
[----:B------:R-:W-:-:S05]  /*0bb0*/  FADD.FTZ R11, R10, R11 ;  /* 0x0000000b0a0b7221 */ /* 0x000fca0000010000 */
[----:B------:R-:W-:-:S07]  /*0bc0*/  MOV R20, R11 ;  /* 0x0000000b00147202 */ /* 0x000fce0000000f00 */
[----:B------:R-:W-:Y:S05]  /*0bd0*/  WARPSYNC.COLLECTIVE R17, `(.L_x_3294) ;  /* 0x0000000011087348 */ /* 0x000fea0003c00000 */
[----:B------:R0:W1:Y:S02]  /*0be0*/  SHFL.BFLY P2, R18, R20, R19, R22 ;  /* 0x0c00001314127389 */ /* 0x0000640000040016 */
[----:B01----:R-:W-:Y:S01]  /*0bf0*/  ENDCOLLECTIVE ;  /* 0x000000000000791b */ /* 0x003fe20003800000 */
.L_x_3294:
[----:B------:R-:W-:Y:S01]  /*0c00*/  IMAD.MOV.U32 R19, RZ, RZ, 0x4 ;  /* 0x00000004ff137424 */ /* 0x000fe200078e00ff */
[----:B------:R-:W-:-:S05]  /*0c10*/  MOV R12, R18 ;  /* 0x00000012000c7202 */ /* 0x000fca0000000f00 */
[----:B------:R-:W-:-:S05]  /*0c20*/  FADD.FTZ R12, R11, R12 ;  /* 0x0000000c0b0c7221 */ /* 0x000fca0000010000 */
[----:B------:R-:W-:-:S07]  /*0c30*/  MOV R20, R12 ;  /* 0x0000000c00147202 */ /* 0x000fce0000000f00 */
[----:B------:R-:W-:Y:S05]  /*0c40*/  WARPSYNC.COLLECTIVE R17, `(.L_x_3295) ;  /* 0x0000000011087348 */ /* 0x000fea0003c00000 */
[----:B------:R0:W1:Y:S02]  /*0c50*/  SHFL.BFLY P2, R18, R20, R19, R22 ;  /* 0x0c00001314127389 */ /* 0x0000640000040016 */
[----:B01----:R-:W-:Y:S01]  /*0c60*/  ENDCOLLECTIVE ;  /* 0x000000000000791b */ /* 0x003fe20003800000 */
.L_x_3295:
[----:B------:R-:W-:Y:S01]  /*0c70*/  IMAD.MOV.U32 R19, RZ, RZ, 0x8 ;  /* 0x00000008ff137424 */ /* 0x000fe200078e00ff */
[----:B------:R-:W-:-:S05]  /*0c80*/  MOV R13, R18 ;  /* 0x00000012000d7202 */ /* 0x000fca0000000f00 */
[----:B------:R-:W-:-:S05]  /*0c90*/  FADD.FTZ R13, R12, R13 ;  /* 0x0000000d0c0d7221 */ /* 0x000fca0000010000 */
[----:B------:R-:W-:-:S07]  /*0ca0*/  MOV R20, R13 ;  /* 0x0000000d00147202 */ /* 0x000fce0000000f00 */
[----:B------:R-:W-:Y:S05]  /*0cb0*/  WARPSYNC.COLLECTIVE R17, `(.L_x_3296) ;  /* 0x0000000011087348 */ /* 0x000fea0003c00000 */
[----:B------:R0:W1:Y:S02]  /*0cc0*/  SHFL.BFLY P2, R18, R20, R19, R22 ;  /* 0x0c00001314127389 */ /* 0x0000640000040016 */
[----:B01----:R-:W-:Y:S01]  /*0cd0*/  ENDCOLLECTIVE ;  /* 0x000000000000791b */ /* 0x003fe20003800000 */
.L_x_3296:
[----:B------:R-:W-:Y:S01]  /*0ce0*/  IMAD.MOV.U32 R19, RZ, RZ, 0x10 ;  /* 0x00000010ff137424 */ /* 0x000fe200078e00ff */
[----:B------:R-:W-:-:S05]  /*0cf0*/  MOV R10, R18 ;  /* 0x00000012000a7202 */ /* 0x000fca0000000f00 */
[----:B------:R-:W-:-:S05]  /*0d00*/  FADD.FTZ R10, R13, R10 ;  /* 0x0000000a0d0a7221 */ /* 0x000fca0000010000 */
[----:B------:R-:W-:-:S07]  /*0d10*/  MOV R20, R10 ;  /* 0x0000000a00147202 */ /* 0x000fce0000000f00 */
[----:B------:R-:W-:Y:S05]  /*0d20*/  WARPSYNC.COLLECTIVE R17, `(.L_x_3297) ;  /* 0x0000000011087348 */ /* 0x000fea0003c00000 */
[----:B------:R0:W1:Y:S02]  /*0d30*/  SHFL.BFLY P2, R18, R20, R19, R22 ;  /* 0x0c00001314127389 */ /* 0x0000640000040016 */
[----:B01----:R-:W-:Y:S01]  /*0d40*/  ENDCOLLECTIVE ;  /* 0x000000000000791b */ /* 0x003fe20003800000 */
.L_x_3297:
[----:B------:R-:W-:Y:S01]  /*0d50*/  MOV R20, R9 ;  /* 0x0000000900147202 */ /* 0x000fe20000000f00 */
[----:B------:R-:W-:Y:S01]  /*0d60*/  IMAD.MOV.U32 R19, RZ, RZ, 0x1 ;  /* 0x00000001ff137424 */ /* 0x000fe200078e00ff */
[----:B------:R-:W-:-:S07]  /*0d70*/  MOV R11, R18 ;  /* 0x00000012000b7202 */ /* 0x000fce0000000f00 */
[----:B------:R-:W-:Y:S05]  /*0d80*/  WARPSYNC.COLLECTIVE R17, `(.L_x_3298) ;  /* 0x0000000011087348 */ /* 0x000fea0003c00000 */
[----:B------:R0:W1:Y:S02]  /*0d90*/  SHFL.BFLY P2, R18, R20, R19, R22 ;  /* 0x0c00001314127389 */ /* 0x0000640000040016 */
[----:B01----:R-:W-:Y:S01]  /*0da0*/  ENDCOLLECTIVE ;  /* 0x000000000000791b */ /* 0x003fe20003800000 */
.L_x_3298:
[----:B------:R-:W-:Y:S01]  /*0db0*/  IMAD.MOV.U32 R19, RZ, RZ, 0x2 ;  /* 0x00000002ff137424 */ /* 0x000fe200078e00ff */
[----:B------:R-:W-:-:S05]  /*0dc0*/  MOV R12, R18 ;  /* 0x00000012000c7202 */ /* 0x000fca0000000f00 */
[----:B------:R-:W-:-:S05]  /*0dd0*/  FADD.FTZ R14, R9, R12 ;  /* 0x0000000c090e7221 */ /* 0x000fca0000010000 */
[----:B------:R-:W-:-:S07]  /*0de0*/  MOV R20, R14 ;  /* 0x0000000e00147202 */ /* 0x000fce0000000f00 */
[----:B------:R-:W-:Y:S05]  /*0df0*/  WARPSYNC.COLLECTIVE R17, `(.L_x_3299) ;  /* 0x0000000011087348 */ /* 0x000fea0003c00000 */
[----:B------:R0:W1:Y:S02]  /*0e00*/  SHFL.BFLY P2, R18, R20, R19, R22 ;  /* 0x0c00001314127389 */ /* 0x0000640000040016 */
[----:B01----:R-:W-:Y:S01]  /*0e10*/  ENDCOLLECTIVE ;  /* 0x000000000000791b */ /* 0x003fe20003800000 */
.L_x_3299:
[----:B------:R-:W-:Y:S01]  /*0e20*/  IMAD.MOV.U32 R19, RZ, RZ, 0x4 ;  /* 0x00000004ff137424 */ /* 0x000fe200078e00ff */
[----:B------:R-:W-:-:S05]  /*0e30*/  MOV R13, R18 ;  /* 0x00000012000d7202 */ /* 0x000fca0000000f00 */
[----:B------:R-:W-:-:S05]  /*0e40*/  FADD.FTZ R15, R14, R13 ;  /* 0x0000000d0e0f7221 */ /* 0x000fca0000010000 */
[----:B------:R-:W-:-:S07]  /*0e50*/  MOV R20, R15 ;  /* 0x0000000f00147202 */ /* 0x000fce0000000f00 */
[----:B------:R-:W-:Y:S05]  /*0e60*/  WARPSYNC.COLLECTIVE R17, `(.L_x_3300) ;  /* 0x0000000011087348 */ /* 0x000fea0003c00000 */
[----:B------:R0:W1:Y:S02]  /*0e70*/  SHFL.BFLY P2, R18, R20, R19, R22 ;  /* 0x0c00001314127389 */ /* 0x0000640000040016 */
[----:B01----:R-:W-:Y:S01]  /*0e80*/  ENDCOLLECTIVE ;  /* 0x000000000000791b */ /* 0x003fe20003800000 */
.L_x_3300:
[----:B------:R-:W-:Y:S01]  /*0e90*/  HFMA2.MMA R19, -RZ, RZ, 0, 4.76837158203125e-07 ;  /* 0x00000008ff137435 */ /* 0x000fe200000001ff */
[----:B------:R-:W-:-:S05]  /*0ea0*/  MOV R16, R18 ;  /* 0x0000001200107202 */ /* 0x000fca0000000f00 */
[----:B------:R-:W-:-:S05]  /*0eb0*/  FADD.FTZ R16, R15, R16 ;  /* 0x000000100f107221 */ /* 0x000fca0000010000 */
[----:B------:R-:W-:-:S07]  /*0ec0*/  MOV R20, R16 ;  /* 0x0000001000147202 */ /* 0x000fce0000000f00 */
[----:B------:R-:W-:Y:S05]  /*0ed0*/  WARPSYNC.COLLECTIVE R17, `(.L_x_3301) ;  /* 0x0000000011087348 */ /* 0x000fea0003c00000 */
[----:B------:R0:W1:Y:S02]  /*0ee0*/  SHFL.BFLY P2, R18, R20, R19, R22 ;  /* 0x0c00001314127389 */ /* 0x0000640000040016 */
[----:B01----:R-:W-:Y:S01]  /*0ef0*/  ENDCOLLECTIVE ;  /* 0x000000000000791b */ /* 0x003fe20003800000 */
.L_x_3301:
[----:B------:R-:W-:Y:S01]  /*0f00*/  HFMA2.MMA R19, -RZ, RZ, 0, 9.5367431640625e-07 ;  /* 0x00000010ff137435 */ /* 0x000fe200000001ff */
[----:B------:R-:W-:-:S04]  /*0f10*/  IMAD.MOV.U32 R9, RZ, RZ, R18 ;  /* 0x000000ffff097224 */ /* 0x000fc800078e0012 */
[----:B------:R-:W-:-:S05]  /*0f20*/  FADD.FTZ R9, R16, R9 ;  /* 0x0000000910097221 */ /* 0x000fca0000010000 */
[----:B------:R-:W-:-:S07]  /*0f30*/  MOV R20, R9 ;  /* 0x0000000900147202 */ /* 0x000fce0000000f00 */
[----:B------:R-:W-:Y:S05]  /*0f40*/  WARPSYNC.COLLECTIVE R17, `(.L_x_3302) ;  /* 0x0000000011087348 */ /* 0x000fea0003c00000 */
[----:B------:R0:W1:Y:S02]  /*0f50*/  SHFL.BFLY P2, R18, R20, R19, R22 ;  /* 0x0c00001314127389 */ /* 0x0000640000040016 */
[----:B01----:R-:W-:Y:S01]  /*0f60*/  ENDCOLLECTIVE ;  /* 0x000000000000791b */ /* 0x003fe20003800000 */
.L_x_3302:
[----:B------:R-:W-:Y:S01]  /*0f70*/  MOV R14, R18 ;  /* 0x00000012000e7202 */ /* 0x000fe20000000f00 */
[----:B------:R-:W-:Y:S06]  /*0f80*/  BRA `(.L_x_3303) ;  /* 0xfffffff8007c7947 */ /* 0x000fec000383ffff */
.L_x_3304:
        /* <DEDUP_REMOVED lines=15> */
.L_x_5528:


//--------------------- .text._ZN10layer_norm13ln_bwd_kernelINS_13Kernel_traitsI6__halffS2_fjLj8192ELj2ELj1ELj4ELj16ENS_18Kernel_traits_baseILj8192ES2_fS2_fjLj128EEEEEEEvNS_9BwdParamsE --------------------------
	.section	.text._ZN10layer_norm13ln_bwd_kernelINS_13Kernel_traitsI6__halffS2_fjLj8192ELj2ELj1ELj4ELj16ENS_18Kernel_traits_baseILj8192ES2_fS2_fjLj128EEEEEEEvNS_9BwdParamsE,"ax",@progbits
	.align	128
        .global         _ZN10layer_norm13ln_bwd_kernelINS_13Kernel_traitsI6__halffS2_fjLj8192ELj2ELj1ELj4ELj16ENS_18Kernel_traits_baseILj8192ES2_fS2_fjLj128EEEEEEEvNS_9BwdParamsE
        .type           _ZN10layer_norm13ln_bwd_kernelINS_13Kernel_traitsI6__halffS2_fjLj8192ELj2ELj1ELj4ELj16ENS_18Kernel_traits_baseILj8192ES2_fS2_fjLj128EEEEEEEvNS_9BwdParamsE,@function
        .size           _ZN10layer_norm13ln_bwd_kernelINS_13Kernel_traitsI6__halffS2_fjLj8192ELj2ELj1ELj4ELj16ENS_18Kernel_traits_baseILj8192ES2_fS2_fjLj128EEEEEEEvNS_9BwdParamsE,(.L_x_5529 - _ZN10layer_norm13ln_bwd_kernelINS_13Kernel_traitsI6__halffS2_fjLj8192ELj2ELj1ELj4ELj16ENS_18Kernel_traits_baseILj8192ES2_fS2_fjLj128EEEEEEEvNS_9BwdParamsE)
        .other          _ZN10layer_norm13ln_bwd_kernelINS_13Kernel_traitsI6__halffS2_fjLj8192ELj2ELj1ELj4ELj16ENS_18Kernel_traits_baseILj8192ES2_fS2_fjLj128EEEEEEEvNS_9BwdParamsE,@"STO_CUDA_ENTRY STV_DEFAULT"
_ZN10layer_norm13ln_bwd_kernelINS_13Kernel_traitsI6__halffS2_fjLj8192ELj2ELj1ELj4ELj16ENS_18Kernel_traits_baseILj8192ES2_fS2_fjLj128EEEEEEEvNS_9BwdParamsE:
.text._ZN10layer_norm13ln_bwd_kernelINS_13Kernel_traitsI6__halffS2_fjLj8192ELj2ELj1ELj4ELj16ENS_18Kernel_traits_baseILj8192ES2_fS2_fjLj128EEEEEEEvNS_9BwdParamsE:
        /* <DEDUP_REMOVED lines=222> */
.L_x_3311:
        /* <DEDUP_REMOVED lines=496> */
.L_x_3322:
        /* <DEDUP_REMOVED lines=43> */
.L_x_3308:
[----:B------:R-:W-:Y:S05]  /*2f90*/  BSYNC B0 ;  /* 0x0000000000007941 */ /* 0x000fea0003800000 */
.L_x_3307:
        /* <DEDUP_REMOVED lines=18> */
.L_x_3310:
[----:B------:R-:W2:Y:S04]  /*30c0*/  LDG.E.STRONG.GPU R58, desc[UR6][R56.64] ;  /* 0x00000006383a7981 */ /* 0x000ea8000c1ef900 */
[----:B--2---:R-:W-:Y:S01]  /*30d0*/  CCTL.IVALL ;  /* 0x00000000ff00798f */ /* 0x004fe20002000000 */
[----:B------:R-:W-:Y:S05]  /*30e0*/  YIELD ;  /* 0x0000000000007946 */ /* 0x000fea0003800000 */
[----:B------:R-:W-:-:S13]  /*30f0*/  ISETP.NE.AND P0, PT, R58, R61, PT ;  /* 0x0000003d3a00720c */ /* 0x000fda0003f05270 */
[----:B------:R-:W-:Y:S05]  /*3100*/  @P0 BRA `(.L_x_3310) ;  /* 0xfffffffc00ec0947 */ /* 0x000fea000383ffff */
.L_x_3309:
        /* <DEDUP_REMOVED lines=198> */
.L_x_3305:
        /* <DEDUP_REMOVED lines=44> */
.L_x_3306:
[----:B------:R-:W-:Y:S01]  /*4030*/  HFMA2.MMA R220, -RZ, RZ, 0, 9.5367431640625e-07 ;  /* 0x00000010ffdc7435 */ /* 0x000fe200000001ff */
[----:B------:R-:W-:Y:S02]  /*4040*/  MOV R218, R7 ;  /* 0x0000000700da7202 */ /* 0x000fe40000000f00 */
[----:B------:R-:W-:Y:S02]  /*4050*/  MOV R227, 0x1f ;  /* 0x0000001f00e37802 */ /* 0x000fe40000000f00 */
[----:B------:R-:W-:-:S07]  /*4060*/  MOV R135, 0xffffffff ;  /* 0xffffffff00877802 */ /* 0x000fce0000000f00 */
[----:B------:R-:W-:Y:S05]  /*4070*/  WARPSYNC.COLLECTIVE R135, `(.L_x_3312) ;  /* 0x0000000087087348 */ /* 0x000fea0003c00000 */
[----:B------:R0:W1:Y:S02]  /*4080*/  SHFL.DOWN P0, R65, R218, R220, R227 ;  /* 0x080000dcda417389 */ /* 0x00006400000000e3 */
[----:B01----:R-:W-:Y:S01]  /*4090*/  ENDCOLLECTIVE ;  /* 0x000000000000791b */ /* 0x003fe20003800000 */
.L_x_3312:
[----:B------:R-:W-:Y:S02]  /*40a0*/  MOV R218, R31 ;  /* 0x0000001f00da7202 */ /* 0x000fe40000000f00 */
[----:B------:R-:W-:-:S07]  /*40b0*/  MOV R62, R65 ;  /* 0x00000041003e7202 */ /* 0x000fce0000000f00 */
[----:B------:R-:W-:Y:S05]  /*40c0*/  WARPSYNC.COLLECTIVE R135, `(.L_x_3313) ;  /* 0x0000000087087348 */ /* 0x000fea0003c00000 */
[----:B------:R0:W1:Y:S02]  /*40d0*/  SHFL.DOWN P0, R65, R218, R220, R227 ;  /* 0x080000dcda417389 */ /* 0x00006400000000e3 */
[----:B01----:R-:W-:Y:S01]  /*40e0*/  ENDCOLLECTIVE ;  /* 0x000000000000791b */ /* 0x003fe20003800000 */
.L_x_3313:
[----:B------:R-:W-:Y:S01]  /*40f0*/  FADD.FTZ R62, R7, R62 ;  /* 0x0000003e073e7221 */ /* 0x000fe20000010000 */
[----:B------:R-:W-:-:S04]  /*4100*/  HFMA2.MMA R220, -RZ, RZ, 0, 4.76837158203125e-07 ;  /* 0x00000008ffdc7435 */ /* 0x000fc800000001ff */
[----:B------:R-:W-:Y:S02]  /*4110*/  MOV R218, R62 ;  /* 0x0000003e00da7202 */ /* 0x000fe40000000f00 */
[----:B------:R-:W-:-:S07]  /*4120*/  MOV R64, R65 ;  /* 0x0000004100407202 */ /* 0x000fce0000000f00 */
[----:B------:R-:W-:Y:S05]  /*4130*/  WARPSYNC.COLLECTIVE R135, `(.L_x_3314) ;  /* 0x0000000087087348 */ /* 0x000fea0003c00000 */
[----:B------:R0:W1:Y:S02]  /*4140*/  SHFL.DOWN P0, R65, R218, R220, R227 ;  /* 0x080000dcda417389 */ /* 0x00006400000000e3 */
[----:B01----:R-:W-:Y:S01]  /*4150*/  ENDCOLLECTIVE ;  /* 0x000000000000791b */ /* 0x003fe20003800000 */
.L_x_3314:
[----:B------:R-:W-:-:S05]  /*4160*/  FADD.FTZ R64, R31, R64 ;  /* 0x000000401f407221 */ /* 0x000fca0000010000 */
[----:B------:R-:W-:Y:S02]  /*4170*/  MOV R218, R64 ;  /* 0x0000004000da7202 */ /* 0x000fe40000000f00 */
[----:B------:R-:W-:-:S07]  /*4180*/  MOV R59, R65 ;  /* 0x00000041003b7202 */ /* 0x000fce0000000f00 */
[----:B------:R-:W-:Y:S05]  /*4190*/  WARPSYNC.COLLECTIVE R135, `(.L_x_3315) ;  /* 0x0000000087087348 */ /* 0x000fea0003c00000 */
[----:B------:R0:W1:Y:S02]  /*41a0*/  SHFL.DOWN P0, R65, R218, R220, R227 ;  /* 0x080000dcda417389 */ /* 0x00006400000000e3 */
[----:B01----:R-:W-:Y:S01]  /*41b0*/  ENDCOLLECTIVE ;  /* 0x000000000000791b */ /* 0x003fe20003800000 */
.L_x_3315:
[----:B------:R-:W-:Y:S01]  /*41c0*/  FADD.FTZ R59, R62, R59 ;  /* 0x0000003b3e3b7221 */ /* 0x000fe20000010000 */
[----:B------:R-:W-:-:S04]  /*41d0*/  HFMA2.MMA R220, -RZ, RZ, 0, 2.384185791015625e-07 ;  /* 0x00000004ffdc7435 */ /* 0x000fc800000001ff */
[----:B------:R-:W-:Y:S02]  /*41e0*/  MOV R218, R59 ;  /* 0x0000003b00da7202 */ /* 0x000fe40000000f00 */
[----:B------:R-:W-:-:S07]  /*41f0*/  MOV R61, R65 ;  /* 0x00000041003d7202 */ /* 0x000fce0000000f00 */
[----:B------:R-:W-:Y:S05]  /*4200*/  WARPSYNC.COLLECTIVE R135, `(.L_x_3316) ;  /* 0x0000000087087348 */ /* 0x000fea0003c00000 */
[----:B------:R0:W1:Y:S02]  /*4210*/  SHFL.DOWN P0, R65, R218, R220, R227 ;  /* 0x080000dcda417389 */ /* 0x00006400000000e3 */
[----:B01----:R-:W-:Y:S01]  /*4220*/  ENDCOLLECTIVE ;  /* 0x000000000000791b */ /* 0x003fe20003800000 */
.L_x_3316:
[----:B------:R-:W-:-:S05]  /*4230*/  FADD.FTZ R61, R64, R61 ;  /* 0x0000003d403d7221 */ /* 0x000fca0000010000 */
[----:B------:R-:W-:Y:S02]  /*4240*/  MOV R218, R61 ;  /* 0x0000003d00da7202 */ /* 0x000fe40000000f00 */
[----:B------:R-:W-:-:S07]  /*4250*/  MOV R134, R65 ;  /* 0x0000004100867202 */ /* 0x000fce0000000f00 */
[----:B------:R-:W-:Y:S05]  /*4260*/  WARPSYNC.COLLECTIVE R135, `(.L_x_3317) ;  /* 0x0000000087087348 */ /* 0x000fea0003c00000 */
[----:B------:R0:W1:Y:S02]  /*4270*/  SHFL.DOWN P0, R65, R218, R220, R227 ;  /* 0x080000dcda417389 */ /* 0x00006400000000e3 */
[----:B01----:R-:W-:Y:S01]  /*4280*/  ENDCOLLECTIVE ;  /* 0x000000000000791b */ /* 0x003fe20003800000 */
.L_x_3317:
[----:B------:R-:W-:Y:S01]  /*4290*/  FADD.FTZ R134, R59, R134 ;  /* 0x000000863b867221 */ /* 0x000fe20000010000 */
[----:B------:R-:W-:-:S04]  /*42a0*/  HFMA2.MMA R220, -RZ, RZ, 0, 1.1920928955078125e-07 ;  /* 0x00000002ffdc7435 */ /* 0x000fc800000001ff */
[----:B------:R-:W-:Y:S02]  /*42b0*/  MOV R218, R134 ;  /* 0x0000008600da7202 */ /* 0x000fe40000000f00 */
[----:B------:R-:W-:-:S07]  /*42c0*/  MOV R216, R65 ;  /* 0x0000004100d87202 */ /* 0x000fce0000000f00 */
[----:B------:R-:W-:Y:S05]  /*42d0*/  WARPSYNC.COLLECTIVE R135, `(.L_x_3318) ;  /* 0x0000000087087348 */ /* 0x000fea0003c00000 */
[----:B------:R0:W1:Y:S02]  /*42e0*/  SHFL.DOWN P0, R65, R218, R220, R227 ;  /* 0x080000dcda417389 */ /* 0x00006400000000e3 */
[----:B01----:R-:W-:Y:S01]  /*42f0*/  ENDCOLLECTIVE ;  /* 0x000000000000791b */ /* 0x003fe20003800000 */
.L_x_3318:
[----:B------:R-:W-:-:S05]  /*4300*/  FADD.FTZ R216, R61, R216 ;  /* 0x000000d83dd87221 */ /* 0x000fca0000010000 */
[----:B------:R-:W-:Y:S02]  /*4310*/  MOV R218, R216 ;  /* 0x000000d800da7202 */ /* 0x000fe40000000f00 */
[----:B------:R-:W-:-:S07]  /*4320*/  MOV R7, R65 ;  /* 0x0000004100077202 */ /* 0x000fce0000000f00 */
[----:B------:R-:W-:Y:S05]  /*4330*/  WARPSYNC.COLLECTIVE R135, `(.L_x_3319) ;  /* 0x0000000087087348 */ /* 0x000fea0003c00000 */
[----:B------:R0:W1:Y:S02]  /*4340*/  SHFL.DOWN P0, R65, R218, R220, R227 ;  /* 0x080000dcda417389 */ /* 0x00006400000000e3 */
[----:B01----:R-:W-:Y:S01]  /*4350*/  ENDCOLLECTIVE ;  /* 0x000000000000791b */ /* 0x003fe20003800000 */
.L_x_3319:
        /* <DEDUP_REMOVED lines=8> */
.L_x_3320:
[----:B------:R-:W-:Y:S01]  /*43e0*/  FADD.FTZ R62, R216, R31 ;  /* 0x0000001fd83e7221 */ /* 0x000fe20000010000 */
[----:B------:R-:W-:-:S04]  /*43f0*/  MOV R31, R58 ;  /* 0x0000003a001f7202 */ /* 0x000fc80000000f00 */
[----:B------:R-:W-:Y:S02]  /*4400*/  MOV R218, R62 ;  /* 0x0000003e00da7202 */ /* 0x000fe40000000f00 */
[----:B------:R-:W-:-:S07]  /*4410*/  MOV R64, R65 ;  /* 0x0000004100407202 */ /* 0x000fce0000000f00 */
[----:B------:R-:W-:Y:S05]  /*4420*/  WARPSYNC.COLLECTIVE R135, `(.L_x_3321) ;  /* 0x0000000087087348 */ /* 0x000fea0003c00000 */
[----:B------:R0:W1:Y:S02]  /*4430*/  SHFL.DOWN P0, R65, R218, R220, R227 ;  /* 0x080000dcda417389 */ /* 0x00006400000000e3 */
[----:B01----:R-:W-:Y:S01]  /*4440*/  ENDCOLLECTIVE ;  /* 0x000000000000791b */ /* 0x003fe20003800000 */
.L_x_3321:
[----:B------:R-:W-:Y:S05]  /*4450*/  BRA `(.L_x_3322) ;  /* 0xffffffe800207947 */ /* 0x000fea000383ffff */
.L_x_3323:
        /* <DEDUP_REMOVED lines=10> */
.L_x_5529:


//--------------------- .text._ZN10layer_norm22ln_bwd_finalize_kernelINS_22Kernel_traits_finalizeILj8192E6__halfS2_S2_fjLj1024ELj4ENS_18Kernel_traits_baseILj8192ES2_S2_S2_fjLj1024EEEEEEEvNS_9BwdParamsE --------------------------
	.section	.text._ZN10layer_norm22ln_bwd_finalize_kernelINS_22Kernel_traits_finalizeILj8192E6__halfS2_S2_fjLj1024ELj4ENS_18Kernel_traits_baseILj8192ES2_S2_S2_fjLj1024EEEEEEEvNS_9BwdParamsE,"ax",@progbits
	.align	128
        .global         _ZN10layer_norm22ln_bwd_finalize_kernelINS_22Kernel_traits_finalizeILj8192E6__halfS2_S2_fjLj1024ELj4ENS_18Kernel_traits_baseILj8192ES2_S2_S2_fjLj1024EEEEEEEvNS_9BwdParamsE
        .type           _ZN10layer_norm22ln_bwd_finalize_kernelINS_22Kernel_traits_finalizeILj8192E6__halfS2_S2_fjLj1024ELj4ENS_18Kernel_traits_baseILj8192ES2_S2_S2_fjLj1024EEEEEEEvNS_9BwdParamsE,@function
        .size           _ZN10layer_norm22ln_bwd_finalize_kernelINS_22Kernel_traits_finalizeILj8192E6__halfS2_S2_fjLj1024ELj4ENS_18Kernel_traits_baseILj8192ES2_S2_S2_fjLj1024EEEEEEEvNS_9BwdParamsE,(.L_x_5530 - _ZN10layer_norm22ln_bwd_finalize_kernelINS_22Kernel_traits_finalizeILj8192E6__halfS2_S2_fjLj1024ELj4ENS_18Kernel_traits_baseILj8192ES2_S2_S2_fjLj1024EEEEEEEvNS_9BwdParamsE)
        .other          _ZN10layer_norm22ln_bwd_finalize_kernelINS_22Kernel_traits_finalizeILj8192E6__halfS2_S2_fjLj1024ELj4ENS_18Kernel_traits_baseILj8192ES2_S2_S2_fjLj1024EEEEEEEvNS_9BwdParamsE,@"STO_CUDA_ENTRY STV_DEFAULT"
_ZN10layer_norm22ln_bwd_finalize_kernelINS_22Kernel_traits_finalizeILj8192E6__halfS2_S2_fjLj1024ELj4ENS_18Kernel_traits_baseILj8192ES2_S2_S2_fjLj1024EEEEEEEvNS_9BwdParamsE:
.text._ZN10layer_norm22ln_bwd_finalize_kernelINS_22Kernel_traits_finalizeILj8192E6__halfS2_S2_fjLj1024ELj4ENS_18Kernel_traits_baseILj8192ES2_S2_S2_fjLj1024EEEEEEEvNS_9BwdParamsE:
        /* <DEDUP_REMOVED lines=25> */
.L_x_3335:
        /* <DEDUP_REMOVED lines=28> */
.L_x_3328:
        /* <DEDUP_REMOVED lines=33> */
.L_x_3327:
[----:B------:R-:W-:Y:S05]  /*0560*/  BSYNC B1 ;  /* 0x0000000000017941 */ /* 0x000fea0003800000 */
.L_x_3326:
        /* <DEDUP_REMOVED lines=23> */
.L_x_3330:
[----:B------:R-:W-:Y:S05]  /*06e0*/  BSYNC B1 ;  /* 0x0000000000017941 */ /* 0x000fea0003800000 */
.L_x_3329:
        /* <DEDUP_REMOVED lines=11> */
.L_x_3325:
[----:B------:R-:W-:Y:S05]  /*07a0*/  BSYNC B0 ;  /* 0x0000000000007941 */ /* 0x000fea0003800000 */
.L_x_3324:
        /* <DEDUP_REMOVED lines=29> */
.L_x_3346:
[----:B------:R-:W-:Y:S01]  /*0980*/  @!P1 SHF.R.U32.HI R12, RZ, 0x3, R0 ;  /* 0x00000003ff0c9819 */ /* 0x000fe20000011600 */
[----:B---3--:R-:W-:Y:S01]  /*0990*/  FADD.FTZ R14, R9, R14 ;  /* 0x0000000e090e7221 */ /* 0x008fe20000010000 */
[----:B--2---:R-:W-:Y:S02]  /*09a0*/  FADD.FTZ R11, R10, R11 ;  /* 0x0000000b0a0b7221 */ /* 0x004fe40000010000 */
[----:B------:R-:W-:-:S05]  /*09b0*/  @!P1 LOP3.LUT R12, R12, 0x1ffffffc, RZ, 0xc0, !PT ;  /* 0x1ffffffc0c0c9812 */ /* 0x000fca00078ec0ff */
[----:B------:R2:W-:Y:S04]  /*09c0*/  @!P1 STS [R12+UR4+0x2000], R14 ;  /* 0x0020000e0c009988 */ /* 0x0005e80008000804 */
[----:B------:R2:W-:Y:S02]  /*09d0*/  @!P1 STS [R12+UR4+0x2080], R11 ;  /* 0x0020800b0c009988 */ /* 0x0005e40008000804 */
.L_x_3331:
        /* <DEDUP_REMOVED lines=14> */
.L_x_3334:
[----:B------:R-:W-:Y:S05]  /*0ac0*/  BSYNC B0 ;  /* 0x0000000000007941 */ /* 0x000fea0003800000 */
.L_x_3333:
[C---:B------:R-:W-:Y:S02]  /*0ad0*/  ISETP.GT.U32.AND P1, PT, R3.reuse, -0x2001, PT ;  /* 0xffffdfff0300780c */ /* 0x040fe40003f24070 */
[----:B------:R-:W-:Y:S02]  /*0ae0*/  IADD3 R3, R3, 0x2000, RZ ;  /* 0x0000200003037810 */ /* 0x000fe40007ffe0ff */
[----:B------:R-:W-:-:S09]  /*0af0*/  IADD3 R5, R5, 0x1000, RZ ;  /* 0x0000100005057810 */ /* 0x000fd20007ffe0ff */
[----:B------:R-:W-:Y:S05]  /*0b00*/  @P1 BRA `(.L_x_3335) ;  /* 0xfffffff400a01947 */ /* 0x000fea000383ffff */
[----:B------:R-:W-:Y:S05]  /*0b10*/  EXIT ;  /* 0x000000000000794d */ /* 0x000fea0003800000 */
.L_x_3332:
[----:B------:R-:W-:Y:S01]  /*0b20*/  HFMA2.MMA R19, -RZ, RZ, 0, 5.9604644775390625e-08 ;  /* 0x00000001ff137435 */ /* 0x000fe200000001ff */
[----:B---3--:R-:W-:Y:S01]  /*0b30*/  IMAD.MOV.U32 R20, RZ, RZ, R10 ;  /* 0x000000ffff147224 */ /* 0x008fe200078e000a */
[----:B------:R-:W-:Y:S01]  /*0b40*/  MOV R22, 0x1f ;  /* 0x0000001f00167802 */ /* 0x000fe20000000f00 */
[----:B------:R-:W-:-:S08]  /*0b50*/  IMAD.MOV.U32 R17, RZ, RZ, -0x1 ;  /* 0xffffffffff117424 */ /* 0x000fd000078e00ff */
[----:B012---:R-:W-:Y:S05]  /*0b60*/  WARPSYNC.COLLECTIVE R17, `(.L_x_3336) ;  /* 0x0000000011087348 */ /* 0x007fea0003c00000 */
[----:B------:R3:W4:Y:S02]  /*0b70*/  SHFL.BFLY P2, R18, R20, R19, R22 ;  /* 0x0c00001314127389 */ /* 0x0007240000040016 */
[----:B01234-:R-:W-:Y:S01]  /*0b80*/  ENDCOLLECTIVE ;  /* 0x000000000000791b */ /* 0x01ffe20003800000 */
.L_x_3336:
[----:B------:R-:W-:Y:S01]  /*0b90*/  IMAD.MOV.U32 R19, RZ, RZ, 0x2 ;  /* 0x00000002ff137424 */ /* 0x000fe200078e00ff */
[----:B------:R-:W-:-:S05]  /*0ba0*/  MOV R11, R18 ;  /* 0x00000012000b7202 */ /* 0x000fca0000000f00 */
[----:B------:R-:W-:-:S05]  /*0bb0*/  FADD.FTZ R11, R10, R11 ;  /* 0x0000000b0a0b7221 */ /* 0x000fca0000010000 */
[----:B------:R-:W-:-:S07]  /*0bc0*/  MOV R20, R11 ;  /* 0x0000000b00147202 */ /* 0x000fce0000000f00 */
[----:B------:R-:W-:Y:S05]  /*0bd0*/  WARPSYNC.COLLECTIVE R17, `(.L_x_3337) ;  /* 0x0000000011087348 */ /* 0x000fea0003c00000 */
[----:B------:R0:W1:Y:S02]  /*0be0*/  SHFL.BFLY P2, R18, R20, R19, R22 ;  /* 0x0c00001314127389 */ /* 0x0000640000040016 */
[----:B01----:R-:W-:Y:S01]  /*0bf0*/  ENDCOLLECTIVE ;  /* 0x000000000000791b */ /* 0x003fe20003800000 */
.L_x_3337:
[----:B------:R-:W-:Y:S01]  /*0c00*/  IMAD.MOV.U32 R19, RZ, RZ, 0x4 ;  /* 0x00000004ff137424 */ /* 0x000fe200078e00ff */
[----:B------:R-:W-:-:S05]  /*0c10*/  MOV R12, R18 ;  /* 0x00000012000c7202 */ /* 0x000fca0000000f00 */
[----:B------:R-:W-:-:S05]  /*0c20*/  FADD.FTZ R12, R11, R12 ;  /* 0x0000000c0b0c7221 */ /* 0x000fca0000010000 */
[----:B------:R-:W-:-:S07]  /*0c30*/  MOV R20, R12 ;  /* 0x0000000c00147202 */ /* 0x000fce0000000f00 */
[----:B------:R-:W-:Y:S05]  /*0c40*/  WARPSYNC.COLLECTIVE R17, `(.L_x_3338) ;  /* 0x0000000011087348 */ /* 0x000fea0003c00000 */
[----:B------:R0:W1:Y:S02]  /*0c50*/  SHFL.BFLY P2, R18, R20, R19, R22 ;  /* 0x0c00001314127389 */ /* 0x0000640000040016 */
[----:B01----:R-:W-:Y:S01]  /*0c60*/  ENDCOLLECTIVE ;  /* 0x000000000000791b */ /* 0x003fe20003800000 */
.L_x_3338:
[----:B------:R-:W-:Y:S01]  /*0c70*/  IMAD.MOV.U32 R19, RZ, RZ, 0x8 ;  /* 0x00000008ff137424 */ /* 0x000fe200078e00ff */
[----:B------:R-:W-:-:S05]  /*0c80*/  MOV R13, R18 ;  /* 0x00000012000d7202 */ /* 0x000fca0000000f00 */
[----:B------:R-:W-:-:S05]  /*0c90*/  FADD.FTZ R13, R12, R13 ;  /* 0x0000000d0c0d7221 */ /* 0x000fca0000010000 */
[----:B------:R-:W-:-:S07]  /*0ca0*/  MOV R20, R13 ;  /* 0x0000000d00147202 */ /* 0x000fce0000000f00 */
[----:B------:R-:W-:Y:S05]  /*0cb0*/  WARPSYNC.COLLECTIVE R17, `(.L_x_3339) ;  /* 0x0000000011087348 */ /* 0x000fea0003c00000 */
[----:B------:R0:W1:Y:S02]  /*0cc0*/  SHFL.BFLY P2, R18, R20, R19, R22 ;  /* 0x0c00001314127389 */ /* 0x0000640000040016 */
[----:B01----:R-:W-:Y:S01]  /*0cd0*/  ENDCOLLECTIVE ;  /* 0x000000000000791b */ /* 0x003fe20003800000 */
.L_x_3339:
[----:B------:R-:W-:Y:S01]  /*0ce0*/  IMAD.MOV.U32 R19, RZ, RZ, 0x10 ;  /* 0x00000010ff137424 */ /* 0x000fe200078e00ff */
[----:B------:R-:W-:-:S05]  /*0cf0*/  MOV R10, R18 ;  /* 0x00000012000a7202 */ /* 0x000fca0000000f00 */
[----:B------:R-:W-:-:S05]  /*0d00*/  FADD.FTZ R10, R13, R10 ;  /* 0x0000000a0d0a7221 */ /* 0x000fca0000010000 */
[----:B------:R-:W-:-:S07]  /*0d10*/  MOV R20, R10 ;  /* 0x0000000a00147202 */ /* 0x000fce0000000f00 */
[----:B------:R-:W-:Y:S05]  /*0d20*/  WARPSYNC.COLLECTIVE R17, `(.L_x_3340) ;  /* 0x0000000011087348 */ /* 0x000fea0003c00000 */
[----:B------:R0:W1:Y:S02]  /*0d30*/  SHFL.BFLY P2, R18, R20, R19, R22 ;  /* 0x0c00001314127389 */ /* 0x0000640000040016 */
[----:B01----:R-:W-:Y:S01]  /*0d40*/  ENDCOLLECTIVE ;  /* 0x000000000000791b */ /* 0x003fe20003800000 */
.L_x_3340:
[----:B------:R-:W-:Y:S01]  /*0d50*/  MOV R20, R9 ;  /* 0x0000000900147202 */ /* 0x000fe20000000f00 */
[----:B------:R-:W-:Y:S01]  /*0d60*/  IMAD.MOV.U32 R19, RZ, RZ, 0x1 ;  /* 0x00000001ff137424 */ /* 0x000fe200078e00ff */
[----:B------:R-:W-:-:S07]  /*0d70*/  MOV R11, R18 ;  /* 0x00000012000b7202 */ /* 0x000fce0000000f00 */
[----:B------:R-:W-:Y:S05]  /*0d80*/  WARPSYNC.COLLECTIVE R17, `(.L_x_3341) ;  /* 0x0000000011087348 */ /* 0x000fea0003c00000 */
[----:B------:R0:W1:Y:S02]  /*0d90*/  SHFL.BFLY P2, R18, R20, R19, R22 ;  /* 0x0c00001314127389 */ /* 0x0000640000040016 */
[----:B01----:R-:W-:Y:S01]  /*0da0*/  ENDCOLLECTIVE ;  /* 0x000000000000791b */ /* 0x003fe20003800000 */
.L_x_3341:
[----:B------:R-:W-:Y:S01]  /*0db0*/  IMAD.MOV.U32 R19, RZ, RZ, 0x2 ;  /* 0x00000002ff137424 */ /* 0x000fe200078e00ff */
[----:B------:R-:W-:-:S05]  /*0dc0*/  MOV R12, R18 ;  /* 0x00000012000c7202 */ /* 0x000fca0000000f00 */
[----:B------:R-:W-:-:S05]  /*0dd0*/  FADD.FTZ R14, R9, R12 ;  /* 0x0000000c090e7221 */ /* 0x000fca0000010000 */
[----:B------:R-:W-:-:S07]  /*0de0*/  MOV R20, R14 ;  /* 0x0000000e00147202 */ /* 0x000fce0000000f00 */
[----:B------:R-:W-:Y:S05]  /*0df0*/  WARPSYNC.COLLECTIVE R17, `(.L_x_3342) ;  /* 0x0000000011087348 */ /* 0x000fea0003c00000 */
[----:B------:R0:W1:Y:S02]  /*0e00*/  SHFL.BFLY P2, R18, R20, R19, R22 ;  /* 0x0c00001314127389 */ /* 0x0000640000040016 */
[----:B01----:R-:W-:Y:S01]  /*0e10*/  ENDCOLLECTIVE ;  /* 0x000000000000791b */ /* 0x003fe20003800000 */
.L_x_3342:
[----:B------:R-:W-:Y:S01]  /*0e20*/  IMAD.MOV.U32 R19, RZ, RZ, 0x4 ;  /* 0x00000004ff137424 */ /* 0x000fe200078e00ff */
[----:B------:R-:W-:-:S05]  /*0e30*/  MOV R13, R18 ;  /* 0x00000012000d7202 */ /* 0x000fca0000000f00 */
[----:B------:R-:W-:-:S05]  /*0e40*/  FADD.FTZ R15, R14, R13 ;  /* 0x0000000d0e0f7221 */ /* 0x000fca0000010000 */
[----:B------:R-:W-:-:S07]  /*0e50*/  MOV R20, R15 ;  /* 0x0000000f00147202 */ /* 0x000fce0000000f00 */
[----:B------:R-:W-:Y:S05]  /*0e60*/  WARPSYNC.COLLECTIVE R17, `(.L_x_3343) ;  /* 0x0000000011087348 */ /* 0x000fea0003c00000 */
[----:B------:R0:W1:Y:S02]  /*0e70*/  SHFL.BFLY P2, R18, R20, R19, R22 ;  /* 0x0c00001314127389 */ /* 0x0000640000040016 */
[----:B01----:R-:W-:Y:S01]  /*0e80*/  ENDCOLLECTIVE ;  /* 0x000000000000791b */ /* 0x003fe20003800000 */
.L_x_3343:
[----:B------:R-:W-:Y:S01]  /*0e90*/  HFMA2.MMA R19, -RZ, RZ, 0, 4.76837158203125e-07 ;  /* 0x00000008ff137435 */ /* 0x000fe200000001ff */
[----:B------:R-:W-:-:S05]  /*0ea0*/  MOV R16, R18 ;  /* 0x0000001200107202 */ /* 0x000fca0000000f00 */
[----:B------:R-:W-:-:S05]  /*0eb0*/  FADD.FTZ R16, R15, R16 ;  /* 0x000000100f107221 */ /* 0x000fca0000010000 */
[----:B------:R-:W-:-:S07]  /*0ec0*/  MOV R20, R16 ;  /* 0x0000001000147202 */ /* 0x000fce0000000f00 */
[----:B------:R-:W-:Y:S05]  /*0ed0*/  WARPSYNC.COLLECTIVE R17, `(.L_x_3344) ;  /* 0x0000000011087348 */ /* 0x000fea0003c00000 */
[----:B------:R0:W1:Y:S02]  /*0ee0*/  SHFL.BFLY P2, R18, R20, R19, R22 ;  /* 0x0c00001314127389 */ /* 0x0000640000040016 */
[----:B01----:R-:W-:Y:S01]  /*0ef0*/  ENDCOLLECTIVE ;  /* 0x000000000000791b */ /* 0x003fe20003800000 */
.L_x_3344:
[----:B------:R-:W-:Y:S01]  /*0f00*/  HFMA2.MMA R19, -RZ, RZ, 0, 9.5367431640625e-07 ;  /* 0x00000010ff137435 */ /* 0x000fe200000001ff */
[----:B------:R-:W-:-:S04]  /*0f10*/  IMAD.MOV.U32 R9, RZ, RZ, R18 ;  /* 0x000000ffff097224 */ /* 0x000fc800078e0012 */
[----:B------:R-:W-:-:S05]  /*0f20*/  FADD.FTZ R9, R16, R9 ;  /* 0x0000000910097221 */ /* 0x000fca0000010000 */
[----:B------:R-:W-:-:S07]  /*0f30*/  MOV R20, R9 ;  /* 0x0000000900147202 */ /* 0x000fce0000000f00 */
[----:B------:R-:W-:Y:S05]  /*0f40*/  WARPSYNC.COLLECTIVE R17, `(.L_x_3345) ;  /* 0x0000000011087348 */ /* 0x000fea0003c00000 */
[----:B------:R0:W1:Y:S02]  /*0f50*/  SHFL.BFLY P2, R18, R20, R19, R22 ;  /* 0x0c00001314127389 */ /* 0x0000640000040016 */
[----:B01----:R-:W-:Y:S01]  /*0f60*/  ENDCOLLECTIVE ;  /* 0x000000000000791b */ /* 0x003fe20003800000 */
.L_x_3345:
[----:B------:R-:W-:Y:S01]  /*0f70*/  MOV R14, R18 ;  /* 0x00000012000e7202 */ /* 0x000fe20000000f00 */
[----:B------:R-:W-:Y:S06]  /*0f80*/  BRA `(.L_x_3346) ;  /* 0xfffffff8007c7947 */ /* 0x000fec000383ffff */
.L_x_3347:
        /* <DEDUP_REMOVED lines=15> */
.L_x_5530:


//--------------------- .text._ZN10layer_norm13ln_bwd_kernelINS_13Kernel_traitsI6__halfS2_S2_fjLj8192ELj2ELj1ELj4ELj16ENS_18Kernel_traits_baseILj8192ES2_S2_S2_fjLj128EEEEEEEvNS_9BwdParamsE --------------------------
	.section	.text._ZN10layer_norm13ln_bwd_kernelINS_13Kernel_traitsI6__halfS2_S2_fjLj8192ELj2ELj1ELj4ELj16ENS_18Kernel_traits_baseILj8192ES2_S2_S2_fjLj128EEEEEEEvNS_9BwdParamsE,"ax",@progbits
	.align	128
        .global         _ZN10layer_norm13ln_bwd_kernelINS_13Kernel_traitsI6__halfS2_S2_fjLj8192ELj2ELj1ELj4ELj16ENS_18Kernel_traits_baseILj8192ES2_S2_S2_fjLj128EEEEEEEvNS_9BwdParamsE
        .type           _ZN10layer_norm13ln_bwd_kernelINS_13Kernel_traitsI6__halfS2_S2_fjLj8192ELj2ELj1ELj4ELj16ENS_18Kernel_traits_baseILj8192ES2_S2_S2_fjLj128EEEEEEEvNS_9BwdParamsE,@function
        .size           _ZN10layer_norm13ln_bwd_kernelINS_13Kernel_traitsI6__halfS2_S2_fjLj8192ELj2ELj1ELj4ELj16ENS_18Kernel_traits_baseILj8192ES2_S2_S2_fjLj128EEEEEEEvNS_9BwdParamsE,(.L_x_5531 - _ZN10layer_norm13ln_bwd_kernelINS_13Kernel_traitsI6__halfS2_S2_fjLj8192ELj2ELj1ELj4ELj16ENS_18Kernel_traits_baseILj8192ES2_S2_S2_fjLj128EEEEEEEvNS_9BwdParamsE)
        .other          _ZN10layer_norm13ln_bwd_kernelINS_13Kernel_traitsI6__halfS2_S2_fjLj8192ELj2ELj1ELj4ELj16ENS_18Kernel_traits_baseILj8192ES2_S2_S2_fjLj128EEEEEEEvNS_9BwdParamsE,@"STO_CUDA_ENTRY STV_DEFAULT"
_ZN10layer_norm13ln_bwd_kernelINS_13Kernel_traitsI6__halfS2_S2_fjLj8192ELj2ELj1ELj4ELj16ENS_18Kernel_traits_baseILj8192ES2_S2_S2_fjLj128EEEEEEEvNS_9BwdParamsE:
.text._ZN10layer_norm13ln_bwd_kernelINS_13Kernel_traitsI6__halfS2_S2_fjLj8192ELj2ELj1ELj4ELj16ENS_18Kernel_traits_baseILj8192ES2_S2_S2_fjLj128EEEEEEEvNS_9BwdParamsE:
        /* <DEDUP_REMOVED lines=141> */
.L_x_3354:
        /* <DEDUP_REMOVED lines=490> */
.L_x_3365:
        /* <DEDUP_REMOVED lines=43> */
.L_x_3351:
[----:B------:R-:W-:Y:S05]  /*2a20*/  BSYNC B0 ;  /* 0x0000000000007941 */ /* 0x000fea0003800000 */
.L_x_3350:
        /* <DEDUP_REMOVED lines=17> */
[----:B------:R-:W-:-:S07]  /*2b40*/  LOP3.LUT R19, R153, 0x2, RZ, 0xc, !PT ;  /* 0x0000000299137812 */ /* 0x000fce00078e0cff */
.L_x_3353:
[----:B------:R-:W2:Y:S04]  /*2b50*/  LDG.E.STRONG.GPU R16, desc[UR6][R2.64] ;  /* 0x0000000602107981 */ /* 0x000ea8000c1ef900 */
[----:B--2---:R-:W-:Y:S01]  /*2b60*/  CCTL.IVALL ;  /* 0x00000000ff00798f */ /* 0x004fe20002000000 */
[----:B------:R-:W-:Y:S05]  /*2b70*/  YIELD ;  /* 0x0000000000007946 */ /* 0x000fea0003800000 */
[----:B------:R-:W-:-:S13]  /*2b80*/  ISETP.NE.AND P0, PT, R16, R19, PT ;  /* 0x000000131000720c */ /* 0x000fda0003f05270 */
[----:B------:R-:W-:Y:S05]  /*2b90*/  @P0 BRA `(.L_x_3353) ;  /* 0xfffffffc00ec0947 */ /* 0x000fea000383ffff */
.L_x_3352:
        /* <DEDUP_REMOVED lines=34> */
[----:B------:R-:W-:Y:S02]  /*2dc0*/  FMUL.FTZ R17, R16, 0.0001220703125 ;  /* 0x3900000010117820 */ /* 0x000fe40000410000 */
        /* <DEDUP_REMOVED lines=183> */
.L_x_3348:
        /* <DEDUP_REMOVED lines=32> */
.L_x_3349:
[----:B------:R-:W-:Y:S01]  /*3b40*/  HFMA2.MMA R199, -RZ, RZ, 0, 9.5367431640625e-07 ;  /* 0x00000010ffc77435 */ /* 0x000fe200000001ff */
[----:B------:R-:W-:Y:S02]  /*3b50*/  MOV R197, R2 ;  /* 0x0000000200c57202 */ /* 0x000fe40000000f00 */
[----:B------:R-:W-:Y:S02]  /*3b60*/  MOV R200, 0x1f ;  /* 0x0000001f00c87802 */ /* 0x000fe40000000f00 */
[----:B------:R-:W-:-:S07]  /*3b70*/  MOV R192, 0xffffffff ;  /* 0xffffffff00c07802 */ /* 0x000fce0000000f00 */
[----:B------:R-:W-:Y:S05]  /*3b80*/  WARPSYNC.COLLECTIVE R192, `(.L_x_3355) ;  /* 0x00000000c0087348 */ /* 0x000fea0003c00000 */
[----:B------:R0:W1:Y:S02]  /*3b90*/  SHFL.DOWN P0, R198, R197, R199, R200 ;  /* 0x080000c7c5c67389 */ /* 0x00006400000000c8 */
[----:B01----:R-:W-:Y:S01]  /*3ba0*/  ENDCOLLECTIVE ;  /* 0x000000000000791b */ /* 0x003fe20003800000 */
.L_x_3355:
[----:B------:R-:W-:Y:S02]  /*3bb0*/  MOV R197, R3 ;  /* 0x0000000300c57202 */ /* 0x000fe40000000f00 */
[----:B------:R-:W-:-:S07]  /*3bc0*/  MOV R17, R198 ;  /* 0x000000c600117202 */ /* 0x000fce0000000f00 */
[----:B------:R-:W-:Y:S05]  /*3bd0*/  WARPSYNC.COLLECTIVE R192, `(.L_x_3356) ;  /* 0x00000000c0087348 */ /* 0x000fea0003c00000 */
[----:B------:R0:W1:Y:S02]  /*3be0*/  SHFL.DOWN P0, R198, R197, R199, R200 ;  /* 0x080000c7c5c67389 */ /* 0x00006400000000c8 */
[----:B01----:R-:W-:Y:S01]  /*3bf0*/  ENDCOLLECTIVE ;  /* 0x000000000000791b */ /* 0x003fe20003800000 */
.L_x_3356:
[----:B------:R-:W-:Y:S01]  /*3c00*/  FADD.FTZ R17, R2, R17 ;  /* 0x0000001102117221 */ /* 0x000fe20000010000 */
[----:B------:R-:W-:-:S04]  /*3c10*/  HFMA2.MMA R199, -RZ, RZ, 0, 4.76837158203125e-07 ;  /* 0x00000008ffc77435 */ /* 0x000fc800000001ff */
[----:B------:R-:W-:Y:S02]  /*3c20*/  MOV R197, R17 ;  /* 0x0000001100c57202 */ /* 0x000fe40000000f00 */
[----:B------:R-:W-:-:S07]  /*3c30*/  MOV R20, R198 ;  /* 0x000000c600147202 */ /* 0x000fce0000000f00 */
[----:B------:R-:W-:Y:S05]  /*3c40*/  WARPSYNC.COLLECTIVE R192, `(.L_x_3357) ;  /* 0x00000000c0087348 */ /* 0x000fea0003c00000 */
[----:B------:R0:W1:Y:S02]  /*3c50*/  SHFL.DOWN P0, R198, R197, R199, R200 ;  /* 0x080000c7c5c67389 */ /* 0x00006400000000c8 */
[----:B01----:R-:W-:Y:S01]  /*3c60*/  ENDCOLLECTIVE ;  /* 0x000000000000791b */ /* 0x003fe20003800000 */
.L_x_3357:
[----:B------:R-:W-:-:S05]  /*3c70*/  FADD.FTZ R20, R3, R20 ;  /* 0x0000001403147221 */ /* 0x000fca0000010000 */
[----:B------:R-:W-:Y:S02]  /*3c80*/  MOV R197, R20 ;  /* 0x0000001400c57202 */ /* 0x000fe40000000f00 */
[----:B------:R-:W-:-:S07]  /*3c90*/  MOV R22, R198 ;  /* 0x000000c600167202 */ /* 0x000fce0000000f00 */
[----:B------:R-:W-:Y:S05]  /*3ca0*/  WARPSYNC.COLLECTIVE R192, `(.L_x_3358) ;  /* 0x00000000c0087348 */ /* 0x000fea0003c00000 */
[----:B------:R0:W1:Y:S02]  /*3cb0*/  SHFL.DOWN P0, R198, R197, R199, R200 ;  /* 0x080000c7c5c67389 */ /* 0x00006400000000c8 */
[----:B01----:R-:W-:Y:S01]  /*3cc0*/  ENDCOLLECTIVE ;  /* 0x000000000000791b */ /* 0x003fe20003800000 */
.L_x_3358:
[----:B------:R-:W-:Y:S01]  /*3cd0*/  FADD.FTZ R22, R17, R22 ;  /* 0x0000001611167221 */ /* 0x000fe20000010000 */
[----:B------:R-:W-:-:S04]  /*3ce0*/  HFMA2.MMA R199, -RZ, RZ, 0, 2.384185791015625e-07 ;  /* 0x00000004ffc77435 */ /* 0x000fc800000001ff */
[----:B------:R-:W-:Y:S02]  /*3cf0*/  MOV R197, R22 ;  /* 0x0000001600c57202 */ /* 0x000fe40000000f00 */
[----:B------:R-:W-:-:S07]  /*3d00*/  MOV R19, R198 ;  /* 0x000000c600137202 */ /* 0x000fce0000000f00 */
[----:B------:R-:W-:Y:S05]  /*3d10*/  WARPSYNC.COLLECTIVE R192, `(.L_x_3359) ;  /* 0x00000000c0087348 */ /* 0x000fea0003c00000 */
[----:B------:R0:W1:Y:S02]  /*3d20*/  SHFL.DOWN P0, R198, R197, R199, R200 ;  /* 0x080000c7c5c67389 */ /* 0x00006400000000c8 */
[----:B01----:R-:W-:Y:S01]  /*3d30*/  ENDCOLLECTIVE ;  /* 0x000000000000791b */ /* 0x003fe20003800000 */
.L_x_3359:
[----:B------:R-:W-:-:S05]  /*3d40*/  FADD.FTZ R19, R20, R19 ;  /* 0x0000001314137221 */ /* 0x000fca0000010000 */
[----:B------:R-:W-:Y:S02]  /*3d50*/  MOV R197, R19 ;  /* 0x0000001300c57202 */ /* 0x000fe40000000f00 */
[----:B------:R-:W-:-:S07]  /*3d60*/  MOV R21, R198 ;  /* 0x000000c600157202 */ /* 0x000fce0000000f00 */
[----:B------:R-:W-:Y:S05]  /*3d70*/  WARPSYNC.COLLECTIVE R192, `(.L_x_3360) ;  /* 0x00000000c0087348 */ /* 0x000fea0003c00000 */
[----:B------:R0:W1:Y:S02]  /*3d80*/  SHFL.DOWN P0, R198, R197, R199, R200 ;  /* 0x080000c7c5c67389 */ /* 0x00006400000000c8 */
[----:B01----:R-:W-:Y:S01]  /*3d90*/  ENDCOLLECTIVE ;  /* 0x000000000000791b */ /* 0x003fe20003800000 */
.L_x_3360:
[----:B------:R-:W-:Y:S01]  /*3da0*/  FADD.FTZ R21, R22, R21 ;  /* 0x0000001516157221 */ /* 0x000fe20000010000 */
[----:B------:R-:W-:-:S04]  /*3db0*/  HFMA2.MMA R199, -RZ, RZ, 0, 1.1920928955078125e-07 ;  /* 0x00000002ffc77435 */ /* 0x000fc800000001ff */
[----:B------:R-:W-:Y:S02]  /*3dc0*/  MOV R197, R21 ;  /* 0x0000001500c57202 */ /* 0x000fe40000000f00 */
[----:B------:R-:W-:-:S07]  /*3dd0*/  MOV R32, R198 ;  /* 0x000000c600207202 */ /* 0x000fce0000000f00 */
[----:B------:R-:W-:Y:S05]  /*3de0*/  WARPSYNC.COLLECTIVE R192, `(.L_x_3361) ;  /* 0x00000000c0087348 */ /* 0x000fea0003c00000 */
[----:B------:R0:W1:Y:S02]  /*3df0*/  SHFL.DOWN P0, R198, R197, R199, R200 ;  /* 0x080000c7c5c67389 */ /* 0x00006400000000c8 */
[----:B01----:R-:W-:Y:S01]  /*3e00*/  ENDCOLLECTIVE ;  /* 0x000000000000791b */ /* 0x003fe20003800000 */
.L_x_3361:
[----:B------:R-:W-:-:S05]  /*3e10*/  FADD.FTZ R32, R19, R32 ;  /* 0x0000002013207221 */ /* 0x000fca0000010000 */
[----:B------:R-:W-:Y:S02]  /*3e20*/  MOV R197, R32 ;  /* 0x0000002000c57202 */ /* 0x000fe40000000f00 */
[----:B------:R-:W-:-:S07]  /*3e30*/  MOV R2, R198 ;  /* 0x000000c600027202 */ /* 0x000fce0000000f00 */
[----:B------:R-:W-:Y:S05]  /*3e40*/  WARPSYNC.COLLECTIVE R192, `(.L_x_3362) ;  /* 0x00000000c0087348 */ /* 0x000fea0003c00000 */
[----:B------:R0:W1:Y:S02]  /*3e50*/  SHFL.DOWN P0, R198, R197, R199, R200 ;  /* 0x080000c7c5c67389 */ /* 0x00006400000000c8 */
[----:B01----:R-:W-:Y:S01]  /*3e60*/  ENDCOLLECTIVE ;  /* 0x000000000000791b */ /* 0x003fe20003800000 */
.L_x_3362:
[----:B------:R-:W-:Y:S01]  /*3e70*/  FADD.FTZ R23, R21, R2 ;  /* 0x0000000215177221 */ /* 0x000fe20000010000 */
[----:B------:R-:W-:-:S04]  /*3e80*/  HFMA2.MMA R199, -RZ, RZ, 0, 5.9604644775390625e-08 ;  /* 0x00000001ffc77435 */ /* 0x000fc800000001ff */
[----:B------:R-:W-:Y:S02]  /*3e90*/  MOV R197, R23 ;  /* 0x0000001700c57202 */ /* 0x000fe40000000f00 */
[----:B------:R-:W-:-:S07]  /*3ea0*/  MOV R3, R198 ;  /* 0x000000c600037202 */ /* 0x000fce0000000f00 */
[----:B------:R-:W-:Y:S05]  /*3eb0*/  WARPSYNC.COLLECTIVE R192, `(.L_x_3363) ;  /* 0x00000000c0087348 */ /* 0x000fea0003c00000 */
[----:B------:R0:W1:Y:S02]  /*3ec0*/  SHFL.DOWN P0, R198, R197, R199, R200 ;  /* 0x080000c7c5c67389 */ /* 0x00006400000000c8 */
[----:B01----:R-:W-:Y:S01]  /*3ed0*/  ENDCOLLECTIVE ;  /* 0x000000000000791b */ /* 0x003fe20003800000 */
.L_x_3363:
[----:B------:R-:W-:-:S05]  /*3ee0*/  FADD.FTZ R17, R32, R3 ;  /* 0x0000000320117221 */ /* 0x000fca0000010000 */
[----:B------:R-:W-:Y:S02]  /*3ef0*/  MOV R197, R17 ;  /* 0x0000001100c57202 */ /* 0x000fe40000000f00 */
[----:B------:R-:W-:-:S07]  /*3f00*/  MOV R20, R198 ;  /* 0x000000c600147202 */ /* 0x000fce0000000f00 */
[----:B------:R-:W-:Y:S05]  /*3f10*/  WARPSYNC.COLLECTIVE R192, `(.L_x_3364) ;  /* 0x00000000c0087348 */ /* 0x000fea0003c00000 */
[----:B------:R0:W1:Y:S02]  /*3f20*/  SHFL.DOWN P0, R198, R197, R199, R200 ;  /* 0x080000c7c5c67389 */ /* 0x00006400000000c8 */
[----:B01----:R-:W-:Y:S01]  /*3f30*/  ENDCOLLECTIVE ;  /* 0x000000000000791b */ /* 0x003fe20003800000 */
.L_x_3364:
[----:B------:R-:W-:Y:S05]  /*3f40*/  BRA `(.L_x_3365) ;  /* 0xffffffe800087947 */ /* 0x000fea000383ffff */
.L_x_3366:
        /* <DEDUP_REMOVED lines=11> */
.L_x_5531:


//--------------------- .text._ZN10layer_norm22ln_bwd_finalize_kernelINS_22Kernel_traits_finalizeILj8192EffffjLj1024ELj4ENS_18Kernel_traits_baseILj8192EffffjLj1024EEEEEEEvNS_9BwdParamsE --------------------------
	.section	.text._ZN10layer_norm22ln_bwd_finalize_kernelINS_22Kernel_traits_finalizeILj8192EffffjLj1024ELj4ENS_18Kernel_traits_baseILj8192EffffjLj1024EEEEEEEvNS_9BwdParamsE,"ax",@progbits
	.align	128
        .global         _ZN10layer_norm22ln_bwd_finalize_kernelINS_22Kernel_traits_finalizeILj8192EffffjLj1024ELj4ENS_18Kernel_traits_baseILj8192EffffjLj1024EEEEEEEvNS_9BwdParamsE
        .type           _ZN10layer_norm22ln_bwd_finalize_kernelINS_22Kernel_traits_finalizeILj8192EffffjLj1024ELj4ENS_18Kernel_traits_baseILj8192EffffjLj1024EEEEEEEvNS_9BwdParamsE,@function
        .size           _ZN10layer_norm22ln_bwd_finalize_kernelINS_22Kernel_traits_finalizeILj8192EffffjLj1024ELj4ENS_18Kernel_traits_baseILj8192EffffjLj1024EEEEEEEvNS_9BwdParamsE,(.L_x_5532 - _ZN10layer_norm22ln_bwd_finalize_kernelINS_22Kernel_traits_finalizeILj8192EffffjLj1024ELj4ENS_18Kernel_traits_baseILj8192EffffjLj1024EEEEEEEvNS_9BwdParamsE)
        .other          _ZN10layer_norm22ln_bwd_finalize_kernelINS_22Kernel_traits_finalizeILj8192EffffjLj1024ELj4ENS_18Kernel_traits_baseILj8192EffffjLj1024EEEEEEEvNS_9BwdParamsE,@"STO_CUDA_ENTRY STV_DEFAULT"
_ZN10layer_norm22ln_bwd_finalize_kernelINS_22Kernel_traits_finalizeILj8192EffffjLj1024ELj4ENS_18Kernel_traits_baseILj8192EffffjLj1024EEEEEEEvNS_9BwdParamsE:
.text._ZN10layer_norm22ln_bwd_finalize_kernelINS_22Kernel_traits_finalizeILj8192EffffjLj1024ELj4ENS_18Kernel_traits_baseILj8192EffffjLj1024EEEEEEEvNS_9BwdParamsE:
        /* <DEDUP_REMOVED lines=25> */
.L_x_3376:
        /* <DEDUP_REMOVED lines=28> */
.L_x_3371:
        /* <DEDUP_REMOVED lines=33> */
.L_x_3370:
[----:B------:R-:W-:Y:S05]  /*0560*/  BSYNC B1 ;  /* 0x0000000000017941 */ /* 0x000fea0003800000 */
.L_x_3369:
        /* <DEDUP_REMOVED lines=23> */
.L_x_3373:
[----:B------:R-:W-:Y:S05]  /*06e0*/  BSYNC B1 ;  /* 0x0000000000017941 */ /* 0x000fea0003800000 */
.L_x_3372:
        /* <DEDUP_REMOVED lines=11> */
.L_x_3368:
[----:B------:R-:W-:Y:S05]  /*07a0*/  BSYNC B0 ;  /* 0x0000000000007941 */ /* 0x000fea0003800000 */
.L_x_3367:
        /* <DEDUP_REMOVED lines=29> */
.L_x_3387:
[----:B------:R-:W-:Y:S01]  /*0980*/  @!P1 SHF.R.U32.HI R12, RZ, 0x3, R0 ;  /* 0x00000003ff0c9819 */ /* 0x000fe20000011600 */
[----:B---3--:R-:W-:Y:S01]  /*0990*/  FADD.FTZ R14, R9, R14 ;  /* 0x0000000e090e7221 */ /* 0x008fe20000010000 */
[----:B--2---:R-:W-:Y:S02]  /*09a0*/  FADD.FTZ R11, R10, R11 ;  /* 0x0000000b0a0b7221 */ /* 0x004fe40000010000 */
[----:B------:R-:W-:-:S05]  /*09b0*/  @!P1 LOP3.LUT R12, R12, 0x1ffffffc, RZ, 0xc0, !PT ;  /* 0x1ffffffc0c0c9812 */ /* 0x000fca00078ec0ff */
[----:B------:R2:W-:Y:S04]  /*09c0*/  @!P1 STS [R12+UR4+0x2000], R14 ;  /* 0x0020000e0c009988 */ /* 0x0005e80008000804 */
[----:B------:R2:W-:Y:S02]  /*09d0*/  @!P1 STS [R12+UR4+0x2080], R11 ;  /* 0x0020800b0c009988 */ /* 0x0005e40008000804 */
.L_x_3374:
        /* <DEDUP_REMOVED lines=15> */
.L_x_3375:
[----:B------:R-:W-:Y:S01]  /*0ad0*/  HFMA2.MMA R19, -RZ, RZ, 0, 5.9604644775390625e-08 ;  /* 0x00000001ff137435 */ /* 0x000fe200000001ff */
[----:B---3--:R-:W-:Y:S01]  /*0ae0*/  IMAD.MOV.U32 R20, RZ, RZ, R10 ;  /* 0x000000ffff147224 */ /* 0x008fe200078e000a */
[----:B------:R-:W-:Y:S01]  /*0af0*/  MOV R22, 0x1f ;  /* 0x0000001f00167802 */ /* 0x000fe20000000f00 */
[----:B------:R-:W-:-:S08]  /*0b00*/  IMAD.MOV.U32 R17, RZ, RZ, -0x1 ;  /* 0xffffffffff117424 */ /* 0x000fd000078e00ff */
[----:B012---:R-:W-:Y:S05]  /*0b10*/  WARPSYNC.COLLECTIVE R17, `(.L_x_3377) ;  /* 0x0000000011087348 */ /* 0x007fea0003c00000 */
[----:B------:R3:W4:Y:S02]  /*0b20*/  SHFL.BFLY P2, R18, R20, R19, R22 ;  /* 0x0c00001314127389 */ /* 0x0007240000040016 */
[----:B01234-:R-:W-:Y:S01]  /*0b30*/  ENDCOLLECTIVE ;  /* 0x000000000000791b */ /* 0x01ffe20003800000 */
.L_x_3377:
[----:B------:R-:W-:Y:S01]  /*0b40*/  IMAD.MOV.U32 R19, RZ, RZ, 0x2 ;  /* 0x00000002ff137424 */ /* 0x000fe200078e00ff */
[----:B------:R-:W-:-:S05]  /*0b50*/  MOV R11, R18 ;  /* 0x00000012000b7202 */ /* 0x000fca0000000f00 */
[----:B------:R-:W-:-:S05]  /*0b60*/  FADD.FTZ R11, R10, R11 ;  /* 0x0000000b0a0b7221 */ /* 0x000fca0000010000 */
[----:B------:R-:W-:-:S07]  /*0b70*/  MOV R20, R11 ;  /* 0x0000000b00147202 */ /* 0x000fce0000000f00 */
[----:B------:R-:W-:Y:S05]  /*0b80*/  WARPSYNC.COLLECTIVE R17, `(.L_x_3378) ;  /* 0x0000000011087348 */ /* 0x000fea0003c00000 */
[----:B------:R0:W1:Y:S02]  /*0b90*/  SHFL.BFLY P2, R18, R20, R19, R22 ;  /* 0x0c00001314127389 */ /* 0x0000640000040016 */
[----:B01----:R-:W-:Y:S01]  /*0ba0*/  ENDCOLLECTIVE ;  /* 0x000000000000791b */ /* 0x003fe20003800000 */
.L_x_3378:
[----:B------:R-:W-:Y:S01]  /*0bb0*/  IMAD.MOV.U32 R19, RZ, RZ, 0x4 ;  /* 0x00000004ff137424 */ /* 0x000fe200078e00ff */
[----:B------:R-:W-:-:S05]  /*0bc0*/  MOV R12, R18 ;  /* 0x00000012000c7202 */ /* 0x000fca0000000f00 */
[----:B------:R-:W-:-:S05]  /*0bd0*/  FADD.FTZ R12, R11, R12 ;  /* 0x0000000c0b0c7221 */ /* 0x000fca0000010000 */
[----:B------:R-:W-:-:S07]  /*0be0*/  MOV R20, R12 ;  /* 0x0000000c00147202 */ /* 0x000fce0000000f00 */
[----:B------:R-:W-:Y:S05]  /*0bf0*/  WARPSYNC.COLLECTIVE R17, `(.L_x_3379) ;  /* 0x0000000011087348 */ /* 0x000fea0003c00000 */
[----:B------:R0:W1:Y:S02]  /*0c00*/  SHFL.BFLY P2, R18, R20, R19, R22 ;  /* 0x0c00001314127389 */ /* 0x0000640000040016 */
[----:B01----:R-:W-:Y:S01]  /*0c10*/  ENDCOLLECTIVE ;  /* 0x000000000000791b */ /* 0x003fe20003800000 */
.L_x_3379:
[----:B------:R-:W-:Y:S01]  /*0c20*/  IMAD.MOV.U32 R19, RZ, RZ, 0x8 ;  /* 0x00000008ff137424 */ /* 0x000fe200078e00ff */
[----:B------:R-:W-:-:S05]  /*0c30*/  MOV R13, R18 ;  /* 0x00000012000d7202 */ /* 0x000fca0000000f00 */
[----:B------:R-:W-:-:S05]  /*0c40*/  FADD.FTZ R13, R12, R13 ;  /* 0x0000000d0c0d7221 */ /* 0x000fca0000010000 */
[----:B------:R-:W-:-:S07]  /*0c50*/  MOV R20, R13 ;  /* 0x0000000d00147202 */ /* 0x000fce0000000f00 */
[----:B------:R-:W-:Y:S05]  /*0c60*/  WARPSYNC.COLLECTIVE R17, `(.L_x_3380) ;  /* 0x0000000011087348 */ /* 0x000fea0003c00000 */
[----:B------:R0:W1:Y:S02]  /*0c70*/  SHFL.BFLY P2, R18, R20, R19, R22 ;  /* 0x0c00001314127389 */ /* 0x0000640000040016 */
[----:B01----:R-:W-:Y:S01]  /*0c80*/  ENDCOLLECTIVE ;  /* 0x000000000000791b */ /* 0x003fe20003800000 */
.L_x_3380:
[----:B------:R-:W-:Y:S01]  /*0c90*/  HFMA2.MMA R19, -RZ, RZ, 0, 9.5367431640625e-07 ;  /* 0x00000010ff137435 */ /* 0x000fe200000001ff */
[----:B------:R-:W-:-:S05]  /*0ca0*/  MOV R10, R18 ;  /* 0x00000012000a7202 */ /* 0x000fca0000000f00 */
[----:B------:R-:W-:-:S05]  /*0cb0*/  FADD.FTZ R10, R13, R10 ;  /* 0x0000000a0d0a7221 */ /* 0x000fca0000010000 */
[----:B------:R-:W-:-:S07]  /*0cc0*/  MOV R20, R10 ;  /* 0x0000000a00147202 */ /* 0x000fce0000000f00 */
[----:B------:R-:W-:Y:S05]  /*0cd0*/  WARPSYNC.COLLECTIVE R17, `(.L_x_3381) ;  /* 0x0000000011087348 */ /* 0x000fea0003c00000 */
[----:B------:R0:W1:Y:S02]  /*0ce0*/  SHFL.BFLY P2, R18, R20, R19, R22 ;  /* 0x0c00001314127389 */ /* 0x0000640000040016 */
[----:B01----:R-:W-:Y:S01]  /*0cf0*/  ENDCOLLECTIVE ;  /* 0x000000000000791b */ /* 0x003fe20003800000 */
.L_x_3381:
[----:B------:R-:W-:Y:S01]  /*0d00*/  HFMA2.MMA R19, -RZ, RZ, 0, 5.9604644775390625e-08 ;  /* 0x00000001ff137435 */ /* 0x000fe200000001ff */
[----:B------:R-:W-:Y:S01]  /*0d10*/  MOV R20, R9 ;  /* 0x0000000900147202 */ /* 0x000fe20000000f00 */
[----:B------:R-:W-:-:S09]  /*0d20*/  IMAD.MOV.U32 R11, RZ, RZ, R18 ;  /* 0x000000ffff0b7224 */ /* 0x000fd200078e0012 */
[----:B------:R-:W-:Y:S05]  /*0d30*/  WARPSYNC.COLLECTIVE R17, `(.L_x_3382) ;  /* 0x0000000011087348 */ /* 0x000fea0003c00000 */
[----:B------:R0:W1:Y:S02]  /*0d40*/  SHFL.BFLY P2, R18, R20, R19, R22 ;  /* 0x0c00001314127389 */ /* 0x0000640000040016 */
[----:B01----:R-:W-:Y:S01]  /*0d50*/  ENDCOLLECTIVE ;  /* 0x000000000000791b */ /* 0x003fe20003800000 */
.L_x_3382:
[----:B------:R-:W-:Y:S01]  /*0d60*/  HFMA2.MMA R19, -RZ, RZ, 0, 1.1920928955078125e-07 ;  /* 0x00000002ff137435 */ /* 0x000fe200000001ff */
[----:B------:R-:W-:-:S05]  /*0d70*/  MOV R12, R18 ;  /* 0x00000012000c7202 */ /* 0x000fca0000000f00 */
[----:B------:R-:W-:-:S04]  /*0d80*/  FADD.FTZ R14, R9, R12 ;  /* 0x0000000c090e7221 */ /* 0x000fc80000010000 */
[----:B------:R-:W-:-:S07]  /*0d90*/  IMAD.MOV.U32 R20, RZ, RZ, R14 ;  /* 0x000000ffff147224 */ /* 0x000fce00078e000e */
[----:B------:R-:W-:Y:S05]  /*0da0*/  WARPSYNC.COLLECTIVE R17, `(.L_x_3383) ;  /* 0x0000000011087348 */ /* 0x000fea0003c00000 */
[----:B------:R0:W1:Y:S02]  /*0db0*/  SHFL.BFLY P2, R18, R20, R19, R22 ;  /* 0x0c00001314127389 */ /* 0x0000640000040016 */
[----:B01----:R-:W-:Y:S01]  /*0dc0*/  ENDCOLLECTIVE ;  /* 0x000000000000791b */ /* 0x003fe20003800000 */
.L_x_3383:
[----:B------:R-:W-:Y:S01]  /*0dd0*/  IMAD.MOV.U32 R19, RZ, RZ, 0x4 ;  /* 0x00000004ff137424 */ /* 0x000fe200078e00ff */
[----:B------:R-:W-:-:S05]  /*0de0*/  MOV R13, R18 ;  /* 0x00000012000d7202 */ /* 0x000fca0000000f00 */
[----:B------:R-:W-:-:S05]  /*0df0*/  FADD.FTZ R15, R14, R13 ;  /* 0x0000000d0e0f7221 */ /* 0x000fca0000010000 */
[----:B------:R-:W-:-:S07]  /*0e00*/  MOV R20, R15 ;  /* 0x0000000f00147202 */ /* 0x000fce0000000f00 */
[----:B------:R-:W-:Y:S05]  /*0e10*/  WARPSYNC.COLLECTIVE R17, `(.L_x_3384) ;  /* 0x0000000011087348 */ /* 0x000fea0003c00000 */
[----:B------:R0:W1:Y:S02]  /*0e20*/  SHFL.BFLY P2, R18, R20, R19, R22 ;  /* 0x0c00001314127389 */ /* 0x0000640000040016 */
[----:B01----:R-:W-:Y:S01]  /*0e30*/  ENDCOLLECTIVE ;  /* 0x000000000000791b */ /* 0x003fe20003800000 */
.L_x_3384:
[----:B------:R-:W-:Y:S01]  /*0e40*/  HFMA2.MMA R19, -RZ, RZ, 0, 4.76837158203125e-07 ;  /* 0x00000008ff137435 */ /* 0x000fe200000001ff */
[----:B------:R-:W-:-:S05]  /*0e50*/  MOV R16, R18 ;  /* 0x0000001200107202 */ /* 0x000fca0000000f00 */
[----:B------:R-:W-:-:S05]  /*0e60*/  FADD.FTZ R16, R15, R16 ;  /* 0x000000100f107221 */ /* 0x000fca0000010000 */
[----:B------:R-:W-:-:S07]  /*0e70*/  MOV R20, R16 ;  /* 0x0000001000147202 */ /* 0x000fce0000000f00 */
[----:B------:R-:W-:Y:S05]  /*0e80*/  WARPSYNC.COLLECTIVE R17, `(.L_x_3385) ;  /* 0x0000000011087348 */ /* 0x000fea0003c00000 */
[----:B------:R0:W1:Y:S02]  /*0e90*/  SHFL.BFLY P2, R18, R20, R19, R22 ;  /* 0x0c00001314127389 */ /* 0x0000640000040016 */
[----:B01----:R-:W-:Y:S01]  /*0ea0*/  ENDCOLLECTIVE ;  /* 0x000000000000791b */ /* 0x003fe20003800000 */
.L_x_3385:
[----:B------:R-:W-:Y:S01]  /*0eb0*/  HFMA2.MMA R19, -RZ, RZ, 0, 9.5367431640625e-07 ;  /* 0x00000010ff137435 */ /* 0x000fe200000001ff */
[----:B------:R-:W-:-:S04]  /*0ec0*/  IMAD.MOV.U32 R9, RZ, RZ, R18 ;  /* 0x000000ffff097224 */ /* 0x000fc800078e0012 */
[----:B------:R-:W-:-:S05]  /*0ed0*/  FADD.FTZ R9, R16, R9 ;  /* 0x0000000910097221 */ /* 0x000fca0000010000 */
[----:B------:R-:W-:-:S07]  /*0ee0*/  MOV R20, R9 ;  /* 0x0000000900147202 */ /* 0x000fce0000000f00 */
[----:B------:R-:W-:Y:S05]  /*0ef0*/  WARPSYNC.COLLECTIVE R17, `(.L_x_3386) ;  /* 0x0000000011087348 */ /* 0x000fea0003c00000 */
[----:B------:R0:W1:Y:S02]  /*0f00*/  SHFL.BFLY P2, R18, R20, R19, R22 ;  /* 0x0c00001314127389 */ /* 0x0000640000040016 */
[----:B01----:R-:W-:Y:S01]  /*0f10*/  ENDCOLLECTIVE ;  /* 0x000000000000791b */ /* 0x003fe20003800000 */
.L_x_3386:
[----:B------:R-:W-:Y:S01]  /*0f20*/  MOV R14, R18 ;  /* 0x00000012000e7202 */ /* 0x000fe20000000f00 */
[----:B------:R-:W-:Y:S06]  /*0f30*/  BRA `(.L_x_3387) ;  /* 0xfffffff800907947 */ /* 0x000fec000383ffff */
.L_x_3388:
        /* <DEDUP_REMOVED lines=12> */
.L_x_5532:


//--------------------- .text._ZN10layer_norm13ln_bwd_kernelINS_13Kernel_traitsIffffjLj8192ELj2ELj1ELj4ELj16ENS_18Kernel_traits_baseILj8192EffffjLj128EEEEEEEvNS_9BwdParamsE --------------------------
	.section	.text._ZN10layer_norm13ln_bwd_kernelINS_13Kernel_traitsIffffjLj8192ELj2ELj1ELj4ELj16ENS_18Kernel_traits_baseILj8192EffffjLj128EEEEEEEvNS_9BwdParamsE,"ax",@progbits
	.align	128
        .global         _ZN10layer_norm13ln_bwd_kernelINS_13Kernel_traitsIffffjLj8192ELj2ELj1ELj4ELj16ENS_18Kernel_traits_baseILj8192EffffjLj128EEEEEEEvNS_9BwdParamsE
        .type           _ZN10layer_norm13ln_bwd_kernelINS_13Kernel_traitsIffffjLj8192ELj2ELj1ELj4ELj16ENS_18Kernel_traits_baseILj8192EffffjLj128EEEEEEEvNS_9BwdParamsE,@function
        .size           _ZN10layer_norm13ln_bwd_kernelINS_13Kernel_traitsIffffjLj8192ELj2ELj1ELj4ELj16ENS_18Kernel_traits_baseILj8192EffffjLj128EEEEEEEvNS_9BwdParamsE,(.L_x_5533 - _ZN10layer_norm13ln_bwd_kernelINS_13Kernel_traitsIffffjLj8192ELj2ELj1ELj4ELj16ENS_18Kernel_traits_baseILj8192EffffjLj128EEEEEEEvNS_9BwdParamsE)
        .other          _ZN10layer_norm13ln_bwd_kernelINS_13Kernel_traitsIffffjLj8192ELj2ELj1ELj4ELj16ENS_18Kernel_traits_baseILj8192EffffjLj128EEEEEEEvNS_9BwdParamsE,@"STO_CUDA_ENTRY STV_DEFAULT"
_ZN10layer_norm13ln_bwd_kernelINS_13Kernel_traitsIffffjLj8192ELj2ELj1ELj4ELj16ENS_18Kernel_traits_baseILj8192EffffjLj128EEEEEEEvNS_9BwdParamsE:
.text._ZN10layer_norm13ln_bwd_kernelINS_13Kernel_traitsIffffjLj8192ELj2ELj1ELj4ELj16ENS_18Kernel_traits_baseILj8192EffffjLj128EEEEEEEvNS_9BwdParamsE:
        /* <DEDUP_REMOVED lines=127> */
.L_x_3395:
        /* <DEDUP_REMOVED lines=432> */
.L_x_3406:
        /* <DEDUP_REMOVED lines=31> */
.L_x_3392:
[----:B------:R-:W-:Y:S05]  /*24e0*/  BSYNC B0 ;  /* 0x0000000000007941 */ /* 0x000fea0003800000 */
.L_x_3391:
        /* <DEDUP_REMOVED lines=29> */
.L_x_3394:
[----:B------:R-:W2:Y:S04]  /*26c0*/  LDG.E.STRONG.GPU R98, desc[UR6][R96.64] ;  /* 0x0000000660627981 */ /* 0x000ea8000c1ef900 */
[----:B--2---:R-:W-:Y:S01]  /*26d0*/  CCTL.IVALL ;  /* 0x00000000ff00798f */ /* 0x004fe20002000000 */
[----:B------:R-:W-:Y:S05]  /*26e0*/  YIELD ;  /* 0x0000000000007946 */ /* 0x000fea0003800000 */
[----:B------:R-:W-:-:S13]  /*26f0*/  ISETP.NE.AND P0, PT, R98, R103, PT ;  /* 0x000000676200720c */ /* 0x000fda0003f05270 */
[----:B------:R-:W-:Y:S05]  /*2700*/  @P0 BRA `(.L_x_3394) ;  /* 0xfffffffc00ec0947 */ /* 0x000fea000383ffff */
.L_x_3393:
        /* <DEDUP_REMOVED lines=218> */
.L_x_3389:
        /* <DEDUP_REMOVED lines=44> */
.L_x_3390:
[----:B------:R-:W-:Y:S01]  /*3770*/  HFMA2.MMA R135, -RZ, RZ, 0, 9.5367431640625e-07 ;  /* 0x00000010ff877435 */ /* 0x000fe200000001ff */
[----:B------:R-:W-:Y:S02]  /*3780*/  MOV R133, R18 ;  /* 0x0000001200857202 */ /* 0x000fe40000000f00 */
[----:B------:R-:W-:Y:S02]  /*3790*/  MOV R136, 0x1f ;  /* 0x0000001f00887802 */ /* 0x000fe40000000f00 */
[----:B------:R-:W-:-:S07]  /*37a0*/  MOV R104, 0xffffffff ;  /* 0xffffffff00687802 */ /* 0x000fce0000000f00 */
[----:B------:R-:W-:Y:S05]  /*37b0*/  WARPSYNC.COLLECTIVE R104, `(.L_x_3396) ;  /* 0x0000000068087348 */ /* 0x000fea0003c00000 */
[----:B------:R0:W1:Y:S02]  /*37c0*/  SHFL.DOWN P0, R134, R133, R135, R136 ;  /* 0x0800008785867389 */ /* 0x0000640000000088 */
[----:B01----:R-:W-:Y:S01]  /*37d0*/  ENDCOLLECTIVE ;  /* 0x000000000000791b */ /* 0x003fe20003800000 */
.L_x_3396:
[----:B------:R-:W-:Y:S02]  /*37e0*/  MOV R133, R26 ;  /* 0x0000001a00857202 */ /* 0x000fe40000000f00 */
[----:B------:R-:W-:-:S07]  /*37f0*/  MOV R99, R134 ;  /* 0x0000008600637202 */ /* 0x000fce0000000f00 */
[----:B------:R-:W-:Y:S05]  /*3800*/  WARPSYNC.COLLECTIVE R104, `(.L_x_3397) ;  /* 0x0000000068087348 */ /* 0x000fea0003c00000 */
[----:B------:R0:W1:Y:S02]  /*3810*/  SHFL.DOWN P0, R134, R133, R135, R136 ;  /* 0x0800008785867389 */ /* 0x0000640000000088 */
[----:B01----:R-:W-:Y:S01]  /*3820*/  ENDCOLLECTIVE ;  /* 0x000000000000791b */ /* 0x003fe20003800000 */
.L_x_3397:
[----:B------:R-:W-:Y:S01]  /*3830*/  FADD.FTZ R99, R18, R99 ;  /* 0x0000006312637221 */ /* 0x000fe20000010000 */
[----:B------:R-:W-:-:S04]  /*3840*/  HFMA2.MMA R135, -RZ, RZ, 0, 4.76837158203125e-07 ;  /* 0x00000008ff877435 */ /* 0x000fc800000001ff */
[----:B------:R-:W-:Y:S02]  /*3850*/  MOV R133, R99 ;  /* 0x0000006300857202 */ /* 0x000fe40000000f00 */
[----:B------:R-:W-:-:S07]  /*3860*/  MOV R101, R134 ;  /* 0x0000008600657202 */ /* 0x000fce0000000f00 */
[----:B------:R-:W-:Y:S05]  /*3870*/  WARPSYNC.COLLECTIVE R104, `(.L_x_3398) ;  /* 0x0000000068087348 */ /* 0x000fea0003c00000 */
[----:B------:R0:W1:Y:S02]  /*3880*/  SHFL.DOWN P0, R134, R133, R135, R136 ;  /* 0x0800008785867389 */ /* 0x0000640000000088 */
[----:B01----:R-:W-:Y:S01]  /*3890*/  ENDCOLLECTIVE ;  /* 0x000000000000791b */ /* 0x003fe20003800000 */
.L_x_3398:
[----:B------:R-:W-:-:S05]  /*38a0*/  FADD.FTZ R101, R26, R101 ;  /* 0x000000651a657221 */ /* 0x000fca0000010000 */
[----:B------:R-:W-:Y:S02]  /*38b0*/  MOV R133, R101 ;  /* 0x0000006500857202 */ /* 0x000fe40000000f00 */
[----:B------:R-:W-:-:S07]  /*38c0*/  MOV R100, R134 ;  /* 0x0000008600647202 */ /* 0x000fce0000000f00 */
[----:B------:R-:W-:Y:S05]  /*38d0*/  WARPSYNC.COLLECTIVE R104, `(.L_x_3399) ;  /* 0x0000000068087348 */ /* 0x000fea0003c00000 */
[----:B------:R0:W1:Y:S02]  /*38e0*/  SHFL.DOWN P0, R134, R133, R135, R136 ;  /* 0x0800008785867389 */ /* 0x0000640000000088 */
[----:B01----:R-:W-:Y:S01]  /*38f0*/  ENDCOLLECTIVE ;  /* 0x000000000000791b */ /* 0x003fe20003800000 */
.L_x_3399:
[----:B------:R-:W-:Y:S01]  /*3900*/  FADD.FTZ R100, R99, R100 ;  /* 0x0000006463647221 */ /* 0x000fe20000010000 */
[----:B------:R-:W-:-:S04]  /*3910*/  HFMA2.MMA R135, -RZ, RZ, 0, 2.384185791015625e-07 ;  /* 0x00000004ff877435 */ /* 0x000fc800000001ff */
[----:B------:R-:W-:Y:S02]  /*3920*/  MOV R133, R100 ;  /* 0x0000006400857202 */ /* 0x000fe40000000f00 */
[----:B------:R-:W-:-:S07]  /*3930*/  MOV R102, R134 ;  /* 0x0000008600667202 */ /* 0x000fce0000000f00 */
[----:B------:R-:W-:Y:S05]  /*3940*/  WARPSYNC.COLLECTIVE R104, `(.L_x_3400) ;  /* 0x0000000068087348 */ /* 0x000fea0003c00000 */
[----:B------:R0:W1:Y:S02]  /*3950*/  SHFL.DOWN P0, R134, R133, R135, R136 ;  /* 0x0800008785867389 */ /* 0x0000640000000088 */
[----:B01----:R-:W-:Y:S01]  /*3960*/  ENDCOLLECTIVE ;  /* 0x000000000000791b */ /* 0x003fe20003800000 */
.L_x_3400:
[----:B------:R-:W-:-:S05]  /*3970*/  FADD.FTZ R102, R101, R102 ;  /* 0x0000006665667221 */ /* 0x000fca0000010000 */
[----:B------:R-:W-:Y:S02]  /*3980*/  MOV R133, R102 ;  /* 0x0000006600857202 */ /* 0x000fe40000000f00 */
[----:B------:R-:W-:-:S07]  /*3990*/  MOV R103, R134 ;  /* 0x0000008600677202 */ /* 0x000fce0000000f00 */
[----:B------:R-:W-:Y:S05]  /*39a0*/  WARPSYNC.COLLECTIVE R104, `(.L_x_3401) ;  /* 0x0000000068087348 */ /* 0x000fea0003c00000 */
[----:B------:R0:W1:Y:S02]  /*39b0*/  SHFL.DOWN P0, R134, R133, R135, R136 ;  /* 0x0800008785867389 */ /* 0x0000640000000088 */
[----:B01----:R-:W-:Y:S01]  /*39c0*/  ENDCOLLECTIVE ;  /* 0x000000000000791b */ /* 0x003fe20003800000 */
.L_x_3401:
[----:B------:R-:W-:Y:S01]  /*39d0*/  FADD.FTZ R103, R100, R103 ;  /* 0x0000006764677221 */ /* 0x000fe20000010000 */
[----:B------:R-:W-:-:S04]  /*39e0*/  HFMA2.MMA R135, -RZ, RZ, 0, 1.1920928955078125e-07 ;  /* 0x00000002ff877435 */ /* 0x000fc800000001ff */
[----:B------:R-:W-:Y:S02]  /*39f0*/  MOV R133, R103 ;  /* 0x0000006700857202 */ /* 0x000fe40000000f00 */
[----:B------:R-:W-:-:S07]  /*3a00*/  MOV R105, R134 ;  /* 0x0000008600697202 */ /* 0x000fce0000000f00 */
[----:B------:R-:W-:Y:S05]  /*3a10*/  WARPSYNC.COLLECTIVE R104, `(.L_x_3402) ;  /* 0x0000000068087348 */ /* 0x000fea0003c00000 */
[----:B------:R0:W1:Y:S02]  /*3a20*/  SHFL.DOWN P0, R134, R133, R135, R136 ;  /* 0x0800008785867389 */ /* 0x0000640000000088 */
[----:B01----:R-:W-:Y:S01]  /*3a30*/  ENDCOLLECTIVE ;  /* 0x000000000000791b */ /* 0x003fe20003800000 */
.L_x_3402:
[----:B------:R-:W-:-:S05]  /*3a40*/  FADD.FTZ R105, R102, R105 ;  /* 0x0000006966697221 */ /* 0x000fca0000010000 */
[----:B------:R-:W-:Y:S02]  /*3a50*/  MOV R133, R105 ;  /* 0x0000006900857202 */ /* 0x000fe40000000f00 */
[----:B------:R-:W-:-:S07]  /*3a60*/  MOV R18, R134 ;  /* 0x0000008600127202 */ /* 0x000fce0000000f00 */
[----:B------:R-:W-:Y:S05]  /*3a70*/  WARPSYNC.COLLECTIVE R104, `(.L_x_3403) ;  /* 0x0000000068087348 */ /* 0x000fea0003c00000 */
[----:B------:R0:W1:Y:S02]  /*3a80*/  SHFL.DOWN P0, R134, R133, R135, R136 ;  /* 0x0800008785867389 */ /* 0x0000640000000088 */
[----:B01----:R-:W-:Y:S01]  /*3a90*/  ENDCOLLECTIVE ;  /* 0x000000000000791b */ /* 0x003fe20003800000 */
.L_x_3403:
        /* <DEDUP_REMOVED lines=8> */
.L_x_3404:
[----:B------:R-:W-:Y:S01]  /*3b20*/  FADD.FTZ R99, R105, R26 ;  /* 0x0000001a69637221 */ /* 0x000fe20000010000 */
[----:B------:R-:W-:-:S04]  /*3b30*/  MOV R26, R159 ;  /* 0x0000009f001a7202 */ /* 0x000fc80000000f00 */
[----:B------:R-:W-:Y:S02]  /*3b40*/  MOV R133, R99 ;  /* 0x0000006300857202 */ /* 0x000fe40000000f00 */
[----:B------:R-:W-:-:S07]  /*3b50*/  MOV R101, R134 ;  /* 0x0000008600657202 */ /* 0x000fce0000000f00 */
[----:B------:R-:W-:Y:S05]  /*3b60*/  WARPSYNC.COLLECTIVE R104, `(.L_x_3405) ;  /* 0x0000000068087348 */ /* 0x000fea0003c00000 */
[----:B------:R0:W1:Y:S02]  /*3b70*/  SHFL.DOWN P0, R134, R133, R135, R136 ;  /* 0x0800008785867389 */ /* 0x0000640000000088 */
[----:B01----:R-:W-:Y:S01]  /*3b80*/  ENDCOLLECTIVE ;  /* 0x000000000000791b */ /* 0x003fe20003800000 */
.L_x_3405:
[----:B------:R-:W-:Y:S05]  /*3b90*/  BRA `(.L_x_3406) ;  /* 0xffffffe400d47947 */ /* 0x000fea000383ffff */
.L_x_3407:
        /* <DEDUP_REMOVED lines=14> */
.L_x_5533:


//--------------------- .text._ZN10layer_norm22ln_bwd_finalize_kernelINS_22Kernel_traits_finalizeILj6144E13__nv_bfloat16fS2_fjLj1024ELj4ENS_18Kernel_traits_baseILj6144ES2_fS2_fjLj1024EEEEEEEvNS_9BwdParamsE --------------------------
	.section	.text._ZN10layer_norm22ln_bwd_finalize_kernelINS_22Kernel_traits_finalizeILj6144E13__nv_bfloat16fS2_fjLj1024ELj4ENS_18Kernel_traits_baseILj6144ES2_fS2_fjLj1024EEEEEEEvNS_9BwdParamsE,"ax",@progbits
	.align	128
        .global         _ZN10layer_norm22ln_bwd_finalize_kernelINS_22Kernel_traits_finalizeILj6144E13__nv_bfloat16fS2_fjLj1024ELj4ENS_18Kernel_traits_baseILj6144ES2_fS2_fjLj1024EEEEEEEvNS_9BwdParamsE
        .type           _ZN10layer_norm22ln_bwd_finalize_kernelINS_22Kernel_traits_finalizeILj6144E13__nv_bfloat16fS2_fjLj1024ELj4ENS_18Kernel_traits_baseILj6144ES2_fS2_fjLj1024EEEEEEEvNS_9BwdParamsE,@function
        .size           _ZN10layer_norm22ln_bwd_finalize_kernelINS_22Kernel_traits_finalizeILj6144E13__nv_bfloat16fS2_fjLj1024ELj4ENS_18Kernel_traits_baseILj6144ES2_fS2_fjLj1024EEEEEEEvNS_9BwdParamsE,(.L_x_5534 - _ZN10layer_norm22ln_bwd_finalize_kernelINS_22Kernel_traits_finalizeILj6144E13__nv_bfloat16fS2_fjLj1024ELj4ENS_18Kernel_traits_baseILj6144ES2_fS2_fjLj1024EEEEEEEvNS_9BwdParamsE)
        .other          _ZN10layer_norm22ln_bwd_finalize_kernelINS_22Kernel_traits_finalizeILj6144E13__nv_bfloat16fS2_fjLj1024ELj4ENS_18Kernel_traits_baseILj6144ES2_fS2_fjLj1024EEEEEEEvNS_9BwdParamsE,@"STO_CUDA_ENTRY STV_DEFAULT"
_ZN10layer_norm22ln_bwd_finalize_kernelINS_22Kernel_traits_finalizeILj6144E13__nv_bfloat16fS2_fjLj1024ELj4ENS_18Kernel_traits_baseILj6144ES2_fS2_fjLj1024EEEEEEEvNS_9BwdParamsE:
.text._ZN10layer_norm22ln_bwd_finalize_kernelINS_22Kernel_traits_finalizeILj6144E13__nv_bfloat16fS2_fjLj1024ELj4ENS_18Kernel_traits_baseILj6144ES2_fS2_fjLj1024EEEEEEEvNS_9BwdParamsE:
        /* <DEDUP_REMOVED lines=25> */
.L_x_3419:
        /* <DEDUP_REMOVED lines=28> */
.L_x_3412:
        /* <DEDUP_REMOVED lines=33> */
.L_x_3411:
[----:B------:R-:W-:Y:S05]  /*0560*/  BSYNC B1 ;  /* 0x0000000000017941 */ /* 0x000fea0003800000 */
.L_x_3410:
        /* <DEDUP_REMOVED lines=23> */
.L_x_3414:
[----:B------:R-:W-:Y:S05]  /*06e0*/  BSYNC B1 ;  /* 0x0000000000017941 */ /* 0x000fea0003800000 */
.L_x_3413:
        /* <DEDUP_REMOVED lines=11> */
.L_x_3409:
[----:B------:R-:W-:Y:S05]  /*07a0*/  BSYNC B0 ;  /* 0x0000000000007941 */ /* 0x000fea0003800000 */
.L_x_3408:
        /* <DEDUP_REMOVED lines=29> */
.L_x_3430:
[----:B------:R-:W-:Y:S01]  /*0980*/  @!P1 SHF.R.U32.HI R12, RZ, 0x3, R0 ;  /* 0x00000003ff0c9819 */ /* 0x000fe20000011600 */
[----:B---3--:R-:W-:Y:S01]  /*0990*/  FADD.FTZ R14, R9, R14 ;  /* 0x0000000e090e7221 */ /* 0x008fe20000010000 */
[----:B--2---:R-:W-:Y:S02]  /*09a0*/  FADD.FTZ R11, R10, R11 ;  /* 0x0000000b0a0b7221 */ /* 0x004fe40000010000 */
[----:B------:R-:W-:-:S05]  /*09b0*/  @!P1 LOP3.LUT R12, R12, 0x1ffffffc, RZ, 0xc0, !PT ;  /* 0x1ffffffc0c0c9812 */ /* 0x000fca00078ec0ff */
[----:B------:R2:W-:Y:S04]  /*09c0*/  @!P1 STS [R12+UR4+0x2000], R14 ;  /* 0x0020000e0c009988 */ /* 0x0005e80008000804 */
[----:B------:R2:W-:Y:S02]  /*09d0*/  @!P1 STS [R12+UR4+0x2080], R11 ;  /* 0x0020800b0c009988 */ /* 0x0005e40008000804 */
.L_x_3415:
        /* <DEDUP_REMOVED lines=14> */
.L_x_3418:
[----:B------:R-:W-:Y:S05]  /*0ac0*/  BSYNC B0 ;  /* 0x0000000000007941 */ /* 0x000fea0003800000 */
.L_x_3417:
[C---:B------:R-:W-:Y:S02]  /*0ad0*/  ISETP.GT.U32.AND P1, PT, R3.reuse, -0x1801, PT ;  /* 0xffffe7ff0300780c */ /* 0x040fe40003f24070 */
[----:B------:R-:W-:Y:S02]  /*0ae0*/  IADD3 R3, R3, 0x1800, RZ ;  /* 0x0000180003037810 */ /* 0x000fe40007ffe0ff */
[----:B------:R-:W-:-:S09]  /*0af0*/  IADD3 R5, R5, 0xc00, RZ ;  /* 0x00000c0005057810 */ /* 0x000fd20007ffe0ff */
[----:B------:R-:W-:Y:S05]  /*0b00*/  @P1 BRA `(.L_x_3419) ;  /* 0xfffffff400a01947 */ /* 0x000fea000383ffff */
[----:B------:R-:W-:Y:S05]  /*0b10*/  EXIT ;  /* 0x000000000000794d */ /* 0x000fea0003800000 */
.L_x_3416:
[----:B------:R-:W-:Y:S01]  /*0b20*/  HFMA2.MMA R19, -RZ, RZ, 0, 5.9604644775390625e-08 ;  /* 0x00000001ff137435 */ /* 0x000fe200000001ff */
[----:B---3--:R-:W-:Y:S01]  /*0b30*/  IMAD.MOV.U32 R20, RZ, RZ, R10 ;  /* 0x000000ffff147224 */ /* 0x008fe200078e000a */
[----:B------:R-:W-:Y:S02]  /*0b40*/  MOV R22, 0x1f ;  /* 0x0000001f00167802 */ /* 0x000fe40000000f00 */
[----:B------:R-:W-:-:S07]  /*0b50*/  MOV R17, 0xffffffff ;  /* 0xffffffff00117802 */ /* 0x000fce0000000f00 */
[----:B012---:R-:W-:Y:S05]  /*0b60*/  WARPSYNC.COLLECTIVE R17, `(.L_x_3420) ;  /* 0x0000000011087348 */ /* 0x007fea0003c00000 */
[----:B------:R3:W4:Y:S02]  /*0b70*/  SHFL.BFLY P2, R18, R20, R19, R22 ;  /* 0x0c00001314127389 */ /* 0x0007240000040016 */
[----:B01234-:R-:W-:Y:S01]  /*0b80*/  ENDCOLLECTIVE ;  /* 0x000000000000791b */ /* 0x01ffe20003800000 */
.L_x_3420:
[----:B------:R-:W-:Y:S01]  /*0b90*/  HFMA2.MMA R19, -RZ, RZ, 0, 1.1920928955078125e-07 ;  /* 0x00000002ff137435 */ /* 0x000fe200000001ff */
[----:B------:R-:W-:-:S04]  /*0ba0*/  IMAD.MOV.U32 R11, RZ, RZ, R18 ;  /* 0x000000ffff0b7224 */ /* 0x000fc800078e0012 */
[----:B------:R-:W-:-:S05]  /*0bb0*/  FADD.FTZ R11, R10, R11 ;  /* 0x0000000b0a0b7221 */ /* 0x000fca0000010000 */
[----:B------:R-:W-:-:S07]  /*0bc0*/  MOV R20, R11 ;  /* 0x0000000b00147202 */ /* 0x000fce0000000f00 */
[----:B------:R-:W-:Y:S05]  /*0bd0*/  WARPSYNC.COLLECTIVE R17, `(.L_x_3421) ;  /* 0x0000000011087348 */ /* 0x000fea0003c00000 */
[----:B------:R0:W1:Y:S02]  /*0be0*/  SHFL.BFLY P2, R18, R20, R19, R22 ;  /* 0x0c00001314127389 */ /* 0x0000640000040016 */
[----:B01----:R-:W-:Y:S01]  /*0bf0*/  ENDCOLLECTIVE ;  /* 0x000000000000791b */ /* 0x003fe20003800000 */
.L_x_3421:
[----:B------:R-:W-:Y:S01]  /*0c00*/  HFMA2.MMA R19, -RZ, RZ, 0, 2.384185791015625e-07 ;  /* 0x00000004ff137435 */ /* 0x000fe200000001ff */
[----:B------:R-:W-:-:S05]  /*0c10*/  MOV R12, R18 ;  /* 0x00000012000c7202 */ /* 0x000fca0000000f00 */
[----:B------:R-:W-:-:S04]  /*0c20*/  FADD.FTZ R12, R11, R12 ;  /* 0x0000000c0b0c7221 */ /* 0x000fc80000010000 */
[----:B------:R-:W-:-:S07]  /*0c30*/  IMAD.MOV.U32 R20, RZ, RZ, R12 ;  /* 0x000000ffff147224 */ /* 0x000fce00078e000c */
[----:B------:R-:W-:Y:S05]  /*0c40*/  WARPSYNC.COLLECTIVE R17, `(.L_x_3422) ;  /* 0x0000000011087348 */ /* 0x000fea0003c00000 */
[----:B------:R0:W1:Y:S02]  /*0c50*/  SHFL.BFLY P2, R18, R20, R19, R22 ;  /* 0x0c00001314127389 */ /* 0x0000640000040016 */
[----:B01----:R-:W-:Y:S01]  /*0c60*/  ENDCOLLECTIVE ;  /* 0x000000000000791b */ /* 0x003fe20003800000 */
.L_x_3422:
[----:B------:R-:W-:Y:S01]  /*0c70*/  IMAD.MOV.U32 R19, RZ, RZ, 0x8 ;  /* 0x00000008ff137424 */ /* 0x000fe200078e00ff */
[----:B------:R-:W-:-:S05]  /*0c80*/  MOV R13, R18 ;  /* 0x00000012000d7202 */ /* 0x000fca0000000f00 */
[----:B------:R-:W-:-:S05]  /*0c90*/  FADD.FTZ R13, R12, R13 ;  /* 0x0000000d0c0d7221 */ /* 0x000fca0000010000 */
[----:B------:R-:W-:-:S07]  /*0ca0*/  MOV R20, R13 ;  /* 0x0000000d00147202 */ /* 0x000fce0000000f00 */
[----:B------:R-:W-:Y:S05]  /*0cb0*/  WARPSYNC.COLLECTIVE R17, `(.L_x_3423) ;  /* 0x0000000011087348 */ /* 0x000fea0003c00000 */
[----:B------:R0:W1:Y:S02]  /*0cc0*/  SHFL.BFLY P2, R18, R20, R19, R22 ;  /* 0x0c00001314127389 */ /* 0x0000640000040016 */
[----:B01----:R-:W-:Y:S01]  /*0cd0*/  ENDCOLLECTIVE ;  /* 0x000000000000791b */ /* 0x003fe20003800000 */
.L_x_3423:
[----:B------:R-:W-:Y:S01]  /*0ce0*/  HFMA2.MMA R19, -RZ, RZ, 0, 9.5367431640625e-07 ;  /* 0x00000010ff137435 */ /* 0x000fe200000001ff */
[----:B------:R-:W-:-:S05]  /*0cf0*/  MOV R10, R18 ;  /* 0x00000012000a7202 */ /* 0x000fca0000000f00 */
[----:B------:R-:W-:-:S05]  /*0d00*/  FADD.FTZ R10, R13, R10 ;  /* 0x0000000a0d0a7221 */ /* 0x000fca0000010000 */
[----:B------:R-:W-:-:S07]  /*0d10*/  MOV R20, R10 ;  /* 0x0000000a00147202 */ /* 0x000fce0000000f00 */
[----:B------:R-:W-:Y:S05]  /*0d20*/  WARPSYNC.COLLECTIVE R17, `(.L_x_3424) ;  /* 0x0000000011087348 */ /* 0x000fea0003c00000 */
[----:B------:R0:W1:Y:S02]  /*0d30*/  SHFL.BFLY P2, R18, R20, R19, R22 ;  /* 0x0c00001314127389 */ /* 0x0000640000040016 */
[----:B01----:R-:W-:Y:S01]  /*0d40*/  ENDCOLLECTIVE ;  /* 0x000000000000791b */ /* 0x003fe20003800000 */
.L_x_3424:
[----:B------:R-:W-:Y:S01]  /*0d50*/  HFMA2.MMA R19, -RZ, RZ, 0, 5.9604644775390625e-08 ;  /* 0x00000001ff137435 */ /* 0x000fe200000001ff */
[----:B------:R-:W-:Y:S01]  /*0d60*/  MOV R20, R9 ;  /* 0x0000000900147202 */ /* 0x000fe20000000f00 */
[----:B------:R-:W-:-:S09]  /*0d70*/  IMAD.MOV.U32 R11, RZ, RZ, R18 ;  /* 0x000000ffff0b7224 */ /* 0x000fd200078e0012 */
[----:B------:R-:W-:Y:S05]  /*0d80*/  WARPSYNC.COLLECTIVE R17, `(.L_x_3425) ;  /* 0x0000000011087348 */ /* 0x000fea0003c00000 */
[----:B------:R0:W1:Y:S02]  /*0d90*/  SHFL.BFLY P2, R18, R20, R19, R22 ;  /* 0x0c00001314127389 */ /* 0x0000640000040016 */
[----:B01----:R-:W-:Y:S01]  /*0da0*/  ENDCOLLECTIVE ;  /* 0x000000000000791b */ /* 0x003fe20003800000 */
.L_x_3425:
[----:B------:R-:W-:Y:S01]  /*0db0*/  HFMA2.MMA R19, -RZ, RZ, 0, 1.1920928955078125e-07 ;  /* 0x00000002ff137435 */ /* 0x000fe200000001ff */
[----:B------:R-:W-:-:S05]  /*0dc0*/  MOV R12, R18 ;  /* 0x00000012000c7202 */ /* 0x000fca0000000f00 */
[----:B------:R-:W-:-:S04]  /*0dd0*/  FADD.FTZ R14, R9, R12 ;  /* 0x0000000c090e7221 */ /* 0x000fc80000010000 */
[----:B------:R-:W-:-:S07]  /*0de0*/  IMAD.MOV.U32 R20, RZ, RZ, R14 ;  /* 0x000000ffff147224 */ /* 0x000fce00078e000e */
[----:B------:R-:W-:Y:S05]  /*0df0*/  WARPSYNC.COLLECTIVE R17, `(.L_x_3426) ;  /* 0x0000000011087348 */ /* 0x000fea0003c00000 */
[----:B------:R0:W1:Y:S02]  /*0e00*/  SHFL.BFLY P2, R18, R20, R19, R22 ;  /* 0x0c00001314127389 */ /* 0x0000640000040016 */
[----:B01----:R-:W-:Y:S01]  /*0e10*/  ENDCOLLECTIVE ;  /* 0x000000000000791b */ /* 0x003fe20003800000 */
.L_x_3426:
[----:B------:R-:W-:Y:S01]  /*0e20*/  IMAD.MOV.U32 R19, RZ, RZ, 0x4 ;  /* 0x00000004ff137424 */ /* 0x000fe200078e00ff */
[----:B------:R-:W-:-:S05]  /*0e30*/  MOV R13, R18 ;  /* 0x00000012000d7202 */ /* 0x000fca0000000f00 */
[----:B------:R-:W-:-:S05]  /*0e40*/  FADD.FTZ R15, R14, R13 ;  /* 0x0000000d0e0f7221 */ /* 0x000fca0000010000 */
[----:B------:R-:W-:-:S07]  /*0e50*/  MOV R20, R15 ;  /* 0x0000000f00147202 */ /* 0x000fce0000000f00 */
[----:B------:R-:W-:Y:S05]  /*0e60*/  WARPSYNC.COLLECTIVE R17, `(.L_x_3427) ;  /* 0x0000000011087348 */ /* 0x000fea0003c00000 */
[----:B------:R0:W1:Y:S02]  /*0e70*/  SHFL.BFLY P2, R18, R20, R19, R22 ;  /* 0x0c00001314127389 */ /* 0x0000640000040016 */
[----:B01----:R-:W-:Y:S01]  /*0e80*/  ENDCOLLECTIVE ;  /* 0x000000000000791b */ /* 0x003fe20003800000 */
.L_x_3427:
[----:B------:R-:W-:Y:S01]  /*0e90*/  HFMA2.MMA R19, -RZ, RZ, 0, 4.76837158203125e-07 ;  /* 0x00000008ff137435 */ /* 0x000fe200000001ff */
[----:B------:R-:W-:-:S05]  /*0ea0*/  MOV R16, R18 ;  /* 0x0000001200107202 */ /* 0x000fca0000000f00 */
[----:B------:R-:W-:-:S05]  /*0eb0*/  FADD.FTZ R16, R15, R16 ;  /* 0x000000100f107221 */ /* 0x000fca0000010000 */
[----:B------:R-:W-:-:S07]  /*0ec0*/  MOV R20, R16 ;  /* 0x0000001000147202 */ /* 0x000fce0000000f00 */
[----:B------:R-:W-:Y:S05]  /*0ed0*/  WARPSYNC.COLLECTIVE R17, `(.L_x_3428) ;  /* 0x0000000011087348 */ /* 0x000fea0003c00000 */
[----:B------:R0:W1:Y:S02]  /*0ee0*/  SHFL.BFLY P2, R18, R20, R19, R22 ;  /* 0x0c00001314127389 */ /* 0x0000640000040016 */
[----:B01----:R-:W-:Y:S01]  /*0ef0*/  ENDCOLLECTIVE ;  /* 0x000000000000791b */ /* 0x003fe20003800000 */
.L_x_3428:
[----:B------:R-:W-:Y:S01]  /*0f00*/  HFMA2.MMA R19, -RZ, RZ, 0, 9.5367431640625e-07 ;  /* 0x00000010ff137435 */ /* 0x000fe200000001ff */
[----:B------:R-:W-:-:S04]  /*0f10*/  IMAD.MOV.U32 R9, RZ, RZ, R18 ;  /* 0x000000ffff097224 */ /* 0x000fc800078e0012 */
[----:B------:R-:W-:-:S05]  /*0f20*/  FADD.FTZ R9, R16, R9 ;  /* 0x0000000910097221 */ /* 0x000fca0000010000 */
[----:B------:R-:W-:-:S07]  /*0f30*/  MOV R20, R9 ;  /* 0x0000000900147202 */ /* 0x000fce0000000f00 */
[----:B------:R-:W-:Y:S05]  /*0f40*/  WARPSYNC.COLLECTIVE R17, `(.L_x_3429) ;  /* 0x0000000011087348 */ /* 0x000fea0003c00000 */
[----:B------:R0:W1:Y:S02]  /*0f50*/  SHFL.BFLY P2, R18, R20, R19, R22 ;  /* 0x0c00001314127389 */ /* 0x0000640000040016 */
[----:B01----:R-:W-:Y:S01]  /*0f60*/  ENDCOLLECTIVE ;  /* 0x000000000000791b */ /* 0x003fe20003800000 */
.L_x_3429:
[----:B------:R-:W-:Y:S01]  /*0f70*/  MOV R14, R18 ;  /* 0x00000012000e7202 */ /* 0x000fe20000000f00 */
[----:B------:R-:W-:Y:S06]  /*0f80*/  BRA `(.L_x_3430) ;  /* 0xfffffff8007c7947 */ /* 0x000fec000383ffff */
.L_x_3431:
        /* <DEDUP_REMOVED lines=15> */
.L_x_5534:


//--------------------- .text._ZN10layer_norm13ln_bwd_kernelINS_13Kernel_traitsI13__nv_bfloat16fS2_fjLj6144ELj1ELj1ELj8ELj16ENS_18Kernel_traits_baseILj6144ES2_fS2_fjLj256EEEEEEEvNS_9BwdParamsE --------------------------
	.section	.text._ZN10layer_norm13ln_bwd_kernelINS_13Kernel_traitsI13__nv_bfloat16fS2_fjLj6144ELj1ELj1ELj8ELj16ENS_18Kernel_traits_baseILj6144ES2_fS2_fjLj256EEEEEEEvNS_9BwdParamsE,"ax",@progbits
	.align	128
        .global         _ZN10layer_norm13ln_bwd_kernelINS_13Kernel_traitsI13__nv_bfloat16fS2_fjLj6144ELj1ELj1ELj8ELj16ENS_18Kernel_traits_baseILj6144ES2_fS2_fjLj256EEEEEEEvNS_9BwdParamsE
        .type           _ZN10layer_norm13ln_bwd_kernelINS_13Kernel_traitsI13__nv_bfloat16fS2_fjLj6144ELj1ELj1ELj8ELj16ENS_18Kernel_traits_baseILj6144ES2_fS2_fjLj256EEEEEEEvNS_9BwdParamsE,@function
        .size           _ZN10layer_norm13ln_bwd_kernelINS_13Kernel_traitsI13__nv_bfloat16fS2_fjLj6144ELj1ELj1ELj8ELj16ENS_18Kernel_traits_baseILj6144ES2_fS2_fjLj256EEEEEEEvNS_9BwdParamsE,(.L_x_5535 - _ZN10layer_norm13ln_bwd_kernelINS_13Kernel_traitsI13__nv_bfloat16fS2_fjLj6144ELj1ELj1ELj8ELj16ENS_18Kernel_traits_baseILj6144ES2_fS2_fjLj256EEEEEEEvNS_9BwdParamsE)
        .other          _ZN10layer_norm13ln_bwd_kernelINS_13Kernel_traitsI13__nv_bfloat16fS2_fjLj6144ELj1ELj1ELj8ELj16ENS_18Kernel_traits_baseILj6144ES2_fS2_fjLj256EEEEEEEvNS_9BwdParamsE,@"STO_CUDA_ENTRY STV_DEFAULT"
_ZN10layer_norm13ln_bwd_kernelINS_13Kernel_traitsI13__nv_bfloat16fS2_fjLj6144ELj1ELj1ELj8ELj16ENS_18Kernel_traits_baseILj6144ES2_fS2_fjLj256EEEEEEEvNS_9BwdParamsE:
.text._ZN10layer_norm13ln_bwd_kernelINS_13Kernel_traitsI13__nv_bfloat16fS2_fjLj6144ELj1ELj1ELj8ELj16ENS_18Kernel_traits_baseILj6144ES2_fS2_fjLj256EEEEEEEvNS_9BwdParamsE:
[----:B------:R-:W-:Y:S01]  /*0000*/  LDC R1, c[0x0][0x28] ;  /* 0x00000a00ff017b82 */ /* 0x000fe20000000800 */
[----:B------:R-:W0:Y:S01]  /*0010*/  S2R R38, SR_TID.X ;  /* 0x0000000000267919 */ /* 0x000e220000002100 */
[----:B------:R-:W-:Y:S01]  /*0020*/  ULDC.64 UR4, c[0x0][0x228] ;  /* 0x00008a0000047ab9 */ /* 0x000fe20000000a00 */
[----:B------:R-:W-:Y:S01]  /*0030*/  ULDC.64 UR6, c[0x0][0x208] ;  /* 0x0000820000067ab9 */ /* 0x000fe20000000a00 */
[----:B------:R-:W-:Y:S01]  /*0040*/  ISETP.NE.U32.AND P0, PT, RZ, UR4, PT ;  /* 0x00000004ff007c0c */ /* 0x000fe2000bf05070 */
[----:B------:R-:W-:Y:S01]  /*0050*/  ULDC.64 UR8, c[0x0][0x280] ;  /* 0x0000a00000087ab9 */ /* 0x000fe20000000a00 */
[----:B------:R-:W-:Y:S02]  /*0060*/  ULDC.64 UR10, c[0x0][0x210] ;  /* 0x00008400000a7ab9 */ /* 0x000fe40000000a00 */
[----:B------:R-:W-:Y:S01]  /*0070*/  ISETP.NE.AND.EX P0, PT, RZ, UR5, PT, P0 ;  /* 0x00000005ff007c0c */ /* 0x000fe2000bf05300 */
[----:B------:R-:W-:Y:S01]  /*0080*/  ULDC.64 UR4, c[0x0][0x248] ;  /* 0x0000920000047ab9 */ /* 0x000fe20000000a00 */
[----:B0-----:R-:W-:-:S04]  /*0090*/  SHF.L.U32 R0, R38, 0x3, RZ ;  /* 0x0000000326007819 */ /* 0x001fc800000006ff */
[----:B------:R-:W-:-:S04]  /*00a0*/  LOP3.LUT R0, R0, 0x7f8, RZ, 0xc0, !PT ;  /* 0x000007f800007812 */ /* 0x000fc800078ec0ff */
[----:B------:R-:W-:-:S04]  /*00b0*/  IADD3 R4, P1, R0, UR4, RZ ;  /* 0x0000000400047c10 */ /* 0x000fc8000ff3e0ff */
[----:B------:R-:W-:Y:S01]  /*00c0*/  IADD3.X R5, RZ, UR5, RZ, P1, !PT ;  /* 0x00000005ff057c10 */ /* 0x000fe20008ffe4ff */
[----:B------:R-:W-:Y:S02]  /*00d0*/  ULDC.64 UR4, c[0x0][0x240] ;  /* 0x0000900000047ab9 */ /* 0x000fe40000000a00 */
[----:B------:R-:W-:Y:S02]  /*00e0*/  IADD3 R2, P1, R0, UR4, RZ ;  /* 0x0000000400027c10 */ /* 0x000fe4000ff3e0ff */
[----:B------:R-:W0:Y:S01]  /*00f0*/  S2UR UR4, SR_CTAID.X ;  /* 0x00000000000479c3 */ /* 0x000e220000002500 */
[----:B------:R-:W5:Y:S01]  /*0100*/  @P0 LDG.E.64 R88, desc[UR6][R4.64] ;  /* 0x0000000604580981 */ /* 0x000f62000c1e1b00 */
[----:B------:R-:W-:Y:S01]  /*0110*/  IADD3.X R3, RZ, UR5, RZ, P1, !PT ;  /* 0x00000005ff037c10 */ /* 0x000fe20008ffe4ff */
[----:B------:R-:W-:Y:S01]  /*0120*/  ULDC UR5, c[0x0][0x214] ;  /* 0x0000850000057ab9 */ /* 0x000fe20000000800 */
[----:B------:R-:W-:Y:S01]  /*0130*/  CS2R R54, SRZ ;  /* 0x0000000000367805 */ /* 0x000fe2000001ff00 */
[----:B------:R-:W5:Y:S01]  /*0140*/  @P0 LDG.E.64 R92, desc[UR6][R4.64+0x800] ;  /* 0x00080006045c0981 */ /* 0x000f62000c1e1b00 */
[----:B------:R-:W-:-:S02]  /*0150*/  CS2R R52, SRZ ;  /* 0x0000000000347805 */ /* 0x000fc4000001ff00 */
[----:B------:R-:W-:Y:S02]  /*0160*/  CS2R R66, SRZ ;  /* 0x0000000000427805 */ /* 0x000fe4000001ff00 */
[----:B------:R-:W-:Y:S01]  /*0170*/  CS2R R64, SRZ ;  /* 0x0000000000407805 */ /* 0x000fe2000001ff00 */
[----:B------:R-:W5:Y:S01]  /*0180*/  @P0 LDG.E.64 R96, desc[UR6][R4.64+0x1000] ;  /* 0x0010000604600981 */ /* 0x000f62000c1e1b00 */
[----:B------:R-:W-:Y:S02]  /*0190*/  CS2R R30, SRZ ;  /* 0x00000000001e7805 */ /* 0x000fe4000001ff00 */
[----:B------:R-:W-:Y:S02]  /*01a0*/  CS2R R28, SRZ ;  /* 0x00000000001c7805 */ /* 0x000fe4000001ff00 */
        /* <DEDUP_REMOVED lines=9> */
[----:B------:R1:W5:Y:S01]  /*0240*/  @P0 LDG.E.64 R108, desc[UR6][R4.64+0x2800] ;  /* 0x00280006046c0981 */ /* 0x000362000c1e1b00 */
[----:B------:R-:W-:-:S02]  /*0250*/  CS2R R60, SRZ ;  /* 0x00000000003c7805 */ /* 0x000fc4000001ff00 */
[----:B------:R-:W-:Y:S02]  /*0260*/  CS2R R70, SRZ ;  /* 0x0000000000467805 */ /* 0x000fe4000001ff00 */
[----:B0-----:R-:W-:Y:S02]  /*0270*/  LEA.HI R136, R38, UR4, RZ, 0x18 ;  /* 0x0000000426887c11 */ /* 0x001fe4000f8fc0ff */
[----:B------:R-:W-:Y:S02]  /*0280*/  CS2R R68, SRZ ;  /* 0x0000000000447805 */ /* 0x000fe4000001ff00 */
[----:B------:R-:W-:Y:S02]  /*0290*/  CS2R R26, SRZ ;  /* 0x00000000001a7805 */ /* 0x000fe4000001ff00 */
[----:B------:R-:W-:Y:S02]  /*02a0*/  CS2R R24, SRZ ;  /* 0x0000000000187805 */ /* 0x000fe4000001ff00 */
[----:B------:R-:W-:-:S02]  /*02b0*/  ISETP.GE.AND P1, PT, R136, UR5, PT ;  /* 0x0000000588007c0c */ /* 0x000fc4000bf26270 */
[----:B------:R-:W-:Y:S02]  /*02c0*/  CS2R R18, SRZ ;  /* 0x0000000000127805 */ /* 0x000fe4000001ff00 */
[----:B------:R-:W-:Y:S02]  /*02d0*/  CS2R R16, SRZ ;  /* 0x0000000000107805 */ /* 0x000fe4000001ff00 */
[----:B------:R-:W-:Y:S02]  /*02e0*/  CS2R R10, SRZ ;  /* 0x00000000000a7805 */ /* 0x000fe4000001ff00 */
[----:B------:R-:W-:Y:S02]  /*02f0*/  CS2R R8, SRZ ;  /* 0x0000000000087805 */ /* 0x000fe4000001ff00 */
[----:B------:R-:W-:Y:S02]  /*0300*/  CS2R R6, SRZ ;  /* 0x0000000000067805 */ /* 0x000fe4000001ff00 */
[----:B-1----:R-:W-:Y:S01]  /*0310*/  CS2R R4, SRZ ;  /* 0x0000000000047805 */ /* 0x002fe2000001ff00 */
[----:B------:R-:W-:Y:S06]  /*0320*/  @P1 BRA `(.L_x_3432) ;  /* 0x00000028007c1947 */ /* 0x000fec0003800000 */
[----:B------:R-:W2:Y:S04]  /*0330*/  LDG.E.64 R4, desc[UR6][R2.64] ;  /* 0x0000000602047981 */ /* 0x000ea8000c1e1b00 */
[----:B------:R-:W3:Y:S04]  /*0340*/  LDG.E.64 R6, desc[UR6][R2.64+0x800] ;  /* 0x0008000602067981 */ /* 0x000ee8000c1e1b00 */
[----:B------:R-:W4:Y:S04]  /*0350*/  LDG.E.64 R8, desc[UR6][R2.64+0x1000] ;  /* 0x0010000602087981 */ /* 0x000f28000c1e1b00 */
[----:B------:R-:W4:Y:S04]  /*0360*/  LDG.E.64 R10, desc[UR6][R2.64+0x1800] ;  /* 0x00180006020a7981 */ /* 0x000f28000c1e1b00 */
[----:B------:R-:W4:Y:S04]  /*0370*/  LDG.E.64 R12, desc[UR6][R2.64+0x2000] ;  /* 0x00200006020c7981 */ /* 0x000f28000c1e1b00 */
[----:B------:R-:W4:Y:S01]  /*0380*/  LDG.E.64 R14, desc[UR6][R2.64+0x2800] ;  /* 0x00280006020e7981 */ /* 0x000f22000c1e1b00 */
[----:B------:R-:W0:Y:S01]  /*0390*/  S2UR UR5, SR_CgaCtaId ;  /* 0x00000000000579c3 */ /* 0x000e220000008800 */
[----:B------:R-:W-:Y:S01]  /*03a0*/  UMOV UR4, 0x400 ;  /* 0x0000040000047882 */ /* 0x000fe20000000000 */
        /* <DEDUP_REMOVED lines=21> */
[----:B------:R-:W-:Y:S01]  /*0500*/  CS2R R72, SRZ ;  /* 0x0000000000487805 */ /* 0x000fe2000001ff00 */
[----:B0-----:R-:W-:Y:S01]  /*0510*/  ULEA UR4, UR5, UR4, 0x18 ;  /* 0x0000000405047291 */ /* 0x001fe2000f8ec03f */
[----:B------:R-:W-:-:S02]  /*0520*/  SHF.R.U32.HI R134, RZ, 0x10, R109 ;  /* 0x00000010ff867819 */ /* 0x000fc4000001166d */
        /* <DEDUP_REMOVED lines=39> */
[----:B------:R-:W-:Y:S02]  /*07a0*/  MOV R115, UR4 ;  /* 0x0000000400737c02 */ /* 0x000fe40008000f00 */
[--C-:B--2---:R-:W-:Y:S02]  /*07b0*/  SHF.R.U64 R117, R4, 0x10, R5.reuse ;  /* 0x0000001004757819 */ /* 0x104fe40000001205 */
[----:B------:R-:W-:-:S02]  /*07c0*/  SHF.R.U32.HI R119, RZ, 0x10, R5 ;  /* 0x00000010ff777819 */ /* 0x000fc40000011605 */
[--C-:B---3--:R-:W-:Y:S02]  /*07d0*/  SHF.R.U64 R121, R6, 0x10, R7.reuse ;  /* 0x0000001006797819 */ /* 0x108fe40000001207 */
[----:B------:R-:W-:Y:S02]  /*07e0*/  SHF.R.U32.HI R123, RZ, 0x10, R7 ;  /* 0x00000010ff7b7819 */ /* 0x000fe40000011607 */
[--C-:B----4-:R-:W-:Y:S02]  /*07f0*/  SHF.R.U64 R125, R8, 0x10, R9.reuse ;  /* 0x00000010087d7819 */ /* 0x110fe40000001209 */
[----:B------:R-:W-:Y:S02]  /*0800*/  SHF.R.U32.HI R127, RZ, 0x10, R9 ;  /* 0x00000010ff7f7819 */ /* 0x000fe40000011609 */
[--C-:B------:R-:W-:Y:S02]  /*0810*/  SHF.R.U64 R129, R10, 0x10, R11.reuse ;  /* 0x000000100a817819 */ /* 0x100fe4000000120b */
[----:B------:R-:W-:-:S02]  /*0820*/  SHF.R.U32.HI R131, RZ, 0x10, R11 ;  /* 0x00000010ff837819 */ /* 0x000fc4000001160b */
[--C-:B------:R-:W-:Y:S02]  /*0830*/  SHF.R.U64 R133, R12, 0x10, R13.reuse ;  /* 0x000000100c857819 */ /* 0x100fe4000000120d */
        /* <DEDUP_REMOVED lines=27> */
.L_x_3434:
[----:B--2---:R-:W0:Y:S01]  /*09f0*/  @P0 LDC.64 R4, c[0x0][0x228] ;  /* 0x00008a00ff040b82 */ /* 0x004e220000000a00 */
[----:B------:R-:W-:-:S05]  /*0a00*/  LOP3.LUT R147, R38, 0xff, RZ, 0xc0, !PT ;  /* 0x000000ff26937812 */ /* 0x000fca00078ec0ff */
[----:B------:R-:W-:Y:S02]  /*0a10*/  IMAD R147, R136, 0x600, R147 ;  /* 0x0000060088937824 */ /* 0x000fe400078e0293 */
[----:B------:R-:W1:Y:S08]  /*0a20*/  @P0 LDC.64 R8, c[0x0][0x228] ;  /* 0x00008a00ff080b82 */ /* 0x000e700000000a00 */
[----:B------:R-:W2:Y:S01]  /*0a30*/  @P0 LDC.64 R12, c[0x0][0x228] ;  /* 0x00008a00ff0c0b82 */ /* 0x000ea20000000a00 */
[----:B0-----:R-:W-:-:S07]  /*0a40*/  @P0 LEA R4, P1, R147, R4, 0x4 ;  /* 0x0000000493040211 */ /* 0x001fce00078220ff */
[----:B------:R-:W0:Y:S01]  /*0a50*/  @P0 LDC.64 R16, c[0x0][0x228] ;  /* 0x00008a00ff100b82 */ /* 0x000e220000000a00 */
[C---:B------:R-:W-:Y:S02]  /*0a60*/  @P0 LEA.HI.X R5, R147.reuse, R5, RZ, 0x4, P1 ;  /* 0x0000000593050211 */ /* 0x040fe400008f24ff */
[----:B------:R-:W-:-:S05]  /*0a70*/  IADD3 R143, R147, 0x100, RZ ;  /* 0x00000100938f7810 */ /* 0x000fca0007ffe0ff */
[----:B------:R-:W3:Y:S01]  /*0a80*/  @P0 LDC.64 R20, c[0x0][0x228] ;  /* 0x00008a00ff140b82 */ /* 0x000ee20000000a00 */
[----:B------:R-:W4:Y:S01]  /*0a90*/  @P0 LDG.E.128 R4, desc[UR6][R4.64] ;  /* 0x0000000604040981 */ /* 0x000f22000c1e1d00 */
[----:B-1----:R-:W-:-:S04]  /*0aa0*/  @P0 LEA R8, P1, R143, R8, 0x4 ;  /* 0x000000088f080211 */ /* 0x002fc800078220ff */
[----:B------:R-:W-:Y:S02]  /*0ab0*/  @P0 LEA.HI.X R9, R143, R9, RZ, 0x4, P1 ;  /* 0x000000098f090211 */ /* 0x000fe400008f24ff */
[----:B------:R-:W-:Y:S01]  /*0ac0*/  IADD3 R145, R147, 0x200, RZ ;  /* 0x0000020093917810 */ /* 0x000fe20007ffe0ff */
[----:B------:R-:W1:Y:S03]  /*0ad0*/  @P0 LDC.64 R24, c[0x0][0x228] ;  /* 0x00008a00ff180b82 */ /* 0x000e660000000a00 */
[----:B------:R-:W5:Y:S01]  /*0ae0*/  @P0 LDG.E.128 R8, desc[UR6][R8.64] ;  /* 0x0000000608080981 */ /* 0x000f62000c1e1d00 */
[----:B--2---:R-:W-:-:S04]  /*0af0*/  @P0 LEA R12, P1, R145, R12, 0x4 ;  /* 0x0000000c910c0211 */ /* 0x004fc800078220ff */
[----:B------:R-:W-:Y:S01]  /*0b00*/  @P0 LEA.HI.X R13, R145, R13, RZ, 0x4, P1 ;  /* 0x0000000d910d0211 */ /* 0x000fe200008f24ff */
[----:B------:R-:W2:Y:S01]  /*0b10*/  @!P0 LDC.64 R32, c[0x0][0x220] ;  /* 0x00008800ff208b82 */ /* 0x000ea20000000a00 */
[----:B------:R-:W-:-:S04]  /*0b20*/  IADD3 R139, R147, 0x300, RZ ;  /* 0x00000300938b7810 */ /* 0x000fc80007ffe0ff */
[----:B------:R-:W5:Y:S01]  /*0b30*/  @P0 LDG.E.128 R12, desc[UR6][R12.64] ;  /* 0x000000060c0c0981 */ /* 0x000f62000c1e1d00 */
[C---:B0-----:R-:W-:Y:S02]  /*0b40*/  @P0 LEA R16, P1, R139.reuse, R16, 0x4 ;  /* 0x000000108b100211 */ /* 0x041fe400078220ff */
[----:B------:R-:W0:Y:S02]  /*0b50*/  @!P0 LDC.64 R28, c[0x0][0x230] ;  /* 0x00008c00ff1c8b82 */ /* 0x000e240000000a00 */
[----:B------:R-:W-:Y:S02]  /*0b60*/  @P0 LEA.HI.X R17, R139, R17, RZ, 0x4, P1 ;  /* 0x000000118b110211 */ /* 0x000fe400008f24ff */
[----:B------:R-:W-:-:S04]  /*0b70*/  IADD3 R141, R147, 0x400, RZ ;  /* 0x00000400938d7810 */ /* 0x000fc80007ffe0ff */
[----:B------:R-:W5:Y:S01]  /*0b80*/  @P0 LDG.E.128 R16, desc[UR6][R16.64] ;  /* 0x0000000610100981 */ /* 0x000f62000c1e1d00 */
[C---:B---3--:R-:W-:Y:S01]  /*0b90*/  @P0 LEA R20, P1, R141.reuse, R20, 0x4 ;  /* 0x000000148d140211 */ /* 0x048fe200078220ff */
[----:B------:R-:W3:Y:S03]  /*0ba0*/  @!P0 LDC.64 R2, c[0x0][0x220] ;  /* 0x00008800ff028b82 */ /* 0x000ee60000000a00 */
[----:B------:R-:W-:Y:S02]  /*0bb0*/  @P0 LEA.HI.X R21, R141, R21, RZ, 0x4, P1 ;  /* 0x000000158d150211 */ /* 0x000fe400008f24ff */
[----:B------:R-:W-:-:S03]  /*0bc0*/  IADD3 R137, R147, 0x500, RZ ;  /* 0x0000050093897810 */ /* 0x000fc60007ffe0ff */
[----:B------:R-:W3:Y:S01]  /*0bd0*/  LDC.64 R30, c[0x0][0x238] ;  /* 0x00008e00ff1e7b82 */ /* 0x000ee20000000a00 */
[----:B------:R-:W5:Y:S01]  /*0be0*/  @P0 LDG.E.128 R20, desc[UR6][R20.64] ;  /* 0x0000000614140981 */ /* 0x000f62000c1e1d00 */
[----:B-1----:R-:W-:-:S04]  /*0bf0*/  @P0 LEA R24, P1, R137, R24, 0x4 ;  /* 0x0000001889180211 */ /* 0x002fc800078220ff */
[----:B------:R-:W-:Y:S02]  /*0c00*/  @P0 LEA.HI.X R25, R137, R25, RZ, 0x4, P1 ;  /* 0x0000001989190211 */ /* 0x000fe400008f24ff */
[----:B------:R-:W1:Y:S04]  /*0c10*/  @!P0 LDC.64 R34, c[0x0][0x220] ;  /* 0x00008800ff228b82 */ /* 0x000e680000000a00 */
[----:B------:R-:W5:Y:S01]  /*0c20*/  @P0 LDG.E.128 R24, desc[UR6][R24.64] ;  /* 0x0000000618180981 */ /* 0x000f62000c1e1d00 */
[C---:B--2---:R-:W-:Y:S02]  /*0c30*/  @!P0 LEA R32, P1, R147.reuse, R32, 0x4 ;  /* 0x0000002093208211 */ /* 0x044fe400078220ff */
[----:B------:R-:W-:Y:S01]  /*0c40*/  @P0 MOV R0, RZ ;  /* 0x000000ff00000202 */ /* 0x000fe20000000f00 */
[----:B------:R-:W2:Y:S01]  /*0c50*/  @!P0 LDC.64 R148, c[0x0][0x220] ;  /* 0x00008800ff948b82 */ /* 0x000ea20000000a00 */
[----:B------:R-:W-:Y:S01]  /*0c60*/  @!P0 LEA.HI.X R33, R147, R33, RZ, 0x4, P1 ;  /* 0x0000002193218211 */ /* 0x000fe200008f24ff */
[----:B0-----:R-:W-:Y:S01]  /*0c70*/  @!P0 IMAD.WIDE R28, R136, 0x4, R28 ;  /* 0x00000004881c8825 */ /* 0x001fe200078e021c */
[----:B---3--:R-:W-:-:S04]  /*0c80*/  @!P0 LEA R2, P1, R143, R2, 0x4 ;  /* 0x000000028f028211 */ /* 0x008fc800078220ff */
[----:B------:R0:W3:Y:S01]  /*0c90*/  @!P0 LDG.E R0, desc[UR6][R28.64] ;  /* 0x000000061c008981 */ /* 0x0000e2000c1e1900 */
[----:B------:R-:W-:Y:S01]  /*0ca0*/  IMAD.WIDE R30, R136, 0x4, R30 ;  /* 0x00000004881e7825 */ /* 0x000fe200078e021e */
[----:B------:R-:W-:Y:S01]  /*0cb0*/  @!P0 LEA.HI.X R3, R143, R3, RZ, 0x4, P1 ;  /* 0x000000038f038211 */ /* 0x000fe200008f24ff */
[----:B------:R-:W2:Y:S03]  /*0cc0*/  @!P0 LDC.64 R150, c[0x0][0x220] ;  /* 0x00008800ff968b82 */ /* 0x000ea60000000a00 */
[----:B------:R0:W5:Y:S01]  /*0cd0*/  LDG.E R138, desc[UR6][R30.64] ;  /* 0x000000061e8a7981 */ /* 0x000162000c1e1900 */
[----:B-1----:R-:W-:-:S04]  /*0ce0*/  @!P0 LEA R34, P1, R145, R34, 0x4 ;  /* 0x0000002291228211 */ /* 0x002fc800078220ff */
[----:B------:R-:W0:Y:S01]  /*0cf0*/  LDC.64 R36, c[0x0][0x268] ;  /* 0x00009a00ff247b82 */ /* 0x000e220000000a00 */
[----:B------:R-:W-:Y:S01]  /*0d00*/  @!P0 LEA.HI.X R35, R145, R35, RZ, 0x4, P1 ;  /* 0x0000002391238211 */ /* 0x000fe200008f24ff */
[----:B0-----:R-:W-:-:S04]  /*0d10*/  IMAD.WIDE.U32 R28, R143, 0x8, R36 ;  /* 0x000000088f1c7825 */ /* 0x001fc800078e0024 */
[----:B------:R-:W-:Y:S02]  /*0d20*/  IMAD.WIDE.U32 R30, R145, 0x8, R36 ;  /* 0x00000008911e7825 */ /* 0x000fe400078e0024 */
[----:B------:R-:W4:Y:S04]  /*0d30*/  LDG.E.64 R28, desc[UR6][R28.64] ;  /* 0x000000061c1c7981 */ /* 0x000f28000c1e1b00 */
[----:B------:R-:W3:Y:S04]  /*0d40*/  LDG.E.64 R30, desc[UR6][R30.64] ;  /* 0x000000061e1e7981 */ /* 0x000ee8000c1e1b00 */
[----:B------:R0:W5:Y:S02]  /*0d50*/  @!P0 LDG.E.128 R4, desc[UR6][R32.64] ;  /* 0x0000000620048981 */ /* 0x000164000c1e1d00 */
[----:B0-----:R-:W0:Y:S02]  /*0d60*/  @!P0 LDC.64 R32, c[0x0][0x220] ;  /* 0x00008800ff208b82 */ /* 0x001e240000000a00 */
[----:B------:R1:W5:Y:S04]  /*0d70*/  @!P0 LDG.E.128 R8, desc[UR6][R2.64] ;  /* 0x0000000602088981 */ /* 0x000368000c1e1d00 */
[----:B------:R1:W5:Y:S01]  /*0d80*/  @!P0 LDG.E.128 R12, desc[UR6][R34.64] ;  /* 0x00000006220c8981 */ /* 0x000362000c1e1d00 */
[----:B0-----:R-:W-:-:S04]  /*0d90*/  @!P0 LEA R32, P1, R139, R32, 0x4 ;  /* 0x000000208b208211 */ /* 0x001fc800078220ff */
[----:B------:R-:W-:-:S05]  /*0da0*/  @!P0 LEA.HI.X R33, R139, R33, RZ, 0x4, P1 ;  /* 0x000000218b218211 */ /* 0x000fca00008f24ff */
[----:B------:R0:W5:Y:S01]  /*0db0*/  @!P0 LDG.E.128 R16, desc[UR6][R32.64] ;  /* 0x0000000620108981 */ /* 0x000162000c1e1d00 */
[----:B--2---:R-:W-:-:S04]  /*0dc0*/  @!P0 LEA R148, P1, R141, R148, 0x4 ;  /* 0x000000948d948211 */ /* 0x004fc800078220ff */
[----:B------:R-:W-:Y:S02]  /*0dd0*/  @!P0 LEA.HI.X R149, R141, R149, RZ, 0x4, P1 ;  /* 0x000000958d958211 */ /* 0x000fe400008f24ff */
[----:B------:R-:W-:-:S03]  /*0de0*/  @!P0 LEA R150, P1, R137, R150, 0x4 ;  /* 0x0000009689968211 */ /* 0x000fc600078220ff */
[----:B------:R5:W2:Y:S01]  /*0df0*/  @!P0 LDG.E.128 R20, desc[UR6][R148.64] ;  /* 0x0000000694148981 */ /* 0x000aa2000c1e1d00 */
[----:B------:R-:W-:Y:S01]  /*0e00*/  @!P0 LEA.HI.X R151, R137, R151, RZ, 0x4, P1 ;  /* 0x0000009789978211 */ /* 0x000fe200008f24ff */
[----:B-1----:R-:W-:-:S04]  /*0e10*/  IMAD.WIDE.U32 R2, R147, 0x8, R36 ;  /* 0x0000000893027825 */ /* 0x002fc800078e0024 */
[----:B------:R1:W2:Y:S01]  /*0e20*/  @!P0 LDG.E.128 R24, desc[UR6][R150.64] ;  /* 0x0000000696188981 */ /* 0x0002a2000c1e1d00 */
[----:B------:R-:W-:-:S03]  /*0e30*/  IMAD.WIDE.U32 R34, R141, 0x8, R36 ;  /* 0x000000088d227825 */ /* 0x000fc600078e0024 */
[----:B------:R-:W2:Y:S01]  /*0e40*/  LDG.E.64 R2, desc[UR6][R2.64] ;  /* 0x0000000602027981 */ /* 0x000ea2000c1e1b00 */
[----:B0-----:R-:W-:-:S03]  /*0e50*/  IMAD.WIDE.U32 R32, R139, 0x8, R36 ;  /* 0x000000088b207825 */ /* 0x001fc600078e0024 */
[----:B------:R-:W2:Y:S01]  /*0e60*/  LDG.E.64 R34, desc[UR6][R34.64] ;  /* 0x0000000622227981 */ /* 0x000ea2000c1e1b00 */
[----:B------:R-:W-:-:S03]  /*0e70*/  IMAD.WIDE.U32 R36, R137, 0x8, R36 ;  /* 0x0000000889247825 */ /* 0x000fc600078e0024 */
[----:B------:R-:W2:Y:S04]  /*0e80*/  LDG.E.64 R32, desc[UR6][R32.64] ;  /* 0x0000000620207981 */ /* 0x000ea8000c1e1b00 */
[----:B------:R-:W2:Y:S01]  /*0e90*/  LDG.E.64 R36, desc[UR6][R36.64] ;  /* 0x0000000624247981 */ /* 0x000ea2000c1e1b00 */
        /* <DEDUP_REMOVED lines=9> */
[----:B------:R-:W-:Y:S01]  /*0f30*/  @P0 MUFU.RCP R161, R104 ;  /* 0x0000006800a10308 */ /* 0x000fe20000001000 */
[----:B---3--:R-:W-:-:S02]  /*0f40*/  SHF.R.U64 R154, R30, 0x10, R31 ;  /* 0x000000101e9a7819 */ /* 0x008fc4000000121f */
[--C-:B----4-:R-:W-:Y:S02]  /*0f50*/  SHF.R.U64 R158, R28, 0x10, R29.reuse ;  /* 0x000000101c9e7819 */ /* 0x110fe4000000121d */
[----:B------:R-:W-:-:S03]  /*0f60*/  SHF.R.U32.HI R156, RZ, 0x10, R29 ;  /* 0x00000010ff9c7819 */ /* 0x000fc6000001161d */
[----:B------:R-:W-:Y:S01]  /*0f70*/  @P0 MUFU.RCP R167, R108 ;  /* 0x0000006c00a70308 */ /* 0x000fe20000001000 */
[----:B------:R-:W-:-:S04]  /*0f80*/  @P0 FADD.FTZ R142, -R87, R4 ;  /* 0x00000004578e0221 */ /* 0x000fc80000010100 */
[----:B0-----:R-:W-:Y:S01]  /*0f90*/  @P0 FMUL.FTZ R140, R142, R149 ;  /* 0x000000958e8c0220 */ /* 0x001fe20000410000 */
[----:B-----5:R-:W-:Y:S01]  /*0fa0*/  @!P0 FADD.FTZ R149, R4, -R0 ;  /* 0x8000000004958221 */ /* 0x020fe20000010000 */
[----:B------:R-:W-:Y:S01]  /*0fb0*/  @P0 FADD.FTZ R142, -R112, R5 ;  /* 0x00000005708e0221 */ /* 0x000fe20000010100 */
[----:B------:R-:W-:Y:S01]  /*0fc0*/  @!P0 FADD.FTZ R5, R5, -R0 ;  /* 0x8000000005058221 */ /* 0x000fe20000010000 */
[----:B------:R-:W0:Y:S01]  /*0fd0*/  @P0 MUFU.RCP R4, R123 ;  /* 0x0000007b00040308 */ /* 0x000e220000001000 */
[----:B------:R-:W-:Y:S01]  /*0fe0*/  @!P0 FMUL.FTZ R140, R138, R149 ;  /* 0x000000958a8c8220 */ /* 0x000fe20000410000 */
[----:B-1----:R-:W-:Y:S01]  /*0ff0*/  @P0 FMUL.FTZ R142, R142, R151 ;  /* 0x000000978e8e0220 */ /* 0x002fe20000410000 */
[----:B------:R-:W-:Y:S01]  /*1000*/  @!P0 FMUL.FTZ R142, R138, R5 ;  /* 0x000000058a8e8220 */ /* 0x000fe20000410000 */
[----:B------:R-:W-:Y:S01]  /*1010*/  @P0 FADD.FTZ R149, -R89, R6 ;  /* 0x0000000659950221 */ /* 0x000fe20000010100 */
[----:B------:R-:W-:Y:S01]  /*1020*/  @!P0 FADD.FTZ R5, R6, -R0 ;  /* 0x8000000006058221 */ /* 0x000fe20000010000 */
[----:B------:R-:W-:-:S02]  /*1030*/  @P0 FADD.FTZ R155, -R116, R9 ;  /* 0x00000009749b0221 */ /* 0x000fc40000010100 */
[----:B------:R-:W1:Y:S01]  /*1040*/  @P0 MUFU.RCP R6, R125 ;  /* 0x0000007d00060308 */ /* 0x000e620000001000 */
[----:B------:R-:W-:Y:S01]  /*1050*/  @!P0 FADD.FTZ R9, R9, -R0 ;  /* 0x8000000009098221 */ /* 0x000fe20000010000 */
[----:B------:R-:W-:Y:S01]  /*1060*/  @P0 FMUL.FTZ R149, R149, R144 ;  /* 0x0000009095950220 */ /* 0x000fe20000410000 */
[----:B------:R-:W-:Y:S02]  /*1070*/  @P0 FMUL.FTZ R155, R155, R150 ;  /* 0x000000969b9b0220 */ /* 0x000fe40000410000 */
[----:B------:R-:W-:Y:S01]  /*1080*/  @!P0 FMUL.FTZ R155, R138, R9 ;  /* 0x000000098a9b8220 */ /* 0x000fe20000410000 */
[----:B------:R-:W-:Y:S02]  /*1090*/  @P0 FADD.FTZ R9, -R118, R11 ;  /* 0x0000000b76090221 */ /* 0x000fe40000010100 */
[----:B------:R-:W3:Y:S01]  /*10a0*/  @P0 MUFU.RCP R144, R127 ;  /* 0x0000007f00900308 */ /* 0x000ee20000001000 */
[----:B------:R-:W-:Y:S01]  /*10b0*/  @!P0 FADD.FTZ R11, R11, -R0 ;  /* 0x800000000b0b8221 */ /* 0x000fe20000010000 */
[----:B------:R-:W-:Y:S01]  /*10c0*/  @P0 FADD.FTZ R151, -R114, R7 ;  /* 0x0000000772970221 */ /* 0x000fe20000010100 */
[----:B------:R-:W-:Y:S01]  /*10d0*/  @!P0 FADD.FTZ R7, R7, -R0 ;  /* 0x8000000007078221 */ /* 0x000fe20000010000 */
[----:B0-----:R-:W-:Y:S01]  /*10e0*/  @P0 FMUL.FTZ R9, R9, R4 ;  /* 0x0000000409090220 */ /* 0x001fe20000410000 */
[----:B------:R-:W-:Y:S01]  /*10f0*/  @!P0 FMUL.FTZ R149, R138, R5 ;  /* 0x000000058a958220 */ /* 0x000fe20000410000 */
[----:B------:R-:W-:Y:S01]  /*1100*/  @P0 FADD.FTZ R153, -R91, R8 ;  /* 0x000000085b990221 */ /* 0x000fe20000010100 */
[----:B------:R-:W-:Y:S01]  /*1110*/  @!P0 FMUL.FTZ R9, R138, R11 ;  /* 0x0000000b8a098220 */ /* 0x000fe20000410000 */
[----:B------:R-:W0:Y:S01]  /*1120*/  @P0 MUFU.RCP R4, R129 ;  /* 0x0000008100040308 */ /* 0x000e220000001000 */
[----:B------:R-:W-:Y:S01]  /*1130*/  @!P0 FADD.FTZ R5, R8, -R0 ;  /* 0x8000000008058221 */ /* 0x000fe20000010000 */
[----:B------:R-:W-:Y:S01]  /*1140*/  @P0 FADD.FTZ R11, -R120, R13 ;  /* 0x0000000d780b0221 */ /* 0x000fe20000010100 */
[----:B------:R-:W-:Y:S01]  /*1150*/  @!P0 FADD.FTZ R13, R13, -R0 ;  /* 0x800000000d0d8221 */ /* 0x000fe20000010000 */
[----:B------:R-:W-:Y:S01]  /*1160*/  @P0 FMUL.FTZ R151, R151, R146 ;  /* 0x0000009297970220 */ /* 0x000fe20000410000 */
[C---:B------:R-:W-:Y:S01]  /*1170*/  @!P0 FMUL.FTZ R151, R138.reuse, R7 ;  /* 0x000000078a978220 */ /* 0x040fe20000410000 */
[----:B------:R-:W-:Y:S01]  /*1180*/  @P0 FMUL.FTZ R153, R153, R148 ;  /* 0x0000009499990220 */ /* 0x000fe20000410000 */
[----:B------:R-:W-:Y:S01]  /*1190*/  @!P0 FMUL.FTZ R153, R138, R5 ;  /* 0x000000058a998220 */ /* 0x000fe20000410000 */
[----:B------:R-:W4:Y:S01]  /*11a0*/  @P0 MUFU.RCP R7, R96 ;  /* 0x0000006000070308 */ /* 0x000f220000001000 */
[----:B-1----:R-:W-:Y:S01]  /*11b0*/  @P0 FMUL.FTZ R11, R11, R6 ;  /* 0x000000060b0b0220 */ /* 0x002fe20000410000 */
[----:B------:R-:W-:Y:S01]  /*11c0*/  @P0 FADD.FTZ R8, -R93, R10 ;  /* 0x0000000a5d080221 */ /* 0x000fe20000010100 */
[----:B------:R-:W-:Y:S01]  /*11d0*/  @!P0 FADD.FTZ R5, R10, -R0 ;  /* 0x800000000a058221 */ /* 0x000fe20000010000 */
[----:B------:R-:W-:Y:S01]  /*11e0*/  @!P0 FMUL.FTZ R11, R138, R13 ;  /* 0x0000000d8a0b8220 */ /* 0x000fe20000410000 */
[----:B------:R-:W-:Y:S01]  /*11f0*/  @P0 FADD.FTZ R10, -R95, R12 ;  /* 0x0000000c5f0a0221 */ /* 0x000fe20000010100 */
[----:B------:R-:W-:Y:S01]  /*1200*/  @P0 FADD.FTZ R13, -R122, R15 ;  /* 0x0000000f7a0d0221 */ /* 0x000fe20000010100 */
[----:B------:R-:W-:Y:S01]  /*1210*/  @!P0 FADD.FTZ R15, R15, -R0 ;  /* 0x800000000f0f8221 */ /* 0x000fe20000010000 */
[----:B------:R-:W-:Y:S01]  /*1220*/  @P0 FMUL.FTZ R8, R8, R157 ;  /* 0x0000009d08080220 */ /* 0x000fe20000410000 */
[----:B------:R-:W-:Y:S01]  /*1230*/  @P0 FMUL.FTZ R10, R10, R159 ;  /* 0x0000009f0a0a0220 */ /* 0x000fe20000410000 */
[----:B---3--:R-:W-:Y:S01]  /*1240*/  @P0 FMUL.FTZ R13, R13, R144 ;  /* 0x000000900d0d0220 */ /* 0x008fe20000410000 */
[----:B------:R-:W1:Y:S01]  /*1250*/  @P0 MUFU.RCP R159, R100 ;  /* 0x00000064009f0308 */ /* 0x000e620000001000 */
[C---:B------:R-:W-:Y:S01]  /*1260*/  @!P0 FMUL.FTZ R13, R138.reuse, R15 ;  /* 0x0000000f8a0d8220 */ /* 0x040fe20000410000 */
[----:B------:R-:W-:Y:S01]  /*1270*/  @!P0 FMUL.FTZ R8, R138, R5 ;  /* 0x000000058a088220 */ /* 0x000fe20000410000 */
[----:B------:R-:W-:Y:S01]  /*1280*/  @P0 FADD.FTZ R15, -R124, R17 ;  /* 0x000000117c0f0221 */ /* 0x000fe20000010100 */
[----:B------:R-:W-:-:S04]  /*1290*/  @!P0 FADD.FTZ R5, R12, -R0 ;  /* 0x800000000c058221 */ /* 0x000fc80000010000 */
[----:B------:R-:W3:Y:S01]  /*12a0*/  @P0 MUFU.RCP R157, R98 ;  /* 0x00000062009d0308 */ /* 0x000ee20000001000 */
[----:B0-----:R-:W-:Y:S01]  /*12b0*/  @P0 FMUL.FTZ R15, R15, R4 ;  /* 0x000000040f0f0220 */ /* 0x001fe20000410000 */
[----:B------:R-:W-:Y:S01]  /*12c0*/  @!P0 FMUL.FTZ R10, R138, R5 ;  /* 0x000000058a0a8220 */ /* 0x000fe20000410000 */
[----:B------:R-:W-:Y:S01]  /*12d0*/  @P0 FADD.FTZ R12, -R97, R14 ;  /* 0x0000000e610c0221 */ /* 0x000fe20000010100 */
[----:B------:R-:W-:-:S04]  /*12e0*/  @!P0 FADD.FTZ R5, R14, -R0 ;  /* 0x800000000e058221 */ /* 0x000fc80000010000 */
[----:B------:R-:W0:Y:S01]  /*12f0*/  @P0 MUFU.RCP R4, R135 ;  /* 0x0000008700040308 */ /* 0x000e220000001000 */
[----:B----4-:R-:W-:Y:S01]  /*1300*/  @P0 FMUL.FTZ R12, R12, R7 ;  /* 0x000000070c0c0220 */ /* 0x010fe20000410000 */
[----:B------:R-:W-:Y:S01]  /*1310*/  @!P0 FMUL.FTZ R12, R138, R5 ;  /* 0x000000058a0c8220 */ /* 0x000fe20000410000 */
[----:B------:R-:W-:-:S05]  /*1320*/  @P0 FADD.FTZ R14, -R99, R16 ;  /* 0x00000010630e0221 */ /* 0x000fca0000010100 */
[----:B------:R-:W4:Y:S01]  /*1330*/  @P0 MUFU.RCP R6, R131 ;  /* 0x0000008300060308 */ /* 0x000f220000001000 */
[----:B------:R-:W-:Y:S01]  /*1340*/  @!P0 FADD.FTZ R5, R16, -R0 ;  /* 0x8000000010058221 */ /* 0x000fe20000010000 */
[----:B------:R-:W-:Y:S01]  /*1350*/  @P0 FADD.FTZ R16, -R101, R18 ;  /* 0x0000001265100221 */ /* 0x000fe20000010100 */
[----:B------:R-:W-:-:S05]  /*1360*/  @!P0 FADD.FTZ R17, R17, -R0 ;  /* 0x8000000011118221 */ /* 0x000fca0000010000 */
[----:B------:R-:W5:Y:S01]  /*1370*/  @P0 MUFU.RCP R144, R133 ;  /* 0x0000008500900308 */ /* 0x000f620000001000 */
[----:B-1----:R-:W-:Y:S01]  /*1380*/  @P0 FMUL.FTZ R16, R16, R159 ;  /* 0x0000009f10100220 */ /* 0x002fe20000410000 */
[----:B---3--:R-:W-:Y:S01]  /*1390*/  @P0 FMUL.FTZ R14, R14, R157 ;  /* 0x0000009d0e0e0220 */ /* 0x008fe20000410000 */
[----:B------:R-:W-:Y:S01]  /*13a0*/  @!P0 FMUL.FTZ R15, R138, R17 ;  /* 0x000000118a0f8220 */ /* 0x000fe20000410000 */
[----:B------:R-:W-:Y:S01]  /*13b0*/  @P0 FADD.FTZ R157, -R130, R23 ;  /* 0x00000017829d0221 */ /* 0x000fe20000010100 */
[----:B------:R-:W-:-:S03]  /*13c0*/  @P0 FADD.FTZ R17, -R126, R19 ;  /* 0x000000137e110221 */ /* 0x000fc60000010100 */
[----:B------:R-:W1:Y:S01]  /*13d0*/  @P0 MUFU.RCP R7, R102 ;  /* 0x0000006600070308 */ /* 0x000e620000001000 */
[----:B------:R-:W-:Y:S01]  /*13e0*/  @!P0 FADD.FTZ R19, R19, -R0 ;  /* 0x8000000013138221 */ /* 0x000fe20000010000 */
[----:B0-----:R-:W-:-:S06]  /*13f0*/  @P0 FMUL.FTZ R157, R157, R4 ;  /* 0x000000049d9d0220 */ /* 0x001fcc0000410000 */
[----:B------:R-:W0:Y:S01]  /*1400*/  @P0 MUFU.RCP R159, R106 ;  /* 0x0000006a009f0308 */ /* 0x000e220000001000 */
[----:B----4-:R-:W-:Y:S01]  /*1410*/  @P0 FMUL.FTZ R17, R17, R6 ;  /* 0x0000000611110220 */ /* 0x010fe20000410000 */
[C---:B------:R-:W-:Y:S01]  /*1420*/  @!P0 FMUL.FTZ R14, R138.reuse, R5 ;  /* 0x000000058a0e8220 */ /* 0x040fe20000410000 */
[----:B------:R-:W-:Y:S01]  /*1430*/  @!P0 FMUL.FTZ R17, R138, R19 ;  /* 0x000000138a118220 */ /* 0x000fe20000410000 */
[----:B------:R-:W-:Y:S01]  /*1440*/  @!P0 FADD.FTZ R5, R18, -R0 ;  /* 0x8000000012058221 */ /* 0x000fe20000010000 */
[----:B------:R-:W-:-:S03]  /*1450*/  @P0 FADD.FTZ R19, -R128, R21 ;  /* 0x0000001580130221 */ /* 0x000fc60000010100 */
[----:B------:R-:W3:Y:S01]  /*1460*/  @P0 MUFU.RCP R4, R113 ;  /* 0x0000007100040308 */ /* 0x000ee20000001000 */
[----:B------:R-:W-:Y:S01]  /*1470*/  @!P0 FMUL.FTZ R16, R138, R5 ;  /* 0x000000058a108220 */ /* 0x000fe20000410000 */
[----:B------:R-:W-:Y:S01]  /*1480*/  @P0 FADD.FTZ R18, -R103, R20 ;  /* 0x0000001467120221 */ /* 0x000fe20000010100 */
[----:B-----5:R-:W-:-:S05]  /*1490*/  @P0 FMUL.FTZ R19, R19, R144 ;  /* 0x0000009013130220 */ /* 0x020fca0000410000 */
[----:B------:R-:W4:Y:S01]  /*14a0*/  @P0 MUFU.RCP R6, R110 ;  /* 0x0000006e00060308 */ /* 0x000f220000001000 */
[----:B--2---:R-:W-:Y:S01]  /*14b0*/  @!P0 FADD.FTZ R5, R20, -R0 ;  /* 0x8000000014058221 */ /* 0x004fe20000010000 */
[----:B------:R-:W-:Y:S01]  /*14c0*/  @P0 FADD.FTZ R144, -R107, R24 ;  /* 0x000000186b900221 */ /* 0x000fe20000010100 */
[----:B------:R-:W-:Y:S01]  /*14d0*/  @P0 FADD.FTZ R20, -R105, R22 ;  /* 0x0000001669140221 */ /* 0x000fe20000010100 */
[----:B-1----:R-:W-:Y:S01]  /*14e0*/  @P0 FMUL.FTZ R18, R18, R7 ;  /* 0x0000000712120220 */ /* 0x002fe20000410000 */
[----:B------:R-:W-:Y:S01]  /*14f0*/  @!P0 FMUL.FTZ R18, R138, R5 ;  /* 0x000000058a128220 */ /* 0x000fe20000410000 */
[----:B0-----:R-:W-:Y:S01]  /*1500*/  @P0 FMUL.FTZ R144, R144, R159 ;  /* 0x0000009f90900220 */ /* 0x001fe20000410000 */
[--C-:B------:R-:W-:Y:S01]  /*1510*/  @!P0 FADD.FTZ R5, R21, -R0.reuse ;  /* 0x8000000015058221 */ /* 0x100fe20000010000 */
[----:B------:R-:W-:Y:S01]  /*1520*/  @!P0 FADD.FTZ R159, R23, -R0 ;  /* 0x80000000179f8221 */ /* 0x000fe20000010000 */
[----:B------:R-:W-:Y:S01]  /*1530*/  @P0 FMUL.FTZ R20, R20, R161 ;  /* 0x000000a114140220 */ /* 0x000fe20000410000 */
[----:B------:R-:W-:Y:S01]  /*1540*/  @P0 FADD.FTZ R21, -R132, R25 ;  /* 0x0000001984150221 */ /* 0x000fe20000010100 */
[----:B------:R-:W-:Y:S01]  /*1550*/  @P0 FADD.FTZ R23, -R134, R27 ;  /* 0x0000001b86170221 */ /* 0x000fe20000010100 */
[--C-:B------:R-:W-:Y:S01]  /*1560*/  @!P0 FADD.FTZ R7, R22, -R0.reuse ;  /* 0x8000000016078221 */ /* 0x100fe20000010000 */
[--C-:B------:R-:W-:Y:S01]  /*1570*/  @!P0 FADD.FTZ R161, R24, -R0.reuse ;  /* 0x8000000018a18221 */ /* 0x100fe20000010000 */
[--C-:B------:R-:W-:Y:S01]  /*1580*/  @!P0 FADD.FTZ R25, R25, -R0.reuse ;  /* 0x8000000019198221 */ /* 0x100fe20000010000 */
[----:B------:R-:W-:Y:S01]  /*1590*/  @!P0 FADD.FTZ R163, R26, -R0 ;  /* 0x800000001aa38221 */ /* 0x000fe20000010000 */
[----:B------:R-:W-:Y:S01]  /*15a0*/  @!P0 FADD.FTZ R165, R27, -R0 ;  /* 0x800000001ba58221 */ /* 0x000fe20000010000 */
[----:B------:R-:W-:Y:S01]  /*15b0*/  MOV R0, R2 ;  /* 0x0000000200007202 */ /* 0x000fe20000000f00 */
[----:B---3--:R-:W-:Y:S01]  /*15c0*/  @P0 FMUL.FTZ R23, R23, R4 ;  /* 0x0000000417170220 */ /* 0x008fe20000410000 */
[----:B------:R-:W-:Y:S01]  /*15d0*/  SHF.R.U64 R2, R2, 0x10, R3 ;  /* 0x0000001002027819 */ /* 0x000fe20000001203 */
[----:B----4-:R-:W-:Y:S01]  /*15e0*/  @P0 FMUL.FTZ R21, R21, R6 ;  /* 0x0000000615150220 */ /* 0x010fe20000410000 */
[----:B------:R-:W-:Y:S01]  /*15f0*/  MOV R4, R3 ;  /* 0x0000000300047202 */ /* 0x000fe20000000f00 */
[----:B------:R-:W-:Y:S01]  /*1600*/  @P0 FADD.FTZ R22, -R109, R26 ;  /* 0x0000001a6d160221 */ /* 0x000fe20000010100 */
[----:B------:R-:W-:Y:S01]  /*1610*/  MOV R6, R29 ;  /* 0x0000001d00067202 */ /* 0x000fe20000000f00 */
[----:B------:R-:W-:Y:S01]  /*1620*/  @!P0 FMUL.FTZ R20, R138, R7 ;  /* 0x000000078a148220 */ /* 0x000fe20000410000 */
[----:B------:R-:W-:-:S02]  /*1630*/  SHF.L.U32 R0, R0, 0x10, RZ ;  /* 0x0000001000007819 */ /* 0x000fc400000006ff */
[----:B------:R-:W-:Y:S02]  /*1640*/  SHF.L.U32 R2, R2, 0x10, RZ ;  /* 0x0000001002027819 */ /* 0x000fe400000006ff */
[----:B------:R-:W-:Y:S02]  /*1650*/  SHF.R.U32.HI R26, RZ, 0x10, R3 ;  /* 0x00000010ff1a7819 */ /* 0x000fe40000011603 */
[----:B------:R-:W-:Y:S02]  /*1660*/  MOV R7, R30 ;  /* 0x0000001e00077202 */ /* 0x000fe40000000f00 */
[----:B------:R-:W-:Y:S01]  /*1670*/  SHF.L.U32 R3, R4, 0x10, RZ ;  /* 0x0000001004037819 */ /* 0x000fe200000006ff */
[----:B------:R-:W-:Y:S01]  /*1680*/  @!P0 FMUL.FTZ R21, R138, R25 ;  /* 0x000000198a158220 */ /* 0x000fe20000410000 */
[----:B------:R-:W-:Y:S02]  /*1690*/  MOV R27, R31 ;  /* 0x0000001f001b7202 */ /* 0x000fe40000000f00 */
[----:B------:R-:W-:Y:S01]  /*16a0*/  SHF.R.U32.HI R146, RZ, 0x10, R31 ;  /* 0x00000010ff927819 */ /* 0x000fe2000001161f */
[C---:B------:R-:W-:Y:S01]  /*16b0*/  FADD.FTZ R84, R0.reuse, R84 ;  /* 0x0000005400547221 */ /* 0x040fe20000010000 */
[----:B------:R-:W-:Y:S01]  /*16c0*/  MOV R31, R35 ;  /* 0x00000023001f7202 */ /* 0x000fe20000000f00 */
[----:B------:R-:W-:Y:S01]  /*16d0*/  FFMA.FTZ R111, R0, R140, R111 ;  /* 0x0000008c006f7223 */ /* 0x000fe2000001006f */
[----:B------:R-:W-:Y:S01]  /*16e0*/  SHF.L.U32 R6, R6, 0x10, RZ ;  /* 0x0000001006067819 */ /* 0x000fe200000006ff */
[C---:B------:R-:W-:Y:S01]  /*16f0*/  FADD.FTZ R83, R2.reuse, R83 ;  /* 0x0000005302537221 */ /* 0x040fe20000010000 */
[----:B------:R-:W-:Y:S01]  /*1700*/  FFMA.FTZ R85, R2, R142, R85 ;  /* 0x0000008e02557223 */ /* 0x000fe20000010055 */
[----:B------:R-:W-:Y:S01]  /*1710*/  FMUL.FTZ R25, R117, R2 ;  /* 0x0000000275197220 */ /* 0x000fe20000410000 */
[----:B------:R-:W-:Y:S01]  /*1720*/  @!P0 FMUL.FTZ R157, R138, R159 ;  /* 0x0000009f8a9d8220 */ /* 0x000fe20000410000 */
[----:B------:R-:W-:Y:S01]  /*1730*/  FMUL.FTZ R0, R86, R0 ;  /* 0x0000000056007220 */ /* 0x000fe20000410000 */
[----:B------:R-:W-:Y:S01]  /*1740*/  SHF.L.U32 R2, R7, 0x10, RZ ;  /* 0x0000001007027819 */ /* 0x000fe200000006ff */
[----:B------:R-:W-:Y:S01]  /*1750*/  @!P0 FMUL.FTZ R19, R138, R5 ;  /* 0x000000058a138220 */ /* 0x000fe20000410000 */
[----:B------:R-:W-:Y:S01]  /*1760*/  MOV R30, R34 ;  /* 0x00000022001e7202 */ /* 0x000fe20000000f00 */
[C---:B------:R-:W-:Y:S01]  /*1770*/  FADD.FTZ R81, R3.reuse, R81 ;  /* 0x0000005103517221 */ /* 0x040fe20000010000 */
[----:B------:R-:W-:Y:S01]  /*1780*/  SHF.R.U64 R159, R34, 0x10, R35 ;  /* 0x00000010229f7819 */ /* 0x000fe20000001223 */
[----:B------:R-:W-:Y:S01]  /*1790*/  FFMA.FTZ R82, R3, R149, R82 ;  /* 0x0000009503527223 */ /* 0x000fe20000010052 */
[----:B------:R-:W-:Y:S01]  /*17a0*/  FMUL.FTZ R24, R88, R3 ;  /* 0x0000000358187220 */ /* 0x000fe20000410000 */
[----:B------:R-:W-:Y:S01]  /*17b0*/  SHF.L.U32 R7, R154, 0x10, RZ ;  /* 0x000000109a077819 */ /* 0x000fe200000006ff */
[C---:B------:R-:W-:Y:S01]  /*17c0*/  FADD.FTZ R73, R6.reuse, R73 ;  /* 0x0000004906497221 */ /* 0x040fe20000010000 */
[----:B------:R-:W-:Y:S01]  /*17d0*/  MOV R5, R28 ;  /* 0x0000001c00057202 */ /* 0x000fe20000000f00 */
[----:B------:R-:W-:Y:S01]  /*17e0*/  FFMA.FTZ R75, R6, R8, R75 ;  /* 0x00000008064b7223 */ /* 0x000fe2000001004b */
[----:B------:R-:W-:-:S02]  /*17f0*/  SHF.R.U64 R150, R32, 0x10, R33 ;  /* 0x0000001020967819 */ /* 0x000fc40000001221 */
[----:B------:R-:W-:Y:S02]  /*1800*/  MOV R34, R36 ;  /* 0x0000002400227202 */ /* 0x000fe40000000f00 */
[----:B------:R-:W-:Y:S02]  /*1810*/  SHF.L.U32 R3, R158, 0x10, RZ ;  /* 0x000000109e037819 */ /* 0x000fe400000006ff */
[----:B------:R-:W-:Y:S01]  /*1820*/  SHF.L.U32 R154, R31, 0x10, RZ ;  /* 0x000000101f9a7819 */ /* 0x000fe200000006ff */
[----:B------:R-:W-:Y:S01]  /*1830*/  FMUL.FTZ R31, R92, R6 ;  /* 0x000000065c1f7220 */ /* 0x000fe20000410000 */
[----:B------:R-:W-:Y:S01]  /*1840*/  MOV R29, R33 ;  /* 0x00000021001d7202 */ /* 0x000fe20000000f00 */
[----:B------:R-:W-:Y:S01]  /*1850*/  @!P0 FMUL.FTZ R144, R138, R161 ;  /* 0x000000a18a908220 */ /* 0x000fe20000410000 */
[----:B------:R-:W-:Y:S01]  /*1860*/  FADD.FTZ R6, RZ, R0 ;  /* 0x00000000ff067221 */ /* 0x000fe20000010000 */
[----:B------:R-:W-:Y:S01]  /*1870*/  SHF.R.U32.HI R161, RZ, 0x10, R35 ;  /* 0x00000010ffa17819 */ /* 0x000fe20000011623 */
[----:B------:R-:W-:Y:S01]  /*1880*/  FADD.FTZ R74, R3, R74 ;  /* 0x0000004a034a7221 */ /* 0x000fe20000010000 */
[----:B------:R-:W-:Y:S01]  /*1890*/  SHF.L.U32 R5, R5, 0x10, RZ ;  /* 0x0000001005057819 */ /* 0x000fe200000006ff */
[----:B------:R-:W-:Y:S01]  /*18a0*/  FFMA.FTZ R76, R3, R155, R76 ;  /* 0x0000009b034c7223 */ /* 0x000fe2000001004c */
[----:B------:R-:W-:-:S02]  /*18b0*/  SHF.L.U32 R35, R150, 0x10, RZ ;  /* 0x0000001096237819 */ /* 0x000fc400000006ff */
[----:B------:R-:W-:Y:S01]  /*18c0*/  SHF.L.U32 R158, R34, 0x10, RZ ;  /* 0x00000010229e7819 */ /* 0x000fe200000006ff */
[----:B------:R-:W-:Y:S01]  /*18d0*/  FMUL.FTZ R34, R121, R3 ;  /* 0x0000000379227220 */ /* 0x000fe20000410000 */
[----:B------:R-:W-:Y:S01]  /*18e0*/  SHF.L.U32 R150, R29, 0x10, RZ ;  /* 0x000000101d967819 */ /* 0x000fe200000006ff */
[C---:B------:R-:W-:Y:S01]  /*18f0*/  FADD.FTZ R53, R2.reuse, R53 ;  /* 0x0000003502357221 */ /* 0x040fe20000010000 */
[----:B------:R-:W-:Y:S01]  /*1900*/  FFMA.FTZ R69, R2, R10, R69 ;  /* 0x0000000a02457223 */ /* 0x000fe20000010045 */
[----:B------:R-:W-:Y:S01]  /*1910*/  FMUL.FTZ R29, R94, R2 ;  /* 0x000000025e1d7220 */ /* 0x000fe20000410000 */
[----:B------:R-:W-:Y:S01]  /*1920*/  FADD.FTZ R3, R6, R25 ;  /* 0x0000001906037221 */ /* 0x000fe20000010000 */
[----:B------:R-:W-:Y:S01]  /*1930*/  @!P0 FMUL.FTZ R23, R138, R165 ;  /* 0x000000a58a178220 */ /* 0x000fe20000410000 */
[----:B------:R-:W-:Y:S01]  /*1940*/  FFMA.FTZ R2, R0, R140, RZ ;  /* 0x0000008c00027223 */ /* 0x000fe200000100ff */
[----:B------:R-:W-:Y:S01]  /*1950*/  SHF.R.U64 R165, R36, 0x10, R37 ;  /* 0x0000001024a57819 */ /* 0x000fe20000001225 */
        /* <DEDUP_REMOVED lines=12> */
[----:B------:R-:W-:Y:S02]  /*1a20*/  SHF.L.U32 R4, R27, 0x10, RZ ;  /* 0x000000101b047819 */ /* 0x000fe400000006ff */
[----:B------:R-:W-:Y:S01]  /*1a30*/  FADD.FTZ R5, R5, R36 ;  /* 0x0000002405057221 */ /* 0x000fe20000010000 */
[----:B------:R-:W-:Y:S01]  /*1a40*/  MOV R28, R32 ;  /* 0x00000020001c7202 */ /* 0x000fe20000000f00 */
        /* <DEDUP_REMOVED lines=13> */
[----:B------:R-:W-:Y:S01]  /*1b20*/  @P0 FMUL.FTZ R22, R22, R167 ;  /* 0x000000a716160220 */ /* 0x000fe20000410000 */
[----:B------:R-:W-:Y:S01]  /*1b30*/  FADD.FTZ R2, R3, R32 ;  /* 0x0000002003027221 */ /* 0x000fe20000010000 */
[----:B------:R-:W-:Y:S01]  /*1b40*/  MOV R148, R37 ;  /* 0x0000002500947202 */ /* 0x000fe20000000f00 */
[----:B------:R-:W-:Y:S01]  /*1b50*/  FFMA.FTZ R4, R32, R9, R5 ;  /* 0x0000000920047223 */ /* 0x000fe20000010005 */
[----:B------:R-:W-:-:S02]  /*1b60*/  SHF.R.U32.HI R167, RZ, 0x10, R37 ;  /* 0x00000010ffa77819 */ /* 0x000fc40000011625 */
[----:B------:R-:W-:Y:S01]  /*1b70*/  SHF.L.U32 R37, R152, 0x10, RZ ;  /* 0x0000001098257819 */ /* 0x000fe200000006ff */
[----:B------:R-:W-:Y:S01]  /*1b80*/  FADD.FTZ R3, R2, R29 ;  /* 0x0000001d02037221 */ /* 0x000fe20000010000 */
[----:B------:R-:W-:Y:S01]  /*1b90*/  SHF.L.U32 R152, R30, 0x10, RZ ;  /* 0x000000101e987819 */ /* 0x000fe200000006ff */
[----:B------:R-:W-:Y:S01]  /*1ba0*/  FMUL.FTZ R30, R125, R7 ;  /* 0x000000077d1e7220 */ /* 0x000fe20000410000 */
[----:B------:R-:W-:Y:S01]  /*1bb0*/  FFMA.FTZ R5, R29, R10, R4 ;  /* 0x0000000a1d057223 */ /* 0x000fe20000010004 */
[----:B------:R-:W-:Y:S02]  /*1bc0*/  SHF.L.U32 R33, R146, 0x10, RZ ;  /* 0x0000001092217819 */ /* 0x000fe400000006ff */
        /* <DEDUP_REMOVED lines=42> */
[----:B------:R-:W-:-:S02]  /*1e70*/  FMUL.FTZ R156, R135, R161 ;  /* 0x000000a1879c7220 */ /* 0x000fc40000410000 */
        /* <DEDUP_REMOVED lines=23> */
[----:B------:R-:W-:Y:S01]  /*1ff0*/  FMUL.FTZ R146, R113, R167 ;  /* 0x000000a771927220 */ /* 0x000fe20000410000 */
[----:B------:R-:W-:Y:S01]  /*2000*/  FADD.FTZ R3, R2, R161 ;  /* 0x000000a102037221 */ /* 0x000fe20000010000 */
[----:B------:R-:W-:Y:S01]  /*2010*/  UMOV UR4, 0xffffffff ;  /* 0xffffffff00047882 */ /* 0x000fe20000000000 */
[----:B------:R-:W-:Y:S01]  /*2020*/  LOP3.LUT R6, R4, 0x7fffff8, RZ, 0xc0, !PT ;  /* 0x07fffff804067812 */ /* 0x000fe200078ec0ff */
[-C--:B------:R-:W-:Y:S01]  /*2030*/  FFMA.FTZ R5, R161, R22.reuse, R158 ;  /* 0x00000016a1057223 */ /* 0x080fe2000001009e */
[----:B------:R-:W-:Y:S01]  /*2040*/  FADD.FTZ R2, R3, R146 ;  /* 0x0000009203027221 */ /* 0x000fe20000010000 */
[----:B------:R-:W-:Y:S01]  /*2050*/  LOP3.LUT P2, RZ, R38, 0x1f, RZ, 0xc0, !PT ;  /* 0x0000001f26ff7812 */ /* 0x000fe2000784c0ff */
        /* <DEDUP_REMOVED lines=29> */
.L_x_3445:
[----:B------:R-:W3:Y:S01]  /*2230*/  @!P2 S2R R160, SR_CgaCtaId ;  /* 0x0000000000a0a919 */ /* 0x000ee20000008800 */
[----:B01----:R-:W-:Y:S01]  /*2240*/  FADD.FTZ R2, R2, R5 ;  /* 0x0000000502027221 */ /* 0x003fe20000010000 */
[----:B------:R-:W-:Y:S01]  /*2250*/  @!P2 MOV R5, 0x400 ;  /* 0x000004000005a802 */ /* 0x000fe20000000f00 */
[----:B--2---:R-:W-:Y:S01]  /*2260*/  FADD.FTZ R3, R3, R158 ;  /* 0x0000009e03037221 */ /* 0x004fe20000010000 */
[----:B------:R-:W-:Y:S05]  /*2270*/  WARPSYNC.ALL ;  /* 0x0000000000007948 */ /* 0x000fea0003800000 */
[----:B------:R-:W-:Y:S02]  /*2280*/  IADD3 R136, R136, UR10, RZ ;  /* 0x0000000a88887c10 */ /* 0x000fe4000fffe0ff */
[----:B---3--:R-:W-:-:S02]  /*2290*/  @!P2 LEA R115, R160, R5, 0x18 ;  /* 0x00000005a073a211 */ /* 0x008fc400078ec0ff */
[----:B------:R-:W-:Y:S02]  /*22a0*/  @!P2 LOP3.LUT R5, R4, 0x7, RZ, 0xc0, !PT ;  /* 0x000000070405a812 */ /* 0x000fe400078ec0ff */
[C---:B------:R-:W-:Y:S02]  /*22b0*/  LEA R160, R6.reuse, R115, 0x3 ;  /* 0x0000007306a07211 */ /* 0x040fe400078e18ff */
[----:B------:R-:W-:-:S04]  /*22c0*/  @!P2 IADD3 R4, R6, R5, RZ ;  /* 0x000000050604a210 */ /* 0x000fc80007ffe0ff */
[----:B------:R-:W-:-:S05]  /*22d0*/  @!P2 LEA R158, R4, R115, 0x3 ;  /* 0x00000073049ea211 */ /* 0x000fca00078e18ff */
[----:B------:R0:W-:Y:S01]  /*22e0*/  @!P2 STS.64 [R158+0x6000], R2 ;  /* 0x006000029e00a388 */ /* 0x0001e20000000a00 */
[----:B------:R-:W-:Y:S01]  /*22f0*/  BAR.SYNC.DEFER_BLOCKING 0x0 ;  /* 0x0000000000007b1d */ /* 0x000fe20000010000 */
[----:B0-----:R-:W-:-:S05]  /*2300*/  LEA R2, P3, R143, UR8, 0x4 ;  /* 0x000000088f027c11 */ /* 0x001fca000f8620ff */
[----:B------:R-:W0:Y:S02]  /*2310*/  LDS.128 R4, [R160+0x6000] ;  /* 0x00600000a0047984 */ /* 0x000e240000000c00 */
        /* <DEDUP_REMOVED lines=18> */
[----:B------:R-:W-:-:S03]  /*2440*/  FADD.FTZ R7, R7, R162 ;  /* 0x000000a207077221 */ /* 0x000fc60000010000 */
[----:B------:R-:W-:Y:S01]  /*2450*/  FMUL.FTZ R6, R6, 0.00016276042151730507612 ;  /* 0x392aaaab06067820 */ /* 0x000fe20000410000 */
[----:B------:R-:W-:-:S04]  /*2460*/  FMUL.FTZ R7, R7, 0.00016276042151730507612 ;  /* 0x392aaaab07077820 */ /* 0x000fc80000410000 */
        /* <DEDUP_REMOVED lines=29> */
[----:B------:R-:W-:Y:S01]  /*2640*/  LEA R16, P2, R147, UR8, 0x4 ;  /* 0x0000000893107c11 */ /* 0x000fe2000f8420ff */
[----:B------:R-:W-:Y:S01]  /*2650*/  FADD.FTZ R23, R150, -R17 ;  /* 0x8000001196177221 */ /* 0x000fe20000010000 */
[----:B------:R-:W-:Y:S01]  /*2660*/  FADD.FTZ R37, R37, -R18 ;  /* 0x8000001225257221 */ /* 0x000fe20000010000 */
[C---:B------:R-:W-:Y:S01]  /*2670*/  FMUL.FTZ R7, R138.reuse, R7 ;  /* 0x000000078a077220 */ /* 0x040fe20000410000 */
[----:B------:R-:W-:Y:S01]  /*2680*/  LEA.HI.X R17, R147, UR9, RZ, 0x4, P2 ;  /* 0x0000000993117c11 */ /* 0x000fe200090f24ff */
[C---:B------:R-:W-:Y:S01]  /*2690*/  FMUL.FTZ R6, R138.reuse, R149 ;  /* 0x000000958a067220 */ /* 0x040fe20000410000 */
[C---:B------:R-:W-:Y:S01]  /*26a0*/  FMUL.FTZ R5, R138.reuse, R5 ;  /* 0x000000058a057220 */ /* 0x040fe20000410000 */
[----:B------:R-:W-:Y:S01]  /*26b0*/  FMUL.FTZ R4, R138, R3 ;  /* 0x000000038a047220 */ /* 0x000fe20000410000 */
[----:B------:R-:W-:Y:S01]  /*26c0*/  FADD.FTZ R153, R36, -R153 ;  /* 0x8000009924997221 */ /* 0x000fe20000010000 */
[----:B------:R-:W-:Y:S01]  /*26d0*/  FADD.FTZ R9, R34, -R155 ;  /* 0x8000009b22097221 */ /* 0x000fe20000010000 */
        /* <DEDUP_REMOVED lines=9> */
[----:B------:R-:W-:Y:S01]  /*2770*/  LEA.HI.X R3, R143, UR9, RZ, 0x4, P3 ;  /* 0x000000098f037c11 */ /* 0x000fe200098f24ff */
[----:B------:R0:W-:Y:S01]  /*2780*/  STG.E.128 desc[UR6][R16.64], R4 ;  /* 0x0000000410007986 */ /* 0x0001e2000c101d06 */
[----:B------:R-:W-:Y:S01]  /*2790*/  LEA.HI.X R19, R145, UR9, RZ, 0x4, P2 ;  /* 0x0000000991137c11 */ /* 0x000fe200090f24ff */
[C---:B------:R-:W-:Y:S01]  /*27a0*/  FMUL.FTZ R11, R138.reuse, R11 ;  /* 0x0000000b8a0b7220 */ /* 0x040fe20000410000 */
[C---:B------:R-:W-:Y:S01]  /*27b0*/  FMUL.FTZ R10, R138.reuse, R31 ;  /* 0x0000001f8a0a7220 */ /* 0x040fe20000410000 */
[C---:B------:R-:W-:Y:S01]  /*27c0*/  FMUL.FTZ R9, R138.reuse, R9 ;  /* 0x000000098a097220 */ /* 0x040fe20000410000 */
[----:B------:R-:W-:Y:S01]  /*27d0*/  FMUL.FTZ R8, R138, R153 ;  /* 0x000000998a087220 */ /* 0x000fe20000410000 */
        /* <DEDUP_REMOVED lines=8> */
[----:B------:R-:W-:Y:S01]  /*2860*/  LEA R20, P3, R141, UR8, 0x4 ;  /* 0x000000088d147c11 */ /* 0x000fe2000f8620ff */
[----:B------:R-:W-:Y:S01]  /*2870*/  FADD.FTZ R163, R163, -R144 ;  /* 0x80000090a3a37221 */ /* 0x000fe20000010000 */
[----:B------:R-:W-:Y:S01]  /*2880*/  FADD.FTZ R151, R154, -R21 ;  /* 0x800000159a977221 */ /* 0x000fe20000010000 */
[----:B------:R-:W-:Y:S01]  /*2890*/  FADD.FTZ R173, R146, -R173 ;  /* 0x800000ad92ad7221 */ /* 0x000fe20000010000 */
[----:B0-----:R-:W-:Y:S01]  /*28a0*/  LEA R16, P2, R139, UR8, 0x4 ;  /* 0x000000088b107c11 */ /* 0x001fe2000f8420ff */
[----:B------:R0:W-:Y:S01]  /*28b0*/  STG.E.128 desc[UR6][R2.64], R8 ;  /* 0x0000000802007986 */ /* 0x0001e2000c101d06 */
[----:B------:R-:W-:Y:S01]  /*28c0*/  LEA R22, P4, R137, UR8, 0x4 ;  /* 0x0000000889167c11 */ /* 0x000fe2000f8820ff */
[C---:B------:R-:W-:Y:S01]  /*28d0*/  FMUL.FTZ R7, R138.reuse, R23 ;  /* 0x000000178a077220 */ /* 0x040fe20000410000 */
[----:B------:R-:W-:Y:S01]  /*28e0*/  LEA.HI.X R17, R139, UR9, RZ, 0x4, P2 ;  /* 0x000000098b117c11 */ /* 0x000fe200090f24ff */
[C---:B------:R-:W-:Y:S01]  /*28f0*/  FMUL.FTZ R6, R138.reuse, R35 ;  /* 0x000000238a067220 */ /* 0x040fe20000410000 */
[C---:B------:R-:W-:Y:S01]  /*2900*/  FMUL.FTZ R5, R138.reuse, R171 ;  /* 0x000000ab8a057220 */ /* 0x040fe20000410000 */
[----:B------:R-:W-:Y:S01]  /*2910*/  FMUL.FTZ R4, R138, R33 ;  /* 0x000000218a047220 */ /* 0x000fe20000410000 */
        /* <DEDUP_REMOVED lines=64> */
.L_x_3432:
[----:B------:R-:W0:Y:S01]  /*2d20*/  S2UR UR4, SR_CTAID.X ;  /* 0x00000000000479c3 */ /* 0x000e220000002500 */
[----:B------:R-:W-:-:S07]  /*2d30*/  LOP3.LUT R33, R38, 0xff, RZ, 0xc0, !PT ;  /* 0x000000ff26217812 */ /* 0x000fce00078ec0ff */
[----:B------:R-:W1:Y:S08]  /*2d40*/  LDC.64 R48, c[0x0][0x270] ;  /* 0x00009c00ff307b82 */ /* 0x000e700000000a00 */
[----:B------:R-:W2:Y:S01]  /*2d50*/  LDC.64 R50, c[0x0][0x278] ;  /* 0x00009e00ff327b82 */ /* 0x000ea20000000a00 */
[----:B0-----:R-:W-:-:S05]  /*2d60*/  LEA.HI R38, R38, UR4, RZ, 0x18 ;  /* 0x0000000426267c11 */ /* 0x001fca000f8fc0ff */
        /* <DEDUP_REMOVED lines=31> */
.L_x_3433:
[----:B------:R-:W-:Y:S01]  /*2f60*/  HFMA2.MMA R168, -RZ, RZ, 0, 9.5367431640625e-07 ;  /* 0x00000010ffa87435 */ /* 0x000fe200000001ff */
[----:B------:R-:W-:Y:S02]  /*2f70*/  MOV R167, R2 ;  /* 0x0000000200a77202 */ /* 0x000fe40000000f00 */
[----:B------:R-:W-:Y:S02]  /*2f80*/  MOV R169, 0x1f ;  /* 0x0000001f00a97802 */ /* 0x000fe40000000f00 */
[----:B------:R-:W-:-:S07]  /*2f90*/  MOV R164, 0xffffffff ;  /* 0xffffffff00a47802 */ /* 0x000fce0000000f00 */
[----:B------:R-:W-:Y:S05]  /*2fa0*/  WARPSYNC.COLLECTIVE R164, `(.L_x_3435) ;  /* 0x00000000a4087348 */ /* 0x000fea0003c00000 */
[----:B------:R0:W1:Y:S02]  /*2fb0*/  SHFL.DOWN P3, R166, R167, R168, R169 ;  /* 0x080000a8a7a67389 */ /* 0x00006400000600a9 */
[----:B01----:R-:W-:Y:S01]  /*2fc0*/  ENDCOLLECTIVE ;  /* 0x000000000000791b */ /* 0x003fe20003800000 */
.L_x_3435:
[----:B------:R-:W-:Y:S02]  /*2fd0*/  MOV R167, R3 ;  /* 0x0000000300a77202 */ /* 0x000fe40000000f00 */
[----:B------:R-:W-:-:S07]  /*2fe0*/  MOV R5, R166 ;  /* 0x000000a600057202 */ /* 0x000fce0000000f00 */
[----:B------:R-:W-:Y:S05]  /*2ff0*/  WARPSYNC.COLLECTIVE R164, `(.L_x_3436) ;  /* 0x00000000a4087348 */ /* 0x000fea0003c00000 */
[----:B------:R0:W1:Y:S02]  /*3000*/  SHFL.DOWN P3, R166, R167, R168, R169 ;  /* 0x080000a8a7a67389 */ /* 0x00006400000600a9 */
[----:B01----:R-:W-:Y:S01]  /*3010*/  ENDCOLLECTIVE ;  /* 0x000000000000791b */ /* 0x003fe20003800000 */
.L_x_3436:
[----:B------:R-:W-:Y:S01]  /*3020*/  FADD.FTZ R5, R2, R5 ;  /* 0x0000000502057221 */ /* 0x000fe20000010000 */
[----:B------:R-:W-:-:S04]  /*3030*/  HFMA2.MMA R168, -RZ, RZ, 0, 4.76837158203125e-07 ;  /* 0x00000008ffa87435 */ /* 0x000fc800000001ff */
[----:B------:R-:W-:Y:S02]  /*3040*/  MOV R167, R5 ;  /* 0x0000000500a77202 */ /* 0x000fe40000000f00 */
[----:B------:R-:W-:-:S07]  /*3050*/  MOV R158, R166 ;  /* 0x000000a6009e7202 */ /* 0x000fce0000000f00 */
[----:B------:R-:W-:Y:S05]  /*3060*/  WARPSYNC.COLLECTIVE R164, `(.L_x_3437) ;  /* 0x00000000a4087348 */ /* 0x000fea0003c00000 */
[----:B------:R0:W1:Y:S02]  /*3070*/  SHFL.DOWN P3, R166, R167, R168, R169 ;  /* 0x080000a8a7a67389 */ /* 0x00006400000600a9 */
[----:B01----:R-:W-:Y:S01]  /*3080*/  ENDCOLLECTIVE ;  /* 0x000000000000791b */ /* 0x003fe20003800000 */
.L_x_3437:
[----:B------:R-:W-:-:S05]  /*3090*/  FADD.FTZ R158, R3, R158 ;  /* 0x0000009e039e7221 */ /* 0x000fca0000010000 */
[----:B------:R-:W-:Y:S02]  /*30a0*/  MOV R167, R158 ;  /* 0x0000009e00a77202 */ /* 0x000fe40000000f00 */
[----:B------:R-:W-:-:S07]  /*30b0*/  MOV R160, R166 ;  /* 0x000000a600a07202 */ /* 0x000fce0000000f00 */
[----:B------:R-:W-:Y:S05]  /*30c0*/  WARPSYNC.COLLECTIVE R164, `(.L_x_3438) ;  /* 0x00000000a4087348 */ /* 0x000fea0003c00000 */
[----:B------:R0:W1:Y:S02]  /*30d0*/  SHFL.DOWN P3, R166, R167, R168, R169 ;  /* 0x080000a8a7a67389 */ /* 0x00006400000600a9 */
[----:B01----:R-:W-:Y:S01]  /*30e0*/  ENDCOLLECTIVE ;  /* 0x000000000000791b */ /* 0x003fe20003800000 */
.L_x_3438:
[----:B------:R-:W-:Y:S01]  /*30f0*/  FADD.FTZ R160, R5, R160 ;  /* 0x000000a005a07221 */ /* 0x000fe20000010000 */
[----:B------:R-:W-:-:S04]  /*3100*/  HFMA2.MMA R168, -RZ, RZ, 0, 2.384185791015625e-07 ;  /* 0x00000004ffa87435 */ /* 0x000fc800000001ff */
[----:B------:R-:W-:Y:S02]  /*3110*/  MOV R167, R160 ;  /* 0x000000a000a77202 */ /* 0x000fe40000000f00 */
[----:B------:R-:W-:-:S07]  /*3120*/  MOV R7, R166 ;  /* 0x000000a600077202 */ /* 0x000fce0000000f00 */
[----:B------:R-:W-:Y:S05]  /*3130*/  WARPSYNC.COLLECTIVE R164, `(.L_x_3439) ;  /* 0x00000000a4087348 */ /* 0x000fea0003c00000 */
[----:B------:R0:W1:Y:S02]  /*3140*/  SHFL.DOWN P3, R166, R167, R168, R169 ;  /* 0x080000a8a7a67389 */ /* 0x00006400000600a9 */
[----:B01----:R-:W-:Y:S01]  /*3150*/  ENDCOLLECTIVE ;  /* 0x000000000000791b */ /* 0x003fe20003800000 */
.L_x_3439:
[----:B------:R-:W-:-:S05]  /*3160*/  FADD.FTZ R7, R158, R7 ;  /* 0x000000079e077221 */ /* 0x000fca0000010000 */
[----:B------:R-:W-:Y:S02]  /*3170*/  MOV R167, R7 ;  /* 0x0000000700a77202 */ /* 0x000fe40000000f00 */
[----:B------:R-:W-:-:S07]  /*3180*/  MOV R165, R166 ;  /* 0x000000a600a57202 */ /* 0x000fce0000000f00 */
[----:B------:R-:W-:Y:S05]  /*3190*/  WARPSYNC.COLLECTIVE R164, `(.L_x_3440) ;  /* 0x00000000a4087348 */ /* 0x000fea0003c00000 */
[----:B------:R0:W1:Y:S02]  /*31a0*/  SHFL.DOWN P3, R166, R167, R168, R169 ;  /* 0x080000a8a7a67389 */ /* 0x00006400000600a9 */
[----:B01----:R-:W-:Y:S01]  /*31b0*/  ENDCOLLECTIVE ;  /* 0x000000000000791b */ /* 0x003fe20003800000 */
.L_x_3440:
[----:B------:R-:W-:Y:S01]  /*31c0*/  FADD.FTZ R165, R160, R165 ;  /* 0x000000a5a0a57221 */ /* 0x000fe20000010000 */
[----:B------:R-:W-:-:S04]  /*31d0*/  HFMA2.MMA R168, -RZ, RZ, 0, 1.1920928955078125e-07 ;  /* 0x00000002ffa87435 */ /* 0x000fc800000001ff */
[----:B------:R-:W-:Y:S02]  /*31e0*/  MOV R167, R165 ;  /* 0x000000a500a77202 */ /* 0x000fe40000000f00 */
[----:B------:R-:W-:-:S07]  /*31f0*/  MOV R162, R166 ;  /* 0x000000a600a27202 */ /* 0x000fce0000000f00 */
[----:B------:R-:W-:Y:S05]  /*3200*/  WARPSYNC.COLLECTIVE R164, `(.L_x_3441) ;  /* 0x00000000a4087348 */ /* 0x000fea0003c00000 */
[----:B------:R0:W1:Y:S02]  /*3210*/  SHFL.DOWN P3, R166, R167, R168, R169 ;  /* 0x080000a8a7a67389 */ /* 0x00006400000600a9 */
[----:B01----:R-:W-:Y:S01]  /*3220*/  ENDCOLLECTIVE ;  /* 0x000000000000791b */ /* 0x003fe20003800000 */
.L_x_3441:
[----:B------:R-:W-:-:S05]  /*3230*/  FADD.FTZ R162, R7, R162 ;  /* 0x000000a207a27221 */ /* 0x000fca0000010000 */
[----:B------:R-:W-:Y:S02]  /*3240*/  MOV R167, R162 ;  /* 0x000000a200a77202 */ /* 0x000fe40000000f00 */
[----:B------:R-:W-:-:S07]  /*3250*/  MOV R2, R166 ;  /* 0x000000a600027202 */ /* 0x000fce0000000f00 */
[----:B------:R-:W-:Y:S05]  /*3260*/  WARPSYNC.COLLECTIVE R164, `(.L_x_3442) ;  /* 0x00000000a4087348 */ /* 0x000fea0003c00000 */
[----:B------:R0:W1:Y:S02]  /*3270*/  SHFL.DOWN P3, R166, R167, R168, R169 ;  /* 0x080000a8a7a67389 */ /* 0x00006400000600a9 */
[----:B01----:R-:W-:Y:S01]  /*3280*/  ENDCOLLECTIVE ;  /* 0x000000000000791b */ /* 0x003fe20003800000 */
.L_x_3442:
[----:B------:R-:W-:Y:S01]  /*3290*/  FADD.FTZ R2, R165, R2 ;  /* 0x00000002a5027221 */ /* 0x000fe20000010000 */
[----:B------:R-:W-:-:S04]  /*32a0*/  HFMA2.MMA R168, -RZ, RZ, 0, 5.9604644775390625e-08 ;  /* 0x00000001ffa87435 */ /* 0x000fc800000001ff */
[----:B------:R-:W-:Y:S02]  /*32b0*/  MOV R167, R2 ;  /* 0x0000000200a77202 */ /* 0x000fe40000000f00 */
[----:B------:R-:W-:-:S07]  /*32c0*/  MOV R3, R166 ;  /* 0x000000a600037202 */ /* 0x000fce0000000f00 */
[----:B------:R-:W-:Y:S05]  /*32d0*/  WARPSYNC.COLLECTIVE R164, `(.L_x_3443) ;  /* 0x00000000a4087348 */ /* 0x000fea0003c00000 */
[----:B------:R0:W1:Y:S02]  /*32e0*/  SHFL.DOWN P3, R166, R167, R168, R169 ;  /* 0x080000a8a7a67389 */ /* 0x00006400000600a9 */
[----:B01----:R-:W-:Y:S01]  /*32f0*/  ENDCOLLECTIVE ;  /* 0x000000000000791b */ /* 0x003fe20003800000 */
.L_x_3443:
[----:B------:R-:W-:-:S05]  /*3300*/  FADD.FTZ R3, R162, R3 ;  /* 0x00000003a2037221 */ /* 0x000fca0000010000 */
[----:B------:R-:W-:Y:S02]  /*3310*/  MOV R167, R3 ;  /* 0x0000000300a77202 */ /* 0x000fe40000000f00 */
[----:B------:R-:W-:-:S07]  /*3320*/  MOV R5, R166 ;  /* 0x000000a600057202 */ /* 0x000fce0000000f00 */
[----:B------:R-:W-:Y:S05]  /*3330*/  WARPSYNC.COLLECTIVE R164, `(.L_x_3444) ;  /* 0x00000000a4087348 */ /* 0x000fea0003c00000 */
[----:B------:R0:W1:Y:S02]  /*3340*/  SHFL.DOWN P3, R166, R167, R168, R169 ;  /* 0x080000a8a7a67389 */ /* 0x00006400000600a9 */
[----:B01----:R-:W-:Y:S01]  /*3350*/  ENDCOLLECTIVE ;  /* 0x000000000000791b */ /* 0x003fe20003800000 */
.L_x_3444:
[----:B------:R-:W-:Y:S01]  /*3360*/  MOV R158, R166 ;  /* 0x000000a6009e7202 */ /* 0x000fe20000000f00 */
[----:B------:R-:W-:Y:S06]  /*3370*/  BRA `(.L_x_3445) ;  /* 0xffffffec00ac7947 */ /* 0x000fec000383ffff */
.L_x_3446:
        /* <DEDUP_REMOVED lines=16> */
.L_x_5535:


//--------------------- .text._ZN10layer_norm22ln_bwd_finalize_kernelINS_22Kernel_traits_finalizeILj6144E13__nv_bfloat16S2_S2_fjLj1024ELj4ENS_18Kernel_traits_baseILj6144ES2_S2_S2_fjLj1024EEEEEEEvNS_9BwdParamsE --------------------------
	.section	.text._ZN10layer_norm22ln_bwd_finalize_kernelINS_22Kernel_traits_finalizeILj6144E13__nv_bfloat16S2_S2_fjLj1024ELj4ENS_18Kernel_traits_baseILj6144ES2_S2_S2_fjLj1024EEEEEEEvNS_9BwdParamsE,"ax",@progbits
	.align	128
        .global         _ZN10layer_norm22ln_bwd_finalize_kernelINS_22Kernel_traits_finalizeILj6144E13__nv_bfloat16S2_S2_fjLj1024ELj4ENS_18Kernel_traits_baseILj6144ES2_S2_S2_fjLj1024EEEEEEEvNS_9BwdParamsE
        .type           _ZN10layer_norm22ln_bwd_finalize_kernelINS_22Kernel_traits_finalizeILj6144E13__nv_bfloat16S2_S2_fjLj1024ELj4ENS_18Kernel_traits_baseILj6144ES2_S2_S2_fjLj1024EEEEEEEvNS_9BwdParamsE,@function
        .size           _ZN10layer_norm22ln_bwd_finalize_kernelINS_22Kernel_traits_finalizeILj6144E13__nv_bfloat16S2_S2_fjLj1024ELj4ENS_18Kernel_traits_baseILj6144ES2_S2_S2_fjLj1024EEEEEEEvNS_9BwdParamsE,(.L_x_5536 - _ZN10layer_norm22ln_bwd_finalize_kernelINS_22Kernel_traits_finalizeILj6144E13__nv_bfloat16S2_S2_fjLj1024ELj4ENS_18Kernel_traits_baseILj6144ES2_S2_S2_fjLj1024EEEEEEEvNS_9BwdParamsE)
        .other          _ZN10layer_norm22ln_bwd_finalize_kernelINS_22Kernel_traits_finalizeILj6144E13__nv_bfloat16S2_S2_fjLj1024ELj4ENS_18Kernel_traits_baseILj6144ES2_S2_S2_fjLj1024EEEEEEEvNS_9BwdParamsE,@"STO_CUDA_ENTRY STV_DEFAULT"
_ZN10layer_norm22ln_bwd_finalize_kernelINS_22Kernel_traits_finalizeILj6144E13__nv_bfloat16S2_S2_fjLj1024ELj4ENS_18Kernel_traits_baseILj6144ES2_S2_S2_fjLj1024EEEEEEEvNS_9BwdParamsE:
.text._ZN10layer_norm22ln_bwd_finalize_kernelINS_22Kernel_traits_finalizeILj6144E13__nv_bfloat16S2_S2_fjLj1024ELj4ENS_18Kernel_traits_baseILj6144ES2_S2_S2_fjLj1024EEEEEEEvNS_9BwdParamsE:
        /* <DEDUP_REMOVED lines=25> */
.L_x_3458:
        /* <DEDUP_REMOVED lines=28> */
.L_x_3451:
        /* <DEDUP_REMOVED lines=33> */
.L_x_3450:
[----:B------:R-:W-:Y:S05]  /*0560*/  BSYNC B1 ;  /* 0x0000000000017941 */ /* 0x000fea0003800000 */
.L_x_3449:
        /* <DEDUP_REMOVED lines=23> */
.L_x_3453:
[----:B------:R-:W-:Y:S05]  /*06e0*/  BSYNC B1 ;  /* 0x0000000000017941 */ /* 0x000fea0003800000 */
.L_x_3452:
        /* <DEDUP_REMOVED lines=11> */
.L_x_3448:
[----:B------:R-:W-:Y:S05]  /*07a0*/  BSYNC B0 ;  /* 0x0000000000007941 */ /* 0x000fea0003800000 */
.L_x_3447:
        /* <DEDUP_REMOVED lines=29> */
.L_x_3469:
[----:B------:R-:W-:Y:S01]  /*0980*/  @!P1 SHF.R.U32.HI R12, RZ, 0x3, R0 ;  /* 0x00000003ff0c9819 */ /* 0x000fe20000011600 */
[----:B---3--:R-:W-:Y:S01]  /*0990*/  FADD.FTZ R14, R9, R14 ;  /* 0x0000000e090e7221 */ /* 0x008fe20000010000 */
[----:B--2---:R-:W-:Y:S02]  /*09a0*/  FADD.FTZ R11, R10, R11 ;  /* 0x0000000b0a0b7221 */ /* 0x004fe40000010000 */
[----:B------:R-:W-:-:S05]  /*09b0*/  @!P1 LOP3.LUT R12, R12, 0x1ffffffc, RZ, 0xc0, !PT ;  /* 0x1ffffffc0c0c9812 */ /* 0x000fca00078ec0ff */
[----:B------:R2:W-:Y:S04]  /*09c0*/  @!P1 STS [R12+UR4+0x2000], R14 ;  /* 0x0020000e0c009988 */ /* 0x0005e80008000804 */
[----:B------:R2:W-:Y:S02]  /*09d0*/  @!P1 STS [R12+UR4+0x2080], R11 ;  /* 0x0020800b0c009988 */ /* 0x0005e40008000804 */
.L_x_3454:
        /* <DEDUP_REMOVED lines=14> */
.L_x_3457:
[----:B------:R-:W-:Y:S05]  /*0ac0*/  BSYNC B0 ;  /* 0x0000000000007941 */ /* 0x000fea0003800000 */
.L_x_3456:
[C---:B------:R-:W-:Y:S02]  /*0ad0*/  ISETP.GT.U32.AND P1, PT, R3.reuse, -0x1801, PT ;  /* 0xffffe7ff0300780c */ /* 0x040fe40003f24070 */
[----:B------:R-:W-:Y:S02]  /*0ae0*/  IADD3 R3, R3, 0x1800, RZ ;  /* 0x0000180003037810 */ /* 0x000fe40007ffe0ff */
[----:B------:R-:W-:-:S09]  /*0af0*/  IADD3 R5, R5, 0xc00, RZ ;  /* 0x00000c0005057810 */ /* 0x000fd20007ffe0ff */
[----:B------:R-:W-:Y:S05]  /*0b00*/  @P1 BRA `(.L_x_3458) ;  /* 0xfffffff400a01947 */ /* 0x000fea000383ffff */
[----:B------:R-:W-:Y:S05]  /*0b10*/  EXIT ;  /* 0x000000000000794d */ /* 0x000fea0003800000 */
.L_x_3455:
[----:B------:R-:W-:Y:S01]  /*0b20*/  HFMA2.MMA R19, -RZ, RZ, 0, 5.9604644775390625e-08 ;  /* 0x00000001ff137435 */ /* 0x000fe200000001ff */
[----:B---3--:R-:W-:Y:S01]  /*0b30*/  IMAD.MOV.U32 R20, RZ, RZ, R10 ;  /* 0x000000ffff147224 */ /* 0x008fe200078e000a */
[----:B------:R-:W-:Y:S02]  /*0b40*/  MOV R22, 0x1f ;  /* 0x0000001f00167802 */ /* 0x000fe40000000f00 */
[----:B------:R-:W-:-:S07]  /*0b50*/  MOV R17, 0xffffffff ;  /* 0xffffffff00117802 */ /* 0x000fce0000000f00 */
[----:B012---:R-:W-:Y:S05]  /*0b60*/  WARPSYNC.COLLECTIVE R17, `(.L_x_3459) ;  /* 0x0000000011087348 */ /* 0x007fea0003c00000 */
[----:B------:R3:W4:Y:S02]  /*0b70*/  SHFL.BFLY P2, R18, R20, R19, R22 ;  /* 0x0c00001314127389 */ /* 0x0007240000040016 */
[----:B01234-:R-:W-:Y:S01]  /*0b80*/  ENDCOLLECTIVE ;  /* 0x000000000000791b */ /* 0x01ffe20003800000 */
.L_x_3459:
[----:B------:R-:W-:Y:S01]  /*0b90*/  HFMA2.MMA R19, -RZ, RZ, 0, 1.1920928955078125e-07 ;  /* 0x00000002ff137435 */ /* 0x000fe200000001ff */
[----:B------:R-:W-:-:S04]  /*0ba0*/  IMAD.MOV.U32 R11, RZ, RZ, R18 ;  /* 0x000000ffff0b7224 */ /* 0x000fc800078e0012 */
[----:B------:R-:W-:-:S05]  /*0bb0*/  FADD.FTZ R11, R10, R11 ;  /* 0x0000000b0a0b7221 */ /* 0x000fca0000010000 */
[----:B------:R-:W-:-:S07]  /*0bc0*/  MOV R20, R11 ;  /* 0x0000000b00147202 */ /* 0x000fce0000000f00 */
[----:B------:R-:W-:Y:S05]  /*0bd0*/  WARPSYNC.COLLECTIVE R17, `(.L_x_3460) ;  /* 0x0000000011087348 */ /* 0x000fea0003c00000 */
[----:B------:R0:W1:Y:S02]  /*0be0*/  SHFL.BFLY P2, R18, R20, R19, R22 ;  /* 0x0c00001314127389 */ /* 0x0000640000040016 */
[----:B01----:R-:W-:Y:S01]  /*0bf0*/  ENDCOLLECTIVE ;  /* 0x000000000000791b */ /* 0x003fe20003800000 */
.L_x_3460:
[----:B------:R-:W-:Y:S01]  /*0c00*/  HFMA2.MMA R19, -RZ, RZ, 0, 2.384185791015625e-07 ;  /* 0x00000004ff137435 */ /* 0x000fe200000001ff */
[----:B------:R-:W-:-:S05]  /*0c10*/  MOV R12, R18 ;  /* 0x00000012000c7202 */ /* 0x000fca0000000f00 */
[----:B------:R-:W-:-:S04]  /*0c20*/  FADD.FTZ R12, R11, R12 ;  /* 0x0000000c0b0c7221 */ /* 0x000fc80000010000 */
[----:B------:R-:W-:-:S07]  /*0c30*/  IMAD.MOV.U32 R20, RZ, RZ, R12 ;  /* 0x000000ffff147224 */ /* 0x000fce00078e000c */
[----:B------:R-:W-:Y:S05]  /*0c40*/  WARPSYNC.COLLECTIVE R17, `(.L_x_3461) ;  /* 0x0000000011087348 */ /* 0x000fea0003c00000 */
[----:B------:R0:W1:Y:S02]  /*0c50*/  SHFL.BFLY P2, R18, R20, R19, R22 ;  /* 0x0c00001314127389 */ /* 0x0000640000040016 */
[----:B01----:R-:W-:Y:S01]  /*0c60*/  ENDCOLLECTIVE ;  /* 0x000000000000791b */ /* 0x003fe20003800000 */
.L_x_3461:
[----:B------:R-:W-:Y:S01]  /*0c70*/  IMAD.MOV.U32 R19, RZ, RZ, 0x8 ;  /* 0x00000008ff137424 */ /* 0x000fe200078e00ff */
[----:B------:R-:W-:-:S05]  /*0c80*/  MOV R13, R18 ;  /* 0x00000012000d7202 */ /* 0x000fca0000000f00 */
[----:B------:R-:W-:-:S05]  /*0c90*/  FADD.FTZ R13, R12, R13 ;  /* 0x0000000d0c0d7221 */ /* 0x000fca0000010000 */
[----:B------:R-:W-:-:S07]  /*0ca0*/  MOV R20, R13 ;  /* 0x0000000d00147202 */ /* 0x000fce0000000f00 */
[----:B------:R-:W-:Y:S05]  /*0cb0*/  WARPSYNC.COLLECTIVE R17, `(.L_x_3462) ;  /* 0x0000000011087348 */ /* 0x000fea0003c00000 */
[----:B------:R0:W1:Y:S02]  /*0cc0*/  SHFL.BFLY P2, R18, R20, R19, R22 ;  /* 0x0c00001314127389 */ /* 0x0000640000040016 */
[----:B01----:R-:W-:Y:S01]  /*0cd0*/  ENDCOLLECTIVE ;  /* 0x000000000000791b */ /* 0x003fe20003800000 */
.L_x_3462:
[----:B------:R-:W-:Y:S01]  /*0ce0*/  HFMA2.MMA R19, -RZ, RZ, 0, 9.5367431640625e-07 ;  /* 0x00000010ff137435 */ /* 0x000fe200000001ff */
[----:B------:R-:W-:-:S05]  /*0cf0*/  MOV R10, R18 ;  /* 0x00000012000a7202 */ /* 0x000fca0000000f00 */
[----:B------:R-:W-:-:S05]  /*0d00*/  FADD.FTZ R10, R13, R10 ;  /* 0x0000000a0d0a7221 */ /* 0x000fca0000010000 */
[----:B------:R-:W-:-:S07]  /*0d10*/  MOV R20, R10 ;  /* 0x0000000a00147202 */ /* 0x000fce0000000f00 */
[----:B------:R-:W-:Y:S05]  /*0d20*/  WARPSYNC.COLLECTIVE R17, `(.L_x_3463) ;  /* 0x0000000011087348 */ /* 0x000fea0003c00000 */
[----:B------:R0:W1:Y:S02]  /*0d30*/  SHFL.BFLY P2, R18, R20, R19, R22 ;  /* 0x0c00001314127389 */ /* 0x0000640000040016 */
[----:B01----:R-:W-:Y:S01]  /*0d40*/  ENDCOLLECTIVE ;  /* 0x000000000000791b */ /* 0x003fe20003800000 */
.L_x_3463:
[----:B------:R-:W-:Y:S01]  /*0d50*/  HFMA2.MMA R19, -RZ, RZ, 0, 5.9604644775390625e-08 ;  /* 0x00000001ff137435 */ /* 0x000fe200000001ff */
[----:B------:R-:W-:Y:S01]  /*0d60*/  MOV R20, R9 ;  /* 0x0000000900147202 */ /* 0x000fe20000000f00 */
[----:B------:R-:W-:-:S09]  /*0d70*/  IMAD.MOV.U32 R11, RZ, RZ, R18 ;  /* 0x000000ffff0b7224 */ /* 0x000fd200078e0012 */
[----:B------:R-:W-:Y:S05]  /*0d80*/  WARPSYNC.COLLECTIVE R17, `(.L_x_3464) ;  /* 0x0000000011087348 */ /* 0x000fea0003c00000 */
[----:B------:R0:W1:Y:S02]  /*0d90*/  SHFL.BFLY P2, R18, R20, R19, R22 ;  /* 0x0c00001314127389 */ /* 0x0000640000040016 */
[----:B01----:R-:W-:Y:S01]  /*0da0*/  ENDCOLLECTIVE ;  /* 0x000000000000791b */ /* 0x003fe20003800000 */
.L_x_3464:
[----:B------:R-:W-:Y:S01]  /*0db0*/  HFMA2.MMA R19, -RZ, RZ, 0, 1.1920928955078125e-07 ;  /* 0x00000002ff137435 */ /* 0x000fe200000001ff */
[----:B------:R-:W-:-:S05]  /*0dc0*/  MOV R12, R18 ;  /* 0x00000012000c7202 */ /* 0x000fca0000000f00 */
[----:B------:R-:W-:-:S04]  /*0dd0*/  FADD.FTZ R14, R9, R12 ;  /* 0x0000000c090e7221 */ /* 0x000fc80000010000 */
[----:B------:R-:W-:-:S07]  /*0de0*/  IMAD.MOV.U32 R20, RZ, RZ, R14 ;  /* 0x000000ffff147224 */ /* 0x000fce00078e000e */
[----:B------:R-:W-:Y:S05]  /*0df0*/  WARPSYNC.COLLECTIVE R17, `(.L_x_3465) ;  /* 0x0000000011087348 */ /* 0x000fea0003c00000 */
[----:B------:R0:W1:Y:S02]  /*0e00*/  SHFL.BFLY P2, R18, R20, R19, R22 ;  /* 0x0c00001314127389 */ /* 0x0000640000040016 */
[----:B01----:R-:W-:Y:S01]  /*0e10*/  ENDCOLLECTIVE ;  /* 0x000000000000791b */ /* 0x003fe20003800000 */
.L_x_3465:
[----:B------:R-:W-:Y:S01]  /*0e20*/  IMAD.MOV.U32 R19, RZ, RZ, 0x4 ;  /* 0x00000004ff137424 */ /* 0x000fe200078e00ff */
[----:B------:R-:W-:-:S05]  /*0e30*/  MOV R13, R18 ;  /* 0x00000012000d7202 */ /* 0x000fca0000000f00 */
[----:B------:R-:W-:-:S05]  /*0e40*/  FADD.FTZ R15, R14, R13 ;  /* 0x0000000d0e0f7221 */ /* 0x000fca0000010000 */
[----:B------:R-:W-:-:S07]  /*0e50*/  MOV R20, R15 ;  /* 0x0000000f00147202 */ /* 0x000fce0000000f00 */
[----:B------:R-:W-:Y:S05]  /*0e60*/  WARPSYNC.COLLECTIVE R17, `(.L_x_3466) ;  /* 0x0000000011087348 */ /* 0x000fea0003c00000 */
[----:B------:R0:W1:Y:S02]  /*0e70*/  SHFL.BFLY P2, R18, R20, R19, R22 ;  /* 0x0c00001314127389 */ /* 0x0000640000040016 */
[----:B01----:R-:W-:Y:S01]  /*0e80*/  ENDCOLLECTIVE ;  /* 0x000000000000791b */ /* 0x003fe20003800000 */
.L_x_3466:
[----:B------:R-:W-:Y:S01]  /*0e90*/  HFMA2.MMA R19, -RZ, RZ, 0, 4.76837158203125e-07 ;  /* 0x00000008ff137435 */ /* 0x000fe200000001ff */
[----:B------:R-:W-:-:S05]  /*0ea0*/  MOV R16, R18 ;  /* 0x0000001200107202 */ /* 0x000fca0000000f00 */
[----:B------:R-:W-:-:S05]  /*0eb0*/  FADD.FTZ R16, R15, R16 ;  /* 0x000000100f107221 */ /* 0x000fca0000010000 */
[----:B------:R-:W-:-:S07]  /*0ec0*/  MOV R20, R16 ;  /* 0x0000001000147202 */ /* 0x000fce0000000f00 */
[----:B------:R-:W-:Y:S05]  /*0ed0*/  WARPSYNC.COLLECTIVE R17, `(.L_x_3467) ;  /* 0x0000000011087348 */ /* 0x000fea0003c00000 */
[----:B------:R0:W1:Y:S02]  /*0ee0*/  SHFL.BFLY P2, R18, R20, R19, R22 ;  /* 0x0c00001314127389 */ /* 0x0000640000040016 */
[----:B01----:R-:W-:Y:S01]  /*0ef0*/  ENDCOLLECTIVE ;  /* 0x000000000000791b */ /* 0x003fe20003800000 */
.L_x_3467:
[----:B------:R-:W-:Y:S01]  /*0f00*/  HFMA2.MMA R19, -RZ, RZ, 0, 9.5367431640625e-07 ;  /* 0x00000010ff137435 */ /* 0x000fe200000001ff */
[----:B------:R-:W-:-:S04]  /*0f10*/  IMAD.MOV.U32 R9, RZ, RZ, R18 ;  /* 0x000000ffff097224 */ /* 0x000fc800078e0012 */
[----:B------:R-:W-:-:S05]  /*0f20*/  FADD.FTZ R9, R16, R9 ;  /* 0x0000000910097221 */ /* 0x000fca0000010000 */
[----:B------:R-:W-:-:S07]  /*0f30*/  MOV R20, R9 ;  /* 0x0000000900147202 */ /* 0x000fce0000000f00 */
[----:B------:R-:W-:Y:S05]  /*0f40*/  WARPSYNC.COLLECTIVE R17, `(.L_x_3468) ;  /* 0x0000000011087348 */ /* 0x000fea0003c00000 */
[----:B------:R0:W1:Y:S02]  /*0f50*/  SHFL.BFLY P2, R18, R20, R19, R22 ;  /* 0x0c00001314127389 */ /* 0x0000640000040016 */
[----:B01----:R-:W-:Y:S01]  /*0f60*/  ENDCOLLECTIVE ;  /* 0x000000000000791b */ /* 0x003fe20003800000 */
.L_x_3468:
[----:B------:R-:W-:Y:S01]  /*0f70*/  MOV R14, R18 ;  /* 0x00000012000e7202 */ /* 0x000fe20000000f00 */
[----:B------:R-:W-:Y:S06]  /*0f80*/  BRA `(.L_x_3469) ;  /* 0xfffffff8007c7947 */ /* 0x000fec000383ffff */
.L_x_3470:
        /* <DEDUP_REMOVED lines=15> */
.L_x_5536:


//--------------------- .text._ZN10layer_norm13ln_bwd_kernelINS_13Kernel_traitsI13__nv_bfloat16S2_S2_fjLj6144ELj1ELj1ELj8ELj16ENS_18Kernel_traits_baseILj6144ES2_S2_S2_fjLj256EEEEEEEvNS_9BwdParamsE --------------------------
	.section	.text._ZN10layer_norm13ln_bwd_kernelINS_13Kernel_traitsI13__nv_bfloat16S2_S2_fjLj6144ELj1ELj1ELj8ELj16ENS_18Kernel_traits_baseILj6144ES2_S2_S2_fjLj256EEEEEEEvNS_9BwdParamsE,"ax",@progbits
	.align	128
        .global         _ZN10layer_norm13ln_bwd_kernelINS_13Kernel_traitsI13__nv_bfloat16S2_S2_fjLj6144ELj1ELj1ELj8ELj16ENS_18Kernel_traits_baseILj6144ES2_S2_S2_fjLj256EEEEEEEvNS_9BwdParamsE
        .type           _ZN10layer_norm13ln_bwd_kernelINS_13Kernel_traitsI13__nv_bfloat16S2_S2_fjLj6144ELj1ELj1ELj8ELj16ENS_18Kernel_traits_baseILj6144ES2_S2_S2_fjLj256EEEEEEEvNS_9BwdParamsE,@function
        .size           _ZN10layer_norm13ln_bwd_kernelINS_13Kernel_traitsI13__nv_bfloat16S2_S2_fjLj6144ELj1ELj1ELj8ELj16ENS_18Kernel_traits_baseILj6144ES2_S2_S2_fjLj256EEEEEEEvNS_9BwdParamsE,(.L_x_5537 - _ZN10layer_norm13ln_bwd_kernelINS_13Kernel_traitsI13__nv_bfloat16S2_S2_fjLj6144ELj1ELj1ELj8ELj16ENS_18Kernel_traits_baseILj6144ES2_S2_S2_fjLj256EEEEEEEvNS_9BwdParamsE)
        .other          _ZN10layer_norm13ln_bwd_kernelINS_13Kernel_traitsI13__nv_bfloat16S2_S2_fjLj6144ELj1ELj1ELj8ELj16ENS_18Kernel_traits_baseILj6144ES2_S2_S2_fjLj256EEEEEEEvNS_9BwdParamsE,@"STO_CUDA_ENTRY STV_DEFAULT"
_ZN10layer_norm13ln_bwd_kernelINS_13Kernel_traitsI13__nv_bfloat16S2_S2_fjLj6144ELj1ELj1ELj8ELj16ENS_18Kernel_traits_baseILj6144ES2_S2_S2_fjLj256EEEEEEEvNS_9BwdParamsE:
.text._ZN10layer_norm13ln_bwd_kernelINS_13Kernel_traitsI13__nv_bfloat16S2_S2_fjLj6144ELj1ELj1ELj8ELj16ENS_18Kernel_traits_baseILj6144ES2_S2_S2_fjLj256EEEEEEEvNS_9BwdParamsE:
        /* <DEDUP_REMOVED lines=16> */
[----:B------:R-:W-:Y:S01]  /*0100*/  SHF.R.U32.HI R100, RZ, 0x8, R160 ;  /* 0x00000008ff647819 */ /* 0x000fe200000116a0 */
[----:B------:R-:W5:Y:S01]  /*0110*/  @P0 LDG.E.128 R24, desc[UR6][R4.64] ;  /* 0x0000000604180981 */ /* 0x000f62000c1e1d00 */
[----:B------:R-:W-:Y:S01]  /*0120*/  IADD3.X R3, RZ, UR5, RZ, P1, !PT ;  /* 0x00000005ff037c10 */ /* 0x000fe20008ffe4ff */
[----:B------:R-:W-:Y:S01]  /*0130*/  ULDC UR5, c[0x0][0x214] ;  /* 0x0000850000057ab9 */ /* 0x000fe20000000800 */
[----:B------:R-:W-:Y:S01]  /*0140*/  CS2R R46, SRZ ;  /* 0x00000000002e7805 */ /* 0x000fe2000001ff00 */
[----:B------:R-:W5:Y:S01]  /*0150*/  @P0 LDG.E.128 R32, desc[UR6][R4.64+0x1000] ;  /* 0x0010000604200981 */ /* 0x000f62000c1e1d00 */
[----:B------:R-:W-:-:S02]  /*0160*/  CS2R R44, SRZ ;  /* 0x00000000002c7805 */ /* 0x000fc4000001ff00 */
[----:B------:R-:W-:Y:S02]  /*0170*/  CS2R R58, SRZ ;  /* 0x00000000003a7805 */ /* 0x000fe4000001ff00 */
[----:B------:R-:W-:Y:S01]  /*0180*/  CS2R R56, SRZ ;  /* 0x0000000000387805 */ /* 0x000fe2000001ff00 */
[----:B------:R1:W5:Y:S01]  /*0190*/  @P0 LDG.E.128 R36, desc[UR6][R4.64+0x2000] ;  /* 0x0020000604240981 */ /* 0x000362000c1e1d00 */
        /* <DEDUP_REMOVED lines=13> */
[----:B0-----:R-:W-:Y:S02]  /*0270*/  IADD3 R101, R100, UR4, RZ ;  /* 0x0000000464657c10 */ /* 0x001fe4000fffe0ff */
[----:B------:R-:W-:Y:S02]  /*0280*/  CS2R R76, SRZ ;  /* 0x00000000004c7805 */ /* 0x000fe4000001ff00 */
[----:B------:R-:W-:-:S02]  /*0290*/  CS2R R62, SRZ ;  /* 0x00000000003e7805 */ /* 0x000fc4000001ff00 */
[----:B------:R-:W-:Y:S02]  /*02a0*/  CS2R R60, SRZ ;  /* 0x00000000003c7805 */ /* 0x000fe4000001ff00 */
[----:B------:R-:W-:Y:S02]  /*02b0*/  ISETP.GE.AND P1, PT, R101, UR5, PT ;  /* 0x0000000565007c0c */ /* 0x000fe4000bf26270 */
[----:B------:R-:W-:Y:S02]  /*02c0*/  CS2R R14, SRZ ;  /* 0x00000000000e7805 */ /* 0x000fe4000001ff00 */
[----:B------:R-:W-:Y:S02]  /*02d0*/  CS2R R12, SRZ ;  /* 0x00000000000c7805 */ /* 0x000fe4000001ff00 */
[----:B------:R-:W-:Y:S02]  /*02e0*/  CS2R R6, SRZ ;  /* 0x0000000000067805 */ /* 0x000fe4000001ff00 */
[----:B-1----:R-:W-:-:S02]  /*02f0*/  CS2R R4, SRZ ;  /* 0x0000000000047805 */ /* 0x002fc4000001ff00 */
[----:B------:R-:W-:-:S03]  /*0300*/  LOP3.LUT R28, R160, 0xff, RZ, 0xc0, !PT ;  /* 0x000000ffa01c7812 */ /* 0x000fc600078ec0ff */
[----:B------:R-:W-:Y:S05]  /*0310*/  @P1 BRA `(.L_x_3471) ;  /* 0x0000002800781947 */ /* 0x000fea0003800000 */
[----:B------:R-:W2:Y:S04]  /*0320*/  LDG.E.128 R4, desc[UR6][R2.64] ;  /* 0x0000000602047981 */ /* 0x000ea8000c1e1d00 */
[----:B------:R-:W3:Y:S04]  /*0330*/  LDG.E.128 R8, desc[UR6][R2.64+0x1000] ;  /* 0x0010000602087981 */ /* 0x000ee8000c1e1d00 */
[----:B------:R-:W4:Y:S01]  /*0340*/  LDG.E.128 R12, desc[UR6][R2.64+0x2000] ;  /* 0x00200006020c7981 */ /* 0x000f22000c1e1d00 */
[----:B------:R-:W0:Y:S01]  /*0350*/  S2UR UR5, SR_CgaCtaId ;  /* 0x00000000000579c3 */ /* 0x000e220000008800 */
[----:B------:R-:W-:Y:S01]  /*0360*/  UMOV UR4, 0x400 ;  /* 0x0000040000047882 */ /* 0x000fe20000000000 */
[----:B-----5:R-:W-:Y:S01]  /*0370*/  @P0 PRMT R103, R24, 0x7632, R103 ;  /* 0x0000763218670816 */ /* 0x020fe20000000067 */
[----:B------:R-:W-:Y:S01]  /*0380*/  HFMA2.MMA R136, -RZ, RZ, 0, 5.9604644775390625e-08 ;  /* 0x00000001ff887435 */ /* 0x000fe200000001ff */
[----:B------:R-:W-:Y:S01]  /*0390*/  @P0 PRMT R104, R25, 0x7632, R104 ;  /* 0x0000763219680816 */ /* 0x000fe20000000068 */
[----:B------:R-:W-:Y:S01]  /*03a0*/  HFMA2.MMA R87, -RZ, RZ, 0, 0 ;  /* 0x00000000ff577435 */ /* 0x000fe200000001ff */
        /* <DEDUP_REMOVED lines=8> */
[----:B------:R-:W-:-:S02]  /*0430*/  @P0 PRMT R109, R34, 0x7632, R109 ;  /* 0x00007632226d0816 */ /* 0x000fc4000000006d */
[----:B------:R-:W-:Y:S02]  /*0440*/  CS2R R48, SRZ ;  /* 0x0000000000307805 */ /* 0x000fe4000001ff00 */
[----:B------:R-:W-:Y:S02]  /*0450*/  @P0 PRMT R110, R35, 0x7632, R110 ;  /* 0x00007632236e0816 */ /* 0x000fe4000000006e */
[----:B------:R-:W-:Y:S02]  /*0460*/  CS2R R52, SRZ ;  /* 0x0000000000347805 */ /* 0x000fe4000001ff00 */
[----:B------:R-:W-:Y:S02]  /*0470*/  @P0 PRMT R111, R36, 0x7632, R111 ;  /* 0x00007632246f0816 */ /* 0x000fe4000000006f */
[----:B------:R-:W-:Y:S02]  /*0480*/  CS2R R46, SRZ ;  /* 0x00000000002e7805 */ /* 0x000fe4000001ff00 */
[----:B------:R-:W-:-:S02]  /*0490*/  @P0 PRMT R112, R37, 0x7632, R112 ;  /* 0x0000763225700816 */ /* 0x000fc40000000070 */
[----:B------:R-:W-:Y:S02]  /*04a0*/  CS2R R40, SRZ ;  /* 0x0000000000287805 */ /* 0x000fe4000001ff00 */
[----:B------:R-:W-:Y:S02]  /*04b0*/  @P0 PRMT R113, R38, 0x7632, R113 ;  /* 0x0000763226710816 */ /* 0x000fe40000000071 */
[----:B------:R-:W-:Y:S01]  /*04c0*/  CS2R R44, SRZ ;  /* 0x00000000002c7805 */ /* 0x000fe2000001ff00 */
[----:B0-----:R-:W-:Y:S01]  /*04d0*/  ULEA UR4, UR5, UR4, 0x18 ;  /* 0x0000000405047291 */ /* 0x001fe2000f8ec03f */
[----:B------:R-:W-:Y:S02]  /*04e0*/  @P0 PRMT R116, R39, 0x7632, R116 ;  /* 0x0000763227740816 */ /* 0x000fe40000000074 */
        /* <DEDUP_REMOVED lines=28> */
[----:B------:R-:W-:Y:S02]  /*06b0*/  MOV R71, RZ ;  /* 0x000000ff00477202 */ /* 0x000fe40000000f00 */
        /* <DEDUP_REMOVED lines=15> */
[----:B------:R-:W-:Y:S02]  /*07b0*/  IADD3 R115, R100, 0x8, RZ ;  /* 0x0000000864737810 */ /* 0x000fe40007ffe0ff */
[----:B------:R-:W-:Y:S02]  /*07c0*/  MOV R114, UR4 ;  /* 0x0000000400727c02 */ /* 0x000fe40008000f00 */
[----:B--2---:R-:W-:Y:S02]  /*07d0*/  PRMT R117, R4, 0x7632, R117 ;  /* 0x0000763204757816 */ /* 0x004fe40000000075 */
[----:B------:R-:W-:Y:S02]  /*07e0*/  PRMT R118, R5, 0x7632, R118 ;  /* 0x0000763205767816 */ /* 0x000fe40000000076 */
[----:B------:R-:W-:Y:S02]  /*07f0*/  PRMT R119, R6, 0x7632, R119 ;  /* 0x0000763206777816 */ /* 0x000fe40000000077 */
[----:B------:R-:W-:-:S02]  /*0800*/  PRMT R120, R7, 0x7632, R120 ;  /* 0x0000763207787816 */ /* 0x000fc40000000078 */
[----:B---3--:R-:W-:Y:S02]  /*0810*/  PRMT R121, R8, 0x7632, R121 ;  /* 0x0000763208797816 */ /* 0x008fe40000000079 */
[----:B------:R-:W-:Y:S02]  /*0820*/  PRMT R122, R9, 0x7632, R122 ;  /* 0x00007632097a7816 */ /* 0x000fe4000000007a */
[----:B------:R-:W-:Y:S02]  /*0830*/  PRMT R123, R10, 0x7632, R123 ;  /* 0x000076320a7b7816 */ /* 0x000fe4000000007b */
[----:B------:R-:W-:Y:S02]  /*0840*/  PRMT R124, R11, 0x7632, R124 ;  /* 0x000076320b7c7816 */ /* 0x000fe4000000007c */
[----:B----4-:R-:W-:Y:S02]  /*0850*/  PRMT R125, R12, 0x7632, R125 ;  /* 0x000076320c7d7816 */ /* 0x010fe4000000007d */
[----:B------:R-:W-:-:S02]  /*0860*/  PRMT R126, R13, 0x7632, R126 ;  /* 0x000076320d7e7816 */ /* 0x000fc4000000007e */
[----:B------:R-:W-:Y:S02]  /*0870*/  PRMT R127, R14, 0x7632, R127 ;  /* 0x000076320e7f7816 */ /* 0x000fe4000000007f */
[----:B------:R-:W-:Y:S02]  /*0880*/  PRMT R128, R15, 0x7632, R128 ;  /* 0x000076320f807816 */ /* 0x000fe40000000080 */
        /* <DEDUP_REMOVED lines=24> */
.L_x_3474:
[----:B0-----:R-:W0:Y:S01]  /*0a10*/  @P0 LDC.64 R4, c[0x0][0x228] ;  /* 0x00008a00ff040b82 */ /* 0x001e220000000a00 */
[----:B------:R-:W-:-:S05]  /*0a20*/  IMAD R129, R101, 0x300, RZ ;  /* 0x0000030065817824 */ /* 0x000fca00078e02ff */
[----:B------:R-:W-:Y:S02]  /*0a30*/  LOP3.LUT R129, R129, R28, RZ, 0xfc, !PT ;  /* 0x0000001c81817212 */ /* 0x000fe400078efcff */
[----:B------:R-:W1:Y:S08]  /*0a40*/  @P0 LDC.64 R8, c[0x0][0x228] ;  /* 0x00008a00ff080b82 */ /* 0x000e700000000a00 */
[----:B------:R-:W2:Y:S01]  /*0a50*/  @P0 LDC.64 R12, c[0x0][0x228] ;  /* 0x00008a00ff0c0b82 */ /* 0x000ea20000000a00 */
[----:B0-----:R-:W-:-:S07]  /*0a60*/  @P0 LEA R4, P1, R129, R4, 0x4 ;  /* 0x0000000481040211 */ /* 0x001fce00078220ff */
[----:B------:R-:W0:Y:S01]  /*0a70*/  @!P0 LDC.64 R16, c[0x0][0x220] ;  /* 0x00008800ff108b82 */ /* 0x000e220000000a00 */
[----:B------:R-:W-:-:S07]  /*0a80*/  @P0 LEA.HI.X R5, R129, R5, RZ, 0x4, P1 ;  /* 0x0000000581050211 */ /* 0x000fce00008f24ff */
[----:B------:R-:W3:Y:S01]  /*0a90*/  @!P0 LDC.64 R2, c[0x0][0x230] ;  /* 0x00008c00ff028b82 */ /* 0x000ee20000000a00 */
[----:B------:R-:W4:Y:S01]  /*0aa0*/  @P0 LDG.E.128 R4, desc[UR6][R4.64] ;  /* 0x0000000604040981 */ /* 0x000f22000c1e1d00 */
[----:B------:R-:W-:-:S04]  /*0ab0*/  IADD3 R130, R129, 0x100, RZ ;  /* 0x0000010081827810 */ /* 0x000fc80007ffe0ff */
[C---:B-1----:R-:W-:Y:S02]  /*0ac0*/  @P0 LEA R8, P1, R130.reuse, R8, 0x4 ;  /* 0x0000000882080211 */ /* 0x042fe400078220ff */
[----:B------:R-:W1:Y:S02]  /*0ad0*/  @!P0 LDC.64 R26, c[0x0][0x220] ;  /* 0x00008800ff1a8b82 */ /* 0x000e640000000a00 */
[----:B------:R-:W-:Y:S02]  /*0ae0*/  @P0 LEA.HI.X R9, R130, R9, RZ, 0x4, P1 ;  /* 0x0000000982090211 */ /* 0x000fe400008f24ff */
[----:B------:R-:W-:-:S04]  /*0af0*/  IADD3 R131, R129, 0x200, RZ ;  /* 0x0000020081837810 */ /* 0x000fc80007ffe0ff */
[----:B------:R-:W5:Y:S01]  /*0b00*/  @P0 LDG.E.128 R8, desc[UR6][R8.64] ;  /* 0x0000000608080981 */ /* 0x000f62000c1e1d00 */
[C---:B--2---:R-:W-:Y:S01]  /*0b10*/  @P0 LEA R12, P1, R131.reuse, R12, 0x4 ;  /* 0x0000000c830c0211 */ /* 0x044fe200078220ff */
[----:B------:R-:W2:Y:S03]  /*0b20*/  LDC.64 R132, c[0x0][0x238] ;  /* 0x00008e00ff847b82 */ /* 0x000ea60000000a00 */
[----:B------:R-:W-:-:S05]  /*0b30*/  @P0 LEA.HI.X R13, R131, R13, RZ, 0x4, P1 ;  /* 0x0000000d830d0211 */ /* 0x000fca00008f24ff */
[----:B------:R-:W2:Y:S01]  /*0b40*/  @!P0 LDC.64 R134, c[0x0][0x220] ;  /* 0x00008800ff868b82 */ /* 0x000ea20000000a00 */
[----:B------:R-:W5:Y:S01]  /*0b50*/  @P0 LDG.E.128 R12, desc[UR6][R12.64] ;  /* 0x000000060c0c0981 */ /* 0x000f62000c1e1d00 */
[----:B0-----:R-:W-:-:S04]  /*0b60*/  @!P0 LEA R16, P1, R129, R16, 0x4 ;  /* 0x0000001081108211 */ /* 0x001fc800078220ff */
[----:B------:R-:W-:Y:S01]  /*0b70*/  @!P0 LEA.HI.X R17, R129, R17, RZ, 0x4, P1 ;  /* 0x0000001181118211 */ /* 0x000fe200008f24ff */
[----:B---3--:R-:W-:Y:S01]  /*0b80*/  @!P0 IMAD.WIDE R2, R101, 0x4, R2 ;  /* 0x0000000465028825 */ /* 0x008fe200078e0202 */
[----:B------:R-:W-:Y:S01]  /*0b90*/  @P0 MOV R0, RZ ;  /* 0x000000ff00000202 */ /* 0x000fe20000000f00 */
[----:B------:R-:W0:Y:S01]  /*0ba0*/  LDC.64 R24, c[0x0][0x268] ;  /* 0x00009a00ff187b82 */ /* 0x000e220000000a00 */
[----:B-1----:R-:W-:-:S04]  /*0bb0*/  @!P0 LEA R26, P1, R130, R26, 0x4 ;  /* 0x0000001a821a8211 */ /* 0x002fc800078220ff */
[----:B------:R-:W3:Y:S01]  /*0bc0*/  @!P0 LDG.E R0, desc[UR6][R2.64] ;  /* 0x0000000602008981 */ /* 0x000ee2000c1e1900 */
[----:B--2---:R-:W-:Y:S01]  /*0bd0*/  IMAD.WIDE R132, R101, 0x4, R132 ;  /* 0x0000000465847825 */ /* 0x004fe200078e0284 */
[----:B------:R-:W-:-:S05]  /*0be0*/  @!P0 LEA.HI.X R27, R130, R27, RZ, 0x4, P1 ;  /* 0x0000001b821b8211 */ /* 0x000fca00008f24ff */
[----:B------:R-:W2:Y:S01]  /*0bf0*/  LDG.E R132, desc[UR6][R132.64] ;  /* 0x0000000684847981 */ /* 0x000ea2000c1e1900 */
[----:B------:R-:W-:-:S04]  /*0c00*/  @!P0 LEA R134, P1, R131, R134, 0x4 ;  /* 0x0000008683868211 */ /* 0x000fc800078220ff */
[----:B------:R-:W-:Y:S01]  /*0c10*/  @!P0 LEA.HI.X R135, R131, R135, RZ, 0x4, P1 ;  /* 0x0000008783878211 */ /* 0x000fe200008f24ff */
[----:B0-----:R-:W-:-:S06]  /*0c20*/  IMAD.WIDE.U32 R20, R130, 0x10, R24 ;  /* 0x0000001082147825 */ /* 0x001fcc00078e0018 */
[----:B------:R-:W5:Y:S04]  /*0c30*/  LDG.E.128 R20, desc[UR6][R20.64] ;  /* 0x0000000614147981 */ /* 0x000f68000c1e1d00 */
[----:B------:R0:W4:Y:S04]  /*0c40*/  @!P0 LDG.E.128 R4, desc[UR6][R16.64] ;  /* 0x0000000610048981 */ /* 0x000128000c1e1d00 */
[----:B------:R-:W5:Y:S04]  /*0c50*/  @!P0 LDG.E.128 R8, desc[UR6][R26.64] ;  /* 0x000000061a088981 */ /* 0x000f68000c1e1d00 */
[----:B------:R1:W5:Y:S01]  /*0c60*/  @!P0 LDG.E.128 R12, desc[UR6][R134.64] ;  /* 0x00000006860c8981 */ /* 0x000362000c1e1d00 */
[----:B0-----:R-:W-:-:S06]  /*0c70*/  IMAD.WIDE.U32 R16, R129, 0x10, R24 ;  /* 0x0000001081107825 */ /* 0x001fcc00078e0018 */
[----:B------:R-:W5:Y:S01]  /*0c80*/  LDG.E.128 R16, desc[UR6][R16.64] ;  /* 0x0000000610107981 */ /* 0x000f62000c1e1d00 */
[----:B------:R-:W-:-:S06]  /*0c90*/  IMAD.WIDE.U32 R24, R131, 0x10, R24 ;  /* 0x0000001083187825 */ /* 0x000fcc00078e0018 */
[----:B------:R-:W5:Y:S01]  /*0ca0*/  LDG.E.128 R24, desc[UR6][R24.64] ;  /* 0x0000000618187981 */ /* 0x000f62000c1e1d00 */
[----:B------:R-:W-:Y:S08]  /*0cb0*/  @P0 MUFU.RCP R3, R117 ;  /* 0x0000007500030308 */ /* 0x000ff00000001000 */
[----:B------:R-:W0:Y:S08]  /*0cc0*/  @P0 MUFU.RCP R143, R86 ;  /* 0x00000056008f0308 */ /* 0x000e300000001000 */
[----:B------:R-:W1:Y:S08]  /*0cd0*/  @P0 MUFU.RCP R2, R83 ;  /* 0x0000005300020308 */ /* 0x000e700000001000 */
[----:B------:R-:W2:Y:S08]  /*0ce0*/  @P0 MUFU.RCP R139, R85 ;  /* 0x00000055008b0308 */ /* 0x000eb00000001000 */
[----:B------:R-:W5:Y:S08]  /*0cf0*/  @P0 MUFU.RCP R137, R84 ;  /* 0x0000005400890308 */ /* 0x000f700000001000 */
[----:B------:R-:W5:Y:S01]  /*0d00*/  @P0 MUFU.RCP R141, R119 ;  /* 0x00000077008d0308 */ /* 0x000f620000001000 */
[----:B------:R-:W-:-:S07]  /*0d10*/  LOP3.LUT P1, RZ, R136, 0xff, RZ, 0xc0, !PT ;  /* 0x000000ff88ff7812 */ /* 0x000fce000782c0ff */
[----:B------:R-:W5:Y:S08]  /*0d20*/  @P0 MUFU.RCP R135, R118 ;  /* 0x0000007600870308 */ /* 0x000f700000001000 */
[----:B------:R-:W5:Y:S08]  /*0d30*/  @P0 MUFU.RCP R148, R88 ;  /* 0x0000005800940308 */ /* 0x000f700000001000 */
[----:B------:R-:W5:Y:S08]  /*0d40*/  @P0 MUFU.RCP R145, R120 ;  /* 0x0000007800910308 */ /* 0x000f700000001000 */
[----:B------:R-:W-:Y:S08]  /*0d50*/  @P0 MUFU.RCP R156, R121 ;  /* 0x00000079009c0308 */ /* 0x000ff00000001000 */
[----:B------:R-:W-:Y:S01]  /*0d60*/  @P0 MUFU.RCP R158, R125 ;  /* 0x0000007d009e0308 */ /* 0x000fe20000001000 */
[----:B----4-:R-:W-:-:S02]  /*0d70*/  SHF.L.U32 R147, R4, 0x10, RZ ;  /* 0x0000001004937819 */ /* 0x010fc400000006ff */
[----:B------:R-:W-:Y:S02]  /*0d80*/  PRMT R4, R4, 0x7632, R4 ;  /* 0x0000763204047816 */ /* 0x000fe40000000004 */
[----:B------:R-:W-:Y:S02]  /*0d90*/  SHF.L.U32 R155, R7, 0x10, RZ ;  /* 0x00000010079b7819 */ /* 0x000fe400000006ff */
[----:B------:R-:W-:Y:S02]  /*0da0*/  SHF.L.U32 R4, R4, 0x10, RZ ;  /* 0x0000001004047819 */ /* 0x000fe400000006ff */
[----:B------:R-:W-:Y:S01]  /*0db0*/  SHF.L.U32 R153, R6, 0x10, RZ ;  /* 0x0000001006997819 */ /* 0x000fe200000006ff */
[----:B------:R-:W-:Y:S01]  /*0dc0*/  @P0 FADD.FTZ R138, -R82, R155 ;  /* 0x0000009b528a0221 */ /* 0x000fe20000010100 */
[----:B------:R-:W-:Y:S01]  /*0dd0*/  SHF.L.U32 R149, R5, 0x10, RZ ;  /* 0x0000001005957819 */ /* 0x000fe200000006ff */
[----:B------:R-:W-:Y:S01]  /*0de0*/  @P0 FADD.FTZ R140, -R103, R4 ;  /* 0x00000004678c0221 */ /* 0x000fe20000010100 */
[----:B------:R-:W-:-:S02]  /*0df0*/  PRMT R6, R6, 0x7632, R6 ;  /* 0x0000763206067816 */ /* 0x000fc40000000006 */
[----:B------:R-:W-:Y:S01]  /*0e00*/  PRMT R5, R5, 0x7632, R5 ;  /* 0x0000763205057816 */ /* 0x000fe20000000005 */
[----:B------:R-:W-:Y:S01]  /*0e10*/  @P0 FADD.FTZ R133, -R68, R147 ;  /* 0x0000009344850221 */ /* 0x000fe20000010100 */
[----:B------:R-:W-:Y:S01]  /*0e20*/  PRMT R7, R7, 0x7632, R7 ;  /* 0x0000763207077816 */ /* 0x000fe20000000007 */
[----:B0-----:R-:W-:Y:S01]  /*0e30*/  @P0 FMUL.FTZ R138, R138, R143 ;  /* 0x0000008f8a8a0220 */ /* 0x001fe20000410000 */
[----:B------:R-:W-:Y:S01]  /*0e40*/  @P0 FMUL.FTZ R140, R140, R3 ;  /* 0x000000038c8c0220 */ /* 0x000fe20000410000 */
[----:B------:R-:W-:Y:S01]  /*0e50*/  SHF.L.U32 R143, R6, 0x10, RZ ;  /* 0x00000010068f7819 */ /* 0x000fe200000006ff */
[--C-:B---3--:R-:W-:Y:S01]  /*0e60*/  @!P0 FADD.FTZ R3, R147, -R0.reuse ;  /* 0x8000000093038221 */ /* 0x108fe20000010000 */
[----:B------:R-:W-:Y:S01]  /*0e70*/  @P0 FADD.FTZ R136, -R72, R153 ;  /* 0x0000009948880221 */ /* 0x000fe20000010100 */
[----:B------:R-:W-:Y:S01]  /*0e80*/  SHF.L.U32 R151, R5, 0x10, RZ ;  /* 0x0000001005977819 */ /* 0x000fe200000006ff */
[--C-:B------:R-:W-:Y:S01]  /*0e90*/  @!P0 FADD.FTZ R5, R153, -R0.reuse ;  /* 0x8000000099058221 */ /* 0x100fe20000010000 */
[----:B-1----:R-:W-:Y:S01]  /*0ea0*/  @P0 FMUL.FTZ R133, R133, R2 ;  /* 0x0000000285850220 */ /* 0x002fe20000410000 */
[----:B------:R-:W-:Y:S01]  /*0eb0*/  SHF.L.U32 R157, R7, 0x10, RZ ;  /* 0x00000010079d7819 */ /* 0x000fe200000006ff */
[----:B------:R-:W-:Y:S01]  /*0ec0*/  @P0 FADD.FTZ R134, -R70, R149 ;  /* 0x0000009546860221 */ /* 0x000fe20000010100 */
[----:B--2---:R-:W-:Y:S01]  /*0ed0*/  @!P0 FMUL.FTZ R133, R132, R3 ;  /* 0x0000000384858220 */ /* 0x004fe20000410000 */
[----:B------:R-:W0:Y:S01]  /*0ee0*/  @P0 MUFU.RCP R7, R92 ;  /* 0x0000005c00070308 */ /* 0x000e220000001000 */
[----:B------:R-:W-:Y:S01]  /*0ef0*/  @P0 FMUL.FTZ R136, R136, R139 ;  /* 0x0000008b88880220 */ /* 0x000fe20000410000 */
[----:B------:R-:W-:Y:S01]  /*0f00*/  @P0 FADD.FTZ R144, -R105, R143 ;  /* 0x0000008f69900221 */ /* 0x000fe20000010100 */
[--C-:B------:R-:W-:Y:S01]  /*0f10*/  @!P0 FADD.FTZ R3, R149, -R0.reuse ;  /* 0x8000000095038221 */ /* 0x100fe20000010000 */
[----:B------:R-:W-:Y:S01]  /*0f20*/  @!P0 FMUL.FTZ R136, R132, R5 ;  /* 0x0000000584888220 */ /* 0x000fe20000410000 */
[----:B------:R-:W-:Y:S01]  /*0f30*/  @P0 FADD.FTZ R142, -R104, R151 ;  /* 0x00000097688e0221 */ /* 0x000fe20000010100 */
[----:B-----5:R-:W-:Y:S01]  /*0f40*/  SHF.L.U32 R147, R8, 0x10, RZ ;  /* 0x0000001008937819 */ /* 0x020fe200000006ff */
[--C-:B------:R-:W-:Y:S01]  /*0f50*/  @!P0 FADD.FTZ R5, R155, -R0.reuse ;  /* 0x800000009b058221 */ /* 0x100fe20000010000 */
[----:B------:R-:W-:Y:S01]  /*0f60*/  @P0 FMUL.FTZ R134, R134, R137 ;  /* 0x0000008986860220 */ /* 0x000fe20000410000 */
[----:B------:R-:W-:Y:S01]  /*0f70*/  @P0 FMUL.FTZ R144, R144, R141 ;  /* 0x0000008d90900220 */ /* 0x000fe20000410000 */
[----:B------:R-:W-:Y:S01]  /*0f80*/  @!P0 FMUL.FTZ R134, R132, R3 ;  /* 0x0000000384868220 */ /* 0x000fe20000410000 */
[--C-:B------:R-:W-:Y:S01]  /*0f90*/  @!P0 FADD.FTZ R3, R4, -R0.reuse ;  /* 0x8000000004038221 */ /* 0x100fe20000010000 */
[----:B------:R-:W1:Y:S01]  /*0fa0*/  @P0 MUFU.RCP R141, R96 ;  /* 0x00000060008d0308 */ /* 0x000e620000001000 */
[----:B------:R-:W-:Y:S01]  /*0fb0*/  @P0 FMUL.FTZ R142, R142, R135 ;  /* 0x000000878e8e0220 */ /* 0x000fe20000410000 */
[----:B------:R-:W-:Y:S01]  /*0fc0*/  @!P0 FMUL.FTZ R138, R132, R5 ;  /* 0x00000005848a8220 */ /* 0x000fe20000410000 */
[----:B------:R-:W-:Y:S01]  /*0fd0*/  @P0 FADD.FTZ R135, -R81, R147 ;  /* 0x0000009351870221 */ /* 0x000fe20000010100 */
[----:B------:R-:W-:Y:S01]  /*0fe0*/  SHF.L.U32 R4, R10, 0x10, RZ ;  /* 0x000000100a047819 */ /* 0x000fe200000006ff */
[----:B------:R-:W-:-:S03]  /*0ff0*/  @!P0 FADD.FTZ R5, R143, -R0 ;  /* 0x800000008f058221 */ /* 0x000fc60000010000 */
[----:B------:R-:W2:Y:S01]  /*1000*/  @P0 MUFU.RCP R2, R90 ;  /* 0x0000005a00020308 */ /* 0x000ea20000001000 */
[----:B------:R-:W-:Y:S01]  /*1010*/  @P0 FADD.FTZ R146, -R106, R157 ;  /* 0x0000009d6a920221 */ /* 0x000fe20000010100 */
[----:B------:R-:W-:Y:S01]  /*1020*/  @!P0 FMUL.FTZ R140, R132, R3 ;  /* 0x00000003848c8220 */ /* 0x000fe20000410000 */
[----:B------:R-:W-:Y:S01]  /*1030*/  @!P0 FADD.FTZ R3, R151, -R0 ;  /* 0x8000000097038221 */ /* 0x000fe20000010000 */
[----:B------:R-:W-:-:S04]  /*1040*/  @P0 FMUL.FTZ R135, R135, R148 ;  /* 0x0000009487870220 */ /* 0x000fc80000410000 */
[----:B------:R-:W3:Y:S01]  /*1050*/  @P0 MUFU.RCP R139, R97 ;  /* 0x00000061008b0308 */ /* 0x000ee20000001000 */
[----:B------:R-:W-:Y:S01]  /*1060*/  @!P0 FMUL.FTZ R144, R132, R5 ;  /* 0x0000000584908220 */ /* 0x000fe20000410000 */
[----:B------:R-:W-:Y:S01]  /*1070*/  @P0 FADD.FTZ R148, -R79, R4 ;  /* 0x000000044f940221 */ /* 0x000fe20000010100 */
[--C-:B------:R-:W-:Y:S01]  /*1080*/  @!P0 FADD.FTZ R5, R147, -R0.reuse ;  /* 0x8000000093058221 */ /* 0x100fe20000010000 */
[----:B------:R-:W-:Y:S01]  /*1090*/  @P0 FMUL.FTZ R146, R146, R145 ;  /* 0x0000009192920220 */ /* 0x000fe20000410000 */
[----:B------:R-:W-:Y:S01]  /*10a0*/  SHF.L.U32 R147, R12, 0x10, RZ ;  /* 0x000000100c937819 */ /* 0x000fe200000006ff */
[----:B------:R-:W-:Y:S01]  /*10b0*/  @!P0 FMUL.FTZ R142, R132, R3 ;  /* 0x00000003848e8220 */ /* 0x000fe20000410000 */
[----:B------:R-:W-:Y:S01]  /*10c0*/  SHF.L.U32 R145, R9, 0x10, RZ ;  /* 0x0000001009917819 */ /* 0x000fe200000006ff */
[--C-:B------:R-:W-:Y:S01]  /*10d0*/  @!P0 FADD.FTZ R3, R157, -R0.reuse ;  /* 0x800000009d038221 */ /* 0x100fe20000010000 */
[----:B------:R-:W-:Y:S01]  /*10e0*/  SHF.L.U32 R149, R11, 0x10, RZ ;  /* 0x000000100b957819 */ /* 0x000fe200000006ff */
[----:B0-----:R-:W-:Y:S01]  /*10f0*/  @P0 FMUL.FTZ R148, R148, R7 ;  /* 0x0000000794940220 */ /* 0x001fe20000410000 */
[----:B------:R-:W-:Y:S01]  /*1100*/  @P0 FADD.FTZ R152, -R77, R147 ;  /* 0x000000934d980221 */ /* 0x000fe20000010100 */
[----:B------:R-:W0:Y:S01]  /*1110*/  @P0 MUFU.RCP R7, R95 ;  /* 0x0000005f00070308 */ /* 0x000e220000001000 */
[----:B------:R-:W-:Y:S01]  /*1120*/  @P0 FADD.FTZ R137, -R80, R145 ;  /* 0x0000009150890221 */ /* 0x000fe20000010100 */
[----:B------:R-:W-:Y:S01]  /*1130*/  @!P0 FMUL.FTZ R146, R132, R3 ;  /* 0x0000000384928220 */ /* 0x000fe20000410000 */
[----:B------:R-:W-:Y:S01]  /*1140*/  @P0 FADD.FTZ R150, -R78, R149 ;  /* 0x000000954e960221 */ /* 0x000fe20000010100 */
[----:B------:R-:W-:Y:S01]  /*1150*/  @!P0 FADD.FTZ R3, R145, -R0 ;  /* 0x8000000091038221 */ /* 0x000fe20000010000 */
[----:B-1----:R-:W-:Y:S01]  /*1160*/  @P0 FMUL.FTZ R152, R152, R141 ;  /* 0x0000008d98980220 */ /* 0x002fe20000410000 */
[----:B--2---:R-:W-:-:S02]  /*1170*/  @P0 FMUL.FTZ R137, R137, R2 ;  /* 0x0000000289890220 */ /* 0x004fc40000410000 */
[----:B------:R-:W1:Y:S01]  /*1180*/  @P0 MUFU.RCP R143, R94 ;  /* 0x0000005e008f0308 */ /* 0x000e620000001000 */
[----:B---3--:R-:W-:Y:S01]  /*1190*/  @P0 FMUL.FTZ R150, R150, R139 ;  /* 0x0000008b96960220 */ /* 0x008fe20000410000 */
[----:B------:R-:W-:Y:S01]  /*11a0*/  @!P0 FMUL.FTZ R137, R132, R3 ;  /* 0x0000000384898220 */ /* 0x000fe20000410000 */
[----:B------:R-:W-:Y:S01]  /*11b0*/  SHF.L.U32 R139, R13, 0x10, RZ ;  /* 0x000000100d8b7819 */ /* 0x000fe200000006ff */
[----:B------:R-:W-:-:S04]  /*11c0*/  @!P0 FADD.FTZ R3, R4, -R0 ;  /* 0x8000000004038221 */ /* 0x000fc80000010000 */
[----:B------:R-:W2:Y:S01]  /*11d0*/  @P0 MUFU.RCP R141, R98 ;  /* 0x00000062008d0308 */ /* 0x000ea20000001000 */
[C---:B------:R-:W-:Y:S01]  /*11e0*/  @!P0 FMUL.FTZ R135, R132.reuse, R5 ;  /* 0x0000000584878220 */ /* 0x040fe20000410000 */
[--C-:B------:R-:W-:Y:S01]  /*11f0*/  @!P0 FADD.FTZ R5, R149, -R0.reuse ;  /* 0x8000000095058221 */ /* 0x100fe20000010000 */
[----:B------:R-:W-:Y:S01]  /*1200*/  @!P0 FMUL.FTZ R148, R132, R3 ;  /* 0x0000000384948220 */ /* 0x000fe20000410000 */
[----:B------:R-:W-:Y:S01]  /*1210*/  SHF.L.U32 R145, R14, 0x10, RZ ;  /* 0x000000100e917819 */ /* 0x000fe200000006ff */
[----:B------:R-:W-:Y:S01]  /*1220*/  @P0 FADD.FTZ R4, -R76, R139 ;  /* 0x0000008b4c040221 */ /* 0x000fe20000010100 */
[----:B------:R-:W-:Y:S01]  /*1230*/  @!P0 FADD.FTZ R3, R147, -R0 ;  /* 0x8000000093038221 */ /* 0x000fe20000010000 */
[----:B------:R-:W-:Y:S02]  /*1240*/  PRMT R2, R8, 0x7632, R2 ;  /* 0x0000763208027816 */ /* 0x000fe40000000002 */
[----:B------:R-:W-:Y:S01]  /*1250*/  SHF.L.U32 R147, R15, 0x10, RZ ;  /* 0x000000100f937819 */ /* 0x000fe200000006ff */
[----:B------:R-:W-:Y:S01]  /*1260*/  @!P0 FMUL.FTZ R150, R132, R5 ;  /* 0x0000000584968220 */ /* 0x000fe20000410000 */
[----:B0-----:R-:W-:Y:S01]  /*1270*/  @P0 FMUL.FTZ R8, R4, R7 ;  /* 0x0000000704080220 */ /* 0x001fe20000410000 */
[--C-:B------:R-:W-:Y:S01]  /*1280*/  @!P0 FADD.FTZ R5, R139, -R0.reuse ;  /* 0x800000008b058221 */ /* 0x100fe20000010000 */
[----:B------:R-:W-:Y:S01]  /*1290*/  @!P0 FMUL.FTZ R152, R132, R3 ;  /* 0x0000000384988220 */ /* 0x000fe20000410000 */
[----:B------:R-:W-:Y:S01]  /*12a0*/  @P0 FADD.FTZ R154, -R75, R145 ;  /* 0x000000914b9a0221 */ /* 0x000fe20000010100 */
[----:B------:R-:W-:Y:S01]  /*12b0*/  SHF.L.U32 R7, R2, 0x10, RZ ;  /* 0x0000001002077819 */ /* 0x000fe200000006ff */
[--C-:B------:R-:W-:Y:S01]  /*12c0*/  @!P0 FADD.FTZ R3, R145, -R0.reuse ;  /* 0x8000000091038221 */ /* 0x100fe20000010000 */
[----:B------:R-:W-:Y:S01]  /*12d0*/  PRMT R9, R9, 0x7632, R9 ;  /* 0x0000763209097816 */ /* 0x000fe20000000009 */
[----:B------:R-:W-:Y:S01]  /*12e0*/  @P0 FADD.FTZ R2, -R74, R147 ;  /* 0x000000934a020221 */ /* 0x000fe20000010100 */
[----:B------:R-:W-:Y:S01]  /*12f0*/  @!P0 FMUL.FTZ R8, R132, R5 ;  /* 0x0000000584088220 */ /* 0x000fe20000410000 */
[----:B-1----:R-:W-:Y:S01]  /*1300*/  @P0 FMUL.FTZ R154, R154, R143 ;  /* 0x0000008f9a9a0220 */ /* 0x002fe20000410000 */
[----:B------:R-:W-:Y:S01]  /*1310*/  SHF.L.U32 R5, R9, 0x10, RZ ;  /* 0x0000001009057819 */ /* 0x000fe200000006ff */
[----:B------:R-:W-:Y:S01]  /*1320*/  @!P0 FMUL.FTZ R154, R132, R3 ;  /* 0x00000003849a8220 */ /* 0x000fe20000410000 */
[----:B--2---:R-:W-:Y:S01]  /*1330*/  @P0 FMUL.FTZ R9, R2, R141 ;  /* 0x0000008d02090220 */ /* 0x004fe20000410000 */
[----:B------:R-:W-:Y:S01]  /*1340*/  @!P0 FADD.FTZ R3, R147, -R0 ;  /* 0x8000000093038221 */ /* 0x000fe20000010000 */
[----:B------:R-:W-:Y:S01]  /*1350*/  PRMT R2, R11, 0x7632, R2 ;  /* 0x000076320b027816 */ /* 0x000fe20000000002 */
[----:B------:R-:W-:-:S02]  /*1360*/  @P0 FADD.FTZ R139, -R107, R7 ;  /* 0x000000076b8b0221 */ /* 0x000fc40000010100 */
[----:B------:R-:W-:Y:S01]  /*1370*/  @!P0 FMUL.FTZ R9, R132, R3 ;  /* 0x0000000384098220 */ /* 0x000fe20000410000 */
[----:B------:R-:W-:Y:S01]  /*1380*/  @!P0 FADD.FTZ R3, R7, -R0 ;  /* 0x8000000007038221 */ /* 0x000fe20000010000 */
[----:B------:R-:W0:Y:S01]  /*1390*/  @P0 MUFU.RCP R6, R122 ;  /* 0x0000007a00060308 */ /* 0x000e220000001000 */
[----:B------:R-:W-:Y:S02]  /*13a0*/  SHF.L.U32 R7, R2, 0x10, RZ ;  /* 0x0000001002077819 */ /* 0x000fe400000006ff */
[----:B------:R-:W-:-:S05]  /*13b0*/  PRMT R14, R14, 0x7632, R14 ;  /* 0x000076320e0e7816 */ /* 0x000fca000000000e */
[----:B------:R-:W1:Y:S01]  /*13c0*/  @P0 MUFU.RCP R2, R127 ;  /* 0x0000007f00020308 */ /* 0x000e620000001000 */
[----:B------:R-:W-:Y:S02]  /*13d0*/  PRMT R13, R13, 0x7632, R13 ;  /* 0x000076320d0d7816 */ /* 0x000fe4000000000d */
[----:B------:R-:W-:Y:S02]  /*13e0*/  PRMT R15, R15, 0x7632, R15 ;  /* 0x000076320f0f7816 */ /* 0x000fe4000000000f */
[----:B------:R-:W-:-:S03]  /*13f0*/  SHF.L.U32 R14, R14, 0x10, RZ ;  /* 0x000000100e0e7819 */ /* 0x000fc600000006ff */
[----:B------:R-:W2:Y:S01]  /*1400*/  @P0 MUFU.RCP R4, R123 ;  /* 0x0000007b00040308 */ /* 0x000ea20000001000 */
[----:B------:R-:W-:Y:S02]  /*1410*/  PRMT R10, R10, 0x7632, R10 ;  /* 0x000076320a0a7816 */ /* 0x000fe4000000000a */
[----:B------:R-:W-:Y:S01]  /*1420*/  PRMT R12, R12, 0x7632, R12 ;  /* 0x000076320c0c7816 */ /* 0x000fe2000000000c */
[----:B------:R-:W-:Y:S01]  /*1430*/  @P0 FADD.FTZ R141, -R108, R5 ;  /* 0x000000056c8d0221 */ /* 0x000fe20000010100 */
[----:B------:R-:W-:Y:S02]  /*1440*/  SHF.L.U32 R149, R13, 0x10, RZ ;  /* 0x000000100d957819 */ /* 0x000fe400000006ff */
[----:B------:R-:W-:Y:S01]  /*1450*/  SHF.L.U32 R157, R15, 0x10, RZ ;  /* 0x000000100f9d7819 */ /* 0x000fe200000006ff */
[----:B------:R-:W-:Y:S01]  /*1460*/  @P0 FADD.FTZ R15, -R113, R14 ;  /* 0x0000000e710f0221 */ /* 0x000fe20000010100 */
[----:B------:R-:W-:Y:S02]  /*1470*/  SHF.L.U32 R10, R10, 0x10, RZ ;  /* 0x000000100a0a7819 */ /* 0x000fe400000006ff */
[----:B------:R-:W-:Y:S01]  /*1480*/  SHF.L.U32 R12, R12, 0x10, RZ ;  /* 0x000000100c0c7819 */ /* 0x000fe200000006ff */
[----:B------:R-:W-:Y:S01]  /*1490*/  @P0 FMUL.FTZ R139, R139, R156 ;  /* 0x0000009c8b8b0220 */ /* 0x000fe20000410000 */
[----:B0-----:R-:W-:Y:S01]  /*14a0*/  @P0 FMUL.FTZ R141, R141, R6 ;  /* 0x000000068d8d0220 */ /* 0x001fe20000410000 */
[----:B------:R-:W-:Y:S01]  /*14b0*/  @!P0 FMUL.FTZ R139, R132, R3 ;  /* 0x00000003848b8220 */ /* 0x000fe20000410000 */
[----:B------:R-:W0:Y:S01]  /*14c0*/  @P0 MUFU.RCP R6, R126 ;  /* 0x0000007e00060308 */ /* 0x000e220000001000 */
[----:B------:R-:W-:Y:S01]  /*14d0*/  @P0 FADD.FTZ R143, -R110, R7 ;  /* 0x000000076e8f0221 */ /* 0x000fe20000010100 */
[----:B------:R-:W-:Y:S01]  /*14e0*/  @!P0 FADD.FTZ R3, R5, -R0 ;  /* 0x8000000005038221 */ /* 0x000fe20000010000 */
[----:B------:R-:W-:Y:S01]  /*14f0*/  @P0 FADD.FTZ R13, -R112, R149 ;  /* 0x00000095700d0221 */ /* 0x000fe20000010100 */
[----:B-1----:R-:W-:Y:S01]  /*1500*/  @P0 FMUL.FTZ R15, R15, R2 ;  /* 0x000000020f0f0220 */ /* 0x002fe20000410000 */
[----:B------:R-:W-:Y:S01]  /*1510*/  @P0 FADD.FTZ R11, -R109, R10 ;  /* 0x0000000a6d0b0221 */ /* 0x000fe20000010100 */
[--C-:B------:R-:W-:Y:S01]  /*1520*/  @!P0 FADD.FTZ R5, R10, -R0.reuse ;  /* 0x800000000a058221 */ /* 0x100fe20000010000 */
[--C-:B------:R-:W-:Y:S01]  /*1530*/  @!P0 FADD.FTZ R7, R7, -R0.reuse ;  /* 0x8000000007078221 */ /* 0x100fe20000010000 */
[--C-:B------:R-:W-:Y:S01]  /*1540*/  @!P0 FADD.FTZ R147, R12, -R0.reuse ;  /* 0x800000000c938221 */ /* 0x100fe20000010000 */
[--C-:B------:R-:W-:Y:S01]  /*1550*/  @!P0 FADD.FTZ R149, R149, -R0.reuse ;  /* 0x8000000095958221 */ /* 0x100fe20000010000 */
[--C-:B------:R-:W-:Y:S01]  /*1560*/  @!P0 FADD.FTZ R151, R14, -R0.reuse ;  /* 0x800000000e978221 */ /* 0x100fe20000010000 */
[----:B------:R-:W-:Y:S01]  /*1570*/  @!P0 FADD.FTZ R153, R157, -R0 ;  /* 0x800000009d998221 */ /* 0x000fe20000010000 */
[----:B------:R-:W-:-:S02]  /*1580*/  SHF.L.U32 R2, R17, 0x10, RZ ;  /* 0x0000001011027819 */ /* 0x000fc400000006ff */
[C---:B------:R-:W-:Y:S02]  /*1590*/  SHF.L.U32 R0, R16.reuse, 0x10, RZ ;  /* 0x0000001010007819 */ /* 0x040fe400000006ff */
[----:B------:R-:W-:Y:S02]  /*15a0*/  PRMT R17, R17, 0x7632, R17 ;  /* 0x0000763211117816 */ /* 0x000fe40000000011 */
[----:B------:R-:W-:Y:S01]  /*15b0*/  PRMT R16, R16, 0x7632, R16 ;  /* 0x0000763210107816 */ /* 0x000fe20000000010 */
[----:B--2---:R-:W-:Y:S01]  /*15c0*/  @P0 FMUL.FTZ R11, R11, R4 ;  /* 0x000000040b0b0220 */ /* 0x004fe20000410000 */
[----:B------:R-:W-:Y:S01]  /*15d0*/  @P0 FADD.FTZ R145, -R111, R12 ;  /* 0x0000000c6f910221 */ /* 0x000fe20000010100 */
[----:B------:R-:W-:Y:S01]  /*15e0*/  SHF.L.U32 R4, R17, 0x10, RZ ;  /* 0x0000001011047819 */ /* 0x000fe200000006ff */
[----:B------:R-:W-:Y:S01]  /*15f0*/  FADD.FTZ R99, R0, R99 ;  /* 0x0000006300637221 */ /* 0x000fe20000010000 */
[----:B------:R-:W-:Y:S01]  /*1600*/  SHF.L.U32 R16, R16, 0x10, RZ ;  /* 0x0000001010107819 */ /* 0x000fe200000006ff */
[----:B------:R-:W-:Y:S01]  /*1610*/  FFMA.FTZ R102, R0, R133, R102 ;  /* 0x0000008500667223 */ /* 0x000fe20000010066 */
[----:B------:R-:W1:Y:S01]  /*1620*/  @P0 MUFU.RCP R155, R128 ;  /* 0x00000080009b0308 */ /* 0x000e620000001000 */
[----:B------:R-:W-:Y:S01]  /*1630*/  FMUL.FTZ R0, R83, R0 ;  /* 0x0000000053007220 */ /* 0x000fe20000410000 */
[----:B------:R-:W-:Y:S01]  /*1640*/  @P0 FMUL.FTZ R145, R145, R158 ;  /* 0x0000009e91910220 */ /* 0x000fe20000410000 */
[C---:B------:R-:W-:Y:S01]  /*1650*/  SHF.L.U32 R163, R27.reuse, 0x10, RZ ;  /* 0x000000101ba37819 */ /* 0x040fe200000006ff */
[----:B------:R-:W-:Y:S01]  /*1660*/  @!P0 FMUL.FTZ R145, R132, R147 ;  /* 0x0000009384918220 */ /* 0x000fe20000410000 */
[----:B------:R-:W-:Y:S01]  /*1670*/  PRMT R165, R27, 0x7632, R165 ;  /* 0x000076321ba57816 */ /* 0x000fe200000000a5 */
[----:B------:R-:W-:-:S02]  /*1680*/  FADD.FTZ R87, R2, R87 ;  /* 0x0000005702577221 */ /* 0x000fc40000010000 */
[----:B------:R-:W2:Y:S01]  /*1690*/  @P0 MUFU.RCP R156, R124 ;  /* 0x0000007c009c0308 */ /* 0x000ea20000001000 */
        /* <DEDUP_REMOVED lines=8> */
[----:B0-----:R-:W-:Y:S02]  /*1720*/  @P0 FMUL.FTZ R13, R13, R6 ;  /* 0x000000060d0d0220 */ /* 0x001fe40000410000 */
[----:B------:R-:W-:Y:S01]  /*1730*/  FADD.FTZ R2, R2, R147 ;  /* 0x0000009302027221 */ /* 0x000fe20000010000 */
[----:B------:R-:W-:Y:S01]  /*1740*/  FFMA.FTZ R4, R147, R140, R4 ;  /* 0x0000008c93047223 */ /* 0x000fe20000010004 */
[----:B------:R-:W-:-:S02]  /*1750*/  SHF.L.U32 R6, R18, 0x10, RZ ;  /* 0x0000001012067819 */ /* 0x000fc400000006ff */
[----:B------:R-:W-:Y:S01]  /*1760*/  PRMT R18, R18, 0x7632, R18 ;  /* 0x0000763212127816 */ /* 0x000fe20000000012 */
[----:B------:R-:W-:Y:S01]  /*1770*/  FADD.FTZ R2, R2, R17 ;  /* 0x0000001102027221 */ /* 0x000fe20000010000 */
[----:B------:R-:W-:Y:S01]  /*1780*/  FFMA.FTZ R4, R17, R134, R4 ;  /* 0x0000008611047223 */ /* 0x000fe20000010004 */
[----:B------:R-:W-:Y:S01]  /*1790*/  @P0 FADD.FTZ R10, -R116, R157 ;  /* 0x0000009d740a0221 */ /* 0x000fe20000010100 */
[C---:B------:R-:W-:Y:S01]  /*17a0*/  @!P0 FMUL.FTZ R141, R132.reuse, R3 ;  /* 0x00000003848d8220 */ /* 0x040fe20000410000 */
[----:B------:R-:W-:Y:S01]  /*17b0*/  @!P0 FMUL.FTZ R11, R132, R5 ;  /* 0x00000005840b8220 */ /* 0x000fe20000410000 */
[C---:B------:R-:W-:Y:S01]  /*17c0*/  SHF.L.U32 R3, R19.reuse, 0x10, RZ ;  /* 0x0000001013037819 */ /* 0x040fe200000006ff */
[----:B------:R-:W-:Y:S01]  /*17d0*/  FADD.FTZ R2, R2, R27 ;  /* 0x0000001b02027221 */ /* 0x000fe20000010000 */
[----:B------:R-:W-:Y:S01]  /*17e0*/  PRMT R5, R19, 0x7632, R5 ;  /* 0x0000763213057816 */ /* 0x000fe20000000005 */
[----:B------:R-:W-:Y:S01]  /*17f0*/  FMUL.FTZ R19, R85, R6 ;  /* 0x0000000655137220 */ /* 0x000fe20000410000 */
[----:B------:R-:W-:Y:S01]  /*1800*/  SHF.L.U32 R18, R18, 0x10, RZ ;  /* 0x0000001012127819 */ /* 0x000fe200000006ff */
[----:B------:R-:W-:Y:S01]  /*1810*/  FFMA.FTZ R4, R27, R142, R4 ;  /* 0x0000008e1b047223 */ /* 0x000fe20000010004 */
[----:B-1----:R-:W-:Y:S01]  /*1820*/  @P0 FMUL.FTZ R10, R10, R155 ;  /* 0x0000009b0a0a0220 */ /* 0x002fe20000410000 */
[----:B--2---:R-:W-:Y:S01]  /*1830*/  @P0 FMUL.FTZ R143, R143, R156 ;  /* 0x0000009c8f8f0220 */ /* 0x004fe20000410000 */
[----:B------:R-:W-:Y:S01]  /*1840*/  @!P0 FMUL.FTZ R10, R132, R153 ;  /* 0x00000099840a8220 */ /* 0x000fe20000410000 */
[C---:B------:R-:W-:Y:S01]  /*1850*/  SHF.L.U32 R156, R23.reuse, 0x10, RZ ;  /* 0x00000010179c7819 */ /* 0x040fe200000006ff */
[----:B------:R-:W-:Y:S01]  /*1860*/  FADD.FTZ R2, R2, R19 ;  /* 0x0000001302027221 */ /* 0x000fe20000010000 */
[----:B------:R-:W-:Y:S01]  /*1870*/  PRMT R153, R23, 0x7632, R153 ;  /* 0x0000763217997816 */ /* 0x000fe20000000099 */
[----:B------:R-:W-:Y:S01]  /*1880*/  FMUL.FTZ R23, R119, R18 ;  /* 0x0000001277177220 */ /* 0x000fe20000410000 */
[----:B------:R-:W-:Y:S01]  /*1890*/  FFMA.FTZ R4, R19, R136, R4 ;  /* 0x0000008813047223 */ /* 0x000fe20000010004 */
[----:B------:R-:W-:Y:S01]  /*18a0*/  @!P0 FMUL.FTZ R13, R132, R149 ;  /* 0x00000095840d8220 */ /* 0x000fe20000410000 */
[C---:B------:R-:W-:Y:S01]  /*18b0*/  SHF.L.U32 R149, R21.reuse, 0x10, RZ ;  /* 0x0000001015957819 */ /* 0x040fe200000006ff */
[----:B------:R-:W-:Y:S01]  /*18c0*/  FADD.FTZ R2, R2, R23 ;  /* 0x0000001702027221 */ /* 0x000fe20000010000 */
[----:B------:R-:W-:Y:S01]  /*18d0*/  PRMT R14, R21, 0x7632, R14 ;  /* 0x00007632150e7816 */ /* 0x000fe2000000000e */
[----:B------:R-:W-:Y:S01]  /*18e0*/  FMUL.FTZ R21, R86, R3 ;  /* 0x0000000356157220 */ /* 0x000fe20000410000 */
[----:B------:R-:W-:Y:S01]  /*18f0*/  SHF.L.U32 R5, R5, 0x10, RZ ;  /* 0x0000001005057819 */ /* 0x000fe200000006ff */
[----:B------:R-:W-:Y:S01]  /*1900*/  FFMA.FTZ R4, R23, R144, R4 ;  /* 0x0000009017047223 */ /* 0x000fe20000010004 */
[----:B------:R-:W-:Y:S01]  /*1910*/  @!P0 FMUL.FTZ R143, R132, R7 ;  /* 0x00000007848f8220 */ /* 0x000fe20000410000 */
[----:B------:R-:W-:Y:S01]  /*1920*/  SHF.L.U32 R7, R20, 0x10, RZ ;  /* 0x0000001014077819 */ /* 0x000fe200000006ff */
[----:B------:R-:W-:Y:S01]  /*1930*/  FADD.FTZ R2, R2, R21 ;  /* 0x0000001502027221 */ /* 0x000fe20000010000 */
[----:B------:R-:W-:Y:S01]  /*1940*/  PRMT R20, R20, 0x7632, R20 ;  /* 0x0000763214147816 */ /* 0x000fe20000000014 */
[----:B------:R-:W-:Y:S01]  /*1950*/  FFMA.FTZ R4, R21, R138, R4 ;  /* 0x0000008a15047223 */ /* 0x000fe20000010004 */
[----:B------:R-:W-:-:S02]  /*1960*/  SHF.L.U32 R162, R25, 0x10, RZ ;  /* 0x0000001019a27819 */ /* 0x000fc400000006ff */
[----:B------:R-:W-:Y:S01]  /*1970*/  PRMT R155, R25, 0x7632, R155 ;  /* 0x00007632199b7816 */ /* 0x000fe2000000009b */
[----:B------:R-:W-:Y:S01]  /*1980*/  FMUL.FTZ R25, R120, R5 ;  /* 0x0000000578197220 */ /* 0x000fe20000410000 */
[----:B------:R-:W-:Y:S01]  /*1990*/  SHF.L.U32 R164, R26, 0x10, RZ ;  /* 0x000000101aa47819 */ /* 0x000fe200000006ff */
[----:B------:R-:W-:Y:S01]  /*19a0*/  FMUL.FTZ R12, R88, R7 ;  /* 0x00000007580c7220 */ /* 0x000fe20000410000 */
[----:B------:R-:W-:Y:S01]  /*19b0*/  PRMT R26, R26, 0x7632, R26 ;  /* 0x000076321a1a7816 */ /* 0x000fe2000000001a */
[----:B------:R-:W-:Y:S01]  /*19c0*/  FADD.FTZ R157, R2, R25 ;  /* 0x00000019029d7221 */ /* 0x000fe20000010000 */
[----:B------:R-:W-:Y:S01]  /*19d0*/  SHF.L.U32 R20, R20, 0x10, RZ ;  /* 0x0000001014147819 */ /* 0x000fe200000006ff */
[----:B------:R-:W-:Y:S01]  /*19e0*/  FFMA.FTZ R167, R25, R146, R4 ;  /* 0x0000009219a77223 */ /* 0x000fe20000010004 */
[----:B------:R-:W-:Y:S01]  /*19f0*/  SHF.L.U32 R161, R26, 0x10, RZ ;  /* 0x000000101aa17819 */ /* 0x000fe200000006ff */
[----:B------:R-:W-:Y:S02]  /*1a00*/  FADD.FTZ R157, R157, R12 ;  /* 0x0000000c9d9d7221 */ /* 0x000fe40000010000 */
        /* <DEDUP_REMOVED lines=8> */
[----:B------:R-:W-:Y:S01]  /*1a90*/  @!P0 FMUL.FTZ R15, R132, R151 ;  /* 0x00000097840f8220 */ /* 0x000fe20000410000 */
[----:B------:R-:W-:Y:S01]  /*1aa0*/  SHF.L.U32 R151, R22, 0x10, RZ ;  /* 0x0000001016977819 */ /* 0x000fe200000006ff */
[----:B------:R-:W-:Y:S01]  /*1ab0*/  FADD.FTZ R57, R20, R57 ;  /* 0x0000003914397221 */ /* 0x000fe20000010000 */
[----:B------:R-:W-:Y:S01]  /*1ac0*/  PRMT R22, R22, 0x7632, R22 ;  /* 0x0000763216167816 */ /* 0x000fe20000000016 */
[----:B------:R-:W-:Y:S01]  /*1ad0*/  FFMA.FTZ R58, R20, R139, R58 ;  /* 0x0000008b143a7223 */ /* 0x000fe2000001003a */
        /* <DEDUP_REMOVED lines=27> */
[----:B------:R-:W-:Y:S01]  /*1c90*/  PRMT R24, R24, 0x7632, R24 ;  /* 0x0000763218187816 */ /* 0x000fe20000000018 */
        /* <DEDUP_REMOVED lines=19> */
[----:B------:R-:W-:-:S02]  /*1dd0*/  FFMA.FTZ R4, R22, R145, R5 ;  /* 0x0000009116047223 */ /* 0x000fc40000010005 */
        /* <DEDUP_REMOVED lines=19> */
[----:B------:R-:W-:Y:S01]  /*1f10*/  UMOV UR4, 0xffffffff ;  /* 0xffffffff00047882 */ /* 0x000fe20000000000 */
        /* <DEDUP_REMOVED lines=17> */
[----:B------:R-:W-:Y:S01]  /*2030*/  FADD.FTZ R2, R2, R159 ;  /* 0x0000009f02027221 */ /* 0x000fe20000010000 */
[----:B------:R-:W-:Y:S01]  /*2040*/  FFMA.FTZ R3, R159, R10, R4 ;  /* 0x0000000a9f037223 */ /* 0x000fe20000010004 */
[----:B------:R-:W-:Y:S01]  /*2050*/  SEL R163, R115, R100, !P1 ;  /* 0x0000006473a37207 */ /* 0x000fe20004800000 */
        /* <DEDUP_REMOVED lines=19> */
.L_x_3485:
[----:B------:R-:W-:Y:S01]  /*2190*/  LOP3.LUT P2, RZ, R160, 0x1f, RZ, 0xc0, !PT ;  /* 0x0000001fa0ff7812 */ /* 0x000fe2000784c0ff */
[----:B01----:R-:W-:Y:S01]  /*21a0*/  FADD.FTZ R2, R2, R5 ;  /* 0x0000000502027221 */ /* 0x003fe20000010000 */
[----:B--2---:R-:W-:-:S11]  /*21b0*/  FADD.FTZ R3, R3, R4 ;  /* 0x0000000403037221 */ /* 0x004fd60000010000 */
[----:B------:R-:W-:Y:S05]  /*21c0*/  @P2 BRA `(.L_x_3473) ;  /* 0x0000000000282947 */ /* 0x000fea0003800000 */
[----:B------:R-:W0:Y:S01]  /*21d0*/  S2R R160, SR_TID.X ;  /* 0x0000000000a07919 */ /* 0x000e220000002100 */
[----:B------:R-:W1:Y:S01]  /*21e0*/  S2UR UR5, SR_CgaCtaId ;  /* 0x00000000000579c3 */ /* 0x000e620000008800 */
[----:B------:R-:W-:Y:S02]  /*21f0*/  UMOV UR4, 0x400 ;  /* 0x0000040000047882 */ /* 0x000fe40000000000 */
[----:B-1----:R-:W-:-:S06]  /*2200*/  ULEA UR4, UR5, UR4, 0x18 ;  /* 0x0000000405047291 */ /* 0x002fcc000f8ec03f */
[----:B------:R-:W-:Y:S02]  /*2210*/  MOV R114, UR4 ;  /* 0x0000000400727c02 */ /* 0x000fe40008000f00 */
[----:B0-----:R-:W-:-:S04]  /*2220*/  SHF.R.U32.HI R4, RZ, 0x5, R160 ;  /* 0x00000005ff047819 */ /* 0x001fc800000116a0 */
[----:B------:R-:W-:-:S04]  /*2230*/  LOP3.LUT R4, R4, 0x7, RZ, 0xc0, !PT ;  /* 0x0000000704047812 */ /* 0x000fc800078ec0ff */
[----:B------:R-:W-:-:S04]  /*2240*/  IADD3 R5, R163, R4, RZ ;  /* 0x00000004a3057210 */ /* 0x000fc80007ffe0ff */
[----:B------:R-:W-:-:S05]  /*2250*/  LEA R5, R5, R114, 0x3 ;  /* 0x0000007205057211 */ /* 0x000fca00078e18ff */
[----:B------:R0:W-:Y:S02]  /*2260*/  STS.64 [R5+0x6000], R2 ;  /* 0x0060000205007388 */ /* 0x0001e40000000a00 */
.L_x_3473:
[----:B------:R-:W-:Y:S05]  /*2270*/  WARPSYNC.ALL ;  /* 0x0000000000007948 */ /* 0x000fea0003800000 */
[----:B------:R-:W-:Y:S01]  /*2280*/  BAR.SYNC.DEFER_BLOCKING 0x0 ;  /* 0x0000000000007b1d */ /* 0x000fe20000010000 */
[----:B0-----:R-:W-:Y:S02]  /*2290*/  LEA R2, R163, R114, 0x3 ;  /* 0x00000072a3027211 */ /* 0x001fe400078e18ff */
[----:B------:R-:W-:-:S03]  /*22a0*/  IADD3 R101, R101, UR10, RZ ;  /* 0x0000000a65657c10 */ /* 0x000fc6000fffe0ff */
        /* <DEDUP_REMOVED lines=52> */
[----:B------:R-:W-:Y:S01]  /*25f0*/  FFMA.FTZ R4, R4, R10, R3 ;  /* 0x0000000a04047223 */ /* 0x000fe20000010003 */
[----:B------:R-:W-:Y:S01]  /*2600*/  FADD.FTZ R137, R14, -R137 ;  /* 0x800000890e897221 */ /* 0x000fe20000010000 */
[C---:B------:R-:W-:Y:S01]  /*2610*/  FMUL.FTZ R3, R132.reuse, R11 ;  /* 0x0000000b84037220 */ /* 0x040fe20000410000 */
        /* <DEDUP_REMOVED lines=30> */
[----:B------:R-:W-:Y:S01]  /*2800*/  F2FP.BF16.F32.PACK_AB R7, R2, R7 ;  /* 0x000000070207723e */ /* 0x000fe200000010ff */
[----:B------:R-:W-:Y:S01]  /*2810*/  FMUL.FTZ R8, R132, R135 ;  /* 0x0000008784087220 */ /* 0x000fe20000410000 */
[----:B------:R-:W-:Y:S01]  /*2820*/  F2FP.BF16.F32.PACK_AB R11, R14, R11 ;  /* 0x0000000b0e0b723e */ /* 0x000fe200000010ff */
        /* <DEDUP_REMOVED lines=9> */
[----:B------:R-:W-:-:S02]  /*28c0*/  F2FP.BF16.F32.PACK_AB R14, R16, R157 ;  /* 0x0000009d100e723e */ /* 0x000fc400000010ff */
[----:B------:R-:W-:Y:S02]  /*28d0*/  LEA R16, P3, R130, UR8, 0x4 ;  /* 0x0000000882107c11 */ /* 0x000fe4000f8620ff */
[----:B------:R-:W-:Y:S02]  /*28e0*/  LEA R18, P4, R131, UR8, 0x4 ;  /* 0x0000000883127c11 */ /* 0x000fe4000f8820ff */
[----:B------:R-:W-:Y:S02]  /*28f0*/  F2FP.BF16.F32.PACK_AB R10, R3, R10 ;  /* 0x0000000a030a723e */ /* 0x000fe400000010ff */
[----:B------:R-:W-:Y:S02]  /*2900*/  F2FP.BF16.F32.PACK_AB R6, R23, R6 ;  /* 0x000000061706723e */ /* 0x000fe400000010ff */
[----:B------:R-:W-:Y:S02]  /*2910*/  F2FP.BF16.F32.PACK_AB R5, R0, R5 ;  /* 0x000000050005723e */ /* 0x000fe400000010ff */
[----:B------:R-:W-:-:S02]  /*2920*/  F2FP.BF16.F32.PACK_AB R4, R147, R4 ;  /* 0x000000049304723e */ /* 0x000fc400000010ff */
[----:B------:R-:W-:Y:S02]  /*2930*/  LEA.HI.X R3, R129, UR9, RZ, 0x4, P2 ;  /* 0x0000000981037c11 */ /* 0x000fe400090f24ff */
[----:B------:R-:W-:Y:S02]  /*2940*/  F2FP.BF16.F32.PACK_AB R9, R12, R9 ;  /* 0x000000090c09723e */ /* 0x000fe400000010ff */
[----:B------:R-:W-:Y:S01]  /*2950*/  F2FP.BF16.F32.PACK_AB R8, R139, R8 ;  /* 0x000000088b08723e */ /* 0x000fe200000010ff */
[----:B------:R0:W-:Y:S01]  /*2960*/  STG.E.128 desc[UR6][R2.64], R4 ;  /* 0x0000000402007986 */ /* 0x0001e2000c101d06 */
[----:B------:R-:W-:Y:S02]  /*2970*/  LEA.HI.X R17, R130, UR9, RZ, 0x4, P3 ;  /* 0x0000000982117c11 */ /* 0x000fe400098f24ff */
[----:B------:R-:W-:Y:S02]  /*2980*/  F2FP.BF16.F32.PACK_AB R15, R132, R15 ;  /* 0x0000000f840f723e */ /* 0x000fe400000010ff */
[----:B------:R-:W-:Y:S01]  /*2990*/  F2FP.BF16.F32.PACK_AB R13, R22, R13 ;  /* 0x0000000d160d723e */ /* 0x000fe200000010ff */
[----:B------:R0:W-:Y:S01]  /*29a0*/  STG.E.128 desc[UR6][R16.64], R8 ;  /* 0x0000000810007986 */ /* 0x0001e2000c101d06 */
[----:B------:R-:W-:-:S02]  /*29b0*/  F2FP.BF16.F32.PACK_AB R12, R20, R153 ;  /* 0x00000099140c723e */ /* 0x000fc400000010ff */
[----:B------:R-:W-:Y:S02]  /*29c0*/  LEA.HI.X R19, R131, UR9, RZ, 0x4, P4 ;  /* 0x0000000983137c11 */ /* 0x000fe4000a0f24ff */
        /* <DEDUP_REMOVED lines=51> */
.L_x_3471:
[----:B------:R-:W0:Y:S01]  /*2d00*/  S2R R0, SR_TID.X ;  /* 0x0000000000007919 */ /* 0x000e220000002100 */
[----:B------:R-:W0:Y:S08]  /*2d10*/  S2UR UR4, SR_CTAID.X ;  /* 0x00000000000479c3 */ /* 0x000e300000002500 */
[----:B------:R-:W1:Y:S08]  /*2d20*/  LDC.64 R30, c[0x0][0x270] ;  /* 0x00009c00ff1e7b82 */ /* 0x000e700000000a00 */
[----:B-----5:R-:W2:Y:S01]  /*2d30*/  LDC.64 R32, c[0x0][0x278] ;  /* 0x00009e00ff207b82 */ /* 0x020ea20000000a00 */
[----:B0-----:R-:W-:-:S05]  /*2d40*/  LEA.HI R0, R0, UR4, RZ, 0x18 ;  /* 0x0000000400007c11 */ /* 0x001fca000f8fc0ff */
[----:B------:R-:W-:-:S05]  /*2d50*/  IMAD R3, R0, 0x300, RZ ;  /* 0x0000030000037824 */ /* 0x000fca00078e02ff */
[----:B------:R-:W-:-:S04]  /*2d60*/  LOP3.LUT R25, R3, R28, RZ, 0xfc, !PT ;  /* 0x0000001c03197212 */ /* 0x000fc800078efcff */
[C---:B------:R-:W-:Y:S01]  /*2d70*/  IADD3 R29, R25.reuse, 0x100, RZ ;  /* 0x00000100191d7810 */ /* 0x040fe20007ffe0ff */
[C---:B-1----:R-:W-:Y:S01]  /*2d80*/  IMAD.WIDE.U32 R2, R25.reuse, 0x20, R30 ;  /* 0x0000002019027825 */ /* 0x042fe200078e001e */
[----:B------:R-:W-:-:S03]  /*2d90*/  IADD3 R35, R25, 0x200, RZ ;  /* 0x0000020019237810 */ /* 0x000fc60007ffe0ff */
[----:B--2---:R-:W-:Y:S01]  /*2da0*/  IMAD.WIDE.U32 R24, R25, 0x20, R32 ;  /* 0x0000002019187825 */ /* 0x004fe200078e0020 */
        /* <DEDUP_REMOVED lines=17> */
.L_x_3472:
[----:B------:R-:W-:Y:S01]  /*2ec0*/  HFMA2.MMA R166, -RZ, RZ, 0, 9.5367431640625e-07 ;  /* 0x00000010ffa67435 */ /* 0x000fe200000001ff */
[----:B------:R-:W-:Y:S02]  /*2ed0*/  MOV R167, R2 ;  /* 0x0000000200a77202 */ /* 0x000fe40000000f00 */
[----:B------:R-:W-:Y:S02]  /*2ee0*/  MOV R169, 0x1f ;  /* 0x0000001f00a97802 */ /* 0x000fe40000000f00 */
[----:B------:R-:W-:-:S07]  /*2ef0*/  MOV R164, 0xffffffff ;  /* 0xffffffff00a47802 */ /* 0x000fce0000000f00 */
[----:B------:R-:W-:Y:S05]  /*2f00*/  WARPSYNC.COLLECTIVE R164, `(.L_x_3475) ;  /* 0x00000000a4087348 */ /* 0x000fea0003c00000 */
[----:B------:R0:W1:Y:S02]  /*2f10*/  SHFL.DOWN P2, R165, R167, R166, R169 ;  /* 0x080000a6a7a57389 */ /* 0x00006400000400a9 */
[----:B01----:R-:W-:Y:S01]  /*2f20*/  ENDCOLLECTIVE ;  /* 0x000000000000791b */ /* 0x003fe20003800000 */
.L_x_3475:
[----:B------:R-:W-:Y:S02]  /*2f30*/  MOV R167, R3 ;  /* 0x0000000300a77202 */ /* 0x000fe40000000f00 */
[----:B------:R-:W-:-:S07]  /*2f40*/  MOV R5, R165 ;  /* 0x000000a500057202 */ /* 0x000fce0000000f00 */
[----:B------:R-:W-:Y:S05]  /*2f50*/  WARPSYNC.COLLECTIVE R164, `(.L_x_3476) ;  /* 0x00000000a4087348 */ /* 0x000fea0003c00000 */
[----:B------:R0:W1:Y:S02]  /*2f60*/  SHFL.DOWN P2, R165, R167, R166, R169 ;  /* 0x080000a6a7a57389 */ /* 0x00006400000400a9 */
[----:B01----:R-:W-:Y:S01]  /*2f70*/  ENDCOLLECTIVE ;  /* 0x000000000000791b */ /* 0x003fe20003800000 */
.L_x_3476:
[----:B------:R-:W-:Y:S01]  /*2f80*/  FADD.FTZ R5, R2, R5 ;  /* 0x0000000502057221 */ /* 0x000fe20000010000 */
[----:B------:R-:W-:-:S04]  /*2f90*/  HFMA2.MMA R166, -RZ, RZ, 0, 4.76837158203125e-07 ;  /* 0x00000008ffa67435 */ /* 0x000fc800000001ff */
[----:B------:R-:W-:Y:S02]  /*2fa0*/  MOV R167, R5 ;  /* 0x0000000500a77202 */ /* 0x000fe40000000f00 */
[----:B------:R-:W-:-:S07]  /*2fb0*/  MOV R4, R165 ;  /* 0x000000a500047202 */ /* 0x000fce0000000f00 */
[----:B------:R-:W-:Y:S05]  /*2fc0*/  WARPSYNC.COLLECTIVE R164, `(.L_x_3477) ;  /* 0x00000000a4087348 */ /* 0x000fea0003c00000 */
[----:B------:R0:W1:Y:S02]  /*2fd0*/  SHFL.DOWN P2, R165, R167, R166, R169 ;  /* 0x080000a6a7a57389 */ /* 0x00006400000400a9 */
[----:B01----:R-:W-:Y:S01]  /*2fe0*/  ENDCOLLECTIVE ;  /* 0x000000000000791b */ /* 0x003fe20003800000 */
.L_x_3477:
[----:B------:R-:W-:-:S05]  /*2ff0*/  FADD.FTZ R4, R3, R4 ;  /* 0x0000000403047221 */ /* 0x000fca0000010000 */
[----:B------:R-:W-:Y:S02]  /*3000*/  MOV R167, R4 ;  /* 0x0000000400a77202 */ /* 0x000fe40000000f00 */
[----:B------:R-:W-:-:S07]  /*3010*/  MOV R6, R165 ;  /* 0x000000a500067202 */ /* 0x000fce0000000f00 */
[----:B------:R-:W-:Y:S05]  /*3020*/  WARPSYNC.COLLECTIVE R164, `(.L_x_3478) ;  /* 0x00000000a4087348 */ /* 0x000fea0003c00000 */
[----:B------:R0:W1:Y:S02]  /*3030*/  SHFL.DOWN P2, R165, R167, R166, R169 ;  /* 0x080000a6a7a57389 */ /* 0x00006400000400a9 */
[----:B01----:R-:W-:Y:S01]  /*3040*/  ENDCOLLECTIVE ;  /* 0x000000000000791b */ /* 0x003fe20003800000 */
.L_x_3478:
[----:B------:R-:W-:Y:S01]  /*3050*/  FADD.FTZ R6, R5, R6 ;  /* 0x0000000605067221 */ /* 0x000fe20000010000 */
[----:B------:R-:W-:-:S04]  /*3060*/  HFMA2.MMA R166, -RZ, RZ, 0, 2.384185791015625e-07 ;  /* 0x00000004ffa67435 */ /* 0x000fc800000001ff */
[----:B------:R-:W-:Y:S02]  /*3070*/  MOV R167, R6 ;  /* 0x0000000600a77202 */ /* 0x000fe40000000f00 */
[----:B------:R-:W-:-:S07]  /*3080*/  MOV R7, R165 ;  /* 0x000000a500077202 */ /* 0x000fce0000000f00 */
[----:B------:R-:W-:Y:S05]  /*3090*/  WARPSYNC.COLLECTIVE R164, `(.L_x_3479) ;  /* 0x00000000a4087348 */ /* 0x000fea0003c00000 */
[----:B------:R0:W1:Y:S02]  /*30a0*/  SHFL.DOWN P2, R165, R167, R166, R169 ;  /* 0x080000a6a7a57389 */ /* 0x00006400000400a9 */
[----:B01----:R-:W-:Y:S01]  /*30b0*/  ENDCOLLECTIVE ;  /* 0x000000000000791b */ /* 0x003fe20003800000 */
.L_x_3479:
[----:B------:R-:W-:-:S05]  /*30c0*/  FADD.FTZ R7, R4, R7 ;  /* 0x0000000704077221 */ /* 0x000fca0000010000 */
[----:B------:R-:W-:Y:S02]  /*30d0*/  MOV R167, R7 ;  /* 0x0000000700a77202 */ /* 0x000fe40000000f00 */
[----:B------:R-:W-:-:S07]  /*30e0*/  MOV R161, R165 ;  /* 0x000000a500a17202 */ /* 0x000fce0000000f00 */
[----:B------:R-:W-:Y:S05]  /*30f0*/  WARPSYNC.COLLECTIVE R164, `(.L_x_3480) ;  /* 0x00000000a4087348 */ /* 0x000fea0003c00000 */
[----:B------:R0:W1:Y:S02]  /*3100*/  SHFL.DOWN P2, R165, R167, R166, R169 ;  /* 0x080000a6a7a57389 */ /* 0x00006400000400a9 */
[----:B01----:R-:W-:Y:S01]  /*3110*/  ENDCOLLECTIVE ;  /* 0x000000000000791b */ /* 0x003fe20003800000 */
.L_x_3480:
[----:B------:R-:W-:Y:S01]  /*3120*/  FADD.FTZ R161, R6, R161 ;  /* 0x000000a106a17221 */ /* 0x000fe20000010000 */
[----:B------:R-:W-:-:S04]  /*3130*/  HFMA2.MMA R166, -RZ, RZ, 0, 1.1920928955078125e-07 ;  /* 0x00000002ffa67435 */ /* 0x000fc800000001ff */
[----:B------:R-:W-:Y:S02]  /*3140*/  MOV R167, R161 ;  /* 0x000000a100a77202 */ /* 0x000fe40000000f00 */
[----:B------:R-:W-:-:S07]  /*3150*/  MOV R162, R165 ;  /* 0x000000a500a27202 */ /* 0x000fce0000000f00 */
[----:B------:R-:W-:Y:S05]  /*3160*/  WARPSYNC.COLLECTIVE R164, `(.L_x_3481) ;  /* 0x00000000a4087348 */ /* 0x000fea0003c00000 */
[----:B------:R0:W1:Y:S02]  /*3170*/  SHFL.DOWN P2, R165, R167, R166, R169 ;  /* 0x080000a6a7a57389 */ /* 0x00006400000400a9 */
[----:B01----:R-:W-:Y:S01]  /*3180*/  ENDCOLLECTIVE ;  /* 0x000000000000791b */ /* 0x003fe20003800000 */
.L_x_3481:
[----:B------:R-:W-:-:S05]  /*3190*/  FADD.FTZ R162, R7, R162 ;  /* 0x000000a207a27221 */ /* 0x000fca0000010000 */
[----:B------:R-:W-:Y:S02]  /*31a0*/  MOV R167, R162 ;  /* 0x000000a200a77202 */ /* 0x000fe40000000f00 */
[----:B------:R-:W-:-:S07]  /*31b0*/  MOV R2, R165 ;  /* 0x000000a500027202 */ /* 0x000fce0000000f00 */
[----:B------:R-:W-:Y:S05]  /*31c0*/  WARPSYNC.COLLECTIVE R164, `(.L_x_3482) ;  /* 0x00000000a4087348 */ /* 0x000fea0003c00000 */
[----:B------:R0:W1:Y:S02]  /*31d0*/  SHFL.DOWN P2, R165, R167, R166, R169 ;  /* 0x080000a6a7a57389 */ /* 0x00006400000400a9 */
[----:B01----:R-:W-:Y:S01]  /*31e0*/  ENDCOLLECTIVE ;  /* 0x000000000000791b */ /* 0x003fe20003800000 */
.L_x_3482:
[----:B------:R-:W-:Y:S01]  /*31f0*/  FADD.FTZ R2, R161, R2 ;  /* 0x00000002a1027221 */ /* 0x000fe20000010000 */
[----:B------:R-:W-:-:S04]  /*3200*/  HFMA2.MMA R166, -RZ, RZ, 0, 5.9604644775390625e-08 ;  /* 0x00000001ffa67435 */ /* 0x000fc800000001ff */
[----:B------:R-:W-:Y:S02]  /*3210*/  MOV R167, R2 ;  /* 0x0000000200a77202 */ /* 0x000fe40000000f00 */
[----:B------:R-:W-:-:S07]  /*3220*/  MOV R3, R165 ;  /* 0x000000a500037202 */ /* 0x000fce0000000f00 */
[----:B------:R-:W-:Y:S05]  /*3230*/  WARPSYNC.COLLECTIVE R164, `(.L_x_3483) ;  /* 0x00000000a4087348 */ /* 0x000fea0003c00000 */
[----:B------:R0:W1:Y:S02]  /*3240*/  SHFL.DOWN P2, R165, R167, R166, R169 ;  /* 0x080000a6a7a57389 */ /* 0x00006400000400a9 */
[----:B01----:R-:W-:Y:S01]  /*3250*/  ENDCOLLECTIVE ;  /* 0x000000000000791b */ /* 0x003fe20003800000 */
.L_x_3483:
[----:B------:R-:W-:-:S05]  /*3260*/  FADD.FTZ R3, R162, R3 ;  /* 0x00000003a2037221 */ /* 0x000fca0000010000 */
[----:B------:R-:W-:Y:S02]  /*3270*/  MOV R167, R3 ;  /* 0x0000000300a77202 */ /* 0x000fe40000000f00 */
[----:B------:R-:W-:-:S07]  /*3280*/  MOV R5, R165 ;  /* 0x000000a500057202 */ /* 0x000fce0000000f00 */
[----:B------:R-:W-:Y:S05]  /*3290*/  WARPSYNC.COLLECTIVE R164, `(.L_x_3484) ;  /* 0x00000000a4087348 */ /* 0x000fea0003c00000 */
[----:B------:R0:W1:Y:S02]  /*32a0*/  SHFL.DOWN P2, R165, R167, R166, R169 ;  /* 0x080000a6a7a57389 */ /* 0x00006400000400a9 */
[----:B01----:R-:W-:Y:S01]  /*32b0*/  ENDCOLLECTIVE ;  /* 0x000000000000791b */ /* 0x003fe20003800000 */
.L_x_3484:
[----:B------:R-:W-:Y:S01]  /*32c0*/  MOV R4, R165 ;  /* 0x000000a500047202 */ /* 0x000fe20000000f00 */
[----:B------:R-:W-:Y:S06]  /*32d0*/  BRA `(.L_x_3485) ;  /* 0xffffffec00ac7947 */ /* 0x000fec000383ffff */
.L_x_3486:
        /* <DEDUP_REMOVED lines=10> */
.L_x_5537:


//--------------------- .text._ZN10layer_norm22ln_bwd_finalize_kernelINS_22Kernel_traits_finalizeILj6144E6__halffS2_fjLj1024ELj4ENS_18Kernel_traits_baseILj6144ES2_fS2_fjLj1024EEEEEEEvNS_9BwdParamsE --------------------------
	.section	.text._ZN10layer_norm22ln_bwd_finalize_kernelINS_22Kernel_traits_finalizeILj6144E6__halffS2_fjLj1024ELj4ENS_18Kernel_traits_baseILj6144ES2_fS2_fjLj1024EEEEEEEvNS_9BwdParamsE,"ax",@progbits
	.align	128
        .global         _ZN10layer_norm22ln_bwd_finalize_kernelINS_22Kernel_traits_finalizeILj6144E6__halffS2_fjLj1024ELj4ENS_18Kernel_traits_baseILj6144ES2_fS2_fjLj1024EEEEEEEvNS_9BwdParamsE
        .type           _ZN10layer_norm22ln_bwd_finalize_kernelINS_22Kernel_traits_finalizeILj6144E6__halffS2_fjLj1024ELj4ENS_18Kernel_traits_baseILj6144ES2_fS2_fjLj1024EEEEEEEvNS_9BwdParamsE,@function
        .size           _ZN10layer_norm22ln_bwd_finalize_kernelINS_22Kernel_traits_finalizeILj6144E6__halffS2_fjLj1024ELj4ENS_18Kernel_traits_baseILj6144ES2_fS2_fjLj1024EEEEEEEvNS_9BwdParamsE,(.L_x_5538 - _ZN10layer_norm22ln_bwd_finalize_kernelINS_22Kernel_traits_finalizeILj6144E6__halffS2_fjLj1024ELj4ENS_18Kernel_traits_baseILj6144ES2_fS2_fjLj1024EEEEEEEvNS_9BwdParamsE)
        .other          _ZN10layer_norm22ln_bwd_finalize_kernelINS_22Kernel_traits_finalizeILj6144E6__halffS2_fjLj1024ELj4ENS_18Kernel_traits_baseILj6144ES2_fS2_fjLj1024EEEEEEEvNS_9BwdParamsE,@"STO_CUDA_ENTRY STV_DEFAULT"
_ZN10layer_norm22ln_bwd_finalize_kernelINS_22Kernel_traits_finalizeILj6144E6__halffS2_fjLj1024ELj4ENS_18Kernel_traits_baseILj6144ES2_fS2_fjLj1024EEEEEEEvNS_9BwdParamsE:
.text._ZN10layer_norm22ln_bwd_finalize_kernelINS_22Kernel_traits_finalizeILj6144E6__halffS2_fjLj1024ELj4ENS_18Kernel_traits_baseILj6144ES2_fS2_fjLj1024EEEEEEEvNS_9BwdParamsE:
        /* <DEDUP_REMOVED lines=25> */
.L_x_3498:
        /* <DEDUP_REMOVED lines=28> */
.L_x_3491:
        /* <DEDUP_REMOVED lines=33> */
.L_x_3490:
[----:B------:R-:W-:Y:S05]  /*0560*/  BSYNC B1 ;  /* 0x0000000000017941 */ /* 0x000fea0003800000 */
.L_x_3489:
        /* <DEDUP_REMOVED lines=23> */
.L_x_3493:
[----:B------:R-:W-:Y:S05]  /*06e0*/  BSYNC B1 ;  /* 0x0000000000017941 */ /* 0x000fea0003800000 */
.L_x_3492:
        /* <DEDUP_REMOVED lines=11> */
.L_x_3488:
[----:B------:R-:W-:Y:S05]  /*07a0*/  BSYNC B0 ;  /* 0x0000000000007941 */ /* 0x000fea0003800000 */
.L_x_3487:
        /* <DEDUP_REMOVED lines=29> */
.L_x_3509:
[----:B------:R-:W-:Y:S01]  /*0980*/  @!P1 SHF.R.U32.HI R12, RZ, 0x3, R0 ;  /* 0x00000003ff0c9819 */ /* 0x000fe20000011600 */
[----:B---3--:R-:W-:Y:S01]  /*0990*/  FADD.FTZ R14, R9, R14 ;  /* 0x0000000e090e7221 */ /* 0x008fe20000010000 */
[----:B--2---:R-:W-:Y:S02]  /*09a0*/  FADD.FTZ R11, R10, R11 ;  /* 0x0000000b0a0b7221 */ /* 0x004fe40000010000 */
[----:B------:R-:W-:-:S05]  /*09b0*/  @!P1 LOP3.LUT R12, R12, 0x1ffffffc, RZ, 0xc0, !PT ;  /* 0x1ffffffc0c0c9812 */ /* 0x000fca00078ec0ff */
[----:B------:R2:W-:Y:S04]  /*09c0*/  @!P1 STS [R12+UR4+0x2000], R14 ;  /* 0x0020000e0c009988 */ /* 0x0005e80008000804 */
[----:B------:R2:W-:Y:S02]  /*09d0*/  @!P1 STS [R12+UR4+0x2080], R11 ;  /* 0x0020800b0c009988 */ /* 0x0005e40008000804 */
.L_x_3494:
        /* <DEDUP_REMOVED lines=14> */
.L_x_3497:
[----:B------:R-:W-:Y:S05]  /*0ac0*/  BSYNC B0 ;  /* 0x0000000000007941 */ /* 0x000fea0003800000 */
.L_x_3496:
[C---:B------:R-:W-:Y:S02]  /*0ad0*/  ISETP.GT.U32.AND P1, PT, R3.reuse, -0x1801, PT ;  /* 0xffffe7ff0300780c */ /* 0x040fe40003f24070 */
[----:B------:R-:W-:Y:S02]  /*0ae0*/  IADD3 R3, R3, 0x1800, RZ ;  /* 0x0000180003037810 */ /* 0x000fe40007ffe0ff */
[----:B------:R-:W-:-:S09]  /*0af0*/  IADD3 R5, R5, 0xc00, RZ ;  /* 0x00000c0005057810 */ /* 0x000fd20007ffe0ff */
[----:B------:R-:W-:Y:S05]  /*0b00*/  @P1 BRA `(.L_x_3498) ;  /* 0xfffffff400a01947 */ /* 0x000fea000383ffff */
[----:B------:R-:W-:Y:S05]  /*0b10*/  EXIT ;  /* 0x000000000000794d */ /* 0x000fea0003800000 */
.L_x_3495:
[----:B------:R-:W-:Y:S01]  /*0b20*/  HFMA2.MMA R19, -RZ, RZ, 0, 5.9604644775390625e-08 ;  /* 0x00000001ff137435 */ /* 0x000fe200000001ff */
[----:B---3--:R-:W-:Y:S01]  /*0b30*/  IMAD.MOV.U32 R20, RZ, RZ, R10 ;  /* 0x000000ffff147224 */ /* 0x008fe200078e000a */
[----:B------:R-:W-:Y:S02]  /*0b40*/  MOV R22, 0x1f ;  /* 0x0000001f00167802 */ /* 0x000fe40000000f00 */
[----:B------:R-:W-:-:S07]  /*0b50*/  MOV R17, 0xffffffff ;  /* 0xffffffff00117802 */ /* 0x000fce0000000f00 */
[----:B012---:R-:W-:Y:S05]  /*0b60*/  WARPSYNC.COLLECTIVE R17, `(.L_x_3499) ;  /* 0x0000000011087348 */ /* 0x007fea0003c00000 */
[----:B------:R3:W4:Y:S02]  /*0b70*/  SHFL.BFLY P2, R18, R20, R19, R22 ;  /* 0x0c00001314127389 */ /* 0x0007240000040016 */
[----:B01234-:R-:W-:Y:S01]  /*0b80*/  ENDCOLLECTIVE ;  /* 0x000000000000791b */ /* 0x01ffe20003800000 */
.L_x_3499:
[----:B------:R-:W-:Y:S01]  /*0b90*/  HFMA2.MMA R19, -RZ, RZ, 0, 1.1920928955078125e-07 ;  /* 0x00000002ff137435 */ /* 0x000fe200000001ff */
[----:B------:R-:W-:-:S04]  /*0ba0*/  IMAD.MOV.U32 R11, RZ, RZ, R18 ;  /* 0x000000ffff0b7224 */ /* 0x000fc800078e0012 */
[----:B------:R-:W-:-:S05]  /*0bb0*/  FADD.FTZ R11, R10, R11 ;  /* 0x0000000b0a0b7221 */ /* 0x000fca0000010000 */
[----:B------:R-:W-:-:S07]  /*0bc0*/  MOV R20, R11 ;  /* 0x0000000b00147202 */ /* 0x000fce0000000f00 */
[----:B------:R-:W-:Y:S05]  /*0bd0*/  WARPSYNC.COLLECTIVE R17, `(.L_x_3500) ;  /* 0x0000000011087348 */ /* 0x000fea0003c00000 */
[----:B------:R0:W1:Y:S02]  /*0be0*/  SHFL.BFLY P2, R18, R20, R19, R22 ;  /* 0x0c00001314127389 */ /* 0x0000640000040016 */
[----:B01----:R-:W-:Y:S01]  /*0bf0*/  ENDCOLLECTIVE ;  /* 0x000000000000791b */ /* 0x003fe20003800000 */
.L_x_3500:
[----:B------:R-:W-:Y:S01]  /*0c00*/  HFMA2.MMA R19, -RZ, RZ, 0, 2.384185791015625e-07 ;  /* 0x00000004ff137435 */ /* 0x000fe200000001ff */
[----:B------:R-:W-:-:S05]  /*0c10*/  MOV R12, R18 ;  /* 0x00000012000c7202 */ /* 0x000fca0000000f00 */
[----:B------:R-:W-:-:S04]  /*0c20*/  FADD.FTZ R12, R11, R12 ;  /* 0x0000000c0b0c7221 */ /* 0x000fc80000010000 */
[----:B------:R-:W-:-:S07]  /*0c30*/  IMAD.MOV.U32 R20, RZ, RZ, R12 ;  /* 0x000000ffff147224 */ /* 0x000fce00078e000c */
[----:B------:R-:W-:Y:S05]  /*0c40*/  WARPSYNC.COLLECTIVE R17, `(.L_x_3501) ;  /* 0x0000000011087348 */ /* 0x000fea0003c00000 */
[----:B------:R0:W1:Y:S02]  /*0c50*/  SHFL.BFLY P2, R18, R20, R19, R22 ;  /* 0x0c00001314127389 */ /* 0x0000640000040016 */
[----:B01----:R-:W-:Y:S01]  /*0c60*/  ENDCOLLECTIVE ;  /* 0x000000000000791b */ /* 0x003fe20003800000 */
.L_x_3501:
[----:B------:R-:W-:Y:S01]  /*0c70*/  IMAD.MOV.U32 R19, RZ, RZ, 0x8 ;  /* 0x00000008ff137424 */ /* 0x000fe200078e00ff */
[----:B------:R-:W-:-:S05]  /*0c80*/  MOV R13, R18 ;  /* 0x00000012000d7202 */ /* 0x000fca0000000f00 */
[----:B------:R-:W-:-:S05]  /*0c90*/  FADD.FTZ R13, R12, R13 ;  /* 0x0000000d0c0d7221 */ /* 0x000fca0000010000 */
[----:B------:R-:W-:-:S07]  /*0ca0*/  MOV R20, R13 ;  /* 0x0000000d00147202 */ /* 0x000fce0000000f00 */
[----:B------:R-:W-:Y:S05]  /*0cb0*/  WARPSYNC.COLLECTIVE R17, `(.L_x_3502) ;  /* 0x0000000011087348 */ /* 0x000fea0003c00000 */
[----:B------:R0:W1:Y:S02]  /*0cc0*/  SHFL.BFLY P2, R18, R20, R19, R22 ;  /* 0x0c00001314127389 */ /* 0x0000640000040016 */
[----:B01----:R-:W-:Y:S01]  /*0cd0*/  ENDCOLLECTIVE ;  /* 0x000000000000791b */ /* 0x003fe20003800000 */
.L_x_3502:
[----:B------:R-:W-:Y:S01]  /*0ce0*/  HFMA2.MMA R19, -RZ, RZ, 0, 9.5367431640625e-07 ;  /* 0x00000010ff137435 */ /* 0x000fe200000001ff */
[----:B------:R-:W-:-:S05]  /*0cf0*/  MOV R10, R18 ;  /* 0x00000012000a7202 */ /* 0x000fca0000000f00 */
[----:B------:R-:W-:-:S05]  /*0d00*/  FADD.FTZ R10, R13, R10 ;  /* 0x0000000a0d0a7221 */ /* 0x000fca0000010000 */
[----:B------:R-:W-:-:S07]  /*0d10*/  MOV R20, R10 ;  /* 0x0000000a00147202 */ /* 0x000fce0000000f00 */
[----:B------:R-:W-:Y:S05]  /*0d20*/  WARPSYNC.COLLECTIVE R17, `(.L_x_3503) ;  /* 0x0000000011087348 */ /* 0x000fea0003c00000 */
[----:B------:R0:W1:Y:S02]  /*0d30*/  SHFL.BFLY P2, R18, R20, R19, R22 ;  /* 0x0c00001314127389 */ /* 0x0000640000040016 */
[----:B01----:R-:W-:Y:S01]  /*0d40*/  ENDCOLLECTIVE ;  /* 0x000000000000791b */ /* 0x003fe20003800000 */
.L_x_3503:
[----:B------:R-:W-:Y:S01]  /*0d50*/  HFMA2.MMA R19, -RZ, RZ, 0, 5.9604644775390625e-08 ;  /* 0x00000001ff137435 */ /* 0x000fe200000001ff */
[----:B------:R-:W-:Y:S01]  /*0d60*/  MOV R20, R9 ;  /* 0x0000000900147202 */ /* 0x000fe20000000f00 */
[----:B------:R-:W-:-:S09]  /*0d70*/  IMAD.MOV.U32 R11, RZ, RZ, R18 ;  /* 0x000000ffff0b7224 */ /* 0x000fd200078e0012 */
[----:B------:R-:W-:Y:S05]  /*0d80*/  WARPSYNC.COLLECTIVE R17, `(.L_x_3504) ;  /* 0x0000000011087348 */ /* 0x000fea0003c00000 */
[----:B------:R0:W1:Y:S02]  /*0d90*/  SHFL.BFLY P2, R18, R20, R19, R22 ;  /* 0x0c00001314127389 */ /* 0x0000640000040016 */
[----:B01----:R-:W-:Y:S01]  /*0da0*/  ENDCOLLECTIVE ;  /* 0x000000000000791b */ /* 0x003fe20003800000 */
.L_x_3504:
[----:B------:R-:W-:Y:S01]  /*0db0*/  HFMA2.MMA R19, -RZ, RZ, 0, 1.1920928955078125e-07 ;  /* 0x00000002ff137435 */ /* 0x000fe200000001ff */
[----:B------:R-:W-:-:S05]  /*0dc0*/  MOV R12, R18 ;  /* 0x00000012000c7202 */ /* 0x000fca0000000f00 */
[----:B------:R-:W-:-:S04]  /*0dd0*/  FADD.FTZ R14, R9, R12 ;  /* 0x0000000c090e7221 */ /* 0x000fc80000010000 */
[----:B------:R-:W-:-:S07]  /*0de0*/  IMAD.MOV.U32 R20, RZ, RZ, R14 ;  /* 0x000000ffff147224 */ /* 0x000fce00078e000e */
[----:B------:R-:W-:Y:S05]  /*0df0*/  WARPSYNC.COLLECTIVE R17, `(.L_x_3505) ;  /* 0x0000000011087348 */ /* 0x000fea0003c00000 */
[----:B------:R0:W1:Y:S02]  /*0e00*/  SHFL.BFLY P2, R18, R20, R19, R22 ;  /* 0x0c00001314127389 */ /* 0x0000640000040016 */
[----:B01----:R-:W-:Y:S01]  /*0e10*/  ENDCOLLECTIVE ;  /* 0x000000000000791b */ /* 0x003fe20003800000 */
.L_x_3505:
[----:B------:R-:W-:Y:S01]  /*0e20*/  IMAD.MOV.U32 R19, RZ, RZ, 0x4 ;  /* 0x00000004ff137424 */ /* 0x000fe200078e00ff */
[----:B------:R-:W-:-:S05]  /*0e30*/  MOV R13, R18 ;  /* 0x00000012000d7202 */ /* 0x000fca0000000f00 */
[----:B------:R-:W-:-:S05]  /*0e40*/  FADD.FTZ R15, R14, R13 ;  /* 0x0000000d0e0f7221 */ /* 0x000fca0000010000 */
[----:B------:R-:W-:-:S07]  /*0e50*/  MOV R20, R15 ;  /* 0x0000000f00147202 */ /* 0x000fce0000000f00 */
[----:B------:R-:W-:Y:S05]  /*0e60*/  WARPSYNC.COLLECTIVE R17, `(.L_x_3506) ;  /* 0x0000000011087348 */ /* 0x000fea0003c00000 */
[----:B------:R0:W1:Y:S02]  /*0e70*/  SHFL.BFLY P2, R18, R20, R19, R22 ;  /* 0x0c00001314127389 */ /* 0x0000640000040016 */
[----:B01----:R-:W-:Y:S01]  /*0e80*/  ENDCOLLECTIVE ;  /* 0x000000000000791b */ /* 0x003fe20003800000 */
.L_x_3506:
[----:B------:R-:W-:Y:S01]  /*0e90*/  HFMA2.MMA R19, -RZ, RZ, 0, 4.76837158203125e-07 ;  /* 0x00000008ff137435 */ /* 0x000fe200000001ff */
[----:B------:R-:W-:-:S05]  /*0ea0*/  MOV R16, R18 ;  /* 0x0000001200107202 */ /* 0x000fca0000000f00 */
[----:B------:R-:W-:-:S05]  /*0eb0*/  FADD.FTZ R16, R15, R16 ;  /* 0x000000100f107221 */ /* 0x000fca0000010000 */
[----:B------:R-:W-:-:S07]  /*0ec0*/  MOV R20, R16 ;  /* 0x0000001000147202 */ /* 0x000fce0000000f00 */
[----:B------:R-:W-:Y:S05]  /*0ed0*/  WARPSYNC.COLLECTIVE R17, `(.L_x_3507) ;  /* 0x0000000011087348 */ /* 0x000fea0003c00000 */
[----:B------:R0:W1:Y:S02]  /*0ee0*/  SHFL.BFLY P2, R18, R20, R19, R22 ;  /* 0x0c00001314127389 */ /* 0x0000640000040016 */
[----:B01----:R-:W-:Y:S01]  /*0ef0*/  ENDCOLLECTIVE ;  /* 0x000000000000791b */ /* 0x003fe20003800000 */
.L_x_3507:
[----:B------:R-:W-:Y:S01]  /*0f00*/  HFMA2.MMA R19, -RZ, RZ, 0, 9.5367431640625e-07 ;  /* 0x00000010ff137435 */ /* 0x000fe200000001ff */
[----:B------:R-:W-:-:S04]  /*0f10*/  IMAD.MOV.U32 R9, RZ, RZ, R18 ;  /* 0x000000ffff097224 */ /* 0x000fc800078e0012 */
[----:B------:R-:W-:-:S05]  /*0f20*/  FADD.FTZ R9, R16, R9 ;  /* 0x0000000910097221 */ /* 0x000fca0000010000 */
[----:B------:R-:W-:-:S07]  /*0f30*/  MOV R20, R9 ;  /* 0x0000000900147202 */ /* 0x000fce0000000f00 */
[----:B------:R-:W-:Y:S05]  /*0f40*/  WARPSYNC.COLLECTIVE R17, `(.L_x_3508) ;  /* 0x0000000011087348 */ /* 0x000fea0003c00000 */
[----:B------:R0:W1:Y:S02]  /*0f50*/  SHFL.BFLY P2, R18, R20, R19, R22 ;  /* 0x0c00001314127389 */ /* 0x0000640000040016 */
[----:B01----:R-:W-:Y:S01]  /*0f60*/  ENDCOLLECTIVE ;  /* 0x000000000000791b */ /* 0x003fe20003800000 */
.L_x_3508:
[----:B------:R-:W-:Y:S01]  /*0f70*/  MOV R14, R18 ;  /* 0x00000012000e7202 */ /* 0x000fe20000000f00 */
[----:B------:R-:W-:Y:S06]  /*0f80*/  BRA `(.L_x_3509) ;  /* 0xfffffff8007c7947 */ /* 0x000fec000383ffff */
.L_x_3510:
        /* <DEDUP_REMOVED lines=15> */
.L_x_5538:


//--------------------- .text._ZN10layer_norm13ln_bwd_kernelINS_13Kernel_traitsI6__halffS2_fjLj6144ELj1ELj1ELj8ELj16ENS_18Kernel_traits_baseILj6144ES2_fS2_fjLj256EEEEEEEvNS_9BwdParamsE --------------------------
	.section	.text._ZN10layer_norm13ln_bwd_kernelINS_13Kernel_traitsI6__halffS2_fjLj6144ELj1ELj1ELj8ELj16ENS_18Kernel_traits_baseILj6144ES2_fS2_fjLj256EEEEEEEvNS_9BwdParamsE,"ax",@progbits
	.align	128
        .global         _ZN10layer_norm13ln_bwd_kernelINS_13Kernel_traitsI6__halffS2_fjLj6144ELj1ELj1ELj8ELj16ENS_18Kernel_traits_baseILj6144ES2_fS2_fjLj256EEEEEEEvNS_9BwdParamsE
        .type           _ZN10layer_norm13ln_bwd_kernelINS_13Kernel_traitsI6__halffS2_fjLj6144ELj1ELj1ELj8ELj16ENS_18Kernel_traits_baseILj6144ES2_fS2_fjLj256EEEEEEEvNS_9BwdParamsE,@function
        .size           _ZN10layer_norm13ln_bwd_kernelINS_13Kernel_traitsI6__halffS2_fjLj6144ELj1ELj1ELj8ELj16ENS_18Kernel_traits_baseILj6144ES2_fS2_fjLj256EEEEEEEvNS_9BwdParamsE,(.L_x_5539 - _ZN10layer_norm13ln_bwd_kernelINS_13Kernel_traitsI6__halffS2_fjLj6144ELj1ELj1ELj8ELj16ENS_18Kernel_traits_baseILj6144ES2_fS2_fjLj256EEEEEEEvNS_9BwdParamsE)
        .other          _ZN10layer_norm13ln_bwd_kernelINS_13Kernel_traitsI6__halffS2_fjLj6144ELj1ELj1ELj8ELj16ENS_18Kernel_traits_baseILj6144ES2_fS2_fjLj256EEEEEEEvNS_9BwdParamsE,@"STO_CUDA_ENTRY STV_DEFAULT"
_ZN10layer_norm13ln_bwd_kernelINS_13Kernel_traitsI6__halffS2_fjLj6144ELj1ELj1ELj8ELj16ENS_18Kernel_traits_baseILj6144ES2_fS2_fjLj256EEEEEEEvNS_9BwdParamsE:
.text._ZN10layer_norm13ln_bwd_kernelINS_13Kernel_traitsI6__halffS2_fjLj6144ELj1ELj1ELj8ELj16ENS_18Kernel_traits_baseILj6144ES2_fS2_fjLj256EEEEEEEvNS_9BwdParamsE:
        /* <DEDUP_REMOVED lines=81> */
[----:B0-----:R-:W-:Y:S01]  /*0510*/  ULEA UR4, UR5, UR4, 0x18 ;  /* 0x0000000405047291 */ /* 0x001fe2000f8ec03f */
        /* <DEDUP_REMOVED lines=28> */
[----:B------:R-:W-:Y:S01]  /*06e0*/  HADD2.F32 R112, -RZ, R112.H0_H0 ;  /* 0x20000070ff707230 */ /* 0x000fe20000004100 */
[----:B------:R-:W-:Y:S01]  /*06f0*/  MOV R115, UR4 ;  /* 0x0000000400737c02 */ /* 0x000fe20008000f00 */
        /* <DEDUP_REMOVED lines=47> */
.L_x_3513:
        /* <DEDUP_REMOVED lines=190> */
[--C-:B------:R-:W-:Y:S01]  /*15d0*/  SHF.R.U64 R2, R2, 0x10, R3.reuse ;  /* 0x0000001002027819 */ /* 0x100fe20000001203 */
[----:B----4-:R-:W-:Y:S01]  /*15e0*/  @P0 FMUL.FTZ R21, R21, R6 ;  /* 0x0000000615150220 */ /* 0x010fe20000410000 */
[----:B------:R-:W-:Y:S01]  /*15f0*/  MOV R4, R3 ;  /* 0x0000000300047202 */ /* 0x000fe20000000f00 */
[----:B------:R-:W-:Y:S01]  /*1600*/  @P0 FADD.FTZ R22, -R109, R26 ;  /* 0x0000001a6d160221 */ /* 0x000fe20000010100 */
[----:B------:R-:W-:Y:S01]  /*1610*/  MOV R6, R29 ;  /* 0x0000001d00067202 */ /* 0x000fe20000000f00 */
[----:B------:R-:W-:Y:S01]  /*1620*/  @!P0 FMUL.FTZ R20, R138, R7 ;  /* 0x000000078a148220 */ /* 0x000fe20000410000 */
[----:B------:R-:W-:Y:S01]  /*1630*/  HADD2.F32 R0, -RZ, R0.H0_H0 ;  /* 0x20000000ff007230 */ /* 0x000fe20000004100 */
[----:B------:R-:W-:Y:S01]  /*1640*/  SHF.R.U32.HI R26, RZ, 0x10, R3 ;  /* 0x00000010ff1a7819 */ /* 0x000fe20000011603 */
[----:B------:R-:W-:Y:S01]  /*1650*/  HADD2.F32 R2, -RZ, R2.H0_H0 ;  /* 0x20000002ff027230 */ /* 0x000fe20000004100 */
[----:B------:R-:W-:Y:S01]  /*1660*/  MOV R7, R30 ;  /* 0x0000001e00077202 */ /* 0x000fe20000000f00 */
[----:B------:R-:W-:Y:S01]  /*1670*/  HADD2.F32 R3, -RZ, R4.H0_H0 ;  /* 0x20000004ff037230 */ /* 0x000fe20000004100 */
[----:B------:R-:W-:-:S02]  /*1680*/  MOV R27, R31 ;  /* 0x0000001f001b7202 */ /* 0x000fc40000000f00 */
[----:B------:R-:W-:Y:S01]  /*1690*/  SHF.R.U32.HI R146, RZ, 0x10, R31 ;  /* 0x00000010ff927819 */ /* 0x000fe2000001161f */
[C---:B------:R-:W-:Y:S01]  /*16a0*/  @!P0 FMUL.FTZ R21, R138.reuse, R25 ;  /* 0x000000198a158220 */ /* 0x040fe20000410000 */
[----:B------:R-:W-:Y:S01]  /*16b0*/  MOV R31, R35 ;  /* 0x00000023001f7202 */ /* 0x000fe20000000f00 */
[----:B------:R-:W-:Y:S02]  /*16c0*/  HADD2.F32 R6, -RZ, R6.H0_H0 ;  /* 0x20000006ff067230 */ /* 0x000fe40000004100 */
[----:B------:R-:W-:Y:S01]  /*16d0*/  @!P0 FMUL.FTZ R157, R138, R159 ;  /* 0x0000009f8a9d8220 */ /* 0x000fe20000410000 */
[C---:B------:R-:W-:Y:S01]  /*16e0*/  FADD.FTZ R84, R0.reuse, R84 ;  /* 0x0000005400547221 */ /* 0x040fe20000010000 */
[----:B------:R-:W-:Y:S01]  /*16f0*/  FFMA.FTZ R111, R0, R140, R111 ;  /* 0x0000008c006f7223 */ /* 0x000fe2000001006f */
[C---:B------:R-:W-:Y:S01]  /*1700*/  FADD.FTZ R83, R2.reuse, R83 ;  /* 0x0000005302537221 */ /* 0x040fe20000010000 */
[----:B------:R-:W-:Y:S01]  /*1710*/  FFMA.FTZ R85, R2, R142, R85 ;  /* 0x0000008e02557223 */ /* 0x000fe20000010055 */
[----:B------:R-:W-:Y:S01]  /*1720*/  FMUL.FTZ R25, R117, R2 ;  /* 0x0000000275197220 */ /* 0x000fe20000410000 */
[----:B------:R-:W-:Y:S01]  /*1730*/  @!P0 FMUL.FTZ R19, R138, R5 ;  /* 0x000000058a138220 */ /* 0x000fe20000410000 */
[----:B------:R-:W-:Y:S01]  /*1740*/  MOV R30, R34 ;  /* 0x00000022001e7202 */ /* 0x000fe20000000f00 */
[----:B------:R-:W-:Y:S01]  /*1750*/  FMUL.FTZ R0, R86, R0 ;  /* 0x0000000056007220 */ /* 0x000fe20000410000 */
[----:B------:R-:W-:Y:S01]  /*1760*/  SHF.R.U64 R159, R34, 0x10, R35 ;  /* 0x00000010229f7819 */ /* 0x000fe20000001223 */
[----:B------:R-:W-:Y:S01]  /*1770*/  HADD2.F32 R2, -RZ, R7.H0_H0 ;  /* 0x20000007ff027230 */ /* 0x000fe20000004100 */
[----:B------:R-:W-:Y:S01]  /*1780*/  MOV R5, R28 ;  /* 0x0000001c00057202 */ /* 0x000fe20000000f00 */
[C---:B------:R-:W-:Y:S01]  /*1790*/  FADD.FTZ R81, R3.reuse, R81 ;  /* 0x0000005103517221 */ /* 0x040fe20000010000 */
[----:B------:R-:W-:Y:S01]  /*17a0*/  SHF.R.U64 R150, R32, 0x10, R33 ;  /* 0x0000001020967819 */ /* 0x000fe20000001221 */
[----:B------:R-:W-:Y:S01]  /*17b0*/  FFMA.FTZ R82, R3, R149, R82 ;  /* 0x0000009503527223 */ /* 0x000fe20000010052 */
[----:B------:R-:W-:Y:S01]  /*17c0*/  MOV R34, R36 ;  /* 0x0000002400227202 */ /* 0x000fe20000000f00 */
[----:B------:R-:W-:Y:S01]  /*17d0*/  FMUL.FTZ R24, R88, R3 ;  /* 0x0000000358187220 */ /* 0x000fe20000410000 */
[----:B------:R-:W-:Y:S01]  /*17e0*/  HADD2.F32 R7, -RZ, R154.H0_H0 ;  /* 0x2000009aff077230 */ /* 0x000fe20000004100 */
[----:B------:R-:W-:Y:S01]  /*17f0*/  MOV R29, R33 ;  /* 0x00000021001d7202 */ /* 0x000fe20000000f00 */
[----:B------:R-:W-:-:S02]  /*1800*/  HADD2.F32 R3, -RZ, R158.H0_H0 ;  /* 0x2000009eff037230 */ /* 0x000fc40000004100 */
[C---:B------:R-:W-:Y:S01]  /*1810*/  FADD.FTZ R73, R6.reuse, R73 ;  /* 0x0000004906497221 */ /* 0x040fe20000010000 */
[----:B------:R-:W-:Y:S02]  /*1820*/  HADD2.F32 R154, -RZ, R31.H0_H0 ;  /* 0x2000001fff9a7230 */ /* 0x000fe40000004100 */
[----:B------:R-:W-:Y:S01]  /*1830*/  FFMA.FTZ R75, R6, R8, R75 ;  /* 0x00000008064b7223 */ /* 0x000fe2000001004b */
[----:B------:R-:W-:Y:S01]  /*1840*/  FMUL.FTZ R31, R92, R6 ;  /* 0x000000065c1f7220 */ /* 0x000fe20000410000 */
[----:B------:R-:W-:Y:S01]  /*1850*/  @!P0 FMUL.FTZ R144, R138, R161 ;  /* 0x000000a18a908220 */ /* 0x000fe20000410000 */
[----:B------:R-:W-:Y:S01]  /*1860*/  FADD.FTZ R6, RZ, R0 ;  /* 0x00000000ff067221 */ /* 0x000fe20000010000 */
[----:B------:R-:W-:Y:S01]  /*1870*/  SHF.R.U32.HI R161, RZ, 0x10, R35 ;  /* 0x00000010ffa17819 */ /* 0x000fe20000011623 */
[----:B------:R-:W-:Y:S02]  /*1880*/  HADD2.F32 R5, -RZ, R5.H0_H0 ;  /* 0x20000005ff057230 */ /* 0x000fe40000004100 */
[----:B------:R-:W-:Y:S01]  /*1890*/  FADD.FTZ R74, R3, R74 ;  /* 0x0000004a034a7221 */ /* 0x000fe20000010000 */
[----:B------:R-:W-:-:S02]  /*18a0*/  HADD2.F32 R35, -RZ, R150.H0_H0 ;  /* 0x20000096ff237230 */ /* 0x000fc40000004100 */
[----:B------:R-:W-:Y:S01]  /*18b0*/  FFMA.FTZ R76, R3, R155, R76 ;  /* 0x0000009b034c7223 */ /* 0x000fe2000001004c */
[----:B------:R-:W-:Y:S02]  /*18c0*/  HADD2.F32 R158, -RZ, R34.H0_H0 ;  /* 0x20000022ff9e7230 */ /* 0x000fe40000004100 */
[----:B------:R-:W-:Y:S01]  /*18d0*/  FMUL.FTZ R34, R121, R3 ;  /* 0x0000000379227220 */ /* 0x000fe20000410000 */
[----:B------:R-:W-:Y:S02]  /*18e0*/  HADD2.F32 R150, -RZ, R29.H0_H0 ;  /* 0x2000001dff967230 */ /* 0x000fe40000004100 */
[C---:B------:R-:W-:Y:S01]  /*18f0*/  FADD.FTZ R53, R2.reuse, R53 ;  /* 0x0000003502357221 */ /* 0x040fe20000010000 */
[----:B------:R-:W-:Y:S01]  /*1900*/  FFMA.FTZ R69, R2, R10, R69 ;  /* 0x0000000a02457223 */ /* 0x000fe20000010045 */
[----:B------:R-:W-:Y:S01]  /*1910*/  FMUL.FTZ R29, R94, R2 ;  /* 0x000000025e1d7220 */ /* 0x000fe20000410000 */
[----:B------:R-:W-:Y:S01]  /*1920*/  FADD.FTZ R3, R6, R25 ;  /* 0x0000001906037221 */ /* 0x000fe20000010000 */
[----:B------:R-:W-:Y:S01]  /*1930*/  @!P0 FMUL.FTZ R23, R138, R165 ;  /* 0x000000a58a178220 */ /* 0x000fe20000410000 */
[----:B------:R-:W-:Y:S01]  /*1940*/  FFMA.FTZ R2, R0, R140, RZ ;  /* 0x0000008c00027223 */ /* 0x000fe200000100ff */
[----:B------:R-:W-:Y:S01]  /*1950*/  SHF.R.U64 R165, R36, 0x10, R37 ;  /* 0x0000001024a57819 */ /* 0x000fe20000001225 */
        /* <DEDUP_REMOVED lines=12> */
[----:B------:R-:W-:Y:S01]  /*1a20*/  HADD2.F32 R4, -RZ, R27.H0_H0 ;  /* 0x2000001bff047230 */ /* 0x000fe20000004100 */
        /* <DEDUP_REMOVED lines=13> */
[----:B------:R-:W-:Y:S01]  /*1b00*/  SHF.R.U32.HI R152, RZ, 0x10, R33 ;  /* 0x00000010ff987819 */ /* 0x000fe20000011621 */
[----:B------:R-:W-:Y:S01]  /*1b10*/  FFMA.FTZ R5, R31, R8, R4 ;  /* 0x000000081f057223 */ /* 0x000fe20000010004 */
[----:B------:R-:W-:Y:S01]  /*1b20*/  @P0 FMUL.FTZ R22, R22, R167 ;  /* 0x000000a716160220 */ /* 0x000fe20000410000 */
[----:B------:R-:W-:Y:S01]  /*1b30*/  FADD.FTZ R2, R3, R32 ;  /* 0x0000002003027221 */ /* 0x000fe20000010000 */
[----:B------:R-:W-:Y:S01]  /*1b40*/  MOV R148, R37 ;  /* 0x0000002500947202 */ /* 0x000fe20000000f00 */
[----:B------:R-:W-:Y:S01]  /*1b50*/  FFMA.FTZ R4, R32, R9, R5 ;  /* 0x0000000920047223 */ /* 0x000fe20000010005 */
[----:B------:R-:W-:Y:S01]  /*1b60*/  SHF.R.U32.HI R167, RZ, 0x10, R37 ;  /* 0x00000010ffa77819 */ /* 0x000fe20000011625 */
[----:B------:R-:W-:-:S02]  /*1b70*/  HADD2.F32 R37, -RZ, R152.H0_H0 ;  /* 0x20000098ff257230 */ /* 0x000fc40000004100 */
[----:B------:R-:W-:Y:S01]  /*1b80*/  FADD.FTZ R3, R2, R29 ;  /* 0x0000001d02037221 */ /* 0x000fe20000010000 */
[----:B------:R-:W-:Y:S02]  /*1b90*/  HADD2.F32 R152, -RZ, R30.H0_H0 ;  /* 0x2000001eff987230 */ /* 0x000fe40000004100 */
[----:B------:R-:W-:Y:S01]  /*1ba0*/  FMUL.FTZ R30, R125, R7 ;  /* 0x000000077d1e7220 */ /* 0x000fe20000410000 */
[----:B------:R-:W-:Y:S01]  /*1bb0*/  FFMA.FTZ R5, R29, R10, R4 ;  /* 0x0000000a1d057223 */ /* 0x000fe20000010004 */
[----:B------:R-:W-:Y:S02]  /*1bc0*/  HADD2.F32 R33, -RZ, R146.H0_H0 ;  /* 0x20000092ff217230 */ /* 0x000fe40000004100 */
[----:B------:R-:W-:Y:S01]  /*1bd0*/  FADD.FTZ R2, R3, R30 ;  /* 0x0000001e03027221 */ /* 0x000fe20000010000 */
[----:B------:R-:W-:Y:S01]  /*1be0*/  FFMA.FTZ R4, R30, R11, R5 ;  /* 0x0000000b1e047223 */ /* 0x000fe20000010005 */
[----:B------:R-:W-:Y:S02]  /*1bf0*/  HADD2.F32 R146, -RZ, R28.H0_H0 ;  /* 0x2000001cff927230 */ /* 0x000fe40000004100 */
        /* <DEDUP_REMOVED lines=42> */
[----:B------:R-:W-:Y:S01]  /*1ea0*/  @!P0 FMUL.FTZ R22, R138, R163 ;  /* 0x000000a38a168220 */ /* 0x000fe20000410000 */
        /* <DEDUP_REMOVED lines=9> */
[----:B------:R-:W-:Y:S02]  /*1f40*/  HADD2.F32 R167, -RZ, R167.H0_H0 ;  /* 0x200000a7ffa77230 */ /* 0x000fe40000004100 */
        /* <DEDUP_REMOVED lines=46> */
.L_x_3524:
        /* <DEDUP_REMOVED lines=175> */
.L_x_3511:
        /* <DEDUP_REMOVED lines=36> */
.L_x_3512:
[----:B------:R-:W-:Y:S01]  /*2f60*/  HFMA2.MMA R168, -RZ, RZ, 0, 9.5367431640625e-07 ;  /* 0x00000010ffa87435 */ /* 0x000fe200000001ff */
[----:B------:R-:W-:Y:S02]  /*2f70*/  MOV R167, R2 ;  /* 0x0000000200a77202 */ /* 0x000fe40000000f00 */
[----:B------:R-:W-:Y:S02]  /*2f80*/  MOV R169, 0x1f ;  /* 0x0000001f00a97802 */ /* 0x000fe40000000f00 */
[----:B------:R-:W-:-:S07]  /*2f90*/  MOV R164, 0xffffffff ;  /* 0xffffffff00a47802 */ /* 0x000fce0000000f00 */
[----:B------:R-:W-:Y:S05]  /*2fa0*/  WARPSYNC.COLLECTIVE R164, `(.L_x_3514) ;  /* 0x00000000a4087348 */ /* 0x000fea0003c00000 */
[----:B------:R0:W1:Y:S02]  /*2fb0*/  SHFL.DOWN P3, R166, R167, R168, R169 ;  /* 0x080000a8a7a67389 */ /* 0x00006400000600a9 */
[----:B01----:R-:W-:Y:S01]  /*2fc0*/  ENDCOLLECTIVE ;  /* 0x000000000000791b */ /* 0x003fe20003800000 */
.L_x_3514:
[----:B------:R-:W-:Y:S02]  /*2fd0*/  MOV R167, R3 ;  /* 0x0000000300a77202 */ /* 0x000fe40000000f00 */
[----:B------:R-:W-:-:S07]  /*2fe0*/  MOV R5, R166 ;  /* 0x000000a600057202 */ /* 0x000fce0000000f00 */
[----:B------:R-:W-:Y:S05]  /*2ff0*/  WARPSYNC.COLLECTIVE R164, `(.L_x_3515) ;  /* 0x00000000a4087348 */ /* 0x000fea0003c00000 */
[----:B------:R0:W1:Y:S02]  /*3000*/  SHFL.DOWN P3, R166, R167, R168, R169 ;  /* 0x080000a8a7a67389 */ /* 0x00006400000600a9 */
[----:B01----:R-:W-:Y:S01]  /*3010*/  ENDCOLLECTIVE ;  /* 0x000000000000791b */ /* 0x003fe20003800000 */
.L_x_3515:
[----:B------:R-:W-:Y:S01]  /*3020*/  FADD.FTZ R5, R2, R5 ;  /* 0x0000000502057221 */ /* 0x000fe20000010000 */
[----:B------:R-:W-:-:S04]  /*3030*/  HFMA2.MMA R168, -RZ, RZ, 0, 4.76837158203125e-07 ;  /* 0x00000008ffa87435 */ /* 0x000fc800000001ff */
[----:B------:R-:W-:Y:S02]  /*3040*/  MOV R167, R5 ;  /* 0x0000000500a77202 */ /* 0x000fe40000000f00 */
[----:B------:R-:W-:-:S07]  /*3050*/  MOV R158, R166 ;  /* 0x000000a6009e7202 */ /* 0x000fce0000000f00 */
[----:B------:R-:W-:Y:S05]  /*3060*/  WARPSYNC.COLLECTIVE R164, `(.L_x_3516) ;  /* 0x00000000a4087348 */ /* 0x000fea0003c00000 */
[----:B------:R0:W1:Y:S02]  /*3070*/  SHFL.DOWN P3, R166, R167, R168, R169 ;  /* 0x080000a8a7a67389 */ /* 0x00006400000600a9 */
[----:B01----:R-:W-:Y:S01]  /*3080*/  ENDCOLLECTIVE ;  /* 0x000000000000791b */ /* 0x003fe20003800000 */
.L_x_3516:
[----:B------:R-:W-:-:S05]  /*3090*/  FADD.FTZ R158, R3, R158 ;  /* 0x0000009e039e7221 */ /* 0x000fca0000010000 */
[----:B------:R-:W-:Y:S02]  /*30a0*/  MOV R167, R158 ;  /* 0x0000009e00a77202 */ /* 0x000fe40000000f00 */
[----:B------:R-:W-:-:S07]  /*30b0*/  MOV R160, R166 ;  /* 0x000000a600a07202 */ /* 0x000fce0000000f00 */
[----:B------:R-:W-:Y:S05]  /*30c0*/  WARPSYNC.COLLECTIVE R164, `(.L_x_3517) ;  /* 0x00000000a4087348 */ /* 0x000fea0003c00000 */
[----:B------:R0:W1:Y:S02]  /*30d0*/  SHFL.DOWN P3, R166, R167, R168, R169 ;  /* 0x080000a8a7a67389 */ /* 0x00006400000600a9 */
[----:B01----:R-:W-:Y:S01]  /*30e0*/  ENDCOLLECTIVE ;  /* 0x000000000000791b */ /* 0x003fe20003800000 */
.L_x_3517:
[----:B------:R-:W-:Y:S01]  /*30f0*/  FADD.FTZ R160, R5, R160 ;  /* 0x000000a005a07221 */ /* 0x000fe20000010000 */
[----:B------:R-:W-:-:S04]  /*3100*/  HFMA2.MMA R168, -RZ, RZ, 0, 2.384185791015625e-07 ;  /* 0x00000004ffa87435 */ /* 0x000fc800000001ff */
[----:B------:R-:W-:Y:S02]  /*3110*/  MOV R167, R160 ;  /* 0x000000a000a77202 */ /* 0x000fe40000000f00 */
[----:B------:R-:W-:-:S07]  /*3120*/  MOV R7, R166 ;  /* 0x000000a600077202 */ /* 0x000fce0000000f00 */
[----:B------:R-:W-:Y:S05]  /*3130*/  WARPSYNC.COLLECTIVE R164, `(.L_x_3518) ;  /* 0x00000000a4087348 */ /* 0x000fea0003c00000 */
[----:B------:R0:W1:Y:S02]  /*3140*/  SHFL.DOWN P3, R166, R167, R168, R169 ;  /* 0x080000a8a7a67389 */ /* 0x00006400000600a9 */
[----:B01----:R-:W-:Y:S01]  /*3150*/  ENDCOLLECTIVE ;  /* 0x000000000000791b */ /* 0x003fe20003800000 */
.L_x_3518:
[----:B------:R-:W-:-:S05]  /*3160*/  FADD.FTZ R7, R158, R7 ;  /* 0x000000079e077221 */ /* 0x000fca0000010000 */
[----:B------:R-:W-:Y:S02]  /*3170*/  MOV R167, R7 ;  /* 0x0000000700a77202 */ /* 0x000fe40000000f00 */
[----:B------:R-:W-:-:S07]  /*3180*/  MOV R165, R166 ;  /* 0x000000a600a57202 */ /* 0x000fce0000000f00 */
[----:B------:R-:W-:Y:S05]  /*3190*/  WARPSYNC.COLLECTIVE R164, `(.L_x_3519) ;  /* 0x00000000a4087348 */ /* 0x000fea0003c00000 */
[----:B------:R0:W1:Y:S02]  /*31a0*/  SHFL.DOWN P3, R166, R167, R168, R169 ;  /* 0x080000a8a7a67389 */ /* 0x00006400000600a9 */
[----:B01----:R-:W-:Y:S01]  /*31b0*/  ENDCOLLECTIVE ;  /* 0x000000000000791b */ /* 0x003fe20003800000 */
.L_x_3519:
[----:B------:R-:W-:Y:S01]  /*31c0*/  FADD.FTZ R165, R160, R165 ;  /* 0x000000a5a0a57221 */ /* 0x000fe20000010000 */
[----:B------:R-:W-:-:S04]  /*31d0*/  HFMA2.MMA R168, -RZ, RZ, 0, 1.1920928955078125e-07 ;  /* 0x00000002ffa87435 */ /* 0x000fc800000001ff */
[----:B------:R-:W-:Y:S02]  /*31e0*/  MOV R167, R165 ;  /* 0x000000a500a77202 */ /* 0x000fe40000000f00 */
[----:B------:R-:W-:-:S07]  /*31f0*/  MOV R162, R166 ;  /* 0x000000a600a27202 */ /* 0x000fce0000000f00 */
[----:B------:R-:W-:Y:S05]  /*3200*/  WARPSYNC.COLLECTIVE R164, `(.L_x_3520) ;  /* 0x00000000a4087348 */ /* 0x000fea0003c00000 */
[----:B------:R0:W1:Y:S02]  /*3210*/  SHFL.DOWN P3, R166, R167, R168, R169 ;  /* 0x080000a8a7a67389 */ /* 0x00006400000600a9 */
[----:B01----:R-:W-:Y:S01]  /*3220*/  ENDCOLLECTIVE ;  /* 0x000000000000791b */ /* 0x003fe20003800000 */
.L_x_3520:
[----:B------:R-:W-:-:S05]  /*3230*/  FADD.FTZ R162, R7, R162 ;  /* 0x000000a207a27221 */ /* 0x000fca0000010000 */
[----:B------:R-:W-:Y:S02]  /*3240*/  MOV R167, R162 ;  /* 0x000000a200a77202 */ /* 0x000fe40000000f00 */
[----:B------:R-:W-:-:S07]  /*3250*/  MOV R2, R166 ;  /* 0x000000a600027202 */ /* 0x000fce0000000f00 */
[----:B------:R-:W-:Y:S05]  /*3260*/  WARPSYNC.COLLECTIVE R164, `(.L_x_3521) ;  /* 0x00000000a4087348 */ /* 0x000fea0003c00000 */
[----:B------:R0:W1:Y:S02]  /*3270*/  SHFL.DOWN P3, R166, R167, R168, R169 ;  /* 0x080000a8a7a67389 */ /* 0x00006400000600a9 */
[----:B01----:R-:W-:Y:S01]  /*3280*/  ENDCOLLECTIVE ;  /* 0x000000000000791b */ /* 0x003fe20003800000 */
.L_x_3521:
[----:B------:R-:W-:Y:S01]  /*3290*/  FADD.FTZ R2, R165, R2 ;  /* 0x00000002a5027221 */ /* 0x000fe20000010000 */
[----:B------:R-:W-:-:S04]  /*32a0*/  HFMA2.MMA R168, -RZ, RZ, 0, 5.9604644775390625e-08 ;  /* 0x00000001ffa87435 */ /* 0x000fc800000001ff */
[----:B------:R-:W-:Y:S02]  /*32b0*/  MOV R167, R2 ;  /* 0x0000000200a77202 */ /* 0x000fe40000000f00 */
[----:B------:R-:W-:-:S07]  /*32c0*/  MOV R3, R166 ;  /* 0x000000a600037202 */ /* 0x000fce0000000f00 */
[----:B------:R-:W-:Y:S05]  /*32d0*/  WARPSYNC.COLLECTIVE R164, `(.L_x_3522) ;  /* 0x00000000a4087348 */ /* 0x000fea0003c00000 */
[----:B------:R0:W1:Y:S02]  /*32e0*/  SHFL.DOWN P3, R166, R167, R168, R169 ;  /* 0x080000a8a7a67389 */ /* 0x00006400000600a9 */
[----:B01----:R-:W-:Y:S01]  /*32f0*/  ENDCOLLECTIVE ;  /* 0x000000000000791b */ /* 0x003fe20003800000 */
.L_x_3522:
[----:B------:R-:W-:-:S05]  /*3300*/  FADD.FTZ R3, R162, R3 ;  /* 0x00000003a2037221 */ /* 0x000fca0000010000 */
[----:B------:R-:W-:Y:S02]  /*3310*/  MOV R167, R3 ;  /* 0x0000000300a77202 */ /* 0x000fe40000000f00 */
[----:B------:R-:W-:-:S07]  /*3320*/  MOV R5, R166 ;  /* 0x000000a600057202 */ /* 0x000fce0000000f00 */
[----:B------:R-:W-:Y:S05]  /*3330*/  WARPSYNC.COLLECTIVE R164, `(.L_x_3523) ;  /* 0x00000000a4087348 */ /* 0x000fea0003c00000 */
[----:B------:R0:W1:Y:S02]  /*3340*/  SHFL.DOWN P3, R166, R167, R168, R169 ;  /* 0x080000a8a7a67389 */ /* 0x00006400000600a9 */
[----:B01----:R-:W-:Y:S01]  /*3350*/  ENDCOLLECTIVE ;  /* 0x000000000000791b */ /* 0x003fe20003800000 */
.L_x_3523:
[----:B------:R-:W-:Y:S01]  /*3360*/  MOV R158, R166 ;  /* 0x000000a6009e7202 */ /* 0x000fe20000000f00 */
[----:B------:R-:W-:Y:S06]  /*3370*/  BRA `(.L_x_3524) ;  /* 0xffffffec00ac7947 */ /* 0x000fec000383ffff */
.L_x_3525:
        /* <DEDUP_REMOVED lines=16> */
.L_x_5539:


//--------------------- .text._ZN10layer_norm22ln_bwd_finalize_kernelINS_22Kernel_traits_finalizeILj6144E6__halfS2_S2_fjLj1024ELj4ENS_18Kernel_traits_baseILj6144ES2_S2_S2_fjLj1024EEEEEEEvNS_9BwdParamsE --------------------------
	.section	.text._ZN10layer_norm22ln_bwd_finalize_kernelINS_22Kernel_traits_finalizeILj6144E6__halfS2_S2_fjLj1024ELj4ENS_18Kernel_traits_baseILj6144ES2_S2_S2_fjLj1024EEEEEEEvNS_9BwdParamsE,"ax",@progbits
	.align	128
        .global         _ZN10layer_norm22ln_bwd_finalize_kernelINS_22Kernel_traits_finalizeILj6144E6__halfS2_S2_fjLj1024ELj4ENS_18Kernel_traits_baseILj6144ES2_S2_S2_fjLj1024EEEEEEEvNS_9BwdParamsE
        .type           _ZN10layer_norm22ln_bwd_finalize_kernelINS_22Kernel_traits_finalizeILj6144E6__halfS2_S2_fjLj1024ELj4ENS_18Kernel_traits_baseILj6144ES2_S2_S2_fjLj1024EEEEEEEvNS_9BwdParamsE,@function
        .size           _ZN10layer_norm22ln_bwd_finalize_kernelINS_22Kernel_traits_finalizeILj6144E6__halfS2_S2_fjLj1024ELj4ENS_18Kernel_traits_baseILj6144ES2_S2_S2_fjLj1024EEEEEEEvNS_9BwdParamsE,(.L_x_5540 - _ZN10layer_norm22ln_bwd_finalize_kernelINS_22Kernel_traits_finalizeILj6144E6__halfS2_S2_fjLj1024ELj4ENS_18Kernel_traits_baseILj6144ES2_S2_S2_fjLj1024EEEEEEEvNS_9BwdParamsE)
        .other          _ZN10layer_norm22ln_bwd_finalize_kernelINS_22Kernel_traits_finalizeILj6144E6__halfS2_S2_fjLj1024ELj4ENS_18Kernel_traits_baseILj6144ES2_S2_S2_fjLj1024EEEEEEEvNS_9BwdParamsE,@"STO_CUDA_ENTRY STV_DEFAULT"
_ZN10layer_norm22ln_bwd_finalize_kernelINS_22Kernel_traits_finalizeILj6144E6__halfS2_S2_fjLj1024ELj4ENS_18Kernel_traits_baseILj6144ES2_S2_S2_fjLj1024EEEEEEEvNS_9BwdParamsE:
.text._ZN10layer_norm22ln_bwd_finalize_kernelINS_22Kernel_traits_finalizeILj6144E6__halfS2_S2_fjLj1024ELj4ENS_18Kernel_traits_baseILj6144ES2_S2_S2_fjLj1024EEEEEEEvNS_9BwdParamsE:
        /* <DEDUP_REMOVED lines=25> */
.L_x_3537:
        /* <DEDUP_REMOVED lines=28> */
.L_x_3530:
        /* <DEDUP_REMOVED lines=33> */
.L_x_3529:
[----:B------:R-:W-:Y:S05]  /*0560*/  BSYNC B1 ;  /* 0x0000000000017941 */ /* 0x000fea0003800000 */
.L_x_3528:
        /* <DEDUP_REMOVED lines=23> */
.L_x_3532:
[----:B------:R-:W-:Y:S05]  /*06e0*/  BSYNC B1 ;  /* 0x0000000000017941 */ /* 0x000fea0003800000 */
.L_x_3531:
        /* <DEDUP_REMOVED lines=11> */
.L_x_3527:
[----:B------:R-:W-:Y:S05]  /*07a0*/  BSYNC B0 ;  /* 0x0000000000007941 */ /* 0x000fea0003800000 */
.L_x_3526:
        /* <DEDUP_REMOVED lines=29> */
.L_x_3548:
[----:B------:R-:W-:Y:S01]  /*0980*/  @!P1 SHF.R.U32.HI R12, RZ, 0x3, R0 ;  /* 0x00000003ff0c9819 */ /* 0x000fe20000011600 */
[----:B---3--:R-:W-:Y:S01]  /*0990*/  FADD.FTZ R14, R9, R14 ;  /* 0x0000000e090e7221 */ /* 0x008fe20000010000 */
[----:B--2---:R-:W-:Y:S02]  /*09a0*/  FADD.FTZ R11, R10, R11 ;  /* 0x0000000b0a0b7221 */ /* 0x004fe40000010000 */
[----:B------:R-:W-:-:S05]  /*09b0*/  @!P1 LOP3.LUT R12, R12, 0x1ffffffc, RZ, 0xc0, !PT ;  /* 0x1ffffffc0c0c9812 */ /* 0x000fca00078ec0ff */
[----:B------:R2:W-:Y:S04]  /*09c0*/  @!P1 STS [R12+UR4+0x2000], R14 ;  /* 0x0020000e0c009988 */ /* 0x0005e80008000804 */
[----:B------:R2:W-:Y:S02]  /*09d0*/  @!P1 STS [R12+UR4+0x2080], R11 ;  /* 0x0020800b0c009988 */ /* 0x0005e40008000804 */
.L_x_3533:
        /* <DEDUP_REMOVED lines=14> */
.L_x_3536:
[----:B------:R-:W-:Y:S05]  /*0ac0*/  BSYNC B0 ;  /* 0x0000000000007941 */ /* 0x000fea0003800000 */
.L_x_3535:
[C---:B------:R-:W-:Y:S02]  /*0ad0*/  ISETP.GT.U32.AND P1, PT, R3.reuse, -0x1801, PT ;  /* 0xffffe7ff0300780c */ /* 0x040fe40003f24070 */
[----:B------:R-:W-:Y:S02]  /*0ae0*/  IADD3 R3, R3, 0x1800, RZ ;  /* 0x0000180003037810 */ /* 0x000fe40007ffe0ff */
[----:B------:R-:W-:-:S09]  /*0af0*/  IADD3 R5, R5, 0xc00, RZ ;  /* 0x00000c0005057810 */ /* 0x000fd20007ffe0ff */
[----:B------:R-:W-:Y:S05]  /*0b00*/  @P1 BRA `(.L_x_3537) ;  /* 0xfffffff400a01947 */ /* 0x000fea000383ffff */
[----:B------:R-:W-:Y:S05]  /*0b10*/  EXIT ;  /* 0x000000000000794d */ /* 0x000fea0003800000 */
.L_x_3534:
[----:B------:R-:W-:Y:S01]  /*0b20*/  HFMA2.MMA R19, -RZ, RZ, 0, 5.9604644775390625e-08 ;  /* 0x00000001ff137435 */ /* 0x000fe200000001ff */
[----:B---3--:R-:W-:Y:S01]  /*0b30*/  IMAD.MOV.U32 R20, RZ, RZ, R10 ;  /* 0x000000ffff147224 */ /* 0x008fe200078e000a */
[----:B------:R-:W-:Y:S02]  /*0b40*/  MOV R22, 0x1f ;  /* 0x0000001f00167802 */ /* 0x000fe40000000f00 */
[----:B------:R-:W-:-:S07]  /*0b50*/  MOV R17, 0xffffffff ;  /* 0xffffffff00117802 */ /* 0x000fce0000000f00 */
[----:B012---:R-:W-:Y:S05]  /*0b60*/  WARPSYNC.COLLECTIVE R17, `(.L_x_3538) ;  /* 0x0000000011087348 */ /* 0x007fea0003c00000 */
[----:B------:R3:W4:Y:S02]  /*0b70*/  SHFL.BFLY P2, R18, R20, R19, R22 ;  /* 0x0c00001314127389 */ /* 0x0007240000040016 */
[----:B01234-:R-:W-:Y:S01]  /*0b80*/  ENDCOLLECTIVE ;  /* 0x000000000000791b */ /* 0x01ffe20003800000 */
.L_x_3538:
[----:B------:R-:W-:Y:S01]  /*0b90*/  HFMA2.MMA R19, -RZ, RZ, 0, 1.1920928955078125e-07 ;  /* 0x00000002ff137435 */ /* 0x000fe200000001ff */
[----:B------:R-:W-:-:S04]  /*0ba0*/  IMAD.MOV.U32 R11, RZ, RZ, R18 ;  /* 0x000000ffff0b7224 */ /* 0x000fc800078e0012 */
[----:B------:R-:W-:-:S05]  /*0bb0*/  FADD.FTZ R11, R10, R11 ;  /* 0x0000000b0a0b7221 */ /* 0x000fca0000010000 */
[----:B------:R-:W-:-:S07]  /*0bc0*/  MOV R20, R11 ;  /* 0x0000000b00147202 */ /* 0x000fce0000000f00 */
[----:B------:R-:W-:Y:S05]  /*0bd0*/  WARPSYNC.COLLECTIVE R17, `(.L_x_3539) ;  /* 0x0000000011087348 */ /* 0x000fea0003c00000 */
[----:B------:R0:W1:Y:S02]  /*0be0*/  SHFL.BFLY P2, R18, R20, R19, R22 ;  /* 0x0c00001314127389 */ /* 0x0000640000040016 */
[----:B01----:R-:W-:Y:S01]  /*0bf0*/  ENDCOLLECTIVE ;  /* 0x000000000000791b */ /* 0x003fe20003800000 */
.L_x_3539:
[----:B------:R-:W-:Y:S01]  /*0c00*/  HFMA2.MMA R19, -RZ, RZ, 0, 2.384185791015625e-07 ;  /* 0x00000004ff137435 */ /* 0x000fe200000001ff */
[----:B------:R-:W-:-:S05]  /*0c10*/  MOV R12, R18 ;  /* 0x00000012000c7202 */ /* 0x000fca0000000f00 */
[----:B------:R-:W-:-:S04]  /*0c20*/  FADD.FTZ R12, R11, R12 ;  /* 0x0000000c0b0c7221 */ /* 0x000fc80000010000 */
[----:B------:R-:W-:-:S07]  /*0c30*/  IMAD.MOV.U32 R20, RZ, RZ, R12 ;  /* 0x000000ffff147224 */ /* 0x000fce00078e000c */
[----:B------:R-:W-:Y:S05]  /*0c40*/  WARPSYNC.COLLECTIVE R17, `(.L_x_3540) ;  /* 0x0000000011087348 */ /* 0x000fea0003c00000 */
[----:B------:R0:W1:Y:S02]  /*0c50*/  SHFL.BFLY P2, R18, R20, R19, R22 ;  /* 0x0c00001314127389 */ /* 0x0000640000040016 */
[----:B01----:R-:W-:Y:S01]  /*0c60*/  ENDCOLLECTIVE ;  /* 0x000000000000791b */ /* 0x003fe20003800000 */
.L_x_3540:
[----:B------:R-:W-:Y:S01]  /*0c70*/  IMAD.MOV.U32 R19, RZ, RZ, 0x8 ;  /* 0x00000008ff137424 */ /* 0x000fe200078e00ff */
[----:B------:R-:W-:-:S05]  /*0c80*/  MOV R13, R18 ;  /* 0x00000012000d7202 */ /* 0x000fca0000000f00 */
[----:B------:R-:W-:-:S05]  /*0c90*/  FADD.FTZ R13, R12, R13 ;  /* 0x0000000d0c0d7221 */ /* 0x000fca0000010000 */
[----:B------:R-:W-:-:S07]  /*0ca0*/  MOV R20, R13 ;  /* 0x0000000d00147202 */ /* 0x000fce0000000f00 */
[----:B------:R-:W-:Y:S05]  /*0cb0*/  WARPSYNC.COLLECTIVE R17, `(.L_x_3541) ;  /* 0x0000000011087348 */ /* 0x000fea0003c00000 */
[----:B------:R0:W1:Y:S02]  /*0cc0*/  SHFL.BFLY P2, R18, R20, R19, R22 ;  /* 0x0c00001314127389 */ /* 0x0000640000040016 */
[----:B01----:R-:W-:Y:S01]  /*0cd0*/  ENDCOLLECTIVE ;  /* 0x000000000000791b */ /* 0x003fe20003800000 */
.L_x_3541:
[----:B------:R-:W-:Y:S01]  /*0ce0*/  HFMA2.MMA R19, -RZ, RZ, 0, 9.5367431640625e-07 ;  /* 0x00000010ff137435 */ /* 0x000fe200000001ff */
[----:B------:R-:W-:-:S05]  /*0cf0*/  MOV R10, R18 ;  /* 0x00000012000a7202 */ /* 0x000fca0000000f00 */
[----:B------:R-:W-:-:S05]  /*0d00*/  FADD.FTZ R10, R13, R10 ;  /* 0x0000000a0d0a7221 */ /* 0x000fca0000010000 */
[----:B------:R-:W-:-:S07]  /*0d10*/  MOV R20, R10 ;  /* 0x0000000a00147202 */ /* 0x000fce0000000f00 */
[----:B------:R-:W-:Y:S05]  /*0d20*/  WARPSYNC.COLLECTIVE R17, `(.L_x_3542) ;  /* 0x0000000011087348 */ /* 0x000fea0003c00000 */
[----:B------:R0:W1:Y:S02]  /*0d30*/  SHFL.BFLY P2, R18, R20, R19, R22 ;  /* 0x0c00001314127389 */ /* 0x0000640000040016 */
[----:B01----:R-:W-:Y:S01]  /*0d40*/  ENDCOLLECTIVE ;  /* 0x000000000000791b */ /* 0x003fe20003800000 */
.L_x_3542:
[----:B------:R-:W-:Y:S01]  /*0d50*/  HFMA2.MMA R19, -RZ, RZ, 0, 5.9604644775390625e-08 ;  /* 0x00000001ff137435 */ /* 0x000fe200000001ff */
[----:B------:R-:W-:Y:S01]  /*0d60*/  MOV R20, R9 ;  /* 0x0000000900147202 */ /* 0x000fe20000000f00 */
[----:B------:R-:W-:-:S09]  /*0d70*/  IMAD.MOV.U32 R11, RZ, RZ, R18 ;  /* 0x000000ffff0b7224 */ /* 0x000fd200078e0012 */
[----:B------:R-:W-:Y:S05]  /*0d80*/  WARPSYNC.COLLECTIVE R17, `(.L_x_3543) ;  /* 0x0000000011087348 */ /* 0x000fea0003c00000 */
[----:B------:R0:W1:Y:S02]  /*0d90*/  SHFL.BFLY P2, R18, R20, R19, R22 ;  /* 0x0c00001314127389 */ /* 0x0000640000040016 */
[----:B01----:R-:W-:Y:S01]  /*0da0*/  ENDCOLLECTIVE ;  /* 0x000000000000791b */ /* 0x003fe20003800000 */
.L_x_3543:
[----:B------:R-:W-:Y:S01]  /*0db0*/  HFMA2.MMA R19, -RZ, RZ, 0, 1.1920928955078125e-07 ;  /* 0x00000002ff137435 */ /* 0x000fe200000001ff */
[----:B------:R-:W-:-:S05]  /*0dc0*/  MOV R12, R18 ;  /* 0x00000012000c7202 */ /* 0x000fca0000000f00 */
[----:B------:R-:W-:-:S04]  /*0dd0*/  FADD.FTZ R14, R9, R12 ;  /* 0x0000000c090e7221 */ /* 0x000fc80000010000 */
[----:B------:R-:W-:-:S07]  /*0de0*/  IMAD.MOV.U32 R20, RZ, RZ, R14 ;  /* 0x000000ffff147224 */ /* 0x000fce00078e000e */
[----:B------:R-:W-:Y:S05]  /*0df0*/  WARPSYNC.COLLECTIVE R17, `(.L_x_3544) ;  /* 0x0000000011087348 */ /* 0x000fea0003c00000 */
[----:B------:R0:W1:Y:S02]  /*0e00*/  SHFL.BFLY P2, R18, R20, R19, R22 ;  /* 0x0c00001314127389 */ /* 0x0000640000040016 */
[----:B01----:R-:W-:Y:S01]  /*0e10*/  ENDCOLLECTIVE ;  /* 0x000000000000791b */ /* 0x003fe20003800000 */
.L_x_3544:
[----:B------:R-:W-:Y:S01]  /*0e20*/  IMAD.MOV.U32 R19, RZ, RZ, 0x4 ;  /* 0x00000004ff137424 */ /* 0x000fe200078e00ff */
[----:B------:R-:W-:-:S05]  /*0e30*/  MOV R13, R18 ;  /* 0x00000012000d7202 */ /* 0x000fca0000000f00 */
[----:B------:R-:W-:-:S05]  /*0e40*/  FADD.FTZ R15, R14, R13 ;  /* 0x0000000d0e0f7221 */ /* 0x000fca0000010000 */
[----:B------:R-:W-:-:S07]  /*0e50*/  MOV R20, R15 ;  /* 0x0000000f00147202 */ /* 0x000fce0000000f00 */
[----:B------:R-:W-:Y:S05]  /*0e60*/  WARPSYNC.COLLECTIVE R17, `(.L_x_3545) ;  /* 0x0000000011087348 */ /* 0x000fea0003c00000 */
[----:B------:R0:W1:Y:S02]  /*0e70*/  SHFL.BFLY P2, R18, R20, R19, R22 ;  /* 0x0c00001314127389 */ /* 0x0000640000040016 */
[----:B01----:R-:W-:Y:S01]  /*0e80*/  ENDCOLLECTIVE ;  /* 0x000000000000791b */ /* 0x003fe20003800000 */
.L_x_3545:
[----:B------:R-:W-:Y:S01]  /*0e90*/  HFMA2.MMA R19, -RZ, RZ, 0, 4.76837158203125e-07 ;  /* 0x00000008ff137435 */ /* 0x000fe200000001ff */
[----:B------:R-:W-:-:S05]  /*0ea0*/  MOV R16, R18 ;  /* 0x0000001200107202 */ /* 0x000fca0000000f00 */
[----:B------:R-:W-:-:S05]  /*0eb0*/  FADD.FTZ R16, R15, R16 ;  /* 0x000000100f107221 */ /* 0x000fca0000010000 */
[----:B------:R-:W-:-:S07]  /*0ec0*/  MOV R20, R16 ;  /* 0x0000001000147202 */ /* 0x000fce0000000f00 */
[----:B------:R-:W-:Y:S05]  /*0ed0*/  WARPSYNC.COLLECTIVE R17, `(.L_x_3546) ;  /* 0x0000000011087348 */ /* 0x000fea0003c00000 */
[----:B------:R0:W1:Y:S02]  /*0ee0*/  SHFL.BFLY P2, R18, R20, R19, R22 ;  /* 0x0c00001314127389 */ /* 0x0000640000040016 */
[----:B01----:R-:W-:Y:S01]  /*0ef0*/  ENDCOLLECTIVE ;  /* 0x000000000000791b */ /* 0x003fe20003800000 */
.L_x_3546:
[----:B------:R-:W-:Y:S01]  /*0f00*/  HFMA2.MMA R19, -RZ, RZ, 0, 9.5367431640625e-07 ;  /* 0x00000010ff137435 */ /* 0x000fe200000001ff */
[----:B------:R-:W-:-:S04]  /*0f10*/  IMAD.MOV.U32 R9, RZ, RZ, R18 ;  /* 0x000000ffff097224 */ /* 0x000fc800078e0012 */
[----:B------:R-:W-:-:S05]  /*0f20*/  FADD.FTZ R9, R16, R9 ;  /* 0x0000000910097221 */ /* 0x000fca0000010000 */
[----:B------:R-:W-:-:S07]  /*0f30*/  MOV R20, R9 ;  /* 0x0000000900147202 */ /* 0x000fce0000000f00 */
[----:B------:R-:W-:Y:S05]  /*0f40*/  WARPSYNC.COLLECTIVE R17, `(.L_x_3547) ;  /* 0x0000000011087348 */ /* 0x000fea0003c00000 */
[----:B------:R0:W1:Y:S02]  /*0f50*/  SHFL.BFLY P2, R18, R20, R19, R22 ;  /* 0x0c00001314127389 */ /* 0x0000640000040016 */
[----:B01----:R-:W-:Y:S01]  /*0f60*/  ENDCOLLECTIVE ;  /* 0x000000000000791b */ /* 0x003fe20003800000 */
.L_x_3547:
[----:B------:R-:W-:Y:S01]  /*0f70*/  MOV R14, R18 ;  /* 0x00000012000e7202 */ /* 0x000fe20000000f00 */
[----:B------:R-:W-:Y:S06]  /*0f80*/  BRA `(.L_x_3548) ;  /* 0xfffffff8007c7947 */ /* 0x000fec000383ffff */
.L_x_3549:
        /* <DEDUP_REMOVED lines=15> */
.L_x_5540:


//--------------------- .text._ZN10layer_norm13ln_bwd_kernelINS_13Kernel_traitsI6__halfS2_S2_fjLj6144ELj1ELj1ELj8ELj16ENS_18Kernel_traits_baseILj6144ES2_S2_S2_fjLj256EEEEEEEvNS_9BwdParamsE --------------------------
	.section	.text._ZN10layer_norm13ln_bwd_kernelINS_13Kernel_traitsI6__halfS2_S2_fjLj6144ELj1ELj1ELj8ELj16ENS_18Kernel_traits_baseILj6144ES2_S2_S2_fjLj256EEEEEEEvNS_9BwdParamsE,"ax",@progbits
	.align	128
        .global         _ZN10layer_norm13ln_bwd_kernelINS_13Kernel_traitsI6__halfS2_S2_fjLj6144ELj1ELj1ELj8ELj16ENS_18Kernel_traits_baseILj6144ES2_S2_S2_fjLj256EEEEEEEvNS_9BwdParamsE
        .type           _ZN10layer_norm13ln_bwd_kernelINS_13Kernel_traitsI6__halfS2_S2_fjLj6144ELj1ELj1ELj8ELj16ENS_18Kernel_traits_baseILj6144ES2_S2_S2_fjLj256EEEEEEEvNS_9BwdParamsE,@function
        .size           _ZN10layer_norm13ln_bwd_kernelINS_13Kernel_traitsI6__halfS2_S2_fjLj6144ELj1ELj1ELj8ELj16ENS_18Kernel_traits_baseILj6144ES2_S2_S2_fjLj256EEEEEEEvNS_9BwdParamsE,(.L_x_5541 - _ZN10layer_norm13ln_bwd_kernelINS_13Kernel_traitsI6__halfS2_S2_fjLj6144ELj1ELj1ELj8ELj16ENS_18Kernel_traits_baseILj6144ES2_S2_S2_fjLj256EEEEEEEvNS_9BwdParamsE)
        .other          _ZN10layer_norm13ln_bwd_kernelINS_13Kernel_traitsI6__halfS2_S2_fjLj6144ELj1ELj1ELj8ELj16ENS_18Kernel_traits_baseILj6144ES2_S2_S2_fjLj256EEEEEEEvNS_9BwdParamsE,@"STO_CUDA_ENTRY STV_DEFAULT"
_ZN10layer_norm13ln_bwd_kernelINS_13Kernel_traitsI6__halfS2_S2_fjLj6144ELj1ELj1ELj8ELj16ENS_18Kernel_traits_baseILj6144ES2_S2_S2_fjLj256EEEEEEEvNS_9BwdParamsE:
.text._ZN10layer_norm13ln_bwd_kernelINS_13Kernel_traitsI6__halfS2_S2_fjLj6144ELj1ELj1ELj8ELj16ENS_18Kernel_traits_baseILj6144ES2_S2_S2_fjLj256EEEEEEEvNS_9BwdParamsE:
        /* <DEDUP_REMOVED lines=55> */
[----:B------:R-:W-:Y:S01]  /*0370*/  SHF.L.U32 R123, R123, 0x3, RZ ;  /* 0x000000037b7b7819 */ /* 0x000fe200000006ff */
        /* <DEDUP_REMOVED lines=9> */
[----:B------:R-:W-:Y:S01]  /*0410*/  HFMA2.MMA R117, -RZ, RZ, 0, 0 ;  /* 0x00000000ff757435 */ /* 0x000fe200000001ff */
[----:B------:R-:W-:Y:S01]  /*0420*/  HADD2.F32 R80, -RZ, R90.H1_H1 ;  /* 0x3000005aff507230 */ /* 0x000fe20000004100 */
[----:B------:R-:W-:Y:S01]  /*0430*/  HFMA2.MMA R126, -RZ, RZ, 0, 0 ;  /* 0x00000000ff7e7435 */ /* 0x000fe200000001ff */
        /* <DEDUP_REMOVED lines=9> */
[----:B0-----:R-:W-:Y:S01]  /*04d0*/  ULEA UR4, UR5, UR4, 0x18 ;  /* 0x0000000405047291 */ /* 0x001fe2000f8ec03f */
        /* <DEDUP_REMOVED lines=24> */
[----:B------:R-:W-:Y:S01]  /*0660*/  HADD2.F32 R91, -RZ, R91.H1_H1 ;  /* 0x3000005bff5b7230 */ /* 0x000fe20000004100 */
[----:B------:R-:W-:-:S02]  /*0670*/  MOV R114, RZ ;  /* 0x000000ff00727202 */ /* 0x000fc40000000f00 */
[----:B------:R-:W-:Y:S02]  /*0680*/  CS2R R120, SRZ ;  /* 0x0000000000787805 */ /* 0x000fe4000001ff00 */
[----:B------:R-:W-:Y:S02]  /*0690*/  MOV R124, RZ ;  /* 0x000000ff007c7202 */ /* 0x000fe40000000f00 */
[----:B------:R-:W-:Y:S02]  /*06a0*/  CS2R R38, SRZ ;  /* 0x0000000000267805 */ /* 0x000fe4000001ff00 */
[----:B------:R-:W-:Y:S02]  /*06b0*/  CS2R R40, SRZ ;  /* 0x0000000000287805 */ /* 0x000fe4000001ff00 */
[----:B------:R-:W-:Y:S02]  /*06c0*/  CS2R R60, SRZ ;  /* 0x00000000003c7805 */ /* 0x000fe4000001ff00 */
[----:B------:R-:W-:-:S02]  /*06d0*/  MOV R105, RZ ;  /* 0x000000ff00697202 */ /* 0x000fc40000000f00 */
[----:B------:R-:W-:Y:S02]  /*06e0*/  MOV R111, RZ ;  /* 0x000000ff006f7202 */ /* 0x000fe40000000f00 */
[----:B------:R-:W-:Y:S02]  /*06f0*/  IADD3 R128, R123, 0x8, RZ ;  /* 0x000000087b807810 */ /* 0x000fe40007ffe0ff */
[----:B------:R-:W-:Y:S01]  /*0700*/  MOV R127, UR4 ;  /* 0x00000004007f7c02 */ /* 0x000fe20008000f00 */
[--C-:B--2---:R-:W-:Y:S02]  /*0710*/  HADD2.F32 R82, -RZ, R4.reuse.H0_H0 ;  /* 0x20000004ff527230 */ /* 0x104fe40000004100 */
[----:B------:R-:W-:Y:S02]  /*0720*/  HADD2.F32 R93, -RZ, R4.H1_H1 ;  /* 0x30000004ff5d7230 */ /* 0x000fe40000004100 */
[--C-:B------:R-:W-:Y:S02]  /*0730*/  HADD2.F32 R92, -RZ, R5.reuse.H0_H0 ;  /* 0x20000005ff5c7230 */ /* 0x100fe40000004100 */
[----:B------:R-:W-:-:S02]  /*0740*/  HADD2.F32 R95, -RZ, R5.H1_H1 ;  /* 0x30000005ff5f7230 */ /* 0x000fc40000004100 */
[--C-:B------:R-:W-:Y:S02]  /*0750*/  HADD2.F32 R94, -RZ, R6.reuse.H0_H0 ;  /* 0x20000006ff5e7230 */ /* 0x100fe40000004100 */
[----:B------:R-:W-:Y:S02]  /*0760*/  HADD2.F32 R97, -RZ, R6.H1_H1 ;  /* 0x30000006ff617230 */ /* 0x000fe40000004100 */
[--C-:B------:R-:W-:Y:S02]  /*0770*/  HADD2.F32 R96, -RZ, R7.reuse.H0_H0 ;  /* 0x20000007ff607230 */ /* 0x100fe40000004100 */
[----:B------:R-:W-:Y:S02]  /*0780*/  HADD2.F32 R98, -RZ, R7.H1_H1 ;  /* 0x30000007ff627230 */ /* 0x000fe40000004100 */
[--C-:B---3--:R-:W-:Y:S02]  /*0790*/  HADD2.F32 R99, -RZ, R8.reuse.H0_H0 ;  /* 0x20000008ff637230 */ /* 0x108fe40000004100 */
[----:B------:R-:W-:-:S02]  /*07a0*/  HADD2.F32 R100, -RZ, R8.H1_H1 ;  /* 0x30000008ff647230 */ /* 0x000fc40000004100 */
[--C-:B------:R-:W-:Y:S02]  /*07b0*/  HADD2.F32 R101, -RZ, R9.reuse.H0_H0 ;  /* 0x20000009ff657230 */ /* 0x100fe40000004100 */
[----:B------:R-:W-:Y:S02]  /*07c0*/  HADD2.F32 R103, -RZ, R9.H1_H1 ;  /* 0x30000009ff677230 */ /* 0x000fe40000004100 */
[--C-:B------:R-:W-:Y:S02]  /*07d0*/  HADD2.F32 R104, -RZ, R10.reuse.H0_H0 ;  /* 0x2000000aff687230 */ /* 0x100fe40000004100 */
        /* <DEDUP_REMOVED lines=10> */
[----:B------:R-:W-:-:S07]  /*0880*/  HADD2.F32 R122, -RZ, R15.H1_H1 ;  /* 0x3000000fff7a7230 */ /* 0x000fce0000004100 */
.L_x_3553:
        /* <DEDUP_REMOVED lines=12> */
[----:B------:R-:W1:Y:S02]  /*0950*/  LDC.64 R132, c[0x0][0x238] ;  /* 0x00008e00ff847b82 */ /* 0x000e640000000a00 */
[----:B------:R-:W-:-:S06]  /*0960*/  @P0 LEA.HI.X R9, R130, R9, RZ, 0x4, P1 ;  /* 0x0000000982090211 */ /* 0x000fcc00008f24ff */
[----:B------:R-:W5:Y:S01]  /*0970*/  @P0 LDG.E.128 R8, desc[UR6][R8.64] ;  /* 0x0000000608080981 */ /* 0x000f62000c1e1d00 */
[----:B------:R-:W-:Y:S01]  /*0980*/  IADD3 R131, R129, 0x200, RZ ;  /* 0x0000020081837810 */ /* 0x000fe20007ffe0ff */
[----:B------:R-:W1:Y:S03]  /*0990*/  @!P0 LDC.64 R24, c[0x0][0x220] ;  /* 0x00008800ff188b82 */ /* 0x000e660000000a00 */
[----:B--2---:R-:W-:-:S04]  /*09a0*/  @P0 LEA R12, P1, R131, R12, 0x4 ;  /* 0x0000000c830c0211 */ /* 0x004fc800078220ff */
[----:B------:R-:W-:Y:S01]  /*09b0*/  @P0 LEA.HI.X R13, R131, R13, RZ, 0x4, P1 ;  /* 0x0000000d830d0211 */ /* 0x000fe200008f24ff */
[----:B------:R-:W2:Y:S05]  /*09c0*/  @!P0 LDC.64 R134, c[0x0][0x220] ;  /* 0x00008800ff868b82 */ /* 0x000eaa0000000a00 */
[----:B------:R-:W5:Y:S01]  /*09d0*/  @P0 LDG.E.128 R12, desc[UR6][R12.64] ;  /* 0x000000060c0c0981 */ /* 0x000f62000c1e1d00 */
[C---:B0-----:R-:W-:Y:S02]  /*09e0*/  @!P0 LEA R16, P1, R129.reuse, R16, 0x4 ;  /* 0x0000001081108211 */ /* 0x041fe400078220ff */
[----:B------:R-:W-:Y:S01]  /*09f0*/  @P0 MOV R0, RZ ;  /* 0x000000ff00000202 */ /* 0x000fe20000000f00 */
[----:B------:R-:W0:Y:S01]  /*0a00*/  LDC.64 R26, c[0x0][0x268] ;  /* 0x00009a00ff1a7b82 */ /* 0x000e220000000a00 */
[----:B------:R-:W-:Y:S01]  /*0a10*/  @!P0 LEA.HI.X R17, R129, R17, RZ, 0x4, P1 ;  /* 0x0000001181118211 */ /* 0x000fe200008f24ff */
[----:B---3--:R-:W-:-:S04]  /*0a20*/  @!P0 IMAD.WIDE R2, R125, 0x4, R2 ;  /* 0x000000047d028825 */ /* 0x008fc800078e0202 */
[----:B-1----:R-:W-:Y:S01]  /*0a30*/  IMAD.WIDE R132, R125, 0x4, R132 ;  /* 0x000000047d847825 */ /* 0x002fe200078e0284 */
[----:B------:R-:W3:Y:S01]  /*0a40*/  @!P0 LDG.E R0, desc[UR6][R2.64] ;  /* 0x0000000602008981 */ /* 0x000ee2000c1e1900 */
[----:B------:R-:W-:-:S04]  /*0a50*/  @!P0 LEA R24, P1, R130, R24, 0x4 ;  /* 0x0000001882188211 */ /* 0x000fc800078220ff */
[----:B------:R-:W5:Y:S01]  /*0a60*/  LDG.E R132, desc[UR6][R132.64] ;  /* 0x0000000684847981 */ /* 0x000f62000c1e1900 */
[----:B------:R-:W-:Y:S02]  /*0a70*/  @!P0 LEA.HI.X R25, R130, R25, RZ, 0x4, P1 ;  /* 0x0000001982198211 */ /* 0x000fe400008f24ff */
[----:B--2---:R-:W-:-:S04]  /*0a80*/  @!P0 LEA R134, P1, R131, R134, 0x4 ;  /* 0x0000008683868211 */ /* 0x004fc800078220ff */
[----:B------:R-:W-:Y:S01]  /*0a90*/  @!P0 LEA.HI.X R135, R131, R135, RZ, 0x4, P1 ;  /* 0x0000008783878211 */ /* 0x000fe200008f24ff */
[----:B0-----:R-:W-:-:S06]  /*0aa0*/  IMAD.WIDE.U32 R20, R130, 0x10, R26 ;  /* 0x0000001082147825 */ /* 0x001fcc00078e001a */
[----:B------:R-:W2:Y:S04]  /*0ab0*/  LDG.E.128 R20, desc[UR6][R20.64] ;  /* 0x0000000614147981 */ /* 0x000ea8000c1e1d00 */
[----:B------:R0:W4:Y:S04]  /*0ac0*/  @!P0 LDG.E.128 R4, desc[UR6][R16.64] ;  /* 0x0000000610048981 */ /* 0x000128000c1e1d00 */
[----:B------:R1:W2:Y:S04]  /*0ad0*/  @!P0 LDG.E.128 R8, desc[UR6][R24.64] ;  /* 0x0000000618088981 */ /* 0x0002a8000c1e1d00 */
[----:B------:R5:W2:Y:S01]  /*0ae0*/  @!P0 LDG.E.128 R12, desc[UR6][R134.64] ;  /* 0x00000006860c8981 */ /* 0x000aa2000c1e1d00 */
[----:B0-----:R-:W-:-:S04]  /*0af0*/  IMAD.WIDE.U32 R16, R129, 0x10, R26 ;  /* 0x0000001081107825 */ /* 0x001fc800078e001a */
[----:B-1----:R-:W-:Y:S02]  /*0b00*/  IMAD.WIDE.U32 R24, R131, 0x10, R26 ;  /* 0x0000001083187825 */ /* 0x002fe400078e001a */
[----:B------:R-:W2:Y:S04]  /*0b10*/  LDG.E.128 R16, desc[UR6][R16.64] ;  /* 0x0000000610107981 */ /* 0x000ea8000c1e1d00 */
[----:B------:R-:W2:Y:S01]  /*0b20*/  LDG.E.128 R24, desc[UR6][R24.64] ;  /* 0x0000000618187981 */ /* 0x000ea2000c1e1d00 */
[----:B------:R-:W0:Y:S08]  /*0b30*/  @P0 MUFU.RCP R3, R93 ;  /* 0x0000005d00030308 */ /* 0x000e300000001000 */
[----:B------:R-:W1:Y:S08]  /*0b40*/  @P0 MUFU.RCP R2, R82 ;  /* 0x0000005200020308 */ /* 0x000e700000001000 */
[----:B------:R-:W2:Y:S08]  /*0b50*/  @P0 MUFU.RCP R137, R92 ;  /* 0x0000005c00890308 */ /* 0x000eb00000001000 */
        /* <DEDUP_REMOVED lines=8> */
[----:B------:R-:W-:Y:S08]  /*0be0*/  @P0 MUFU.RCP R148, R100 ;  /* 0x0000006400940308 */ /* 0x000ff00000001000 */
[----:B------:R-:W-:Y:S08]  /*0bf0*/  @P0 MUFU.RCP R159, R119 ;  /* 0x00000077009f0308 */ /* 0x000ff00000001000 */
[----:B------:R-:W-:Y:S01]  /*0c00*/  @P0 MUFU.RCP R161, R122 ;  /* 0x0000007a00a10308 */ /* 0x000fe20000001000 */
[----:B----4-:R-:W-:-:S02]  /*0c10*/  HADD2.F32 R150, -RZ, R4.H1_H1 ;  /* 0x30000004ff967230 */ /* 0x010fc40000004100 */
[----:B------:R-:W-:-:S03]  /*0c20*/  HADD2.F32 R149, -RZ, R4.H0_H0 ;  /* 0x20000004ff957230 */ /* 0x000fc60000004100 */
[----:B------:R-:W-:Y:S02]  /*0c30*/  @P0 FADD.FTZ R134, -R69, R150 ;  /* 0x0000009645860221 */ /* 0x000fe40000010100 */
[----:B------:R-:W-:Y:S02]  /*0c40*/  @P0 FADD.FTZ R133, -R67, R149 ;  /* 0x0000009543850221 */ /* 0x000fe40000010100 */
[----:B0-----:R-:W-:Y:S01]  /*0c50*/  @P0 FMUL.FTZ R134, R134, R3 ;  /* 0x0000000386860220 */ /* 0x001fe20000410000 */
[--C-:B---3--:R-:W-:Y:S01]  /*0c60*/  @!P0 FADD.FTZ R3, R149, -R0.reuse ;  /* 0x8000000095038221 */ /* 0x108fe20000010000 */
[----:B-1----:R-:W-:Y:S01]  /*0c70*/  @P0 FMUL.FTZ R133, R133, R2 ;  /* 0x0000000285850220 */ /* 0x002fe20000410000 */
[--C-:B------:R-:W-:Y:S02]  /*0c80*/  HADD2.F32 R151, -RZ, R5.reuse.H0_H0 ;  /* 0x20000005ff977230 */ /* 0x100fe40000004100 */
[----:B-----5:R-:W-:Y:S01]  /*0c90*/  @!P0 FMUL.FTZ R133, R132, R3 ;  /* 0x0000000384858220 */ /* 0x020fe20000410000 */
[----:B------:R-:W-:Y:S01]  /*0ca0*/  @!P0 FADD.FTZ R3, R150, -R0 ;  /* 0x8000000096038221 */ /* 0x000fe20000010000 */
[----:B------:R-:W-:-:S02]  /*0cb0*/  HADD2.F32 R5, -RZ, R5.H1_H1 ;  /* 0x30000005ff057230 */ /* 0x000fc40000004100 */
[--C-:B------:R-:W-:Y:S02]  /*0cc0*/  HADD2.F32 R155, -RZ, R7.reuse.H0_H0 ;  /* 0x20000007ff9b7230 */ /* 0x100fe40000004100 */
[----:B------:R-:W-:Y:S02]  /*0cd0*/  HADD2.F32 R7, -RZ, R7.H1_H1 ;  /* 0x30000007ff077230 */ /* 0x000fe40000004100 */
[----:B------:R-:W-:Y:S01]  /*0ce0*/  @P0 FADD.FTZ R136, -R68, R151 ;  /* 0x0000009744880221 */ /* 0x000fe20000010100 */
[----:B------:R-:W-:Y:S01]  /*0cf0*/  @!P0 FMUL.FTZ R134, R132, R3 ;  /* 0x0000000384868220 */ /* 0x000fe20000410000 */
[----:B------:R-:W-:Y:S02]  /*0d00*/  HADD2.F32 R153, -RZ, R6.H0_H0 ;  /* 0x20000006ff997230 */ /* 0x000fe40000004100 */
[----:B------:R-:W-:Y:S01]  /*0d10*/  @!P0 FADD.FTZ R3, R151, -R0 ;  /* 0x8000000097038221 */ /* 0x000fe20000010000 */
[----:B------:R-:W-:Y:S01]  /*0d20*/  @P0 FADD.FTZ R138, -R71, R5 ;  /* 0x00000005478a0221 */ /* 0x000fe20000010100 */
[----:B--2---:R-:W-:-:S02]  /*0d30*/  HADD2.F32 R149, -RZ, R8.H0_H0 ;  /* 0x20000008ff957230 */ /* 0x004fc40000004100 */
[----:B------:R-:W-:Y:S01]  /*0d40*/  @P0 FADD.FTZ R2, -R74, R7 ;  /* 0x000000074a020221 */ /* 0x000fe20000010100 */
[----:B------:R-:W-:Y:S01]  /*0d50*/  @P0 FMUL.FTZ R136, R136, R137 ;  /* 0x0000008988880220 */ /* 0x000fe20000410000 */
[----:B------:R-:W-:Y:S01]  /*0d60*/  @!P0 FMUL.FTZ R136, R132, R3 ;  /* 0x0000000384888220 */ /* 0x000fe20000410000 */
[----:B------:R-:W0:Y:S01]  /*0d70*/  @P0 MUFU.RCP R4, R101 ;  /* 0x0000006500040308 */ /* 0x000e220000001000 */
[----:B------:R-:W-:Y:S01]  /*0d80*/  @P0 FADD.FTZ R140, -R70, R153 ;  /* 0x00000099468c0221 */ /* 0x000fe20000010100 */
[----:B------:R-:W-:Y:S01]  /*0d90*/  @P0 FMUL.FTZ R138, R138, R135 ;  /* 0x000000878a8a0220 */ /* 0x000fe20000410000 */
[----:B------:R-:W-:Y:S01]  /*0da0*/  @!P0 FADD.FTZ R3, R153, -R0 ;  /* 0x8000000099038221 */ /* 0x000fe20000010000 */
[----:B------:R-:W-:Y:S02]  /*0db0*/  HADD2.F32 R157, -RZ, R8.H1_H1 ;  /* 0x30000008ff9d7230 */ /* 0x000fe40000004100 */
[----:B------:R-:W-:Y:S01]  /*0dc0*/  @P0 FADD.FTZ R135, -R75, R149 ;  /* 0x000000954b870221 */ /* 0x000fe20000010100 */
[----:B------:R-:W-:-:S02]  /*0dd0*/  HADD2.F32 R153, -RZ, R9.H1_H1 ;  /* 0x30000009ff997230 */ /* 0x000fc40000004100 */
[----:B------:R-:W-:Y:S02]  /*0de0*/  @P0 FMUL.FTZ R8, R2, R145 ;  /* 0x0000009102080220 */ /* 0x000fe40000410000 */
[----:B------:R-:W1:Y:S01]  /*0df0*/  @P0 MUFU.RCP R2, R106 ;  /* 0x0000006a00020308 */ /* 0x000e620000001000 */
[----:B------:R-:W-:Y:S01]  /*0e00*/  @P0 FMUL.FTZ R135, R135, R146 ;  /* 0x0000009287870220 */ /* 0x000fe20000410000 */
[----:B------:R-:W-:Y:S02]  /*0e10*/  HADD2.F32 R152, -RZ, R6.H1_H1 ;  /* 0x30000006ff987230 */ /* 0x000fe40000004100 */
[----:B------:R-:W-:Y:S01]  /*0e20*/  @P0 FADD.FTZ R146, -R78, R153 ;  /* 0x000000994e920221 */ /* 0x000fe20000010100 */
[----:B------:R-:W-:Y:S02]  /*0e30*/  HADD2.F32 R145, -RZ, R9.H0_H0 ;  /* 0x20000009ff917230 */ /* 0x000fe40000004100 */
[----:B------:R-:W-:Y:S01]  /*0e40*/  @!P0 FADD.FTZ R5, R5, -R0 ;  /* 0x8000000005058221 */ /* 0x000fe20000010000 */
[----:B------:R-:W2:Y:S01]  /*0e50*/  @P0 MUFU.RCP R6, R104 ;  /* 0x0000006800060308 */ /* 0x000ea20000001000 */
[----:B------:R-:W-:Y:S01]  /*0e60*/  @P0 FMUL.FTZ R140, R140, R139 ;  /* 0x0000008b8c8c0220 */ /* 0x000fe20000410000 */
[----:B------:R-:W-:Y:S01]  /*0e70*/  @P0 FMUL.FTZ R146, R146, R147 ;  /* 0x0000009392920220 */ /* 0x000fe20000410000 */
[----:B------:R-:W-:Y:S01]  /*0e80*/  @P0 FADD.FTZ R142, -R73, R152 ;  /* 0x00000098498e0221 */ /* 0x000fe20000010100 */
[----:B------:R-:W-:Y:S01]  /*0e90*/  @P0 FADD.FTZ R144, -R72, R155 ;  /* 0x0000009b48900221 */ /* 0x000fe20000010100 */
[----:B------:R-:W-:Y:S01]  /*0ea0*/  @!P0 FMUL.FTZ R140, R132, R3 ;  /* 0x00000003848c8220 */ /* 0x000fe20000410000 */
[----:B------:R-:W-:-:S02]  /*0eb0*/  HADD2.F32 R147, -RZ, R10.H1_H1 ;  /* 0x3000000aff937230 */ /* 0x000fc40000004100 */
[--C-:B------:R-:W-:Y:S01]  /*0ec0*/  @!P0 FADD.FTZ R3, R155, -R0.reuse ;  /* 0x800000009b038221 */ /* 0x100fe20000010000 */
[----:B------:R-:W-:Y:S01]  /*0ed0*/  @!P0 FMUL.FTZ R138, R132, R5 ;  /* 0x00000005848a8220 */ /* 0x000fe20000410000 */
[----:B------:R-:W-:Y:S01]  /*0ee0*/  @P0 FADD.FTZ R9, -R77, R145 ;  /* 0x000000914d090221 */ /* 0x000fe20000010100 */
[--C-:B------:R-:W-:Y:S01]  /*0ef0*/  @!P0 FADD.FTZ R5, R152, -R0.reuse ;  /* 0x8000000098058221 */ /* 0x100fe20000010000 */
[----:B------:R-:W-:Y:S01]  /*0f00*/  @P0 FMUL.FTZ R142, R142, R141 ;  /* 0x0000008d8e8e0220 */ /* 0x000fe20000410000 */
[----:B------:R-:W-:Y:S01]  /*0f10*/  @P0 FMUL.FTZ R144, R144, R143 ;  /* 0x0000008f90900220 */ /* 0x000fe20000410000 */
[----:B------:R-:W-:Y:S02]  /*0f20*/  HADD2.F32 R152, -RZ, R10.H0_H0 ;  /* 0x2000000aff987230 */ /* 0x000fe40000004100 */
[----:B------:R-:W-:Y:S01]  /*0f30*/  @!P0 FMUL.FTZ R144, R132, R3 ;  /* 0x0000000384908220 */ /* 0x000fe20000410000 */
[----:B------:R-:W-:Y:S01]  /*0f40*/  @P0 FADD.FTZ R141, -R80, R147 ;  /* 0x00000093508d0221 */ /* 0x000fe20000010100 */
[----:B0-----:R-:W-:Y:S01]  /*0f50*/  @P0 FMUL.FTZ R9, R9, R4 ;  /* 0x0000000409090220 */ /* 0x001fe20000410000 */
[----:B------:R-:W-:Y:S01]  /*0f60*/  @!P0 FADD.FTZ R3, R149, -R0 ;  /* 0x8000000095038221 */ /* 0x000fe20000010000 */
[----:B------:R-:W0:Y:S01]  /*0f70*/  @P0 MUFU.RCP R150, R107 ;  /* 0x0000006b00960308 */ /* 0x000e220000001000 */
[----:B------:R-:W-:Y:S01]  /*0f80*/  @!P0 FMUL.FTZ R142, R132, R5 ;  /* 0x00000005848e8220 */ /* 0x000fe20000410000 */
[----:B------:R-:W-:Y:S01]  /*0f90*/  @P0 FADD.FTZ R139, -R79, R152 ;  /* 0x000000984f8b0221 */ /* 0x000fe20000010100 */
[----:B------:R-:W-:Y:S01]  /*0fa0*/  @!P0 FADD.FTZ R5, R7, -R0 ;  /* 0x8000000007058221 */ /* 0x000fe20000010000 */
[----:B-1----:R-:W-:Y:S01]  /*0fb0*/  @P0 FMUL.FTZ R141, R141, R2 ;  /* 0x000000028d8d0220 */ /* 0x002fe20000410000 */
[----:B------:R-:W-:-:S03]  /*0fc0*/  @P0 FADD.FTZ R137, -R76, R157 ;  /* 0x0000009d4c890221 */ /* 0x000fc60000010100 */
[----:B------:R-:W1:Y:S01]  /*0fd0*/  @P0 MUFU.RCP R4, R110 ;  /* 0x0000006e00040308 */ /* 0x000e620000001000 */
[----:B------:R-:W-:Y:S01]  /*0fe0*/  @!P0 FMUL.FTZ R135, R132, R3 ;  /* 0x0000000384878220 */ /* 0x000fe20000410000 */
[--C-:B------:R-:W-:Y:S01]  /*0ff0*/  @!P0 FADD.FTZ R7, R152, -R0.reuse ;  /* 0x8000000098078221 */ /* 0x100fe20000010000 */
[----:B------:R-:W-:Y:S01]  /*1000*/  @!P0 FADD.FTZ R3, R157, -R0 ;  /* 0x800000009d038221 */ /* 0x000fe20000010000 */
[----:B--2---:R-:W-:-:S04]  /*1010*/  @P0 FMUL.FTZ R139, R139, R6 ;  /* 0x000000068b8b0220 */ /* 0x004fc80000410000 */
[----:B------:R-:W2:Y:S01]  /*1020*/  @P0 MUFU.RCP R2, R113 ;  /* 0x0000007100020308 */ /* 0x000ea20000001000 */
[----:B------:R-:W-:Y:S01]  /*1030*/  @P0 FMUL.FTZ R137, R137, R148 ;  /* 0x0000009489890220 */ /* 0x000fe20000410000 */
[C---:B------:R-:W-:Y:S01]  /*1040*/  @!P0 FMUL.FTZ R139, R132.reuse, R7 ;  /* 0x00000007848b8220 */ /* 0x040fe20000410000 */
[----:B------:R-:W-:Y:S02]  /*1050*/  HADD2.F32 R10, -RZ, R11.H0_H0 ;  /* 0x2000000bff0a7230 */ /* 0x000fe40000004100 */
[C---:B------:R-:W-:Y:S01]  /*1060*/  @!P0 FMUL.FTZ R137, R132.reuse, R3 ;  /* 0x0000000384898220 */ /* 0x040fe20000410000 */
[----:B------:R-:W-:Y:S02]  /*1070*/  HADD2.F32 R7, -RZ, R12.H0_H0 ;  /* 0x2000000cff077230 */ /* 0x000fe40000004100 */
[----:B------:R-:W-:Y:S01]  /*1080*/  @!P0 FMUL.FTZ R8, R132, R5 ;  /* 0x0000000584088220 */ /* 0x000fe20000410000 */
[--C-:B------:R-:W-:Y:S01]  /*1090*/  @!P0 FADD.FTZ R3, R145, -R0.reuse ;  /* 0x8000000091038221 */ /* 0x100fe20000010000 */
[----:B------:R-:W3:Y:S01]  /*10a0*/  @P0 MUFU.RCP R6, R112 ;  /* 0x0000007000060308 */ /* 0x000ee20000001000 */
[----:B------:R-:W-:Y:S01]  /*10b0*/  @!P0 FADD.FTZ R5, R153, -R0 ;  /* 0x8000000099058221 */ /* 0x000fe20000010000 */
[----:B------:R-:W-:-:S02]  /*10c0*/  HADD2.F32 R153, -RZ, R13.H0_H0 ;  /* 0x2000000dff997230 */ /* 0x000fc40000004100 */
[----:B------:R-:W-:Y:S01]  /*10d0*/  @P0 FADD.FTZ R143, -R81, R10 ;  /* 0x0000000a518f0221 */ /* 0x000fe20000010100 */
[----:B------:R-:W-:Y:S01]  /*10e0*/  @!P0 FMUL.FTZ R9, R132, R3 ;  /* 0x0000000384098220 */ /* 0x000fe20000410000 */
[----:B------:R-:W-:Y:S02]  /*10f0*/  HADD2.F32 R152, -RZ, R12.H1_H1 ;  /* 0x3000000cff987230 */ /* 0x000fe40000004100 */
[----:B------:R-:W-:Y:S01]  /*1100*/  @P0 FADD.FTZ R145, -R90, R7 ;  /* 0x000000075a910221 */ /* 0x000fe20000010100 */
[----:B------:R-:W-:Y:S01]  /*1110*/  @!P0 FADD.FTZ R3, R10, -R0 ;  /* 0x800000000a038221 */ /* 0x000fe20000010000 */
[----:B------:R-:W4:Y:S01]  /*1120*/  @P0 MUFU.RCP R148, R109 ;  /* 0x0000006d00940308 */ /* 0x000f220000001000 */
[----:B------:R-:W-:Y:S01]  /*1130*/  @P0 FADD.FTZ R149, -R88, R153 ;  /* 0x0000009958950221 */ /* 0x000fe20000010100 */
[----:B0-----:R-:W-:Y:S01]  /*1140*/  @P0 FMUL.FTZ R143, R143, R150 ;  /* 0x000000968f8f0220 */ /* 0x001fe20000410000 */
[----:B-1----:R-:W-:-:S05]  /*1150*/  @P0 FMUL.FTZ R145, R145, R4 ;  /* 0x0000000491910220 */ /* 0x002fca0000410000 */
[----:B------:R-:W0:Y:S01]  /*1160*/  @P0 MUFU.RCP R151, R115 ;  /* 0x0000007300970308 */ /* 0x000e220000001000 */
[----:B------:R-:W-:Y:S01]  /*1170*/  @!P0 FMUL.FTZ R143, R132, R3 ;  /* 0x00000003848f8220 */ /* 0x000fe20000410000 */
[----:B------:R-:W-:-:S06]  /*1180*/  @!P0 FADD.FTZ R3, R7, -R0 ;  /* 0x8000000007038221 */ /* 0x000fcc0000010000 */
[----:B------:R-:W1:Y:S01]  /*1190*/  @P0 MUFU.RCP R12, R116 ;  /* 0x00000074000c0308 */ /* 0x000e620000001000 */
[----:B------:R-:W-:Y:S02]  /*11a0*/  HADD2.F32 R150, -RZ, R11.H1_H1 ;  /* 0x3000000bff967230 */ /* 0x000fe40000004100 */
[----:B--2---:R-:W-:Y:S01]  /*11b0*/  @P0 FMUL.FTZ R149, R149, R2 ;  /* 0x0000000295950220 */ /* 0x004fe20000410000 */
[----:B------:R-:W-:Y:S01]  /*11c0*/  @!P0 FADD.FTZ R11, R147, -R0 ;  /* 0x80000000930b8221 */ /* 0x000fe20000010000 */
[----:B------:R-:W-:-:S03]  /*11d0*/  HADD2.F32 R2, -RZ, R13.H1_H1 ;  /* 0x3000000dff027230 */ /* 0x000fc60000004100 */
[----:B------:R-:W2:Y:S01]  /*11e0*/  @P0 MUFU.RCP R4, R118 ;  /* 0x0000007600040308 */ /* 0x000ea20000001000 */
[--C-:B------:R-:W-:Y:S02]  /*11f0*/  HADD2.F32 R155, -RZ, R14.reuse.H0_H0 ;  /* 0x2000000eff9b7230 */ /* 0x100fe40000004100 */
[----:B------:R-:W-:Y:S01]  /*1200*/  @P0 FADD.FTZ R147, -R89, R152 ;  /* 0x0000009859930221 */ /* 0x000fe20000010100 */
[----:B------:R-:W-:Y:S01]  /*1210*/  @!P0 FMUL.FTZ R145, R132, R3 ;  /* 0x0000000384918220 */ /* 0x000fe20000410000 */
[----:B------:R-:W-:Y:S01]  /*1220*/  @!P0 FADD.FTZ R3, R152, -R0 ;  /* 0x8000000098038221 */ /* 0x000fe20000010000 */
[C---:B------:R-:W-:Y:S01]  /*1230*/  @!P0 FMUL.FTZ R141, R132.reuse, R11 ;  /* 0x0000000b848d8220 */ /* 0x040fe20000410000 */
[----:B------:R-:W-:Y:S01]  /*1240*/  @!P0 FMUL.FTZ R146, R132, R5 ;  /* 0x0000000584928220 */ /* 0x000fe20000410000 */
[----:B------:R-:W-:Y:S01]  /*1250*/  @P0 FADD.FTZ R11, -R91, R150 ;  /* 0x000000965b0b0221 */ /* 0x000fe20000010100 */
[----:B------:R-:W-:Y:S01]  /*1260*/  @P0 FADD.FTZ R10, -R87, R2 ;  /* 0x00000002570a0221 */ /* 0x000fe20000010100 */
[----:B------:R-:W-:-:S02]  /*1270*/  HADD2.F32 R14, -RZ, R14.H1_H1 ;  /* 0x3000000eff0e7230 */ /* 0x000fc40000004100 */
[----:B---3--:R-:W-:Y:S01]  /*1280*/  @P0 FMUL.FTZ R147, R147, R6 ;  /* 0x0000000693930220 */ /* 0x008fe20000410000 */
[--C-:B------:R-:W-:Y:S01]  /*1290*/  @!P0 FADD.FTZ R5, R150, -R0.reuse ;  /* 0x8000000096058221 */ /* 0x100fe20000010000 */
[----:B------:R-:W-:Y:S01]  /*12a0*/  @P0 FADD.FTZ R13, -R86, R155 ;  /* 0x0000009b560d0221 */ /* 0x000fe20000010100 */
[--C-:B------:R-:W-:Y:S02]  /*12b0*/  HADD2.F32 R157, -RZ, R15.reuse.H0_H0 ;  /* 0x2000000fff9d7230 */ /* 0x100fe40000004100 */
[----:B------:R-:W-:Y:S01]  /*12c0*/  @!P0 FMUL.FTZ R147, R132, R3 ;  /* 0x0000000384938220 */ /* 0x000fe20000410000 */
[----:B------:R-:W-:Y:S02]  /*12d0*/  HADD2.F32 R6, -RZ, R15.H1_H1 ;  /* 0x3000000fff067230 */ /* 0x000fe40000004100 */
[----:B----4-:R-:W-:Y:S01]  /*12e0*/  @P0 FMUL.FTZ R11, R11, R148 ;  /* 0x000000940b0b0220 */ /* 0x010fe20000410000 */
[----:B------:R-:W-:Y:S02]  /*12f0*/  HADD2.F32 R3, -RZ, R16.H0_H0 ;  /* 0x20000010ff037230 */ /* 0x000fe40000004100 */
[----:B0-----:R-:W-:Y:S01]  /*1300*/  @P0 FMUL.FTZ R10, R10, R151 ;  /* 0x000000970a0a0220 */ /* 0x001fe20000410000 */
[----:B------:R-:W-:Y:S01]  /*1310*/  @!P0 FMUL.FTZ R11, R132, R5 ;  /* 0x00000005840b8220 */ /* 0x000fe20000410000 */
[----:B-1----:R-:W-:Y:S01]  /*1320*/  @P0 FMUL.FTZ R13, R13, R12 ;  /* 0x0000000c0d0d0220 */ /* 0x002fe20000410000 */
[--C-:B------:R-:W-:Y:S01]  /*1330*/  @!P0 FADD.FTZ R7, R2, -R0.reuse ;  /* 0x8000000002078221 */ /* 0x100fe20000010000 */
[----:B------:R-:W-:Y:S01]  /*1340*/  @!P0 FADD.FTZ R151, R155, -R0 ;  /* 0x800000009b978221 */ /* 0x000fe20000010000 */
[----:B------:R-:W-:Y:S01]  /*1350*/  @P0 FADD.FTZ R15, -R85, R14 ;  /* 0x0000000e550f0221 */ /* 0x000fe20000010100 */
[--C-:B------:R-:W-:Y:S01]  /*1360*/  @!P0 FADD.FTZ R5, R153, -R0.reuse ;  /* 0x8000000099058221 */ /* 0x100fe20000010000 */
[----:B------:R-:W-:Y:S01]  /*1370*/  @P0 FADD.FTZ R12, -R84, R157 ;  /* 0x0000009d540c0221 */ /* 0x000fe20000010100 */
[----:B------:R-:W-:Y:S01]  /*1380*/  @!P0 FADD.FTZ R155, R157, -R0 ;  /* 0x800000009d9b8221 */ /* 0x000fe20000010000 */
[----:B------:R-:W-:-:S02]  /*1390*/  HADD2.F32 R2, -RZ, R17.H1_H1 ;  /* 0x30000011ff027230 */ /* 0x000fc40000004100 */
[--C-:B------:R-:W-:Y:S01]  /*13a0*/  @!P0 FADD.FTZ R153, R14, -R0.reuse ;  /* 0x800000000e998221 */ /* 0x100fe20000010000 */
[----:B------:R-:W-:Y:S01]  /*13b0*/  @!P0 FADD.FTZ R157, R6, -R0 ;  /* 0x80000000069d8221 */ /* 0x000fe20000010000 */
[----:B------:R-:W-:Y:S02]  /*13c0*/  HADD2.F32 R16, -RZ, R16.H1_H1 ;  /* 0x30000010ff107230 */ /* 0x000fe40000004100 */
[----:B------:R-:W-:Y:S01]  /*13d0*/  FMUL.FTZ R0, R82, R3 ;  /* 0x0000000352007220 */ /* 0x000fe20000410000 */
[----:B--2---:R-:W-:Y:S01]  /*13e0*/  @P0 FMUL.FTZ R15, R15, R4 ;  /* 0x000000040f0f0220 */ /* 0x004fe20000410000 */
[----:B------:R-:W-:Y:S02]  /*13f0*/  HADD2.F32 R4, -RZ, R18.H0_H0 ;  /* 0x20000012ff047230 */ /* 0x000fe40000004100 */
[----:B------:R-:W-:Y:S01]  /*1400*/  @!P0 FMUL.FTZ R15, R132, R153 ;  /* 0x00000099840f8220 */ /* 0x000fe20000410000 */
[--C-:B------:R-:W-:Y:S02]  /*1410*/  HADD2.F32 R162, -RZ, R27.reuse.H0_H0 ;  /* 0x2000001bffa27230 */ /* 0x100fe40000004100 */
[----:B------:R-:W-:Y:S01]  /*1420*/  FADD.FTZ R108, R2, R108 ;  /* 0x0000006c026c7221 */ /* 0x000fe20000010000 */
[----:B------:R-:W-:-:S02]  /*1430*/  HADD2.F32 R164, -RZ, R27.H1_H1 ;  /* 0x3000001bffa47230 */ /* 0x000fc40000004100 */
[----:B------:R-:W-:Y:S01]  /*1440*/  FFMA.FTZ R111, R2, R138, R111 ;  /* 0x0000008a026f7223 */ /* 0x000fe2000001006f */
[----:B------:R-:W-:Y:S01]  /*1450*/  FMUL.FTZ R27, R95, R2 ;  /* 0x000000025f1b7220 */ /* 0x000fe20000410000 */
[----:B------:R-:W-:Y:S01]  /*1460*/  FMUL.FTZ R153, R93, R16 ;  /* 0x000000105d997220 */ /* 0x000fe20000410000 */
[----:B------:R-:W-:Y:S01]  /*1470*/  FADD.FTZ R2, RZ, R0 ;  /* 0x00000000ff027221 */ /* 0x000fe20000010000 */
[----:B------:R-:W-:Y:S01]  /*1480*/  @!P0 FMUL.FTZ R13, R132, R151 ;  /* 0x00000097840d8220 */ /* 0x000fe20000410000 */
[--C-:B------:R-:W-:Y:S02]  /*1490*/  HADD2.F32 R154, -RZ, R25.reuse.H0_H0 ;  /* 0x20000019ff9a7230 */ /* 0x100fe40000004100 */
[C---:B------:R-:W-:Y:S01]  /*14a0*/  FADD.FTZ R102, R4.reuse, R102 ;  /* 0x0000006604667221 */ /* 0x040fe20000010000 */
[----:B------:R-:W-:Y:S02]  /*14b0*/  HADD2.F32 R156, -RZ, R25.H1_H1 ;  /* 0x30000019ff9c7230 */ /* 0x000fe40000004100 */
[----:B------:R-:W-:Y:S01]  /*14c0*/  FFMA.FTZ R105, R4, R140, R105 ;  /* 0x0000008c04697223 */ /* 0x000fe20000010069 */
[----:B------:R-:W-:-:S02]  /*14d0*/  HADD2.F32 R151, -RZ, R17.H0_H0 ;  /* 0x20000011ff977230 */ /* 0x000fc40000004100 */
[----:B------:R-:W-:Y:S01]  /*14e0*/  FMUL.FTZ R25, R94, R4 ;  /* 0x000000045e197220 */ /* 0x000fe20000410000 */
[----:B------:R-:W-:Y:S01]  /*14f0*/  FADD.FTZ R4, R2, R153 ;  /* 0x0000009902047221 */ /* 0x000fe20000010000 */
[----:B------:R-:W-:Y:S01]  /*1500*/  FFMA.FTZ R2, R0, R133, RZ ;  /* 0x0000008500027223 */ /* 0x000fe200000100ff */
[C---:B------:R-:W-:Y:S01]  /*1510*/  FADD.FTZ R114, R151.reuse, R114 ;  /* 0x0000007297727221 */ /* 0x040fe20000010000 */
[----:B------:R-:W-:Y:S01]  /*1520*/  FFMA.FTZ R117, R151, R136, R117 ;  /* 0x0000008897757223 */ /* 0x000fe20000010075 */
[----:B------:R-:W-:Y:S01]  /*1530*/  FMUL.FTZ R151, R92, R151 ;  /* 0x000000975c977220 */ /* 0x000fe20000410000 */
[----:B------:R-:W-:-:S03]  /*1540*/  FFMA.FTZ R2, R153, R134, R2 ;  /* 0x0000008699027223 */ /* 0x000fc60000010002 */
[----:B------:R-:W-:Y:S01]  /*1550*/  FADD.FTZ R4, R4, R151 ;  /* 0x0000009704047221 */ /* 0x000fe20000010000 */
[----:B------:R-:W-:Y:S01]  /*1560*/  FFMA.FTZ R2, R151, R136, R2 ;  /* 0x0000008897027223 */ /* 0x000fe20000010002 */
[----:B------:R-:W-:Y:S02]  /*1570*/  HADD2.F32 R18, -RZ, R18.H1_H1 ;  /* 0x30000012ff127230 */ /* 0x000fe40000004100 */
[----:B------:R-:W-:Y:S01]  /*1580*/  FADD.FTZ R4, R4, R27 ;  /* 0x0000001b04047221 */ /* 0x000fe20000010000 */
[----:B------:R-:W-:Y:S01]  /*1590*/  FFMA.FTZ R2, R27, R138, R2 ;  /* 0x0000008a1b027223 */ /* 0x000fe20000010002 */
[----:B------:R-:W-:Y:S01]  /*15a0*/  @P0 FMUL.FTZ R12, R12, R159 ;  /* 0x0000009f0c0c0220 */ /* 0x000fe20000410000 */
[----:B------:R-:W-:Y:S01]  /*15b0*/  @!P0 FMUL.FTZ R149, R132, R5 ;  /* 0x0000000584958220 */ /* 0x000fe20000410000 */
[----:B------:R-:W-:Y:S02]  /*15c0*/  HADD2.F32 R5, -RZ, R19.H0_H0 ;  /* 0x20000013ff057230 */ /* 0x000fe40000004100 */
[----:B------:R-:W-:Y:S01]  /*15d0*/  FADD.FTZ R4, R4, R25 ;  /* 0x0000001904047221 */ /* 0x000fe20000010000 */
[----:B------:R-:W-:-:S02]  /*15e0*/  HADD2.F32 R150, -RZ, R23.H0_H0 ;  /* 0x20000017ff967230 */ /* 0x000fc40000004100 */
[----:B------:R-:W-:Y:S01]  /*15f0*/  FFMA.FTZ R2, R25, R140, R2 ;  /* 0x0000008c19027223 */ /* 0x000fe20000010002 */
[----:B------:R-:W-:Y:S02]  /*1600*/  HADD2.F32 R159, -RZ, R23.H1_H1 ;  /* 0x30000017ff9f7230 */ /* 0x000fe40000004100 */
[----:B------:R-:W-:Y:S01]  /*1610*/  FMUL.FTZ R23, R97, R18 ;  /* 0x0000001261177220 */ /* 0x000fe20000410000 */
[----:B------:R-:W-:Y:S02]  /*1620*/  HADD2.F32 R19, -RZ, R19.H1_H1 ;  /* 0x30000013ff137230 */ /* 0x000fe40000004100 */
[--C-:B------:R-:W-:Y:S02]  /*1630*/  HADD2.F32 R17, -RZ, R21.reuse.H0_H0 ;  /* 0x20000015ff117230 */ /* 0x100fe40000004100 */
[----:B------:R-:W-:Y:S01]  /*1640*/  FADD.FTZ R4, R4, R23 ;  /* 0x0000001704047221 */ /* 0x000fe20000010000 */
[----:B------:R-:W-:Y:S02]  /*1650*/  HADD2.F32 R148, -RZ, R21.H1_H1 ;  /* 0x30000015ff947230 */ /* 0x000fe40000004100 */
[----:B------:R-:W-:Y:S01]  /*1660*/  FMUL.FTZ R21, R96, R5 ;  /* 0x0000000560157220 */ /* 0x000fe20000410000 */
[----:B------:R-:W-:Y:S01]  /*1670*/  FFMA.FTZ R2, R23, R142, R2 ;  /* 0x0000008e17027223 */ /* 0x000fe20000010002 */
[----:B------:R-:W-:Y:S01]  /*1680*/  @P0 FADD.FTZ R14, -R83, R6 ;  /* 0x00000006530e0221 */ /* 0x000fe20000010100 */
[----:B------:R-:W-:-:S02]  /*1690*/  HADD2.F32 R6, -RZ, R20.H0_H0 ;  /* 0x20000014ff067230 */ /* 0x000fc40000004100 */
[C---:B------:R-:W-:Y:S01]  /*16a0*/  FADD.FTZ R62, R19.reuse, R62 ;  /* 0x0000003e133e7221 */ /* 0x040fe20000010000 */
[----:B------:R-:W-:Y:S01]  /*16b0*/  FFMA.FTZ R61, R19, R8, R61 ;  /* 0x00000008133d7223 */ /* 0x000fe2000001003d */
[----:B------:R-:W-:Y:S01]  /*16c0*/  FMUL.FTZ R19, R98, R19 ;  /* 0x0000001362137220 */ /* 0x000fe20000410000 */
[----:B------:R-:W-:Y:S01]  /*16d0*/  FADD.FTZ R4, R4, R21 ;  /* 0x0000001504047221 */ /* 0x000fe20000010000 */
[----:B------:R-:W-:Y:S01]  /*16e0*/  FFMA.FTZ R2, R21, R144, R2 ;  /* 0x0000009015027223 */ /* 0x000fe20000010002 */
[----:B------:R-:W-:Y:S01]  /*16f0*/  @P0 FMUL.FTZ R14, R14, R161 ;  /* 0x000000a10e0e0220 */ /* 0x000fe20000410000 */
[C---:B------:R-:W-:Y:S01]  /*1700*/  @!P0 FMUL.FTZ R10, R132.reuse, R7 ;  /* 0x00000007840a8220 */ /* 0x040fe20000410000 */
[C---:B------:R-:W-:Y:S01]  /*1710*/  @!P0 FMUL.FTZ R12, R132.reuse, R155 ;  /* 0x0000009b840c8220 */ /* 0x040fe20000410000 */
[----:B------:R-:W-:Y:S01]  /*1720*/  @!P0 FMUL.FTZ R14, R132, R157 ;  /* 0x0000009d840e8220 */ /* 0x000fe20000410000 */
[----:B------:R-:W-:Y:S02]  /*1730*/  HADD2.F32 R7, -RZ, R20.H1_H1 ;  /* 0x30000014ff077230 */ /* 0x000fe40000004100 */
[----:B------:R-:W-:Y:S01]  /*1740*/  FADD.FTZ R124, R3, R124 ;  /* 0x0000007c037c7221 */ /* 0x000fe20000010000 */
[----:B------:R-:W-:-:S02]  /*1750*/  HADD2.F32 R155, -RZ, R22.H0_H0 ;  /* 0x20000016ff9b7230 */ /* 0x000fc40000004100 */
[----:B------:R-:W-:Y:S01]  /*1760*/  FFMA.FTZ R126, R3, R133, R126 ;  /* 0x00000085037e7223 */ /* 0x000fe2000001007e */
[----:B------:R-:W-:Y:S02]  /*1770*/  HADD2.F32 R157, -RZ, R22.H1_H1 ;  /* 0x30000016ff9d7230 */ /* 0x000fe40000004100 */
        /* <DEDUP_REMOVED lines=24> */
[----:B------:R-:W-:Y:S02]  /*1900*/  HADD2.F32 R163, -RZ, R24.H1_H1 ;  /* 0x30000018ffa37230 */ /* 0x000fe40000004100 */
[----:B------:R-:W-:Y:S01]  /*1910*/  FMUL.FTZ R24, R106, R157 ;  /* 0x0000009d6a187220 */ /* 0x000fe20000410000 */
[----:B------:R-:W-:Y:S01]  /*1920*/  FADD.FTZ R3, R3, R16 ;  /* 0x0000001003037221 */ /* 0x000fe20000010000 */
[----:B------:R-:W-:Y:S01]  /*1930*/  FFMA.FTZ R5, R16, R139, R5 ;  /* 0x0000008b10057223 */ /* 0x000fe20000010005 */
[--C-:B------:R-:W-:Y:S02]  /*1940*/  HADD2.F32 R165, -RZ, R26.reuse.H0_H0 ;  /* 0x2000001affa57230 */ /* 0x100fe40000004100 */
[----:B------:R-:W-:Y:S02]  /*1950*/  HADD2.F32 R167, -RZ, R26.H1_H1 ;  /* 0x3000001affa77230 */ /* 0x000fe40000004100 */
        /* <DEDUP_REMOVED lines=83> */
.L_x_3564:
        /* <DEDUP_REMOVED lines=14> */
.L_x_3552:
        /* <DEDUP_REMOVED lines=85> */
[----:B------:R-:W-:Y:S01]  /*24c0*/  FMUL.FTZ R153, R132, R153 ;  /* 0x0000009984997220 */ /* 0x000fe20000410000 */
[----:B------:R-:W-:Y:S01]  /*24d0*/  F2FP.F16.F32.PACK_AB R7, R2, R7 ;  /* 0x000000070207723e */ /* 0x000fe200000000ff */
        /* <DEDUP_REMOVED lines=14> */
[----:B------:R-:W-:-:S02]  /*25c0*/  F2FP.F16.F32.PACK_AB R14, R16, R3 ;  /* 0x00000003100e723e */ /* 0x000fc400000000ff */
[----:B------:R-:W-:Y:S02]  /*25d0*/  LEA R16, P3, R130, UR8, 0x4 ;  /* 0x0000000882107c11 */ /* 0x000fe4000f8620ff */
[----:B------:R-:W-:Y:S02]  /*25e0*/  LEA R18, P4, R131, UR8, 0x4 ;  /* 0x0000000883127c11 */ /* 0x000fe4000f8820ff */
[----:B------:R-:W-:Y:S02]  /*25f0*/  F2FP.F16.F32.PACK_AB R6, R23, R6 ;  /* 0x000000061706723e */ /* 0x000fe400000000ff */
[----:B------:R-:W-:Y:S02]  /*2600*/  F2FP.F16.F32.PACK_AB R5, R0, R5 ;  /* 0x000000050005723e */ /* 0x000fe400000000ff */
[----:B------:R-:W-:Y:S02]  /*2610*/  F2FP.F16.F32.PACK_AB R4, R153, R4 ;  /* 0x000000049904723e */ /* 0x000fe400000000ff */
[----:B------:R-:W-:-:S02]  /*2620*/  LEA.HI.X R3, R129, UR9, RZ, 0x4, P2 ;  /* 0x0000000981037c11 */ /* 0x000fc400090f24ff */
[----:B------:R-:W-:Y:S02]  /*2630*/  F2FP.F16.F32.PACK_AB R10, R141, R10 ;  /* 0x0000000a8d0a723e */ /* 0x000fe400000000ff */
[----:B------:R-:W-:Y:S01]  /*2640*/  F2FP.F16.F32.PACK_AB R9, R12, R9 ;  /* 0x000000090c09723e */ /* 0x000fe200000000ff */
[----:B------:R0:W-:Y:S01]  /*2650*/  STG.E.128 desc[UR6][R2.64], R4 ;  /* 0x0000000402007986 */ /* 0x0001e2000c101d06 */
[----:B------:R-:W-:Y:S02]  /*2660*/  F2FP.F16.F32.PACK_AB R8, R137, R8 ;  /* 0x000000088908723e */ /* 0x000fe400000000ff */
[----:B------:R-:W-:Y:S02]  /*2670*/  LEA.HI.X R17, R130, UR9, RZ, 0x4, P3 ;  /* 0x0000000982117c11 */ /* 0x000fe400098f24ff */
[----:B------:R-:W-:Y:S02]  /*2680*/  F2FP.F16.F32.PACK_AB R15, R132, R15 ;  /* 0x0000000f840f723e */ /* 0x000fe400000000ff */
[----:B------:R-:W-:Y:S01]  /*2690*/  F2FP.F16.F32.PACK_AB R13, R22, R13 ;  /* 0x0000000d160d723e */ /* 0x000fe200000000ff */
[----:B------:R0:W-:Y:S01]  /*26a0*/  STG.E.128 desc[UR6][R16.64], R8 ;  /* 0x0000000810007986 */ /* 0x0001e2000c101d06 */
[----:B------:R-:W-:-:S02]  /*26b0*/  F2FP.F16.F32.PACK_AB R12, R20, R145 ;  /* 0x00000091140c723e */ /* 0x000fc400000000ff */
        /* <DEDUP_REMOVED lines=52> */
.L_x_3550:
        /* <DEDUP_REMOVED lines=28> */
.L_x_3551:
[----:B------:R-:W-:Y:S01]  /*2bc0*/  HFMA2.MMA R166, -RZ, RZ, 0, 9.5367431640625e-07 ;  /* 0x00000010ffa67435 */ /* 0x000fe200000001ff */
[----:B------:R-:W-:Y:S02]  /*2bd0*/  MOV R167, R2 ;  /* 0x0000000200a77202 */ /* 0x000fe40000000f00 */
[----:B------:R-:W-:Y:S02]  /*2be0*/  MOV R169, 0x1f ;  /* 0x0000001f00a97802 */ /* 0x000fe40000000f00 */
[----:B------:R-:W-:-:S07]  /*2bf0*/  MOV R164, 0xffffffff ;  /* 0xffffffff00a47802 */ /* 0x000fce0000000f00 */
[----:B------:R-:W-:Y:S05]  /*2c00*/  WARPSYNC.COLLECTIVE R164, `(.L_x_3554) ;  /* 0x00000000a4087348 */ /* 0x000fea0003c00000 */
[----:B------:R0:W1:Y:S02]  /*2c10*/  SHFL.DOWN P2, R165, R167, R166, R169 ;  /* 0x080000a6a7a57389 */ /* 0x00006400000400a9 */
[----:B01----:R-:W-:Y:S01]  /*2c20*/  ENDCOLLECTIVE ;  /* 0x000000000000791b */ /* 0x003fe20003800000 */
.L_x_3554:
[----:B------:R-:W-:Y:S02]  /*2c30*/  MOV R167, R3 ;  /* 0x0000000300a77202 */ /* 0x000fe40000000f00 */
[----:B------:R-:W-:-:S07]  /*2c40*/  MOV R5, R165 ;  /* 0x000000a500057202 */ /* 0x000fce0000000f00 */
[----:B------:R-:W-:Y:S05]  /*2c50*/  WARPSYNC.COLLECTIVE R164, `(.L_x_3555) ;  /* 0x00000000a4087348 */ /* 0x000fea0003c00000 */
[----:B------:R0:W1:Y:S02]  /*2c60*/  SHFL.DOWN P2, R165, R167, R166, R169 ;  /* 0x080000a6a7a57389 */ /* 0x00006400000400a9 */
[----:B01----:R-:W-:Y:S01]  /*2c70*/  ENDCOLLECTIVE ;  /* 0x000000000000791b */ /* 0x003fe20003800000 */
.L_x_3555:
[----:B------:R-:W-:Y:S01]  /*2c80*/  FADD.FTZ R5, R2, R5 ;  /* 0x0000000502057221 */ /* 0x000fe20000010000 */
[----:B------:R-:W-:-:S04]  /*2c90*/  HFMA2.MMA R166, -RZ, RZ, 0, 4.76837158203125e-07 ;  /* 0x00000008ffa67435 */ /* 0x000fc800000001ff */
[----:B------:R-:W-:Y:S02]  /*2ca0*/  MOV R167, R5 ;  /* 0x0000000500a77202 */ /* 0x000fe40000000f00 */
[----:B------:R-:W-:-:S07]  /*2cb0*/  MOV R4, R165 ;  /* 0x000000a500047202 */ /* 0x000fce0000000f00 */
[----:B------:R-:W-:Y:S05]  /*2cc0*/  WARPSYNC.COLLECTIVE R164, `(.L_x_3556) ;  /* 0x00000000a4087348 */ /* 0x000fea0003c00000 */
[----:B------:R0:W1:Y:S02]  /*2cd0*/  SHFL.DOWN P2, R165, R167, R166, R169 ;  /* 0x080000a6a7a57389 */ /* 0x00006400000400a9 */
[----:B01----:R-:W-:Y:S01]  /*2ce0*/  ENDCOLLECTIVE ;  /* 0x000000000000791b */ /* 0x003fe20003800000 */
.L_x_3556:
[----:B------:R-:W-:-:S05]  /*2cf0*/  FADD.FTZ R4, R3, R4 ;  /* 0x0000000403047221 */ /* 0x000fca0000010000 */
[----:B------:R-:W-:Y:S02]  /*2d00*/  MOV R167, R4 ;  /* 0x0000000400a77202 */ /* 0x000fe40000000f00 */
[----:B------:R-:W-:-:S07]  /*2d10*/  MOV R6, R165 ;  /* 0x000000a500067202 */ /* 0x000fce0000000f00 */
[----:B------:R-:W-:Y:S05]  /*2d20*/  WARPSYNC.COLLECTIVE R164, `(.L_x_3557) ;  /* 0x00000000a4087348 */ /* 0x000fea0003c00000 */
[----:B------:R0:W1:Y:S02]  /*2d30*/  SHFL.DOWN P2, R165, R167, R166, R169 ;  /* 0x080000a6a7a57389 */ /* 0x00006400000400a9 */
[----:B01----:R-:W-:Y:S01]  /*2d40*/  ENDCOLLECTIVE ;  /* 0x000000000000791b */ /* 0x003fe20003800000 */
.L_x_3557:
[----:B------:R-:W-:Y:S01]  /*2d50*/  FADD.FTZ R6, R5, R6 ;  /* 0x0000000605067221 */ /* 0x000fe20000010000 */
[----:B------:R-:W-:-:S04]  /*2d60*/  HFMA2.MMA R166, -RZ, RZ, 0, 2.384185791015625e-07 ;  /* 0x00000004ffa67435 */ /* 0x000fc800000001ff */
[----:B------:R-:W-:Y:S02]  /*2d70*/  MOV R167, R6 ;  /* 0x0000000600a77202 */ /* 0x000fe40000000f00 */
[----:B------:R-:W-:-:S07]  /*2d80*/  MOV R7, R165 ;  /* 0x000000a500077202 */ /* 0x000fce0000000f00 */
[----:B------:R-:W-:Y:S05]  /*2d90*/  WARPSYNC.COLLECTIVE R164, `(.L_x_3558) ;  /* 0x00000000a4087348 */ /* 0x000fea0003c00000 */
[----:B------:R0:W1:Y:S02]  /*2da0*/  SHFL.DOWN P2, R165, R167, R166, R169 ;  /* 0x080000a6a7a57389 */ /* 0x00006400000400a9 */
[----:B01----:R-:W-:Y:S01]  /*2db0*/  ENDCOLLECTIVE ;  /* 0x000000000000791b */ /* 0x003fe20003800000 */
.L_x_3558:
[----:B------:R-:W-:-:S05]  /*2dc0*/  FADD.FTZ R7, R4, R7 ;  /* 0x0000000704077221 */ /* 0x000fca0000010000 */
[----:B------:R-:W-:Y:S02]  /*2dd0*/  MOV R167, R7 ;  /* 0x0000000700a77202 */ /* 0x000fe40000000f00 */
[----:B------:R-:W-:-:S07]  /*2de0*/  MOV R161, R165 ;  /* 0x000000a500a17202 */ /* 0x000fce0000000f00 */
[----:B------:R-:W-:Y:S05]  /*2df0*/  WARPSYNC.COLLECTIVE R164, `(.L_x_3559) ;  /* 0x00000000a4087348 */ /* 0x000fea0003c00000 */
[----:B------:R0:W1:Y:S02]  /*2e00*/  SHFL.DOWN P2, R165, R167, R166, R169 ;  /* 0x080000a6a7a57389 */ /* 0x00006400000400a9 */
[----:B01----:R-:W-:Y:S01]  /*2e10*/  ENDCOLLECTIVE ;  /* 0x000000000000791b */ /* 0x003fe20003800000 */
.L_x_3559:
[----:B------:R-:W-:Y:S01]  /*2e20*/  FADD.FTZ R161, R6, R161 ;  /* 0x000000a106a17221 */ /* 0x000fe20000010000 */
[----:B------:R-:W-:-:S04]  /*2e30*/  HFMA2.MMA R166, -RZ, RZ, 0, 1.1920928955078125e-07 ;  /* 0x00000002ffa67435 */ /* 0x000fc800000001ff */
[----:B------:R-:W-:Y:S02]  /*2e40*/  MOV R167, R161 ;  /* 0x000000a100a77202 */ /* 0x000fe40000000f00 */
[----:B------:R-:W-:-:S07]  /*2e50*/  MOV R162, R165 ;  /* 0x000000a500a27202 */ /* 0x000fce0000000f00 */
[----:B------:R-:W-:Y:S05]  /*2e60*/  WARPSYNC.COLLECTIVE R164, `(.L_x_3560) ;  /* 0x00000000a4087348 */ /* 0x000fea0003c00000 */
[----:B------:R0:W1:Y:S02]  /*2e70*/  SHFL.DOWN P2, R165, R167, R166, R169 ;  /* 0x080000a6a7a57389 */ /* 0x00006400000400a9 */
[----:B01----:R-:W-:Y:S01]  /*2e80*/  ENDCOLLECTIVE ;  /* 0x000000000000791b */ /* 0x003fe20003800000 */
.L_x_3560:
[----:B------:R-:W-:-:S05]  /*2e90*/  FADD.FTZ R162, R7, R162 ;  /* 0x000000a207a27221 */ /* 0x000fca0000010000 */
[----:B------:R-:W-:Y:S02]  /*2ea0*/  MOV R167, R162 ;  /* 0x000000a200a77202 */ /* 0x000fe40000000f00 */
[----:B------:R-:W-:-:S07]  /*2eb0*/  MOV R2, R165 ;  /* 0x000000a500027202 */ /* 0x000fce0000000f00 */
[----:B------:R-:W-:Y:S05]  /*2ec0*/  WARPSYNC.COLLECTIVE R164, `(.L_x_3561) ;  /* 0x00000000a4087348 */ /* 0x000fea0003c00000 */
[----:B------:R0:W1:Y:S02]  /*2ed0*/  SHFL.DOWN P2, R165, R167, R166, R169 ;  /* 0x080000a6a7a57389 */ /* 0x00006400000400a9 */
[----:B01----:R-:W-:Y:S01]  /*2ee0*/  ENDCOLLECTIVE ;  /* 0x000000000000791b */ /* 0x003fe20003800000 */
.L_x_3561:
[----:B------:R-:W-:Y:S01]  /*2ef0*/  FADD.FTZ R2, R161, R2 ;  /* 0x00000002a1027221 */ /* 0x000fe20000010000 */
[----:B------:R-:W-:-:S04]  /*2f00*/  HFMA2.MMA R166, -RZ, RZ, 0, 5.9604644775390625e-08 ;  /* 0x00000001ffa67435 */ /* 0x000fc800000001ff */
[----:B------:R-:W-:Y:S02]  /*2f10*/  MOV R167, R2 ;  /* 0x0000000200a77202 */ /* 0x000fe40000000f00 */
[----:B------:R-:W-:-:S07]  /*2f20*/  MOV R3, R165 ;  /* 0x000000a500037202 */ /* 0x000fce0000000f00 */
[----:B------:R-:W-:Y:S05]  /*2f30*/  WARPSYNC.COLLECTIVE R164, `(.L_x_3562) ;  /* 0x00000000a4087348 */ /* 0x000fea0003c00000 */
[----:B------:R0:W1:Y:S02]  /*2f40*/  SHFL.DOWN P2, R165, R167, R166, R169 ;  /* 0x080000a6a7a57389 */ /* 0x00006400000400a9 */
[----:B01----:R-:W-:Y:S01]  /*2f50*/  ENDCOLLECTIVE ;  /* 0x000000000000791b */ /* 0x003fe20003800000 */
.L_x_3562:
[----:B------:R-:W-:-:S05]  /*2f60*/  FADD.FTZ R3, R162, R3 ;  /* 0x00000003a2037221 */ /* 0x000fca0000010000 */
[----:B------:R-:W-:Y:S02]  /*2f70*/  MOV R167, R3 ;  /* 0x0000000300a77202 */ /* 0x000fe40000000f00 */
[----:B------:R-:W-:-:S07]  /*2f80*/  MOV R5, R165 ;  /* 0x000000a500057202 */ /* 0x000fce0000000f00 */
[----:B------:R-:W-:Y:S05]  /*2f90*/  WARPSYNC.COLLECTIVE R164, `(.L_x_3563) ;  /* 0x00000000a4087348 */ /* 0x000fea0003c00000 */
[----:B------:R0:W1:Y:S02]  /*2fa0*/  SHFL.DOWN P2, R165, R167, R166, R169 ;  /* 0x080000a6a7a57389 */ /* 0x00006400000400a9 */
[----:B01----:R-:W-:Y:S01]  /*2fb0*/  ENDCOLLECTIVE ;  /* 0x000000000000791b */ /* 0x003fe20003800000 */
.L_x_3563:
[----:B------:R-:W-:Y:S01]  /*2fc0*/  MOV R4, R165 ;  /* 0x000000a500047202 */ /* 0x000fe20000000f00 */
[----:B------:R-:W-:Y:S06]  /*2fd0*/  BRA `(.L_x_3564) ;  /* 0xffffffec00ac7947 */ /* 0x000fec000383ffff */
.L_x_3565:
        /* <DEDUP_REMOVED lines=10> */
.L_x_5541:


//--------------------- .text._ZN10layer_norm22ln_bwd_finalize_kernelINS_22Kernel_traits_finalizeILj6144EffffjLj1024ELj4ENS_18Kernel_traits_baseILj6144EffffjLj1024EEEEEEEvNS_9BwdParamsE --------------------------
	.section	.text._ZN10layer_norm22ln_bwd_finalize_kernelINS_22Kernel_traits_finalizeILj6144EffffjLj1024ELj4ENS_18Kernel_traits_baseILj6144EffffjLj1024EEEEEEEvNS_9BwdParamsE,"ax",@progbits
	.align	128
        .global         _ZN10layer_norm22ln_bwd_finalize_kernelINS_22Kernel_traits_finalizeILj6144EffffjLj1024ELj4ENS_18Kernel_traits_baseILj6144EffffjLj1024EEEEEEEvNS_9BwdParamsE
        .type           _ZN10layer_norm22ln_bwd_finalize_kernelINS_22Kernel_traits_finalizeILj6144EffffjLj1024ELj4ENS_18Kernel_traits_baseILj6144EffffjLj1024EEEEEEEvNS_9BwdParamsE,@function
        .size           _ZN10layer_norm22ln_bwd_finalize_kernelINS_22Kernel_traits_finalizeILj6144EffffjLj1024ELj4ENS_18Kernel_traits_baseILj6144EffffjLj1024EEEEEEEvNS_9BwdParamsE,(.L_x_5542 - _ZN10layer_norm22ln_bwd_finalize_kernelINS_22Kernel_traits_finalizeILj6144EffffjLj1024ELj4ENS_18Kernel_traits_baseILj6144EffffjLj1024EEEEEEEvNS_9BwdParamsE)
        .other          _ZN10layer_norm22ln_bwd_finalize_kernelINS_22Kernel_traits_finalizeILj6144EffffjLj1024ELj4ENS_18Kernel_traits_baseILj6144EffffjLj1024EEEEEEEvNS_9BwdParamsE,@"STO_CUDA_ENTRY STV_DEFAULT"
_ZN10layer_norm22ln_bwd_finalize_kernelINS_22Kernel_traits_finalizeILj6144EffffjLj1024ELj4ENS_18Kernel_traits_baseILj6144EffffjLj1024EEEEEEEvNS_9BwdParamsE:
.text._ZN10layer_norm22ln_bwd_finalize_kernelINS_22Kernel_traits_finalizeILj6144EffffjLj1024ELj4ENS_18Kernel_traits_baseILj6144EffffjLj1024EEEEEEEvNS_9BwdParamsE:
        /* <DEDUP_REMOVED lines=25> */
.L_x_3575:
        /* <DEDUP_REMOVED lines=28> */
.L_x_3570:
        /* <DEDUP_REMOVED lines=33> */
.L_x_3569:
[----:B------:R-:W-:Y:S05]  /*0560*/  BSYNC B1 ;  /* 0x0000000000017941 */ /* 0x000fea0003800000 */
.L_x_3568:
        /* <DEDUP_REMOVED lines=23> */
.L_x_3572:
[----:B------:R-:W-:Y:S05]  /*06e0*/  BSYNC B1 ;  /* 0x0000000000017941 */ /* 0x000fea0003800000 */
.L_x_3571:
        /* <DEDUP_REMOVED lines=11> */
.L_x_3567:
[----:B------:R-:W-:Y:S05]  /*07a0*/  BSYNC B0 ;  /* 0x0000000000007941 */ /* 0x000fea0003800000 */
.L_x_3566:
        /* <DEDUP_REMOVED lines=29> */
.L_x_3586:
[----:B------:R-:W-:Y:S01]  /*0980*/  @!P1 SHF.R.U32.HI R12, RZ, 0x3, R0 ;  /* 0x00000003ff0c9819 */ /* 0x000fe20000011600 */
[----:B---3--:R-:W-:Y:S01]  /*0990*/  FADD.FTZ R14, R9, R14 ;  /* 0x0000000e090e7221 */ /* 0x008fe20000010000 */
[----:B--2---:R-:W-:Y:S02]  /*09a0*/  FADD.FTZ R11, R10, R11 ;  /* 0x0000000b0a0b7221 */ /* 0x004fe40000010000 */
[----:B------:R-:W-:-:S05]  /*09b0*/  @!P1 LOP3.LUT R12, R12, 0x1ffffffc, RZ, 0xc0, !PT ;  /* 0x1ffffffc0c0c9812 */ /* 0x000fca00078ec0ff */
[----:B------:R2:W-:Y:S04]  /*09c0*/  @!P1 STS [R12+UR4+0x2000], R14 ;  /* 0x0020000e0c009988 */ /* 0x0005e80008000804 */
[----:B------:R2:W-:Y:S02]  /*09d0*/  @!P1 STS [R12+UR4+0x2080], R11 ;  /* 0x0020800b0c009988 */ /* 0x0005e40008000804 */
.L_x_3573:
        /* <DEDUP_REMOVED lines=15> */
.L_x_3574:
[----:B------:R-:W-:Y:S01]  /*0ad0*/  HFMA2.MMA R19, -RZ, RZ, 0, 5.9604644775390625e-08 ;  /* 0x00000001ff137435 */ /* 0x000fe200000001ff */
[----:B---3--:R-:W-:Y:S01]  /*0ae0*/  IMAD.MOV.U32 R20, RZ, RZ, R10 ;  /* 0x000000ffff147224 */ /* 0x008fe200078e000a */
[----:B------:R-:W-:Y:S02]  /*0af0*/  MOV R22, 0x1f ;  /* 0x0000001f00167802 */ /* 0x000fe40000000f00 */
[----:B------:R-:W-:-:S07]  /*0b00*/  MOV R17, 0xffffffff ;  /* 0xffffffff00117802 */ /* 0x000fce0000000f00 */
[----:B012---:R-:W-:Y:S05]  /*0b10*/  WARPSYNC.COLLECTIVE R17, `(.L_x_3576) ;  /* 0x0000000011087348 */ /* 0x007fea0003c00000 */
[----:B------:R3:W4:Y:S02]  /*0b20*/  SHFL.BFLY P2, R18, R20, R19, R22 ;  /* 0x0c00001314127389 */ /* 0x0007240000040016 */
[----:B01234-:R-:W-:Y:S01]  /*0b30*/  ENDCOLLECTIVE ;  /* 0x000000000000791b */ /* 0x01ffe20003800000 */
.L_x_3576:
[----:B------:R-:W-:Y:S01]  /*0b40*/  HFMA2.MMA R19, -RZ, RZ, 0, 1.1920928955078125e-07 ;  /* 0x00000002ff137435 */ /* 0x000fe200000001ff */
[----:B------:R-:W-:-:S04]  /*0b50*/  IMAD.MOV.U32 R11, RZ, RZ, R18 ;  /* 0x000000ffff0b7224 */ /* 0x000fc800078e0012 */
[----:B------:R-:W-:-:S05]  /*0b60*/  FADD.FTZ R11, R10, R11 ;  /* 0x0000000b0a0b7221 */ /* 0x000fca0000010000 */
[----:B------:R-:W-:-:S07]  /*0b70*/  MOV R20, R11 ;  /* 0x0000000b00147202 */ /* 0x000fce0000000f00 */
[----:B------:R-:W-:Y:S05]  /*0b80*/  WARPSYNC.COLLECTIVE R17, `(.L_x_3577) ;  /* 0x0000000011087348 */ /* 0x000fea0003c00000 */
[----:B------:R0:W1:Y:S02]  /*0b90*/  SHFL.BFLY P2, R18, R20, R19, R22 ;  /* 0x0c00001314127389 */ /* 0x0000640000040016 */
[----:B01----:R-:W-:Y:S01]  /*0ba0*/  ENDCOLLECTIVE ;  /* 0x000000000000791b */ /* 0x003fe20003800000 */
.L_x_3577:
[----:B------:R-:W-:Y:S01]  /*0bb0*/  HFMA2.MMA R19, -RZ, RZ, 0, 2.384185791015625e-07 ;  /* 0x00000004ff137435 */ /* 0x000fe200000001ff */
[----:B------:R-:W-:-:S05]  /*0bc0*/  MOV R12, R18 ;  /* 0x00000012000c7202 */ /* 0x000fca0000000f00 */
[----:B------:R-:W-:-:S04]  /*0bd0*/  FADD.FTZ R12, R11, R12 ;  /* 0x0000000c0b0c7221 */ /* 0x000fc80000010000 */
[----:B------:R-:W-:-:S07]  /*0be0*/  IMAD.MOV.U32 R20, RZ, RZ, R12 ;  /* 0x000000ffff147224 */ /* 0x000fce00078e000c */
[----:B------:R-:W-:Y:S05]  /*0bf0*/  WARPSYNC.COLLECTIVE R17, `(.L_x_3578) ;  /* 0x0000000011087348 */ /* 0x000fea0003c00000 */
[----:B------:R0:W1:Y:S02]  /*0c00*/  SHFL.BFLY P2, R18, R20, R19, R22 ;  /* 0x0c00001314127389 */ /* 0x0000640000040016 */
[----:B01----:R-:W-:Y:S01]  /*0c10*/  ENDCOLLECTIVE ;  /* 0x000000000000791b */ /* 0x003fe20003800000 */
.L_x_3578:
[----:B------:R-:W-:Y:S01]  /*0c20*/  IMAD.MOV.U32 R19, RZ, RZ, 0x8 ;  /* 0x00000008ff137424 */ /* 0x000fe200078e00ff */
[----:B------:R-:W-:-:S05]  /*0c30*/  MOV R13, R18 ;  /* 0x00000012000d7202 */ /* 0x000fca0000000f00 */
[----:B------:R-:W-:-:S05]  /*0c40*/  FADD.FTZ R13, R12, R13 ;  /* 0x0000000d0c0d7221 */ /* 0x000fca0000010000 */
[----:B------:R-:W-:-:S07]  /*0c50*/  MOV R20, R13 ;  /* 0x0000000d00147202 */ /* 0x000fce0000000f00 */
[----:B------:R-:W-:Y:S05]  /*0c60*/  WARPSYNC.COLLECTIVE R17, `(.L_x_3579) ;  /* 0x0000000011087348 */ /* 0x000fea0003c00000 */
[----:B------:R0:W1:Y:S02]  /*0c70*/  SHFL.BFLY P2, R18, R20, R19, R22 ;  /* 0x0c00001314127389 */ /* 0x0000640000040016 */
[----:B01----:R-:W-:Y:S01]  /*0c80*/  ENDCOLLECTIVE ;  /* 0x000000000000791b */ /* 0x003fe20003800000 */
.L_x_3579:
[----:B------:R-:W-:Y:S01]  /*0c90*/  HFMA2.MMA R19, -RZ, RZ, 0, 9.5367431640625e-07 ;  /* 0x00000010ff137435 */ /* 0x000fe200000001ff */
[----:B------:R-:W-:-:S05]  /*0ca0*/  MOV R10, R18 ;  /* 0x00000012000a7202 */ /* 0x000fca0000000f00 */
[----:B------:R-:W-:-:S05]  /*0cb0*/  FADD.FTZ R10, R13, R10 ;  /* 0x0000000a0d0a7221 */ /* 0x000fca0000010000 */
[----:B------:R-:W-:-:S07]  /*0cc0*/  MOV R20, R10 ;  /* 0x0000000a00147202 */ /* 0x000fce0000000f00 */
[----:B------:R-:W-:Y:S05]  /*0cd0*/  WARPSYNC.COLLECTIVE R17, `(.L_x_3580) ;  /* 0x0000000011087348 */ /* 0x000fea0003c00000 */
[----:B------:R0:W1:Y:S02]  /*0ce0*/  SHFL.BFLY P2, R18, R20, R19, R22 ;  /* 0x0c00001314127389 */ /* 0x0000640000040016 */
[----:B01----:R-:W-:Y:S01]  /*0cf0*/  ENDCOLLECTIVE ;  /* 0x000000000000791b */ /* 0x003fe20003800000 */
.L_x_3580:
[----:B------:R-:W-:Y:S01]  /*0d00*/  HFMA2.MMA R19, -RZ, RZ, 0, 5.9604644775390625e-08 ;  /* 0x00000001ff137435 */ /* 0x000fe200000001ff */
[----:B------:R-:W-:Y:S01]  /*0d10*/  MOV R20, R9 ;  /* 0x0000000900147202 */ /* 0x000fe20000000f00 */
[----:B------:R-:W-:-:S09]  /*0d20*/  IMAD.MOV.U32 R11, RZ, RZ, R18 ;  /* 0x000000ffff0b7224 */ /* 0x000fd200078e0012 */
[----:B------:R-:W-:Y:S05]  /*0d30*/  WARPSYNC.COLLECTIVE R17, `(.L_x_3581) ;  /* 0x0000000011087348 */ /* 0x000fea0003c00000 */
[----:B------:R0:W1:Y:S02]  /*0d40*/  SHFL.BFLY P2, R18, R20, R19, R22 ;  /* 0x0c00001314127389 */ /* 0x0000640000040016 */
[----:B01----:R-:W-:Y:S01]  /*0d50*/  ENDCOLLECTIVE ;  /* 0x000000000000791b */ /* 0x003fe20003800000 */
.L_x_3581:
[----:B------:R-:W-:Y:S01]  /*0d60*/  HFMA2.MMA R19, -RZ, RZ, 0, 1.1920928955078125e-07 ;  /* 0x00000002ff137435 */ /* 0x000fe200000001ff */
[----:B------:R-:W-:-:S05]  /*0d70*/  MOV R12, R18 ;  /* 0x00000012000c7202 */ /* 0x000fca0000000f00 */
[----:B------:R-:W-:-:S04]  /*0d80*/  FADD.FTZ R14, R9, R12 ;  /* 0x0000000c090e7221 */ /* 0x000fc80000010000 */
[----:B------:R-:W-:-:S07]  /*0d90*/  IMAD.MOV.U32 R20, RZ, RZ, R14 ;  /* 0x000000ffff147224 */ /* 0x000fce00078e000e */
[----:B------:R-:W-:Y:S05]  /*0da0*/  WARPSYNC.COLLECTIVE R17, `(.L_x_3582) ;  /* 0x0000000011087348 */ /* 0x000fea0003c00000 */
[----:B------:R0:W1:Y:S02]  /*0db0*/  SHFL.BFLY P2, R18, R20, R19, R22 ;  /* 0x0c00001314127389 */ /* 0x0000640000040016 */
[----:B01----:R-:W-:Y:S01]  /*0dc0*/  ENDCOLLECTIVE ;  /* 0x000000000000791b */ /* 0x003fe20003800000 */
.L_x_3582:
[----:B------:R-:W-:Y:S01]  /*0dd0*/  IMAD.MOV.U32 R19, RZ, RZ, 0x4 ;  /* 0x00000004ff137424 */ /* 0x000fe200078e00ff */
[----:B------:R-:W-:-:S05]  /*0de0*/  MOV R13, R18 ;  /* 0x00000012000d7202 */ /* 0x000fca0000000f00 */
[----:B------:R-:W-:-:S05]  /*0df0*/  FADD.FTZ R15, R14, R13 ;  /* 0x0000000d0e0f7221 */ /* 0x000fca0000010000 */
[----:B------:R-:W-:-:S07]  /*0e00*/  MOV R20, R15 ;  /* 0x0000000f00147202 */ /* 0x000fce0000000f00 */
[----:B------:R-:W-:Y:S05]  /*0e10*/  WARPSYNC.COLLECTIVE R17, `(.L_x_3583) ;  /* 0x0000000011087348 */ /* 0x000fea0003c00000 */
[----:B------:R0:W1:Y:S02]  /*0e20*/  SHFL.BFLY P2, R18, R20, R19, R22 ;  /* 0x0c00001314127389 */ /* 0x0000640000040016 */
[----:B01----:R-:W-:Y:S01]  /*0e30*/  ENDCOLLECTIVE ;  /* 0x000000000000791b */ /* 0x003fe20003800000 */
.L_x_3583:
[----:B------:R-:W-:Y:S01]  /*0e40*/  HFMA2.MMA R19, -RZ, RZ, 0, 4.76837158203125e-07 ;  /* 0x00000008ff137435 */ /* 0x000fe200000001ff */
[----:B------:R-:W-:-:S05]  /*0e50*/  MOV R16, R18 ;  /* 0x0000001200107202 */ /* 0x000fca0000000f00 */
[----:B------:R-:W-:-:S05]  /*0e60*/  FADD.FTZ R16, R15, R16 ;  /* 0x000000100f107221 */ /* 0x000fca0000010000 */
[----:B------:R-:W-:-:S07]  /*0e70*/  MOV R20, R16 ;  /* 0x0000001000147202 */ /* 0x000fce0000000f00 */
[----:B------:R-:W-:Y:S05]  /*0e80*/  WARPSYNC.COLLECTIVE R17, `(.L_x_3584) ;  /* 0x0000000011087348 */ /* 0x000fea0003c00000 */
[----:B------:R0:W1:Y:S02]  /*0e90*/  SHFL.BFLY P2, R18, R20, R19, R22 ;  /* 0x0c00001314127389 */ /* 0x0000640000040016 */
[----:B01----:R-:W-:Y:S01]  /*0ea0*/  ENDCOLLECTIVE ;  /* 0x000000000000791b */ /* 0x003fe20003800000 */
.L_x_3584:
[----:B------:R-:W-:Y:S01]  /*0eb0*/  HFMA2.MMA R19, -RZ, RZ, 0, 9.5367431640625e-07 ;  /* 0x00000010ff137435 */ /* 0x000fe200000001ff */
[----:B------:R-:W-:-:S04]  /*0ec0*/  IMAD.MOV.U32 R9, RZ, RZ, R18 ;  /* 0x000000ffff097224 */ /* 0x000fc800078e0012 */
[----:B------:R-:W-:-:S05]  /*0ed0*/  FADD.FTZ R9, R16, R9 ;  /* 0x0000000910097221 */ /* 0x000fca0000010000 */
[----:B------:R-:W-:-:S07]  /*0ee0*/  MOV R20, R9 ;  /* 0x0000000900147202 */ /* 0x000fce0000000f00 */
[----:B------:R-:W-:Y:S05]  /*0ef0*/  WARPSYNC.COLLECTIVE R17, `(.L_x_3585) ;  /* 0x0000000011087348 */ /* 0x000fea0003c00000 */
[----:B------:R0:W1:Y:S02]  /*0f00*/  SHFL.BFLY P2, R18, R20, R19, R22 ;  /* 0x0c00001314127389 */ /* 0x0000640000040016 */
[----:B01----:R-:W-:Y:S01]  /*0f10*/  ENDCOLLECTIVE ;  /* 0x000000000000791b */ /* 0x003fe20003800000 */
.L_x_3585:
[----:B------:R-:W-:Y:S01]  /*0f20*/  MOV R14, R18 ;  /* 0x00000012000e7202 */ /* 0x000fe20000000f00 */
[----:B------:R-:W-:Y:S06]  /*0f30*/  BRA `(.L_x_3586) ;  /* 0xfffffff800907947 */ /* 0x000fec000383ffff */
.L_x_3587:
        /* <DEDUP_REMOVED lines=12> */
.L_x_5542:


//--------------------- .text._ZN10layer_norm13ln_bwd_kernelINS_13Kernel_traitsIffffjLj6144ELj1ELj1ELj8ELj16ENS_18Kernel_traits_baseILj6144EffffjLj256EEEEEEEvNS_9BwdParamsE --------------------------
	.section	.text._ZN10layer_norm13ln_bwd_kernelINS_13Kernel_traitsIffffjLj6144ELj1ELj1ELj8ELj16ENS_18Kernel_traits_baseILj6144EffffjLj256EEEEEEEvNS_9BwdParamsE,"ax",@progbits
	.align	128
        .global         _ZN10layer_norm13ln_bwd_kernelINS_13Kernel_traitsIffffjLj6144ELj1ELj1ELj8ELj16ENS_18Kernel_traits_baseILj6144EffffjLj256EEEEEEEvNS_9BwdParamsE
        .type           _ZN10layer_norm13ln_bwd_kernelINS_13Kernel_traitsIffffjLj6144ELj1ELj1ELj8ELj16ENS_18Kernel_traits_baseILj6144EffffjLj256EEEEEEEvNS_9BwdParamsE,@function
        .size           _ZN10layer_norm13ln_bwd_kernelINS_13Kernel_traitsIffffjLj6144ELj1ELj1ELj8ELj16ENS_18Kernel_traits_baseILj6144EffffjLj256EEEEEEEvNS_9BwdParamsE,(.L_x_5543 - _ZN10layer_norm13ln_bwd_kernelINS_13Kernel_traitsIffffjLj6144ELj1ELj1ELj8ELj16ENS_18Kernel_traits_baseILj6144EffffjLj256EEEEEEEvNS_9BwdParamsE)
        .other          _ZN10layer_norm13ln_bwd_kernelINS_13Kernel_traitsIffffjLj6144ELj1ELj1ELj8ELj16ENS_18Kernel_traits_baseILj6144EffffjLj256EEEEEEEvNS_9BwdParamsE,@"STO_CUDA_ENTRY STV_DEFAULT"
_ZN10layer_norm13ln_bwd_kernelINS_13Kernel_traitsIffffjLj6144ELj1ELj1ELj8ELj16ENS_18Kernel_traits_baseILj6144EffffjLj256EEEEEEEvNS_9BwdParamsE:
.text._ZN10layer_norm13ln_bwd_kernelINS_13Kernel_traitsIffffjLj6144ELj1ELj1ELj8ELj16ENS_18Kernel_traits_baseILj6144EffffjLj256EEEEEEEvNS_9BwdParamsE:
        /* <DEDUP_REMOVED lines=25> */
[----:B------:R-:W5:Y:S01]  /*0190*/  @P0 LDG.E.128 R40, desc[UR6][R4.64+0x2000] ;  /* 0x0020000604280981 */ /* 0x000f62000c1e1d00 */
[----:B------:R-:W-:Y:S02]  /*01a0*/  CS2R R58, SRZ ;  /* 0x00000000003a7805 */ /* 0x000fe4000001ff00 */
[----:B------:R-:W-:Y:S02]  /*01b0*/  CS2R R56, SRZ ;  /* 0x0000000000387805 */ /* 0x000fe4000001ff00 */
        /* <DEDUP_REMOVED lines=9> */
[----:B------:R1:W5:Y:S01]  /*0250*/  @P0 LDG.E.128 R28, desc[UR6][R4.64+0x5000] ;  /* 0x00500006041c0981 */ /* 0x000362000c1e1d00 */
[----:B------:R-:W-:-:S02]  /*0260*/  CS2R R68, SRZ ;  /* 0x0000000000447805 */ /* 0x000fc4000001ff00 */
[----:B0-----:R-:W-:Y:S02]  /*0270*/  IADD3 R125, R123, UR4, RZ ;  /* 0x000000047b7d7c10 */ /* 0x001fe4000fffe0ff */
[----:B------:R-:W-:Y:S02]  /*0280*/  CS2R R74, SRZ ;  /* 0x00000000004a7805 */ /* 0x000fe4000001ff00 */
[----:B------:R-:W-:Y:S02]  /*0290*/  CS2R R72, SRZ ;  /* 0x0000000000487805 */ /* 0x000fe4000001ff00 */
[----:B------:R-:W-:Y:S02]  /*02a0*/  CS2R R54, SRZ ;  /* 0x0000000000367805 */ /* 0x000fe4000001ff00 */
[----:B------:R-:W-:Y:S02]  /*02b0*/  ISETP.GE.AND P1, PT, R125, UR5, PT ;  /* 0x000000057d007c0c */ /* 0x000fe4000bf26270 */
[----:B------:R-:W-:-:S02]  /*02c0*/  CS2R R52, SRZ ;  /* 0x0000000000347805 */ /* 0x000fc4000001ff00 */
[----:B------:R-:W-:Y:S02]  /*02d0*/  CS2R R22, SRZ ;  /* 0x0000000000167805 */ /* 0x000fe4000001ff00 */
[----:B------:R-:W-:Y:S02]  /*02e0*/  CS2R R20, SRZ ;  /* 0x0000000000147805 */ /* 0x000fe4000001ff00 */
[----:B------:R-:W-:Y:S02]  /*02f0*/  CS2R R14, SRZ ;  /* 0x00000000000e7805 */ /* 0x000fe4000001ff00 */
[----:B------:R-:W-:Y:S02]  /*0300*/  CS2R R12, SRZ ;  /* 0x00000000000c7805 */ /* 0x000fe4000001ff00 */
[----:B------:R-:W-:Y:S02]  /*0310*/  CS2R R6, SRZ ;  /* 0x0000000000067805 */ /* 0x000fe4000001ff00 */
[----:B-1----:R-:W-:-:S02]  /*0320*/  CS2R R4, SRZ ;  /* 0x0000000000047805 */ /* 0x002fc4000001ff00 */
[----:B------:R-:W-:Y:S01]  /*0330*/  LOP3.LUT R100, R160, 0xff, RZ, 0xc0, !PT ;  /* 0x000000ffa0647812 */ /* 0x000fe200078ec0ff */
[----:B------:R-:W-:Y:S06]  /*0340*/  @P1 BRA `(.L_x_3588) ;  /* 0x0000002000b41947 */ /* 0x000fec0003800000 */
[----:B------:R0:W5:Y:S04]  /*0350*/  LDG.E.128 R24, desc[UR6][R2.64] ;  /* 0x0000000602187981 */ /* 0x000168000c1e1d00 */
[----:B------:R0:W5:Y:S04]  /*0360*/  LDG.E.128 R20, desc[UR6][R2.64+0x1000] ;  /* 0x0010000602147981 */ /* 0x000168000c1e1d00 */
[----:B------:R0:W5:Y:S04]  /*0370*/  LDG.E.128 R16, desc[UR6][R2.64+0x2000] ;  /* 0x0020000602107981 */ /* 0x000168000c1e1d00 */
[----:B------:R0:W5:Y:S04]  /*0380*/  LDG.E.128 R12, desc[UR6][R2.64+0x3000] ;  /* 0x00300006020c7981 */ /* 0x000168000c1e1d00 */
[----:B------:R0:W5:Y:S04]  /*0390*/  LDG.E.128 R8, desc[UR6][R2.64+0x4000] ;  /* 0x0040000602087981 */ /* 0x000168000c1e1d00 */
[----:B------:R0:W5:Y:S01]  /*03a0*/  LDG.E.128 R4, desc[UR6][R2.64+0x5000] ;  /* 0x0050000602047981 */ /* 0x000162000c1e1d00 */
[----:B------:R-:W1:Y:S01]  /*03b0*/  S2UR UR5, SR_CgaCtaId ;  /* 0x00000000000579c3 */ /* 0x000e620000008800 */
[----:B------:R-:W-:Y:S01]  /*03c0*/  UMOV UR4, 0x400 ;  /* 0x0000040000047882 */ /* 0x000fe20000000000 */
[----:B------:R-:W-:Y:S01]  /*03d0*/  SHF.L.U32 R123, R123, 0x3, RZ ;  /* 0x000000037b7b7819 */ /* 0x000fe200000006ff */
[----:B------:R-:W-:Y:S01]  /*03e0*/  HFMA2.MMA R132, -RZ, RZ, 0, 5.9604644775390625e-08 ;  /* 0x00000001ff847435 */ /* 0x000fe200000001ff */
        /* <DEDUP_REMOVED lines=20> */
[----:B-1----:R-:W-:Y:S01]  /*0530*/  ULEA UR4, UR5, UR4, 0x18 ;  /* 0x0000000405047291 */ /* 0x002fe2000f8ec03f */
[----:B------:R-:W-:Y:S02]  /*0540*/  CS2R R84, SRZ ;  /* 0x0000000000547805 */ /* 0x000fe4000001ff00 */
[----:B------:R-:W-:Y:S02]  /*0550*/  CS2R R82, SRZ ;  /* 0x0000000000527805 */ /* 0x000fe4000001ff00 */
[----:B------:R-:W-:-:S02]  /*0560*/  CS2R R80, SRZ ;  /* 0x0000000000507805 */ /* 0x000fc4000001ff00 */
[----:B------:R-:W-:Y:S02]  /*0570*/  CS2R R78, SRZ ;  /* 0x00000000004e7805 */ /* 0x000fe4000001ff00 */
[----:B------:R-:W-:Y:S02]  /*0580*/  CS2R R76, SRZ ;  /* 0x00000000004c7805 */ /* 0x000fe4000001ff00 */
[----:B------:R-:W-:Y:S02]  /*0590*/  MOV R127, RZ ;  /* 0x000000ff007f7202 */ /* 0x000fe40000000f00 */
[----:B------:R-:W-:Y:S02]  /*05a0*/  IADD3 R126, R123, 0x8, RZ ;  /* 0x000000087b7e7810 */ /* 0x000fe40007ffe0ff */
[----:B0-----:R-:W-:-:S07]  /*05b0*/  MOV R128, UR4 ;  /* 0x0000000400807c02 */ /* 0x001fce0008000f00 */
.L_x_3591:
[----:B--2---:R-:W0:Y:S01]  /*05c0*/  @P0 LDC.64 R60, c[0x0][0x228] ;  /* 0x00008a00ff3c0b82 */ /* 0x004e220000000a00 */
[----:B------:R-:W-:-:S05]  /*05d0*/  IMAD R139, R125, 0x600, RZ ;  /* 0x000006007d8b7824 */ /* 0x000fca00078e02ff */
[----:B------:R-:W-:Y:S02]  /*05e0*/  LOP3.LUT R139, R139, R100, RZ, 0xfc, !PT ;  /* 0x000000648b8b7212 */ /* 0x000fe400078efcff */
[----:B------:R-:W1:Y:S02]  /*05f0*/  @P0 LDC.64 R64, c[0x0][0x228] ;  /* 0x00008a00ff400b82 */ /* 0x000e640000000a00 */
[----:B------:R-:W-:-:S06]  /*0600*/  IADD3 R135, R139, 0x100, RZ ;  /* 0x000001008b877810 */ /* 0x000fcc0007ffe0ff */
[----:B------:R-:W2:Y:S01]  /*0610*/  @P0 LDC.64 R72, c[0x0][0x228] ;  /* 0x00008a00ff480b82 */ /* 0x000ea20000000a00 */
[----:B0-----:R-:W-:-:S07]  /*0620*/  @P0 LEA R60, P1, R139, R60, 0x4 ;  /* 0x0000003c8b3c0211 */ /* 0x001fce00078220ff */
[----:B------:R-:W0:Y:S01]  /*0630*/  @P0 LDC.64 R68, c[0x0][0x228] ;  /* 0x00008a00ff440b82 */ /* 0x000e220000000a00 */
[C---:B------:R-:W-:Y:S02]  /*0640*/  @P0 LEA.HI.X R61, R139.reuse, R61, RZ, 0x4, P1 ;  /* 0x0000003d8b3d0211 */ /* 0x040fe400008f24ff */
[----:B------:R-:W-:Y:S02]  /*0650*/  IADD3 R137, R139, 0x200, RZ ;  /* 0x000002008b897810 */ /* 0x000fe40007ffe0ff */
[----:B-1----:R-:W-:-:S03]  /*0660*/  @P0 LEA R64, P1, R135, R64, 0x4 ;  /* 0x0000004087400211 */ /* 0x002fc600078220ff */
[----:B------:R-:W1:Y:S01]  /*0670*/  @P0 LDC.64 R56, c[0x0][0x228] ;  /* 0x00008a00ff380b82 */ /* 0x000e620000000a00 */
[----:B------:R-:W3:Y:S01]  /*0680*/  @P0 LDG.E.128 R60, desc[UR6][R60.64] ;  /* 0x000000063c3c0981 */ /* 0x000ee2000c1e1d00 */
[----:B------:R-:W-:Y:S02]  /*0690*/  @P0 LEA.HI.X R65, R135, R65, RZ, 0x4, P1 ;  /* 0x0000004187410211 */ /* 0x000fe400008f24ff */
[----:B------:R-:W-:Y:S02]  /*06a0*/  IADD3 R131, R139, 0x300, RZ ;  /* 0x000003008b837810 */ /* 0x000fe40007ffe0ff */
[C---:B--2---:R-:W-:Y:S02]  /*06b0*/  @P0 LEA R72, P1, R137.reuse, R72, 0x4 ;  /* 0x0000004889480211 */ /* 0x044fe400078220ff */
[----:B------:R-:W2:Y:S01]  /*06c0*/  @P0 LDC.64 R52, c[0x0][0x228] ;  /* 0x00008a00ff340b82 */ /* 0x000ea20000000a00 */
[----:B------:R-:W4:Y:S01]  /*06d0*/  @P0 LDG.E.128 R64, desc[UR6][R64.64] ;  /* 0x0000000640400981 */ /* 0x000f22000c1e1d00 */
[----:B------:R-:W-:-:S02]  /*06e0*/  @P0 LEA.HI.X R73, R137, R73, RZ, 0x4, P1 ;  /* 0x0000004989490211 */ /* 0x000fc400008f24ff */
[----:B0-----:R-:W-:-:S04]  /*06f0*/  @P0 LEA R68, P1, R131, R68, 0x4 ;  /* 0x0000004483440211 */ /* 0x001fc800078220ff */
[----:B------:R-:W4:Y:S01]  /*0700*/  @P0 LDG.E.128 R72, desc[UR6][R72.64] ;  /* 0x0000000648480981 */ /* 0x000f22000c1e1d00 */
[----:B------:R-:W0:Y:S01]  /*0710*/  @!P0 LDC.64 R142, c[0x0][0x220] ;  /* 0x00008800ff8e8b82 */ /* 0x000e220000000a00 */
[----:B------:R-:W-:-:S06]  /*0720*/  @P0 LEA.HI.X R69, R131, R69, RZ, 0x4, P1 ;  /* 0x0000004583450211 */ /* 0x000fcc00008f24ff */
[----:B------:R-:W4:Y:S01]  /*0730*/  @P0 LDG.E.128 R68, desc[UR6][R68.64] ;  /* 0x0000000644440981 */ /* 0x000f22000c1e1d00 */
[----:B------:R-:W-:Y:S01]  /*0740*/  IADD3 R133, R139, 0x400, RZ ;  /* 0x000004008b857810 */ /* 0x000fe20007ffe0ff */
[----:B------:R-:W0:Y:S03]  /*0750*/  @!P0 LDC.64 R2, c[0x0][0x230] ;  /* 0x00008c00ff028b82 */ /* 0x000e260000000a00 */
[----:B-1----:R-:W-:-:S04]  /*0760*/  @P0 LEA R56, P1, R133, R56, 0x4 ;  /* 0x0000003885380211 */ /* 0x002fc800078220ff */
[----:B------:R-:W-:Y:S01]  /*0770*/  @P0 LEA.HI.X R57, R133, R57, RZ, 0x4, P1 ;  /* 0x0000003985390211 */ /* 0x000fe200008f24ff */
[----:B------:R-:W1:Y:S05]  /*0780*/  LDC.64 R140, c[0x0][0x238] ;  /* 0x00008e00ff8c7b82 */ /* 0x000e6a0000000a00 */
[----:B------:R-:W4:Y:S01]  /*0790*/  @P0 LDG.E.128 R56, desc[UR6][R56.64] ;  /* 0x0000000638380981 */ /* 0x000f22000c1e1d00 */
[----:B------:R-:W-:Y:S02]  /*07a0*/  IADD3 R129, R139, 0x500, RZ ;  /* 0x000005008b817810 */ /* 0x000fe40007ffe0ff */
[----:B------:R-:W1:Y:S02]  /*07b0*/  @!P0 LDC.64 R144, c[0x0][0x220] ;  /* 0x00008800ff908b82 */ /* 0x000e640000000a00 */
[----:B--2---:R-:W-:-:S04]  /*07c0*/  @P0 LEA R52, P1, R129, R52, 0x4 ;  /* 0x0000003481340211 */ /* 0x004fc800078220ff */
[----:B------:R-:W-:Y:S02]  /*07d0*/  @P0 LEA.HI.X R53, R129, R53, RZ, 0x4, P1 ;  /* 0x0000003581350211 */ /* 0x000fe400008f24ff */
[----:B------:R-:W2:Y:S04]  /*07e0*/  @!P0 LDC.64 R146, c[0x0][0x220] ;  /* 0x00008800ff928b82 */ /* 0x000ea80000000a00 */
[----:B------:R-:W4:Y:S01]  /*07f0*/  @P0 LDG.E.128 R52, desc[UR6][R52.64] ;  /* 0x0000000634340981 */ /* 0x000f22000c1e1d00 */
[----:B0-----:R-:W-:-:S03]  /*0800*/  @!P0 LEA R142, P1, R139, R142, 0x4 ;  /* 0x0000008e8b8e8211 */ /* 0x001fc600078220ff */
[----:B------:R-:W0:Y:S01]  /*0810*/  @!P0 LDC.64 R148, c[0x0][0x220] ;  /* 0x00008800ff948b82 */ /* 0x000e220000000a00 */
[----:B------:R-:W-:Y:S01]  /*0820*/  @!P0 LEA.HI.X R143, R139, R143, RZ, 0x4, P1 ;  /* 0x0000008f8b8f8211 */ /* 0x000fe200008f24ff */
[----:B------:R-:W-:Y:S01]  /*0830*/  @!P0 IMAD.WIDE R2, R125, 0x4, R2 ;  /* 0x000000047d028825 */ /* 0x000fe200078e0202 */
[----:B------:R-:W-:-:S03]  /*0840*/  @P0 MOV R0, RZ ;  /* 0x000000ff00000202 */ /* 0x000fc60000000f00 */
[----:B-1----:R-:W-:Y:S01]  /*0850*/  IMAD.WIDE R140, R125, 0x4, R140 ;  /* 0x000000047d8c7825 */ /* 0x002fe200078e028c */
[C---:B------:R-:W-:Y:S02]  /*0860*/  @!P0 LEA R144, P1, R135.reuse, R144, 0x4 ;  /* 0x0000009087908211 */ /* 0x040fe400078220ff */
[----:B------:R-:W4:Y:S04]  /*0870*/  @!P0 LDG.E R0, desc[UR6][R2.64] ;  /* 0x0000000602008981 */ /* 0x000f28000c1e1900 */
[----:B------:R-:W4:Y:S01]  /*0880*/  LDG.E R130, desc[UR6][R140.64] ;  /* 0x000000068c827981 */ /* 0x000f22000c1e1900 */
[----:B------:R-:W-:Y:S02]  /*0890*/  @!P0 LEA.HI.X R145, R135, R145, RZ, 0x4, P1 ;  /* 0x0000009187918211 */ /* 0x000fe400008f24ff */
[----:B--2---:R-:W-:-:S04]  /*08a0*/  @!P0 LEA R146, P1, R137, R146, 0x4 ;  /* 0x0000009289928211 */ /* 0x004fc800078220ff */
[----:B------:R-:W-:Y:S01]  /*08b0*/  @!P0 LEA.HI.X R147, R137, R147, RZ, 0x4, P1 ;  /* 0x0000009389938211 */ /* 0x000fe200008f24ff */
[----:B------:R0:W4:Y:S04]  /*08c0*/  @!P0 LDG.E.128 R60, desc[UR6][R142.64] ;  /* 0x000000068e3c8981 */ /* 0x000128000c1e1d00 */
[----:B------:R1:W2:Y:S01]  /*08d0*/  @!P0 LDG.E.128 R64, desc[UR6][R144.64] ;  /* 0x0000000690408981 */ /* 0x0002a2000c1e1d00 */
[----:B0-----:R-:W-:-:S04]  /*08e0*/  @!P0 LEA R142, P1, R131, R148, 0x4 ;  /* 0x00000094838e8211 */ /* 0x001fc800078220ff */
[----:B------:R-:W-:Y:S01]  /*08f0*/  @!P0 LEA.HI.X R143, R131, R149, RZ, 0x4, P1 ;  /* 0x00000095838f8211 */ /* 0x000fe200008f24ff */
[----:B------:R0:W2:Y:S01]  /*0900*/  @!P0 LDG.E.128 R72, desc[UR6][R146.64] ;  /* 0x0000000692488981 */ /* 0x0000a2000c1e1d00 */
[----:B-1----:R-:W1:Y:S03]  /*0910*/  @!P0 LDC.64 R144, c[0x0][0x220] ;  /* 0x00008800ff908b82 */ /* 0x002e660000000a00 */
[----:B------:R-:W2:Y:S05]  /*0920*/  @!P0 LDG.E.128 R68, desc[UR6][R142.64] ;  /* 0x000000068e448981 */ /* 0x000eaa000c1e1d00 */
[----:B0-----:R-:W0:Y:S01]  /*0930*/  @!P0 LDC.64 R146, c[0x0][0x220] ;  /* 0x00008800ff928b82 */ /* 0x001e220000000a00 */
[----:B-1----:R-:W-:-:S04]  /*0940*/  @!P0 LEA R144, P1, R133, R144, 0x4 ;  /* 0x0000009085908211 */ /* 0x002fc800078220ff */
[----:B------:R-:W-:-:S05]  /*0950*/  @!P0 LEA.HI.X R145, R133, R145, RZ, 0x4, P1 ;  /* 0x0000009185918211 */ /* 0x000fca00008f24ff */
[----:B------:R1:W2:Y:S01]  /*0960*/  @!P0 LDG.E.128 R56, desc[UR6][R144.64] ;  /* 0x0000000690388981 */ /* 0x0002a2000c1e1d00 */
[----:B0-----:R-:W-:-:S04]  /*0970*/  @!P0 LEA R146, P1, R129, R146, 0x4 ;  /* 0x0000009281928211 */ /* 0x001fc800078220ff */
[----:B------:R-:W-:-:S05]  /*0980*/  @!P0 LEA.HI.X R147, R129, R147, RZ, 0x4, P1 ;  /* 0x0000009381938211 */ /* 0x000fca00008f24ff */
[----:B------:R0:W2:Y:S01]  /*0990*/  @!P0 LDG.E.128 R52, desc[UR6][R146.64] ;  /* 0x0000000692348981 */ /* 0x0000a2000c1e1d00 */
[----:B-----5:R-:W1:Y:S08]  /*09a0*/  @P0 MUFU.RCP R3, R25 ;  /* 0x0000001900030308 */ /* 0x020e700000001000 */
[----:B------:R-:W0:Y:S01]  /*09b0*/  @P0 MUFU.RCP R136, R24 ;  /* 0x0000001800880308 */ /* 0x000e220000001000 */
[----:B------:R-:W-:-:S07]  /*09c0*/  LOP3.LUT P1, RZ, R132, 0xff, RZ, 0xc0, !PT ;  /* 0x000000ff84ff7812 */ /* 0x000fce000782c0ff */
[----:B------:R-:W0:Y:S08]  /*09d0*/  @P0 MUFU.RCP R143, R26 ;  /* 0x0000001a008f0308 */ /* 0x000e300000001000 */
[----:B------:R-:W0:Y:S08]  /*09e0*/  @P0 MUFU.RCP R151, R20 ;  /* 0x0000001400970308 */ /* 0x000e300000001000 */
        /* <DEDUP_REMOVED lines=12> */
[----:B---3--:R-:W-:Y:S01]  /*0ab0*/  @P0 FADD.FTZ R2, -R49, R61 ;  /* 0x0000003d31020221 */ /* 0x008fe20000010100 */
[----:B------:R-:W-:-:S03]  /*0ac0*/  @P0 FADD.FTZ R141, -R48, R60 ;  /* 0x0000003c308d0221 */ /* 0x000fc60000010100 */
[----:B-1----:R-:W-:Y:S01]  /*0ad0*/  @P0 FMUL.FTZ R132, R2, R3 ;  /* 0x0000000302840220 */ /* 0x002fe20000410000 */
[----:B----4-:R-:W-:Y:S01]  /*0ae0*/  @!P0 FADD.FTZ R3, R60, -R0 ;  /* 0x800000003c038221 */ /* 0x010fe20000010000 */
[----:B0-----:R-:W-:Y:S01]  /*0af0*/  @P0 FMUL.FTZ R141, R141, R136 ;  /* 0x000000888d8d0220 */ /* 0x001fe20000410000 */
[----:B------:R-:W-:Y:S02]  /*0b00*/  @P0 FADD.FTZ R134, -R50, R62 ;  /* 0x0000003e32860221 */ /* 0x000fe40000010100 */
[----:B------:R-:W-:Y:S01]  /*0b10*/  @!P0 FMUL.FTZ R141, R130, R3 ;  /* 0x00000003828d8220 */ /* 0x000fe20000410000 */
[----:B------:R-:W-:Y:S01]  /*0b20*/  @!P0 FADD.FTZ R3, R62, -R0 ;  /* 0x800000003e038221 */ /* 0x000fe20000010000 */
[----:B------:R-:W-:-:S03]  /*0b30*/  @P0 FMUL.FTZ R134, R134, R143 ;  /* 0x0000008f86860220 */ /* 0x000fc60000410000 */
[----:B------:R-:W-:Y:S02]  /*0b40*/  @!P0 FMUL.FTZ R134, R130, R3 ;  /* 0x0000000382868220 */ /* 0x000fe40000410000 */
[----:B------:R-:W0:Y:S01]  /*0b50*/  LDC.64 R2, c[0x0][0x268] ;  /* 0x00009a00ff027b82 */ /* 0x000e220000000a00 */
[----:B------:R-:W1:Y:S01]  /*0b60*/  @P0 MUFU.RCP R60, R15 ;  /* 0x0000000f003c0308 */ /* 0x000e620000001000 */
[----:B------:R-:W-:Y:S01]  /*0b70*/  @P0 FADD.FTZ R138, -R44, R64 ;  /* 0x000000402c8a0221 */ /* 0x000fe20000010100 */
[----:B------:R-:W-:-:S03]  /*0b80*/  @!P0 FADD.FTZ R61, R61, -R0 ;  /* 0x800000003d3d8221 */ /* 0x000fc60000010000 */
[----:B------:R-:W-:Y:S01]  /*0b90*/  @P0 FMUL.FTZ R138, R138, R151 ;  /* 0x000000978a8a0220 */ /* 0x000fe20000410000 */
[----:B------:R-:W-:Y:S01]  /*0ba0*/  @!P0 FMUL.FTZ R132, R130, R61 ;  /* 0x0000003d82848220 */ /* 0x000fe20000410000 */
[----:B--2---:R-:W-:Y:S01]  /*0bb0*/  @!P0 FADD.FTZ R61, R64, -R0 ;  /* 0x80000000403d8221 */ /* 0x004fe20000010000 */
[----:B------:R-:W-:Y:S01]  /*0bc0*/  @P0 FADD.FTZ R151, -R39, R71 ;  /* 0x0000004727970221 */ /* 0x000fe20000010100 */
[----:B------:R-:W-:Y:S01]  /*0bd0*/  @P0 FADD.FTZ R140, -R45, R65 ;  /* 0x000000412d8c0221 */ /* 0x000fe20000010100 */
[----:B------:R-:W-:Y:S01]  /*0be0*/  @P0 FADD.FTZ R136, -R51, R63 ;  /* 0x0000003f33880221 */ /* 0x000fe20000010100 */
[----:B------:R-:W-:Y:S01]  /*0bf0*/  @P0 FADD.FTZ R142, -R46, R66 ;  /* 0x000000422e8e0221 */ /* 0x000fe20000010100 */
[----:B------:R-:W-:Y:S01]  /*0c00*/  @P0 FADD.FTZ R143, -R47, R67 ;  /* 0x000000432f8f0221 */ /* 0x000fe20000010100 */
[----:B------:R-:W-:Y:S01]  /*0c10*/  @!P0 FMUL.FTZ R138, R130, R61 ;  /* 0x0000003d828a8220 */ /* 0x000fe20000410000 */
[--C-:B------:R-:W-:Y:S01]  /*0c20*/  @!P0 FADD.FTZ R63, R63, -R0.reuse ;  /* 0x800000003f3f8221 */ /* 0x100fe20000010000 */
[----:B------:R-:W-:Y:S01]  /*0c30*/  @!P0 FADD.FTZ R65, R65, -R0 ;  /* 0x8000000041418221 */ /* 0x000fe20000010000 */
[----:B-1----:R-:W-:Y:S01]  /*0c40*/  @P0 FMUL.FTZ R151, R151, R60 ;  /* 0x0000003c97970220 */ /* 0x002fe20000410000 */
[----:B------:R-:W-:Y:S01]  /*0c50*/  @P0 FMUL.FTZ R140, R140, R153 ;  /* 0x000000998c8c0220 */ /* 0x000fe20000410000 */
[----:B------:R-:W-:Y:S01]  /*0c60*/  @P0 FMUL.FTZ R142, R142, R145 ;  /* 0x000000918e8e0220 */ /* 0x000fe20000410000 */
[----:B------:R-:W1:Y:S01]  /*0c70*/  @P0 MUFU.RCP R153, R14 ;  /* 0x0000000e00990308 */ /* 0x000e620000001000 */
[----:B0-----:R-:W-:-:S04]  /*0c80*/  IMAD.WIDE.U32 R60, R139, 0x10, R2 ;  /* 0x000000108b3c7825 */ /* 0x001fc800078e0002 */
[----:B------:R-:W-:Y:S01]  /*0c90*/  @P0 FMUL.FTZ R143, R143, R144 ;  /* 0x000000908f8f0220 */ /* 0x000fe20000410000 */
[----:B------:R-:W-:Y:S01]  /*0ca0*/  @P0 FMUL.FTZ R136, R136, R149 ;  /* 0x0000009588880220 */ /* 0x000fe20000410000 */
[----:B------:R-:W-:Y:S01]  /*0cb0*/  @P0 FADD.FTZ R144, -R40, R72 ;  /* 0x0000004828900221 */ /* 0x000fe20000010100 */
[----:B------:R-:W-:Y:S01]  /*0cc0*/  @P0 FADD.FTZ R145, -R41, R73 ;  /* 0x0000004929910221 */ /* 0x000fe20000010100 */
[----:B------:R-:W-:Y:S01]  /*0cd0*/  @!P0 FMUL.FTZ R140, R130, R65 ;  /* 0x00000041828c8220 */ /* 0x000fe20000410000 */
[----:B------:R-:W-:Y:S01]  /*0ce0*/  @P0 FADD.FTZ R146, -R42, R74 ;  /* 0x0000004a2a920221 */ /* 0x000fe20000010100 */
[----:B------:R-:W-:Y:S01]  /*0cf0*/  @!P0 FMUL.FTZ R136, R130, R63 ;  /* 0x0000003f82888220 */ /* 0x000fe20000410000 */
[----:B------:R-:W-:Y:S01]  /*0d00*/  @!P0 FADD.FTZ R65, R72, -R0 ;  /* 0x8000000048418221 */ /* 0x000fe20000010000 */
[----:B------:R-:W2:Y:S01]  /*0d10*/  LDG.E.128 R60, desc[UR6][R60.64] ;  /* 0x000000063c3c7981 */ /* 0x000ea2000c1e1d00 */
[----:B------:R-:W-:Y:S01]  /*0d20*/  @P0 FMUL.FTZ R144, R144, R155 ;  /* 0x0000009b90900220 */ /* 0x000fe20000410000 */
[----:B------:R-:W-:Y:S01]  /*0d30*/  @P0 FMUL.FTZ R145, R145, R148 ;  /* 0x0000009491910220 */ /* 0x000fe20000410000 */
[----:B------:R-:W-:Y:S01]  /*0d40*/  @P0 FMUL.FTZ R146, R146, R147 ;  /* 0x0000009392920220 */ /* 0x000fe20000410000 */
[----:B------:R-:W-:Y:S01]  /*0d50*/  @P0 FADD.FTZ R148, -R36, R68 ;  /* 0x0000004424940221 */ /* 0x000fe20000010100 */
[----:B------:R-:W-:Y:S01]  /*0d60*/  @!P0 FMUL.FTZ R144, R130, R65 ;  /* 0x0000004182908220 */ /* 0x000fe20000410000 */
[----:B------:R-:W-:Y:S01]  /*0d70*/  @P0 FADD.FTZ R147, -R43, R75 ;  /* 0x0000004b2b930221 */ /* 0x000fe20000010100 */
[--C-:B------:R-:W-:Y:S01]  /*0d80*/  @!P0 FADD.FTZ R65, R68, -R0.reuse ;  /* 0x8000000044418221 */ /* 0x100fe20000010000 */
[----:B------:R-:W-:Y:S01]  /*0d90*/  @P0 FMUL.FTZ R148, R148, R157 ;  /* 0x0000009d94940220 */ /* 0x000fe20000410000 */
[----:B------:R-:W-:Y:S01]  /*0da0*/  @!P0 FADD.FTZ R67, R67, -R0 ;  /* 0x8000000043438221 */ /* 0x000fe20000010000 */
[----:B------:R-:W-:Y:S01]  /*0db0*/  @P0 FMUL.FTZ R147, R147, R150 ;  /* 0x0000009693930220 */ /* 0x000fe20000410000 */
[----:B------:R-:W-:Y:S01]  /*0dc0*/  @!P0 FMUL.FTZ R148, R130, R65 ;  /* 0x0000004182948220 */ /* 0x000fe20000410000 */
[----:B------:R-:W-:Y:S01]  /*0dd0*/  @P0 FADD.FTZ R150, -R38, R70 ;  /* 0x0000004626960221 */ /* 0x000fe20000010100 */
[----:B------:R-:W-:Y:S01]  /*0de0*/  @!P0 FADD.FTZ R75, R75, -R0 ;  /* 0x800000004b4b8221 */ /* 0x000fe20000010000 */
[----:B------:R-:W-:Y:S01]  /*0df0*/  IMAD.WIDE.U32 R64, R135, 0x10, R2 ;  /* 0x0000001087407825 */ /* 0x000fe200078e0002 */
[----:B------:R-:W0:Y:S03]  /*0e00*/  @P0 MUFU.RCP R157, R8 ;  /* 0x00000008009d0308 */ /* 0x000e260000001000 */
[----:B-1----:R-:W-:Y:S01]  /*0e10*/  @P0 FMUL.FTZ R150, R150, R153 ;  /* 0x0000009996960220 */ /* 0x002fe20000410000 */
[--C-:B------:R-:W-:Y:S01]  /*0e20*/  @!P0 FADD.FTZ R153, R66, -R0.reuse ;  /* 0x8000000042998221 */ /* 0x100fe20000010000 */
[----:B------:R-:W-:Y:S01]  /*0e30*/  @!P0 FADD.FTZ R73, R73, -R0 ;  /* 0x8000000049498221 */ /* 0x000fe20000010000 */
[C---:B------:R-:W-:Y:S01]  /*0e40*/  @!P0 FMUL.FTZ R143, R130.reuse, R67 ;  /* 0x00000043828f8220 */ /* 0x040fe20000410000 */
[----:B------:R-:W-:Y:S01]  /*0e50*/  @!P0 FMUL.FTZ R147, R130, R75 ;  /* 0x0000004b82938220 */ /* 0x000fe20000410000 */
[----:B------:R-:W3:Y:S01]  /*0e60*/  LDG.E.128 R64, desc[UR6][R64.64] ;  /* 0x0000000640407981 */ /* 0x000ee2000c1e1d00 */
[----:B------:R-:W1:Y:S01]  /*0e70*/  @P0 MUFU.RCP R72, R9 ;  /* 0x0000000900480308 */ /* 0x000e620000001000 */
[----:B------:R-:W-:Y:S01]  /*0e80*/  @P0 FADD.FTZ R149, -R37, R69 ;  /* 0x0000004525950221 */ /* 0x000fe20000010100 */
[----:B------:R-:W-:Y:S01]  /*0e90*/  @!P0 FMUL.FTZ R145, R130, R73 ;  /* 0x0000004982918220 */ /* 0x000fe20000410000 */
[----:B------:R-:W-:-:S05]  /*0ea0*/  @!P0 FADD.FTZ R73, R70, -R0 ;  /* 0x8000000046498221 */ /* 0x000fca0000010000 */
[----:B------:R-:W4:Y:S01]  /*0eb0*/  @P0 MUFU.RCP R75, R10 ;  /* 0x0000000a004b0308 */ /* 0x000f220000001000 */
[----:B------:R-:W-:Y:S01]  /*0ec0*/  @!P0 FADD.FTZ R69, R69, -R0 ;  /* 0x8000000045458221 */ /* 0x000fe20000010000 */
[----:B------:R-:W-:Y:S01]  /*0ed0*/  @P0 FMUL.FTZ R149, R149, R152 ;  /* 0x0000009895950220 */ /* 0x000fe20000410000 */
[----:B------:R-:W-:Y:S01]  /*0ee0*/  @!P0 FMUL.FTZ R142, R130, R153 ;  /* 0x00000099828e8220 */ /* 0x000fe20000410000 */
[----:B------:R-:W-:Y:S01]  /*0ef0*/  @P0 FADD.FTZ R152, -R32, R56 ;  /* 0x0000003820980221 */ /* 0x000fe20000010100 */
[----:B------:R-:W-:Y:S01]  /*0f00*/  @!P0 FMUL.FTZ R150, R130, R73 ;  /* 0x0000004982968220 */ /* 0x000fe20000410000 */
[----:B------:R-:W-:Y:S01]  /*0f10*/  @!P0 FADD.FTZ R73, R56, -R0 ;  /* 0x8000000038498221 */ /* 0x000fe20000010000 */
[----:B------:R-:W-:Y:S01]  /*0f20*/  @P0 FADD.FTZ R153, -R33, R57 ;  /* 0x0000003921990221 */ /* 0x000fe20000010100 */
[----:B------:R-:W-:Y:S01]  /*0f30*/  @!P0 FMUL.FTZ R149, R130, R69 ;  /* 0x0000004582958220 */ /* 0x000fe20000410000 */
[--C-:B------:R-:W-:Y:S01]  /*0f40*/  @!P0 FADD.FTZ R57, R57, -R0.reuse ;  /* 0x8000000039398221 */ /* 0x100fe20000010000 */
[----:B------:R-:W-:Y:S01]  /*0f50*/  @!P0 FADD.FTZ R71, R71, -R0 ;  /* 0x8000000047478221 */ /* 0x000fe20000010000 */
[----:B------:R-:W-:-:S04]  /*0f60*/  IMAD.WIDE.U32 R68, R137, 0x10, R2 ;  /* 0x0000001089447825 */ /* 0x000fc800078e0002 */
[----:B0-----:R-:W-:Y:S01]  /*0f70*/  @P0 FMUL.FTZ R152, R152, R157 ;  /* 0x0000009d98980220 */ /* 0x001fe20000410000 */
[----:B------:R-:W-:Y:S01]  /*0f80*/  @!P0 FMUL.FTZ R152, R130, R73 ;  /* 0x0000004982988220 */ /* 0x000fe20000410000 */
[----:B------:R-:W-:Y:S01]  /*0f90*/  @P0 FADD.FTZ R154, -R34, R58 ;  /* 0x0000003a229a0221 */ /* 0x000fe20000010100 */
[----:B-1----:R-:W-:Y:S01]  /*0fa0*/  @P0 FMUL.FTZ R153, R153, R72 ;  /* 0x0000004899990220 */ /* 0x002fe20000410000 */
[----:B------:R-:W-:Y:S01]  /*0fb0*/  @!P0 FADD.FTZ R73, R58, -R0 ;  /* 0x800000003a498221 */ /* 0x000fe20000010000 */
[C---:B------:R-:W-:Y:S01]  /*0fc0*/  @!P0 FMUL.FTZ R153, R130.reuse, R57 ;  /* 0x0000003982998220 */ /* 0x040fe20000410000 */
[----:B------:R-:W-:Y:S01]  /*0fd0*/  @!P0 FMUL.FTZ R151, R130, R71 ;  /* 0x0000004782978220 */ /* 0x000fe20000410000 */
[----:B------:R-:W0:Y:S01]  /*0fe0*/  @P0 MUFU.RCP R57, R4 ;  /* 0x0000000400390308 */ /* 0x000e220000001000 */
[----:B------:R-:W3:Y:S01]  /*0ff0*/  LDG.E.128 R68, desc[UR6][R68.64] ;  /* 0x0000000644447981 */ /* 0x000ee2000c1e1d00 */
[----:B----4-:R-:W-:Y:S01]  /*1000*/  @P0 FMUL.FTZ R154, R154, R75 ;  /* 0x0000004b9a9a0220 */ /* 0x010fe20000410000 */
[----:B------:R-:W-:Y:S01]  /*1010*/  @!P0 FMUL.FTZ R154, R130, R73 ;  /* 0x00000049829a8220 */ /* 0x000fe20000410000 */
[----:B------:R-:W-:-:S04]  /*1020*/  IMAD.WIDE.U32 R72, R131, 0x10, R2 ;  /* 0x0000001083487825 */ /* 0x000fc800078e0002 */
[----:B------:R-:W-:Y:S01]  /*1030*/  @!P0 FADD.FTZ R155, R74, -R0 ;  /* 0x800000004a9b8221 */ /* 0x000fe20000010000 */
[----:B------:R-:W1:Y:S01]  /*1040*/  @P0 MUFU.RCP R56, R11 ;  /* 0x0000000b00380308 */ /* 0x000e620000001000 */
[----:B------:R-:W4:Y:S01]  /*1050*/  LDG.E.128 R72, desc[UR6][R72.64] ;  /* 0x0000000648487981 */ /* 0x000f22000c1e1d00 */
[----:B------:R-:W-:Y:S01]  /*1060*/  @P0 FADD.FTZ R156, -R28, R52 ;  /* 0x000000341c9c0221 */ /* 0x000fe20000010100 */
[----:B------:R-:W-:Y:S01]  /*1070*/  @!P0 FMUL.FTZ R146, R130, R155 ;  /* 0x0000009b82928220 */ /* 0x000fe20000410000 */
[----:B------:R-:W-:Y:S02]  /*1080*/  @P0 FADD.FTZ R155, -R35, R59 ;  /* 0x0000003b239b0221 */ /* 0x000fe40000010100 */
[----:B0-----:R-:W-:Y:S01]  /*1090*/  @P0 FMUL.FTZ R156, R156, R57 ;  /* 0x000000399c9c0220 */ /* 0x001fe20000410000 */
[--C-:B------:R-:W-:Y:S01]  /*10a0*/  @!P0 FADD.FTZ R57, R52, -R0.reuse ;  /* 0x8000000034398221 */ /* 0x100fe20000010000 */
[----:B------:R-:W-:-:S03]  /*10b0*/  @!P0 FADD.FTZ R59, R59, -R0 ;  /* 0x800000003b3b8221 */ /* 0x000fc60000010000 */
[----:B------:R-:W-:Y:S01]  /*10c0*/  @!P0 FMUL.FTZ R156, R130, R57 ;  /* 0x00000039829c8220 */ /* 0x000fe20000410000 */
[----:B-1----:R-:W-:Y:S01]  /*10d0*/  @P0 FMUL.FTZ R155, R155, R56 ;  /* 0x000000389b9b0220 */ /* 0x002fe20000410000 */
[----:B------:R-:W-:-:S04]  /*10e0*/  IMAD.WIDE.U32 R56, R133, 0x10, R2 ;  /* 0x0000001085387825 */ /* 0x000fc800078e0002 */
[----:B------:R-:W-:Y:S01]  /*10f0*/  @!P0 FMUL.FTZ R155, R130, R59 ;  /* 0x0000003b829b8220 */ /* 0x000fe20000410000 */
[----:B------:R-:W0:Y:S01]  /*1100*/  @P0 MUFU.RCP R52, R5 ;  /* 0x0000000500340308 */ /* 0x000e220000001000 */
[----:B------:R-:W4:Y:S01]  /*1110*/  LDG.E.128 R56, desc[UR6][R56.64] ;  /* 0x0000000638387981 */ /* 0x000f22000c1e1d00 */
[----:B------:R-:W-:Y:S01]  /*1120*/  @P0 FADD.FTZ R157, -R29, R53 ;  /* 0x000000351d9d0221 */ /* 0x000fe20000010100 */
[--C-:B------:R-:W-:Y:S01]  /*1130*/  @!P0 FADD.FTZ R161, R53, -R0.reuse ;  /* 0x8000000035a18221 */ /* 0x100fe20000010000 */
[----:B------:R-:W-:Y:S01]  /*1140*/  @!P0 FADD.FTZ R165, R55, -R0 ;  /* 0x8000000037a58221 */ /* 0x000fe20000010000 */
[----:B------:R-:W-:Y:S01]  /*1150*/  @P0 FADD.FTZ R158, -R30, R54 ;  /* 0x000000361e9e0221 */ /* 0x000fe20000010100 */
[----:B------:R-:W-:Y:S01]  /*1160*/  @P0 FADD.FTZ R55, -R31, R55 ;  /* 0x000000371f370221 */ /* 0x000fe20000010100 */
[----:B------:R-:W-:Y:S02]  /*1170*/  @!P0 FADD.FTZ R163, R54, -R0 ;  /* 0x8000000036a38221 */ /* 0x000fe40000010000 */
[----:B------:R-:W-:Y:S01]  /*1180*/  @P0 FMUL.FTZ R158, R158, R159 ;  /* 0x0000009f9e9e0220 */ /* 0x000fe20000410000 */
[----:B0-----:R-:W-:Y:S01]  /*1190*/  @P0 FMUL.FTZ R157, R157, R52 ;  /* 0x000000349d9d0220 */ /* 0x001fe20000410000 */
[----:B------:R-:W-:-:S04]  /*11a0*/  IMAD.WIDE.U32 R52, R129, 0x10, R2 ;  /* 0x0000001081347825 */ /* 0x000fc800078e0002 */
[----:B------:R-:W-:Y:S02]  /*11b0*/  @P0 FMUL.FTZ R159, R55, R162 ;  /* 0x000000a2379f0220 */ /* 0x000fe40000410000 */
[----:B------:R-:W4:Y:S01]  /*11c0*/  LDG.E.128 R52, desc[UR6][R52.64] ;  /* 0x0000000634347981 */ /* 0x000f22000c1e1d00 */
[C---:B------:R-:W-:Y:S01]  /*11d0*/  @!P0 FMUL.FTZ R159, R130.reuse, R165 ;  /* 0x000000a5829f8220 */ /* 0x040fe20000410000 */
[C---:B------:R-:W-:Y:S01]  /*11e0*/  @!P0 FMUL.FTZ R157, R130.reuse, R161 ;  /* 0x000000a1829d8220 */ /* 0x040fe20000410000 */
[----:B------:R-:W-:Y:S01]  /*11f0*/  @!P0 FMUL.FTZ R158, R130, R163 ;  /* 0x000000a3829e8220 */ /* 0x000fe20000410000 */
[----:B------:R-:W-:Y:S01]  /*1200*/  UMOV UR4, 0xffffffff ;  /* 0xffffffff00047882 */ /* 0x000fe20000000000 */
[----:B------:R-:W-:Y:S01]  /*1210*/  SEL R171, R126, R123, !P1 ;  /* 0x0000007b7eab7207 */ /* 0x000fe20004800000 */
[----:B--2---:R-:W-:Y:S01]  /*1220*/  FMUL.FTZ R0, R24, R60 ;  /* 0x0000003c18007220 */ /* 0x004fe20000410000 */
[----:B------:R-:W-:-:S03]  /*1230*/  FMUL.FTZ R167, R25, R61 ;  /* 0x0000003d19a77220 */ /* 0x000fc60000410000 */
[----:B------:R-:W-:Y:S01]  /*1240*/  FADD.FTZ R2, RZ, R0 ;  /* 0x00000000ff027221 */ /* 0x000fe20000010000 */
[C---:B------:R-:W-:Y:S01]  /*1250*/  FADD.FTZ R121, R60.reuse, R121 ;  /* 0x000000793c797221 */ /* 0x040fe20000010000 */
[-C--:B------:R-:W-:Y:S02]  /*1260*/  FFMA.FTZ R127, R60, R141.reuse, R127 ;  /* 0x0000008d3c7f7223 */ /* 0x080fe4000001007f */
[----:B------:R-:W-:Y:S01]  /*1270*/  FADD.FTZ R60, R2, R167 ;  /* 0x000000a7023c7221 */ /* 0x000fe20000010000 */
[----:B------:R-:W-:Y:S01]  /*1280*/  FFMA.FTZ R2, R0, R141, RZ ;  /* 0x0000008d00027223 */ /* 0x000fe200000100ff */
[----:B------:R-:W-:-:S03]  /*1290*/  FMUL.FTZ R165, R26, R62 ;  /* 0x0000003e1aa57220 */ /* 0x000fc60000410000 */
[----:B------:R-:W-:Y:S01]  /*12a0*/  FFMA.FTZ R2, R167, R132, R2 ;  /* 0x00000084a7027223 */ /* 0x000fe20000010002 */
[----:B------:R-:W-:-:S03]  /*12b0*/  FMUL.FTZ R163, R27, R63 ;  /* 0x0000003f1ba37220 */ /* 0x000fc60000410000 */
[----:B------:R-:W-:Y:S01]  /*12c0*/  FFMA.FTZ R2, R165, R134, R2 ;  /* 0x00000086a5027223 */ /* 0x000fe20000010002 */
[C---:B---3--:R-:W-:Y:S01]  /*12d0*/  FADD.FTZ R113, R64.reuse, R113 ;  /* 0x0000007140717221 */ /* 0x048fe20000010000 */
[----:B------:R-:W-:Y:S01]  /*12e0*/  FFMA.FTZ R115, R64, R138, R115 ;  /* 0x0000008a40737223 */ /* 0x000fe20000010073 */
[----:B------:R-:W-:Y:S01]  /*12f0*/  FMUL.FTZ R161, R20, R64 ;  /* 0x0000004014a17220 */ /* 0x000fe20000410000 */
[----:B------:R-:W-:Y:S01]  /*1300*/  FADD.FTZ R64, R60, R165 ;  /* 0x000000a53c407221 */ /* 0x000fe20000010000 */
[-C--:B------:R-:W-:Y:S01]  /*1310*/  FFMA.FTZ R2, R163, R136.reuse, R2 ;  /* 0x00000088a3027223 */ /* 0x080fe20000010002 */
[C---:B------:R-:W-:Y:S02]  /*1320*/  FADD.FTZ R118, R63.reuse, R118 ;  /* 0x000000763f767221 */ /* 0x040fe40000010000 */
        /* <DEDUP_REMOVED lines=27> */
[----:B------:R-:W-:Y:S01]  /*14e0*/  FMUL.FTZ R60, R17, R69 ;  /* 0x00000045113c7220 */ /* 0x000fe20000410000 */
        /* <DEDUP_REMOVED lines=69> */
[----:B------:R-:W-:Y:S01]  /*1940*/  FADD.FTZ R2, R3, R56 ;  /* 0x0000003803027221 */ /* 0x000fe20000010000 */
[C---:B------:R-:W-:Y:S01]  /*1950*/  FADD.FTZ R99, R54.reuse, R99 ;  /* 0x0000006336637221 */ /* 0x040fe20000010000 */
[----:B------:R-:W-:Y:S01]  /*1960*/  FFMA.FTZ R87, R54, R158, R87 ;  /* 0x0000009e36577223 */ /* 0x000fe20000010057 */
[C---:B------:R-:W-:Y:S01]  /*1970*/  FADD.FTZ R98, R55.reuse, R98 ;  /* 0x0000006237627221 */ /* 0x040fe20000010000 */
[-C--:B------:R-:W-:Y:S01]  /*1980*/  FFMA.FTZ R86, R55, R159.reuse, R86 ;  /* 0x0000009f37567223 */ /* 0x080fe20000010056 */
        /* <DEDUP_REMOVED lines=20> */
.L_x_3602:
        /* <DEDUP_REMOVED lines=14> */
.L_x_3590:
        /* <DEDUP_REMOVED lines=19> */
[----:B------:R0:W1:Y:S02]  /*1ce0*/  LDS.128 R52, [R2+0x6030] ;  /* 0x0060300002347984 */ /* 0x0000640000000c00 */
[----:B0-----:R-:W-:Y:S01]  /*1cf0*/  LEA R2, P2, R139, UR8, 0x4 ;  /* 0x000000088b027c11 */ /* 0x001fe2000f8420ff */
[----:B-1----:R-:W-:Y:S01]  /*1d00*/  FADD.FTZ R3, R3, R52 ;  /* 0x0000003403037221 */ /* 0x002fe20000010000 */
        /* <DEDUP_REMOVED lines=70> */
[----:B------:R-:W-:Y:S01]  /*2170*/  LEA R68, P3, R133, UR8, 0x4 ;  /* 0x0000000885447c11 */ /* 0x000fe2000f8620ff */
        /* <DEDUP_REMOVED lines=74> */
.L_x_3588:
[----:B------:R-:W0:Y:S01]  /*2620*/  S2R R0, SR_TID.X ;  /* 0x0000000000007919 */ /* 0x000e220000002100 */
[----:B------:R-:W0:Y:S08]  /*2630*/  S2UR UR4, SR_CTAID.X ;  /* 0x00000000000479c3 */ /* 0x000e300000002500 */
[----:B-----5:R-:W1:Y:S08]  /*2640*/  LDC.64 R40, c[0x0][0x270] ;  /* 0x00009c00ff287b82 */ /* 0x020e700000000a00 */
[----:B------:R-:W2:Y:S01]  /*2650*/  LDC.64 R42, c[0x0][0x278] ;  /* 0x00009e00ff2a7b82 */ /* 0x000ea20000000a00 */
[----:B0-----:R-:W-:-:S05]  /*2660*/  LEA.HI R0, R0, UR4, RZ, 0x18 ;  /* 0x0000000400007c11 */ /* 0x001fca000f8fc0ff */
[----:B------:R-:W-:-:S05]  /*2670*/  IMAD R3, R0, 0x600, RZ ;  /* 0x0000060000037824 */ /* 0x000fca00078e02ff */
[----:B------:R-:W-:-:S04]  /*2680*/  LOP3.LUT R29, R3, R100, RZ, 0xfc, !PT ;  /* 0x00000064031d7212 */ /* 0x000fc800078efcff */
[C---:B------:R-:W-:Y:S01]  /*2690*/  LOP3.LUT R39, R29.reuse, 0x100, RZ, 0xfc, !PT ;  /* 0x000001001d277812 */ /* 0x040fe200078efcff */
[C-C-:B-1----:R-:W-:Y:S01]  /*26a0*/  IMAD.WIDE.U32 R2, R29.reuse, 0x10, R40.reuse ;  /* 0x000000101d027825 */ /* 0x142fe200078e0028 */
[C---:B------:R-:W-:Y:S02]  /*26b0*/  IADD3 R45, R29.reuse, 0x200, RZ ;  /* 0x000002001d2d7810 */ /* 0x040fe40007ffe0ff */
[----:B------:R-:W-:Y:S01]  /*26c0*/  IADD3 R47, R29, 0x300, RZ ;  /* 0x000003001d2f7810 */ /* 0x000fe20007ffe0ff */
[----:B------:R-:W-:Y:S01]  /*26d0*/  IMAD.WIDE.U32 R30, R39, 0x10, R40 ;  /* 0x00000010271e7825 */ /* 0x000fe200078e0028 */
[C---:B------:R-:W-:Y:S01]  /*26e0*/  IADD3 R49, R29.reuse, 0x400, RZ ;  /* 0x000004001d317810 */ /* 0x040fe20007ffe0ff */
[----:B------:R0:W-:Y:S01]  /*26f0*/  STG.E.128 desc[UR6][R2.64], R8 ;  /* 0x0000000802007986 */ /* 0x0001e2000c101d06 */
[C---:B------:R-:W-:Y:S01]  /*2700*/  IADD3 R51, R29.reuse, 0x500, RZ ;  /* 0x000005001d337810 */ /* 0x040fe20007ffe0ff */
        /* <DEDUP_REMOVED lines=22> */
.L_x_3589:
[----:B------:R-:W-:Y:S01]  /*2870*/  HFMA2.MMA R166, -RZ, RZ, 0, 9.5367431640625e-07 ;  /* 0x00000010ffa67435 */ /* 0x000fe200000001ff */
[----:B------:R-:W-:Y:S02]  /*2880*/  MOV R173, R2 ;  /* 0x0000000200ad7202 */ /* 0x000fe40000000f00 */
[----:B------:R-:W-:Y:S02]  /*2890*/  MOV R175, 0x1f ;  /* 0x0000001f00af7802 */ /* 0x000fe40000000f00 */
[----:B------:R-:W-:-:S07]  /*28a0*/  MOV R162, 0xffffffff ;  /* 0xffffffff00a27802 */ /* 0x000fce0000000f00 */
[----:B------:R-:W-:Y:S05]  /*28b0*/  WARPSYNC.COLLECTIVE R162, `(.L_x_3592) ;  /* 0x00000000a2087348 */ /* 0x000fea0003c00000 */
[----:B------:R0:W1:Y:S02]  /*28c0*/  SHFL.DOWN P2, R164, R173, R166, R175 ;  /* 0x080000a6ada47389 */ /* 0x00006400000400af */
[----:B01----:R-:W-:Y:S01]  /*28d0*/  ENDCOLLECTIVE ;  /* 0x000000000000791b */ /* 0x003fe20003800000 */
.L_x_3592:
[----:B------:R-:W-:Y:S02]  /*28e0*/  MOV R173, R3 ;  /* 0x0000000300ad7202 */ /* 0x000fe40000000f00 */
[----:B------:R-:W-:-:S07]  /*28f0*/  MOV R53, R164 ;  /* 0x000000a400357202 */ /* 0x000fce0000000f00 */
[----:B------:R-:W-:Y:S05]  /*2900*/  WARPSYNC.COLLECTIVE R162, `(.L_x_3593) ;  /* 0x00000000a2087348 */ /* 0x000fea0003c00000 */
[----:B------:R0:W1:Y:S02]  /*2910*/  SHFL.DOWN P2, R164, R173, R166, R175 ;  /* 0x080000a6ada47389 */ /* 0x00006400000400af */
[----:B01----:R-:W-:Y:S01]  /*2920*/  ENDCOLLECTIVE ;  /* 0x000000000000791b */ /* 0x003fe20003800000 */
.L_x_3593:
[----:B------:R-:W-:Y:S01]  /*2930*/  FADD.FTZ R53, R2, R53 ;  /* 0x0000003502357221 */ /* 0x000fe20000010000 */
[----:B------:R-:W-:-:S04]  /*2940*/  HFMA2.MMA R166, -RZ, RZ, 0, 4.76837158203125e-07 ;  /* 0x00000008ffa67435 */ /* 0x000fc800000001ff */
[----:B------:R-:W-:Y:S02]  /*2950*/  MOV R173, R53 ;  /* 0x0000003500ad7202 */ /* 0x000fe40000000f00 */
[----:B------:R-:W-:-:S07]  /*2960*/  MOV R52, R164 ;  /* 0x000000a400347202 */ /* 0x000fce0000000f00 */
[----:B------:R-:W-:Y:S05]  /*2970*/  WARPSYNC.COLLECTIVE R162, `(.L_x_3594) ;  /* 0x00000000a2087348 */ /* 0x000fea0003c00000 */
[----:B------:R0:W1:Y:S02]  /*2980*/  SHFL.DOWN P2, R164, R173, R166, R175 ;  /* 0x080000a6ada47389 */ /* 0x00006400000400af */
[----:B01----:R-:W-:Y:S01]  /*2990*/  ENDCOLLECTIVE ;  /* 0x000000000000791b */ /* 0x003fe20003800000 */
.L_x_3594:
[----:B------:R-:W-:-:S05]  /*29a0*/  FADD.FTZ R52, R3, R52 ;  /* 0x0000003403347221 */ /* 0x000fca0000010000 */
[----:B------:R-:W-:Y:S02]  /*29b0*/  MOV R173, R52 ;  /* 0x0000003400ad7202 */ /* 0x000fe40000000f00 */
[----:B------:R-:W-:-:S07]  /*29c0*/  MOV R54, R164 ;  /* 0x000000a400367202 */ /* 0x000fce0000000f00 */
[----:B------:R-:W-:Y:S05]  /*29d0*/  WARPSYNC.COLLECTIVE R162, `(.L_x_3595) ;  /* 0x00000000a2087348 */ /* 0x000fea0003c00000 */
[----:B------:R0:W1:Y:S02]  /*29e0*/  SHFL.DOWN P2, R164, R173, R166, R175 ;  /* 0x080000a6ada47389 */ /* 0x00006400000400af */
[----:B01----:R-:W-:Y:S01]  /*29f0*/  ENDCOLLECTIVE ;  /* 0x000000000000791b */ /* 0x003fe20003800000 */
.L_x_3595:
[----:B------:R-:W-:Y:S01]  /*2a00*/  FADD.FTZ R54, R53, R54 ;  /* 0x0000003635367221 */ /* 0x000fe20000010000 */
[----:B------:R-:W-:-:S04]  /*2a10*/  HFMA2.MMA R166, -RZ, RZ, 0, 2.384185791015625e-07 ;  /* 0x00000004ffa67435 */ /* 0x000fc800000001ff */
[----:B------:R-:W-:Y:S02]  /*2a20*/  MOV R173, R54 ;  /* 0x0000003600ad7202 */ /* 0x000fe40000000f00 */
[----:B------:R-:W-:-:S07]  /*2a30*/  MOV R55, R164 ;  /* 0x000000a400377202 */ /* 0x000fce0000000f00 */
[----:B------:R-:W-:Y:S05]  /*2a40*/  WARPSYNC.COLLECTIVE R162, `(.L_x_3596) ;  /* 0x00000000a2087348 */ /* 0x000fea0003c00000 */
[----:B------:R0:W1:Y:S02]  /*2a50*/  SHFL.DOWN P2, R164, R173, R166, R175 ;  /* 0x080000a6ada47389 */ /* 0x00006400000400af */
[----:B01----:R-:W-:Y:S01]  /*2a60*/  ENDCOLLECTIVE ;  /* 0x000000000000791b */ /* 0x003fe20003800000 */
.L_x_3596:
[----:B------:R-:W-:-:S05]  /*2a70*/  FADD.FTZ R55, R52, R55 ;  /* 0x0000003734377221 */ /* 0x000fca0000010000 */
[----:B------:R-:W-:Y:S02]  /*2a80*/  MOV R173, R55 ;  /* 0x0000003700ad7202 */ /* 0x000fe40000000f00 */
[----:B------:R-:W-:-:S07]  /*2a90*/  MOV R169, R164 ;  /* 0x000000a400a97202 */ /* 0x000fce0000000f00 */
[----:B------:R-:W-:Y:S05]  /*2aa0*/  WARPSYNC.COLLECTIVE R162, `(.L_x_3597) ;  /* 0x00000000a2087348 */ /* 0x000fea0003c00000 */
[----:B------:R0:W1:Y:S02]  /*2ab0*/  SHFL.DOWN P2, R164, R173, R166, R175 ;  /* 0x080000a6ada47389 */ /* 0x00006400000400af */
[----:B01----:R-:W-:Y:S01]  /*2ac0*/  ENDCOLLECTIVE ;  /* 0x000000000000791b */ /* 0x003fe20003800000 */
.L_x_3597:
[----:B------:R-:W-:Y:S01]  /*2ad0*/  FADD.FTZ R169, R54, R169 ;  /* 0x000000a936a97221 */ /* 0x000fe20000010000 */
[----:B------:R-:W-:-:S04]  /*2ae0*/  HFMA2.MMA R166, -RZ, RZ, 0, 1.1920928955078125e-07 ;  /* 0x00000002ffa67435 */ /* 0x000fc800000001ff */
[----:B------:R-:W-:Y:S02]  /*2af0*/  MOV R173, R169 ;  /* 0x000000a900ad7202 */ /* 0x000fe40000000f00 */
[----:B------:R-:W-:-:S07]  /*2b00*/  MOV R74, R164 ;  /* 0x000000a4004a7202 */ /* 0x000fce0000000f00 */
[----:B------:R-:W-:Y:S05]  /*2b10*/  WARPSYNC.COLLECTIVE R162, `(.L_x_3598) ;  /* 0x00000000a2087348 */ /* 0x000fea0003c00000 */
[----:B------:R0:W1:Y:S02]  /*2b20*/  SHFL.DOWN P2, R164, R173, R166, R175 ;  /* 0x080000a6ada47389 */ /* 0x00006400000400af */
[----:B01----:R-:W-:Y:S01]  /*2b30*/  ENDCOLLECTIVE ;  /* 0x000000000000791b */ /* 0x003fe20003800000 */
.L_x_3598:
[----:B------:R-:W-:-:S05]  /*2b40*/  FADD.FTZ R74, R55, R74 ;  /* 0x0000004a374a7221 */ /* 0x000fca0000010000 */
[----:B------:R-:W-:Y:S02]  /*2b50*/  MOV R173, R74 ;  /* 0x0000004a00ad7202 */ /* 0x000fe40000000f00 */
[----:B------:R-:W-:-:S07]  /*2b60*/  MOV R2, R164 ;  /* 0x000000a400027202 */ /* 0x000fce0000000f00 */
[----:B------:R-:W-:Y:S05]  /*2b70*/  WARPSYNC.COLLECTIVE R162, `(.L_x_3599) ;  /* 0x00000000a2087348 */ /* 0x000fea0003c00000 */
[----:B------:R0:W1:Y:S02]  /*2b80*/  SHFL.DOWN P2, R164, R173, R166, R175 ;  /* 0x080000a6ada47389 */ /* 0x00006400000400af */
[----:B01----:R-:W-:Y:S01]  /*2b90*/  ENDCOLLECTIVE ;  /* 0x000000000000791b */ /* 0x003fe20003800000 */
.L_x_3599:
[----:B------:R-:W-:Y:S01]  /*2ba0*/  FADD.FTZ R2, R169, R2 ;  /* 0x00000002a9027221 */ /* 0x000fe20000010000 */
[----:B------:R-:W-:-:S04]  /*2bb0*/  HFMA2.MMA R166, -RZ, RZ, 0, 5.9604644775390625e-08 ;  /* 0x00000001ffa67435 */ /* 0x000fc800000001ff */
[----:B------:R-:W-:Y:S02]  /*2bc0*/  MOV R173, R2 ;  /* 0x0000000200ad7202 */ /* 0x000fe40000000f00 */
[----:B------:R-:W-:-:S07]  /*2bd0*/  MOV R3, R164 ;  /* 0x000000a400037202 */ /* 0x000fce0000000f00 */
[----:B------:R-:W-:Y:S05]  /*2be0*/  WARPSYNC.COLLECTIVE R162, `(.L_x_3600) ;  /* 0x00000000a2087348 */ /* 0x000fea0003c00000 */
[----:B------:R0:W1:Y:S02]  /*2bf0*/  SHFL.DOWN P2, R164, R173, R166, R175 ;  /* 0x080000a6ada47389 */ /* 0x00006400000400af */
[----:B01----:R-:W-:Y:S01]  /*2c00*/  ENDCOLLECTIVE ;  /* 0x000000000000791b */ /* 0x003fe20003800000 */
.L_x_3600:
[----:B------:R-:W-:-:S05]  /*2c10*/  FADD.FTZ R3, R74, R3 ;  /* 0x000000034a037221 */ /* 0x000fca0000010000 */
[----:B------:R-:W-:Y:S02]  /*2c20*/  MOV R173, R3 ;  /* 0x0000000300ad7202 */ /* 0x000fe40000000f00 */
[----:B------:R-:W-:-:S07]  /*2c30*/  MOV R53, R164 ;  /* 0x000000a400357202 */ /* 0x000fce0000000f00 */
[----:B------:R-:W-:Y:S05]  /*2c40*/  WARPSYNC.COLLECTIVE R162, `(.L_x_3601) ;  /* 0x00000000a2087348 */ /* 0x000fea0003c00000 */
[----:B------:R0:W1:Y:S02]  /*2c50*/  SHFL.DOWN P2, R164, R173, R166, R175 ;  /* 0x080000a6ada47389 */ /* 0x00006400000400af */
[----:B01----:R-:W-:Y:S01]  /*2c60*/  ENDCOLLECTIVE ;  /* 0x000000000000791b */ /* 0x003fe20003800000 */
.L_x_3601:
[----:B------:R-:W-:Y:S01]  /*2c70*/  MOV R52, R164 ;  /* 0x000000a400347202 */ /* 0x000fe20000000f00 */
[----:B------:R-:W-:Y:S06]  /*2c80*/  BRA `(.L_x_3602) ;  /* 0xffffffec00907947 */ /* 0x000fec000383ffff */
.L_x_3603:
        /* <DEDUP_REMOVED lines=15> */
.L_x_5543:


//--------------------- .text._ZN10layer_norm22ln_bwd_finalize_kernelINS_22Kernel_traits_finalizeILj5120E13__nv_bfloat16fS2_fjLj1024ELj4ENS_18Kernel_traits_baseILj5120ES2_fS2_fjLj1024EEEEEEEvNS_9BwdParamsE --------------------------
	.section	.text._ZN10layer_norm22ln_bwd_finalize_kernelINS_22Kernel_traits_finalizeILj5120E13__nv_bfloat16fS2_fjLj1024ELj4ENS_18Kernel_traits_baseILj5120ES2_fS2_fjLj1024EEEEEEEvNS_9BwdParamsE,"ax",@progbits
	.align	128
        .global         _ZN10layer_norm22ln_bwd_finalize_kernelINS_22Kernel_traits_finalizeILj5120E13__nv_bfloat16fS2_fjLj1024ELj4ENS_18Kernel_traits_baseILj5120ES2_fS2_fjLj1024EEEEEEEvNS_9BwdParamsE
        .type           _ZN10layer_norm22ln_bwd_finalize_kernelINS_22Kernel_traits_finalizeILj5120E13__nv_bfloat16fS2_fjLj1024ELj4ENS_18Kernel_traits_baseILj5120ES2_fS2_fjLj1024EEEEEEEvNS_9BwdParamsE,@function
        .size           _ZN10layer_norm22ln_bwd_finalize_kernelINS_22Kernel_traits_finalizeILj5120E13__nv_bfloat16fS2_fjLj1024ELj4ENS_18Kernel_traits_baseILj5120ES2_fS2_fjLj1024EEEEEEEvNS_9BwdParamsE,(.L_x_5544 - _ZN10layer_norm22ln_bwd_finalize_kernelINS_22Kernel_traits_finalizeILj5120E13__nv_bfloat16fS2_fjLj1024ELj4ENS_18Kernel_traits_baseILj5120ES2_fS2_fjLj1024EEEEEEEvNS_9BwdParamsE)
        .other          _ZN10layer_norm22ln_bwd_finalize_kernelINS_22Kernel_traits_finalizeILj5120E13__nv_bfloat16fS2_fjLj1024ELj4ENS_18Kernel_traits_baseILj5120ES2_fS2_fjLj1024EEEEEEEvNS_9BwdParamsE,@"STO_CUDA_ENTRY STV_DEFAULT"
_ZN10layer_norm22ln_bwd_finalize_kernelINS_22Kernel_traits_finalizeILj5120E13__nv_bfloat16fS2_fjLj1024ELj4ENS_18Kernel_traits_baseILj5120ES2_fS2_fjLj1024EEEEEEEvNS_9BwdParamsE:
.text._ZN10layer_norm22ln_bwd_finalize_kernelINS_22Kernel_traits_finalizeILj5120E13__nv_bfloat16fS2_fjLj1024ELj4ENS_18Kernel_traits_baseILj5120ES2_fS2_fjLj1024EEEEEEEvNS_9BwdParamsE:
        /* <DEDUP_REMOVED lines=25> */
.L_x_3615:
        /* <DEDUP_REMOVED lines=28> */
.L_x_3608:
        /* <DEDUP_REMOVED lines=33> */
.L_x_3607:
[----:B------:R-:W-:Y:S05]  /*0560*/  BSYNC B1 ;  /* 0x0000000000017941 */ /* 0x000fea0003800000 */
.L_x_3606:
        /* <DEDUP_REMOVED lines=23> */
.L_x_3610:
[----:B------:R-:W-:Y:S05]  /*06e0*/  BSYNC B1 ;  /* 0x0000000000017941 */ /* 0x000fea0003800000 */
.L_x_3609:
        /* <DEDUP_REMOVED lines=11> */
.L_x_3605:
[----:B------:R-:W-:Y:S05]  /*07a0*/  BSYNC B0 ;  /* 0x0000000000007941 */ /* 0x000fea0003800000 */
.L_x_3604:
        /* <DEDUP_REMOVED lines=29> */
.L_x_3626:
[----:B------:R-:W-:Y:S01]  /*0980*/  @!P1 SHF.R.U32.HI R12, RZ, 0x3, R0 ;  /* 0x00000003ff0c9819 */ /* 0x000fe20000011600 */
[----:B---3--:R-:W-:Y:S01]  /*0990*/  FADD.FTZ R14, R9, R14 ;  /* 0x0000000e090e7221 */ /* 0x008fe20000010000 */
[----:B--2---:R-:W-:Y:S02]  /*09a0*/  FADD.FTZ R11, R10, R11 ;  /* 0x0000000b0a0b7221 */ /* 0x004fe40000010000 */
[----:B------:R-:W-:-:S05]  /*09b0*/  @!P1 LOP3.LUT R12, R12, 0x1ffffffc, RZ, 0xc0, !PT ;  /* 0x1ffffffc0c0c9812 */ /* 0x000fca00078ec0ff */
[----:B------:R2:W-:Y:S04]  /*09c0*/  @!P1 STS [R12+UR4+0x2000], R14 ;  /* 0x0020000e0c009988 */ /* 0x0005e80008000804 */
[----:B------:R2:W-:Y:S02]  /*09d0*/  @!P1 STS [R12+UR4+0x2080], R11 ;  /* 0x0020800b0c009988 */ /* 0x0005e40008000804 */
.L_x_3611:
        /* <DEDUP_REMOVED lines=14> */
.L_x_3614:
[----:B------:R-:W-:Y:S05]  /*0ac0*/  BSYNC B0 ;  /* 0x0000000000007941 */ /* 0x000fea0003800000 */
.L_x_3613:
[C---:B------:R-:W-:Y:S02]  /*0ad0*/  ISETP.GT.U32.AND P1, PT, R3.reuse, -0x1401, PT ;  /* 0xffffebff0300780c */ /* 0x040fe40003f24070 */
[----:B------:R-:W-:Y:S02]  /*0ae0*/  IADD3 R3, R3, 0x1400, RZ ;  /* 0x0000140003037810 */ /* 0x000fe40007ffe0ff */
[----:B------:R-:W-:-:S09]  /*0af0*/  IADD3 R5, R5, 0xa00, RZ ;  /* 0x00000a0005057810 */ /* 0x000fd20007ffe0ff */
[----:B------:R-:W-:Y:S05]  /*0b00*/  @P1 BRA `(.L_x_3615) ;  /* 0xfffffff400a01947 */ /* 0x000fea000383ffff */
[----:B------:R-:W-:Y:S05]  /*0b10*/  EXIT ;  /* 0x000000000000794d */ /* 0x000fea0003800000 */
.L_x_3612:
[----:B------:R-:W-:Y:S01]  /*0b20*/  HFMA2.MMA R19, -RZ, RZ, 0, 5.9604644775390625e-08 ;  /* 0x00000001ff137435 */ /* 0x000fe200000001ff */
[----:B---3--:R-:W-:Y:S01]  /*0b30*/  IMAD.MOV.U32 R20, RZ, RZ, R10 ;  /* 0x000000ffff147224 */ /* 0x008fe200078e000a */
[----:B------:R-:W-:Y:S02]  /*0b40*/  MOV R22, 0x1f ;  /* 0x0000001f00167802 */ /* 0x000fe40000000f00 */
[----:B------:R-:W-:-:S07]  /*0b50*/  MOV R17, 0xffffffff ;  /* 0xffffffff00117802 */ /* 0x000fce0000000f00 */
[----:B012---:R-:W-:Y:S05]  /*0b60*/  WARPSYNC.COLLECTIVE R17, `(.L_x_3616) ;  /* 0x0000000011087348 */ /* 0x007fea0003c00000 */
[----:B------:R3:W4:Y:S02]  /*0b70*/  SHFL.BFLY P2, R18, R20, R19, R22 ;  /* 0x0c00001314127389 */ /* 0x0007240000040016 */
[----:B01234-:R-:W-:Y:S01]  /*0b80*/  ENDCOLLECTIVE ;  /* 0x000000000000791b */ /* 0x01ffe20003800000 */
.L_x_3616:
[----:B------:R-:W-:Y:S01]  /*0b90*/  HFMA2.MMA R19, -RZ, RZ, 0, 1.1920928955078125e-07 ;  /* 0x00000002ff137435 */ /* 0x000fe200000001ff */
[----:B------:R-:W-:-:S04]  /*0ba0*/  IMAD.MOV.U32 R11, RZ, RZ, R18 ;  /* 0x000000ffff0b7224 */ /* 0x000fc800078e0012 */
[----:B------:R-:W-:-:S05]  /*0bb0*/  FADD.FTZ R11, R10, R11 ;  /* 0x0000000b0a0b7221 */ /* 0x000fca0000010000 */
[----:B------:R-:W-:-:S07]  /*0bc0*/  MOV R20, R11 ;  /* 0x0000000b00147202 */ /* 0x000fce0000000f00 */
[----:B------:R-:W-:Y:S05]  /*0bd0*/  WARPSYNC.COLLECTIVE R17, `(.L_x_3617) ;  /* 0x0000000011087348 */ /* 0x000fea0003c00000 */
[----:B------:R0:W1:Y:S02]  /*0be0*/  SHFL.BFLY P2, R18, R20, R19, R22 ;  /* 0x0c00001314127389 */ /* 0x0000640000040016 */
[----:B01----:R-:W-:Y:S01]  /*0bf0*/  ENDCOLLECTIVE ;  /* 0x000000000000791b */ /* 0x003fe20003800000 */
.L_x_3617:
[----:B------:R-:W-:Y:S01]  /*0c00*/  HFMA2.MMA R19, -RZ, RZ, 0, 2.384185791015625e-07 ;  /* 0x00000004ff137435 */ /* 0x000fe200000001ff */
[----:B------:R-:W-:-:S05]  /*0c10*/  MOV R12, R18 ;  /* 0x00000012000c7202 */ /* 0x000fca0000000f00 */
[----:B------:R-:W-:-:S04]  /*0c20*/  FADD.FTZ R12, R11, R12 ;  /* 0x0000000c0b0c7221 */ /* 0x000fc80000010000 */
[----:B------:R-:W-:-:S07]  /*0c30*/  IMAD.MOV.U32 R20, RZ, RZ, R12 ;  /* 0x000000ffff147224 */ /* 0x000fce00078e000c */
[----:B------:R-:W-:Y:S05]  /*0c40*/  WARPSYNC.COLLECTIVE R17, `(.L_x_3618) ;  /* 0x0000000011087348 */ /* 0x000fea0003c00000 */
[----:B------:R0:W1:Y:S02]  /*0c50*/  SHFL.BFLY P2, R18, R20, R19, R22 ;  /* 0x0c00001314127389 */ /* 0x0000640000040016 */
[----:B01----:R-:W-:Y:S01]  /*0c60*/  ENDCOLLECTIVE ;  /* 0x000000000000791b */ /* 0x003fe20003800000 */
.L_x_3618:
[----:B------:R-:W-:Y:S01]  /*0c70*/  IMAD.MOV.U32 R19, RZ, RZ, 0x8 ;  /* 0x00000008ff137424 */ /* 0x000fe200078e00ff */
[----:B------:R-:W-:-:S05]  /*0c80*/  MOV R13, R18 ;  /* 0x00000012000d7202 */ /* 0x000fca0000000f00 */
[----:B------:R-:W-:-:S05]  /*0c90*/  FADD.FTZ R13, R12, R13 ;  /* 0x0000000d0c0d7221 */ /* 0x000fca0000010000 */
[----:B------:R-:W-:-:S07]  /*0ca0*/  MOV R20, R13 ;  /* 0x0000000d00147202 */ /* 0x000fce0000000f00 */
[----:B------:R-:W-:Y:S05]  /*0cb0*/  WARPSYNC.COLLECTIVE R17, `(.L_x_3619) ;  /* 0x0000000011087348 */ /* 0x000fea0003c00000 */
[----:B------:R0:W1:Y:S02]  /*0cc0*/  SHFL.BFLY P2, R18, R20, R19, R22 ;  /* 0x0c00001314127389 */ /* 0x0000640000040016 */
[----:B01----:R-:W-:Y:S01]  /*0cd0*/  ENDCOLLECTIVE ;  /* 0x000000000000791b */ /* 0x003fe20003800000 */
.L_x_3619:
[----:B------:R-:W-:Y:S01]  /*0ce0*/  HFMA2.MMA R19, -RZ, RZ, 0, 9.5367431640625e-07 ;  /* 0x00000010ff137435 */ /* 0x000fe200000001ff */
[----:B------:R-:W-:-:S05]  /*0cf0*/  MOV R10, R18 ;  /* 0x00000012000a7202 */ /* 0x000fca0000000f00 */
[----:B------:R-:W-:-:S05]  /*0d00*/  FADD.FTZ R10, R13, R10 ;  /* 0x0000000a0d0a7221 */ /* 0x000fca0000010000 */
[----:B------:R-:W-:-:S07]  /*0d10*/  MOV R20, R10 ;  /* 0x0000000a00147202 */ /* 0x000fce0000000f00 */
[----:B------:R-:W-:Y:S05]  /*0d20*/  WARPSYNC.COLLECTIVE R17, `(.L_x_3620) ;  /* 0x0000000011087348 */ /* 0x000fea0003c00000 */
[----:B------:R0:W1:Y:S02]  /*0d30*/  SHFL.BFLY P2, R18, R20, R19, R22 ;  /* 0x0c00001314127389 */ /* 0x0000640000040016 */
[----:B01----:R-:W-:Y:S01]  /*0d40*/  ENDCOLLECTIVE ;  /* 0x000000000000791b */ /* 0x003fe20003800000 */
.L_x_3620:
[----:B------:R-:W-:Y:S01]  /*0d50*/  HFMA2.MMA R19, -RZ, RZ, 0, 5.9604644775390625e-08 ;  /* 0x00000001ff137435 */ /* 0x000fe200000001ff */
[----:B------:R-:W-:Y:S01]  /*0d60*/  MOV R20, R9 ;  /* 0x0000000900147202 */ /* 0x000fe20000000f00 */
[----:B------:R-:W-:-:S09]  /*0d70*/  IMAD.MOV.U32 R11, RZ, RZ, R18 ;  /* 0x000000ffff0b7224 */ /* 0x000fd200078e0012 */
[----:B------:R-:W-:Y:S05]  /*0d80*/  WARPSYNC.COLLECTIVE R17, `(.L_x_3621) ;  /* 0x0000000011087348 */ /* 0x000fea0003c00000 */
[----:B------:R0:W1:Y:S02]  /*0d90*/  SHFL.BFLY P2, R18, R20, R19, R22 ;  /* 0x0c00001314127389 */ /* 0x0000640000040016 */
[----:B01----:R-:W-:Y:S01]  /*0da0*/  ENDCOLLECTIVE ;  /* 0x000000000000791b */ /* 0x003fe20003800000 */
.L_x_3621:
[----:B------:R-:W-:Y:S01]  /*0db0*/  HFMA2.MMA R19, -RZ, RZ, 0, 1.1920928955078125e-07 ;  /* 0x00000002ff137435 */ /* 0x000fe200000001ff */
[----:B------:R-:W-:-:S05]  /*0dc0*/  MOV R12, R18 ;  /* 0x00000012000c7202 */ /* 0x000fca0000000f00 */
[----:B------:R-:W-:-:S04]  /*0dd0*/  FADD.FTZ R14, R9, R12 ;  /* 0x0000000c090e7221 */ /* 0x000fc80000010000 */
[----:B------:R-:W-:-:S07]  /*0de0*/  IMAD.MOV.U32 R20, RZ, RZ, R14 ;  /* 0x000000ffff147224 */ /* 0x000fce00078e000e */
[----:B------:R-:W-:Y:S05]  /*0df0*/  WARPSYNC.COLLECTIVE R17, `(.L_x_3622) ;  /* 0x0000000011087348 */ /* 0x000fea0003c00000 */
[----:B------:R0:W1:Y:S02]  /*0e00*/  SHFL.BFLY P2, R18, R20, R19, R22 ;  /* 0x0c00001314127389 */ /* 0x0000640000040016 */
[----:B01----:R-:W-:Y:S01]  /*0e10*/  ENDCOLLECTIVE ;  /* 0x000000000000791b */ /* 0x003fe20003800000 */
.L_x_3622:
[----:B------:R-:W-:Y:S01]  /*0e20*/  IMAD.MOV.U32 R19, RZ, RZ, 0x4 ;  /* 0x00000004ff137424 */ /* 0x000fe200078e00ff */
[----:B------:R-:W-:-:S05]  /*0e30*/  MOV R13, R18 ;  /* 0x00000012000d7202 */ /* 0x000fca0000000f00 */
[----:B------:R-:W-:-:S05]  /*0e40*/  FADD.FTZ R15, R14, R13 ;  /* 0x0000000d0e0f7221 */ /* 0x000fca0000010000 */
[----:B------:R-:W-:-:S07]  /*0e50*/  MOV R20, R15 ;  /* 0x0000000f00147202 */ /* 0x000fce0000000f00 */
[----:B------:R-:W-:Y:S05]  /*0e60*/  WARPSYNC.COLLECTIVE R17, `(.L_x_3623) ;  /* 0x0000000011087348 */ /* 0x000fea0003c00000 */
[----:B------:R0:W1:Y:S02]  /*0e70*/  SHFL.BFLY P2, R18, R20, R19, R22 ;  /* 0x0c00001314127389 */ /* 0x0000640000040016 */
[----:B01----:R-:W-:Y:S01]  /*0e80*/  ENDCOLLECTIVE ;  /* 0x000000000000791b */ /* 0x003fe20003800000 */
.L_x_3623:
[----:B------:R-:W-:Y:S01]  /*0e90*/  HFMA2.MMA R19, -RZ, RZ, 0, 4.76837158203125e-07 ;  /* 0x00000008ff137435 */ /* 0x000fe200000001ff */
[----:B------:R-:W-:-:S05]  /*0ea0*/  MOV R16, R18 ;  /* 0x0000001200107202 */ /* 0x000fca0000000f00 */
[----:B------:R-:W-:-:S05]  /*0eb0*/  FADD.FTZ R16, R15, R16 ;  /* 0x000000100f107221 */ /* 0x000fca0000010000 */
[----:B------:R-:W-:-:S07]  /*0ec0*/  MOV R20, R16 ;  /* 0x0000001000147202 */ /* 0x000fce0000000f00 */
[----:B------:R-:W-:Y:S05]  /*0ed0*/  WARPSYNC.COLLECTIVE R17, `(.L_x_3624) ;  /* 0x0000000011087348 */ /* 0x000fea0003c00000 */
[----:B------:R0:W1:Y:S02]  /*0ee0*/  SHFL.BFLY P2, R18, R20, R19, R22 ;  /* 0x0c00001314127389 */ /* 0x0000640000040016 */
[----:B01----:R-:W-:Y:S01]  /*0ef0*/  ENDCOLLECTIVE ;  /* 0x000000000000791b */ /* 0x003fe20003800000 */
.L_x_3624:
[----:B------:R-:W-:Y:S01]  /*0f00*/  HFMA2.MMA R19, -RZ, RZ, 0, 9.5367431640625e-07 ;  /* 0x00000010ff137435 */ /* 0x000fe200000001ff */
[----:B------:R-:W-:-:S04]  /*0f10*/  IMAD.MOV.U32 R9, RZ, RZ, R18 ;  /* 0x000000ffff097224 */ /* 0x000fc800078e0012 */
[----:B------:R-:W-:-:S05]  /*0f20*/  FADD.FTZ R9, R16, R9 ;  /* 0x0000000910097221 */ /* 0x000fca0000010000 */
[----:B------:R-:W-:-:S07]  /*0f30*/  MOV R20, R9 ;  /* 0x0000000900147202 */ /* 0x000fce0000000f00 */
[----:B------:R-:W-:Y:S05]  /*0f40*/  WARPSYNC.COLLECTIVE R17, `(.L_x_3625) ;  /* 0x0000000011087348 */ /* 0x000fea0003c00000 */
[----:B------:R0:W1:Y:S02]  /*0f50*/  SHFL.BFLY P2, R18, R20, R19, R22 ;  /* 0x0c00001314127389 */ /* 0x0000640000040016 */
[----:B01----:R-:W-:Y:S01]  /*0f60*/  ENDCOLLECTIVE ;  /* 0x000000000000791b */ /* 0x003fe20003800000 */
.L_x_3625:
[----:B------:R-:W-:Y:S01]  /*0f70*/  MOV R14, R18 ;  /* 0x00000012000e7202 */ /* 0x000fe20000000f00 */
[----:B------:R-:W-:Y:S06]  /*0f80*/  BRA `(.L_x_3626) ;  /* 0xfffffff8007c7947 */ /* 0x000fec000383ffff */
.L_x_3627:
        /* <DEDUP_REMOVED lines=15> */
.L_x_5544:


//--------------------- .text._ZN10layer_norm13ln_bwd_kernelINS_13Kernel_traitsI13__nv_bfloat16fS2_fjLj5120ELj1ELj1ELj4ELj16ENS_18Kernel_traits_baseILj5120ES2_fS2_fjLj128EEEEEEEvNS_9BwdParamsE --------------------------
	.section	.text._ZN10layer_norm13ln_bwd_kernelINS_13Kernel_traitsI13__nv_bfloat16fS2_fjLj5120ELj1ELj1ELj4ELj16ENS_18Kernel_traits_baseILj5120ES2_fS2_fjLj128EEEEEEEvNS_9BwdParamsE,"ax",@progbits
	.align	128
        .global         _ZN10layer_norm13ln_bwd_kernelINS_13Kernel_traitsI13__nv_bfloat16fS2_fjLj5120ELj1ELj1ELj4ELj16ENS_18Kernel_traits_baseILj5120ES2_fS2_fjLj128EEEEEEEvNS_9BwdParamsE
        .type           _ZN10layer_norm13ln_bwd_kernelINS_13Kernel_traitsI13__nv_bfloat16fS2_fjLj5120ELj1ELj1ELj4ELj16ENS_18Kernel_traits_baseILj5120ES2_fS2_fjLj128EEEEEEEvNS_9BwdParamsE,@function
        .size           _ZN10layer_norm13ln_bwd_kernelINS_13Kernel_traitsI13__nv_bfloat16fS2_fjLj5120ELj1ELj1ELj4ELj16ENS_18Kernel_traits_baseILj5120ES2_fS2_fjLj128EEEEEEEvNS_9BwdParamsE,(.L_x_5545 - _ZN10layer_norm13ln_bwd_kernelINS_13Kernel_traitsI13__nv_bfloat16fS2_fjLj5120ELj1ELj1ELj4ELj16ENS_18Kernel_traits_baseILj5120ES2_fS2_fjLj128EEEEEEEvNS_9BwdParamsE)
        .other          _ZN10layer_norm13ln_bwd_kernelINS_13Kernel_traitsI13__nv_bfloat16fS2_fjLj5120ELj1ELj1ELj4ELj16ENS_18Kernel_traits_baseILj5120ES2_fS2_fjLj128EEEEEEEvNS_9BwdParamsE,@"STO_CUDA_ENTRY STV_DEFAULT"
_ZN10layer_norm13ln_bwd_kernelINS_13Kernel_traitsI13__nv_bfloat16fS2_fjLj5120ELj1ELj1ELj4ELj16ENS_18Kernel_traits_baseILj5120ES2_fS2_fjLj128EEEEEEEvNS_9BwdParamsE:
.text._ZN10layer_norm13ln_bwd_kernelINS_13Kernel_traitsI13__nv_bfloat16fS2_fjLj5120ELj1ELj1ELj4ELj16ENS_18Kernel_traits_baseILj5120ES2_fS2_fjLj128EEEEEEEvNS_9BwdParamsE:
[----:B------:R-:W0:Y:S01]  /*0000*/  LDC R1, c[0x0][0x28] ;  /* 0x00000a00ff017b82 */ /* 0x000e220000000800 */
[----:B------:R-:W1:Y:S01]  /*0010*/  S2R R8, SR_TID.X ;  /* 0x0000000000087919 */ /* 0x000e620000002100 */
[----:B------:R-:W-:Y:S01]  /*0020*/  ULDC.64 UR4, c[0x0][0x228] ;  /* 0x00008a0000047ab9 */ /* 0x000fe20000000a00 */
[----:B------:R-:W-:Y:S01]  /*0030*/  ULDC.64 UR6, c[0x0][0x208] ;  /* 0x0000820000067ab9 */ /* 0x000fe20000000a00 */
[----:B------:R-:W-:Y:S01]  /*0040*/  ISETP.NE.U32.AND P0, PT, RZ, UR4, PT ;  /* 0x00000004ff007c0c */ /* 0x000fe2000bf05070 */
[----:B------:R-:W-:Y:S01]  /*0050*/  ULDC.64 UR8, c[0x0][0x280] ;  /* 0x0000a00000087ab9 */ /* 0x000fe20000000a00 */
[----:B------:R-:W-:Y:S01]  /*0060*/  ULDC.64 UR10, c[0x0][0x210] ;  /* 0x00008400000a7ab9 */ /* 0x000fe20000000a00 */
[----:B0-----:R-:W-:Y:S02]  /*0070*/  IADD3 R1, R1, -0x8, RZ ;  /* 0xfffffff801017810 */ /* 0x001fe40007ffe0ff */
[----:B------:R-:W-:Y:S01]  /*0080*/  ISETP.NE.AND.EX P0, PT, RZ, UR5, PT, P0 ;  /* 0x00000005ff007c0c */ /* 0x000fe2000bf05300 */
[----:B------:R-:W-:Y:S01]  /*0090*/  ULDC.64 UR4, c[0x0][0x248] ;  /* 0x0000920000047ab9 */ /* 0x000fe20000000a00 */
[----:B-1----:R-:W-:-:S04]  /*00a0*/  SHF.L.U32 R0, R8, 0x3, RZ ;  /* 0x0000000308007819 */ /* 0x002fc800000006ff */
        /* <DEDUP_REMOVED lines=27> */
[----:B0-----:R-:W-:-:S03]  /*0260*/  LEA.HI R52, R8, UR4, RZ, 0x19 ;  /* 0x0000000408347c11 */ /* 0x001fc6000f8fc8ff */
[----:B------:R-:W5:Y:S01]  /*0270*/  @P0 LDG.E.64 R80, desc[UR6][R4.64+0x1800] ;  /* 0x0018000604500981 */ /* 0x000f62000c1e1b00 */
[----:B------:R-:W-:-:S03]  /*0280*/  ISETP.GE.AND P1, PT, R52, UR5, PT ;  /* 0x0000000534007c0c */ /* 0x000fc6000bf26270 */
[----:B------:R-:W5:Y:S01]  /*0290*/  @P0 LDG.E.64 R82, desc[UR6][R4.64+0x1c00] ;  /* 0x001c000604520981 */ /* 0x000f62000c1e1b00 */
[----:B------:R-:W-:Y:S02]  /*02a0*/  CS2R R16, SRZ ;  /* 0x0000000000107805 */ /* 0x000fe4000001ff00 */
        /* <DEDUP_REMOVED lines=27> */
[----:B------:R-:W-:Y:S01]  /*0460*/  CS2R R12, SRZ ;  /* 0x00000000000c7805 */ /* 0x000fe2000001ff00 */
[----:B------:R-:W-:Y:S06]  /*0470*/  @P1 BRA `(.L_x_3628) ;  /* 0x0000004000501947 */ /* 0x000fec0003800000 */
        /* <DEDUP_REMOVED lines=10> */
[----:B------:R-:W1:Y:S01]  /*0520*/  S2UR UR5, SR_CgaCtaId ;  /* 0x00000000000579c3 */ /* 0x000e620000008800 */
[C---:B-----5:R-:W-:Y:S01]  /*0530*/  SHF.L.U32 R0, R246.reuse, 0x10, RZ ;  /* 0x00000010f6007819 */ /* 0x060fe200000006ff */
[----:B------:R-:W-:Y:S01]  /*0540*/  UMOV UR4, 0x400 ;  /* 0x0000040000047882 */ /* 0x000fe20000000000 */
[----:B------:R-:W-:Y:S01]  /*0550*/  SHF.R.U64 R249, R246, 0x10, R247 ;  /* 0x00000010f6f97819 */ /* 0x000fe200000012f7 */
[----:B------:R-:W-:Y:S01]  /*0560*/  HFMA2.MMA R180, -RZ, RZ, 0, 5.9604644775390625e-08 ;  /* 0x00000001ffb47435 */ /* 0x000fe200000001ff */
[C---:B------:R-:W-:Y:S01]  /*0570*/  SHF.R.U64 R244, R242.reuse, 0x10, R243 ;  /* 0x00000010f2f47819 */ /* 0x040fe200000012f3 */
[----:B------:R0:W-:Y:S01]  /*0580*/  STL [R1], R0 ;  /* 0x0000000001007387 */ /* 0x0001e20000100800 */
[----:B------:R-:W-:Y:S01]  /*0590*/  SHF.L.U32 R245, R242, 0x10, RZ ;  /* 0x00000010f2f57819 */ /* 0x000fe200000006ff */
[----:B------:R-:W-:Y:S01]  /*05a0*/  HFMA2.MMA R190, -RZ, RZ, 0, 0 ;  /* 0x00000000ffbe7435 */ /* 0x000fe200000001ff */
[----:B------:R-:W-:Y:S01]  /*05b0*/  SHF.R.U32.HI R246, RZ, 0x10, R247 ;  /* 0x00000010fff67819 */ /* 0x000fe200000116f7 */
[----:B------:R-:W-:Y:S01]  /*05c0*/  HFMA2.MMA R181, -RZ, RZ, 0, 0 ;  /* 0x00000000ffb57435 */ /* 0x000fe200000001ff */
        /* <DEDUP_REMOVED lines=12> */
[----:B------:R-:W-:Y:S01]  /*0690*/  SHF.R.U32.HI R215, RZ, 0x10, R77 ;  /* 0x00000010ffd77819 */ /* 0x000fe2000001164d */
[----:B-1----:R-:W-:Y:S01]  /*06a0*/  ULEA UR4, UR5, UR4, 0x18 ;  /* 0x0000000405047291 */ /* 0x002fe2000f8ec03f */
[----:B------:R-:W-:Y:S02]  /*06b0*/  SHF.R.U64 R213, R78, 0x10, R79 ;  /* 0x000000104ed57819 */ /* 0x000fe4000000124f */
[----:B------:R-:W-:-:S02]  /*06c0*/  CS2R R176, SRZ ;  /* 0x0000000000b07805 */ /* 0x000fc4000001ff00 */
[----:B------:R-:W-:Y:S02]  /*06d0*/  SHF.R.U32.HI R211, RZ, 0x10, R79 ;  /* 0x00000010ffd37819 */ /* 0x000fe4000001164f */
[----:B------:R-:W-:Y:S02]  /*06e0*/  CS2R R174, SRZ ;  /* 0x0000000000ae7805 */ /* 0x000fe4000001ff00 */
[--C-:B------:R-:W-:Y:S02]  /*06f0*/  SHF.R.U64 R209, R80, 0x10, R81.reuse ;  /* 0x0000001050d17819 */ /* 0x100fe40000001251 */
[----:B------:R-:W-:Y:S02]  /*0700*/  CS2R R172, SRZ ;  /* 0x0000000000ac7805 */ /* 0x000fe4000001ff00 */
[----:B------:R-:W-:Y:S02]  /*0710*/  SHF.R.U32.HI R207, RZ, 0x10, R81 ;  /* 0x00000010ffcf7819 */ /* 0x000fe40000011651 */
[----:B------:R-:W-:-:S02]  /*0720*/  CS2R R170, SRZ ;  /* 0x0000000000aa7805 */ /* 0x000fc4000001ff00 */
[--C-:B------:R-:W-:Y:S02]  /*0730*/  SHF.R.U64 R205, R82, 0x10, R83.reuse ;  /* 0x0000001052cd7819 */ /* 0x100fe40000001253 */
[----:B------:R-:W-:Y:S02]  /*0740*/  CS2R R106, SRZ ;  /* 0x00000000006a7805 */ /* 0x000fe4000001ff00 */
[----:B------:R-:W-:Y:S02]  /*0750*/  SHF.R.U32.HI R203, RZ, 0x10, R83 ;  /* 0x00000010ffcb7819 */ /* 0x000fe40000011653 */
[----:B------:R-:W-:Y:S02]  /*0760*/  CS2R R34, SRZ ;  /* 0x0000000000227805 */ /* 0x000fe4000001ff00 */
        /* <DEDUP_REMOVED lines=44> */
[----:B------:R-:W-:Y:S02]  /*0a30*/  MOV R194, RZ ;  /* 0x000000ff00c27202 */ /* 0x000fe40000000f00 */
        /* <DEDUP_REMOVED lines=24> */
[----:B------:R-:W-:Y:S02]  /*0bc0*/  MOV R108, UR4 ;  /* 0x00000004006c7c02 */ /* 0x000fe40008000f00 */
[C-C-:B--2---:R-:W-:Y:S02]  /*0bd0*/  SHF.R.U64 R109, R4.reuse, 0x10, R5.reuse ;  /* 0x00000010046d7819 */ /* 0x144fe40000001205 */
[----:B0-----:R-:W-:Y:S02]  /*0be0*/  SHF.L.U32 R0, R4, 0x10, RZ ;  /* 0x0000001004007819 */ /* 0x001fe400000006ff */
[----:B------:R-:W-:Y:S02]  /*0bf0*/  SHF.R.U32.HI R110, RZ, 0x10, R5 ;  /* 0x00000010ff6e7819 */ /* 0x000fe40000011605 */
[----:B------:R-:W-:-:S02]  /*0c00*/  SHF.L.U32 R2, R5, 0x10, RZ ;  /* 0x0000001005027819 */ /* 0x000fc400000006ff */
[C-C-:B---3--:R-:W-:Y:S02]  /*0c10*/  SHF.R.U64 R111, R6.reuse, 0x10, R7.reuse ;  /* 0x00000010066f7819 */ /* 0x148fe40000001207 */
[----:B------:R-:W-:Y:S02]  /*0c20*/  SHF.L.U32 R3, R6, 0x10, RZ ;  /* 0x0000001006037819 */ /* 0x000fe400000006ff */
[----:B------:R-:W-:Y:S02]  /*0c30*/  SHF.R.U32.HI R112, RZ, 0x10, R7 ;  /* 0x00000010ff707819 */ /* 0x000fe40000011607 */
[----:B------:R-:W-:Y:S02]  /*0c40*/  SHF.L.U32 R4, R7, 0x10, RZ ;  /* 0x0000001007047819 */ /* 0x000fe400000006ff */
[C---:B----4-:R-:W-:Y:S02]  /*0c50*/  SHF.R.U64 R113, R8.reuse, 0x10, R9 ;  /* 0x0000001008717819 */ /* 0x050fe40000001209 */
[----:B------:R-:W-:-:S02]  /*0c60*/  SHF.L.U32 R5, R8, 0x10, RZ ;  /* 0x0000001008057819 */ /* 0x000fc400000006ff */
[----:B------:R-:W-:Y:S02]  /*0c70*/  SHF.R.U32.HI R114, RZ, 0x10, R9 ;  /* 0x00000010ff727819 */ /* 0x000fe40000011609 */
[----:B------:R-:W-:Y:S02]  /*0c80*/  SHF.L.U32 R6, R9, 0x10, RZ ;  /* 0x0000001009067819 */ /* 0x000fe400000006ff */
[C-C-:B------:R-:W-:Y:S02]  /*0c90*/  SHF.R.U64 R115, R10.reuse, 0x10, R11.reuse ;  /* 0x000000100a737819 */ /* 0x140fe4000000120b */
[----:B------:R-:W-:Y:S02]  /*0ca0*/  SHF.L.U32 R7, R10, 0x10, RZ ;  /* 0x000000100a077819 */ /* 0x000fe400000006ff */
[----:B------:R-:W-:Y:S02]  /*0cb0*/  SHF.R.U32.HI R116, RZ, 0x10, R11 ;  /* 0x00000010ff747819 */ /* 0x000fe4000001160b */
[----:B------:R-:W-:-:S02]  /*0cc0*/  SHF.L.U32 R8, R11, 0x10, RZ ;  /* 0x000000100b087819 */ /* 0x000fc400000006ff */
        /* <DEDUP_REMOVED lines=24> */
[----:B------:R-:W-:Y:S02]  /*0e50*/  CS2R R22, SRZ ;  /* 0x0000000000167805 */ /* 0x000fe4000001ff00 */
[----:B------:R-:W-:Y:S02]  /*0e60*/  MOV R21, R52 ;  /* 0x0000003400157202 */ /* 0x000fe40000000f00 */
        /* <DEDUP_REMOVED lines=21> */
.L_x_3630:
[----:B0-----:R-:W0:Y:S01]  /*0fc0*/  S2R R252, SR_TID.X ;  /* 0x0000000000fc7919 */ /* 0x001e220000002100 */
[----:B------:R-:W1:Y:S01]  /*0fd0*/  @P0 LDC.64 R56, c[0x0][0x228] ;  /* 0x00008a00ff380b82 */ /* 0x000e620000000a00 */
[----:B------:R-:W2:Y:S07]  /*0fe0*/  LDL R238, [R1] ;  /* 0x0000000001ee7983 */ /* 0x000eae0000100800 */
[----:B------:R-:W3:Y:S08]  /*0ff0*/  @P0 LDC.64 R60, c[0x0][0x228] ;  /* 0x00008a00ff3c0b82 */ /* 0x000ef00000000a00 */
[----:B------:R-:W4:Y:S08]  /*1000*/  @P0 LDC.64 R64, c[0x0][0x228] ;  /* 0x00008a00ff400b82 */ /* 0x000f300000000a00 */
[----:B------:R-:W5:Y:S01]  /*1010*/  @P0 LDC.64 R68, c[0x0][0x228] ;  /* 0x00008a00ff440b82 */ /* 0x000f620000000a00 */
[----:B0-----:R-:W-:-:S07]  /*1020*/  LOP3.LUT R58, R252, 0x7f, RZ, 0xc0, !PT ;  /* 0x0000007ffc3a7812 */ /* 0x001fce00078ec0ff */
[----:B------:R-:W0:Y:S01]  /*1030*/  @P0 LDC.64 R72, c[0x0][0x228] ;  /* 0x00008a00ff480b82 */ /* 0x000e220000000a00 */
[----:B------:R-:W-:-:S07]  /*1040*/  IMAD R157, R21, 0x500, R58 ;  /* 0x00000500159d7824 */ /* 0x000fce00078e023a */
[----:B------:R-:W0:Y:S01]  /*1050*/  @P0 LDC.64 R76, c[0x0][0x228] ;  /* 0x00008a00ff4c0b82 */ /* 0x000e220000000a00 */
[----:B------:R-:W-:-:S05]  /*1060*/  IADD3 R146, R157, 0x80, RZ ;  /* 0x000000809d927810 */ /* 0x000fca0007ffe0ff */
[----:B-1----:R-:W-:Y:S02]  /*1070*/  @P0 IMAD.WIDE.U32 R56, R146, 0x10, R56 ;  /* 0x0000001092380825 */ /* 0x002fe400078e0038 */
[----:B------:R-:W1:Y:S04]  /*1080*/  @P0 LDC.64 R80, c[0x0][0x228] ;  /* 0x00008a00ff500b82 */ /* 0x000e680000000a00 */
[----:B------:R-:W2:Y:S01]  /*1090*/  @P0 LDG.E.128 R56, desc[UR6][R56.64] ;  /* 0x0000000638380981 */ /* 0x000ea2000c1e1d00 */
[----:B------:R-:W-:-:S03]  /*10a0*/  IADD3 R191, R157, 0x100, RZ ;  /* 0x000001009dbf7810 */ /* 0x000fc60007ffe0ff */
[----:B------:R-:W1:Y:S02]  /*10b0*/  @P0 LDC.64 R88, c[0x0][0x228] ;  /* 0x00008a00ff580b82 */ /* 0x000e640000000a00 */
[----:B---3--:R-:W-:-:S06]  /*10c0*/  @P0 IMAD.WIDE.U32 R60, R191, 0x10, R60 ;  /* 0x00000010bf3c0825 */ /* 0x008fcc00078e003c */
[----:B------:R-:W3:Y:S01]  /*10d0*/  @P0 LDG.E.128 R60, desc[UR6][R60.64] ;  /* 0x000000063c3c0981 */ /* 0x000ee2000c1e1d00 */
[----:B------:R-:W-:Y:S01]  /*10e0*/  IADD3 R167, R157, 0x180, RZ ;  /* 0x000001809da77810 */ /* 0x000fe20007ffe0ff */
[----:B------:R-:W1:Y:S04]  /*10f0*/  @P0 LDC.64 R84, c[0x0][0x228] ;  /* 0x00008a00ff540b82 */ /* 0x000e680000000a00 */
[----:B----4-:R-:W-:-:S04]  /*1100*/  @P0 IMAD.WIDE.U32 R64, R167, 0x10, R64 ;  /* 0x00000010a7400825 */ /* 0x010fc800078e0040 */
[----:B------:R-:W4:Y:S02]  /*1110*/  LDC.64 R224, c[0x0][0x268] ;  /* 0x00009a00ffe07b82 */ /* 0x000f240000000a00 */
[----:B------:R-:W3:Y:S01]  /*1120*/  @P0 LDG.E.128 R64, desc[UR6][R64.64] ;  /* 0x0000000640400981 */ /* 0x000ee2000c1e1d00 */
[----:B------:R-:W-:-:S05]  /*1130*/  IADD3 R154, R157, 0x200, RZ ;  /* 0x000002009d9a7810 */ /* 0x000fca0007ffe0ff */
[----:B-----5:R-:W-:Y:S01]  /*1140*/  @P0 IMAD.WIDE.U32 R68, R154, 0x10, R68 ;  /* 0x000000109a440825 */ /* 0x020fe200078e0044 */
[----:B------:R-:W5:Y:S05]  /*1150*/  @P0 LDC.64 R92, c[0x0][0x228] ;  /* 0x00008a00ff5c0b82 */ /* 0x000f6a0000000a00 */
[----:B------:R-:W3:Y:S01]  /*1160*/  @P0 LDG.E.128 R68, desc[UR6][R68.64] ;  /* 0x0000000644440981 */ /* 0x000ee2000c1e1d00 */
[----:B------:R-:W-:Y:S02]  /*1170*/  IADD3 R155, R157, 0x280, RZ ;  /* 0x000002809d9b7810 */ /* 0x000fe40007ffe0ff */
[----:B------:R-:W5:Y:S03]  /*1180*/  @!P0 LDC.64 R144, c[0x0][0x230] ;  /* 0x00008c00ff908b82 */ /* 0x000f660000000a00 */
[----:B0-----:R-:W-:-:S05]  /*1190*/  @P0 IMAD.WIDE.U32 R72, R155, 0x10, R72 ;  /* 0x000000109b480825 */ /* 0x001fca00078e0048 */
[----:B------:R-:W0:Y:S01]  /*11a0*/  @!P0 LDC.64 R148, c[0x0][0x220] ;  /* 0x00008800ff948b82 */ /* 0x000e220000000a00 */
[----:B------:R-:W3:Y:S01]  /*11b0*/  @P0 LDG.E.128 R72, desc[UR6][R72.64] ;  /* 0x0000000648480981 */ /* 0x000ee2000c1e1d00 */
[----:B------:R-:W-:-:S05]  /*11c0*/  IADD3 R166, R157, 0x300, RZ ;  /* 0x000003009da67810 */ /* 0x000fca0007ffe0ff */
[----:B------:R-:W-:Y:S01]  /*11d0*/  @P0 IMAD.WIDE.U32 R76, R166, 0x10, R76 ;  /* 0x00000010a64c0825 */ /* 0x000fe200078e004c */
[----:B------:R-:W0:Y:S05]  /*11e0*/  LDC.64 R150, c[0x0][0x238] ;  /* 0x00008e00ff967b82 */ /* 0x000e2a0000000a00 */
[----:B------:R-:W3:Y:S01]  /*11f0*/  @P0 LDG.E.128 R76, desc[UR6][R76.64] ;  /* 0x000000064c4c0981 */ /* 0x000ee2000c1e1d00 */
[----:B------:R-:W-:Y:S02]  /*1200*/  IADD3 R156, R157, 0x380, RZ ;  /* 0x000003809d9c7810 */ /* 0x000fe40007ffe0ff */
[----:B------:R-:W-:Y:S01]  /*1210*/  @P0 MOV R188, RZ ;  /* 0x000000ff00bc0202 */ /* 0x000fe20000000f00 */
[----:B------:R-:W0:Y:S02]  /*1220*/  @!P0 LDC.64 R152, c[0x0][0x220] ;  /* 0x00008800ff988b82 */ /* 0x000e240000000a00 */
[----:B-1----:R-:W-:-:S06]  /*1230*/  @P0 IMAD.WIDE.U32 R80, R156, 0x10, R80 ;  /* 0x000000109c500825 */ /* 0x002fcc00078e0050 */
[----:B------:R-:W3:Y:S01]  /*1240*/  @P0 LDG.E.128 R80, desc[UR6][R80.64] ;  /* 0x0000000650500981 */ /* 0x000ee2000c1e1d00 */
[C---:B------:R-:W-:Y:S01]  /*1250*/  IADD3 R186, R157.reuse, 0x400, RZ ;  /* 0x000004009dba7810 */ /* 0x040fe20007ffe0ff */
[----:B----4-:R-:W-:Y:S01]  /*1260*/  IMAD.WIDE.U32 R134, R146, 0x8, R224 ;  /* 0x0000000892867825 */ /* 0x010fe200078e00e0 */
[----:B------:R-:W-:-:S03]  /*1270*/  @P0 LEA R84, P1, R157, R84, 0x4 ;  /* 0x000000549d540211 */ /* 0x000fc600078220ff */
[----:B------:R-:W-:Y:S01]  /*1280*/  @P0 IMAD.WIDE.U32 R88, R186, 0x10, R88 ;  /* 0x00000010ba580825 */ /* 0x000fe200078e0058 */
[C---:B------:R-:W-:Y:S01]  /*1290*/  @P0 LEA.HI.X R85, R157.reuse, R85, RZ, 0x4, P1 ;  /* 0x000000559d550211 */ /* 0x040fe200008f24ff */
[----:B------:R-:W4:Y:S01]  /*12a0*/  LDG.E.64 R134, desc[UR6][R134.64] ;  /* 0x0000000686867981 */ /* 0x000f22000c1e1b00 */
[----:B------:R-:W-:Y:S01]  /*12b0*/  IADD3 R187, R157, 0x480, RZ ;  /* 0x000004809dbb7810 */ /* 0x000fe20007ffe0ff */
[----:B------:R-:W-:Y:S02]  /*12c0*/  IMAD.WIDE.U32 R138, R167, 0x8, R224 ;  /* 0x00000008a78a7825 */ /* 0x000fe400078e00e0 */
[----:B------:R-:W3:Y:S02]  /*12d0*/  @P0 LDG.E.128 R88, desc[UR6][R88.64] ;  /* 0x0000000658580981 */ /* 0x000ee4000c1e1d00 */
[----:B-----5:R-:W-:Y:S02]  /*12e0*/  @P0 IMAD.WIDE.U32 R92, R187, 0x10, R92 ;  /* 0x00000010bb5c0825 */ /* 0x020fe400078e005c */
[----:B------:R-:W5:Y:S02]  /*12f0*/  @P0 LDG.E.128 R84, desc[UR6][R84.64] ;  /* 0x0000000654540981 */ /* 0x000f64000c1e1d00 */
[----:B------:R-:W-:-:S02]  /*1300*/  IMAD.WIDE.U32 R136, R191, 0x8, R224 ;  /* 0x00000008bf887825 */ /* 0x000fc400078e00e0 */
[----:B------:R-:W5:Y:S02]  /*1310*/  @P0 LDG.E.128 R92, desc[UR6][R92.64] ;  /* 0x000000065c5c0981 */ /* 0x000f64000c1e1d00 */
[----:B------:R-:W-:Y:S02]  /*1320*/  IMAD.WIDE.U32 R140, R154, 0x8, R224 ;  /* 0x000000089a8c7825 */ /* 0x000fe400078e00e0 */
[----:B------:R-:W5:Y:S02]  /*1330*/  LDG.E.64 R136, desc[UR6][R136.64] ;  /* 0x0000000688887981 */ /* 0x000f64000c1e1b00 */
[----:B------:R-:W-:Y:S02]  /*1340*/  @!P0 IMAD.WIDE R144, R21, 0x4, R144 ;  /* 0x0000000415908825 */ /* 0x000fe400078e0290 */
[----:B------:R-:W2:Y:S04]  /*1350*/  LDG.E.64 R140, desc[UR6][R140.64] ;  /* 0x000000068c8c7981 */ /* 0x000ea8000c1e1b00 */
[----:B------:R1:W3:Y:S01]  /*1360*/  @!P0 LDG.E R188, desc[UR6][R144.64] ;  /* 0x0000000690bc8981 */ /* 0x0002e2000c1e1900 */
[----:B0-----:R-:W-:-:S03]  /*1370*/  @!P0 IMAD.WIDE.U32 R148, R146, 0x10, R148 ;  /* 0x0000001092948825 */ /* 0x001fc600078e0094 */
[----:B------:R-:W5:Y:S01]  /*1380*/  LDG.E.64 R138, desc[UR6][R138.64] ;  /* 0x000000068a8a7981 */ /* 0x000f62000c1e1b00 */
[----:B------:R-:W-:-:S04]  /*1390*/  IMAD.WIDE.U32 R146, R186, 0x8, R224 ;  /* 0x00000008ba927825 */ /* 0x000fc800078e00e0 */
[--C-:B-1----:R-:W-:Y:S02]  /*13a0*/  IMAD.WIDE.U32 R144, R166, 0x8, R224.reuse ;  /* 0x00000008a6907825 */ /* 0x102fe400078e00e0 */
[----:B------:R-:W3:Y:S02]  /*13b0*/  LDG.E.64 R146, desc[UR6][R146.64] ;  /* 0x0000000692927981 */ /* 0x000ee4000c1e1b00 */
[----:B------:R-:W-:Y:S02]  /*13c0*/  IMAD.WIDE.U32 R142, R155, 0x8, R224 ;  /* 0x000000089b8e7825 */ /* 0x000fe400078e00e0 */
[----:B------:R-:W5:Y:S02]  /*13d0*/  LDG.E.64 R144, desc[UR6][R144.64] ;  /* 0x0000000690907981 */ /* 0x000f64000c1e1b00 */
[----:B------:R-:W-:Y:S02]  /*13e0*/  IMAD.WIDE R150, R21, 0x4, R150 ;  /* 0x0000000415967825 */ /* 0x000fe400078e0296 */
[----:B------:R-:W3:Y:S04]  /*13f0*/  LDG.E.64 R142, desc[UR6][R142.64] ;  /* 0x000000068e8e7981 */ /* 0x000ee8000c1e1b00 */
[----:B------:R-:W3:Y:S01]  /*1400*/  LDG.E R168, desc[UR6][R150.64] ;  /* 0x0000000696a87981 */ /* 0x000ee2000c1e1900 */
[----:B------:R-:W-:-:S03]  /*1410*/  @!P0 IMAD.WIDE.U32 R152, R191, 0x10, R152 ;  /* 0x00000010bf988825 */ /* 0x000fc600078e0098 */
[----:B------:R0:W3:Y:S02]  /*1420*/  @!P0 LDG.E.128 R56, desc[UR6][R148.64] ;  /* 0x0000000694388981 */ /* 0x0000e4000c1e1d00 */
[----:B0-----:R-:W-:Y:S02]  /*1430*/  IMAD.WIDE.U32 R148, R157, 0x8, R224 ;  /* 0x000000089d947825 */ /* 0x001fe400078e00e0 */
[----:B------:R0:W3:Y:S04]  /*1440*/  @!P0 LDG.E.128 R60, desc[UR6][R152.64] ;  /* 0x00000006983c8981 */ /* 0x0000e8000c1e1d00 */
[----:B------:R-:W3:Y:S01]  /*1450*/  LDG.E.64 R148, desc[UR6][R148.64] ;  /* 0x0000000694947981 */ /* 0x000ee2000c1e1b00 */
[----:B0-----:R-:W0:Y:S02]  /*1460*/  @!P0 LDC.64 R152, c[0x0][0x220] ;  /* 0x00008800ff988b82 */ /* 0x001e240000000a00 */
[----:B0-----:R-:W-:-:S05]  /*1470*/  @!P0 IMAD.WIDE.U32 R152, R167, 0x10, R152 ;  /* 0x00000010a7988825 */ /* 0x001fca00078e0098 */
[----:B------:R0:W3:Y:S02]  /*1480*/  @!P0 LDG.E.128 R64, desc[UR6][R152.64] ;  /* 0x0000000698408981 */ /* 0x0000e4000c1e1d00 */
[----:B0-----:R-:W0:Y:S02]  /*1490*/  @!P0 LDC.64 R152, c[0x0][0x220] ;  /* 0x00008800ff988b82 */ /* 0x001e240000000a00 */
[----:B0-----:R-:W-:-:S05]  /*14a0*/  @!P0 IMAD.WIDE.U32 R152, R154, 0x10, R152 ;  /* 0x000000109a988825 */ /* 0x001fca00078e0098 */
[----:B------:R0:W3:Y:S02]  /*14b0*/  @!P0 LDG.E.128 R68, desc[UR6][R152.64] ;  /* 0x0000000698448981 */ /* 0x0000e4000c1e1d00 */
[----:B0-----:R-:W0:Y:S02]  /*14c0*/  @!P0 LDC.64 R152, c[0x0][0x220] ;  /* 0x00008800ff988b82 */ /* 0x001e240000000a00 */
[----:B0-----:R-:W-:-:S06]  /*14d0*/  @!P0 IMAD.WIDE.U32 R152, R155, 0x10, R152 ;  /* 0x000000109b988825 */ /* 0x001fcc00078e0098 */
[----:B------:R-:W0:Y:S01]  /*14e0*/  @!P0 LDC.64 R154, c[0x0][0x220] ;  /* 0x00008800ff9a8b82 */ /* 0x000e220000000a00 */
[----:B------:R1:W3:Y:S07]  /*14f0*/  @!P0 LDG.E.128 R72, desc[UR6][R152.64] ;  /* 0x0000000698488981 */ /* 0x0002ee000c1e1d00 */
[----:B-1----:R-:W1:Y:S02]  /*1500*/  @!P0 LDC.64 R152, c[0x0][0x220] ;  /* 0x00008800ff988b82 */ /* 0x002e640000000a00 */
[----:B-1----:R-:W-:-:S06]  /*1510*/  @!P0 IMAD.WIDE.U32 R152, R166, 0x10, R152 ;  /* 0x00000010a6988825 */ /* 0x002fcc00078e0098 */
[----:B------:R-:W1:Y:S01]  /*1520*/  @!P0 LDC.64 R166, c[0x0][0x220] ;  /* 0x00008800ffa68b82 */ /* 0x000e620000000a00 */
[----:B------:R4:W3:Y:S01]  /*1530*/  @!P0 LDG.E.128 R76, desc[UR6][R152.64] ;  /* 0x00000006984c8981 */ /* 0x0008e2000c1e1d00 */
[----:B0-----:R-:W-:-:S05]  /*1540*/  @!P0 IMAD.WIDE.U32 R154, R156, 0x10, R154 ;  /* 0x000000109c9a8825 */ /* 0x001fca00078e009a */
[----:B------:R0:W3:Y:S01]  /*1550*/  @!P0 LDG.E.128 R80, desc[UR6][R154.64] ;  /* 0x000000069a508981 */ /* 0x0000e2000c1e1d00 */
[----:B----4-:R-:W4:Y:S08]  /*1560*/  @!P0 LDC.64 R152, c[0x0][0x220] ;  /* 0x00008800ff988b82 */ /* 0x010f300000000a00 */
[----:B0-----:R-:W0:Y:S02]  /*1570*/  @!P0 LDC.64 R154, c[0x0][0x220] ;  /* 0x00008800ff9a8b82 */ /* 0x001e240000000a00 */
[----:B0-----:R-:W-:-:S05]  /*1580*/  @!P0 IMAD.WIDE.U32 R154, R186, 0x10, R154 ;  /* 0x00000010ba9a8825 */ /* 0x001fca00078e009a */
[----:B------:R-:W3:Y:S01]  /*1590*/  @!P0 LDG.E.128 R88, desc[UR6][R154.64] ;  /* 0x000000069a588981 */ /* 0x000ee2000c1e1d00 */
[----:B----4-:R-:W-:-:S04]  /*15a0*/  @!P0 LEA R152, P1, R157, R152, 0x4 ;  /* 0x000000989d988211 */ /* 0x010fc800078220ff */
[----:B------:R-:W-:Y:S02]  /*15b0*/  @!P0 LEA.HI.X R153, R157, R153, RZ, 0x4, P1 ;  /* 0x000000999d998211 */ /* 0x000fe400008f24ff */
[----:B------:R-:W-:Y:S02]  /*15c0*/  LOP3.LUT P1, RZ, R180, 0xff, RZ, 0xc0, !PT ;  /* 0x000000ffb4ff7812 */ /* 0x000fe4000782c0ff */
[----:B------:R-:W-:Y:S01]  /*15d0*/  MOV R180, R134 ;  /* 0x0000008600b47202 */ /* 0x000fe20000000f00 */
[----:B------:R0:W4:Y:S01]  /*15e0*/  @!P0 LDG.E.128 R84, desc[UR6][R152.64] ;  /* 0x0000000698548981 */ /* 0x000122000c1e1d00 */
[--C-:B------:R-:W-:Y:S02]  /*15f0*/  SHF.R.U32.HI R186, RZ, 0x10, R135.reuse ;  /* 0x00000010ffba7819 */ /* 0x100fe40000011687 */
[----:B0-----:R-:W-:Y:S02]  /*1600*/  SHF.R.U64 R152, R134, 0x10, R135 ;  /* 0x0000001086987819 */ /* 0x001fe40000001287 */
[----:B------:R-:W-:Y:S01]  /*1610*/  MOV R153, R135 ;  /* 0x0000008700997202 */ /* 0x000fe20000000f00 */
[----:B-1----:R-:W-:-:S05]  /*1620*/  @!P0 IMAD.WIDE.U32 R134, R187, 0x10, R166 ;  /* 0x00000010bb868825 */ /* 0x002fca00078e00a6 */
[----:B------:R0:W4:Y:S01]  /*1630*/  @!P0 LDG.E.128 R92, desc[UR6][R134.64] ;  /* 0x00000006865c8981 */ /* 0x000122000c1e1d00 */
[----:B------:R-:W-:Y:S01]  /*1640*/  IMAD.WIDE.U32 R150, R187, 0x8, R224 ;  /* 0x00000008bb967825 */ /* 0x000fe200078e00e0 */
[----:B--2---:R-:W-:Y:S02]  /*1650*/  MOV R166, R140 ;  /* 0x0000008c00a67202 */ /* 0x004fe40000000f00 */
[----:B------:R-:W-:Y:S02]  /*1660*/  SHF.R.U32.HI R187, RZ, 0x10, R141 ;  /* 0x00000010ffbb7819 */ /* 0x000fe4000001168d */
[----:B-----5:R-:W-:Y:S02]  /*1670*/  MOV R228, R144 ;  /* 0x0000009000e47202 */ /* 0x020fe40000000f00 */
[----:B------:R-:W-:Y:S02]  /*1680*/  SHF.R.U64 R229, R144, 0x10, R145 ;  /* 0x0000001090e57819 */ /* 0x000fe40000001291 */
[----:B------:R-:W-:-:S02]  /*1690*/  MOV R230, R145 ;  /* 0x0000009100e67202 */ /* 0x000fc40000000f00 */
[----:B0-----:R-:W-:Y:S02]  /*16a0*/  SHF.R.U64 R135, R140, 0x10, R141 ;  /* 0x000000108c877819 */ /* 0x001fe4000000128d */
[----:B------:R-:W-:Y:S02]  /*16b0*/  SHF.R.U32.HI R232, RZ, 0x10, R145 ;  /* 0x00000010ffe87819 */ /* 0x000fe40000011691 */
[----:B---3--:R-:W-:Y:S02]  /*16c0*/  MOV R231, R147 ;  /* 0x0000009300e77202 */ /* 0x008fe40000000f00 */
[----:B------:R-:W-:Y:S02]  /*16d0*/  SHF.R.U32.HI R233, RZ, 0x10, R147 ;  /* 0x00000010ffe97819 */ /* 0x000fe40000011693 */
[----:B------:R-:W-:Y:S02]  /*16e0*/  MOV R226, R143 ;  /* 0x0000008f00e27202 */ /* 0x000fe40000000f00 */
[----:B------:R-:W-:Y:S01]  /*16f0*/  SHF.R.U32.HI R227, RZ, 0x10, R143 ;  /* 0x00000010ffe37819 */ /* 0x000fe2000001168f */
[----:B------:R-:W-:Y:S01]  /*1700*/  IMAD.WIDE.U32 R156, R156, 0x8, R224 ;  /* 0x000000089c9c7825 */ /* 0x000fe200078e00e0 */
[----:B------:R-:W-:Y:S01]  /*1710*/  MOV R140, R141 ;  /* 0x0000008d008c7202 */ /* 0x000fe20000000f00 */
[----:B------:R-:W2:Y:S01]  /*1720*/  LDG.E.64 R150, desc[UR6][R150.64] ;  /* 0x0000000696967981 */ /* 0x000ea2000c1e1b00 */
[----:B------:R-:W0:Y:S01]  /*1730*/  @P0 MUFU.RCP R141, R3 ;  /* 0x00000003008d0308 */ /* 0x000e220000001000 */
[----:B------:R-:W-:-:S02]  /*1740*/  MOV R145, R146 ;  /* 0x0000009200917202 */ /* 0x000fc40000000f00 */
[----:B------:R-:W-:Y:S01]  /*1750*/  SHF.R.U64 R146, R146, 0x10, R147 ;  /* 0x0000001092927819 */ /* 0x000fe20000001293 */
[----:B------:R-:W3:Y:S04]  /*1760*/  LDG.E.64 R156, desc[UR6][R156.64] ;  /* 0x000000069c9c7981 */ /* 0x000ee8000c1e1b00 */
[----:B------:R-:W1:Y:S01]  /*1770*/  @P0 MUFU.RCP R144, R4 ;  /* 0x0000000400900308 */ /* 0x000e620000001000 */
[----:B------:R-:W-:-:S07]  /*1780*/  SHF.R.U64 R167, R142, 0x10, R143 ;  /* 0x000000108ea77819 */ /* 0x000fce000000128f */
[----:B------:R-:W5:Y:S08]  /*1790*/  @P0 MUFU.RCP R147, R112 ;  /* 0x0000007000930308 */ /* 0x000f700000001000 */
[----:B------:R-:W5:Y:S01]  /*17a0*/  @P0 MUFU.RCP R143, R111 ;  /* 0x0000006f008f0308 */ /* 0x000f620000001000 */
[----:B------:R-:W-:-:S04]  /*17b0*/  @P0 FADD.FTZ R134, -R245, R56 ;  /* 0x00000038f5860221 */ /* 0x000fc80000010100 */
[----:B0-----:R-:W-:Y:S01]  /*17c0*/  @P0 FMUL.FTZ R134, R134, R141 ;  /* 0x0000008d86860220 */ /* 0x001fe20000410000 */
[----:B------:R-:W-:-:S04]  /*17d0*/  @!P0 FADD.FTZ R141, R56, -R188 ;  /* 0x800000bc388d8221 */ /* 0x000fc80000010000 */
[----:B------:R-:W-:Y:S01]  /*17e0*/  @!P0 FMUL.FTZ R134, R168, R141 ;  /* 0x0000008da8868220 */ /* 0x000fe20000410000 */
[----:B------:R-:W-:Y:S01]  /*17f0*/  @P0 FADD.FTZ R141, -R243, R58 ;  /* 0x0000003af38d0221 */ /* 0x000fe20000010100 */
[----:B------:R-:W-:-:S03]  /*1800*/  MOV R225, R142 ;  /* 0x0000008e00e17202 */ /* 0x000fc60000000f00 */
[----:B-1----:R-:W-:Y:S01]  /*1810*/  @P0 FMUL.FTZ R141, R141, R144 ;  /* 0x000000908d8d0220 */ /* 0x002fe20000410000 */
[----:B------:R-:W-:Y:S01]  /*1820*/  @P0 FADD.FTZ R144, -R242, R59 ;  /* 0x0000003bf2900221 */ /* 0x000fe20000010100 */
[----:B------:R-:W-:Y:S02]  /*1830*/  MOV R234, R148 ;  /* 0x0000009400ea7202 */ /* 0x000fe40000000f00 */
[----:B------:R-:W-:Y:S02]  /*1840*/  SHF.R.U64 R235, R148, 0x10, R149 ;  /* 0x0000001094eb7819 */ /* 0x000fe40000001295 */
[----:B------:R-:W0:Y:S01]  /*1850*/  @P0 MUFU.RCP R148, R5 ;  /* 0x0000000500940308 */ /* 0x000e220000001000 */
[----:B------:R-:W-:Y:S01]  /*1860*/  @P0 FADD.FTZ R142, -R244, R57 ;  /* 0x00000039f48e0221 */ /* 0x000fe20000010100 */
[----:B-----5:R-:W-:-:S03]  /*1870*/  @P0 FMUL.FTZ R144, R144, R147 ;  /* 0x0000009390900220 */ /* 0x020fc60000410000 */
[----:B------:R-:W-:-:S03]  /*1880*/  @P0 FMUL.FTZ R142, R142, R143 ;  /* 0x0000008f8e8e0220 */ /* 0x000fc60000410000 */
[----:B------:R-:W1:Y:S01]  /*1890*/  @P0 MUFU.RCP R147, R113 ;  /* 0x0000007100930308 */ /* 0x000e620000001000 */
[----:B------:R-:W-:-:S04]  /*18a0*/  @!P0 FADD.FTZ R143, R58, -R188 ;  /* 0x800000bc3a8f8221 */ /* 0x000fc80000010000 */
[----:B------:R-:W-:-:S03]  /*18b0*/  @!P0 FMUL.FTZ R141, R168, R143 ;  /* 0x0000008fa88d8220 */ /* 0x000fc60000410000 */
[----:B------:R-:W5:Y:S01]  /*18c0*/  @P0 MUFU.RCP R58, R6 ;  /* 0x00000006003a0308 */ /* 0x000f620000001000 */
[----:B------:R-:W-:-:S04]  /*18d0*/  @P0 FADD.FTZ R143, -R241, R60 ;  /* 0x0000003cf18f0221 */ /* 0x000fc80000010100 */
[----:B0-----:R-:W-:Y:S01]  /*18e0*/  @P0 FMUL.FTZ R143, R143, R148 ;  /* 0x000000948f8f0220 */ /* 0x001fe20000410000 */
[----:B------:R-:W-:-:S04]  /*18f0*/  @P0 FADD.FTZ R148, -R240, R61 ;  /* 0x0000003df0940221 */ /* 0x000fc80000010100 */
[----:B-1----:R-:W-:Y:S01]  /*1900*/  @P0 FMUL.FTZ R148, R148, R147 ;  /* 0x0000009394940220 */ /* 0x002fe20000410000 */
[----:B------:R-:W-:Y:S01]  /*1910*/  @P0 FADD.FTZ R147, -R239, R62 ;  /* 0x0000003eef930221 */ /* 0x000fe20000010100 */
[----:B------:R-:W-:-:S03]  /*1920*/  @!P0 FADD.FTZ R59, R59, -R188 ;  /* 0x800000bc3b3b8221 */ /* 0x000fc60000010000 */
[----:B-----5:R-:W-:Y:S02]  /*1930*/  @P0 FMUL.FTZ R147, R147, R58 ;  /* 0x0000003a93930220 */ /* 0x020fe40000410000 */
[----:B------:R-:W0:Y:S01]  /*1940*/  @P0 MUFU.RCP R58, R7 ;  /* 0x00000007003a0308 */ /* 0x000e220000001000 */
[----:B------:R-:W-:Y:S01]  /*1950*/  @!P0 FMUL.FTZ R144, R168, R59 ;  /* 0x0000003ba8908220 */ /* 0x000fe20000410000 */
[--C-:B------:R-:W-:Y:S01]  /*1960*/  @!P0 FADD.FTZ R57, R57, -R188.reuse ;  /* 0x800000bc39398221 */ /* 0x100fe20000010000 */
[----:B------:R-:W-:-:S05]  /*1970*/  @!P0 FADD.FTZ R61, R61, -R188 ;  /* 0x800000bc3d3d8221 */ /* 0x000fca0000010000 */
[----:B------:R-:W1:Y:S01]  /*1980*/  @P0 MUFU.RCP R59, R114 ;  /* 0x00000072003b0308 */ /* 0x000e620000001000 */
[----:B------:R-:W-:Y:S01]  /*1990*/  @!P0 FMUL.FTZ R142, R168, R57 ;  /* 0x00000039a88e8220 */ /* 0x000fe20000410000 */
[----:B------:R-:W-:Y:S01]  /*19a0*/  @!P0 FADD.FTZ R57, R60, -R188 ;  /* 0x800000bc3c398221 */ /* 0x000fe20000010000 */
[----:B------:R-:W-:Y:S01]  /*19b0*/  @!P0 FMUL.FTZ R148, R168, R61 ;  /* 0x0000003da8948220 */ /* 0x000fe20000410000 */
[----:B------:R-:W-:-:S04]  /*19c0*/  @P0 FADD.FTZ R61, -R222, R64 ;  /* 0x00000040de3d0221 */ /* 0x000fc80000010100 */
[----:B------:R-:W5:Y:S01]  /*19d0*/  @P0 MUFU.RCP R60, R115 ;  /* 0x00000073003c0308 */ /* 0x000f620000001000 */
[----:B------:R-:W-:Y:S01]  /*19e0*/  @!P0 FMUL.FTZ R143, R168, R57 ;  /* 0x00000039a88f8220 */ /* 0x000fe20000410000 */
[----:B0-----:R-:W-:Y:S01]  /*19f0*/  @P0 FMUL.FTZ R61, R61, R58 ;  /* 0x0000003a3d3d0220 */ /* 0x001fe20000410000 */
[----:B------:R-:W-:Y:S01]  /*1a00*/  @!P0 FADD.FTZ R57, R62, -R188 ;  /* 0x800000bc3e398221 */ /* 0x000fe20000010000 */
[----:B------:R-:W-:Y:S01]  /*1a10*/  @P0 FADD.FTZ R62, -R223, R63 ;  /* 0x0000003fdf3e0221 */ /* 0x000fe20000010100 */
[----:B------:R-:W-:-:S03]  /*1a20*/  @!P0 FADD.FTZ R63, R63, -R188 ;  /* 0x800000bc3f3f8221 */ /* 0x000fc60000010000 */
[----:B------:R-:W0:Y:S01]  /*1a30*/  @P0 MUFU.RCP R58, R8 ;  /* 0x00000008003a0308 */ /* 0x000e220000001000 */
[----:B------:R-:W-:Y:S01]  /*1a40*/  @!P0 FMUL.FTZ R147, R168, R57 ;  /* 0x00000039a8938220 */ /* 0x000fe20000410000 */
[----:B-1----:R-:W-:Y:S01]  /*1a50*/  @P0 FMUL.FTZ R62, R62, R59 ;  /* 0x0000003b3e3e0220 */ /* 0x002fe20000410000 */
[----:B------:R-:W-:Y:S01]  /*1a60*/  @!P0 FADD.FTZ R57, R64, -R188 ;  /* 0x800000bc40398221 */ /* 0x000fe20000010000 */
[----:B------:R-:W-:Y:S01]  /*1a70*/  @!P0 FMUL.FTZ R62, R168, R63 ;  /* 0x0000003fa83e8220 */ /* 0x000fe20000410000 */
[----:B------:R-:W-:Y:S01]  /*1a80*/  @P0 FADD.FTZ R63, -R221, R65 ;  /* 0x00000041dd3f0221 */ /* 0x000fe20000010100 */
[----:B------:R-:W-:Y:S01]  /*1a90*/  @!P0 FADD.FTZ R65, R65, -R188 ;  /* 0x800000bc41418221 */ /* 0x000fe20000010000 */
[C---:B------:R-:W-:Y:S02]  /*1aa0*/  @!P0 FMUL.FTZ R61, R168.reuse, R57 ;  /* 0x00000039a83d8220 */ /* 0x040fe40000410000 */
[----:B-----5:R-:W-:Y:S01]  /*1ab0*/  @P0 FMUL.FTZ R63, R63, R60 ;  /* 0x0000003c3f3f0220 */ /* 0x020fe20000410000 */
[----:B------:R-:W1:Y:S01]  /*1ac0*/  @P0 MUFU.RCP R57, R116 ;  /* 0x0000007400390308 */ /* 0x000e620000001000 */
[----:B------:R-:W-:Y:S01]  /*1ad0*/  @!P0 FMUL.FTZ R63, R168, R65 ;  /* 0x00000041a83f8220 */ /* 0x000fe20000410000 */
[----:B------:R-:W-:-:S04]  /*1ae0*/  @P0 FADD.FTZ R65, -R220, R66 ;  /* 0x00000042dc410221 */ /* 0x000fc80000010100 */
[----:B0-----:R-:W-:Y:S02]  /*1af0*/  @P0 FMUL.FTZ R65, R65, R58 ;  /* 0x0000003a41410220 */ /* 0x001fe40000410000 */
[----:B------:R-:W0:Y:S01]  /*1b00*/  @P0 MUFU.RCP R58, R9 ;  /* 0x00000009003a0308 */ /* 0x000e220000001000 */
[----:B------:R-:W-:Y:S01]  /*1b10*/  @P0 FADD.FTZ R64, -R219, R67 ;  /* 0x00000043db400221 */ /* 0x000fe20000010100 */
[----:B------:R-:W-:-:S03]  /*1b20*/  @!P0 FADD.FTZ R67, R67, -R188 ;  /* 0x800000bc43438221 */ /* 0x000fc60000010000 */
[----:B-1----:R-:W-:-:S03]  /*1b30*/  @P0 FMUL.FTZ R64, R64, R57 ;  /* 0x0000003940400220 */ /* 0x002fc60000410000 */
[----:B------:R-:W1:Y:S01]  /*1b40*/  @P0 MUFU.RCP R59, R117 ;  /* 0x00000075003b0308 */ /* 0x000e620000001000 */
[----:B------:R-:W-:Y:S01]  /*1b50*/  @!P0 FMUL.FTZ R64, R168, R67 ;  /* 0x00000043a8408220 */ /* 0x000fe20000410000 */
[----:B------:R-:W-:-:S04]  /*1b60*/  @P0 FADD.FTZ R67, -R218, R68 ;  /* 0x00000044da430221 */ /* 0x000fc80000010100 */
[----:B0-----:R-:W-:Y:S02]  /*1b70*/  @P0 FMUL.FTZ R67, R67, R58 ;  /* 0x0000003a43430220 */ /* 0x001fe40000410000 */
[----:B------:R-:W0:Y:S01]  /*1b80*/  @P0 MUFU.RCP R58, R10 ;  /* 0x0000000a003a0308 */ /* 0x000e220000001000 */
[----:B------:R-:W-:Y:S01]  /*1b90*/  @!P0 FADD.FTZ R57, R66, -R188 ;  /* 0x800000bc42398221 */ /* 0x000fe20000010000 */
[----:B------:R-:W-:Y:S01]  /*1ba0*/  @P0 FADD.FTZ R66, -R217, R69 ;  /* 0x00000045d9420221 */ /* 0x000fe20000010100 */
[----:B------:R-:W-:-:S03]  /*1bb0*/  @!P0 FADD.FTZ R69, R69, -R188 ;  /* 0x800000bc45458221 */ /* 0x000fc60000010000 */
[----:B-1----:R-:W-:Y:S01]  /*1bc0*/  @P0 FMUL.FTZ R66, R66, R59 ;  /* 0x0000003b42420220 */ /* 0x002fe20000410000 */
[----:B------:R-:W-:Y:S01]  /*1bd0*/  @!P0 FMUL.FTZ R66, R168, R69 ;  /* 0x00000045a8428220 */ /* 0x000fe20000410000 */
[----:B------:R-:W1:Y:S01]  /*1be0*/  @P0 MUFU.RCP R59, R118 ;  /* 0x00000076003b0308 */ /* 0x000e620000001000 */
[----:B------:R-:W-:Y:S01]  /*1bf0*/  @P0 FADD.FTZ R69, -R216, R70 ;  /* 0x00000046d8450221 */ /* 0x000fe20000010100 */
[----:B------:R-:W-:-:S03]  /*1c00*/  @!P0 FMUL.FTZ R65, R168, R57 ;  /* 0x00000039a8418220 */ /* 0x000fc60000410000 */
[----:B0-----:R-:W-:-:S03]  /*1c10*/  @P0 FMUL.FTZ R69, R69, R58 ;  /* 0x0000003a45450220 */ /* 0x001fc60000410000 */
        /* <DEDUP_REMOVED lines=78> */
[----:B------:R-:W-:Y:S01]  /*2100*/  @!P0 FMUL.FTZ R81, R168, R57 ;  /* 0x00000039a8518220 */ /* 0x000fe20000410000 */
[----:B------:R-:W-:Y:S02]  /*2110*/  @!P0 FADD.FTZ R57, R88, -R188 ;  /* 0x800000bc58398221 */ /* 0x000fe40000010000 */
[----:B0-----:R-:W-:-:S03]  /*2120*/  @P0 FMUL.FTZ R89, R89, R58 ;  /* 0x0000003a59590220 */ /* 0x001fc60000410000 */
[----:B------:R-:W0:Y:S01]  /*2130*/  @P0 MUFU.RCP R58, R127 ;  /* 0x0000007f003a0308 */ /* 0x000e220000001000 */
[----:B------:R-:W-:Y:S01]  /*2140*/  @!P0 FMUL.FTZ R83, R168, R57 ;  /* 0x00000039a8538220 */ /* 0x000fe20000410000 */
[----:B------:R-:W-:Y:S01]  /*2150*/  @P0 FADD.FTZ R88, -R200, R90 ;  /* 0x0000005ac8580221 */ /* 0x000fe20000010100 */
[----:B------:R-:W-:Y:S01]  /*2160*/  @!P0 FADD.FTZ R57, R90, -R188 ;  /* 0x800000bc5a398221 */ /* 0x000fe20000010000 */
[----:B------:R-:W-:-:S04]  /*2170*/  @P0 FADD.FTZ R90, -R198, R92 ;  /* 0x0000005cc65a0221 */ /* 0x000fc80000010100 */
[----:B------:R-:W5:Y:S01]  /*2180*/  @P0 MUFU.RCP R251, R18 ;  /* 0x0000001200fb0308 */ /* 0x000f620000001000 */
[----:B------:R-:W-:Y:S01]  /*2190*/  @!P0 FADD.FTZ R91, R91, -R188 ;  /* 0x800000bc5b5b8221 */ /* 0x000fe20000010000 */
[----:B-1----:R-:W-:-:S03]  /*21a0*/  @P0 FMUL.FTZ R90, R90, R59 ;  /* 0x0000003b5a5a0220 */ /* 0x002fc60000410000 */
[----:B------:R-:W-:Y:S01]  /*21b0*/  @!P0 FMUL.FTZ R89, R168, R91 ;  /* 0x0000005ba8598220 */ /* 0x000fe20000410000 */
[----:B------:R-:W-:Y:S02]  /*21c0*/  @P0 FADD.FTZ R91, -R197, R93 ;  /* 0x0000005dc55b0221 */ /* 0x000fe40000010100 */
[----:B------:R-:W1:Y:S02]  /*21d0*/  @P0 MUFU.RCP R59, R20 ;  /* 0x00000014003b0308 */ /* 0x000e640000001000 */
[----:B0-----:R-:W-:-:S06]  /*21e0*/  @P0 FMUL.FTZ R91, R91, R58 ;  /* 0x0000003a5b5b0220 */ /* 0x001fcc0000410000 */
[----:B------:R-:W0:Y:S01]  /*21f0*/  @P0 MUFU.RCP R60, R128 ;  /* 0x00000080003c0308 */ /* 0x000e220000001000 */
[----:B----4-:R-:W-:Y:S01]  /*2200*/  @!P0 FADD.FTZ R93, R93, -R188 ;  /* 0x800000bc5d5d8221 */ /* 0x010fe20000010000 */
[----:B-----5:R-:W-:Y:S01]  /*2210*/  @P0 FMUL.FTZ R88, R88, R251 ;  /* 0x000000fb58580220 */ /* 0x020fe20000410000 */
[----:B------:R-:W-:-:S05]  /*2220*/  @!P0 FMUL.FTZ R88, R168, R57 ;  /* 0x00000039a8588220 */ /* 0x000fca0000410000 */
[----:B------:R-:W4:Y:S01]  /*2230*/  @P0 MUFU.RCP R58, R0 ;  /* 0x00000000003a0308 */ /* 0x000f220000001000 */
[----:B------:R-:W-:Y:S01]  /*2240*/  @!P0 FADD.FTZ R57, R92, -R188 ;  /* 0x800000bc5c398221 */ /* 0x000fe20000010000 */
[----:B------:R-:W-:Y:S01]  /*2250*/  @!P0 FMUL.FTZ R91, R168, R93 ;  /* 0x0000005da85b8220 */ /* 0x000fe20000410000 */
[----:B------:R-:W-:Y:S01]  /*2260*/  @P0 FADD.FTZ R92, -R196, R94 ;  /* 0x0000005ec45c0221 */ /* 0x000fe20000010100 */
[----:B------:R-:W-:Y:S01]  /*2270*/  @P0 FADD.FTZ R93, -R195, R95 ;  /* 0x0000005fc35d0221 */ /* 0x000fe20000010100 */
[--C-:B------:R-:W-:Y:S01]  /*2280*/  @!P0 FADD.FTZ R95, R95, -R188.reuse ;  /* 0x800000bc5f5f8221 */ /* 0x100fe20000010000 */
[----:B------:R-:W-:Y:S01]  /*2290*/  @!P0 FMUL.FTZ R90, R168, R57 ;  /* 0x00000039a85a8220 */ /* 0x000fe20000410000 */
[----:B-1----:R-:W-:Y:S01]  /*22a0*/  @P0 FMUL.FTZ R92, R92, R59 ;  /* 0x0000003b5c5c0220 */ /* 0x002fe20000410000 */
[----:B------:R-:W-:Y:S01]  /*22b0*/  @!P0 FADD.FTZ R57, R94, -R188 ;  /* 0x800000bc5e398221 */ /* 0x000fe20000010000 */
[----:B0-----:R-:W-:Y:S01]  /*22c0*/  @P0 FMUL.FTZ R93, R93, R60 ;  /* 0x0000003c5d5d0220 */ /* 0x001fe20000410000 */
[----:B------:R-:W0:Y:S01]  /*22d0*/  @P0 MUFU.RCP R59, R109 ;  /* 0x0000006d003b0308 */ /* 0x000e220000001000 */
[----:B------:R-:W-:Y:S01]  /*22e0*/  @!P0 FMUL.FTZ R93, R168, R95 ;  /* 0x0000005fa85d8220 */ /* 0x000fe20000410000 */
[----:B------:R-:W-:Y:S01]  /*22f0*/  @P0 FADD.FTZ R95, -R238, R84 ;  /* 0x00000054ee5f0221 */ /* 0x000fe20000010100 */
[----:B------:R-:W-:-:S03]  /*2300*/  @!P0 FMUL.FTZ R92, R168, R57 ;  /* 0x00000039a85c8220 */ /* 0x000fc60000410000 */
[----:B----4-:R-:W-:Y:S02]  /*2310*/  @P0 FMUL.FTZ R94, R95, R58 ;  /* 0x0000003a5f5e0220 */ /* 0x010fe40000410000 */
[----:B------:R-:W1:Y:S01]  /*2320*/  @P0 MUFU.RCP R57, R2 ;  /* 0x0000000200390308 */ /* 0x000e620000001000 */
[----:B------:R-:W-:-:S07]  /*2330*/  @P0 FADD.FTZ R60, -R249, R85 ;  /* 0x00000055f93c0221 */ /* 0x000fce0000010100 */
[----:B------:R-:W4:Y:S01]  /*2340*/  @P0 MUFU.RCP R58, R110 ;  /* 0x0000006e003a0308 */ /* 0x000f220000001000 */
[--C-:B------:R-:W-:Y:S01]  /*2350*/  @!P0 FADD.FTZ R251, R85, -R188.reuse ;  /* 0x800000bc55fb8221 */ /* 0x100fe20000010000 */
[----:B------:R-:W-:Y:S01]  /*2360*/  SHF.L.U32 R234, R234, 0x10, RZ ;  /* 0x00000010eaea7819 */ /* 0x000fe200000006ff */
[----:B0-----:R-:W-:Y:S01]  /*2370*/  @P0 FMUL.FTZ R95, R60, R59 ;  /* 0x0000003b3c5f0220 */ /* 0x001fe20000410000 */
[----:B------:R-:W-:Y:S01]  /*2380*/  @!P0 FADD.FTZ R59, R84, -R188 ;  /* 0x800000bc543b8221 */ /* 0x000fe20000010000 */
[----:B------:R-:W-:Y:S01]  /*2390*/  MOV R236, R149 ;  /* 0x0000009500ec7202 */ /* 0x000fe20000000f00 */
[----:B------:R-:W-:Y:S01]  /*23a0*/  @P0 FADD.FTZ R84, -R247, R86 ;  /* 0x00000056f7540221 */ /* 0x000fe20000010100 */
[----:B------:R-:W-:Y:S01]  /*23b0*/  SHF.L.U32 R235, R235, 0x10, RZ ;  /* 0x00000010ebeb7819 */ /* 0x000fe200000006ff */
[----:B------:R-:W-:Y:S01]  /*23c0*/  @!P0 FADD.FTZ R86, R86, -R188 ;  /* 0x800000bc56568221 */ /* 0x000fe20000010000 */
[----:B------:R-:W-:Y:S01]  /*23d0*/  @P0 FADD.FTZ R85, -R246, R87 ;  /* 0x00000057f6550221 */ /* 0x000fe20000010100 */
[----:B------:R-:W-:Y:S01]  /*23e0*/  @!P0 FMUL.FTZ R95, R168, R251 ;  /* 0x000000fba85f8220 */ /* 0x000fe20000410000 */
[----:B------:R-:W-:Y:S01]  /*23f0*/  FMUL.FTZ R60, R0, R234 ;  /* 0x000000ea003c7220 */ /* 0x000fe20000410000 */
[----:B------:R-:W-:Y:S01]  /*2400*/  SHF.R.U32.HI R149, RZ, 0x10, R149 ;  /* 0x00000010ff957819 */ /* 0x000fe20000011695 */
[----:B-1----:R-:W-:Y:S01]  /*2410*/  @P0 FMUL.FTZ R84, R84, R57 ;  /* 0x0000003954540220 */ /* 0x002fe20000410000 */
[----:B------:R-:W-:Y:S01]  /*2420*/  SHF.L.U32 R236, R236, 0x10, RZ ;  /* 0x00000010ecec7819 */ /* 0x000fe200000006ff */
[----:B------:R-:W-:Y:S01]  /*2430*/  @!P0 FADD.FTZ R188, R87, -R188 ;  /* 0x800000bc57bc8221 */ /* 0x000fe20000010000 */
[C---:B------:R-:W-:Y:S01]  /*2440*/  @!P0 FMUL.FTZ R84, R168.reuse, R86 ;  /* 0x00000056a8548220 */ /* 0x040fe20000410000 */
[----:B----4-:R-:W-:Y:S01]  /*2450*/  @P0 FMUL.FTZ R85, R85, R58 ;  /* 0x0000003a55550220 */ /* 0x010fe20000410000 */
[C---:B------:R-:W-:Y:S01]  /*2460*/  FADD.FTZ R129, R235.reuse, R129 ;  /* 0x00000081eb817221 */ /* 0x040fe20000010000 */
[----:B------:R-:W-:Y:S01]  /*2470*/  FFMA.FTZ R52, R235, R95, R52 ;  /* 0x0000005feb347223 */ /* 0x000fe20000010034 */
[----:B------:R-:W-:Y:S01]  /*2480*/  FMUL.FTZ R235, R109, R235 ;  /* 0x000000eb6deb7220 */ /* 0x000fe20000410000 */
[----:B------:R-:W-:Y:S01]  /*2490*/  FADD.FTZ R58, RZ, R60 ;  /* 0x0000003cff3a7221 */ /* 0x000fe20000010000 */
[----:B------:R-:W-:Y:S01]  /*24a0*/  SHF.L.U32 R149, R149, 0x10, RZ ;  /* 0x0000001095957819 */ /* 0x000fe200000006ff */
[C---:B------:R-:W-:Y:S01]  /*24b0*/  @!P0 FMUL.FTZ R94, R168.reuse, R59 ;  /* 0x0000003ba85e8220 */ /* 0x040fe20000410000 */
[----:B------:R-:W-:Y:S01]  /*24c0*/  @!P0 FMUL.FTZ R85, R168, R188 ;  /* 0x000000bca8558220 */ /* 0x000fe20000410000 */
[C---:B------:R-:W-:Y:S01]  /*24d0*/  FADD.FTZ R130, R236.reuse, R130 ;  /* 0x00000082ec827221 */ /* 0x040fe20000010000 */
[----:B------:R-:W-:Y:S01]  /*24e0*/  FFMA.FTZ R49, R236, R84, R49 ;  /* 0x00000054ec317223 */ /* 0x000fe20000010031 */
[----:B------:R-:W-:Y:S01]  /*24f0*/  FMUL.FTZ R236, R2, R236 ;  /* 0x000000ec02ec7220 */ /* 0x000fe20000410000 */
[----:B------:R-:W-:Y:S01]  /*2500*/  FADD.FTZ R59, R58, R235 ;  /* 0x000000eb3a3b7221 */ /* 0x000fe20000010000 */
[----:B------:R-:W-:Y:S01]  /*2510*/  SHF.L.U32 R180, R180, 0x10, RZ ;  /* 0x00000010b4b47819 */ /* 0x000fe200000006ff */
[C---:B------:R-:W-:Y:S01]  /*2520*/  FADD.FTZ R131, R149.reuse, R131 ;  /* 0x0000008395837221 */ /* 0x040fe20000010000 */
[----:B------:R-:W-:Y:S01]  /*2530*/  FFMA.FTZ R50, R149, R85, R50 ;  /* 0x0000005595327223 */ /* 0x000fe20000010032 */
[----:B------:R-:W-:Y:S01]  /*2540*/  FFMA.FTZ R86, R60, R94, RZ ;  /* 0x0000005e3c567223 */ /* 0x000fe200000100ff */
[----:B------:R-:W-:Y:S01]  /*2550*/  FMUL.FTZ R149, R110, R149 ;  /* 0x000000956e957220 */ /* 0x000fe20000410000 */
[----:B------:R-:W-:Y:S01]  /*2560*/  FADD.FTZ R58, R59, R236 ;  /* 0x000000ec3b3a7221 */ /* 0x000fe20000010000 */
[----:B------:R-:W-:Y:S01]  /*2570*/  SHF.L.U32 R152, R152, 0x10, RZ ;  /* 0x0000001098987819 */ /* 0x000fe200000006ff */
[C---:B------:R-:W-:Y:S01]  /*2580*/  FADD.FTZ R132, R180.reuse, R132 ;  /* 0x00000084b4847221 */ /* 0x040fe20000010000 */
[----:B------:R-:W-:Y:S01]  /*2590*/  FFMA.FTZ R47, R180, R134, R47 ;  /* 0x00000086b42f7223 */ /* 0x000fe2000001002f */
[----:B------:R-:W-:Y:S01]  /*25a0*/  FFMA.FTZ R87, R235, R95, R86 ;  /* 0x0000005feb577223 */ /* 0x000fe20000010056 */
        /* <DEDUP_REMOVED lines=8> */
[----:B------:R-:W-:Y:S01]  /*2630*/  MOV R191, R136 ;  /* 0x0000008800bf7202 */ /* 0x000fe20000000f00 */
[C---:B------:R-:W-:Y:S01]  /*2640*/  FADD.FTZ R158, R153.reuse, R158 ;  /* 0x0000009e999e7221 */ /* 0x040fe20000010000 */
[----:B------:R-:W-:Y:S01]  /*2650*/  SHF.L.U32 R186, R186, 0x10, RZ ;  /* 0x00000010baba7819 */ /* 0x000fe200000006ff */
[----:B------:R-:W-:Y:S01]  /*2660*/  FFMA.FTZ R45, R153, R141, R45 ;  /* 0x0000008d992d7223 */ /* 0x000fe2000001002d */
[----:B------:R-:W-:Y:S01]  /*2670*/  FFMA.FTZ R87, R149, R85, R86 ;  /* 0x0000005595577223 */ /* 0x000fe20000010056 */
[----:B------:R-:W-:Y:S01]  /*2680*/  FMUL.FTZ R153, R4, R153 ;  /* 0x0000009904997220 */ /* 0x000fe20000410000 */
[----:B------:R-:W-:Y:S01]  /*2690*/  FADD.FTZ R58, R59, R152 ;  /* 0x000000983b3a7221 */ /* 0x000fe20000010000 */
[----:B------:R-:W-:Y:S01]  /*26a0*/  SHF.R.U64 R136, R136, 0x10, R137 ;  /* 0x0000001088887819 */ /* 0x000fe20000001289 */
[C---:B------:R-:W-:Y:S01]  /*26b0*/  FADD.FTZ R159, R186.reuse, R159 ;  /* 0x0000009fba9f7221 */ /* 0x040fe20000010000 */
[----:B------:R-:W-:Y:S01]  /*26c0*/  SHF.L.U32 R191, R191, 0x10, RZ ;  /* 0x00000010bfbf7819 */ /* 0x000fe200000006ff */
        /* <DEDUP_REMOVED lines=11> */
[----:B------:R-:W-:Y:S01]  /*2780*/  SHF.R.U32.HI R137, RZ, 0x10, R137 ;  /* 0x00000010ff897819 */ /* 0x000fe20000011689 */
[----:B------:R-:W-:Y:S01]  /*2790*/  FADD.FTZ R161, R136, R161 ;  /* 0x000000a188a17221 */ /* 0x000fe20000010000 */
        /* <DEDUP_REMOVED lines=20> */
[----:B------:R-:W-:Y:S01]  /*28e0*/  FADD.FTZ R164, R154, R164 ;  /* 0x000000a49aa47221 */ /* 0x000fe20000010000 */
[----:B------:R-:W-:Y:S01]  /*28f0*/  SHF.L.U32 R138, R138, 0x10, RZ ;  /* 0x000000108a8a7819 */ /* 0x000fe200000006ff */
[----:B------:R-:W-:Y:S01]  /*2900*/  FFMA.FTZ R106, R154, R61, R106 ;  /* 0x0000003d9a6a7223 */ /* 0x000fe2000001006a */
[----:B------:R-:W-:Y:S01]  /*2910*/  FFMA.FTZ R87, R136, R148, R87 ;  /* 0x0000009488577223 */ /* 0x000fe20000010057 */
[----:B------:R-:W-:Y:S01]  /*2920*/  FMUL.FTZ R154, R7, R154 ;  /* 0x0000009a079a7220 */ /* 0x000fe20000410000 */
[----:B------:R-:W-:Y:S01]  /*2930*/  FADD.FTZ R59, R58, R137 ;  /* 0x000000893a3b7221 */ /* 0x000fe20000010000 */
[----:B------:R-:W-:Y:S01]  /*2940*/  SHF.R.U32.HI R139, RZ, 0x10, R139 ;  /* 0x00000010ff8b7819 */ /* 0x000fe2000001168b */
[C---:B------:R-:W-:Y:S01]  /*2950*/  FADD.FTZ R38, R138.reuse, R38 ;  /* 0x000000268a267221 */ /* 0x040fe20000010000 */
[----:B------:R-:W-:Y:S01]  /*2960*/  SHF.L.U32 R155, R155, 0x10, RZ ;  /* 0x000000109b9b7819 */ /* 0x000fe200000006ff */
        /* <DEDUP_REMOVED lines=80> */
[----:B---3--:R-:W-:Y:S01]  /*2e70*/  MOV R57, R156 ;  /* 0x0000009c00397202 */ /* 0x008fe20000000f00 */
        /* <DEDUP_REMOVED lines=8> */
[----:B------:R-:W-:Y:S01]  /*2f00*/  SHF.R.U64 R238, R156, 0x10, R157 ;  /* 0x000000109cee7819 */ /* 0x000fe2000000129d */
[----:B------:R-:W-:Y:S01]  /*2f10*/  FFMA.FTZ R87, R229, R74, R86 ;  /* 0x0000004ae5577223 */ /* 0x000fe20000010056 */
[----:B------:R-:W-:Y:S01]  /*2f20*/  FADD.FTZ R181, R57, R181 ;  /* 0x000000b539b57221 */ /* 0x000fe20000010000 */
[----:B------:R-:W-:Y:S01]  /*2f30*/  FADD.FTZ R58, R59, R232 ;  /* 0x000000e83b3a7221 */ /* 0x000fe20000010000 */
[----:B------:R-:W-:Y:S01]  /*2f40*/  SHF.L.U32 R238, R238, 0x10, RZ ;  /* 0x00000010eeee7819 */ /* 0x000fe200000006ff */
[----:B------:R-:W-:Y:S01]  /*2f50*/  FFMA.FTZ R55, R57, R79, R55 ;  /* 0x0000004f39377223 */ /* 0x000fe20000010037 */
[----:B------:R-:W-:Y:S01]  /*2f60*/  MOV R59, R157 ;  /* 0x0000009d003b7202 */ /* 0x000fe20000000f00 */
[----:B------:R-:W-:Y:S01]  /*2f70*/  FMUL.FTZ R57, R15, R57 ;  /* 0x000000390f397220 */ /* 0x000fe20000410000 */
[C---:B------:R-:W-:Y:S01]  /*2f80*/  FADD.FTZ R96, R234.reuse, R96 ;  /* 0x00000060ea607221 */ /* 0x040fe20000010000 */
[----:B------:R-:W-:Y:S01]  /*2f90*/  FFMA.FTZ R51, R234, R94, R51 ;  /* 0x0000005eea337223 */ /* 0x000fe20000010033 */
[----:B------:R-:W-:Y:S01]  /*2fa0*/  FFMA.FTZ R87, R230, R77, R87 ;  /* 0x0000004de6577223 */ /* 0x000fe20000010057 */
[----:B------:R-:W-:Y:S01]  /*2fb0*/  SHF.R.U32.HI R234, RZ, 0x10, R157 ;  /* 0x00000010ffea7819 */ /* 0x000fe2000001169d */
[C---:B------:R-:W-:Y:S01]  /*2fc0*/  FADD.FTZ R179, R238.reuse, R179 ;  /* 0x000000b3eeb37221 */ /* 0x040fe20000010000 */
[----:B--2---:R-:W-:Y:S01]  /*2fd0*/  MOV R237, R151 ;  /* 0x0000009700ed7202 */ /* 0x004fe20000000f00 */
[----:B------:R-:W-:Y:S01]  /*2fe0*/  FFMA.FTZ R29, R238, R78, R29 ;  /* 0x0000004eee1d7223 */ /* 0x000fe2000001001d */
[----:B------:R-:W-:Y:S01]  /*2ff0*/  SHF.L.U32 R248, R59, 0x10, RZ ;  /* 0x000000103bf87819 */ /* 0x000fe200000006ff */
[----:B------:R-:W-:Y:S01]  /*3000*/  FADD.FTZ R58, R58, R57 ;  /* 0x000000393a3a7221 */ /* 0x000fe20000010000 */
[----:B------:R-:W-:Y:S01]  /*3010*/  FMUL.FTZ R238, R123, R238 ;  /* 0x000000ee7bee7220 */ /* 0x000fe20000410000 */
[----:B------:R-:W-:Y:S01]  /*3020*/  FFMA.FTZ R86, R232, R76, R87 ;  /* 0x0000004ce8567223 */ /* 0x000fe20000010057 */
[----:B------:R-:W-:-:S02]  /*3030*/  SHF.L.U32 R234, R234, 0x10, RZ ;  /* 0x00000010eaea7819 */ /* 0x000fc400000006ff */
[----:B------:R-:W-:Y:S01]  /*3040*/  SHF.L.U32 R145, R145, 0x10, RZ ;  /* 0x0000001091917819 */ /* 0x000fe200000006ff */
[----:B------:R-:W-:Y:S01]  /*3050*/  FADD.FTZ R58, R58, R238 ;  /* 0x000000ee3a3a7221 */ /* 0x000fe20000010000 */
[----:B------:R-:W-:Y:S01]  /*3060*/  SHF.L.U32 R87, R237, 0x10, RZ ;  /* 0x00000010ed577819 */ /* 0x000fe200000006ff */
[----:B------:R-:W-:Y:S01]  /*3070*/  FMUL.FTZ R237, R16, R248 ;  /* 0x000000f810ed7220 */ /* 0x000fe20000410000 */
[----:B------:R-:W-:Y:S01]  /*3080*/  FFMA.FTZ R57, R57, R79, R86 ;  /* 0x0000004f39397223 */ /* 0x000fe20000010056 */
[----:B------:R-:W-:Y:S01]  /*3090*/  SHF.L.U32 R146, R146, 0x10, RZ ;  /* 0x0000001092927819 */ /* 0x000fe200000006ff */
[C---:B------:R-:W-:Y:S01]  /*30a0*/  FADD.FTZ R182, R234.reuse, R182 ;  /* 0x000000b6eab67221 */ /* 0x040fe20000010000 */
        /* <DEDUP_REMOVED lines=14> */
[----:B------:R-:W-:-:S02]  /*3190*/  MOV R56, R150 ;  /* 0x0000009600387202 */ /* 0x000fc40000000f00 */
[----:B------:R-:W-:Y:S01]  /*31a0*/  FADD.FTZ R146, R146, R233 ;  /* 0x000000e992927221 */ /* 0x000fe20000010000 */
[----:B------:R-:W-:Y:S01]  /*31b0*/  FFMA.FTZ R58, R234, R80, R57 ;  /* 0x00000050ea3a7223 */ /* 0x000fe20000010039 */
[--C-:B------:R-:W-:Y:S01]  /*31c0*/  SHF.R.U64 R150, R150, 0x10, R151.reuse ;  /* 0x0000001096967819 */ /* 0x100fe20000001297 */
[----:B------:R-:W-:Y:S01]  /*31d0*/  FADD.FTZ R190, R188, R190 ;  /* 0x000000bebcbe7221 */ /* 0x000fe20000010000 */
[----:B------:R-:W-:Y:S01]  /*31e0*/  SHF.L.U32 R56, R56, 0x10, RZ ;  /* 0x0000001038387819 */ /* 0x000fe200000006ff */
[----:B------:R-:W-:Y:S01]  /*31f0*/  FFMA.FTZ R24, R188, R88, R24 ;  /* 0x00000058bc187223 */ /* 0x000fe20000010018 */
[----:B------:R-:W-:Y:S01]  /*3200*/  SHF.R.U32.HI R151, RZ, 0x10, R151 ;  /* 0x00000010ff977819 */ /* 0x000fe20000011697 */
[----:B------:R-:W-:Y:S01]  /*3210*/  FMUL.FTZ R188, R18, R188 ;  /* 0x000000bc12bc7220 */ /* 0x000fe20000410000 */
        /* <DEDUP_REMOVED lines=13> */
[----:B------:R-:W-:-:S03]  /*32f0*/  SHF.L.U32 R150, R150, 0x10, RZ ;  /* 0x0000001096967819 */ /* 0x000fc600000006ff */
[----:B------:R-:W-:Y:S01]  /*3300*/  FFMA.FTZ R57, R151, R89, R56 ;  /* 0x0000005997397223 */ /* 0x000fe20000010038 */
[----:B------:R-:W-:Y:S01]  /*3310*/  FADD.FTZ R58, R59, R146 ;  /* 0x000000923b3a7221 */ /* 0x000fe20000010000 */
[----:B------:R-:W-:Y:S02]  /*3320*/  FMUL.FTZ R145, R127, R150 ;  /* 0x000000967f917220 */ /* 0x000fe40000410000 */
[----:B------:R-:W-:Y:S01]  /*3330*/  FFMA.FTZ R56, R146, R90, R57 ;  /* 0x0000005a92387223 */ /* 0x000fe20000010039 */
        /* <DEDUP_REMOVED lines=8> */
[C---:B------:R-:W-:Y:S01]  /*33c0*/  FADD.FTZ R100, R86.reuse, R100 ;  /* 0x0000006456647221 */ /* 0x040fe20000010000 */
[----:B------:R-:W-:Y:S01]  /*33d0*/  FFMA.FTZ R97, R86, R93, R97 ;  /* 0x0000005d56617223 */ /* 0x000fe20000010061 */
[----:B------:R-:W-:Y:S01]  /*33e0*/  FMUL.FTZ R86, R128, R86 ;  /* 0x0000005680567220 */ /* 0x000fe20000410000 */
[----:B------:R-:W-:Y:S01]  /*33f0*/  FADD.FTZ R57, R58, R87 ;  /* 0x000000573a397221 */ /* 0x000fe20000010000 */
[----:B------:R-:W-:Y:S01]  /*3400*/  LOP3.LUT R150, R252, 0x7f, RZ, 0xc0, !PT ;  /* 0x0000007ffc967812 */ /* 0x000fe200078ec0ff */
[----:B------:R-:W-:Y:S01]  /*3410*/  UMOV UR4, 0xffffffff ;  /* 0xffffffff00047882 */ /* 0x000fe20000000000 */
[----:B------:R-:W-:Y:S01]  /*3420*/  LOP3.LUT R58, R250, 0x7fffffc, RZ, 0xc0, !PT ;  /* 0x07fffffcfa3a7812 */ /* 0x000fe200078ec0ff */
[----:B------:R-:W-:Y:S01]  /*3430*/  FFMA.FTZ R59, R87, R92, R56 ;  /* 0x0000005c573b7223 */ /* 0x000fe20000010038 */
[----:B------:R-:W-:Y:S01]  /*3440*/  FADD.FTZ R56, R57, R86 ;  /* 0x0000005639387221 */ /* 0x000fe20000010000 */
[----:B------:R-:W-:Y:S01]  /*3450*/  LOP3.LUT P2, RZ, R252, 0x1f, RZ, 0xc0, !PT ;  /* 0x0000001ffcff7812 */ /* 0x000fe2000784c0ff */
[C---:B------:R-:W-:Y:S01]  /*3460*/  FADD.FTZ R183, R248.reuse, R183 ;  /* 0x000000b7f8b77221 */ /* 0x040fe20000010000 */
[----:B------:R-:W-:Y:S01]  /*3470*/  FFMA.FTZ R27, R248, R81, R27 ;  /* 0x00000051f81b7223 */ /* 0x000fe2000001001b */
[----:B------:R-:W-:Y:S01]  /*3480*/  IMAD R150, R21, 0x500, R150 ;  /* 0x0000050015967824 */ /* 0x000fe200078e0296 */
[----:B------:R-:W-:Y:S01]  /*3490*/  @!P1 IADD3 R58, R58, 0x4, RZ ;  /* 0x000000043a3a9810 */ /* 0x000fe20007ffe0ff */
[----:B------:R-:W-:Y:S01]  /*34a0*/  FFMA.FTZ R57, R86, R93, R59 ;  /* 0x0000005d56397223 */ /* 0x000fe2000001003b */
[----:B------:R-:W-:Y:S07]  /*34b0*/  BRA.DIV UR4, `(.L_x_3629) ;  /* 0x0000001604247947 */ /* 0x000fee000b800000 */
        /* <DEDUP_REMOVED lines=16> */
[----:B------:R0:W1:Y:S04]  /*35c0*/  SHFL.DOWN PT, R59, R56, 0x1, 0x1f ;  /* 0x08201f00383b7f89 */ /* 0x00006800000e0000 */
[----:B------:R0:W2:Y:S02]  /*35d0*/  SHFL.DOWN PT, R248, R57, 0x1, 0x1f ;  /* 0x08201f0039f87f89 */ /* 0x0000a400000e0000 */
.L_x_3641:
[----:B------:R-:W3:Y:S01]  /*35e0*/  S2R R250, SR_TID.X ;  /* 0x0000000000fa7919 */ /* 0x000ee20000002100 */
[----:B0-2---:R-:W-:Y:S01]  /*35f0*/  FADD.FTZ R57, R57, R248 ;  /* 0x000000f839397221 */ /* 0x005fe20000010000 */
[----:B-1----:R-:W-:Y:S01]  /*3600*/  FADD.FTZ R56, R56, R59 ;  /* 0x0000003b38387221 */ /* 0x002fe20000010000 */
[----:B------:R-:W-:Y:S01]  /*3610*/  @!P2 MOV R59, 0x400 ;  /* 0x00000400003ba802 */ /* 0x000fe20000000f00 */
[----:B------:R-:W0:Y:S01]  /*3620*/  @!P2 S2R R248, SR_CgaCtaId ;  /* 0x0000000000f8a919 */ /* 0x000e220000008800 */
[----:B------:R-:W-:Y:S05]  /*3630*/  WARPSYNC.ALL ;  /* 0x0000000000007948 */ /* 0x000fea0003800000 */
[----:B------:R-:W1:Y:S01]  /*3640*/  S2R R252, SR_TID.X ;  /* 0x0000000000fc7919 */ /* 0x000e620000002100 */
[----:B------:R-:W-:-:S02]  /*3650*/  SHF.L.U32 R156, R156, 0x10, RZ ;  /* 0x000000109c9c7819 */ /* 0x000fc400000006ff */
[----:B---3--:R-:W-:Y:S02]  /*3660*/  SHF.R.U32.HI R250, RZ, 0x5, R250 ;  /* 0x00000005fffa7819 */ /* 0x008fe400000116fa */
[----:B0-----:R-:W-:Y:S02]  /*3670*/  @!P2 LEA R108, R248, R59, 0x18 ;  /* 0x0000003bf86ca211 */ /* 0x001fe400078ec0ff */
[----:B------:R-:W-:Y:S02]  /*3680*/  @!P2 LOP3.LUT R59, R250, 0x3, RZ, 0xc0, !PT ;  /* 0x00000003fa3ba812 */ /* 0x000fe400078ec0ff */
[C---:B------:R-:W-:Y:S02]  /*3690*/  LEA R248, R58.reuse, R108, 0x3 ;  /* 0x0000006c3af87211 */ /* 0x040fe400078e18ff */
[----:B------:R-:W-:-:S04]  /*36a0*/  @!P2 IADD3 R59, R58, R59, RZ ;  /* 0x0000003b3a3ba210 */ /* 0x000fc80007ffe0ff */
[----:B------:R-:W-:-:S05]  /*36b0*/  @!P2 LEA R251, R59, R108, 0x3 ;  /* 0x0000006c3bfba211 */ /* 0x000fca00078e18ff */
[----:B------:R-:W-:Y:S01]  /*36c0*/  @!P2 STS.64 [R251+0x5000], R56 ;  /* 0x00500038fb00a388 */ /* 0x000fe20000000a00 */
[----:B------:R-:W-:Y:S06]  /*36d0*/  BAR.SYNC.DEFER_BLOCKING 0x0 ;  /* 0x0000000000007b1d */ /* 0x000fec0000010000 */
        /* <DEDUP_REMOVED lines=9> */
[----:B------:R-:W-:-:S03]  /*3770*/  FADD.FTZ R57, R59, R250 ;  /* 0x000000fa3b397221 */ /* 0x000fc60000010000 */
[----:B------:R-:W-:Y:S01]  /*3780*/  FMUL.FTZ R56, R56, 0.00019531250291038304567 ;  /* 0x394ccccd38387820 */ /* 0x000fe20000410000 */
[----:B------:R-:W-:-:S04]  /*3790*/  FMUL.FTZ R57, R57, 0.00019531250291038304567 ;  /* 0x394ccccd39397820 */ /* 0x000fc80000410000 */
        /* <DEDUP_REMOVED lines=8> */
[----:B-1----:R-:W-:Y:S01]  /*3820*/  LOP3.LUT R66, R252, 0x7f, RZ, 0xc0, !PT ;  /* 0x0000007ffc427812 */ /* 0x002fe200078ec0ff */
        /* <DEDUP_REMOVED lines=48> */
[----:B------:R-:W-:Y:S01]  /*3b30*/  FMUL.FTZ R94, R15, R156 ;  /* 0x0000009c0f5e7220 */ /* 0x000fe20000410000 */
[----:B------:R-:W-:Y:S01]  /*3b40*/  IADD3 R73, R66, 0x80, RZ ;  /* 0x0000008042497810 */ /* 0x000fe20007ffe0ff */
        /* <DEDUP_REMOVED lines=29> */
[----:B------:R-:W-:Y:S01]  /*3d20*/  FMUL.FTZ R63, R168, R62 ;  /* 0x0000003ea83f7220 */ /* 0x000fe20000410000 */
[C---:B------:R-:W-:Y:S01]  /*3d30*/  IADD3 R81, R66.reuse, 0x380, RZ ;  /* 0x0000038042517810 */ /* 0x040fe20007ffe0ff */
[----:B------:R-:W-:Y:S01]  /*3d40*/  FADD.FTZ R225, R225, -R71 ;  /* 0x80000047e1e17221 */ /* 0x000fe20000010000 */
[C---:B------:R-:W-:Y:S01]  /*3d50*/  IADD3 R83, R66.reuse, 0x400, RZ ;  /* 0x0000040042537810 */ /* 0x040fe20007ffe0ff */
[----:B------:R-:W-:Y:S01]  /*3d60*/  FADD.FTZ R167, R167, -R70 ;  /* 0x80000046a7a77221 */ /* 0x000fe20000010000 */
[----:B------:R-:W-:Y:S01]  /*3d70*/  IADD3 R95, R66, 0x480, RZ ;  /* 0x00000480425f7810 */ /* 0x000fe20007ffe0ff */
[----:B------:R-:W-:Y:S01]  /*3d80*/  FADD.FTZ R93, R86, -R93 ;  /* 0x8000005d565d7221 */ /* 0x000fe20000010000 */
[----:B------:R-:W-:-:S04]  /*3d90*/  IMAD.WIDE.U32 R74, R75, 0x10, R84 ;  /* 0x000000104b4a7825 */ /* 0x000fc800078e0054 */
[C---:B------:R-:W-:Y:S01]  /*3da0*/  FMUL.FTZ R62, R168.reuse, R147 ;  /* 0x00000093a83e7220 */ /* 0x040fe20000410000 */
[C---:B------:R-:W-:Y:S01]  /*3db0*/  FMUL.FTZ R67, R168.reuse, R64 ;  /* 0x00000040a8437220 */ /* 0x040fe20000410000 */
[----:B------:R-:W-:Y:S01]  /*3dc0*/  FMUL.FTZ R66, R168, R65 ;  /* 0x00000041a8427220 */ /* 0x000fe20000410000 */
        /* <DEDUP_REMOVED lines=19> */
[----:B------:R0:W-:Y:S01]  /*3f00*/  STG.E.128 desc[UR6][R72.64], R56 ;  /* 0x0000003848007986 */ /* 0x0001e2000c101d06 */
[----:B------:R-:W-:Y:S01]  /*3f10*/  FADD.FTZ R90, R146, -R90 ;  /* 0x8000005a925a7221 */ /* 0x000fe20000010000 */
[----:B------:R-:W-:Y:S01]  /*3f20*/  FADD.FTZ R91, R145, -R91 ;  /* 0x8000005b915b7221 */ /* 0x000fe20000010000 */
[----:B------:R-:W-:Y:S01]  /*3f30*/  IMAD.WIDE.U32 R76, R77, 0x10, R84 ;  /* 0x000000104d4c7825 */ /* 0x000fe200078e0054 */
[----:B------:R1:W-:Y:S01]  /*3f40*/  STG.E.128 desc[UR6][R74.64], R60 ;  /* 0x0000003c4a007986 */ /* 0x0003e2000c101d06 */
[----:B------:R-:W-:-:S02]  /*3f50*/  IADD3 R21, R21, UR10, RZ ;  /* 0x0000000a15157c10 */ /* 0x000fc4000fffe0ff */
[--C-:B------:R-:W-:Y:S01]  /*3f60*/  IMAD.WIDE.U32 R78, R79, 0x10, R84.reuse ;  /* 0x000000104f4e7825 */ /* 0x100fe200078e0054 */
[----:B------:R2:W-:Y:S01]  /*3f70*/  STG.E.128 desc[UR6][R86.64], R64 ;  /* 0x0000004056007986 */ /* 0x0005e2000c101d06 */
[----:B------:R-:W-:Y:S02]  /*3f80*/  ISETP.GE.AND P2, PT, R21, UR11, PT ;  /* 0x0000000b15007c0c */ /* 0x000fe4000bf46270 */
        /* <DEDUP_REMOVED lines=99> */
.L_x_3628:
[----:B------:R-:W0:Y:S01]  /*45c0*/  S2R R0, SR_TID.X ;  /* 0x0000000000007919 */ /* 0x000e220000002100 */
[----:B------:R-:W1:Y:S08]  /*45d0*/  S2UR UR4, SR_CTAID.X ;  /* 0x00000000000479c3 */ /* 0x000e700000002500 */
[----:B------:R-:W2:Y:S08]  /*45e0*/  LDC.64 R104, c[0x0][0x270] ;  /* 0x00009c00ff687b82 */ /* 0x000eb00000000a00 */
[----:B------:R-:W3:Y:S01]  /*45f0*/  LDC.64 R106, c[0x0][0x278] ;  /* 0x00009e00ff6a7b82 */ /* 0x000ee20000000a00 */
[----:B0-----:R-:W-:-:S02]  /*4600*/  LOP3.LUT R53, R0, 0x7f, RZ, 0xc0, !PT ;  /* 0x0000007f00357812 */ /* 0x001fc400078ec0ff */
[----:B-1----:R-:W-:-:S05]  /*4610*/  LEA.HI R0, R0, UR4, RZ, 0x19 ;  /* 0x0000000400007c11 */ /* 0x002fca000f8fc8ff */
[----:B------:R-:W-:-:S04]  /*4620*/  IMAD R53, R0, 0x500, R53 ;  /* 0x0000050000357824 */ /* 0x000fc800078e0235 */
[C-C-:B--2---:R-:W-:Y:S01]  /*4630*/  IMAD.WIDE.U32 R2, R53.reuse, 0x10, R104.reuse ;  /* 0x0000001035027825 */ /* 0x144fe200078e0068 */
[C---:B-----5:R-:W-:Y:S02]  /*4640*/  IADD3 R79, R53.reuse, 0x80, RZ ;  /* 0x00000080354f7810 */ /* 0x060fe40007ffe0ff */
        /* <DEDUP_REMOVED lines=48> */
.L_x_3629:
[----:B------:R-:W-:Y:S01]  /*4950*/  HFMA2.MMA R251, -RZ, RZ, 0, 9.5367431640625e-07 ;  /* 0x00000010fffb7435 */ /* 0x000fe200000001ff */
[----:B------:R-:W-:Y:S02]  /*4960*/  MOV R248, 0xffffffff ;  /* 0xffffffff00f87802 */ /* 0x000fe40000000f00 */
[----:B------:R-:W-:Y:S02]  /*4970*/  MOV R252, R56 ;  /* 0x0000003800fc7202 */ /* 0x000fe40000000f00 */
[----:B------:R-:W-:-:S07]  /*4980*/  MOV R250, 0x1f ;  /* 0x0000001f00fa7802 */ /* 0x000fce0000000f00 */
[----:B------:R-:W-:Y:S05]  /*4990*/  WARPSYNC.COLLECTIVE R248, `(.L_x_3631) ;  /* 0x00000000f8087348 */ /* 0x000fea0003c00000 */
[----:B------:R0:W1:Y:S02]  /*49a0*/  SHFL.DOWN P3, R248, R252, R251, R250 ;  /* 0x080000fbfcf87389 */ /* 0x00006400000600fa */
[----:B01----:R-:W-:Y:S01]  /*49b0*/  ENDCOLLECTIVE ;  /* 0x000000000000791b */ /* 0x003fe20003800000 */
.L_x_3631:
[----:B------:R-:W-:Y:S02]  /*49c0*/  MOV R252, R57 ;  /* 0x0000003900fc7202 */ /* 0x000fe40000000f00 */
[----:B------:R-:W-:Y:S02]  /*49d0*/  MOV R59, R248 ;  /* 0x000000f8003b7202 */ /* 0x000fe40000000f00 */
[----:B------:R-:W-:-:S03]  /*49e0*/  MOV R248, 0xffffffff ;  /* 0xffffffff00f87802 */ /* 0x000fc60000000f00 */
[----:B------:R-:W-:-:S07]  /*49f0*/  FADD.FTZ R56, R56, R59 ;  /* 0x0000003b38387221 */ /* 0x000fce0000010000 */
[----:B------:R-:W-:Y:S05]  /*4a00*/  WARPSYNC.COLLECTIVE R248, `(.L_x_3632) ;  /* 0x00000000f8087348 */ /* 0x000fea0003c00000 */
[----:B------:R0:W1:Y:S02]  /*4a10*/  SHFL.DOWN P3, R248, R252, R251, R250 ;  /* 0x080000fbfcf87389 */ /* 0x00006400000600fa */
[----:B01----:R-:W-:Y:S01]  /*4a20*/  ENDCOLLECTIVE ;  /* 0x000000000000791b */ /* 0x003fe20003800000 */
.L_x_3632:
        /* <DEDUP_REMOVED lines=8> */
.L_x_3633:
[----:B------:R-:W-:Y:S02]  /*4ab0*/  MOV R252, R57 ;  /* 0x0000003900fc7202 */ /* 0x000fe40000000f00 */
[----:B------:R-:W-:Y:S02]  /*4ac0*/  MOV R59, R248 ;  /* 0x000000f8003b7202 */ /* 0x000fe40000000f00 */
[----:B------:R-:W-:-:S03]  /*4ad0*/  MOV R248, 0xffffffff ;  /* 0xffffffff00f87802 */ /* 0x000fc60000000f00 */
[----:B------:R-:W-:-:S07]  /*4ae0*/  FADD.FTZ R56, R56, R59 ;  /* 0x0000003b38387221 */ /* 0x000fce0000010000 */
[----:B------:R-:W-:Y:S05]  /*4af0*/  WARPSYNC.COLLECTIVE R248, `(.L_x_3634) ;  /* 0x00000000f8087348 */ /* 0x000fea0003c00000 */
[----:B------:R0:W1:Y:S02]  /*4b00*/  SHFL.DOWN P3, R248, R252, R251, R250 ;  /* 0x080000fbfcf87389 */ /* 0x00006400000600fa */
[----:B01----:R-:W-:Y:S01]  /*4b10*/  ENDCOLLECTIVE ;  /* 0x000000000000791b */ /* 0x003fe20003800000 */
.L_x_3634:
        /* <DEDUP_REMOVED lines=8> */
.L_x_3635:
[----:B------:R-:W-:Y:S02]  /*4ba0*/  MOV R252, R57 ;  /* 0x0000003900fc7202 */ /* 0x000fe40000000f00 */
[----:B------:R-:W-:Y:S02]  /*4bb0*/  MOV R59, R248 ;  /* 0x000000f8003b7202 */ /* 0x000fe40000000f00 */
[----:B------:R-:W-:-:S03]  /*4bc0*/  MOV R248, 0xffffffff ;  /* 0xffffffff00f87802 */ /* 0x000fc60000000f00 */
[----:B------:R-:W-:-:S07]  /*4bd0*/  FADD.FTZ R56, R56, R59 ;  /* 0x0000003b38387221 */ /* 0x000fce0000010000 */
[----:B------:R-:W-:Y:S05]  /*4be0*/  WARPSYNC.COLLECTIVE R248, `(.L_x_3636) ;  /* 0x00000000f8087348 */ /* 0x000fea0003c00000 */
[----:B------:R0:W1:Y:S02]  /*4bf0*/  SHFL.DOWN P3, R248, R252, R251, R250 ;  /* 0x080000fbfcf87389 */ /* 0x00006400000600fa */
[----:B01----:R-:W-:Y:S01]  /*4c00*/  ENDCOLLECTIVE ;  /* 0x000000000000791b */ /* 0x003fe20003800000 */
.L_x_3636:
        /* <DEDUP_REMOVED lines=8> */
.L_x_3637:
[----:B------:R-:W-:Y:S02]  /*4c90*/  MOV R252, R57 ;  /* 0x0000003900fc7202 */ /* 0x000fe40000000f00 */
[----:B------:R-:W-:Y:S02]  /*4ca0*/  MOV R59, R248 ;  /* 0x000000f8003b7202 */ /* 0x000fe40000000f00 */
[----:B------:R-:W-:-:S03]  /*4cb0*/  MOV R248, 0xffffffff ;  /* 0xffffffff00f87802 */ /* 0x000fc60000000f00 */
[----:B------:R-:W-:-:S07]  /*4cc0*/  FADD.FTZ R56, R56, R59 ;  /* 0x0000003b38387221 */ /* 0x000fce0000010000 */
[----:B------:R-:W-:Y:S05]  /*4cd0*/  WARPSYNC.COLLECTIVE R248, `(.L_x_3638) ;  /* 0x00000000f8087348 */ /* 0x000fea0003c00000 */
[----:B------:R0:W1:Y:S02]  /*4ce0*/  SHFL.DOWN P3, R248, R252, R251, R250 ;  /* 0x080000fbfcf87389 */ /* 0x00006400000600fa */
[----:B01----:R-:W-:Y:S01]  /*4cf0*/  ENDCOLLECTIVE ;  /* 0x000000000000791b */ /* 0x003fe20003800000 */
.L_x_3638:
        /* <DEDUP_REMOVED lines=8> */
.L_x_3639:
[----:B------:R-:W-:Y:S02]  /*4d80*/  MOV R252, R57 ;  /* 0x0000003900fc7202 */ /* 0x000fe40000000f00 */
[----:B------:R-:W-:Y:S02]  /*4d90*/  MOV R59, R248 ;  /* 0x000000f8003b7202 */ /* 0x000fe40000000f00 */
[----:B------:R-:W-:-:S07]  /*4da0*/  MOV R248, 0xffffffff ;  /* 0xffffffff00f87802 */ /* 0x000fce0000000f00 */
[----:B------:R-:W-:Y:S05]  /*4db0*/  WARPSYNC.COLLECTIVE R248, `(.L_x_3640) ;  /* 0x00000000f8087348 */ /* 0x000fea0003c00000 */
[----:B------:R0:W1:Y:S02]  /*4dc0*/  SHFL.DOWN P3, R248, R252, R251, R250 ;  /* 0x080000fbfcf87389 */ /* 0x00006400000600fa */
[----:B01----:R-:W-:Y:S01]  /*4dd0*/  ENDCOLLECTIVE ;  /* 0x000000000000791b */ /* 0x003fe20003800000 */
.L_x_3640:
[----:B------:R-:W-:Y:S05]  /*4de0*/  BRA `(.L_x_3641) ;  /* 0xffffffe400fc7947 */ /* 0x000fea000383ffff */
.L_x_3642:
        /* <DEDUP_REMOVED lines=9> */
.L_x_5545:


//--------------------- .text._ZN10layer_norm22ln_bwd_finalize_kernelINS_22Kernel_traits_finalizeILj5120E13__nv_bfloat16S2_S2_fjLj1024ELj4ENS_18Kernel_traits_baseILj5120ES2_S2_S2_fjLj1024EEEEEEEvNS_9BwdParamsE --------------------------
	.section	.text._ZN10layer_norm22ln_bwd_finalize_kernelINS_22Kernel_traits_finalizeILj5120E13__nv_bfloat16S2_S2_fjLj1024ELj4ENS_18Kernel_traits_baseILj5120ES2_S2_S2_fjLj1024EEEEEEEvNS_9BwdParamsE,"ax",@progbits
	.align	128
        .global         _ZN10layer_norm22ln_bwd_finalize_kernelINS_22Kernel_traits_finalizeILj5120E13__nv_bfloat16S2_S2_fjLj1024ELj4ENS_18Kernel_traits_baseILj5120ES2_S2_S2_fjLj1024EEEEEEEvNS_9BwdParamsE
        .type           _ZN10layer_norm22ln_bwd_finalize_kernelINS_22Kernel_traits_finalizeILj5120E13__nv_bfloat16S2_S2_fjLj1024ELj4ENS_18Kernel_traits_baseILj5120ES2_S2_S2_fjLj1024EEEEEEEvNS_9BwdParamsE,@function
        .size           _ZN10layer_norm22ln_bwd_finalize_kernelINS_22Kernel_traits_finalizeILj5120E13__nv_bfloat16S2_S2_fjLj1024ELj4ENS_18Kernel_traits_baseILj5120ES2_S2_S2_fjLj1024EEEEEEEvNS_9BwdParamsE,(.L_x_5546 - _ZN10layer_norm22ln_bwd_finalize_kernelINS_22Kernel_traits_finalizeILj5120E13__nv_bfloat16S2_S2_fjLj1024ELj4ENS_18Kernel_traits_baseILj5120ES2_S2_S2_fjLj1024EEEEEEEvNS_9BwdParamsE)
        .other          _ZN10layer_norm22ln_bwd_finalize_kernelINS_22Kernel_traits_finalizeILj5120E13__nv_bfloat16S2_S2_fjLj1024ELj4ENS_18Kernel_traits_baseILj5120ES2_S2_S2_fjLj1024EEEEEEEvNS_9BwdParamsE,@"STO_CUDA_ENTRY STV_DEFAULT"
_ZN10layer_norm22ln_bwd_finalize_kernelINS_22Kernel_traits_finalizeILj5120E13__nv_bfloat16S2_S2_fjLj1024ELj4ENS_18Kernel_traits_baseILj5120ES2_S2_S2_fjLj1024EEEEEEEvNS_9BwdParamsE:
.text._ZN10layer_norm22ln_bwd_finalize_kernelINS_22Kernel_traits_finalizeILj5120E13__nv_bfloat16S2_S2_fjLj1024ELj4ENS_18Kernel_traits_baseILj5120ES2_S2_S2_fjLj1024EEEEEEEvNS_9BwdParamsE:
        /* <DEDUP_REMOVED lines=25> */
.L_x_3654:
        /* <DEDUP_REMOVED lines=28> */
.L_x_3647:
        /* <DEDUP_REMOVED lines=33> */
.L_x_3646:
[----:B------:R-:W-:Y:S05]  /*0560*/  BSYNC B1 ;  /* 0x0000000000017941 */ /* 0x000fea0003800000 */
.L_x_3645:
        /* <DEDUP_REMOVED lines=23> */
.L_x_3649:
[----:B------:R-:W-:Y:S05]  /*06e0*/  BSYNC B1 ;  /* 0x0000000000017941 */ /* 0x000fea0003800000 */
.L_x_3648:
        /* <DEDUP_REMOVED lines=11> */
.L_x_3644:
[----:B------:R-:W-:Y:S05]  /*07a0*/  BSYNC B0 ;  /* 0x0000000000007941 */ /* 0x000fea0003800000 */
.L_x_3643:
        /* <DEDUP_REMOVED lines=29> */
.L_x_3665:
[----:B------:R-:W-:Y:S01]  /*0980*/  @!P1 SHF.R.U32.HI R12, RZ, 0x3, R0 ;  /* 0x00000003ff0c9819 */ /* 0x000fe20000011600 */
[----:B---3--:R-:W-:Y:S01]  /*0990*/  FADD.FTZ R14, R9, R14 ;  /* 0x0000000e090e7221 */ /* 0x008fe20000010000 */
[----:B--2---:R-:W-:Y:S02]  /*09a0*/  FADD.FTZ R11, R10, R11 ;  /* 0x0000000b0a0b7221 */ /* 0x004fe40000010000 */
[----:B------:R-:W-:-:S05]  /*09b0*/  @!P1 LOP3.LUT R12, R12, 0x1ffffffc, RZ, 0xc0, !PT ;  /* 0x1ffffffc0c0c9812 */ /* 0x000fca00078ec0ff */
[----:B------:R2:W-:Y:S04]  /*09c0*/  @!P1 STS [R12+UR4+0x2000], R14 ;  /* 0x0020000e0c009988 */ /* 0x0005e80008000804 */
[----:B------:R2:W-:Y:S02]  /*09d0*/  @!P1 STS [R12+UR4+0x2080], R11 ;  /* 0x0020800b0c009988 */ /* 0x0005e40008000804 */
.L_x_3650:
        /* <DEDUP_REMOVED lines=14> */
.L_x_3653:
[----:B------:R-:W-:Y:S05]  /*0ac0*/  BSYNC B0 ;  /* 0x0000000000007941 */ /* 0x000fea0003800000 */
.L_x_3652:
[C---:B------:R-:W-:Y:S02]  /*0ad0*/  ISETP.GT.U32.AND P1, PT, R3.reuse, -0x1401, PT ;  /* 0xffffebff0300780c */ /* 0x040fe40003f24070 */
[----:B------:R-:W-:Y:S02]  /*0ae0*/  IADD3 R3, R3, 0x1400, RZ ;  /* 0x0000140003037810 */ /* 0x000fe40007ffe0ff */
[----:B------:R-:W-:-:S09]  /*0af0*/  IADD3 R5, R5, 0xa00, RZ ;  /* 0x00000a0005057810 */ /* 0x000fd20007ffe0ff */
[----:B------:R-:W-:Y:S05]  /*0b00*/  @P1 BRA `(.L_x_3654) ;  /* 0xfffffff400a01947 */ /* 0x000fea000383ffff */
[----:B------:R-:W-:Y:S05]  /*0b10*/  EXIT ;  /* 0x000000000000794d */ /* 0x000fea0003800000 */
.L_x_3651:
[----:B------:R-:W-:Y:S01]  /*0b20*/  HFMA2.MMA R19, -RZ, RZ, 0, 5.9604644775390625e-08 ;  /* 0x00000001ff137435 */ /* 0x000fe200000001ff */
[----:B---3--:R-:W-:Y:S01]  /*0b30*/  IMAD.MOV.U32 R20, RZ, RZ, R10 ;  /* 0x000000ffff147224 */ /* 0x008fe200078e000a */
[----:B------:R-:W-:Y:S02]  /*0b40*/  MOV R22, 0x1f ;  /* 0x0000001f00167802 */ /* 0x000fe40000000f00 */
[----:B------:R-:W-:-:S07]  /*0b50*/  MOV R17, 0xffffffff ;  /* 0xffffffff00117802 */ /* 0x000fce0000000f00 */
[----:B012---:R-:W-:Y:S05]  /*0b60*/  WARPSYNC.COLLECTIVE R17, `(.L_x_3655) ;  /* 0x0000000011087348 */ /* 0x007fea0003c00000 */
[----:B------:R3:W4:Y:S02]  /*0b70*/  SHFL.BFLY P2, R18, R20, R19, R22 ;  /* 0x0c00001314127389 */ /* 0x0007240000040016 */
[----:B01234-:R-:W-:Y:S01]  /*0b80*/  ENDCOLLECTIVE ;  /* 0x000000000000791b */ /* 0x01ffe20003800000 */
.L_x_3655:
[----:B------:R-:W-:Y:S01]  /*0b90*/  HFMA2.MMA R19, -RZ, RZ, 0, 1.1920928955078125e-07 ;  /* 0x00000002ff137435 */ /* 0x000fe200000001ff */
[----:B------:R-:W-:-:S04]  /*0ba0*/  IMAD.MOV.U32 R11, RZ, RZ, R18 ;  /* 0x000000ffff0b7224 */ /* 0x000fc800078e0012 */
[----:B------:R-:W-:-:S05]  /*0bb0*/  FADD.FTZ R11, R10, R11 ;  /* 0x0000000b0a0b7221 */ /* 0x000fca0000010000 */
[----:B------:R-:W-:-:S07]  /*0bc0*/  MOV R20, R11 ;  /* 0x0000000b00147202 */ /* 0x000fce0000000f00 */
[----:B------:R-:W-:Y:S05]  /*0bd0*/  WARPSYNC.COLLECTIVE R17, `(.L_x_3656) ;  /* 0x0000000011087348 */ /* 0x000fea0003c00000 */
[----:B------:R0:W1:Y:S02]  /*0be0*/  SHFL.BFLY P2, R18, R20, R19, R22 ;  /* 0x0c00001314127389 */ /* 0x0000640000040016 */
[----:B01----:R-:W-:Y:S01]  /*0bf0*/  ENDCOLLECTIVE ;  /* 0x000000000000791b */ /* 0x003fe20003800000 */
.L_x_3656:
[----:B------:R-:W-:Y:S01]  /*0c00*/  HFMA2.MMA R19, -RZ, RZ, 0, 2.384185791015625e-07 ;  /* 0x00000004ff137435 */ /* 0x000fe200000001ff */
[----:B------:R-:W-:-:S05]  /*0c10*/  MOV R12, R18 ;  /* 0x00000012000c7202 */ /* 0x000fca0000000f00 */
[----:B------:R-:W-:-:S04]  /*0c20*/  FADD.FTZ R12, R11, R12 ;  /* 0x0000000c0b0c7221 */ /* 0x000fc80000010000 */
[----:B------:R-:W-:-:S07]  /*0c30*/  IMAD.MOV.U32 R20, RZ, RZ, R12 ;  /* 0x000000ffff147224 */ /* 0x000fce00078e000c */
[----:B------:R-:W-:Y:S05]  /*0c40*/  WARPSYNC.COLLECTIVE R17, `(.L_x_3657) ;  /* 0x0000000011087348 */ /* 0x000fea0003c00000 */
[----:B------:R0:W1:Y:S02]  /*0c50*/  SHFL.BFLY P2, R18, R20, R19, R22 ;  /* 0x0c00001314127389 */ /* 0x0000640000040016 */
[----:B01----:R-:W-:Y:S01]  /*0c60*/  ENDCOLLECTIVE ;  /* 0x000000000000791b */ /* 0x003fe20003800000 */
.L_x_3657:
[----:B------:R-:W-:Y:S01]  /*0c70*/  IMAD.MOV.U32 R19, RZ, RZ, 0x8 ;  /* 0x00000008ff137424 */ /* 0x000fe200078e00ff */
[----:B------:R-:W-:-:S05]  /*0c80*/  MOV R13, R18 ;  /* 0x00000012000d7202 */ /* 0x000fca0000000f00 */
[----:B------:R-:W-:-:S05]  /*0c90*/  FADD.FTZ R13, R12, R13 ;  /* 0x0000000d0c0d7221 */ /* 0x000fca0000010000 */
[----:B------:R-:W-:-:S07]  /*0ca0*/  MOV R20, R13 ;  /* 0x0000000d00147202 */ /* 0x000fce0000000f00 */
[----:B------:R-:W-:Y:S05]  /*0cb0*/  WARPSYNC.COLLECTIVE R17, `(.L_x_3658) ;  /* 0x0000000011087348 */ /* 0x000fea0003c00000 */
[----:B------:R0:W1:Y:S02]  /*0cc0*/  SHFL.BFLY P2, R18, R20, R19, R22 ;  /* 0x0c00001314127389 */ /* 0x0000640000040016 */
[----:B01----:R-:W-:Y:S01]  /*0cd0*/  ENDCOLLECTIVE ;  /* 0x000000000000791b */ /* 0x003fe20003800000 */
.L_x_3658:
[----:B------:R-:W-:Y:S01]  /*0ce0*/  HFMA2.MMA R19, -RZ, RZ, 0, 9.5367431640625e-07 ;  /* 0x00000010ff137435 */ /* 0x000fe200000001ff */
[----:B------:R-:W-:-:S05]  /*0cf0*/  MOV R10, R18 ;  /* 0x00000012000a7202 */ /* 0x000fca0000000f00 */
[----:B------:R-:W-:-:S05]  /*0d00*/  FADD.FTZ R10, R13, R10 ;  /* 0x0000000a0d0a7221 */ /* 0x000fca0000010000 */
[----:B------:R-:W-:-:S07]  /*0d10*/  MOV R20, R10 ;  /* 0x0000000a00147202 */ /* 0x000fce0000000f00 */
[----:B------:R-:W-:Y:S05]  /*0d20*/  WARPSYNC.COLLECTIVE R17, `(.L_x_3659) ;  /* 0x0000000011087348 */ /* 0x000fea0003c00000 */
[----:B------:R0:W1:Y:S02]  /*0d30*/  SHFL.BFLY P2, R18, R20, R19, R22 ;  /* 0x0c00001314127389 */ /* 0x0000640000040016 */
[----:B01----:R-:W-:Y:S01]  /*0d40*/  ENDCOLLECTIVE ;  /* 0x000000000000791b */ /* 0x003fe20003800000 */
.L_x_3659:
[----:B------:R-:W-:Y:S01]  /*0d50*/  HFMA2.MMA R19, -RZ, RZ, 0, 5.9604644775390625e-08 ;  /* 0x00000001ff137435 */ /* 0x000fe200000001ff */
[----:B------:R-:W-:Y:S01]  /*0d60*/  MOV R20, R9 ;  /* 0x0000000900147202 */ /* 0x000fe20000000f00 */
[----:B------:R-:W-:-:S09]  /*0d70*/  IMAD.MOV.U32 R11, RZ, RZ, R18 ;  /* 0x000000ffff0b7224 */ /* 0x000fd200078e0012 */
[----:B------:R-:W-:Y:S05]  /*0d80*/  WARPSYNC.COLLECTIVE R17, `(.L_x_3660) ;  /* 0x0000000011087348 */ /* 0x000fea0003c00000 */
[----:B------:R0:W1:Y:S02]  /*0d90*/  SHFL.BFLY P2, R18, R20, R19, R22 ;  /* 0x0c00001314127389 */ /* 0x0000640000040016 */
[----:B01----:R-:W-:Y:S01]  /*0da0*/  ENDCOLLECTIVE ;  /* 0x000000000000791b */ /* 0x003fe20003800000 */
.L_x_3660:
[----:B------:R-:W-:Y:S01]  /*0db0*/  HFMA2.MMA R19, -RZ, RZ, 0, 1.1920928955078125e-07 ;  /* 0x00000002ff137435 */ /* 0x000fe200000001ff */
[----:B------:R-:W-:-:S05]  /*0dc0*/  MOV R12, R18 ;  /* 0x00000012000c7202 */ /* 0x000fca0000000f00 */
[----:B------:R-:W-:-:S04]  /*0dd0*/  FADD.FTZ R14, R9, R12 ;  /* 0x0000000c090e7221 */ /* 0x000fc80000010000 */
[----:B------:R-:W-:-:S07]  /*0de0*/  IMAD.MOV.U32 R20, RZ, RZ, R14 ;  /* 0x000000ffff147224 */ /* 0x000fce00078e000e */
[----:B------:R-:W-:Y:S05]  /*0df0*/  WARPSYNC.COLLECTIVE R17, `(.L_x_3661) ;  /* 0x0000000011087348 */ /* 0x000fea0003c00000 */
[----:B------:R0:W1:Y:S02]  /*0e00*/  SHFL.BFLY P2, R18, R20, R19, R22 ;  /* 0x0c00001314127389 */ /* 0x0000640000040016 */
[----:B01----:R-:W-:Y:S01]  /*0e10*/  ENDCOLLECTIVE ;  /* 0x000000000000791b */ /* 0x003fe20003800000 */
.L_x_3661:
[----:B------:R-:W-:Y:S01]  /*0e20*/  IMAD.MOV.U32 R19, RZ, RZ, 0x4 ;  /* 0x00000004ff137424 */ /* 0x000fe200078e00ff */
[----:B------:R-:W-:-:S05]  /*0e30*/  MOV R13, R18 ;  /* 0x00000012000d7202 */ /* 0x000fca0000000f00 */
[----:B------:R-:W-:-:S05]  /*0e40*/  FADD.FTZ R15, R14, R13 ;  /* 0x0000000d0e0f7221 */ /* 0x000fca0000010000 */
[----:B------:R-:W-:-:S07]  /*0e50*/  MOV R20, R15 ;  /* 0x0000000f00147202 */ /* 0x000fce0000000f00 */
[----:B------:R-:W-:Y:S05]  /*0e60*/  WARPSYNC.COLLECTIVE R17, `(.L_x_3662) ;  /* 0x0000000011087348 */ /* 0x000fea0003c00000 */
[----:B------:R0:W1:Y:S02]  /*0e70*/  SHFL.BFLY P2, R18, R20, R19, R22 ;  /* 0x0c00001314127389 */ /* 0x0000640000040016 */
[----:B01----:R-:W-:Y:S01]  /*0e80*/  ENDCOLLECTIVE ;  /* 0x000000000000791b */ /* 0x003fe20003800000 */
.L_x_3662:
[----:B------:R-:W-:Y:S01]  /*0e90*/  HFMA2.MMA R19, -RZ, RZ, 0, 4.76837158203125e-07 ;  /* 0x00000008ff137435 */ /* 0x000fe200000001ff */
[----:B------:R-:W-:-:S05]  /*0ea0*/  MOV R16, R18 ;  /* 0x0000001200107202 */ /* 0x000fca0000000f00 */
[----:B------:R-:W-:-:S05]  /*0eb0*/  FADD.FTZ R16, R15, R16 ;  /* 0x000000100f107221 */ /* 0x000fca0000010000 */
[----:B------:R-:W-:-:S07]  /*0ec0*/  MOV R20, R16 ;  /* 0x0000001000147202 */ /* 0x000fce0000000f00 */
[----:B------:R-:W-:Y:S05]  /*0ed0*/  WARPSYNC.COLLECTIVE R17, `(.L_x_3663) ;  /* 0x0000000011087348 */ /* 0x000fea0003c00000 */
[----:B------:R0:W1:Y:S02]  /*0ee0*/  SHFL.BFLY P2, R18, R20, R19, R22 ;  /* 0x0c00001314127389 */ /* 0x0000640000040016 */
[----:B01----:R-:W-:Y:S01]  /*0ef0*/  ENDCOLLECTIVE ;  /* 0x000000000000791b */ /* 0x003fe20003800000 */
.L_x_3663:
[----:B------:R-:W-:Y:S01]  /*0f00*/  HFMA2.MMA R19, -RZ, RZ, 0, 9.5367431640625e-07 ;  /* 0x00000010ff137435 */ /* 0x000fe200000001ff */
[----:B------:R-:W-:-:S04]  /*0f10*/  IMAD.MOV.U32 R9, RZ, RZ, R18 ;  /* 0x000000ffff097224 */ /* 0x000fc800078e0012 */
[----:B------:R-:W-:-:S05]  /*0f20*/  FADD.FTZ R9, R16, R9 ;  /* 0x0000000910097221 */ /* 0x000fca0000010000 */
[----:B------:R-:W-:-:S07]  /*0f30*/  MOV R20, R9 ;  /* 0x0000000900147202 */ /* 0x000fce0000000f00 */
[----:B------:R-:W-:Y:S05]  /*0f40*/  WARPSYNC.COLLECTIVE R17, `(.L_x_3664) ;  /* 0x0000000011087348 */ /* 0x000fea0003c00000 */
[----:B------:R0:W1:Y:S02]  /*0f50*/  SHFL.BFLY P2, R18, R20, R19, R22 ;  /* 0x0c00001314127389 */ /* 0x0000640000040016 */
[----:B01----:R-:W-:Y:S01]  /*0f60*/  ENDCOLLECTIVE ;  /* 0x000000000000791b */ /* 0x003fe20003800000 */
.L_x_3664:
[----:B------:R-:W-:Y:S01]  /*0f70*/  MOV R14, R18 ;  /* 0x00000012000e7202 */ /* 0x000fe20000000f00 */
[----:B------:R-:W-:Y:S06]  /*0f80*/  BRA `(.L_x_3665) ;  /* 0xfffffff8007c7947 */ /* 0x000fec000383ffff */
.L_x_3666:
        /* <DEDUP_REMOVED lines=15> */
.L_x_5546:


//--------------------- .text._ZN10layer_norm13ln_bwd_kernelINS_13Kernel_traitsI13__nv_bfloat16S2_S2_fjLj5120ELj1ELj1ELj4ELj16ENS_18Kernel_traits_baseILj5120ES2_S2_S2_fjLj128EEEEEEEvNS_9BwdParamsE --------------------------
	.section	.text._ZN10layer_norm13ln_bwd_kernelINS_13Kernel_traitsI13__nv_bfloat16S2_S2_fjLj5120ELj1ELj1ELj4ELj16ENS_18Kernel_traits_baseILj5120ES2_S2_S2_fjLj128EEEEEEEvNS_9BwdParamsE,"ax",@progbits
	.align	128
        .global         _ZN10layer_norm13ln_bwd_kernelINS_13Kernel_traitsI13__nv_bfloat16S2_S2_fjLj5120ELj1ELj1ELj4ELj16ENS_18Kernel_traits_baseILj5120ES2_S2_S2_fjLj128EEEEEEEvNS_9BwdParamsE
        .type           _ZN10layer_norm13ln_bwd_kernelINS_13Kernel_traitsI13__nv_bfloat16S2_S2_fjLj5120ELj1ELj1ELj4ELj16ENS_18Kernel_traits_baseILj5120ES2_S2_S2_fjLj128EEEEEEEvNS_9BwdParamsE,@function
        .size           _ZN10layer_norm13ln_bwd_kernelINS_13Kernel_traitsI13__nv_bfloat16S2_S2_fjLj5120ELj1ELj1ELj4ELj16ENS_18Kernel_traits_baseILj5120ES2_S2_S2_fjLj128EEEEEEEvNS_9BwdParamsE,(.L_x_5547 - _ZN10layer_norm13ln_bwd_kernelINS_13Kernel_traitsI13__nv_bfloat16S2_S2_fjLj5120ELj1ELj1ELj4ELj16ENS_18Kernel_traits_baseILj5120ES2_S2_S2_fjLj128EEEEEEEvNS_9BwdParamsE)
        .other          _ZN10layer_norm13ln_bwd_kernelINS_13Kernel_traitsI13__nv_bfloat16S2_S2_fjLj5120ELj1ELj1ELj4ELj16ENS_18Kernel_traits_baseILj5120ES2_S2_S2_fjLj128EEEEEEEvNS_9BwdParamsE,@"STO_CUDA_ENTRY STV_DEFAULT"
_ZN10layer_norm13ln_bwd_kernelINS_13Kernel_traitsI13__nv_bfloat16S2_S2_fjLj5120ELj1ELj1ELj4ELj16ENS_18Kernel_traits_baseILj5120ES2_S2_S2_fjLj128EEEEEEEvNS_9BwdParamsE:
.text._ZN10layer_norm13ln_bwd_kernelINS_13Kernel_traitsI13__nv_bfloat16S2_S2_fjLj5120ELj1ELj1ELj4ELj16ENS_18Kernel_traits_baseILj5120ES2_S2_S2_fjLj128EEEEEEEvNS_9BwdParamsE:
[----:B------:R-:W-:Y:S01]  /*0000*/  LDC R1, c[0x0][0x28] ;  /* 0x00000a00ff017b82 */ /* 0x000fe20000000800 */
[----:B------:R-:W0:Y:S01]  /*0010*/  S2R R0, SR_TID.X ;  /* 0x0000000000007919 */ /* 0x000e220000002100 */
[----:B------:R-:W-:Y:S01]  /*0020*/  ULDC.64 UR4, c[0x0][0x228] ;  /* 0x00008a0000047ab9 */ /* 0x000fe20000000a00 */
[----:B------:R-:W-:Y:S01]  /*0030*/  ULDC.64 UR6, c[0x0][0x208] ;  /* 0x0000820000067ab9 */ /* 0x000fe20000000a00 */
[----:B------:R-:W-:Y:S01]  /*0040*/  ISETP.NE.U32.AND P0, PT, RZ, UR4, PT ;  /* 0x00000004ff007c0c */ /* 0x000fe2000bf05070 */
[----:B------:R-:W-:-:S03]  /*0050*/  ULDC.64 UR8, c[0x0][0x210] ;  /* 0x0000840000087ab9 */ /* 0x000fc60000000a00 */
        /* <DEDUP_REMOVED lines=32> */
[----:B0-----:R-:W-:Y:S02]  /*0260*/  LEA.HI R159, R0, UR4, RZ, 0x19 ;  /* 0x00000004009f7c11 */ /* 0x001fe4000f8fc8ff */
[----:B------:R-:W-:Y:S02]  /*0270*/  CS2R R74, SRZ ;  /* 0x00000000004a7805 */ /* 0x000fe4000001ff00 */
[----:B------:R-:W-:Y:S02]  /*0280*/  CS2R R72, SRZ ;  /* 0x0000000000487805 */ /* 0x000fe4000001ff00 */
[----:B------:R-:W-:-:S02]  /*0290*/  CS2R R70, SRZ ;  /* 0x0000000000467805 */ /* 0x000fc4000001ff00 */
[----:B------:R-:W-:Y:S02]  /*02a0*/  ISETP.GE.AND P1, PT, R159, UR5, PT ;  /* 0x000000059f007c0c */ /* 0x000fe4000bf26270 */
        /* <DEDUP_REMOVED lines=22> */
[----:B------:R-:W0:Y:S01]  /*0410*/  S2UR UR5, SR_CgaCtaId ;  /* 0x00000000000579c3 */ /* 0x000e220000008800 */
[----:B------:R-:W-:Y:S01]  /*0420*/  UMOV UR4, 0x400 ;  /* 0x0000040000047882 */ /* 0x000fe20000000000 */
[----:B-----5:R-:W-:Y:S01]  /*0430*/  @P0 PRMT R161, R24, 0x7632, R161 ;  /* 0x0000763218a10816 */ /* 0x020fe200000000a1 */
[----:B------:R-:W5:Y:S01]  /*0440*/  LDG.E.128 R56, desc[UR6][R2.64] ;  /* 0x0000000602387981 */ /* 0x000f62000c1e1d00 */
[----:B------:R-:W-:Y:S02]  /*0450*/  @P0 PRMT R162, R25, 0x7632, R162 ;  /* 0x0000763219a20816 */ /* 0x000fe400000000a2 */
[----:B------:R-:W-:Y:S01]  /*0460*/  @P0 PRMT R163, R26, 0x7632, R163 ;  /* 0x000076321aa30816 */ /* 0x000fe200000000a3 */
[----:B------:R-:W5:Y:S01]  /*0470*/  LDG.E.128 R60, desc[UR6][R2.64+0x800] ;  /* 0x00080006023c7981 */ /* 0x000f62000c1e1d00 */
[----:B------:R-:W-:Y:S02]  /*0480*/  @P0 PRMT R164, R27, 0x7632, R164 ;  /* 0x000076321ba40816 */ /* 0x000fe400000000a4 */
[----:B------:R-:W-:Y:S01]  /*0490*/  @P0 PRMT R165, R28, 0x7632, R165 ;  /* 0x000076321ca50816 */ /* 0x000fe200000000a5 */
[----:B------:R-:W5:Y:S01]  /*04a0*/  LDG.E.128 R64, desc[UR6][R2.64+0x1000] ;  /* 0x0010000602407981 */ /* 0x000f62000c1e1d00 */
[----:B------:R-:W-:-:S02]  /*04b0*/  @P0 PRMT R166, R29, 0x7632, R166 ;  /* 0x000076321da60816 */ /* 0x000fc400000000a6 */
[----:B------:R-:W-:Y:S01]  /*04c0*/  @P0 PRMT R167, R30, 0x7632, R167 ;  /* 0x000076321ea70816 */ /* 0x000fe200000000a7 */
[----:B------:R-:W5:Y:S01]  /*04d0*/  LDG.E.128 R68, desc[UR6][R2.64+0x1800] ;  /* 0x0018000602447981 */ /* 0x000f62000c1e1d00 */
[----:B------:R-:W-:Y:S02]  /*04e0*/  @P0 PRMT R168, R31, 0x7632, R168 ;  /* 0x000076321fa80816 */ /* 0x000fe400000000a8 */
[----:B------:R-:W-:Y:S01]  /*04f0*/  @P0 PRMT R169, R32, 0x7632, R169 ;  /* 0x0000763220a90816 */ /* 0x000fe200000000a9 */
[----:B------:R1:W5:Y:S01]  /*0500*/  LDG.E.128 R72, desc[UR6][R2.64+0x2000] ;  /* 0x0020000602487981 */ /* 0x000362000c1e1d00 */
[----:B------:R-:W-:Y:S01]  /*0510*/  @P0 PRMT R170, R33, 0x7632, R170 ;  /* 0x0000763221aa0816 */ /* 0x000fe200000000aa */
[----:B------:R-:W-:Y:S01]  /*0520*/  HFMA2.MMA R184, -RZ, RZ, 0, 5.9604644775390625e-08 ;  /* 0x00000001ffb87435 */ /* 0x000fe200000001ff */
[----:B------:R-:W-:Y:S01]  /*0530*/  @P0 PRMT R171, R34, 0x7632, R171 ;  /* 0x0000763222ab0816 */ /* 0x000fe200000000ab */
[----:B------:R-:W-:Y:S01]  /*0540*/  HFMA2.MMA R160, -RZ, RZ, 0, 0 ;  /* 0x00000000ffa07435 */ /* 0x000fe200000001ff */
[----:B0-----:R-:W-:Y:S01]  /*0550*/  ULEA UR4, UR5, UR4, 0x18 ;  /* 0x0000000405047291 */ /* 0x001fe2000f8ec03f */
        /* <DEDUP_REMOVED lines=59> */
[----:B-1----:R-:W-:Y:S02]  /*0910*/  CS2R R2, SRZ ;  /* 0x0000000000027805 */ /* 0x002fe4000001ff00 */
        /* <DEDUP_REMOVED lines=29> */
[----:B------:R-:W-:-:S07]  /*0af0*/  MOV R181, UR4 ;  /* 0x0000000400b57c02 */ /* 0x000fce0008000f00 */
.L_x_3669:
[----:B0-----:R-:W0:Y:S01]  /*0b00*/  @P0 LDC.64 R52, c[0x0][0x228] ;  /* 0x00008a00ff340b82 */ /* 0x001e220000000a00 */
[----:B------:R-:W-:-:S05]  /*0b10*/  IMAD R185, R159, 0x280, RZ ;  /* 0x000002809fb97824 */ /* 0x000fca00078e02ff */
[----:B------:R-:W-:Y:S02]  /*0b20*/  LOP3.LUT R185, R185, 0x7f, R0, 0xf8, !PT ;  /* 0x0000007fb9b97812 */ /* 0x000fe400078ef800 */
[----:B------:R-:W1:Y:S02]  /*0b30*/  @!P0 LDC.64 R88, c[0x0][0x220] ;  /* 0x00008800ff588b82 */ /* 0x000e640000000a00 */
[----:B------:R-:W-:-:S06]  /*0b40*/  IADD3 R77, R185, 0x80, RZ ;  /* 0x00000080b94d7810 */ /* 0x000fcc0007ffe0ff */
[----:B------:R-:W2:Y:S01]  /*0b50*/  @P0 LDC.64 R92, c[0x0][0x228] ;  /* 0x00008a00ff5c0b82 */ /* 0x000ea20000000a00 */
[----:B0-----:R-:W-:-:S07]  /*0b60*/  @P0 IMAD.WIDE.U32 R100, R77, 0x10, R52 ;  /* 0x000000104d640825 */ /* 0x001fce00078e0034 */
[----:B------:R-:W0:Y:S01]  /*0b70*/  @!P0 LDC.64 R54, c[0x0][0x230] ;  /* 0x00008c00ff368b82 */ /* 0x000e220000000a00 */
[----:B------:R-:W3:Y:S01]  /*0b80*/  @P0 LDG.E.128 R100, desc[UR6][R100.64] ;  /* 0x0000000664640981 */ /* 0x000ee2000c1e1d00 */
[----:B------:R-:W-:-:S06]  /*0b90*/  IADD3 R99, R185, 0x100, RZ ;  /* 0x00000100b9637810 */ /* 0x000fcc0007ffe0ff */
[----:B------:R-:W4:Y:S08]  /*0ba0*/  @P0 LDC.64 R52, c[0x0][0x228] ;  /* 0x00008a00ff340b82 */ /* 0x000f300000000a00 */
[----:B------:R-:W0:Y:S01]  /*0bb0*/  LDC.64 R150, c[0x0][0x268] ;  /* 0x00009a00ff967b82 */ /* 0x000e220000000a00 */
[----:B----4-:R-:W-:-:S07]  /*0bc0*/  @P0 IMAD.WIDE.U32 R80, R99, 0x10, R52 ;  /* 0x0000001063500825 */ /* 0x010fce00078e0034 */
[----:B------:R-:W4:Y:S01]  /*0bd0*/  @P0 LDC.64 R52, c[0x0][0x228] ;  /* 0x00008a00ff340b82 */ /* 0x000f220000000a00 */
[----:B------:R-:W3:Y:S01]  /*0be0*/  @P0 LDG.E.128 R80, desc[UR6][R80.64] ;  /* 0x0000000650500981 */ /* 0x000ee2000c1e1d00 */
[----:B------:R-:W-:-:S05]  /*0bf0*/  IADD3 R187, R185, 0x180, RZ ;  /* 0x00000180b9bb7810 */ /* 0x000fca0007ffe0ff */
[----:B----4-:R-:W-:Y:S02]  /*0c00*/  @P0 IMAD.WIDE.U32 R84, R187, 0x10, R52 ;  /* 0x00000010bb540825 */ /* 0x010fe400078e0034 */
[----:B------:R-:W4:Y:S04]  /*0c10*/  LDC.64 R52, c[0x0][0x238] ;  /* 0x00008e00ff347b82 */ /* 0x000f280000000a00 */
[----:B------:R-:W3:Y:S01]  /*0c20*/  @P0 LDG.E.128 R84, desc[UR6][R84.64] ;  /* 0x0000000654540981 */ /* 0x000ee2000c1e1d00 */
[----:B-1----:R-:W-:Y:S01]  /*0c30*/  @!P0 IMAD.WIDE.U32 R88, R77, 0x10, R88 ;  /* 0x000000104d588825 */ /* 0x002fe200078e0058 */
[----:B------:R-:W-:-:S03]  /*0c40*/  @P0 MOV R183, RZ ;  /* 0x000000ff00b70202 */ /* 0x000fc60000000f00 */
[----:B--2---:R-:W-:-:S04]  /*0c50*/  @P0 IMAD.WIDE.U32 R92, R185, 0x10, R92 ;  /* 0x00000010b95c0825 */ /* 0x004fc800078e005c */
[C---:B0-----:R-:W-:Y:S02]  /*0c60*/  @!P0 IMAD.WIDE R90, R159.reuse, 0x4, R54 ;  /* 0x000000049f5a8825 */ /* 0x041fe400078e0236 */
[----:B------:R-:W2:Y:S04]  /*0c70*/  @P0 LDG.E.128 R92, desc[UR6][R92.64] ;  /* 0x000000065c5c0981 */ /* 0x000ea8000c1e1d00 */
[----:B------:R-:W2:Y:S01]  /*0c80*/  @!P0 LDG.E R183, desc[UR6][R90.64] ;  /* 0x000000065ab78981 */ /* 0x000ea2000c1e1900 */
[----:B----4-:R-:W-:Y:S02]  /*0c90*/  IMAD.WIDE R96, R159, 0x4, R52 ;  /* 0x000000049f607825 */ /* 0x010fe400078e0234 */
[----:B------:R-:W0:Y:S02]  /*0ca0*/  @P0 LDC.64 R52, c[0x0][0x228] ;  /* 0x00008a00ff340b82 */ /* 0x000e240000000a00 */
[----:B------:R-:W-:Y:S01]  /*0cb0*/  IMAD.WIDE.U32 R76, R77, 0x10, R150 ;  /* 0x000000104d4c7825 */ /* 0x000fe200078e0096 */
[----:B------:R1:W4:Y:S05]  /*0cc0*/  LDG.E R182, desc[UR6][R96.64] ;  /* 0x0000000660b67981 */ /* 0x00032a000c1e1900 */
[----:B------:R-:W3:Y:S01]  /*0cd0*/  LDG.E.128 R76, desc[UR6][R76.64] ;  /* 0x000000064c4c7981 */ /* 0x000ee2000c1e1d00 */
[----:B------:R-:W-:Y:S01]  /*0ce0*/  IADD3 R195, R185, 0x200, RZ ;  /* 0x00000200b9c37810 */ /* 0x000fe20007ffe0ff */
[----:B-1----:R-:W1:Y:S04]  /*0cf0*/  @!P0 LDC.64 R96, c[0x0][0x220] ;  /* 0x00008800ff608b82 */ /* 0x002e680000000a00 */
[----:B0-----:R-:W-:-:S06]  /*0d00*/  @P0 IMAD.WIDE.U32 R52, R195, 0x10, R52 ;  /* 0x00000010c3340825 */ /* 0x001fcc00078e0034 */
[----:B------:R-:W4:Y:S04]  /*0d10*/  @P0 LDG.E.128 R52, desc[UR6][R52.64] ;  /* 0x0000000634340981 */ /* 0x000f28000c1e1d00 */
[----:B------:R0:W2:Y:S02]  /*0d20*/  @!P0 LDG.E.128 R100, desc[UR6][R88.64] ;  /* 0x0000000658648981 */ /* 0x0000a4000c1e1d00 */
[----:B0-----:R-:W0:Y:S02]  /*0d30*/  @!P0 LDC.64 R88, c[0x0][0x220] ;  /* 0x00008800ff588b82 */ /* 0x001e240000000a00 */
[----:B0-----:R-:W-:-:S05]  /*0d40*/  @!P0 IMAD.WIDE.U32 R152, R99, 0x10, R88 ;  /* 0x0000001063988825 */ /* 0x001fca00078e0058 */
[----:B------:R0:W4:Y:S01]  /*0d50*/  @!P0 LDG.E.128 R80, desc[UR6][R152.64] ;  /* 0x0000000698508981 */ /* 0x000122000c1e1d00 */
[----:B------:R-:W-:-:S06]  /*0d60*/  IMAD.WIDE.U32 R88, R99, 0x10, R150 ;  /* 0x0000001063587825 */ /* 0x000fcc00078e0096 */
[----:B------:R-:W4:Y:S01]  /*0d70*/  LDG.E.128 R88, desc[UR6][R88.64] ;  /* 0x0000000658587981 */ /* 0x000f22000c1e1d00 */
[----:B-1----:R-:W-:Y:S01]  /*0d80*/  @!P0 IMAD.WIDE.U32 R156, R187, 0x10, R96 ;  /* 0x00000010bb9c8825 */ /* 0x002fe200078e0060 */
[----:B0-----:R-:W0:Y:S04]  /*0d90*/  @!P0 LDC.64 R152, c[0x0][0x220] ;  /* 0x00008800ff988b82 */ /* 0x001e280000000a00 */
[----:B------:R-:W4:Y:S01]  /*0da0*/  @!P0 LDG.E.128 R84, desc[UR6][R156.64] ;  /* 0x000000069c548981 */ /* 0x000f22000c1e1d00 */
[----:B-----5:R-:W-:Y:S01]  /*0db0*/  SHF.L.U32 R191, R61, 0x10, RZ ;  /* 0x000000103dbf7819 */ /* 0x020fe200000006ff */
[----:B------:R-:W-:Y:S01]  /*0dc0*/  IMAD.WIDE.U32 R96, R187, 0x10, R150 ;  /* 0x00000010bb607825 */ /* 0x000fe200078e0096 */
[----:B------:R-:W-:Y:S02]  /*0dd0*/  SHF.L.U32 R193, R60, 0x10, RZ ;  /* 0x000000103cc17819 */ /* 0x000fe400000006ff */
[----:B------:R-:W-:Y:S01]  /*0de0*/  SHF.L.U32 R189, R62, 0x10, RZ ;  /* 0x000000103ebd7819 */ /* 0x000fe200000006ff */
[----:B------:R-:W1:Y:S01]  /*0df0*/  @P0 MUFU.RCP R203, R191 ;  /* 0x000000bf00cb0308 */ /* 0x000e620000001000 */
[----:B------:R-:W-:Y:S01]  /*0e00*/  PRMT R187, R60, 0x7632, R187 ;  /* 0x000076323cbb7816 */ /* 0x000fe200000000bb */
[----:B------:R-:W4:Y:S01]  /*0e10*/  LDG.E.128 R96, desc[UR6][R96.64] ;  /* 0x0000000660607981 */ /* 0x000f22000c1e1d00 */
[----:B------:R-:W-:-:S02]  /*0e20*/  PRMT R194, R62, 0x7632, R194 ;  /* 0x000076323ec27816 */ /* 0x000fc400000000c2 */
[----:B------:R-:W-:-:S03]  /*0e30*/  PRMT R197, R63, 0x7632, R197 ;  /* 0x000076323fc57816 */ /* 0x000fc600000000c5 */
[----:B------:R-:W1:Y:S01]  /*0e40*/  @P0 MUFU.RCP R199, R193 ;  /* 0x000000c100c70308 */ /* 0x000e620000001000 */
[----:B------:R-:W-:Y:S02]  /*0e50*/  SHF.L.U32 R187, R187, 0x10, RZ ;  /* 0x00000010bbbb7819 */ /* 0x000fe400000006ff */
[----:B------:R-:W-:-:S05]  /*0e60*/  SHF.L.U32 R194, R194, 0x10, RZ ;  /* 0x00000010c2c27819 */ /* 0x000fca00000006ff */
[----:B------:R-:W1:Y:S01]  /*0e70*/  @P0 MUFU.RCP R207, R189 ;  /* 0x000000bd00cf0308 */ /* 0x000e620000001000 */
[----:B------:R-:W-:Y:S01]  /*0e80*/  SHF.L.U32 R197, R197, 0x10, RZ ;  /* 0x00000010c5c57819 */ /* 0x000fe200000006ff */
[----:B0-----:R-:W-:Y:S01]  /*0e90*/  @!P0 IMAD.WIDE.U32 R152, R185, 0x10, R152 ;  /* 0x00000010b9988825 */ /* 0x001fe200078e0098 */
[----:B------:R-:W-:Y:S02]  /*0ea0*/  SHF.L.U32 R192, R63, 0x10, RZ ;  /* 0x000000103fc07819 */ /* 0x000fe400000006ff */
[----:B------:R-:W-:Y:S02]  /*0eb0*/  PRMT R196, R61, 0x7632, R196 ;  /* 0x000076323dc47816 */ /* 0x000fe400000000c4 */
[----:B------:R0:W4:Y:S01]  /*0ec0*/  @!P0 LDG.E.128 R92, desc[UR6][R152.64] ;  /* 0x00000006985c8981 */ /* 0x000122000c1e1d00 */
[----:B------:R-:W0:Y:S08]  /*0ed0*/  @P0 MUFU.RCP R201, R187 ;  /* 0x000000bb00c90308 */ /* 0x000e300000001000 */
[----:B------:R-:W0:Y:S08]  /*0ee0*/  @P0 MUFU.RCP R209, R194 ;  /* 0x000000c200d10308 */ /* 0x000e300000001000 */
[----:B------:R-:W0:Y:S01]  /*0ef0*/  @P0 MUFU.RCP R198, R197 ;  /* 0x000000c500c60308 */ /* 0x000e220000001000 */
[----:B------:R-:W-:-:S02]  /*0f00*/  SHF.L.U32 R196, R196, 0x10, RZ ;  /* 0x00000010c4c47819 */ /* 0x000fc400000006ff */
[----:B------:R-:W-:-:S05]  /*0f10*/  LOP3.LUT P1, RZ, R184, 0xff, RZ, 0xc0, !PT ;  /* 0x000000ffb8ff7812 */ /* 0x000fca000782c0ff */
[----:B------:R-:W0:Y:S08]  /*0f20*/  @P0 MUFU.RCP R156, R192 ;  /* 0x000000c0009c0308 */ /* 0x000e300000001000 */
[----:B------:R-:W0:Y:S01]  /*0f30*/  @P0 MUFU.RCP R205, R196 ;  /* 0x000000c400cd0308 */ /* 0x000e220000001000 */
[----:B---3--:R-:W-:-:S04]  /*0f40*/  PRMT R208, R79, 0x7632, R208 ;  /* 0x000076324fd07816 */ /* 0x008fc800000000d0 */
[----:B------:R-:W-:-:S05]  /*0f50*/  SHF.L.U32 R208, R208, 0x10, RZ ;  /* 0x00000010d0d07819 */ /* 0x000fca00000006ff */
[----:B------:R-:W-:Y:S01]  /*0f60*/  FADD.FTZ R51, R208, R51 ;  /* 0x00000033d0337221 */ /* 0x000fe20000010000 */
[----:B--2---:R-:W-:Y:S02]  /*0f70*/  SHF.L.U32 R202, R101, 0x10, RZ ;  /* 0x0000001065ca7819 */ /* 0x004fe400000006ff */
[----:B------:R-:W-:Y:S02]  /*0f80*/  SHF.L.U32 R200, R100, 0x10, RZ ;  /* 0x0000001064c87819 */ /* 0x000fe400000006ff */
[----:B------:R-:W-:Y:S01]  /*0f90*/  SHF.L.U32 R204, R102, 0x10, RZ ;  /* 0x0000001066cc7819 */ /* 0x000fe200000006ff */
[----:B------:R-:W-:Y:S01]  /*0fa0*/  @P0 FADD.FTZ R188, -R138, R202 ;  /* 0x000000ca8abc0221 */ /* 0x000fe20000010100 */
[----:B------:R-:W-:Y:S01]  /*0fb0*/  PRMT R100, R100, 0x7632, R100 ;  /* 0x0000763264647816 */ /* 0x000fe20000000064 */
[----:B------:R-:W-:Y:S01]  /*0fc0*/  @P0 FADD.FTZ R190, -R137, R200 ;  /* 0x000000c889be0221 */ /* 0x000fe20000010100 */
[----:B------:R-:W-:Y:S01]  /*0fd0*/  PRMT R101, R101, 0x7632, R101 ;  /* 0x0000763265657816 */ /* 0x000fe20000000065 */
[----:B------:R-:W-:Y:S01]  /*0fe0*/  @P0 FADD.FTZ R186, -R139, R204 ;  /* 0x000000cc8bba0221 */ /* 0x000fe20000010100 */
[----:B------:R-:W-:-:S02]  /*0ff0*/  PRMT R102, R102, 0x7632, R102 ;  /* 0x0000763266667816 */ /* 0x000fc40000000066 */
[C---:B------:R-:W-:Y:S01]  /*1000*/  SHF.L.U32 R206, R103.reuse, 0x10, RZ ;  /* 0x0000001067ce7819 */ /* 0x040fe200000006ff */
[----:B-1----:R-:W-:Y:S01]  /*1010*/  @P0 FMUL.FTZ R188, R188, R203 ;  /* 0x000000cbbcbc0220 */ /* 0x002fe20000410000 */
[----:B------:R-:W-:Y:S01]  /*1020*/  PRMT R103, R103, 0x7632, R103 ;  /* 0x0000763267677816 */ /* 0x000fe20000000067 */
[----:B------:R-:W-:Y:S01]  /*1030*/  @P0 FMUL.FTZ R190, R190, R199 ;  /* 0x000000c7bebe0220 */ /* 0x000fe20000410000 */
[----:B------:R-:W-:Y:S01]  /*1040*/  SHF.L.U32 R100, R100, 0x10, RZ ;  /* 0x0000001064647819 */ /* 0x000fe200000006ff */
[----:B------:R-:W-:Y:S01]  /*1050*/  @P0 FMUL.FTZ R186, R186, R207 ;  /* 0x000000cfbaba0220 */ /* 0x000fe20000410000 */
[----:B------:R-:W-:Y:S01]  /*1060*/  SHF.L.U32 R203, R101, 0x10, RZ ;  /* 0x0000001065cb7819 */ /* 0x000fe200000006ff */
[--C-:B------:R-:W-:Y:S01]  /*1070*/  @!P0 FADD.FTZ R101, R200, -R183.reuse ;  /* 0x800000b7c8658221 */ /* 0x100fe20000010000 */
[----:B------:R-:W-:Y:S01]  /*1080*/  SHF.L.U32 R102, R102, 0x10, RZ ;  /* 0x0000001066667819 */ /* 0x000fe200000006ff */
[--C-:B------:R-:W-:Y:S01]  /*1090*/  @!P0 FADD.FTZ R199, R204, -R183.reuse ;  /* 0x800000b7ccc78221 */ /* 0x100fe20000010000 */
[----:B------:R-:W-:Y:S01]  /*10a0*/  SHF.L.U32 R207, R103, 0x10, RZ ;  /* 0x0000001067cf7819 */ /* 0x000fe200000006ff */
[----:B------:R-:W-:Y:S01]  /*10b0*/  @P0 FADD.FTZ R184, -R165, R100 ;  /* 0x00000064a5b80221 */ /* 0x000fe20000010100 */
[----:B----4-:R-:W-:Y:S01]  /*10c0*/  @!P0 FMUL.FTZ R190, R182, R101 ;  /* 0x00000065b6be8220 */ /* 0x010fe20000410000 */
[----:B------:R-:W-:Y:S01]  /*10d0*/  @P0 FADD.FTZ R152, -R167, R102 ;  /* 0x00000066a7980221 */ /* 0x000fe20000010100 */
[----:B------:R-:W-:Y:S01]  /*10e0*/  @!P0 FADD.FTZ R101, R100, -R183 ;  /* 0x800000b764658221 */ /* 0x000fe20000010000 */
[----:B------:R-:W-:Y:S01]  /*10f0*/  @!P0 FMUL.FTZ R186, R182, R199 ;  /* 0x000000c7b6ba8220 */ /* 0x000fe20000410000 */
[----:B------:R-:W-:Y:S01]  /*1100*/  @P0 FADD.FTZ R153, -R168, R207 ;  /* 0x000000cfa8990221 */ /* 0x000fe20000010100 */
[----:B------:R-:W-:Y:S01]  /*1110*/  @!P0 FADD.FTZ R199, R102, -R183 ;  /* 0x800000b766c78221 */ /* 0x000fe20000010000 */
[----:B0-----:R-:W-:Y:S01]  /*1120*/  @P0 FMUL.FTZ R184, R184, R201 ;  /* 0x000000c9b8b80220 */ /* 0x001fe20000410000 */
[----:B------:R-:W-:Y:S01]  /*1130*/  @P0 FMUL.FTZ R152, R152, R209 ;  /* 0x000000d198980220 */ /* 0x000fe20000410000 */
[----:B------:R-:W-:Y:S01]  /*1140*/  @!P0 FMUL.FTZ R184, R182, R101 ;  /* 0x00000065b6b88220 */ /* 0x000fe20000410000 */
[----:B------:R-:W-:Y:S01]  /*1150*/  @P0 FMUL.FTZ R153, R153, R198 ;  /* 0x000000c699990220 */ /* 0x000fe20000410000 */
[----:B------:R-:W-:-:S04]  /*1160*/  IMAD.WIDE.U32 R100, R185, 0x10, R150 ;  /* 0x00000010b9647825 */ /* 0x000fc800078e0096 */
[----:B------:R-:W-:Y:S01]  /*1170*/  @!P0 FMUL.FTZ R152, R182, R199 ;  /* 0x000000c7b6988220 */ /* 0x000fe20000410000 */
[C---:B------:R-:W-:Y:S02]  /*1180*/  SHF.L.U32 R198, R76.reuse, 0x10, RZ ;  /* 0x000000104cc67819 */ /* 0x040fe400000006ff */
[----:B------:R-:W-:Y:S02]  /*1190*/  PRMT R185, R76, 0x7632, R185 ;  /* 0x000076324cb97816 */ /* 0x000fe400000000b9 */
[C---:B------:R-:W-:Y:S02]  /*11a0*/  SHF.L.U32 R200, R77.reuse, 0x10, RZ ;  /* 0x000000104dc87819 */ /* 0x040fe400000006ff */
[----:B------:R-:W-:Y:S02]  /*11b0*/  PRMT R199, R77, 0x7632, R199 ;  /* 0x000076324dc77816 */ /* 0x000fe400000000c7 */
[----:B------:R-:W0:Y:S01]  /*11c0*/  @!P0 LDC.64 R76, c[0x0][0x220] ;  /* 0x00008800ff4c8b82 */ /* 0x000e220000000a00 */
[----:B------:R-:W-:Y:S01]  /*11d0*/  @P0 FADD.FTZ R157, -R140, R206 ;  /* 0x000000ce8c9d0221 */ /* 0x000fe20000010100 */
[----:B------:R-:W-:-:S03]  /*11e0*/  @!P0 FADD.FTZ R103, R202, -R183 ;  /* 0x800000b7ca678221 */ /* 0x000fc60000010000 */
[----:B------:R-:W-:Y:S01]  /*11f0*/  @P0 FMUL.FTZ R157, R157, R156 ;  /* 0x0000009c9d9d0220 */ /* 0x000fe20000410000 */
[----:B------:R-:W-:Y:S01]  /*1200*/  @!P0 FMUL.FTZ R188, R182, R103 ;  /* 0x00000067b6bc8220 */ /* 0x000fe20000410000 */
[----:B------:R-:W-:Y:S01]  /*1210*/  @P0 FADD.FTZ R156, -R166, R203 ;  /* 0x000000cba69c0221 */ /* 0x000fe20000010100 */
[----:B------:R-:W-:-:S03]  /*1220*/  @!P0 FADD.FTZ R103, R203, -R183 ;  /* 0x800000b7cb678221 */ /* 0x000fc60000010000 */
[----:B------:R-:W-:Y:S01]  /*1230*/  @P0 FMUL.FTZ R156, R156, R205 ;  /* 0x000000cd9c9c0220 */ /* 0x000fe20000410000 */
[----:B------:R-:W-:Y:S02]  /*1240*/  @!P0 FMUL.FTZ R156, R182, R103 ;  /* 0x00000067b69c8220 */ /* 0x000fe40000410000 */
[----:B------:R-:W2:Y:S01]  /*1250*/  LDG.E.128 R100, desc[UR6][R100.64] ;  /* 0x0000000664647981 */ /* 0x000ea2000c1e1d00 */
[----:B0-----:R-:W-:-:S05]  /*1260*/  @!P0 IMAD.WIDE.U32 R76, R195, 0x10, R76 ;  /* 0x00000010c34c8825 */ /* 0x001fca00078e004c */
[----:B------:R0:W3:Y:S01]  /*1270*/  @!P0 LDG.E.128 R52, desc[UR6][R76.64] ;  /* 0x000000064c348981 */ /* 0x0000e2000c1e1d00 */
[----:B------:R-:W-:Y:S01]  /*1280*/  @!P0 FADD.FTZ R201, R206, -R183 ;  /* 0x800000b7cec98221 */ /* 0x000fe20000010000 */
[----:B------:R-:W-:-:S03]  /*1290*/  SHF.L.U32 R204, R64, 0x10, RZ ;  /* 0x0000001040cc7819 */ /* 0x000fc600000006ff */
[----:B------:R-:W-:Y:S01]  /*12a0*/  @!P0 FMUL.FTZ R157, R182, R201 ;  /* 0x000000c9b69d8220 */ /* 0x000fe20000410000 */
[----:B------:R-:W-:Y:S01]  /*12b0*/  @!P0 FADD.FTZ R201, R207, -R183 ;  /* 0x800000b7cfc98221 */ /* 0x000fe20000010000 */
[C---:B------:R-:W-:Y:S01]  /*12c0*/  SHF.L.U32 R206, R78.reuse, 0x10, RZ ;  /* 0x000000104ece7819 */ /* 0x040fe200000006ff */
[----:B------:R-:W1:Y:S01]  /*12d0*/  @P0 MUFU.RCP R210, R204 ;  /* 0x000000cc00d20308 */ /* 0x000e620000001000 */
[----:B------:R-:W-:Y:S01]  /*12e0*/  PRMT R207, R78, 0x7632, R207 ;  /* 0x000076324ecf7816 */ /* 0x000fe200000000cf */
[----:B------:R-:W-:Y:S01]  /*12f0*/  @!P0 FMUL.FTZ R153, R182, R201 ;  /* 0x000000c9b6998220 */ /* 0x000fe20000410000 */
[----:B------:R-:W-:Y:S02]  /*1300*/  SHF.L.U32 R78, R185, 0x10, RZ ;  /* 0x00000010b94e7819 */ /* 0x000fe400000006ff */
[----:B------:R-:W-:Y:S02]  /*1310*/  SHF.L.U32 R202, R65, 0x10, RZ ;  /* 0x0000001041ca7819 */ /* 0x000fe400000006ff */
[----:B------:R-:W-:-:S02]  /*1320*/  SHF.L.U32 R201, R66, 0x10, RZ ;  /* 0x0000001042c97819 */ /* 0x000fc400000006ff */
        /* <DEDUP_REMOVED lines=8> */
[----:B------:R-:W4:Y:S01]  /*13b0*/  @P0 MUFU.RCP R198, R202 ;  /* 0x000000ca00c60308 */ /* 0x000f220000001000 */
[----:B------:R-:W-:Y:S01]  /*13c0*/  FMUL.FTZ R187, R187, R78 ;  /* 0x0000004ebbbb7220 */ /* 0x000fe20000410000 */
[C---:B------:R-:W-:Y:S01]  /*13d0*/  FADD.FTZ R114, R78.reuse, R114 ;  /* 0x000000724e727221 */ /* 0x040fe20000010000 */
[----:B------:R-:W-:Y:S01]  /*13e0*/  FFMA.FTZ R115, R78, R184, R115 ;  /* 0x000000b84e737223 */ /* 0x000fe20000010073 */
[----:B------:R-:W-:Y:S01]  /*13f0*/  FMUL.FTZ R189, R189, R206 ;  /* 0x000000cebdbd7220 */ /* 0x000fe20000410000 */
[C---:B------:R-:W-:Y:S01]  /*1400*/  FADD.FTZ R108, R206.reuse, R108 ;  /* 0x0000006cce6c7221 */ /* 0x040fe20000010000 */
[----:B------:R-:W-:Y:S01]  /*1410*/  FFMA.FTZ R109, R206, R186, R109 ;  /* 0x000000bace6d7223 */ /* 0x000fe2000001006d */
[----:B------:R-:W-:Y:S01]  /*1420*/  SHF.L.U32 R205, R205, 0x10, RZ ;  /* 0x00000010cdcd7819 */ /* 0x000fe200000006ff */
[----:B------:R-:W4:Y:S01]  /*1430*/  @P0 MUFU.RCP R200, R201 ;  /* 0x000000c900c80308 */ /* 0x000f220000001000 */
[----:B------:R-:W-:Y:S01]  /*1440*/  IMAD.WIDE.U32 R78, R195, 0x10, R150 ;  /* 0x00000010c34e7825 */ /* 0x000fe200078e0096 */
[----:B------:R-:W-:-:S03]  /*1450*/  SHF.L.U32 R199, R199, 0x10, RZ ;  /* 0x00000010c7c77819 */ /* 0x000fc600000006ff */
[----:B------:R-:W-:Y:S01]  /*1460*/  FMUL.FTZ R150, R197, R208 ;  /* 0x000000d0c5967220 */ /* 0x000fe20000410000 */
[----:B------:R-:W-:Y:S01]  /*1470*/  SHF.L.U32 R207, R207, 0x10, RZ ;  /* 0x00000010cfcf7819 */ /* 0x000fe200000006ff */
[----:B------:R-:W-:Y:S01]  /*1480*/  FFMA.FTZ R50, R208, R153, R50 ;  /* 0x00000099d0327223 */ /* 0x000fe20000010032 */
[----:B------:R-:W-:Y:S01]  /*1490*/  PRMT R206, R65, 0x7632, R206 ;  /* 0x0000763241ce7816 */ /* 0x000fe200000000ce */
[----:B------:R-:W-:Y:S01]  /*14a0*/  FMUL.FTZ R192, R192, R203 ;  /* 0x000000cbc0c07220 */ /* 0x000fe20000410000 */
[C---:B------:R-:W-:Y:S01]  /*14b0*/  FADD.FTZ R105, R203.reuse, R105 ;  /* 0x00000069cb697221 */ /* 0x040fe20000010000 */
[----:B------:R-:W-:Y:S01]  /*14c0*/  FFMA.FTZ R104, R203, R157, R104 ;  /* 0x0000009dcb687223 */ /* 0x000fe20000010068 */
[----:B------:R-:W-:Y:S01]  /*14d0*/  SHF.L.U32 R208, R80, 0x10, RZ ;  /* 0x0000001050d07819 */ /* 0x000fe200000006ff */
[----:B------:R-:W4:Y:S01]  /*14e0*/  @P0 MUFU.RCP R209, R205 ;  /* 0x000000cd00d10308 */ /* 0x000f220000001000 */
[----:B------:R-:W-:Y:S02]  /*14f0*/  SHF.L.U32 R203, R67, 0x10, RZ ;  /* 0x0000001043cb7819 */ /* 0x000fe400000006ff */
[----:B------:R-:W-:Y:S01]  /*1500*/  PRMT R195, R66, 0x7632, R195 ;  /* 0x0000763242c37816 */ /* 0x000fe200000000c3 */
[----:B------:R-:W-:Y:S01]  /*1510*/  FMUL.FTZ R185, R196, R199 ;  /* 0x000000c7c4b97220 */ /* 0x000fe20000410000 */
[----:B------:R-:W-:Y:S01]  /*1520*/  SHF.L.U32 R206, R206, 0x10, RZ ;  /* 0x00000010cece7819 */ /* 0x000fe200000006ff */
[C---:B------:R-:W-:Y:S01]  /*1530*/  FADD.FTZ R110, R199.reuse, R110 ;  /* 0x0000006ec76e7221 */ /* 0x040fe20000010000 */
[----:B------:R-:W-:Y:S01]  /*1540*/  FFMA.FTZ R111, R199, R156, R111 ;  /* 0x0000009cc76f7223 */ /* 0x000fe2000001006f */
[----:B------:R-:W-:Y:S01]  /*1550*/  FMUL.FTZ R151, R194, R207 ;  /* 0x000000cfc2977220 */ /* 0x000fe20000410000 */
[----:B------:R-:W4:Y:S01]  /*1560*/  @P0 MUFU.RCP R212, R203 ;  /* 0x000000cb00d40308 */ /* 0x000f220000001000 */
[----:B------:R-:W-:Y:S01]  /*1570*/  PRMT R194, R80, 0x7632, R194 ;  /* 0x0000763250c27816 */ /* 0x000fe200000000c2 */
[----:B------:R-:W-:Y:S01]  /*1580*/  @P0 FADD.FTZ R199, -R141, R208 ;  /* 0x000000d08dc70221 */ /* 0x000fe20000010100 */
[----:B------:R-:W-:Y:S01]  /*1590*/  SHF.L.U32 R214, R81, 0x10, RZ ;  /* 0x0000001051d67819 */ /* 0x000fe200000006ff */
[C---:B------:R-:W-:Y:S01]  /*15a0*/  FADD.FTZ R106, R207.reuse, R106 ;  /* 0x0000006acf6a7221 */ /* 0x040fe20000010000 */
[----:B------:R-:W-:Y:S01]  /*15b0*/  SHF.L.U32 R216, R82, 0x10, RZ ;  /* 0x0000001052d87819 */ /* 0x000fe200000006ff */
[----:B------:R-:W-:Y:S01]  /*15c0*/  FFMA.FTZ R107, R207, R152, R107 ;  /* 0x00000098cf6b7223 */ /* 0x000fe2000001006b */
[----:B------:R-:W-:Y:S01]  /*15d0*/  SHF.L.U32 R80, R195, 0x10, RZ ;  /* 0x00000010c3507819 */ /* 0x000fe200000006ff */
[----:B0-----:R-:W-:Y:S01]  /*15e0*/  @!P0 FADD.FTZ R77, R208, -R183 ;  /* 0x800000b7d04d8221 */ /* 0x001fe20000010000 */
[----:B------:R-:W0:Y:S01]  /*15f0*/  @P0 MUFU.RCP R207, R206 ;  /* 0x000000ce00cf0308 */ /* 0x000e220000001000 */
[----:B------:R-:W-:Y:S01]  /*1600*/  PRMT R76, R82, 0x7632, R76 ;  /* 0x00007632524c7816 */ /* 0x000fe2000000004c */
[----:B-1----:R-:W-:Y:S01]  /*1610*/  @P0 FMUL.FTZ R199, R199, R210 ;  /* 0x000000d2c7c70220 */ /* 0x002fe20000410000 */
[----:B------:R-:W-:Y:S01]  /*1620*/  PRMT R82, R67, 0x7632, R82 ;  /* 0x0000763243527816 */ /* 0x000fe20000000052 */
[----:B------:R-:W-:Y:S01]  /*1630*/  @P0 FADD.FTZ R197, -R142, R214 ;  /* 0x000000d68ec50221 */ /* 0x000fe20000010100 */
[----:B------:R-:W-:Y:S01]  /*1640*/  PRMT R81, R81, 0x7632, R81 ;  /* 0x0000763251517816 */ /* 0x000fe20000000051 */
[----:B------:R-:W-:Y:S01]  /*1650*/  @P0 FADD.FTZ R195, -R143, R216 ;  /* 0x000000d88fc30221 */ /* 0x000fe20000010100 */
[----:B------:R-:W-:Y:S01]  /*1660*/  SHF.L.U32 R210, R194, 0x10, RZ ;  /* 0x00000010c2d27819 */ /* 0x000fe200000006ff */
[----:B------:R-:W1:Y:S01]  /*1670*/  @P0 MUFU.RCP R211, R80 ;  /* 0x0000005000d30308 */ /* 0x000e620000001000 */
[----:B------:R-:W-:Y:S01]  /*1680*/  @!P0 FMUL.FTZ R199, R182, R77 ;  /* 0x0000004db6c78220 */ /* 0x000fe20000410000 */
[--C-:B------:R-:W-:Y:S01]  /*1690*/  @!P0 FADD.FTZ R77, R214, -R183.reuse ;  /* 0x800000b7d64d8221 */ /* 0x100fe20000010000 */
[----:B------:R-:W-:Y:S01]  /*16a0*/  SHF.L.U32 R82, R82, 0x10, RZ ;  /* 0x0000001052527819 */ /* 0x000fe200000006ff */
[----:B----4-:R-:W-:Y:S01]  /*16b0*/  @P0 FMUL.FTZ R197, R197, R198 ;  /* 0x000000c6c5c50220 */ /* 0x010fe20000410000 */
[----:B------:R-:W-:Y:S01]  /*16c0*/  SHF.L.U32 R215, R83, 0x10, RZ ;  /* 0x0000001053d77819 */ /* 0x000fe200000006ff */
[----:B------:R-:W-:Y:S01]  /*16d0*/  @P0 FMUL.FTZ R195, R195, R200 ;  /* 0x000000c8c3c30220 */ /* 0x000fe20000410000 */
[----:B------:R-:W-:Y:S01]  /*16e0*/  SHF.L.U32 R208, R81, 0x10, RZ ;  /* 0x0000001051d07819 */ /* 0x000fe200000006ff */
[--C-:B------:R-:W-:Y:S01]  /*16f0*/  @!P0 FADD.FTZ R81, R216, -R183.reuse ;  /* 0x800000b7d8518221 */ /* 0x100fe20000010000 */
[----:B------:R-:W-:Y:S01]  /*1700*/  @P0 FADD.FTZ R200, -R169, R210 ;  /* 0x000000d2a9c80221 */ /* 0x000fe20000010100 */
[----:B------:R-:W-:Y:S01]  /*1710*/  @!P0 FMUL.FTZ R197, R182, R77 ;  /* 0x0000004db6c58220 */ /* 0x000fe20000410000 */
[----:B------:R-:W4:Y:S01]  /*1720*/  @P0 MUFU.RCP R213, R82 ;  /* 0x0000005200d50308 */ /* 0x000f220000001000 */
[----:B------:R-:W-:Y:S01]  /*1730*/  @!P0 FADD.FTZ R77, R210, -R183 ;  /* 0x800000b7d24d8221 */ /* 0x000fe20000010000 */
[----:B------:R-:W-:Y:S01]  /*1740*/  PRMT R196, R83, 0x7632, R196 ;  /* 0x0000763253c47816 */ /* 0x000fe200000000c4 */
[----:B------:R-:W-:Y:S01]  /*1750*/  @P0 FADD.FTZ R83, -R144, R215 ;  /* 0x000000d790530221 */ /* 0x000fe20000010100 */
[----:B------:R-:W-:Y:S01]  /*1760*/  SHF.L.U32 R76, R76, 0x10, RZ ;  /* 0x000000104c4c7819 */ /* 0x000fe200000006ff */
[----:B------:R-:W-:Y:S01]  /*1770*/  @!P0 FMUL.FTZ R195, R182, R81 ;  /* 0x00000051b6c38220 */ /* 0x000fe20000410000 */
[----:B------:R-:W-:Y:S01]  /*1780*/  @P0 FMUL.FTZ R200, R200, R209 ;  /* 0x000000d1c8c80220 */ /* 0x000fe20000410000 */
[--C-:B------:R-:W-:Y:S01]  /*1790*/  @!P0 FADD.FTZ R81, R215, -R183.reuse ;  /* 0x800000b7d7518221 */ /* 0x100fe20000010000 */
[----:B------:R-:W-:Y:S01]  /*17a0*/  @P0 FADD.FTZ R198, -R170, R208 ;  /* 0x000000d0aac60221 */ /* 0x000fe20000010100 */
[----:B------:R-:W-:Y:S01]  /*17b0*/  @!P0 FMUL.FTZ R200, R182, R77 ;  /* 0x0000004db6c88220 */ /* 0x000fe20000410000 */
[--C-:B------:R-:W-:Y:S01]  /*17c0*/  @!P0 FADD.FTZ R77, R208, -R183.reuse ;  /* 0x800000b7d04d8221 */ /* 0x100fe20000010000 */
[----:B------:R-:W-:Y:S01]  /*17d0*/  @P0 FMUL.FTZ R83, R83, R212 ;  /* 0x000000d453530220 */ /* 0x000fe20000410000 */
[----:B------:R-:W-:Y:S01]  /*17e0*/  SHF.L.U32 R209, R196, 0x10, RZ ;  /* 0x00000010c4d17819 */ /* 0x000fe200000006ff */
[----:B------:R-:W-:Y:S01]  /*17f0*/  @P0 FADD.FTZ R196, -R171, R76 ;  /* 0x0000004cabc40221 */ /* 0x000fe20000010100 */
[----:B------:R-:W-:Y:S01]  /*1800*/  @!P0 FMUL.FTZ R83, R182, R81 ;  /* 0x00000051b6538220 */ /* 0x000fe20000410000 */
[----:B0-----:R-:W-:Y:S01]  /*1810*/  @P0 FMUL.FTZ R198, R198, R207 ;  /* 0x000000cfc6c60220 */ /* 0x001fe20000410000 */
[----:B------:R-:W-:Y:S01]  /*1820*/  @!P0 FADD.FTZ R81, R76, -R183 ;  /* 0x800000b74c518221 */ /* 0x000fe20000010000 */
[----:B------:R-:W-:Y:S01]  /*1830*/  @!P0 FMUL.FTZ R198, R182, R77 ;  /* 0x0000004db6c68220 */ /* 0x000fe20000410000 */
[----:B------:R-:W-:Y:S01]  /*1840*/  SHF.L.U32 R77, R88, 0x10, RZ ;  /* 0x00000010584d7819 */ /* 0x000fe200000006ff */
[----:B-1----:R-:W-:Y:S01]  /*1850*/  @P0 FMUL.FTZ R196, R196, R211 ;  /* 0x000000d3c4c40220 */ /* 0x002fe20000410000 */
[----:B------:R-:W-:Y:S01]  /*1860*/  PRMT R88, R88, 0x7632, R88 ;  /* 0x0000763258587816 */ /* 0x000fe20000000058 */
[----:B------:R-:W-:Y:S01]  /*1870*/  @!P0 FMUL.FTZ R196, R182, R81 ;  /* 0x00000051b6c48220 */ /* 0x000fe20000410000 */
[----:B------:R-:W-:Y:S01]  /*1880*/  @P0 FADD.FTZ R194, -R172, R209 ;  /* 0x000000d1acc20221 */ /* 0x000fe20000010100 */
[----:B------:R-:W-:-:S02]  /*1890*/  SHF.L.U32 R81, R89, 0x10, RZ ;  /* 0x0000001059517819 */ /* 0x000fc400000006ff */
[----:B------:R-:W-:Y:S02]  /*18a0*/  PRMT R208, R89, 0x7632, R208 ;  /* 0x0000763259d07816 */ /* 0x000fe400000000d0 */
[----:B------:R-:W-:Y:S02]  /*18b0*/  SHF.L.U32 R89, R90, 0x10, RZ ;  /* 0x000000105a597819 */ /* 0x000fe400000006ff */
[----:B------:R-:W-:Y:S01]  /*18c0*/  SHF.L.U32 R76, R88, 0x10, RZ ;  /* 0x00000010584c7819 */ /* 0x000fe200000006ff */
[----:B----4-:R-:W-:Y:S01]  /*18d0*/  @P0 FMUL.FTZ R194, R194, R213 ;  /* 0x000000d5c2c20220 */ /* 0x010fe20000410000 */
[----:B------:R-:W-:Y:S01]  /*18e0*/  PRMT R213, R90, 0x7632, R213 ;  /* 0x000076325ad57816 */ /* 0x000fe200000000d5 */
        /* <DEDUP_REMOVED lines=8> */
[----:B------:R-:W-:-:S02]  /*1970*/  FFMA.FTZ R23, R76, R200, R23 ;  /* 0x000000c84c177223 */ /* 0x000fc40000010017 */
[----:B------:R-:W4:Y:S01]  /*1980*/  LDG.E.128 R76, desc[UR6][R78.64] ;  /* 0x000000064e4c7981 */ /* 0x000f22000c1e1d00 */
[----:B------:R-:W-:Y:S01]  /*1990*/  @!P0 FADD.FTZ R207, R209, -R183 ;  /* 0x800000b7d1cf8221 */ /* 0x000fe20000010000 */
[----:B------:R-:W-:Y:S02]  /*19a0*/  SHF.L.U32 R212, R68, 0x10, RZ ;  /* 0x0000001044d47819 */ /* 0x000fe400000006ff */
[----:B------:R-:W-:Y:S01]  /*19b0*/  SHF.L.U32 R210, R69, 0x10, RZ ;  /* 0x0000001045d27819 */ /* 0x000fe200000006ff */
[----:B------:R-:W-:Y:S01]  /*19c0*/  @!P0 FMUL.FTZ R194, R182, R207 ;  /* 0x000000cfb6c28220 */ /* 0x000fe20000410000 */
[----:B------:R-:W-:Y:S01]  /*19d0*/  SHF.L.U32 R209, R91, 0x10, RZ ;  /* 0x000000105bd17819 */ /* 0x000fe200000006ff */
[----:B------:R-:W0:Y:S01]  /*19e0*/  @P0 MUFU.RCP R207, R212 ;  /* 0x000000d400cf0308 */ /* 0x000e220000001000 */
[----:B------:R-:W-:Y:S01]  /*19f0*/  SHF.L.U32 R208, R208, 0x10, RZ ;  /* 0x00000010d0d07819 */ /* 0x000fe200000006ff */
[----:B------:R-:W-:Y:S01]  /*1a00*/  FMUL.FTZ R202, R202, R81 ;  /* 0x00000051caca7220 */ /* 0x000fe20000410000 */
[----:B------:R-:W-:Y:S01]  /*1a10*/  PRMT R211, R68, 0x7632, R211 ;  /* 0x0000763244d37816 */ /* 0x000fe200000000d3 */
[----:B------:R-:W-:Y:S01]  /*1a20*/  FADD.FTZ R45, R81, R45 ;  /* 0x0000002d512d7221 */ /* 0x000fe20000010000 */
[----:B------:R-:W-:-:S03]  /*1a30*/  PRMT R91, R91, 0x7632, R91 ;  /* 0x000076325b5b7816 */ /* 0x000fc6000000005b */
[----:B------:R-:W1:Y:S01]  /*1a40*/  @P0 MUFU.RCP R216, R210 ;  /* 0x000000d200d80308 */ /* 0x000e620000001000 */
[----:B------:R-:W-:Y:S01]  /*1a50*/  FFMA.FTZ R20, R81, R197, R20 ;  /* 0x000000c551147223 */ /* 0x000fe20000010014 */
[----:B------:R-:W-:Y:S01]  /*1a60*/  SHF.L.U32 R81, R70, 0x10, RZ ;  /* 0x0000001046517819 */ /* 0x000fe200000006ff */
[----:B------:R-:W-:Y:S01]  /*1a70*/  FMUL.FTZ R88, R203, R209 ;  /* 0x000000d1cb587220 */ /* 0x000fe20000410000 */
[----:B------:R-:W-:Y:S01]  /*1a80*/  SHF.L.U32 R213, R213, 0x10, RZ ;  /* 0x00000010d5d57819 */ /* 0x000fe200000006ff */
[----:B------:R-:W-:Y:S01]  /*1a90*/  FMUL.FTZ R203, R206, R208 ;  /* 0x000000d0cecb7220 */ /* 0x000fe20000410000 */
[----:B------:R-:W-:Y:S02]  /*1aa0*/  SHF.L.U32 R211, R211, 0x10, RZ ;  /* 0x00000010d3d37819 */ /* 0x000fe400000006ff */
[----:B------:R-:W-:Y:S01]  /*1ab0*/  SHF.L.U32 R206, R84, 0x10, RZ ;  /* 0x0000001054ce7819 */ /* 0x000fe200000006ff */
[----:B------:R-:W1:Y:S01]  /*1ac0*/  @P0 MUFU.RCP R218, R81 ;  /* 0x0000005100da0308 */ /* 0x000e620000001000 */
[----:B------:R-:W-:-:S02]  /*1ad0*/  SHF.L.U32 R205, R91, 0x10, RZ ;  /* 0x000000105bcd7819 */ /* 0x000fc400000006ff */
[----:B------:R-:W-:Y:S01]  /*1ae0*/  SHF.L.U32 R222, R85, 0x10, RZ ;  /* 0x0000001055de7819 */ /* 0x000fe200000006ff */
[C---:B------:R-:W-:Y:S01]  /*1af0*/  FADD.FTZ R47, R209.reuse, R47 ;  /* 0x0000002fd12f7221 */ /* 0x040fe20000010000 */
[----:B------:R-:W-:Y:S01]  /*1b00*/  FFMA.FTZ R16, R209, R83, R16 ;  /* 0x00000053d1107223 */ /* 0x000fe20000010010 */
[----:B------:R-:W-:Y:S01]  /*1b10*/  FMUL.FTZ R201, R80, R213 ;  /* 0x000000d550c97220 */ /* 0x000fe20000410000 */
[----:B------:R-:W-:Y:S01]  /*1b20*/  PRMT R215, R70, 0x7632, R215 ;  /* 0x0000763246d77816 */ /* 0x000fe200000000d7 */
[----:B------:R-:W1:Y:S01]  /*1b30*/  @P0 MUFU.RCP R219, R211 ;  /* 0x000000d300db0308 */ /* 0x000e620000001000 */
[----:B------:R-:W-:Y:S01]  /*1b40*/  SHF.L.U32 R209, R71, 0x10, RZ ;  /* 0x0000001047d17819 */ /* 0x000fe200000006ff */
[C---:B------:R-:W-:Y:S01]  /*1b50*/  FADD.FTZ R26, R213.reuse, R26 ;  /* 0x0000001ad51a7221 */ /* 0x040fe20000010000 */
[----:B------:R-:W-:Y:S01]  /*1b60*/  FFMA.FTZ R19, R213, R196, R19 ;  /* 0x000000c4d5137223 */ /* 0x000fe20000010013 */
[----:B------:R-:W-:Y:S01]  /*1b70*/  @P0 FADD.FTZ R80, -R145, R206 ;  /* 0x000000ce91500221 */ /* 0x000fe20000010100 */
[----:B------:R-:W-:Y:S01]  /*1b80*/  PRMT R214, R69, 0x7632, R214 ;  /* 0x0000763245d67816 */ /* 0x000fe200000000d6 */
[----:B------:R-:W-:Y:S01]  /*1b90*/  FMUL.FTZ R91, R82, R205 ;  /* 0x000000cd525b7220 */ /* 0x000fe20000410000 */
[C---:B------:R-:W-:Y:S01]  /*1ba0*/  FADD.FTZ R36, R205.reuse, R36 ;  /* 0x00000024cd247221 */ /* 0x040fe20000010000 */
[----:B------:R-:W-:Y:S01]  /*1bb0*/  FFMA.FTZ R17, R205, R194, R17 ;  /* 0x000000c2cd117223 */ /* 0x000fe20000010011 */
[--C-:B------:R-:W-:Y:S01]  /*1bc0*/  @!P0 FADD.FTZ R213, R206, -R183.reuse ;  /* 0x800000b7ced58221 */ /* 0x100fe20000010000 */
[----:B------:R-:W-:Y:S01]  /*1bd0*/  @P0 FADD.FTZ R205, -R146, R222 ;  /* 0x000000de92cd0221 */ /* 0x000fe20000010100 */
[----:B------:R-:W-:Y:S01]  /*1be0*/  PRMT R84, R84, 0x7632, R84 ;  /* 0x0000763254547816 */ /* 0x000fe20000000054 */
[----:B------:R-:W1:Y:S01]  /*1bf0*/  @P0 MUFU.RCP R220, R209 ;  /* 0x000000d100dc0308 */ /* 0x000e620000001000 */
[----:B------:R-:W-:Y:S01]  /*1c00*/  SHF.L.U32 R215, R215, 0x10, RZ ;  /* 0x00000010d7d77819 */ /* 0x000fe200000006ff */
[----:B0-----:R-:W-:Y:S01]  /*1c10*/  @P0 FMUL.FTZ R207, R80, R207 ;  /* 0x000000cf50cf0220 */ /* 0x001fe20000410000 */
[----:B------:R-:W-:Y:S01]  /*1c20*/  SHF.L.U32 R214, R214, 0x10, RZ ;  /* 0x00000010d6d67819 */ /* 0x000fe200000006ff */
[----:B------:R-:W-:Y:S01]  /*1c30*/  @!P0 FMUL.FTZ R207, R182, R213 ;  /* 0x000000d5b6cf8220 */ /* 0x000fe20000410000 */
[----:B------:R-:W-:Y:S01]  /*1c40*/  SHF.L.U32 R224, R86, 0x10, RZ ;  /* 0x0000001056e07819 */ /* 0x000fe200000006ff */
[----:B-1----:R-:W-:Y:S01]  /*1c50*/  @P0 FMUL.FTZ R205, R205, R216 ;  /* 0x000000d8cdcd0220 */ /* 0x002fe20000410000 */
[----:B------:R-:W-:Y:S01]  /*1c60*/  @!P0 FADD.FTZ R213, R222, -R183 ;  /* 0x800000b7ded58221 */ /* 0x000fe20000010000 */
[----:B------:R-:W-:Y:S01]  /*1c70*/  PRMT R216, R71, 0x7632, R216 ;  /* 0x0000763247d87816 */ /* 0x000fe200000000d8 */
[----:B------:R-:W0:Y:S01]  /*1c80*/  @P0 MUFU.RCP R223, R215 ;  /* 0x000000d700df0308 */ /* 0x000e220000001000 */
[----:B------:R-:W-:Y:S01]  /*1c90*/  SHF.L.U32 R80, R84, 0x10, RZ ;  /* 0x0000001054507819 */ /* 0x000fe200000006ff */
[----:B------:R-:W-:Y:S01]  /*1ca0*/  @!P0 FMUL.FTZ R205, R182, R213 ;  /* 0x000000d5b6cd8220 */ /* 0x000fe20000410000 */
[----:B------:R-:W-:-:S02]  /*1cb0*/  SHF.L.U32 R226, R87, 0x10, RZ ;  /* 0x0000001057e27819 */ /* 0x000fc400000006ff */
[----:B------:R-:W-:Y:S01]  /*1cc0*/  PRMT R217, R87, 0x7632, R217 ;  /* 0x0000763257d97816 */ /* 0x000fe200000000d9 */
[----:B------:R-:W-:Y:S02]  /*1cd0*/  @P0 FADD.FTZ R87, -R147, R224 ;  /* 0x000000e093570221 */ /* 0x000fe40000010100 */
[----:B------:R-:W1:Y:S01]  /*1ce0*/  @P0 MUFU.RCP R221, R214 ;  /* 0x000000d600dd0308 */ /* 0x000e620000001000 */
[C---:B------:R-:W-:Y:S01]  /*1cf0*/  FADD.FTZ R49, R208.reuse, R49 ;  /* 0x00000031d0317221 */ /* 0x040fe20000010000 */
[----:B------:R-:W-:Y:S01]  /*1d00*/  FFMA.FTZ R21, R208, R198, R21 ;  /* 0x000000c6d0157223 */ /* 0x000fe20000010015 */
[----:B------:R-:W-:Y:S01]  /*1d10*/  PRMT R86, R86, 0x7632, R86 ;  /* 0x0000763256567816 */ /* 0x000fe20000000056 */
[--C-:B------:R-:W-:Y:S01]  /*1d20*/  @!P0 FADD.FTZ R213, R224, -R183.reuse ;  /* 0x800000b7e0d58221 */ /* 0x100fe20000010000 */
[----:B------:R-:W-:Y:S01]  /*1d30*/  SHF.L.U32 R216, R216, 0x10, RZ ;  /* 0x00000010d8d87819 */ /* 0x000fe200000006ff */
[----:B------:R-:W-:Y:S01]  /*1d40*/  @P0 FADD.FTZ R208, -R173, R80 ;  /* 0x00000050add00221 */ /* 0x000fe20000010100 */
[----:B------:R-:W-:Y:S01]  /*1d50*/  PRMT R82, R85, 0x7632, R82 ;  /* 0x0000763255527816 */ /* 0x000fe20000000052 */
[----:B------:R-:W-:Y:S01]  /*1d60*/  @P0 FMUL.FTZ R87, R87, R218 ;  /* 0x000000da57570220 */ /* 0x000fe20000410000 */
[----:B------:R-:W1:Y:S01]  /*1d70*/  @P0 MUFU.RCP R225, R216 ;  /* 0x000000d800e10308 */ /* 0x000e620000001000 */
[----:B------:R-:W-:Y:S01]  /*1d80*/  SHF.L.U32 R218, R86, 0x10, RZ ;  /* 0x0000001056da7819 */ /* 0x000fe200000006ff */
[----:B------:R-:W-:Y:S01]  /*1d90*/  @!P0 FMUL.FTZ R87, R182, R213 ;  /* 0x000000d5b6578220 */ /* 0x000fe20000410000 */
[----:B------:R-:W-:Y:S01]  /*1da0*/  @P0 FMUL.FTZ R208, R208, R219 ;  /* 0x000000dbd0d00220 */ /* 0x000fe20000410000 */
[----:B------:R-:W-:Y:S01]  /*1db0*/  @!P0 FADD.FTZ R213, R80, -R183 ;  /* 0x800000b750d58221 */ /* 0x000fe20000010000 */
[----:B------:R-:W-:Y:S01]  /*1dc0*/  @P0 FADD.FTZ R85, -R148, R226 ;  /* 0x000000e294550221 */ /* 0x000fe20000010100 */
[----:B------:R-:W-:-:S02]  /*1dd0*/  SHF.L.U32 R82, R82, 0x10, RZ ;  /* 0x0000001052527819 */ /* 0x000fc400000006ff */
[----:B------:R-:W-:Y:S01]  /*1de0*/  SHF.L.U32 R219, R217, 0x10, RZ ;  /* 0x00000010d9db7819 */ /* 0x000fe200000006ff */
[--C-:B------:R-:W-:Y:S01]  /*1df0*/  @!P0 FADD.FTZ R217, R226, -R183.reuse ;  /* 0x800000b7e2d98221 */ /* 0x100fe20000010000 */
[----:B------:R-:W-:Y:S01]  /*1e00*/  @P0 FADD.FTZ R86, -R175, R218 ;  /* 0x000000daaf560221 */ /* 0x000fe20000010100 */
[----:B------:R-:W-:Y:S01]  /*1e10*/  @!P0 FMUL.FTZ R208, R182, R213 ;  /* 0x000000d5b6d08220 */ /* 0x000fe20000410000 */
[----:B------:R-:W-:Y:S01]  /*1e20*/  @P0 FMUL.FTZ R85, R85, R220 ;  /* 0x000000dc55550220 */ /* 0x000fe20000410000 */
[--C-:B------:R-:W-:Y:S01]  /*1e30*/  @!P0 FADD.FTZ R213, R218, -R183.reuse ;  /* 0x800000b7dad58221 */ /* 0x100fe20000010000 */
[----:B------:R-:W-:Y:S01]  /*1e40*/  @P0 FADD.FTZ R206, -R174, R82 ;  /* 0x00000052aece0221 */ /* 0x000fe20000010100 */
[----:B------:R-:W-:Y:S01]  /*1e50*/  @!P0 FMUL.FTZ R85, R182, R217 ;  /* 0x000000d9b6558220 */ /* 0x000fe20000410000 */
[----:B------:R-:W-:Y:S01]  /*1e60*/  @!P0 FADD.FTZ R217, R82, -R183 ;  /* 0x800000b752d98221 */ /* 0x000fe20000010000 */
[----:B0-----:R-:W-:Y:S01]  /*1e70*/  @P0 FMUL.FTZ R86, R86, R223 ;  /* 0x000000df56560220 */ /* 0x001fe20000410000 */
[----:B------:R-:W-:Y:S01]  /*1e80*/  @!P0 FMUL.FTZ R86, R182, R213 ;  /* 0x000000d5b6568220 */ /* 0x000fe20000410000 */
[----:B-1----:R-:W-:Y:S01]  /*1e90*/  @P0 FMUL.FTZ R206, R206, R221 ;  /* 0x000000ddcece0220 */ /* 0x002fe20000410000 */
[----:B------:R-:W-:Y:S01]  /*1ea0*/  SHF.L.U32 R213, R96, 0x10, RZ ;  /* 0x0000001060d57819 */ /* 0x000fe200000006ff */
[----:B------:R-:W-:Y:S01]  /*1eb0*/  @!P0 FMUL.FTZ R206, R182, R217 ;  /* 0x000000d9b6ce8220 */ /* 0x000fe20000410000 */
[----:B------:R-:W-:Y:S01]  /*1ec0*/  PRMT R96, R96, 0x7632, R96 ;  /* 0x0000763260607816 */ /* 0x000fe20000000060 */
[----:B------:R-:W-:Y:S01]  /*1ed0*/  @P0 FADD.FTZ R84, -R176, R219 ;  /* 0x000000dbb0540221 */ /* 0x000fe20000010100 */
[----:B------:R-:W-:Y:S01]  /*1ee0*/  SHF.L.U32 R217, R97, 0x10, RZ ;  /* 0x0000001061d97819 */ /* 0x000fe200000006ff */
[----:B------:R-:W-:Y:S01]  /*1ef0*/  @!P0 FADD.FTZ R219, R219, -R183 ;  /* 0x800000b7dbdb8221 */ /* 0x000fe20000010000 */
[----:B------:R-:W-:-:S02]  /*1f00*/  PRMT R97, R97, 0x7632, R97 ;  /* 0x0000763261617816 */ /* 0x000fc40000000061 */
[----:B------:R-:W-:Y:S01]  /*1f10*/  SHF.L.U32 R80, R57, 0x10, RZ ;  /* 0x0000001039507819 */ /* 0x000fe200000006ff */
[----:B------:R-:W-:Y:S01]  /*1f20*/  @P0 FMUL.FTZ R84, R84, R225 ;  /* 0x000000e154540220 */ /* 0x000fe20000410000 */
[----:B------:R-:W-:Y:S01]  /*1f30*/  SHF.L.U32 R222, R96, 0x10, RZ ;  /* 0x0000001060de7819 */ /* 0x000fe200000006ff */
[----:B------:R-:W-:Y:S01]  /*1f40*/  FMUL.FTZ R212, R212, R213 ;  /* 0x000000d5d4d47220 */ /* 0x000fe20000410000 */
[----:B------:R-:W-:Y:S01]  /*1f50*/  SHF.L.U32 R220, R99, 0x10, RZ ;  /* 0x0000001063dc7819 */ /* 0x000fe200000006ff */
[C---:B------:R-:W-:Y:S01]  /*1f60*/  FADD.FTZ R31, R213.reuse, R31 ;  /* 0x0000001fd51f7221 */ /* 0x040fe20000010000 */
[----:B------:R-:W-:Y:S01]  /*1f70*/  FFMA.FTZ R14, R213, R207, R14 ;  /* 0x000000cfd50e7223 */ /* 0x000fe2000001000e */
[----:B------:R-:W-:Y:S01]  /*1f80*/  @!P0 FMUL.FTZ R84, R182, R219 ;  /* 0x000000dbb6548220 */ /* 0x000fe20000410000 */
[----:B------:R-:W-:Y:S01]  /*1f90*/  PRMT R221, R98, 0x7632, R221 ;  /* 0x0000763262dd7816 */ /* 0x000fe200000000dd */
[----:B------:R-:W-:Y:S01]  /*1fa0*/  FMUL.FTZ R210, R210, R217 ;  /* 0x000000d9d2d27220 */ /* 0x000fe20000410000 */
[----:B------:R-:W-:Y:S01]  /*1fb0*/  SHF.L.U32 R213, R58, 0x10, RZ ;  /* 0x000000103ad57819 */ /* 0x000fe200000006ff */
[C---:B------:R-:W-:Y:S01]  /*1fc0*/  FADD.FTZ R32, R217.reuse, R32 ;  /* 0x00000020d9207221 */ /* 0x040fe20000010000 */
[----:B------:R-:W-:Y:S01]  /*1fd0*/  FFMA.FTZ R12, R217, R205, R12 ;  /* 0x000000cdd90c7223 */ /* 0x000fe2000001000c */
[----:B------:R-:W-:Y:S01]  /*1fe0*/  SHF.L.U32 R97, R97, 0x10, RZ ;  /* 0x0000001061617819 */ /* 0x000fe200000006ff */
[----:B------:R-:W0:Y:S01]  /*1ff0*/  @P0 MUFU.RCP R238, R80 ;  /* 0x0000005000ee0308 */ /* 0x000e220000001000 */
[----:B------:R-:W-:-:S02]  /*2000*/  SHF.L.U32 R82, R56, 0x10, RZ ;  /* 0x0000001038527819 */ /* 0x000fc400000006ff */
[----:B------:R-:W-:Y:S02]  /*2010*/  SHF.L.U32 R219, R98, 0x10, RZ ;  /* 0x0000001062db7819 */ /* 0x000fe400000006ff */
[----:B------:R-:W-:Y:S01]  /*2020*/  PRMT R217, R56, 0x7632, R217 ;  /* 0x0000763238d97816 */ /* 0x000fe200000000d9 */
[----:B------:R-:W-:Y:S01]  /*2030*/  FMUL.FTZ R211, R211, R222 ;  /* 0x000000ded3d37220 */ /* 0x000fe20000410000 */
[----:B------:R-:W-:Y:S01]  /*2040*/  PRMT R99, R99, 0x7632, R99 ;  /* 0x0000763263637816 */ /* 0x000fe20000000063 */
[C---:B------:R-:W-:Y:S01]  /*2050*/  FADD.FTZ R40, R222.reuse, R40 ;  /* 0x00000028de287221 */ /* 0x040fe20000010000 */
[----:B------:R-:W-:Y:S01]  /*2060*/  FFMA.FTZ R15, R222, R208, R15 ;  /* 0x000000d0de0f7223 */ /* 0x000fe2000001000f */
[----:B------:R-:W1:Y:S01]  /*2070*/  @P0 MUFU.RCP R218, R213 ;  /* 0x000000d500da0308 */ /* 0x000e620000001000 */
[----:B------:R-:W-:Y:S01]  /*2080*/  FMUL.FTZ R96, R209, R220 ;  /* 0x000000dcd1607220 */ /* 0x000fe20000410000 */
[----:B------:R-:W-:Y:S01]  /*2090*/  SHF.L.U32 R222, R221, 0x10, RZ ;  /* 0x00000010ddde7819 */ /* 0x000fe200000006ff */
[----:B------:R-:W-:Y:S01]  /*20a0*/  FMUL.FTZ R209, R214, R97 ;  /* 0x00000061d6d17220 */ /* 0x000fe20000410000 */
[----:B------:R-:W-:Y:S01]  /*20b0*/  SHF.L.U32 R217, R217, 0x10, RZ ;  /* 0x00000010d9d97819 */ /* 0x000fe200000006ff */
[C---:B------:R-:W-:Y:S01]  /*20c0*/  FADD.FTZ R38, R97.reuse, R38 ;  /* 0x0000002661267221 */ /* 0x040fe20000010000 */
[----:B------:R-:W-:Y:S01]  /*20d0*/  FFMA.FTZ R13, R97, R206, R13 ;  /* 0x000000ce610d7223 */ /* 0x000fe2000001000d */
[----:B------:R-:W-:Y:S01]  /*20e0*/  FMUL.FTZ R98, R81, R219 ;  /* 0x000000db51627220 */ /* 0x000fe20000410000 */
[----:B------:R-:W2:Y:S01]  /*20f0*/  @P0 MUFU.RCP R229, R82 ;  /* 0x0000005200e50308 */ /* 0x000ea20000001000 */
[----:B------:R-:W-:-:S02]  /*2100*/  PRMT R97, R57, 0x7632, R97 ;  /* 0x0000763239617816 */ /* 0x000fc40000000061 */
[----:B------:R-:W-:Y:S02]  /*2110*/  SHF.L.U32 R214, R99, 0x10, RZ ;  /* 0x0000001063d67819 */ /* 0x000fe400000006ff */
[----:B------:R-:W-:Y:S01]  /*2120*/  SHF.L.U32 R81, R59, 0x10, RZ ;  /* 0x000000103b517819 */ /* 0x000fe200000006ff */
[----:B------:R-:W-:Y:S01]  /*2130*/  FMUL.FTZ R99, R215, R222 ;  /* 0x000000ded7637220 */ /* 0x000fe20000410000 */
[----:B------:R-:W-:Y:S01]  /*2140*/  SHF.L.U32 R228, R93, 0x10, RZ ;  /* 0x000000105de47819 */ /* 0x000fe200000006ff */
[----:B------:R-:W2:Y:S01]  /*2150*/  @P0 MUFU.RCP R240, R217 ;  /* 0x000000d900f00308 */ /* 0x000ea20000001000 */
[C---:B------:R-:W-:Y:S01]  /*2160*/  FADD.FTZ R39, R220.reuse, R39 ;  /* 0x00000027dc277221 */ /* 0x040fe20000010000 */
[----:B------:R-:W-:Y:S01]  /*2170*/  FFMA.FTZ R8, R220, R85, R8 ;  /* 0x00000055dc087223 */ /* 0x000fe20000010008 */
[----:B------:R-:W-:Y:S01]  /*2180*/  SHF.L.U32 R215, R97, 0x10, RZ ;  /* 0x0000001061d77819 */ /* 0x000fe200000006ff */
[----:B------:R-:W-:Y:S01]  /*2190*/  FMUL.FTZ R97, R216, R214 ;  /* 0x000000d6d8617220 */ /* 0x000fe20000410000 */
[----:B------:R-:W-:-:S02]  /*21a0*/  SHF.L.U32 R224, R92, 0x10, RZ ;  /* 0x000000105ce07819 */ /* 0x000fc400000006ff */
[----:B------:R-:W-:Y:S01]  /*21b0*/  PRMT R216, R93, 0x7632, R216 ;  /* 0x000076325dd87816 */ /* 0x000fe200000000d8 */
[----:B------:R-:W2:Y:S01]  /*21c0*/  @P0 MUFU.RCP R220, R81 ;  /* 0x0000005100dc0308 */ /* 0x000ea20000001000 */
[----:B------:R-:W-:Y:S01]  /*21d0*/  SHF.L.U32 R230, R94, 0x10, RZ ;  /* 0x000000105ee67819 */ /* 0x000fe200000006ff */
[C---:B------:R-:W-:Y:S01]  /*21e0*/  FADD.FTZ R42, R219.reuse, R42 ;  /* 0x0000002adb2a7221 */ /* 0x040fe20000010000 */
[----:B------:R-:W-:Y:S01]  /*21f0*/  PRMT R92, R92, 0x7632, R92 ;  /* 0x000076325c5c7816 */ /* 0x000fe2000000005c */
[----:B------:R-:W-:Y:S01]  /*2200*/  FFMA.FTZ R10, R219, R87, R10 ;  /* 0x00000057db0a7223 */ /* 0x000fe2000001000a */
[C---:B------:R-:W-:Y:S02]  /*2210*/  SHF.L.U32 R232, R95.reuse, 0x10, RZ ;  /* 0x000000105fe87819 */ /* 0x040fe400000006ff */
[----:B------:R-:W-:Y:S01]  /*2220*/  PRMT R223, R95, 0x7632, R223 ;  /* 0x000076325fdf7816 */ /* 0x000fe200000000df */
[----:B------:R-:W-:Y:S01]  /*2230*/  @P0 FADD.FTZ R95, -R134, R228 ;  /* 0x000000e4865f0221 */ /* 0x000fe20000010100 */
[----:B------:R-:W-:Y:S01]  /*2240*/  PRMT R93, R59, 0x7632, R93 ;  /* 0x000076323b5d7816 */ /* 0x000fe2000000005d */
[----:B------:R-:W-:Y:S01]  /*2250*/  FADD.FTZ R34, R222, R34 ;  /* 0x00000022de227221 */ /* 0x000fe20000010000 */
[----:B------:R-:W-:Y:S01]  /*2260*/  PRMT R219, R58, 0x7632, R219 ;  /* 0x000076323adb7816 */ /* 0x000fe200000000db */
[----:B------:R-:W-:Y:S01]  /*2270*/  FFMA.FTZ R11, R222, R86, R11 ;  /* 0x00000056de0b7223 */ /* 0x000fe2000001000b */
[----:B------:R-:W-:Y:S01]  /*2280*/  PRMT R222, R94, 0x7632, R222 ;  /* 0x000076325ede7816 */ /* 0x000fe200000000de */
[----:B------:R-:W-:Y:S01]  /*2290*/  @P0 FADD.FTZ R221, -R135, R230 ;  /* 0x000000e687dd0221 */ /* 0x000fe20000010100 */
[----:B------:R-:W-:Y:S01]  /*22a0*/  SHF.L.U32 R93, R93, 0x10, RZ ;  /* 0x000000105d5d7819 */ /* 0x000fe200000006ff */
[----:B------:R-:W3:Y:S01]  /*22b0*/  @P0 MUFU.RCP R227, R215 ;  /* 0x000000d700e30308 */ /* 0x000ee20000001000 */
[----:B------:R-:W-:Y:S01]  /*22c0*/  SHF.L.U32 R226, R92, 0x10, RZ ;  /* 0x000000105ce27819 */ /* 0x000fe200000006ff */
[----:B------:R-:W-:Y:S01]  /*22d0*/  @P0 FADD.FTZ R94, -R133, R224 ;  /* 0x000000e0855e0221 */ /* 0x000fe20000010100 */
[----:B0-----:R-:W-:Y:S01]  /*22e0*/  @P0 FMUL.FTZ R238, R95, R238 ;  /* 0x000000ee5fee0220 */ /* 0x001fe20000410000 */
[----:B------:R-:W-:Y:S01]  /*22f0*/  SHF.L.U32 R219, R219, 0x10, RZ ;  /* 0x00000010dbdb7819 */ /* 0x000fe200000006ff */
[----:B------:R-:W-:Y:S01]  /*2300*/  @!P0 FADD.FTZ R95, R224, -R183 ;  /* 0x800000b7e05f8221 */ /* 0x000fe20000010000 */
[C---:B------:R-:W-:Y:S01]  /*2310*/  FADD.FTZ R41, R214.reuse, R41 ;  /* 0x00000029d6297221 */ /* 0x040fe20000010000 */
[----:B------:R-:W-:Y:S01]  /*2320*/  FFMA.FTZ R9, R214, R84, R9 ;  /* 0x00000054d6097223 */ /* 0x000fe20000010009 */
[----:B-1----:R-:W-:Y:S01]  /*2330*/  @P0 FMUL.FTZ R214, R221, R218 ;  /* 0x000000daddd60220 */ /* 0x002fe20000410000 */
[----:B------:R-:W0:Y:S01]  /*2340*/  @P0 MUFU.RCP R233, R93 ;  /* 0x0000005d00e90308 */ /* 0x000e220000001000 */
[----:B--2---:R-:W-:Y:S01]  /*2350*/  @P0 FMUL.FTZ R229, R94, R229 ;  /* 0x000000e55ee50220 */ /* 0x004fe20000410000 */
[----:B------:R-:W-:Y:S01]  /*2360*/  @P0 FADD.FTZ R221, -R161, R226 ;  /* 0x000000e2a1dd0221 */ /* 0x000fe20000010100 */
[----:B------:R-:W-:Y:S01]  /*2370*/  @!P0 FMUL.FTZ R229, R182, R95 ;  /* 0x0000005fb6e58220 */ /* 0x000fe20000410000 */
[----:B------:R-:W-:Y:S01]  /*2380*/  @P0 FADD.FTZ R225, -R136, R232 ;  /* 0x000000e888e10221 */ /* 0x000fe20000010100 */
[----:B------:R-:W-:-:S03]  /*2390*/  @!P0 FADD.FTZ R95, R228, -R183 ;  /* 0x800000b7e45f8221 */ /* 0x000fc60000010000 */
[----:B------:R-:W1:Y:S01]  /*23a0*/  @P0 MUFU.RCP R231, R219 ;  /* 0x000000db00e70308 */ /* 0x000e620000001000 */
[----:B------:R-:W-:Y:S01]  /*23b0*/  SHF.L.U32 R224, R216, 0x10, RZ ;  /* 0x00000010d8e07819 */ /* 0x000fe200000006ff */
[----:B------:R-:W-:Y:S01]  /*23c0*/  @P0 FMUL.FTZ R240, R221, R240 ;  /* 0x000000f0ddf00220 */ /* 0x000fe20000410000 */
[--C-:B------:R-:W-:Y:S01]  /*23d0*/  @!P0 FADD.FTZ R221, R232, -R183.reuse ;  /* 0x800000b7e8dd8221 */ /* 0x100fe20000010000 */
[----:B------:R-:W-:Y:S01]  /*23e0*/  @P0 FMUL.FTZ R216, R225, R220 ;  /* 0x000000dce1d80220 */ /* 0x000fe20000410000 */
[----:B------:R-:W-:Y:S01]  /*23f0*/  SHF.L.U32 R222, R222, 0x10, RZ ;  /* 0x00000010dede7819 */ /* 0x000fe200000006ff */
[----:B------:R-:W-:Y:S01]  /*2400*/  @!P0 FMUL.FTZ R238, R182, R95 ;  /* 0x0000005fb6ee8220 */ /* 0x000fe20000410000 */
[----:B------:R-:W-:Y:S01]  /*2410*/  SHF.L.U32 R225, R223, 0x10, RZ ;  /* 0x00000010dfe17819 */ /* 0x000fe200000006ff */
[--C-:B------:R-:W-:Y:S01]  /*2420*/  @!P0 FADD.FTZ R95, R230, -R183.reuse ;  /* 0x800000b7e65f8221 */ /* 0x100fe20000010000 */
[----:B------:R-:W-:Y:S01]  /*2430*/  @P0 FADD.FTZ R218, -R162, R224 ;  /* 0x000000e0a2da0221 */ /* 0x000fe20000010100 */
[----:B------:R-:W-:Y:S01]  /*2440*/  @!P0 FMUL.FTZ R216, R182, R221 ;  /* 0x000000ddb6d88220 */ /* 0x000fe20000410000 */
[--C-:B------:R-:W-:Y:S01]  /*2450*/  @!P0 FADD.FTZ R221, R224, -R183.reuse ;  /* 0x800000b7e0dd8221 */ /* 0x100fe20000010000 */
[----:B------:R-:W-:Y:S01]  /*2460*/  @P0 FADD.FTZ R94, -R163, R222 ;  /* 0x000000dea35e0221 */ /* 0x000fe20000010100 */
[----:B------:R-:W-:Y:S01]  /*2470*/  @!P0 FMUL.FTZ R214, R182, R95 ;  /* 0x0000005fb6d68220 */ /* 0x000fe20000410000 */
[----:B------:R-:W-:Y:S01]  /*2480*/  @!P0 FADD.FTZ R223, R222, -R183 ;  /* 0x800000b7dedf8221 */ /* 0x000fe20000010000 */
[----:B------:R-:W-:Y:S01]  /*2490*/  SHF.L.U32 R224, R102, 0x10, RZ ;  /* 0x0000001066e07819 */ /* 0x000fe200000006ff */
[----:B------:R-:W-:Y:S01]  /*24a0*/  @P0 FADD.FTZ R92, -R164, R225 ;  /* 0x000000e1a45c0221 */ /* 0x000fe20000010100 */
[--C-:B------:R-:W-:Y:S01]  /*24b0*/  @!P0 FADD.FTZ R95, R226, -R183.reuse ;  /* 0x800000b7e25f8221 */ /* 0x100fe20000010000 */
[----:B------:R-:W-:Y:S01]  /*24c0*/  SHF.L.U32 R222, R101, 0x10, RZ ;  /* 0x0000001065de7819 */ /* 0x000fe200000006ff */
[----:B---3--:R-:W-:Y:S01]  /*24d0*/  @P0 FMUL.FTZ R218, R218, R227 ;  /* 0x000000e3dada0220 */ /* 0x008fe20000410000 */
[----:B------:R-:W-:Y:S01]  /*24e0*/  @!P0 FADD.FTZ R225, R225, -R183 ;  /* 0x800000b7e1e18221 */ /* 0x000fe20000010000 */
[----:B------:R-:W-:Y:S01]  /*24f0*/  PRMT R101, R101, 0x7632, R101 ;  /* 0x0000763265657816 */ /* 0x000fe20000000065 */
[----:B------:R-:W-:Y:S01]  /*2500*/  @!P0 FMUL.FTZ R218, R182, R221 ;  /* 0x000000ddb6da8220 */ /* 0x000fe20000410000 */
[----:B------:R-:W-:Y:S01]  /*2510*/  PRMT R227, R102, 0x7632, R227 ;  /* 0x0000763266e37816 */ /* 0x000fe200000000e3 */
[----:B0-----:R-:W-:Y:S01]  /*2520*/  @P0 FMUL.FTZ R92, R92, R233 ;  /* 0x000000e95c5c0220 */ /* 0x001fe20000410000 */
[----:B------:R-:W-:Y:S01]  /*2530*/  SHF.L.U32 R226, R72, 0x10, RZ ;  /* 0x0000001048e27819 */ /* 0x000fe200000006ff */
[----:B------:R-:W-:Y:S01]  /*2540*/  @!P0 FMUL.FTZ R240, R182, R95 ;  /* 0x0000005fb6f08220 */ /* 0x000fe20000410000 */
[----:B------:R-:W-:Y:S01]  /*2550*/  PRMT R221, R100, 0x7632, R221 ;  /* 0x0000763264dd7816 */ /* 0x000fe200000000dd */
[C---:B------:R-:W-:Y:S01]  /*2560*/  FADD.FTZ R124, R224.reuse, R124 ;  /* 0x0000007ce07c7221 */ /* 0x040fe20000010000 */
[C---:B------:R-:W-:Y:S01]  /*2570*/  SHF.L.U32 R102, R103.reuse, 0x10, RZ ;  /* 0x0000001067667819 */ /* 0x040fe200000006ff */
[----:B------:R-:W-:Y:S01]  /*2580*/  FFMA.FTZ R125, R224, R214, R125 ;  /* 0x000000d6e07d7223 */ /* 0x000fe2000001007d */
[----:B------:R-:W-:Y:S01]  /*2590*/  PRMT R228, R103, 0x7632, R228 ;  /* 0x0000763267e47816 */ /* 0x000fe200000000e4 */
[----:B------:R-:W-:Y:S01]  /*25a0*/  FMUL.FTZ R103, R213, R224 ;  /* 0x000000e0d5677220 */ /* 0x000fe20000410000 */
[----:B------:R-:W-:Y:S01]  /*25b0*/  @!P0 FMUL.FTZ R92, R182, R225 ;  /* 0x000000e1b65c8220 */ /* 0x000fe20000410000 */
[----:B------:R-:W-:Y:S01]  /*25c0*/  SHF.L.U32 R95, R100, 0x10, RZ ;  /* 0x00000010645f7819 */ /* 0x000fe200000006ff */
[----:B-1----:R-:W-:Y:S01]  /*25d0*/  @P0 FMUL.FTZ R94, R94, R231 ;  /* 0x000000e75e5e0220 */ /* 0x002fe20000410000 */
[----:B------:R-:W-:Y:S01]  /*25e0*/  SHF.L.U32 R224, R101, 0x10, RZ ;  /* 0x0000001065e07819 */ /* 0x000fe200000006ff */
[----:B------:R-:W-:Y:S01]  /*25f0*/  FMUL.FTZ R100, R80, R222 ;  /* 0x000000de50647220 */ /* 0x000fe20000410000 */
[----:B------:R-:W-:Y:S01]  /*2600*/  SHF.L.U32 R225, R73, 0x10, RZ ;  /* 0x0000001049e17819 */ /* 0x000fe200000006ff */
[----:B------:R-:W-:Y:S01]  /*2610*/  @!P0 FMUL.FTZ R94, R182, R223 ;  /* 0x000000dfb65e8220 */ /* 0x000fe20000410000 */
[----:B------:R-:W0:Y:S01]  /*2620*/  @P0 MUFU.RCP R220, R226 ;  /* 0x000000e200dc0308 */ /* 0x000e220000001000 */
[----:B------:R-:W-:-:S02]  /*2630*/  SHF.L.U32 R80, R221, 0x10, RZ ;  /* 0x00000010dd507819 */ /* 0x000fc400000006ff */
[----:B------:R-:W-:Y:S01]  /*2640*/  SHF.L.U32 R232, R75, 0x10, RZ ;  /* 0x000000104be87819 */ /* 0x000fe200000006ff */
[----:B------:R-:W-:Y:S01]  /*2650*/  FADD.FTZ R128, R222, R128 ;  /* 0x00000080de807221 */ /* 0x000fe20000010000 */
[----:B------:R-:W-:Y:S01]  /*2660*/  SHF.L.U32 R223, R74, 0x10, RZ ;  /* 0x000000104adf7819 */ /* 0x000fe200000006ff */
[----:B------:R-:W-:Y:S01]  /*2670*/  FFMA.FTZ R129, R222, R238, R129 ;  /* 0x000000eede817223 */ /* 0x000fe20000010081 */
[----:B------:R-:W-:Y:S01]  /*2680*/  FMUL.FTZ R82, R82, R95 ;  /* 0x0000005f52527220 */ /* 0x000fe20000410000 */
[C---:B------:R-:W-:Y:S01]  /*2690*/  FADD.FTZ R132, R95.reuse, R132 ;  /* 0x000000845f847221 */ /* 0x040fe20000010000 */
[----:B------:R-:W-:Y:S01]  /*26a0*/  FFMA.FTZ R160, R95, R229, R160 ;  /* 0x000000e55fa07223 */ /* 0x000fe200000100a0 */
[----:B------:R-:W1:Y:S01]  /*26b0*/  @P0 MUFU.RCP R222, R225 ;  /* 0x000000e100de0308 */ /* 0x000e620000001000 */
[----:B------:R-:W-:Y:S01]  /*26c0*/  FMUL.FTZ R213, R215, R224 ;  /* 0x000000e0d7d57220 */ /* 0x000fe20000410000 */
[C---:B------:R-:W-:Y:S01]  /*26d0*/  FADD.FTZ R126, R224.reuse, R126 ;  /* 0x0000007ee07e7221 */ /* 0x040fe20000010000 */
[----:B------:R-:W-:Y:S01]  /*26e0*/  FFMA.FTZ R127, R224, R218, R127 ;  /* 0x000000dae07f7223 */ /* 0x000fe2000001007f */
[----:B------:R-:W-:Y:S01]  /*26f0*/  FMUL.FTZ R95, R81, R102 ;  /* 0x00000066515f7220 */ /* 0x000fe20000410000 */
[C---:B------:R-:W-:Y:S01]  /*2700*/  FADD.FTZ R120, R102.reuse, R120 ;  /* 0x0000007866787221 */ /* 0x040fe20000010000 */
[----:B------:R-:W-:Y:S01]  /*2710*/  FFMA.FTZ R121, R102, R216, R121 ;  /* 0x000000d866797223 */ /* 0x000fe20000010079 */
[----:B------:R-:W-:Y:S01]  /*2720*/  FMUL.FTZ R102, R217, R80 ;  /* 0x00000050d9667220 */ /* 0x000fe20000410000 */
[----:B------:R-:W2:Y:S01]  /*2730*/  @P0 MUFU.RCP R224, R232 ;  /* 0x000000e800e00308 */ /* 0x000ea20000001000 */
[C---:B------:R-:W-:Y:S01]  /*2740*/  FADD.FTZ R130, R80.reuse, R130 ;  /* 0x0000008250827221 */ /* 0x040fe20000010000 */
[----:B------:R-:W-:Y:S01]  /*2750*/  FFMA.FTZ R131, R80, R240, R131 ;  /* 0x000000f050837223 */ /* 0x000fe20000010083 */
[----:B------:R-:W-:-:S02]  /*2760*/  SHF.L.U32 R228, R228, 0x10, RZ ;  /* 0x00000010e4e47819 */ /* 0x000fc400000006ff */
[----:B------:R-:W-:-:S03]  /*2770*/  SHF.L.U32 R80, R227, 0x10, RZ ;  /* 0x00000010e3507819 */ /* 0x000fc600000006ff */
[----:B------:R-:W3:Y:S01]  /*2780*/  @P0 MUFU.RCP R231, R223 ;  /* 0x000000df00e70308 */ /* 0x000ee20000001000 */
[----:B------:R-:W-:Y:S01]  /*2790*/  SHF.L.U32 R230, R52, 0x10, RZ ;  /* 0x0000001034e67819 */ /* 0x000fe200000006ff */
[----:B------:R-:W-:Y:S01]  /*27a0*/  FMUL.FTZ R93, R93, R228 ;  /* 0x000000e45d5d7220 */ /* 0x000fe20000410000 */
        /* <DEDUP_REMOVED lines=9> */
[----:B------:R-:W-:Y:S01]  /*2840*/  @P0 FADD.FTZ R215, -R154, R228 ;  /* 0x000000e49ad70221 */ /* 0x000fe20000010100 */
[----:B0-----:R-:W-:Y:S01]  /*2850*/  @P0 FMUL.FTZ R217, R217, R220 ;  /* 0x000000dcd9d90220 */ /* 0x001fe20000410000 */
[----:B------:R-:W-:Y:S02]  /*2860*/  @P0 FADD.FTZ R219, -R158, R80 ;  /* 0x000000509edb0221 */ /* 0x000fe40000010100 */
[----:B------:R-:W-:Y:S01]  /*2870*/  @P0 FADD.FTZ R220, -R155, R234 ;  /* 0x000000ea9bdc0221 */ /* 0x000fe20000010100 */
[----:B-1----:R-:W-:Y:S01]  /*2880*/  @P0 FMUL.FTZ R222, R215, R222 ;  /* 0x000000ded7de0220 */ /* 0x002fe20000410000 */
[----:B--2---:R-:W-:Y:S01]  /*2890*/  @P0 FMUL.FTZ R215, R219, R224 ;  /* 0x000000e0dbd70220 */ /* 0x004fe20000410000 */
[----:B------:R-:W-:Y:S01]  /*28a0*/  FADD.FTZ R219, RZ, R82 ;  /* 0x00000052ffdb7221 */ /* 0x000fe20000010000 */
[----:B---3--:R-:W-:Y:S01]  /*28b0*/  @P0 FMUL.FTZ R220, R220, R231 ;  /* 0x000000e7dcdc0220 */ /* 0x008fe20000410000 */
[----:B------:R-:W-:Y:S01]  /*28c0*/  FFMA.FTZ R231, R82, R229, RZ ;  /* 0x000000e552e77223 */ /* 0x000fe200000100ff */
[----:B------:R-:W-:Y:S01]  /*28d0*/  @!P0 FADD.FTZ R81, R230, -R183 ;  /* 0x800000b7e6518221 */ /* 0x000fe20000010000 */
[----:B------:R-:W-:-:S02]  /*28e0*/  FADD.FTZ R219, R219, R102 ;  /* 0x00000066dbdb7221 */ /* 0x000fc40000010000 */
[----:B------:R-:W-:Y:S01]  /*28f0*/  FFMA.FTZ R231, R102, R240, R231 ;  /* 0x000000f066e77223 */ /* 0x000fe200000100e7 */
[----:B------:R-:W-:Y:S01]  /*2900*/  @!P0 FMUL.FTZ R217, R182, R81 ;  /* 0x00000051b6d98220 */ /* 0x000fe20000410000 */
[----:B------:R-:W-:Y:S01]  /*2910*/  @!P0 FADD.FTZ R81, R228, -R183 ;  /* 0x800000b7e4518221 */ /* 0x000fe20000010000 */
        /* <DEDUP_REMOVED lines=9> */
[----:B------:R-:W-:Y:S02]  /*29b0*/  PRMT R227, R72, 0x7632, R227 ;  /* 0x0000763248e37816 */ /* 0x000fe400000000e3 */
[----:B------:R-:W-:Y:S01]  /*29c0*/  FADD.FTZ R242, R242, R95 ;  /* 0x0000005ff2f27221 */ /* 0x000fe20000010000 */
[----:B------:R-:W-:Y:S01]  /*29d0*/  FFMA.FTZ R230, R95, R216, R230 ;  /* 0x000000d85fe67223 */ /* 0x000fe200000100e6 */
[----:B------:R-:W-:Y:S01]  /*29e0*/  SHF.L.U32 R236, R236, 0x10, RZ ;  /* 0x00000010ecec7819 */ /* 0x000fe200000006ff */
[----:B------:R-:W-:Y:S01]  /*29f0*/  @!P0 FMUL.FTZ R222, R182, R81 ;  /* 0x00000051b6de8220 */ /* 0x000fe20000410000 */
[----:B------:R-:W-:Y:S01]  /*2a00*/  FADD.FTZ R242, R242, R93 ;  /* 0x0000005df2f27221 */ /* 0x000fe20000010000 */
[----:B------:R-:W-:Y:S01]  /*2a10*/  SHF.L.U32 R227, R227, 0x10, RZ ;  /* 0x00000010e3e37819 */ /* 0x000fe200000006ff */
[----:B------:R-:W-:Y:S01]  /*2a20*/  FFMA.FTZ R230, R93, R92, R230 ;  /* 0x0000005c5de67223 */ /* 0x000fe200000100e6 */
[----:B------:R-:W-:Y:S01]  /*2a30*/  @!P0 FADD.FTZ R81, R234, -R183 ;  /* 0x800000b7ea518221 */ /* 0x000fe20000010000 */
[----:B------:R-:W0:Y:S01]  /*2a40*/  @P0 MUFU.RCP R228, R236 ;  /* 0x000000ec00e40308 */ /* 0x000e220000001000 */
[----:B------:R-:W-:Y:S01]  /*2a50*/  PRMT R52, R52, 0x7632, R52 ;  /* 0x0000763234347816 */ /* 0x000fe20000000034 */
[----:B------:R-:W-:Y:S01]  /*2a60*/  FADD.FTZ R242, R242, R193 ;  /* 0x000000c1f2f27221 */ /* 0x000fe20000010000 */
[----:B------:R-:W-:Y:S01]  /*2a70*/  FFMA.FTZ R230, R193, R190, R230 ;  /* 0x000000bec1e67223 */ /* 0x000fe200000100e6 */
[----:B------:R-:W-:Y:S01]  /*2a80*/  @!P0 FMUL.FTZ R220, R182, R81 ;  /* 0x00000051b6dc8220 */ /* 0x000fe20000410000 */
[----:B------:R-:W-:Y:S01]  /*2a90*/  PRMT R53, R53, 0x7632, R53 ;  /* 0x0000763235357816 */ /* 0x000fe20000000035 */
[----:B------:R-:W-:-:S02]  /*2aa0*/  @!P0 FADD.FTZ R81, R80, -R183 ;  /* 0x800000b750518221 */ /* 0x000fc40000010000 */
[----:B------:R-:W1:Y:S01]  /*2ab0*/  @P0 MUFU.RCP R221, R227 ;  /* 0x000000e300dd0308 */ /* 0x000e620000001000 */
[----:B------:R-:W-:Y:S01]  /*2ac0*/  SHF.L.U32 R52, R52, 0x10, RZ ;  /* 0x0000001034347819 */ /* 0x000fe200000006ff */
[----:B------:R-:W-:Y:S01]  /*2ad0*/  FADD.FTZ R242, R242, R187 ;  /* 0x000000bbf2f27221 */ /* 0x000fe20000010000 */
[----:B------:R-:W-:Y:S01]  /*2ae0*/  FFMA.FTZ R230, R187, R184, R230 ;  /* 0x000000b8bbe67223 */ /* 0x000fe200000100e6 */
[----:B------:R-:W-:Y:S01]  /*2af0*/  SHF.L.U32 R53, R53, 0x10, RZ ;  /* 0x0000001035357819 */ /* 0x000fe200000006ff */
[----:B------:R-:W-:Y:S01]  /*2b00*/  @!P0 FMUL.FTZ R215, R182, R81 ;  /* 0x00000051b6d78220 */ /* 0x000fe20000410000 */
[----:B------:R-:W-:Y:S01]  /*2b10*/  PRMT R234, R74, 0x7632, R234 ;  /* 0x000076324aea7816 */ /* 0x000fe200000000ea */
[----:B------:R-:W-:Y:S01]  /*2b20*/  @P0 FADD.FTZ R224, -R177, R52 ;  /* 0x00000034b1e00221 */ /* 0x000fe20000010100 */
[----:B------:R-:W-:Y:S01]  /*2b30*/  @!P0 FADD.FTZ R81, R52, -R183 ;  /* 0x800000b734518221 */ /* 0x000fe20000010000 */
[----:B------:R-:W-:Y:S01]  /*2b40*/  FADD.FTZ R242, R242, R191 ;  /* 0x000000bff2f27221 */ /* 0x000fe20000010000 */
[----:B------:R-:W-:Y:S01]  /*2b50*/  FFMA.FTZ R52, R191, R188, R230 ;  /* 0x000000bcbf347223 */ /* 0x000fe200000100e6 */
[----:B------:R-:W-:Y:S01]  /*2b60*/  SHF.L.U32 R234, R234, 0x10, RZ ;  /* 0x00000010eaea7819 */ /* 0x000fe200000006ff */
[----:B------:R-:W-:Y:S01]  /*2b70*/  @P0 FADD.FTZ R219, -R178, R53 ;  /* 0x00000035b2db0221 */ /* 0x000fe20000010100 */
[----:B------:R-:W-:Y:S01]  /*2b80*/  PRMT R54, R54, 0x7632, R54 ;  /* 0x0000763236367816 */ /* 0x000fe20000000036 */
[----:B------:R-:W-:Y:S01]  /*2b90*/  FADD.FTZ R242, R242, R185 ;  /* 0x000000b9f2f27221 */ /* 0x000fe20000010000 */
[----:B------:R-:W-:Y:S01]  /*2ba0*/  FFMA.FTZ R52, R185, R156, R52 ;  /* 0x0000009cb9347223 */ /* 0x000fe20000010034 */
[----:B------:R-:W-:Y:S01]  /*2bb0*/  PRMT R230, R75, 0x7632, R230 ;  /* 0x000076324be67816 */ /* 0x000fe200000000e6 */
[----:B------:R-:W2:Y:S01]  /*2bc0*/  @P0 MUFU.RCP R80, R234 ;  /* 0x000000ea00500308 */ /* 0x000ea20000001000 */
[----:B0-----:R-:W-:Y:S01]  /*2bd0*/  @P0 FMUL.FTZ R219, R219, R228 ;  /* 0x000000e4dbdb0220 */ /* 0x001fe20000410000 */
[----:B------:R-:W-:Y:S01]  /*2be0*/  SHF.L.U32 R228, R54, 0x10, RZ ;  /* 0x0000001036e47819 */ /* 0x000fe200000006ff */
[----:B------:R-:W-:Y:S01]  /*2bf0*/  FADD.FTZ R242, R242, R189 ;  /* 0x000000bdf2f27221 */ /* 0x000fe20000010000 */
[----:B------:R-:W-:Y:S01]  /*2c00*/  FFMA.FTZ R54, R189, R186, R52 ;  /* 0x000000babd367223 */ /* 0x000fe20000010034 */
[----:B-1----:R-:W-:Y:S01]  /*2c10*/  @P0 FMUL.FTZ R224, R224, R221 ;  /* 0x000000dde0e00220 */ /* 0x002fe20000410000 */
[----:B------:R-:W-:Y:S01]  /*2c20*/  SHF.L.U32 R230, R230, 0x10, RZ ;  /* 0x00000010e6e67819 */ /* 0x000fe200000006ff */
[----:B------:R-:W-:Y:S01]  /*2c30*/  @!P0 FMUL.FTZ R224, R182, R81 ;  /* 0x00000051b6e08220 */ /* 0x000fe20000410000 */
[----:B------:R-:W-:Y:S01]  /*2c40*/  FADD.FTZ R81, R242, R151 ;  /* 0x00000097f2517221 */ /* 0x000fe20000010000 */
[----:B------:R-:W-:Y:S01]  /*2c50*/  PRMT R55, R55, 0x7632, R55 ;  /* 0x0000763237377816 */ /* 0x000fe20000000037 */
[----:B------:R-:W-:Y:S01]  /*2c60*/  FFMA.FTZ R231, R151, R152, R54 ;  /* 0x0000009897e77223 */ /* 0x000fe20000010036 */
[----:B------:R-:W0:Y:S01]  /*2c70*/  @P0 MUFU.RCP R52, R230 ;  /* 0x000000e600340308 */ /* 0x000e220000001000 */
[----:B------:R-:W-:Y:S01]  /*2c80*/  FADD.FTZ R81, R81, R192 ;  /* 0x000000c051517221 */ /* 0x000fe20000010000 */
[----:B------:R-:W-:Y:S01]  /*2c90*/  SHF.L.U32 R54, R55, 0x10, RZ ;  /* 0x0000001037367819 */ /* 0x000fe200000006ff */
[----:B------:R-:W-:Y:S01]  /*2ca0*/  FFMA.FTZ R231, R192, R157, R231 ;  /* 0x0000009dc0e77223 */ /* 0x000fe200000100e7 */
[----:B------:R-:W-:Y:S01]  /*2cb0*/  @P0 FADD.FTZ R221, -R179, R228 ;  /* 0x000000e4b3dd0221 */ /* 0x000fe20000010100 */
[----:B------:R-:W-:Y:S01]  /*2cc0*/  FADD.FTZ R233, R81, R150 ;  /* 0x0000009651e97221 */ /* 0x000fe20000010000 */
[----:B------:R-:W-:Y:S01]  /*2cd0*/  @!P0 FADD.FTZ R53, R53, -R183 ;  /* 0x800000b735358221 */ /* 0x000fe20000010000 */
[----:B------:R-:W-:Y:S01]  /*2ce0*/  FFMA.FTZ R231, R150, R153, R231 ;  /* 0x0000009996e77223 */ /* 0x000fe200000100e7 */
[--C-:B------:R-:W-:Y:S01]  /*2cf0*/  @!P0 FADD.FTZ R55, R228, -R183.reuse ;  /* 0x800000b7e4378221 */ /* 0x100fe20000010000 */
[----:B------:R-:W-:Y:S01]  /*2d00*/  @!P0 FADD.FTZ R81, R54, -R183 ;  /* 0x800000b736518221 */ /* 0x000fe20000010000 */
[----:B------:R-:W-:Y:S01]  /*2d10*/  @P0 FADD.FTZ R183, -R180, R54 ;  /* 0x00000036b4b70221 */ /* 0x000fe20000010100 */
[----:B--2---:R-:W-:Y:S01]  /*2d20*/  @P0 FMUL.FTZ R221, R221, R80 ;  /* 0x00000050dddd0220 */ /* 0x004fe20000410000 */
[----:B------:R-:W-:Y:S01]  /*2d30*/  FADD.FTZ R54, R233, R204 ;  /* 0x000000cce9367221 */ /* 0x000fe20000010000 */
[----:B------:R-:W-:-:S03]  /*2d40*/  FFMA.FTZ R80, R204, R199, R231 ;  /* 0x000000c7cc507223 */ /* 0x000fc600000100e7 */
        /* <DEDUP_REMOVED lines=8> */
[----:B------:R-:W-:Y:S01]  /*2dd0*/  @!P0 FMUL.FTZ R219, R182, R53 ;  /* 0x00000035b6db8220 */ /* 0x000fe20000410000 */
[----:B------:R-:W-:Y:S01]  /*2de0*/  FFMA.FTZ R81, R203, R198, R54 ;  /* 0x000000c6cb517223 */ /* 0x000fe20000010036 */
[----:B----4-:R-:W-:Y:S01]  /*2df0*/  SHF.L.U32 R53, R76, 0x10, RZ ;  /* 0x000000104c357819 */ /* 0x010fe200000006ff */
[----:B------:R-:W-:-:S02]  /*2e00*/  FADD.FTZ R52, R55, R90 ;  /* 0x0000005a37347221 */ /* 0x000fc40000010000 */
        /* <DEDUP_REMOVED lines=20> */
[----:B------:R-:W-:Y:S02]  /*2f50*/  SHF.L.U32 R54, R78, 0x10, RZ ;  /* 0x000000104e367819 */ /* 0x000fe400000006ff */
[----:B------:R-:W-:Y:S01]  /*2f60*/  FADD.FTZ R55, R52, R209 ;  /* 0x000000d134377221 */ /* 0x000fe20000010000 */
[----:B------:R-:W-:Y:S01]  /*2f70*/  FFMA.FTZ R81, R209, R206, R80 ;  /* 0x000000ced1517223 */ /* 0x000fe20000010050 */
[----:B------:R-:W-:Y:S01]  /*2f80*/  SHF.L.U32 R53, R79, 0x10, RZ ;  /* 0x000000104f357819 */ /* 0x000fe200000006ff */
        /* <DEDUP_REMOVED lines=10> */
[----:B------:R-:W-:-:S02]  /*3030*/  PRMT R76, R76, 0x7632, R76 ;  /* 0x000076324c4c7816 */ /* 0x000fc4000000004c */
[----:B------:R-:W-:Y:S01]  /*3040*/  FADD.FTZ R52, R53, R96 ;  /* 0x0000006035347221 */ /* 0x000fe20000010000 */
[----:B------:R-:W-:Y:S01]  /*3050*/  FFMA.FTZ R54, R96, R85, R55 ;  /* 0x0000005560367223 */ /* 0x000fe20000010037 */
[----:B------:R-:W-:Y:S02]  /*3060*/  SHF.L.U32 R76, R76, 0x10, RZ ;  /* 0x000000104c4c7819 */ /* 0x000fe400000006ff */
[----:B------:R-:W-:Y:S01]  /*3070*/  FADD.FTZ R55, R52, R97 ;  /* 0x0000006134377221 */ /* 0x000fe20000010000 */
[----:B------:R-:W-:Y:S01]  /*3080*/  FFMA.FTZ R81, R97, R84, R54 ;  /* 0x0000005461517223 */ /* 0x000fe20000010036 */
[----:B------:R-:W-:Y:S01]  /*3090*/  PRMT R77, R77, 0x7632, R77 ;  /* 0x000076324d4d7816 */ /* 0x000fe2000000004d */
[----:B------:R-:W-:Y:S01]  /*30a0*/  FMUL.FTZ R227, R227, R76 ;  /* 0x0000004ce3e37220 */ /* 0x000fe20000410000 */
        /* <DEDUP_REMOVED lines=32> */
[C---:B------:R-:W-:Y:S01]  /*32b0*/  FADD.FTZ R24, R79.reuse, R24 ;  /* 0x000000184f187221 */ /* 0x040fe20000010000 */
[-C--:B------:R-:W-:Y:S01]  /*32c0*/  FFMA.FTZ R30, R79, R183.reuse, R30 ;  /* 0x000000b74f1e7223 */ /* 0x080fe2000001001e */
[----:B------:R-:W-:Y:S01]  /*32d0*/  LOP3.LUT P2, RZ, R0, 0x1f, RZ, 0xc0, !PT ;  /* 0x0000001f00ff7812 */ /* 0x000fe2000784c0ff */
[----:B------:R-:W-:Y:S01]  /*32e0*/  FFMA.FTZ R55, R230, R183, R77 ;  /* 0x000000b7e6377223 */ /* 0x000fe2000001004d */
[----:B------:R-:W-:-:S02]  /*32f0*/  LOP3.LUT R228, R0, 0x7f, RZ, 0xc0, !PT ;  /* 0x0000007f00e47812 */ /* 0x000fc400078ec0ff */
[----:B------:R-:W-:Y:S01]  /*3300*/  @!P1 IADD3 R52, R52, 0x4, RZ ;  /* 0x0000000434349810 */ /* 0x000fe20007ffe0ff */
        /* <DEDUP_REMOVED lines=19> */
.L_x_3680:
[----:B------:R-:W3:Y:S01]  /*3440*/  @!P2 S2R R79, SR_CgaCtaId ;  /* 0x00000000004fa919 */ /* 0x000ee20000008800 */
[----:B------:R-:W-:Y:S01]  /*3450*/  @!P2 MOV R78, 0x400 ;  /* 0x00000400004ea802 */ /* 0x000fe20000000f00 */
[----:B-1----:R-:W-:Y:S01]  /*3460*/  FADD.FTZ R80, R54, R77 ;  /* 0x0000004d36507221 */ /* 0x002fe20000010000 */
[----:B------:R-:W-:Y:S01]  /*3470*/  @!P2 LOP3.LUT R53, R53, 0x3, RZ, 0xc0, !PT ;  /* 0x000000033535a812 */ /* 0x000fe200078ec0ff */
[----:B--2---:R-:W-:Y:S01]  /*3480*/  FADD.FTZ R81, R55, R76 ;  /* 0x0000004c37517221 */ /* 0x004fe20000010000 */
[----:B------:R-:W-:Y:S05]  /*3490*/  WARPSYNC.ALL ;  /* 0x0000000000007948 */ /* 0x000fea0003800000 */
[----:B---3--:R-:W-:-:S02]  /*34a0*/  @!P2 LEA R181, R79, R78, 0x18 ;  /* 0x0000004e4fb5a211 */ /* 0x008fc400078ec0ff */
[C---:B------:R-:W-:Y:S02]  /*34b0*/  @!P2 IADD3 R78, R52.reuse, R53, RZ ;  /* 0x00000035344ea210 */ /* 0x040fe40007ffe0ff */
[-C--:B------:R-:W-:Y:S02]  /*34c0*/  LEA R233, R52, R181.reuse, 0x3 ;  /* 0x000000b534e97211 */ /* 0x080fe400078e18ff */
[----:B------:R-:W-:-:S05]  /*34d0*/  @!P2 LEA R231, R78, R181, 0x3 ;  /* 0x000000b54ee7a211 */ /* 0x000fca00078e18ff */
[----:B------:R-:W-:Y:S01]  /*34e0*/  @!P2 STS.64 [R231+0x5000], R80 ;  /* 0x00500050e700a388 */ /* 0x000fe20000000a00 */
[----:B------:R-:W-:Y:S06]  /*34f0*/  BAR.SYNC.DEFER_BLOCKING 0x0 ;  /* 0x0000000000007b1d */ /* 0x000fec0000010000 */
[----:B0-----:R-:W0:Y:S04]  /*3500*/  LDS.128 R52, [R233+0x5000] ;  /* 0x00500000e9347984 */ /* 0x001e280000000c00 */
        /* <DEDUP_REMOVED lines=111> */
[C---:B------:R-:W-:Y:S01]  /*3c00*/  IADD3 R95, R53.reuse, 0x80, RZ ;  /* 0x00000080355f7810 */ /* 0x040fe20007ffe0ff */
        /* <DEDUP_REMOVED lines=54> */
[----:B------:R-:W-:-:S02]  /*3f70*/  IADD3 R159, R159, UR8, RZ ;  /* 0x000000089f9f7c10 */ /* 0x000fc4000fffe0ff */
        /* <DEDUP_REMOVED lines=84> */
.L_x_3667:
[----:B------:R-:W0:Y:S01]  /*44c0*/  S2UR UR4, SR_CTAID.X ;  /* 0x00000000000479c3 */ /* 0x000e220000002500 */
[----:B-----5:R-:W-:-:S07]  /*44d0*/  LOP3.LUT R5, R0, 0x7f, RZ, 0xc0, !PT ;  /* 0x0000007f00057812 */ /* 0x020fce00078ec0ff */
[----:B------:R-:W1:Y:S08]  /*44e0*/  LDC.64 R28, c[0x0][0x270] ;  /* 0x00009c00ff1c7b82 */ /* 0x000e700000000a00 */
[----:B------:R-:W2:Y:S01]  /*44f0*/  LDC.64 R30, c[0x0][0x278] ;  /* 0x00009e00ff1e7b82 */ /* 0x000ea20000000a00 */
[----:B0-----:R-:W-:-:S05]  /*4500*/  LEA.HI R0, R0, UR4, RZ, 0x19 ;  /* 0x0000000400007c11 */ /* 0x001fca000f8fc8ff */
[----:B------:R-:W-:-:S04]  /*4510*/  IMAD R5, R0, 0x280, R5 ;  /* 0x0000028000057824 */ /* 0x000fc800078e0205 */
[C-C-:B-1----:R-:W-:Y:S01]  /*4520*/  IMAD.WIDE.U32 R2, R5.reuse, 0x20, R28.reuse ;  /* 0x0000002005027825 */ /* 0x142fe200078e001c */
[C---:B------:R-:W-:Y:S02]  /*4530*/  IADD3 R9, R5.reuse, 0x80, RZ ;  /* 0x0000008005097810 */ /* 0x040fe40007ffe0ff */
[C---:B------:R-:W-:Y:S02]  /*4540*/  IADD3 R27, R5.reuse, 0x100, RZ ;  /* 0x00000100051b7810 */ /* 0x040fe40007ffe0ff */
[----:B------:R-:W-:Y:S01]  /*4550*/  IADD3 R33, R5, 0x180, RZ ;  /* 0x0000018005217810 */ /* 0x000fe20007ffe0ff */
[----:B------:R-:W-:Y:S01]  /*4560*/  IMAD.WIDE.U32 R6, R9, 0x20, R28 ;  /* 0x0000002009067825 */ /* 0x000fe200078e001c */
[C---:B------:R-:W-:Y:S01]  /*4570*/  IADD3 R35, R5.reuse, 0x200, RZ ;  /* 0x0000020005237810 */ /* 0x040fe20007ffe0ff */
[----:B------:R-:W-:Y:S02]  /*4580*/  STG.E.128 desc[UR6][R2.64], R68 ;  /* 0x0000004402007986 */ /* 0x000fe4000c101d06 */
[----:B--2---:R-:W-:-:S02]  /*4590*/  IMAD.WIDE.U32 R4, R5, 0x20, R30 ;  /* 0x0000002005047825 */ /* 0x004fc400078e001e */
[----:B------:R0:W-:Y:S02]  /*45a0*/  STG.E.128 desc[UR6][R2.64+0x10], R72 ;  /* 0x0000104802007986 */ /* 0x0001e4000c101d06 */
[----:B------:R-:W-:Y:S02]  /*45b0*/  IMAD.WIDE.U32 R8, R9, 0x20, R30 ;  /* 0x0000002009087825 */ /* 0x000fe400078e001e */
[----:B------:R-:W-:Y:S02]  /*45c0*/  STG.E.128 desc[UR6][R4.64], R52 ;  /* 0x0000003404007986 */ /* 0x000fe4000c101d06 */
[--C-:B------:R-:W-:Y:S02]  /*45d0*/  IMAD.WIDE.U32 R10, R27, 0x20, R28.reuse ;  /* 0x000000201b0a7825 */ /* 0x100fe400078e001c */
[----:B------:R-:W-:Y:S02]  /*45e0*/  STG.E.128 desc[UR6][R4.64+0x10], R56 ;  /* 0x0000103804007986 */ /* 0x000fe4000c101d06 */
[----:B------:R-:W-:-:S02]  /*45f0*/  IMAD.WIDE.U32 R24, R33, 0x20, R28 ;  /* 0x0000002021187825 */ /* 0x000fc400078e001c */
[----:B------:R-:W-:Y:S02]  /*4600*/  STG.E.128 desc[UR6][R6.64], R76 ;  /* 0x0000004c06007986 */ /* 0x000fe4000c101d06 */
[----:B------:R-:W-:Y:S02]  /*4610*/  IMAD.WIDE.U32 R28, R35, 0x20, R28 ;  /* 0x00000020231c7825 */ /* 0x000fe400078e001c */
[----:B------:R-:W-:Y:S02]  /*4620*/  STG.E.128 desc[UR6][R6.64+0x10], R80 ;  /* 0x0000105006007986 */ /* 0x000fe4000c101d06 */
[--C-:B0-----:R-:W-:Y:S02]  /*4630*/  IMAD.WIDE.U32 R2, R27, 0x20, R30.reuse ;  /* 0x000000201b027825 */ /* 0x101fe400078e001e */
[----:B------:R-:W-:Y:S02]  /*4640*/  STG.E.128 desc[UR6][R8.64], R60 ;  /* 0x0000003c08007986 */ /* 0x000fe4000c101d06 */
[----:B------:R-:W-:-:S02]  /*4650*/  IMAD.WIDE.U32 R26, R33, 0x20, R30 ;  /* 0x00000020211a7825 */ /* 0x000fc400078e001e */
[----:B------:R-:W-:Y:S02]  /*4660*/  STG.E.128 desc[UR6][R8.64+0x10], R64 ;  /* 0x0000104008007986 */ /* 0x000fe4000c101d06 */
[----:B------:R-:W-:Y:S02]  /*4670*/  IMAD.WIDE.U32 R30, R35, 0x20, R30 ;  /* 0x00000020231e7825 */ /* 0x000fe400078e001e */
        /* <DEDUP_REMOVED lines=13> */
.L_x_3668:
[----:B------:R-:W-:Y:S01]  /*4750*/  HFMA2.MMA R235, -RZ, RZ, 0, 9.5367431640625e-07 ;  /* 0x00000010ffeb7435 */ /* 0x000fe200000001ff */
[----:B------:R-:W-:Y:S02]  /*4760*/  MOV R242, R54 ;  /* 0x0000003600f27202 */ /* 0x000fe40000000f00 */
[----:B------:R-:W-:Y:S02]  /*4770*/  MOV R244, 0x1f ;  /* 0x0000001f00f47802 */ /* 0x000fe40000000f00 */
[----:B------:R-:W-:-:S07]  /*4780*/  MOV R231, 0xffffffff ;  /* 0xffffffff00e77802 */ /* 0x000fce0000000f00 */
[----:B------:R-:W-:Y:S05]  /*4790*/  WARPSYNC.COLLECTIVE R231, `(.L_x_3670) ;  /* 0x00000000e7087348 */ /* 0x000fea0003c00000 */
[----:B------:R0:W1:Y:S02]  /*47a0*/  SHFL.DOWN P3, R233, R242, R235, R244 ;  /* 0x080000ebf2e97389 */ /* 0x00006400000600f4 */
[----:B01----:R-:W-:Y:S01]  /*47b0*/  ENDCOLLECTIVE ;  /* 0x000000000000791b */ /* 0x003fe20003800000 */
.L_x_3670:
[----:B------:R-:W-:Y:S02]  /*47c0*/  MOV R242, R55 ;  /* 0x0000003700f27202 */ /* 0x000fe40000000f00 */
[----:B------:R-:W-:-:S07]  /*47d0*/  MOV R77, R233 ;  /* 0x000000e9004d7202 */ /* 0x000fce0000000f00 */
[----:B------:R-:W-:Y:S05]  /*47e0*/  WARPSYNC.COLLECTIVE R231, `(.L_x_3671) ;  /* 0x00000000e7087348 */ /* 0x000fea0003c00000 */
[----:B------:R0:W1:Y:S02]  /*47f0*/  SHFL.DOWN P3, R233, R242, R235, R244 ;  /* 0x080000ebf2e97389 */ /* 0x00006400000600f4 */
[----:B01----:R-:W-:Y:S01]  /*4800*/  ENDCOLLECTIVE ;  /* 0x000000000000791b */ /* 0x003fe20003800000 */
.L_x_3671:
[----:B------:R-:W-:Y:S01]  /*4810*/  FADD.FTZ R77, R54, R77 ;  /* 0x0000004d364d7221 */ /* 0x000fe20000010000 */
[----:B------:R-:W-:-:S04]  /*4820*/  HFMA2.MMA R235, -RZ, RZ, 0, 4.76837158203125e-07 ;  /* 0x00000008ffeb7435 */ /* 0x000fc800000001ff */
[----:B------:R-:W-:Y:S02]  /*4830*/  MOV R242, R77 ;  /* 0x0000004d00f27202 */ /* 0x000fe40000000f00 */
[----:B------:R-:W-:-:S07]  /*4840*/  MOV R76, R233 ;  /* 0x000000e9004c7202 */ /* 0x000fce0000000f00 */
[----:B------:R-:W-:Y:S05]  /*4850*/  WARPSYNC.COLLECTIVE R231, `(.L_x_3672) ;  /* 0x00000000e7087348 */ /* 0x000fea0003c00000 */
[----:B------:R0:W1:Y:S02]  /*4860*/  SHFL.DOWN P3, R233, R242, R235, R244 ;  /* 0x080000ebf2e97389 */ /* 0x00006400000600f4 */
[----:B01----:R-:W-:Y:S01]  /*4870*/  ENDCOLLECTIVE ;  /* 0x000000000000791b */ /* 0x003fe20003800000 */
.L_x_3672:
[----:B------:R-:W-:-:S05]  /*4880*/  FADD.FTZ R76, R55, R76 ;  /* 0x0000004c374c7221 */ /* 0x000fca0000010000 */
[----:B------:R-:W-:Y:S02]  /*4890*/  MOV R242, R76 ;  /* 0x0000004c00f27202 */ /* 0x000fe40000000f00 */
[----:B------:R-:W-:-:S07]  /*48a0*/  MOV R78, R233 ;  /* 0x000000e9004e7202 */ /* 0x000fce0000000f00 */
[----:B------:R-:W-:Y:S05]  /*48b0*/  WARPSYNC.COLLECTIVE R231, `(.L_x_3673) ;  /* 0x00000000e7087348 */ /* 0x000fea0003c00000 */
[----:B------:R0:W1:Y:S02]  /*48c0*/  SHFL.DOWN P3, R233, R242, R235, R244 ;  /* 0x080000ebf2e97389 */ /* 0x00006400000600f4 */
[----:B01----:R-:W-:Y:S01]  /*48d0*/  ENDCOLLECTIVE ;  /* 0x000000000000791b */ /* 0x003fe20003800000 */
.L_x_3673:
[----:B------:R-:W-:Y:S01]  /*48e0*/  FADD.FTZ R78, R77, R78 ;  /* 0x0000004e4d4e7221 */ /* 0x000fe20000010000 */
[----:B------:R-:W-:-:S04]  /*48f0*/  HFMA2.MMA R235, -RZ, RZ, 0, 2.384185791015625e-07 ;  /* 0x00000004ffeb7435 */ /* 0x000fc800000001ff */
[----:B------:R-:W-:Y:S02]  /*4900*/  MOV R242, R78 ;  /* 0x0000004e00f27202 */ /* 0x000fe40000000f00 */
[----:B------:R-:W-:-:S07]  /*4910*/  MOV R79, R233 ;  /* 0x000000e9004f7202 */ /* 0x000fce0000000f00 */
[----:B------:R-:W-:Y:S05]  /*4920*/  WARPSYNC.COLLECTIVE R231, `(.L_x_3674) ;  /* 0x00000000e7087348 */ /* 0x000fea0003c00000 */
[----:B------:R0:W1:Y:S02]  /*4930*/  SHFL.DOWN P3, R233, R242, R235, R244 ;  /* 0x080000ebf2e97389 */ /* 0x00006400000600f4 */
[----:B01----:R-:W-:Y:S01]  /*4940*/  ENDCOLLECTIVE ;  /* 0x000000000000791b */ /* 0x003fe20003800000 */
.L_x_3674:
[----:B------:R-:W-:-:S05]  /*4950*/  FADD.FTZ R79, R76, R79 ;  /* 0x0000004f4c4f7221 */ /* 0x000fca0000010000 */
[----:B------:R-:W-:Y:S02]  /*4960*/  MOV R242, R79 ;  /* 0x0000004f00f27202 */ /* 0x000fe40000000f00 */
[----:B------:R-:W-:-:S07]  /*4970*/  MOV R81, R233 ;  /* 0x000000e900517202 */ /* 0x000fce0000000f00 */
[----:B------:R-:W-:Y:S05]  /*4980*/  WARPSYNC.COLLECTIVE R231, `(.L_x_3675) ;  /* 0x00000000e7087348 */ /* 0x000fea0003c00000 */
[----:B------:R0:W1:Y:S02]  /*4990*/  SHFL.DOWN P3, R233, R242, R235, R244 ;  /* 0x080000ebf2e97389 */ /* 0x00006400000600f4 */
[----:B01----:R-:W-:Y:S01]  /*49a0*/  ENDCOLLECTIVE ;  /* 0x000000000000791b */ /* 0x003fe20003800000 */
.L_x_3675:
[----:B------:R-:W-:Y:S01]  /*49b0*/  FADD.FTZ R81, R78, R81 ;  /* 0x000000514e517221 */ /* 0x000fe20000010000 */
[----:B------:R-:W-:-:S04]  /*49c0*/  HFMA2.MMA R235, -RZ, RZ, 0, 1.1920928955078125e-07 ;  /* 0x00000002ffeb7435 */ /* 0x000fc800000001ff */
[----:B------:R-:W-:Y:S02]  /*49d0*/  MOV R242, R81 ;  /* 0x0000005100f27202 */ /* 0x000fe40000000f00 */
[----:B------:R-:W-:-:S07]  /*49e0*/  MOV R80, R233 ;  /* 0x000000e900507202 */ /* 0x000fce0000000f00 */
[----:B------:R-:W-:Y:S05]  /*49f0*/  WARPSYNC.COLLECTIVE R231, `(.L_x_3676) ;  /* 0x00000000e7087348 */ /* 0x000fea0003c00000 */
[----:B------:R0:W1:Y:S02]  /*4a00*/  SHFL.DOWN P3, R233, R242, R235, R244 ;  /* 0x080000ebf2e97389 */ /* 0x00006400000600f4 */
[----:B01----:R-:W-:Y:S01]  /*4a10*/  ENDCOLLECTIVE ;  /* 0x000000000000791b */ /* 0x003fe20003800000 */
.L_x_3676:
[----:B------:R-:W-:-:S05]  /*4a20*/  FADD.FTZ R80, R79, R80 ;  /* 0x000000504f507221 */ /* 0x000fca0000010000 */
[----:B------:R-:W-:Y:S02]  /*4a30*/  MOV R242, R80 ;  /* 0x0000005000f27202 */ /* 0x000fe40000000f00 */
[----:B------:R-:W-:-:S07]  /*4a40*/  MOV R54, R233 ;  /* 0x000000e900367202 */ /* 0x000fce0000000f00 */
[----:B------:R-:W-:Y:S05]  /*4a50*/  WARPSYNC.COLLECTIVE R231, `(.L_x_3677) ;  /* 0x00000000e7087348 */ /* 0x000fea0003c00000 */
[----:B------:R0:W1:Y:S02]  /*4a60*/  SHFL.DOWN P3, R233, R242, R235, R244 ;  /* 0x080000ebf2e97389 */ /* 0x00006400000600f4 */
[----:B01----:R-:W-:Y:S01]  /*4a70*/  ENDCOLLECTIVE ;  /* 0x000000000000791b */ /* 0x003fe20003800000 */
.L_x_3677:
[----:B------:R-:W-:Y:S01]  /*4a80*/  FADD.FTZ R54, R81, R54 ;  /* 0x0000003651367221 */ /* 0x000fe20000010000 */
[----:B------:R-:W-:-:S04]  /*4a90*/  HFMA2.MMA R235, -RZ, RZ, 0, 5.9604644775390625e-08 ;  /* 0x00000001ffeb7435 */ /* 0x000fc800000001ff */
[----:B------:R-:W-:Y:S02]  /*4aa0*/  MOV R242, R54 ;  /* 0x0000003600f27202 */ /* 0x000fe40000000f00 */
[----:B------:R-:W-:-:S07]  /*4ab0*/  MOV R55, R233 ;  /* 0x000000e900377202 */ /* 0x000fce0000000f00 */
[----:B------:R-:W-:Y:S05]  /*4ac0*/  WARPSYNC.COLLECTIVE R231, `(.L_x_3678) ;  /* 0x00000000e7087348 */ /* 0x000fea0003c00000 */
[----:B------:R0:W1:Y:S02]  /*4ad0*/  SHFL.DOWN P3, R233, R242, R235, R244 ;  /* 0x080000ebf2e97389 */ /* 0x00006400000600f4 */
[----:B01----:R-:W-:Y:S01]  /*4ae0*/  ENDCOLLECTIVE ;  /* 0x000000000000791b */ /* 0x003fe20003800000 */
.L_x_3678:
[----:B------:R-:W-:-:S05]  /*4af0*/  FADD.FTZ R55, R80, R55 ;  /* 0x0000003750377221 */ /* 0x000fca0000010000 */
[----:B------:R-:W-:Y:S02]  /*4b00*/  MOV R242, R55 ;  /* 0x0000003700f27202 */ /* 0x000fe40000000f00 */
[----:B------:R-:W-:-:S07]  /*4b10*/  MOV R77, R233 ;  /* 0x000000e9004d7202 */ /* 0x000fce0000000f00 */
[----:B------:R-:W-:Y:S05]  /*4b20*/  WARPSYNC.COLLECTIVE R231, `(.L_x_3679) ;  /* 0x00000000e7087348 */ /* 0x000fea0003c00000 */
[----:B------:R0:W1:Y:S02]  /*4b30*/  SHFL.DOWN P3, R233, R242, R235, R244 ;  /* 0x080000ebf2e97389 */ /* 0x00006400000600f4 */
[----:B01----:R-:W-:Y:S01]  /*4b40*/  ENDCOLLECTIVE ;  /* 0x000000000000791b */ /* 0x003fe20003800000 */
.L_x_3679:
[----:B------:R-:W-:Y:S01]  /*4b50*/  MOV R76, R233 ;  /* 0x000000e9004c7202 */ /* 0x000fe20000000f00 */
[----:B------:R-:W-:Y:S06]  /*4b60*/  BRA `(.L_x_3680) ;  /* 0xffffffe800347947 */ /* 0x000fec000383ffff */
.L_x_3681:
        /* <DEDUP_REMOVED lines=9> */
.L_x_5547:


//--------------------- .text._ZN10layer_norm22ln_bwd_finalize_kernelINS_22Kernel_traits_finalizeILj5120E6__halffS2_fjLj1024ELj4ENS_18Kernel_traits_baseILj5120ES2_fS2_fjLj1024EEEEEEEvNS_9BwdParamsE --------------------------
	.section	.text._ZN10layer_norm22ln_bwd_finalize_kernelINS_22Kernel_traits_finalizeILj5120E6__halffS2_fjLj1024ELj4ENS_18Kernel_traits_baseILj5120ES2_fS2_fjLj1024EEEEEEEvNS_9BwdParamsE,"ax",@progbits
	.align	128
        .global         _ZN10layer_norm22ln_bwd_finalize_kernelINS_22Kernel_traits_finalizeILj5120E6__halffS2_fjLj1024ELj4ENS_18Kernel_traits_baseILj5120ES2_fS2_fjLj1024EEEEEEEvNS_9BwdParamsE
        .type           _ZN10layer_norm22ln_bwd_finalize_kernelINS_22Kernel_traits_finalizeILj5120E6__halffS2_fjLj1024ELj4ENS_18Kernel_traits_baseILj5120ES2_fS2_fjLj1024EEEEEEEvNS_9BwdParamsE,@function
        .size           _ZN10layer_norm22ln_bwd_finalize_kernelINS_22Kernel_traits_finalizeILj5120E6__halffS2_fjLj1024ELj4ENS_18Kernel_traits_baseILj5120ES2_fS2_fjLj1024EEEEEEEvNS_9BwdParamsE,(.L_x_5548 - _ZN10layer_norm22ln_bwd_finalize_kernelINS_22Kernel_traits_finalizeILj5120E6__halffS2_fjLj1024ELj4ENS_18Kernel_traits_baseILj5120ES2_fS2_fjLj1024EEEEEEEvNS_9BwdParamsE)
        .other          _ZN10layer_norm22ln_bwd_finalize_kernelINS_22Kernel_traits_finalizeILj5120E6__halffS2_fjLj1024ELj4ENS_18Kernel_traits_baseILj5120ES2_fS2_fjLj1024EEEEEEEvNS_9BwdParamsE,@"STO_CUDA_ENTRY STV_DEFAULT"
_ZN10layer_norm22ln_bwd_finalize_kernelINS_22Kernel_traits_finalizeILj5120E6__halffS2_fjLj1024ELj4ENS_18Kernel_traits_baseILj5120ES2_fS2_fjLj1024EEEEEEEvNS_9BwdParamsE:
.text._ZN10layer_norm22ln_bwd_finalize_kernelINS_22Kernel_traits_finalizeILj5120E6__halffS2_fjLj1024ELj4ENS_18Kernel_traits_baseILj5120ES2_fS2_fjLj1024EEEEEEEvNS_9BwdParamsE:
        /* <DEDUP_REMOVED lines=25> */
.L_x_3693:
        /* <DEDUP_REMOVED lines=28> */
.L_x_3686:
        /* <DEDUP_REMOVED lines=33> */
.L_x_3685:
[----:B------:R-:W-:Y:S05]  /*0560*/  BSYNC B1 ;  /* 0x0000000000017941 */ /* 0x000fea0003800000 */
.L_x_3684:
        /* <DEDUP_REMOVED lines=23> */
.L_x_3688:
[----:B------:R-:W-:Y:S05]  /*06e0*/  BSYNC B1 ;  /* 0x0000000000017941 */ /* 0x000fea0003800000 */
.L_x_3687:
        /* <DEDUP_REMOVED lines=11> */
.L_x_3683:
[----:B------:R-:W-:Y:S05]  /*07a0*/  BSYNC B0 ;  /* 0x0000000000007941 */ /* 0x000fea0003800000 */
.L_x_3682:
        /* <DEDUP_REMOVED lines=29> */
.L_x_3704:
[----:B------:R-:W-:Y:S01]  /*0980*/  @!P1 SHF.R.U32.HI R12, RZ, 0x3, R0 ;  /* 0x00000003ff0c9819 */ /* 0x000fe20000011600 */
[----:B---3--:R-:W-:Y:S01]  /*0990*/  FADD.FTZ R14, R9, R14 ;  /* 0x0000000e090e7221 */ /* 0x008fe20000010000 */
[----:B--2---:R-:W-:Y:S02]  /*09a0*/  FADD.FTZ R11, R10, R11 ;  /* 0x0000000b0a0b7221 */ /* 0x004fe40000010000 */
[----:B------:R-:W-:-:S05]  /*09b0*/  @!P1 LOP3.LUT R12, R12, 0x1ffffffc, RZ, 0xc0, !PT ;  /* 0x1ffffffc0c0c9812 */ /* 0x000fca00078ec0ff */
[----:B------:R2:W-:Y:S04]  /*09c0*/  @!P1 STS [R12+UR4+0x2000], R14 ;  /* 0x0020000e0c009988 */ /* 0x0005e80008000804 */
[----:B------:R2:W-:Y:S02]  /*09d0*/  @!P1 STS [R12+UR4+0x2080], R11 ;  /* 0x0020800b0c009988 */ /* 0x0005e40008000804 */
.L_x_3689:
        /* <DEDUP_REMOVED lines=14> */
.L_x_3692:
[----:B------:R-:W-:Y:S05]  /*0ac0*/  BSYNC B0 ;  /* 0x0000000000007941 */ /* 0x000fea0003800000 */
.L_x_3691:
[C---:B------:R-:W-:Y:S02]  /*0ad0*/  ISETP.GT.U32.AND P1, PT, R3.reuse, -0x1401, PT ;  /* 0xffffebff0300780c */ /* 0x040fe40003f24070 */
[----:B------:R-:W-:Y:S02]  /*0ae0*/  IADD3 R3, R3, 0x1400, RZ ;  /* 0x0000140003037810 */ /* 0x000fe40007ffe0ff */
[----:B------:R-:W-:-:S09]  /*0af0*/  IADD3 R5, R5, 0xa00, RZ ;  /* 0x00000a0005057810 */ /* 0x000fd20007ffe0ff */
[----:B------:R-:W-:Y:S05]  /*0b00*/  @P1 BRA `(.L_x_3693) ;  /* 0xfffffff400a01947 */ /* 0x000fea000383ffff */
[----:B------:R-:W-:Y:S05]  /*0b10*/  EXIT ;  /* 0x000000000000794d */ /* 0x000fea0003800000 */
.L_x_3690:
[----:B------:R-:W-:Y:S01]  /*0b20*/  HFMA2.MMA R19, -RZ, RZ, 0, 5.9604644775390625e-08 ;  /* 0x00000001ff137435 */ /* 0x000fe200000001ff */
[----:B---3--:R-:W-:Y:S01]  /*0b30*/  IMAD.MOV.U32 R20, RZ, RZ, R10 ;  /* 0x000000ffff147224 */ /* 0x008fe200078e000a */
[----:B------:R-:W-:Y:S02]  /*0b40*/  MOV R22, 0x1f ;  /* 0x0000001f00167802 */ /* 0x000fe40000000f00 */
[----:B------:R-:W-:-:S07]  /*0b50*/  MOV R17, 0xffffffff ;  /* 0xffffffff00117802 */ /* 0x000fce0000000f00 */
[----:B012---:R-:W-:Y:S05]  /*0b60*/  WARPSYNC.COLLECTIVE R17, `(.L_x_3694) ;  /* 0x0000000011087348 */ /* 0x007fea0003c00000 */
[----:B------:R3:W4:Y:S02]  /*0b70*/  SHFL.BFLY P2, R18, R20, R19, R22 ;  /* 0x0c00001314127389 */ /* 0x0007240000040016 */
[----:B01234-:R-:W-:Y:S01]  /*0b80*/  ENDCOLLECTIVE ;  /* 0x000000000000791b */ /* 0x01ffe20003800000 */
.L_x_3694:
[----:B------:R-:W-:Y:S01]  /*0b90*/  HFMA2.MMA R19, -RZ, RZ, 0, 1.1920928955078125e-07 ;  /* 0x00000002ff137435 */ /* 0x000fe200000001ff */
[----:B------:R-:W-:-:S04]  /*0ba0*/  IMAD.MOV.U32 R11, RZ, RZ, R18 ;  /* 0x000000ffff0b7224 */ /* 0x000fc800078e0012 */
[----:B------:R-:W-:-:S05]  /*0bb0*/  FADD.FTZ R11, R10, R11 ;  /* 0x0000000b0a0b7221 */ /* 0x000fca0000010000 */
[----:B------:R-:W-:-:S07]  /*0bc0*/  MOV R20, R11 ;  /* 0x0000000b00147202 */ /* 0x000fce0000000f00 */
[----:B------:R-:W-:Y:S05]  /*0bd0*/  WARPSYNC.COLLECTIVE R17, `(.L_x_3695) ;  /* 0x0000000011087348 */ /* 0x000fea0003c00000 */
[----:B------:R0:W1:Y:S02]  /*0be0*/  SHFL.BFLY P2, R18, R20, R19, R22 ;  /* 0x0c00001314127389 */ /* 0x0000640000040016 */
[----:B01----:R-:W-:Y:S01]  /*0bf0*/  ENDCOLLECTIVE ;  /* 0x000000000000791b */ /* 0x003fe20003800000 */
.L_x_3695:
[----:B------:R-:W-:Y:S01]  /*0c00*/  HFMA2.MMA R19, -RZ, RZ, 0, 2.384185791015625e-07 ;  /* 0x00000004ff137435 */ /* 0x000fe200000001ff */
[----:B------:R-:W-:-:S05]  /*0c10*/  MOV R12, R18 ;  /* 0x00000012000c7202 */ /* 0x000fca0000000f00 */
[----:B------:R-:W-:-:S04]  /*0c20*/  FADD.FTZ R12, R11, R12 ;  /* 0x0000000c0b0c7221 */ /* 0x000fc80000010000 */
[----:B------:R-:W-:-:S07]  /*0c30*/  IMAD.MOV.U32 R20, RZ, RZ, R12 ;  /* 0x000000ffff147224 */ /* 0x000fce00078e000c */
[----:B------:R-:W-:Y:S05]  /*0c40*/  WARPSYNC.COLLECTIVE R17, `(.L_x_3696) ;  /* 0x0000000011087348 */ /* 0x000fea0003c00000 */
[----:B------:R0:W1:Y:S02]  /*0c50*/  SHFL.BFLY P2, R18, R20, R19, R22 ;  /* 0x0c00001314127389 */ /* 0x0000640000040016 */
[----:B01----:R-:W-:Y:S01]  /*0c60*/  ENDCOLLECTIVE ;  /* 0x000000000000791b */ /* 0x003fe20003800000 */
.L_x_3696:
[----:B------:R-:W-:Y:S01]  /*0c70*/  IMAD.MOV.U32 R19, RZ, RZ, 0x8 ;  /* 0x00000008ff137424 */ /* 0x000fe200078e00ff */
[----:B------:R-:W-:-:S05]  /*0c80*/  MOV R13, R18 ;  /* 0x00000012000d7202 */ /* 0x000fca0000000f00 */
[----:B------:R-:W-:-:S05]  /*0c90*/  FADD.FTZ R13, R12, R13 ;  /* 0x0000000d0c0d7221 */ /* 0x000fca0000010000 */
[----:B------:R-:W-:-:S07]  /*0ca0*/  MOV R20, R13 ;  /* 0x0000000d00147202 */ /* 0x000fce0000000f00 */
[----:B------:R-:W-:Y:S05]  /*0cb0*/  WARPSYNC.COLLECTIVE R17, `(.L_x_3697) ;  /* 0x0000000011087348 */ /* 0x000fea0003c00000 */
[----:B------:R0:W1:Y:S02]  /*0cc0*/  SHFL.BFLY P2, R18, R20, R19, R22 ;  /* 0x0c00001314127389 */ /* 0x0000640000040016 */
[----:B01----:R-:W-:Y:S01]  /*0cd0*/  ENDCOLLECTIVE ;  /* 0x000000000000791b */ /* 0x003fe20003800000 */
.L_x_3697:
[----:B------:R-:W-:Y:S01]  /*0ce0*/  HFMA2.MMA R19, -RZ, RZ, 0, 9.5367431640625e-07 ;  /* 0x00000010ff137435 */ /* 0x000fe200000001ff */
[----:B------:R-:W-:-:S05]  /*0cf0*/  MOV R10, R18 ;  /* 0x00000012000a7202 */ /* 0x000fca0000000f00 */
[----:B------:R-:W-:-:S05]  /*0d00*/  FADD.FTZ R10, R13, R10 ;  /* 0x0000000a0d0a7221 */ /* 0x000fca0000010000 */
[----:B------:R-:W-:-:S07]  /*0d10*/  MOV R20, R10 ;  /* 0x0000000a00147202 */ /* 0x000fce0000000f00 */
[----:B------:R-:W-:Y:S05]  /*0d20*/  WARPSYNC.COLLECTIVE R17, `(.L_x_3698) ;  /* 0x0000000011087348 */ /* 0x000fea0003c00000 */
[----:B------:R0:W1:Y:S02]  /*0d30*/  SHFL.BFLY P2, R18, R20, R19, R22 ;  /* 0x0c00001314127389 */ /* 0x0000640000040016 */
[----:B01----:R-:W-:Y:S01]  /*0d40*/  ENDCOLLECTIVE ;  /* 0x000000000000791b */ /* 0x003fe20003800000 */
.L_x_3698:
[----:B------:R-:W-:Y:S01]  /*0d50*/  HFMA2.MMA R19, -RZ, RZ, 0, 5.9604644775390625e-08 ;  /* 0x00000001ff137435 */ /* 0x000fe200000001ff */
[----:B------:R-:W-:Y:S01]  /*0d60*/  MOV R20, R9 ;  /* 0x0000000900147202 */ /* 0x000fe20000000f00 */
[----:B------:R-:W-:-:S09]  /*0d70*/  IMAD.MOV.U32 R11, RZ, RZ, R18 ;  /* 0x000000ffff0b7224 */ /* 0x000fd200078e0012 */
[----:B------:R-:W-:Y:S05]  /*0d80*/  WARPSYNC.COLLECTIVE R17, `(.L_x_3699) ;  /* 0x0000000011087348 */ /* 0x000fea0003c00000 */
[----:B------:R0:W1:Y:S02]  /*0d90*/  SHFL.BFLY P2, R18, R20, R19, R22 ;  /* 0x0c00001314127389 */ /* 0x0000640000040016 */
[----:B01----:R-:W-:Y:S01]  /*0da0*/  ENDCOLLECTIVE ;  /* 0x000000000000791b */ /* 0x003fe20003800000 */
.L_x_3699:
[----:B------:R-:W-:Y:S01]  /*0db0*/  HFMA2.MMA R19, -RZ, RZ, 0, 1.1920928955078125e-07 ;  /* 0x00000002ff137435 */ /* 0x000fe200000001ff */
[----:B------:R-:W-:-:S05]  /*0dc0*/  MOV R12, R18 ;  /* 0x00000012000c7202 */ /* 0x000fca0000000f00 */
[----:B------:R-:W-:-:S04]  /*0dd0*/  FADD.FTZ R14, R9, R12 ;  /* 0x0000000c090e7221 */ /* 0x000fc80000010000 */
[----:B------:R-:W-:-:S07]  /*0de0*/  IMAD.MOV.U32 R20, RZ, RZ, R14 ;  /* 0x000000ffff147224 */ /* 0x000fce00078e000e */
[----:B------:R-:W-:Y:S05]  /*0df0*/  WARPSYNC.COLLECTIVE R17, `(.L_x_3700) ;  /* 0x0000000011087348 */ /* 0x000fea0003c00000 */
[----:B------:R0:W1:Y:S02]  /*0e00*/  SHFL.BFLY P2, R18, R20, R19, R22 ;  /* 0x0c00001314127389 */ /* 0x0000640000040016 */
[----:B01----:R-:W-:Y:S01]  /*0e10*/  ENDCOLLECTIVE ;  /* 0x000000000000791b */ /* 0x003fe20003800000 */
.L_x_3700:
[----:B------:R-:W-:Y:S01]  /*0e20*/  IMAD.MOV.U32 R19, RZ, RZ, 0x4 ;  /* 0x00000004ff137424 */ /* 0x000fe200078e00ff */
[----:B------:R-:W-:-:S05]  /*0e30*/  MOV R13, R18 ;  /* 0x00000012000d7202 */ /* 0x000fca0000000f00 */
[----:B------:R-:W-:-:S05]  /*0e40*/  FADD.FTZ R15, R14, R13 ;  /* 0x0000000d0e0f7221 */ /* 0x000fca0000010000 */
[----:B------:R-:W-:-:S07]  /*0e50*/  MOV R20, R15 ;  /* 0x0000000f00147202 */ /* 0x000fce0000000f00 */
[----:B------:R-:W-:Y:S05]  /*0e60*/  WARPSYNC.COLLECTIVE R17, `(.L_x_3701) ;  /* 0x0000000011087348 */ /* 0x000fea0003c00000 */
[----:B------:R0:W1:Y:S02]  /*0e70*/  SHFL.BFLY P2, R18, R20, R19, R22 ;  /* 0x0c00001314127389 */ /* 0x0000640000040016 */
[----:B01----:R-:W-:Y:S01]  /*0e80*/  ENDCOLLECTIVE ;  /* 0x000000000000791b */ /* 0x003fe20003800000 */
.L_x_3701:
[----:B------:R-:W-:Y:S01]  /*0e90*/  HFMA2.MMA R19, -RZ, RZ, 0, 4.76837158203125e-07 ;  /* 0x00000008ff137435 */ /* 0x000fe200000001ff */
[----:B------:R-:W-:-:S05]  /*0ea0*/  MOV R16, R18 ;  /* 0x0000001200107202 */ /* 0x000fca0000000f00 */
[----:B------:R-:W-:-:S05]  /*0eb0*/  FADD.FTZ R16, R15, R16 ;  /* 0x000000100f107221 */ /* 0x000fca0000010000 */
[----:B------:R-:W-:-:S07]  /*0ec0*/  MOV R20, R16 ;  /* 0x0000001000147202 */ /* 0x000fce0000000f00 */
[----:B------:R-:W-:Y:S05]  /*0ed0*/  WARPSYNC.COLLECTIVE R17, `(.L_x_3702) ;  /* 0x0000000011087348 */ /* 0x000fea0003c00000 */
[----:B------:R0:W1:Y:S02]  /*0ee0*/  SHFL.BFLY P2, R18, R20, R19, R22 ;  /* 0x0c00001314127389 */ /* 0x0000640000040016 */
[----:B01----:R-:W-:Y:S01]  /*0ef0*/  ENDCOLLECTIVE ;  /* 0x000000000000791b */ /* 0x003fe20003800000 */
.L_x_3702:
[----:B------:R-:W-:Y:S01]  /*0f00*/  HFMA2.MMA R19, -RZ, RZ, 0, 9.5367431640625e-07 ;  /* 0x00000010ff137435 */ /* 0x000fe200000001ff */
[----:B------:R-:W-:-:S04]  /*0f10*/  IMAD.MOV.U32 R9, RZ, RZ, R18 ;  /* 0x000000ffff097224 */ /* 0x000fc800078e0012 */
[----:B------:R-:W-:-:S05]  /*0f20*/  FADD.FTZ R9, R16, R9 ;  /* 0x0000000910097221 */ /* 0x000fca0000010000 */
[----:B------:R-:W-:-:S07]  /*0f30*/  MOV R20, R9 ;  /* 0x0000000900147202 */ /* 0x000fce0000000f00 */
[----:B------:R-:W-:Y:S05]  /*0f40*/  WARPSYNC.COLLECTIVE R17, `(.L_x_3703) ;  /* 0x0000000011087348 */ /* 0x000fea0003c00000 */
[----:B------:R0:W1:Y:S02]  /*0f50*/  SHFL.BFLY P2, R18, R20, R19, R22 ;  /* 0x0c00001314127389 */ /* 0x0000640000040016 */
[----:B01----:R-:W-:Y:S01]  /*0f60*/  ENDCOLLECTIVE ;  /* 0x000000000000791b */ /* 0x003fe20003800000 */
.L_x_3703:
[----:B------:R-:W-:Y:S01]  /*0f70*/  MOV R14, R18 ;  /* 0x00000012000e7202 */ /* 0x000fe20000000f00 */
[----:B------:R-:W-:Y:S06]  /*0f80*/  BRA `(.L_x_3704) ;  /* 0xfffffff8007c7947 */ /* 0x000fec000383ffff */
.L_x_3705:
        /* <DEDUP_REMOVED lines=15> */
.L_x_5548:


//--------------------- .text._ZN10layer_norm13ln_bwd_kernelINS_13Kernel_traitsI6__halffS2_fjLj5120ELj1ELj1ELj4ELj16ENS_18Kernel_traits_baseILj5120ES2_fS2_fjLj128EEEEEEEvNS_9BwdParamsE --------------------------
	.section	.text._ZN10layer_norm13ln_bwd_kernelINS_13Kernel_traitsI6__halffS2_fjLj5120ELj1ELj1ELj4ELj16ENS_18Kernel_traits_baseILj5120ES2_fS2_fjLj128EEEEEEEvNS_9BwdParamsE,"ax",@progbits
	.align	128
        .global         _ZN10layer_norm13ln_bwd_kernelINS_13Kernel_traitsI6__halffS2_fjLj5120ELj1ELj1ELj4ELj16ENS_18Kernel_traits_baseILj5120ES2_fS2_fjLj128EEEEEEEvNS_9BwdParamsE
        .type           _ZN10layer_norm13ln_bwd_kernelINS_13Kernel_traitsI6__halffS2_fjLj5120ELj1ELj1ELj4ELj16ENS_18Kernel_traits_baseILj5120ES2_fS2_fjLj128EEEEEEEvNS_9BwdParamsE,@function
        .size           _ZN10layer_norm13ln_bwd_kernelINS_13Kernel_traitsI6__halffS2_fjLj5120ELj1ELj1ELj4ELj16ENS_18Kernel_traits_baseILj5120ES2_fS2_fjLj128EEEEEEEvNS_9BwdParamsE,(.L_x_5549 - _ZN10layer_norm13ln_bwd_kernelINS_13Kernel_traitsI6__halffS2_fjLj5120ELj1ELj1ELj4ELj16ENS_18Kernel_traits_baseILj5120ES2_fS2_fjLj128EEEEEEEvNS_9BwdParamsE)
        .other          _ZN10layer_norm13ln_bwd_kernelINS_13Kernel_traitsI6__halffS2_fjLj5120ELj1ELj1ELj4ELj16ENS_18Kernel_traits_baseILj5120ES2_fS2_fjLj128EEEEEEEvNS_9BwdParamsE,@"STO_CUDA_ENTRY STV_DEFAULT"
_ZN10layer_norm13ln_bwd_kernelINS_13Kernel_traitsI6__halffS2_fjLj5120ELj1ELj1ELj4ELj16ENS_18Kernel_traits_baseILj5120ES2_fS2_fjLj128EEEEEEEvNS_9BwdParamsE:
.text._ZN10layer_norm13ln_bwd_kernelINS_13Kernel_traitsI6__halffS2_fjLj5120ELj1ELj1ELj4ELj16ENS_18Kernel_traits_baseILj5120ES2_fS2_fjLj128EEEEEEEvNS_9BwdParamsE:
        /* <DEDUP_REMOVED lines=83> */
[----:B-----5:R-:W-:Y:S01]  /*0530*/  HADD2.F32 R0, -RZ, R246.H0_H0 ;  /* 0x200000f6ff007230 */ /* 0x020fe20000004100 */
[----:B------:R-:W-:Y:S01]  /*0540*/  UMOV UR4, 0x400 ;  /* 0x0000040000047882 */ /* 0x000fe20000000000 */
[----:B------:R-:W-:Y:S01]  /*0550*/  SHF.R.U64 R249, R246, 0x10, R247 ;  /* 0x00000010f6f97819 */ /* 0x000fe200000012f7 */
[----:B------:R-:W-:Y:S01]  /*0560*/  HADD2.F32 R245, -RZ, R242.H0_H0 ;  /* 0x200000f2fff57230 */ /* 0x000fe20000004100 */
[----:B------:R-:W-:Y:S01]  /*0570*/  SHF.R.U64 R244, R242, 0x10, R243 ;  /* 0x00000010f2f47819 */ /* 0x000fe200000012f3 */
[----:B------:R0:W-:Y:S01]  /*0580*/  STL [R1], R0 ;  /* 0x0000000001007387 */ /* 0x0001e20000100800 */
[----:B------:R-:W-:Y:S01]  /*0590*/  SHF.R.U32.HI R246, RZ, 0x10, R247 ;  /* 0x00000010fff67819 */ /* 0x000fe200000116f7 */
[----:B------:R-:W-:Y:S01]  /*05a0*/  HFMA2.MMA R180, -RZ, RZ, 0, 5.9604644775390625e-08 ;  /* 0x00000001ffb47435 */ /* 0x000fe200000001ff */
[----:B------:R-:W-:Y:S01]  /*05b0*/  SHF.R.U32.HI R242, RZ, 0x10, R243 ;  /* 0x00000010fff27819 */ /* 0x000fe200000116f3 */
[----:B------:R-:W-:Y:S01]  /*05c0*/  HFMA2.MMA R190, -RZ, RZ, 0, 0 ;  /* 0x00000000ffbe7435 */ /* 0x000fe200000001ff */
        /* <DEDUP_REMOVED lines=13> */
[----:B-1----:R-:W-:Y:S01]  /*06a0*/  ULEA UR4, UR5, UR4, 0x18 ;  /* 0x0000000405047291 */ /* 0x002fe2000f8ec03f */
        /* <DEDUP_REMOVED lines=61> */
[----:B------:R-:W-:Y:S01]  /*0a80*/  HADD2.F32 R249, -RZ, R249.H0_H0 ;  /* 0x200000f9fff97230 */ /* 0x000fe20000004100 */
[----:B------:R-:W-:Y:S01]  /*0a90*/  MOV R108, UR4 ;  /* 0x00000004006c7c02 */ /* 0x000fe20008000f00 */
        /* <DEDUP_REMOVED lines=20> */
[----:B0-----:R-:W-:Y:S01]  /*0be0*/  HADD2.F32 R0, -RZ, R4.H0_H0 ;  /* 0x20000004ff007230 */ /* 0x001fe20000004100 */
        /* <DEDUP_REMOVED lines=38> */
[----:B------:R-:W-:-:S02]  /*0e50*/  MOV R21, R52 ;  /* 0x0000003400157202 */ /* 0x000fc40000000f00 */
        /* <DEDUP_REMOVED lines=22> */
.L_x_3708:
        /* <DEDUP_REMOVED lines=314> */
[----:B------:R-:W-:Y:S02]  /*2360*/  HADD2.F32 R234, -RZ, R234.H0_H0 ;  /* 0x200000eaffea7230 */ /* 0x000fe40000004100 */
[----:B0-----:R-:W-:Y:S01]  /*2370*/  @P0 FMUL.FTZ R95, R60, R59 ;  /* 0x0000003b3c5f0220 */ /* 0x001fe20000410000 */
[----:B------:R-:W-:Y:S01]  /*2380*/  MOV R236, R149 ;  /* 0x0000009500ec7202 */ /* 0x000fe20000000f00 */
[----:B------:R-:W-:Y:S01]  /*2390*/  @!P0 FADD.FTZ R59, R84, -R188 ;  /* 0x800000bc543b8221 */ /* 0x000fe20000010000 */
[----:B------:R-:W-:Y:S01]  /*23a0*/  @P0 FADD.FTZ R84, -R247, R86 ;  /* 0x00000056f7540221 */ /* 0x000fe20000010100 */
[----:B------:R-:W-:Y:S02]  /*23b0*/  HADD2.F32 R235, -RZ, R235.H0_H0 ;  /* 0x200000ebffeb7230 */ /* 0x000fe40000004100 */
[----:B------:R-:W-:Y:S01]  /*23c0*/  @!P0 FADD.FTZ R86, R86, -R188 ;  /* 0x800000bc56568221 */ /* 0x000fe20000010000 */
[----:B------:R-:W-:Y:S01]  /*23d0*/  @P0 FADD.FTZ R85, -R246, R87 ;  /* 0x00000057f6550221 */ /* 0x000fe20000010100 */
[----:B------:R-:W-:Y:S01]  /*23e0*/  @!P0 FMUL.FTZ R95, R168, R251 ;  /* 0x000000fba85f8220 */ /* 0x000fe20000410000 */
[----:B------:R-:W-:Y:S01]  /*23f0*/  FMUL.FTZ R60, R0, R234 ;  /* 0x000000ea003c7220 */ /* 0x000fe20000410000 */
[----:B------:R-:W-:Y:S01]  /*2400*/  SHF.R.U32.HI R149, RZ, 0x10, R149 ;  /* 0x00000010ff957819 */ /* 0x000fe20000011695 */
[----:B-1----:R-:W-:Y:S01]  /*2410*/  @P0 FMUL.FTZ R84, R84, R57 ;  /* 0x0000003954540220 */ /* 0x002fe20000410000 */
[----:B------:R-:W-:-:S02]  /*2420*/  HADD2.F32 R236, -RZ, R236.H0_H0 ;  /* 0x200000ecffec7230 */ /* 0x000fc40000004100 */
[----:B------:R-:W-:Y:S01]  /*2430*/  @!P0 FADD.FTZ R188, R87, -R188 ;  /* 0x800000bc57bc8221 */ /* 0x000fe20000010000 */
[C---:B------:R-:W-:Y:S01]  /*2440*/  @!P0 FMUL.FTZ R84, R168.reuse, R86 ;  /* 0x00000056a8548220 */ /* 0x040fe20000410000 */
[----:B----4-:R-:W-:Y:S01]  /*2450*/  @P0 FMUL.FTZ R85, R85, R58 ;  /* 0x0000003a55550220 */ /* 0x010fe20000410000 */
[C---:B------:R-:W-:Y:S01]  /*2460*/  FADD.FTZ R129, R235.reuse, R129 ;  /* 0x00000081eb817221 */ /* 0x040fe20000010000 */
[----:B------:R-:W-:Y:S01]  /*2470*/  FFMA.FTZ R52, R235, R95, R52 ;  /* 0x0000005feb347223 */ /* 0x000fe20000010034 */
[----:B------:R-:W-:Y:S01]  /*2480*/  FMUL.FTZ R235, R109, R235 ;  /* 0x000000eb6deb7220 */ /* 0x000fe20000410000 */
[----:B------:R-:W-:Y:S01]  /*2490*/  FADD.FTZ R58, RZ, R60 ;  /* 0x0000003cff3a7221 */ /* 0x000fe20000010000 */
[----:B------:R-:W-:Y:S02]  /*24a0*/  HADD2.F32 R149, -RZ, R149.H0_H0 ;  /* 0x20000095ff957230 */ /* 0x000fe40000004100 */
[C---:B------:R-:W-:Y:S01]  /*24b0*/  @!P0 FMUL.FTZ R94, R168.reuse, R59 ;  /* 0x0000003ba85e8220 */ /* 0x040fe20000410000 */
[----:B------:R-:W-:Y:S01]  /*24c0*/  @!P0 FMUL.FTZ R85, R168, R188 ;  /* 0x000000bca8558220 */ /* 0x000fe20000410000 */
[C---:B------:R-:W-:Y:S01]  /*24d0*/  FADD.FTZ R130, R236.reuse, R130 ;  /* 0x00000082ec827221 */ /* 0x040fe20000010000 */
[----:B------:R-:W-:Y:S01]  /*24e0*/  FFMA.FTZ R49, R236, R84, R49 ;  /* 0x00000054ec317223 */ /* 0x000fe20000010031 */
[----:B------:R-:W-:Y:S01]  /*24f0*/  FMUL.FTZ R236, R2, R236 ;  /* 0x000000ec02ec7220 */ /* 0x000fe20000410000 */
[----:B------:R-:W-:Y:S01]  /*2500*/  FADD.FTZ R59, R58, R235 ;  /* 0x000000eb3a3b7221 */ /* 0x000fe20000010000 */
[----:B------:R-:W-:-:S02]  /*2510*/  HADD2.F32 R180, -RZ, R180.H0_H0 ;  /* 0x200000b4ffb47230 */ /* 0x000fc40000004100 */
[C---:B------:R-:W-:Y:S01]  /*2520*/  FADD.FTZ R131, R149.reuse, R131 ;  /* 0x0000008395837221 */ /* 0x040fe20000010000 */
[----:B------:R-:W-:Y:S01]  /*2530*/  FFMA.FTZ R50, R149, R85, R50 ;  /* 0x0000005595327223 */ /* 0x000fe20000010032 */
[----:B------:R-:W-:Y:S01]  /*2540*/  FMUL.FTZ R149, R110, R149 ;  /* 0x000000956e957220 */ /* 0x000fe20000410000 */
[----:B------:R-:W-:Y:S01]  /*2550*/  FFMA.FTZ R86, R60, R94, RZ ;  /* 0x0000005e3c567223 */ /* 0x000fe200000100ff */
[----:B------:R-:W-:Y:S01]  /*2560*/  FADD.FTZ R58, R59, R236 ;  /* 0x000000ec3b3a7221 */ /* 0x000fe20000010000 */
[----:B------:R-:W-:Y:S02]  /*2570*/  HADD2.F32 R152, -RZ, R152.H0_H0 ;  /* 0x20000098ff987230 */ /* 0x000fe40000004100 */
[C---:B------:R-:W-:Y:S01]  /*2580*/  FADD.FTZ R132, R180.reuse, R132 ;  /* 0x00000084b4847221 */ /* 0x040fe20000010000 */
[----:B------:R-:W-:Y:S01]  /*2590*/  FFMA.FTZ R47, R180, R134, R47 ;  /* 0x00000086b42f7223 */ /* 0x000fe2000001002f */
[----:B------:R-:W-:Y:S01]  /*25a0*/  FMUL.FTZ R180, R3, R180 ;  /* 0x000000b403b47220 */ /* 0x000fe20000410000 */
[----:B------:R-:W-:Y:S01]  /*25b0*/  FFMA.FTZ R87, R235, R95, R86 ;  /* 0x0000005feb577223 */ /* 0x000fe20000010056 */
[----:B------:R-:W-:Y:S01]  /*25c0*/  FADD.FTZ R59, R58, R149 ;  /* 0x000000953a3b7221 */ /* 0x000fe20000010000 */
[----:B------:R-:W-:-:S02]  /*25d0*/  HADD2.F32 R153, -RZ, R153.H0_H0 ;  /* 0x20000099ff997230 */ /* 0x000fc40000004100 */
[C---:B------:R-:W-:Y:S01]  /*25e0*/  FADD.FTZ R133, R152.reuse, R133 ;  /* 0x0000008598857221 */ /* 0x040fe20000010000 */
[----:B------:R-:W-:Y:S01]  /*25f0*/  FFMA.FTZ R48, R152, R142, R48 ;  /* 0x0000008e98307223 */ /* 0x000fe20000010030 */
[----:B------:R-:W-:Y:S01]  /*2600*/  FMUL.FTZ R152, R111, R152 ;  /* 0x000000986f987220 */ /* 0x000fe20000410000 */
[----:B------:R-:W-:Y:S01]  /*2610*/  FFMA.FTZ R86, R236, R84, R87 ;  /* 0x00000054ec567223 */ /* 0x000fe20000010057 */
[----:B------:R-:W-:Y:S01]  /*2620*/  FADD.FTZ R59, R59, R180 ;  /* 0x000000b43b3b7221 */ /* 0x000fe20000010000 */
[----:B------:R-:W-:Y:S01]  /*2630*/  MOV R191, R136 ;  /* 0x0000008800bf7202 */ /* 0x000fe20000000f00 */
[----:B------:R-:W-:Y:S02]  /*2640*/  HADD2.F32 R186, -RZ, R186.H0_H0 ;  /* 0x200000baffba7230 */ /* 0x000fe40000004100 */
[C---:B------:R-:W-:Y:S01]  /*2650*/  FADD.FTZ R158, R153.reuse, R158 ;  /* 0x0000009e999e7221 */ /* 0x040fe20000010000 */
[----:B------:R-:W-:Y:S01]  /*2660*/  FFMA.FTZ R45, R153, R141, R45 ;  /* 0x0000008d992d7223 */ /* 0x000fe2000001002d */
[----:B------:R-:W-:Y:S01]  /*2670*/  FMUL.FTZ R153, R4, R153 ;  /* 0x0000009904997220 */ /* 0x000fe20000410000 */
[----:B------:R-:W-:Y:S01]  /*2680*/  FFMA.FTZ R87, R149, R85, R86 ;  /* 0x0000005595577223 */ /* 0x000fe20000010056 */
[----:B------:R-:W-:Y:S01]  /*2690*/  FADD.FTZ R58, R59, R152 ;  /* 0x000000983b3a7221 */ /* 0x000fe20000010000 */
[----:B------:R-:W-:Y:S01]  /*26a0*/  SHF.R.U64 R136, R136, 0x10, R137 ;  /* 0x0000001088887819 */ /* 0x000fe20000001289 */
        /* <DEDUP_REMOVED lines=13> */
[----:B------:R-:W-:Y:S01]  /*2780*/  SHF.R.U32.HI R137, RZ, 0x10, R137 ;  /* 0x00000010ff897819 */ /* 0x000fe20000011689 */
        /* <DEDUP_REMOVED lines=106> */
[----:B------:R-:W-:Y:S02]  /*2e30*/  HADD2.F32 R232, -RZ, R232.H0_H0 ;  /* 0x200000e8ffe87230 */ /* 0x000fe40000004100 */
[C---:B------:R-:W-:Y:S01]  /*2e40*/  FADD.FTZ R178, R230.reuse, R178 ;  /* 0x000000b2e6b27221 */ /* 0x040fe20000010000 */
[----:B------:R-:W-:Y:S01]  /*2e50*/  FFMA.FTZ R98, R230, R77, R98 ;  /* 0x0000004de6627223 */ /* 0x000fe20000010062 */
[----:B---3--:R-:W-:Y:S01]  /*2e60*/  MOV R57, R156 ;  /* 0x0000009c00397202 */ /* 0x008fe20000000f00 */
        /* <DEDUP_REMOVED lines=9> */
[----:B------:R-:W-:-:S02]  /*2f00*/  HADD2.F32 R57, -RZ, R57.H0_H0 ;  /* 0x20000039ff397230 */ /* 0x000fc40000004100 */
[----:B------:R-:W-:Y:S01]  /*2f10*/  FFMA.FTZ R87, R229, R74, R86 ;  /* 0x0000004ae5577223 */ /* 0x000fe20000010056 */
[----:B------:R-:W-:Y:S01]  /*2f20*/  FADD.FTZ R58, R59, R232 ;  /* 0x000000e83b3a7221 */ /* 0x000fe20000010000 */
[----:B------:R-:W-:Y:S01]  /*2f30*/  MOV R59, R157 ;  /* 0x0000009d003b7202 */ /* 0x000fe20000000f00 */
[----:B------:R-:W-:Y:S02]  /*2f40*/  HADD2.F32 R238, -RZ, R238.H0_H0 ;  /* 0x200000eeffee7230 */ /* 0x000fe40000004100 */
[C---:B------:R-:W-:Y:S01]  /*2f50*/  FADD.FTZ R181, R57.reuse, R181 ;  /* 0x000000b539b57221 */ /* 0x040fe20000010000 */
[----:B------:R-:W-:Y:S01]  /*2f60*/  FFMA.FTZ R55, R57, R79, R55 ;  /* 0x0000004f39377223 */ /* 0x000fe20000010037 */
[C---:B------:R-:W-:Y:S01]  /*2f70*/  FADD.FTZ R96, R234.reuse, R96 ;  /* 0x00000060ea607221 */ /* 0x040fe20000010000 */
[----:B------:R-:W-:Y:S01]  /*2f80*/  FFMA.FTZ R51, R234, R94, R51 ;  /* 0x0000005eea337223 */ /* 0x000fe20000010033 */
[----:B------:R-:W-:Y:S01]  /*2f90*/  FMUL.FTZ R57, R15, R57 ;  /* 0x000000390f397220 */ /* 0x000fe20000410000 */
[----:B------:R-:W-:Y:S01]  /*2fa0*/  FFMA.FTZ R87, R230, R77, R87 ;  /* 0x0000004de6577223 */ /* 0x000fe20000010057 */
[----:B------:R-:W-:Y:S01]  /*2fb0*/  SHF.R.U32.HI R234, RZ, 0x10, R157 ;  /* 0x00000010ffea7819 */ /* 0x000fe2000001169d */
[----:B------:R-:W-:Y:S01]  /*2fc0*/  HADD2.F32 R248, -RZ, R59.H0_H0 ;  /* 0x2000003bfff87230 */ /* 0x000fe20000004100 */
[----:B--2---:R-:W-:Y:S01]  /*2fd0*/  MOV R237, R151 ;  /* 0x0000009700ed7202 */ /* 0x004fe20000000f00 */
[C---:B------:R-:W-:Y:S01]  /*2fe0*/  FADD.FTZ R179, R238.reuse, R179 ;  /* 0x000000b3eeb37221 */ /* 0x040fe20000010000 */
[----:B------:R-:W-:Y:S01]  /*2ff0*/  FFMA.FTZ R29, R238, R78, R29 ;  /* 0x0000004eee1d7223 */ /* 0x000fe2000001001d */
[----:B------:R-:W-:Y:S01]  /*3000*/  FADD.FTZ R58, R58, R57 ;  /* 0x000000393a3a7221 */ /* 0x000fe20000010000 */
[----:B------:R-:W-:Y:S01]  /*3010*/  FMUL.FTZ R238, R123, R238 ;  /* 0x000000ee7bee7220 */ /* 0x000fe20000410000 */
[----:B------:R-:W-:Y:S01]  /*3020*/  FFMA.FTZ R86, R232, R76, R87 ;  /* 0x0000004ce8567223 */ /* 0x000fe20000010057 */
[----:B------:R-:W-:-:S02]  /*3030*/  HADD2.F32 R234, -RZ, R234.H0_H0 ;  /* 0x200000eaffea7230 */ /* 0x000fc40000004100 */
[----:B------:R-:W-:Y:S02]  /*3040*/  HADD2.F32 R145, -RZ, R145.H0_H0 ;  /* 0x20000091ff917230 */ /* 0x000fe40000004100 */
[----:B------:R-:W-:Y:S01]  /*3050*/  FADD.FTZ R58, R58, R238 ;  /* 0x000000ee3a3a7221 */ /* 0x000fe20000010000 */
[----:B------:R-:W-:Y:S02]  /*3060*/  HADD2.F32 R87, -RZ, R237.H0_H0 ;  /* 0x200000edff577230 */ /* 0x000fe40000004100 */
[----:B------:R-:W-:Y:S01]  /*3070*/  FMUL.FTZ R237, R16, R248 ;  /* 0x000000f810ed7220 */ /* 0x000fe20000410000 */
[----:B------:R-:W-:Y:S01]  /*3080*/  FFMA.FTZ R57, R57, R79, R86 ;  /* 0x0000004f39397223 */ /* 0x000fe20000010056 */
[----:B------:R-:W-:Y:S02]  /*3090*/  HADD2.F32 R146, -RZ, R146.H0_H0 ;  /* 0x20000092ff927230 */ /* 0x000fe40000004100 */
[----:B------:R-:W-:Y:S01]  /*30a0*/  FADD.FTZ R182, R234, R182 ;  /* 0x000000b6eab67221 */ /* 0x000fe20000010000 */
[----:B------:R-:W-:-:S02]  /*30b0*/  HADD2.F32 R59, -RZ, R233.H0_H0 ;  /* 0x200000e9ff3b7230 */ /* 0x000fc40000004100 */
[----:B------:R-:W-:Y:S01]  /*30c0*/  FFMA.FTZ R28, R234, R80, R28 ;  /* 0x00000050ea1c7223 */ /* 0x000fe2000001001c */
[C---:B------:R-:W-:Y:S01]  /*30d0*/  FADD.FTZ R185, R145.reuse, R185 ;  /* 0x000000b991b97221 */ /* 0x040fe20000010000 */
[----:B------:R-:W-:Y:S01]  /*30e0*/  FFMA.FTZ R25, R145, R83, R25 ;  /* 0x0000005391197223 */ /* 0x000fe20000010019 */
[----:B------:R-:W-:Y:S01]  /*30f0*/  FMUL.FTZ R233, R17, R145 ;  /* 0x0000009111e97220 */ /* 0x000fe20000410000 */
        /* <DEDUP_REMOVED lines=8> */
[----:B------:R-:W-:Y:S01]  /*3180*/  MOV R56, R150 ;  /* 0x0000009600387202 */ /* 0x000fe20000000f00 */
[----:B------:R-:W-:Y:S01]  /*3190*/  FFMA.FTZ R57, R237, R81, R58 ;  /* 0x00000051ed397223 */ /* 0x000fe2000001003a */
[----:B------:R-:W-:Y:S01]  /*31a0*/  SHF.R.U64 R150, R150, 0x10, R151 ;  /* 0x0000001096967819 */ /* 0x000fe20000001297 */
[----:B------:R-:W-:Y:S01]  /*31b0*/  FADD.FTZ R146, R146, R233 ;  /* 0x000000e992927221 */ /* 0x000fe20000010000 */
[----:B------:R-:W-:Y:S01]  /*31c0*/  SHF.R.U32.HI R151, RZ, 0x10, R151 ;  /* 0x00000010ff977819 */ /* 0x000fe20000011697 */
        /* <DEDUP_REMOVED lines=18> */
[----:B------:R-:W-:-:S03]  /*32f0*/  HADD2.F32 R150, -RZ, R150.H0_H0 ;  /* 0x20000096ff967230 */ /* 0x000fc60000004100 */
        /* <DEDUP_REMOVED lines=46> */
.L_x_3719:
[----:B------:R-:W3:Y:S01]  /*35e0*/  S2R R250, SR_TID.X ;  /* 0x0000000000fa7919 */ /* 0x000ee20000002100 */
[----:B0-2---:R-:W-:Y:S01]  /*35f0*/  FADD.FTZ R57, R57, R248 ;  /* 0x000000f839397221 */ /* 0x005fe20000010000 */
[----:B-1----:R-:W-:Y:S01]  /*3600*/  FADD.FTZ R56, R56, R59 ;  /* 0x0000003b38387221 */ /* 0x002fe20000010000 */
[----:B------:R-:W-:Y:S01]  /*3610*/  @!P2 MOV R59, 0x400 ;  /* 0x00000400003ba802 */ /* 0x000fe20000000f00 */
[----:B------:R-:W0:Y:S01]  /*3620*/  @!P2 S2R R248, SR_CgaCtaId ;  /* 0x0000000000f8a919 */ /* 0x000e220000008800 */
[----:B------:R-:W-:Y:S05]  /*3630*/  WARPSYNC.ALL ;  /* 0x0000000000007948 */ /* 0x000fea0003800000 */
[----:B------:R-:W1:Y:S01]  /*3640*/  S2R R252, SR_TID.X ;  /* 0x0000000000fc7919 */ /* 0x000e620000002100 */
[----:B------:R-:W-:Y:S01]  /*3650*/  HADD2.F32 R156, -RZ, R156.H0_H0 ;  /* 0x2000009cff9c7230 */ /* 0x000fe20000004100 */
[----:B---3--:R-:W-:-:S02]  /*3660*/  SHF.R.U32.HI R250, RZ, 0x5, R250 ;  /* 0x00000005fffa7819 */ /* 0x008fc400000116fa */
        /* <DEDUP_REMOVED lines=188> */
[----:B0-----:R-:W-:-:S02]  /*4230*/  MOV R61, R29 ;  /* 0x0000001d003d7202 */ /* 0x001fc40000000f00 */
        /* <DEDUP_REMOVED lines=55> */
.L_x_3706:
        /* <DEDUP_REMOVED lines=57> */
.L_x_3707:
[----:B------:R-:W-:Y:S01]  /*4940*/  HFMA2.MMA R251, -RZ, RZ, 0, 9.5367431640625e-07 ;  /* 0x00000010fffb7435 */ /* 0x000fe200000001ff */
[----:B------:R-:W-:Y:S02]  /*4950*/  MOV R248, 0xffffffff ;  /* 0xffffffff00f87802 */ /* 0x000fe40000000f00 */
[----:B------:R-:W-:Y:S02]  /*4960*/  MOV R252, R56 ;  /* 0x0000003800fc7202 */ /* 0x000fe40000000f00 */
[----:B------:R-:W-:-:S07]  /*4970*/  MOV R250, 0x1f ;  /* 0x0000001f00fa7802 */ /* 0x000fce0000000f00 */
[----:B------:R-:W-:Y:S05]  /*4980*/  WARPSYNC.COLLECTIVE R248, `(.L_x_3709) ;  /* 0x00000000f8087348 */ /* 0x000fea0003c00000 */
[----:B------:R0:W1:Y:S02]  /*4990*/  SHFL.DOWN P3, R248, R252, R251, R250 ;  /* 0x080000fbfcf87389 */ /* 0x00006400000600fa */
[----:B01----:R-:W-:Y:S01]  /*49a0*/  ENDCOLLECTIVE ;  /* 0x000000000000791b */ /* 0x003fe20003800000 */
.L_x_3709:
[----:B------:R-:W-:Y:S02]  /*49b0*/  MOV R252, R57 ;  /* 0x0000003900fc7202 */ /* 0x000fe40000000f00 */
[----:B------:R-:W-:Y:S02]  /*49c0*/  MOV R59, R248 ;  /* 0x000000f8003b7202 */ /* 0x000fe40000000f00 */
[----:B------:R-:W-:-:S03]  /*49d0*/  MOV R248, 0xffffffff ;  /* 0xffffffff00f87802 */ /* 0x000fc60000000f00 */
[----:B------:R-:W-:-:S07]  /*49e0*/  FADD.FTZ R56, R56, R59 ;  /* 0x0000003b38387221 */ /* 0x000fce0000010000 */
[----:B------:R-:W-:Y:S05]  /*49f0*/  WARPSYNC.COLLECTIVE R248, `(.L_x_3710) ;  /* 0x00000000f8087348 */ /* 0x000fea0003c00000 */
[----:B------:R0:W1:Y:S02]  /*4a00*/  SHFL.DOWN P3, R248, R252, R251, R250 ;  /* 0x080000fbfcf87389 */ /* 0x00006400000600fa */
[----:B01----:R-:W-:Y:S01]  /*4a10*/  ENDCOLLECTIVE ;  /* 0x000000000000791b */ /* 0x003fe20003800000 */
.L_x_3710:
        /* <DEDUP_REMOVED lines=8> */
.L_x_3711:
[----:B------:R-:W-:Y:S02]  /*4aa0*/  MOV R252, R57 ;  /* 0x0000003900fc7202 */ /* 0x000fe40000000f00 */
[----:B------:R-:W-:Y:S02]  /*4ab0*/  MOV R59, R248 ;  /* 0x000000f8003b7202 */ /* 0x000fe40000000f00 */
[----:B------:R-:W-:-:S03]  /*4ac0*/  MOV R248, 0xffffffff ;  /* 0xffffffff00f87802 */ /* 0x000fc60000000f00 */
[----:B------:R-:W-:-:S07]  /*4ad0*/  FADD.FTZ R56, R56, R59 ;  /* 0x0000003b38387221 */ /* 0x000fce0000010000 */
[----:B------:R-:W-:Y:S05]  /*4ae0*/  WARPSYNC.COLLECTIVE R248, `(.L_x_3712) ;  /* 0x00000000f8087348 */ /* 0x000fea0003c00000 */
[----:B------:R0:W1:Y:S02]  /*4af0*/  SHFL.DOWN P3, R248, R252, R251, R250 ;  /* 0x080000fbfcf87389 */ /* 0x00006400000600fa */
[----:B01----:R-:W-:Y:S01]  /*4b00*/  ENDCOLLECTIVE ;  /* 0x000000000000791b */ /* 0x003fe20003800000 */
.L_x_3712:
        /* <DEDUP_REMOVED lines=8> */
.L_x_3713:
[----:B------:R-:W-:Y:S02]  /*4b90*/  MOV R252, R57 ;  /* 0x0000003900fc7202 */ /* 0x000fe40000000f00 */
[----:B------:R-:W-:Y:S02]  /*4ba0*/  MOV R59, R248 ;  /* 0x000000f8003b7202 */ /* 0x000fe40000000f00 */
[----:B------:R-:W-:-:S03]  /*4bb0*/  MOV R248, 0xffffffff ;  /* 0xffffffff00f87802 */ /* 0x000fc60000000f00 */
[----:B------:R-:W-:-:S07]  /*4bc0*/  FADD.FTZ R56, R56, R59 ;  /* 0x0000003b38387221 */ /* 0x000fce0000010000 */
[----:B------:R-:W-:Y:S05]  /*4bd0*/  WARPSYNC.COLLECTIVE R248, `(.L_x_3714) ;  /* 0x00000000f8087348 */ /* 0x000fea0003c00000 */
[----:B------:R0:W1:Y:S02]  /*4be0*/  SHFL.DOWN P3, R248, R252, R251, R250 ;  /* 0x080000fbfcf87389 */ /* 0x00006400000600fa */
[----:B01----:R-:W-:Y:S01]  /*4bf0*/  ENDCOLLECTIVE ;  /* 0x000000000000791b */ /* 0x003fe20003800000 */
.L_x_3714:
        /* <DEDUP_REMOVED lines=8> */
.L_x_3715:
[----:B------:R-:W-:Y:S02]  /*4c80*/  MOV R252, R57 ;  /* 0x0000003900fc7202 */ /* 0x000fe40000000f00 */
[----:B------:R-:W-:Y:S02]  /*4c90*/  MOV R59, R248 ;  /* 0x000000f8003b7202 */ /* 0x000fe40000000f00 */
[----:B------:R-:W-:-:S03]  /*4ca0*/  MOV R248, 0xffffffff ;  /* 0xffffffff00f87802 */ /* 0x000fc60000000f00 */
[----:B------:R-:W-:-:S07]  /*4cb0*/  FADD.FTZ R56, R56, R59 ;  /* 0x0000003b38387221 */ /* 0x000fce0000010000 */
[----:B------:R-:W-:Y:S05]  /*4cc0*/  WARPSYNC.COLLECTIVE R248, `(.L_x_3716) ;  /* 0x00000000f8087348 */ /* 0x000fea0003c00000 */
[----:B------:R0:W1:Y:S02]  /*4cd0*/  SHFL.DOWN P3, R248, R252, R251, R250 ;  /* 0x080000fbfcf87389 */ /* 0x00006400000600fa */
[----:B01----:R-:W-:Y:S01]  /*4ce0*/  ENDCOLLECTIVE ;  /* 0x000000000000791b */ /* 0x003fe20003800000 */
.L_x_3716:
        /* <DEDUP_REMOVED lines=8> */
.L_x_3717:
[----:B------:R-:W-:Y:S02]  /*4d70*/  MOV R252, R57 ;  /* 0x0000003900fc7202 */ /* 0x000fe40000000f00 */
[----:B------:R-:W-:Y:S02]  /*4d80*/  MOV R59, R248 ;  /* 0x000000f8003b7202 */ /* 0x000fe40000000f00 */
[----:B------:R-:W-:-:S07]  /*4d90*/  MOV R248, 0xffffffff ;  /* 0xffffffff00f87802 */ /* 0x000fce0000000f00 */
[----:B------:R-:W-:Y:S05]  /*4da0*/  WARPSYNC.COLLECTIVE R248, `(.L_x_3718) ;  /* 0x00000000f8087348 */ /* 0x000fea0003c00000 */
[----:B------:R0:W1:Y:S02]  /*4db0*/  SHFL.DOWN P3, R248, R252, R251, R250 ;  /* 0x080000fbfcf87389 */ /* 0x00006400000600fa */
[----:B01----:R-:W-:Y:S01]  /*4dc0*/  ENDCOLLECTIVE ;  /* 0x000000000000791b */ /* 0x003fe20003800000 */
.L_x_3718:
[----:B------:R-:W-:Y:S05]  /*4dd0*/  BRA `(.L_x_3719) ;  /* 0xffffffe800007947 */ /* 0x000fea000383ffff */
.L_x_3720:
        /* <DEDUP_REMOVED lines=10> */
.L_x_5549:


//--------------------- .text._ZN10layer_norm22ln_bwd_finalize_kernelINS_22Kernel_traits_finalizeILj5120E6__halfS2_S2_fjLj1024ELj4ENS_18Kernel_traits_baseILj5120ES2_S2_S2_fjLj1024EEEEEEEvNS_9BwdParamsE --------------------------
	.section	.text._ZN10layer_norm22ln_bwd_finalize_kernelINS_22Kernel_traits_finalizeILj5120E6__halfS2_S2_fjLj1024ELj4ENS_18Kernel_traits_baseILj5120ES2_S2_S2_fjLj1024EEEEEEEvNS_9BwdParamsE,"ax",@progbits
	.align	128
        .global         _ZN10layer_norm22ln_bwd_finalize_kernelINS_22Kernel_traits_finalizeILj5120E6__halfS2_S2_fjLj1024ELj4ENS_18Kernel_traits_baseILj5120ES2_S2_S2_fjLj1024EEEEEEEvNS_9BwdParamsE
        .type           _ZN10layer_norm22ln_bwd_finalize_kernelINS_22Kernel_traits_finalizeILj5120E6__halfS2_S2_fjLj1024ELj4ENS_18Kernel_traits_baseILj5120ES2_S2_S2_fjLj1024EEEEEEEvNS_9BwdParamsE,@function
        .size           _ZN10layer_norm22ln_bwd_finalize_kernelINS_22Kernel_traits_finalizeILj5120E6__halfS2_S2_fjLj1024ELj4ENS_18Kernel_traits_baseILj5120ES2_S2_S2_fjLj1024EEEEEEEvNS_9BwdParamsE,(.L_x_5550 - _ZN10layer_norm22ln_bwd_finalize_kernelINS_22Kernel_traits_finalizeILj5120E6__halfS2_S2_fjLj1024ELj4ENS_18Kernel_traits_baseILj5120ES2_S2_S2_fjLj1024EEEEEEEvNS_9BwdParamsE)
        .other          _ZN10layer_norm22ln_bwd_finalize_kernelINS_22Kernel_traits_finalizeILj5120E6__halfS2_S2_fjLj1024ELj4ENS_18Kernel_traits_baseILj5120ES2_S2_S2_fjLj1024EEEEEEEvNS_9BwdParamsE,@"STO_CUDA_ENTRY STV_DEFAULT"
_ZN10layer_norm22ln_bwd_finalize_kernelINS_22Kernel_traits_finalizeILj5120E6__halfS2_S2_fjLj1024ELj4ENS_18Kernel_traits_baseILj5120ES2_S2_S2_fjLj1024EEEEEEEvNS_9BwdParamsE:
.text._ZN10layer_norm22ln_bwd_finalize_kernelINS_22Kernel_traits_finalizeILj5120E6__halfS2_S2_fjLj1024ELj4ENS_18Kernel_traits_baseILj5120ES2_S2_S2_fjLj1024EEEEEEEvNS_9BwdParamsE:
        /* <DEDUP_REMOVED lines=25> */
.L_x_3732:
        /* <DEDUP_REMOVED lines=28> */
.L_x_3725:
        /* <DEDUP_REMOVED lines=33> */
.L_x_3724:
[----:B------:R-:W-:Y:S05]  /*0560*/  BSYNC B1 ;  /* 0x0000000000017941 */ /* 0x000fea0003800000 */
.L_x_3723:
        /* <DEDUP_REMOVED lines=23> */
.L_x_3727:
[----:B------:R-:W-:Y:S05]  /*06e0*/  BSYNC B1 ;  /* 0x0000000000017941 */ /* 0x000fea0003800000 */
.L_x_3726:
        /* <DEDUP_REMOVED lines=11> */
.L_x_3722:
[----:B------:R-:W-:Y:S05]  /*07a0*/  BSYNC B0 ;  /* 0x0000000000007941 */ /* 0x000fea0003800000 */
.L_x_3721:
        /* <DEDUP_REMOVED lines=29> */
.L_x_3743:
[----:B------:R-:W-:Y:S01]  /*0980*/  @!P1 SHF.R.U32.HI R12, RZ, 0x3, R0 ;  /* 0x00000003ff0c9819 */ /* 0x000fe20000011600 */
[----:B---3--:R-:W-:Y:S01]  /*0990*/  FADD.FTZ R14, R9, R14 ;  /* 0x0000000e090e7221 */ /* 0x008fe20000010000 */
[----:B--2---:R-:W-:Y:S02]  /*09a0*/  FADD.FTZ R11, R10, R11 ;  /* 0x0000000b0a0b7221 */ /* 0x004fe40000010000 */
[----:B------:R-:W-:-:S05]  /*09b0*/  @!P1 LOP3.LUT R12, R12, 0x1ffffffc, RZ, 0xc0, !PT ;  /* 0x1ffffffc0c0c9812 */ /* 0x000fca00078ec0ff */
[----:B------:R2:W-:Y:S04]  /*09c0*/  @!P1 STS [R12+UR4+0x2000], R14 ;  /* 0x0020000e0c009988 */ /* 0x0005e80008000804 */
[----:B------:R2:W-:Y:S02]  /*09d0*/  @!P1 STS [R12+UR4+0x2080], R11 ;  /* 0x0020800b0c009988 */ /* 0x0005e40008000804 */
.L_x_3728:
        /* <DEDUP_REMOVED lines=14> */
.L_x_3731:
[----:B------:R-:W-:Y:S05]  /*0ac0*/  BSYNC B0 ;  /* 0x0000000000007941 */ /* 0x000fea0003800000 */
.L_x_3730:
[C---:B------:R-:W-:Y:S02]  /*0ad0*/  ISETP.GT.U32.AND P1, PT, R3.reuse, -0x1401, PT ;  /* 0xffffebff0300780c */ /* 0x040fe40003f24070 */
[----:B------:R-:W-:Y:S02]  /*0ae0*/  IADD3 R3, R3, 0x1400, RZ ;  /* 0x0000140003037810 */ /* 0x000fe40007ffe0ff */
[----:B------:R-:W-:-:S09]  /*0af0*/  IADD3 R5, R5, 0xa00, RZ ;  /* 0x00000a0005057810 */ /* 0x000fd20007ffe0ff */
[----:B------:R-:W-:Y:S05]  /*0b00*/  @P1 BRA `(.L_x_3732) ;  /* 0xfffffff400a01947 */ /* 0x000fea000383ffff */
[----:B------:R-:W-:Y:S05]  /*0b10*/  EXIT ;  /* 0x000000000000794d */ /* 0x000fea0003800000 */
.L_x_3729:
[----:B------:R-:W-:Y:S01]  /*0b20*/  HFMA2.MMA R19, -RZ, RZ, 0, 5.9604644775390625e-08 ;  /* 0x00000001ff137435 */ /* 0x000fe200000001ff */
[----:B---3--:R-:W-:Y:S01]  /*0b30*/  IMAD.MOV.U32 R20, RZ, RZ, R10 ;  /* 0x000000ffff147224 */ /* 0x008fe200078e000a */
[----:B------:R-:W-:Y:S02]  /*0b40*/  MOV R22, 0x1f ;  /* 0x0000001f00167802 */ /* 0x000fe40000000f00 */
[----:B------:R-:W-:-:S07]  /*0b50*/  MOV R17, 0xffffffff ;  /* 0xffffffff00117802 */ /* 0x000fce0000000f00 */
[----:B012---:R-:W-:Y:S05]  /*0b60*/  WARPSYNC.COLLECTIVE R17, `(.L_x_3733) ;  /* 0x0000000011087348 */ /* 0x007fea0003c00000 */
[----:B------:R3:W4:Y:S02]  /*0b70*/  SHFL.BFLY P2, R18, R20, R19, R22 ;  /* 0x0c00001314127389 */ /* 0x0007240000040016 */
[----:B01234-:R-:W-:Y:S01]  /*0b80*/  ENDCOLLECTIVE ;  /* 0x000000000000791b */ /* 0x01ffe20003800000 */
.L_x_3733:
[----:B------:R-:W-:Y:S01]  /*0b90*/  HFMA2.MMA R19, -RZ, RZ, 0, 1.1920928955078125e-07 ;  /* 0x00000002ff137435 */ /* 0x000fe200000001ff */
[----:B------:R-:W-:-:S04]  /*0ba0*/  IMAD.MOV.U32 R11, RZ, RZ, R18 ;  /* 0x000000ffff0b7224 */ /* 0x000fc800078e0012 */
[----:B------:R-:W-:-:S05]  /*0bb0*/  FADD.FTZ R11, R10, R11 ;  /* 0x0000000b0a0b7221 */ /* 0x000fca0000010000 */
[----:B------:R-:W-:-:S07]  /*0bc0*/  MOV R20, R11 ;  /* 0x0000000b00147202 */ /* 0x000fce0000000f00 */
[----:B------:R-:W-:Y:S05]  /*0bd0*/  WARPSYNC.COLLECTIVE R17, `(.L_x_3734) ;  /* 0x0000000011087348 */ /* 0x000fea0003c00000 */
[----:B------:R0:W1:Y:S02]  /*0be0*/  SHFL.BFLY P2, R18, R20, R19, R22 ;  /* 0x0c00001314127389 */ /* 0x0000640000040016 */
[----:B01----:R-:W-:Y:S01]  /*0bf0*/  ENDCOLLECTIVE ;  /* 0x000000000000791b */ /* 0x003fe20003800000 */
.L_x_3734:
[----:B------:R-:W-:Y:S01]  /*0c00*/  HFMA2.MMA R19, -RZ, RZ, 0, 2.384185791015625e-07 ;  /* 0x00000004ff137435 */ /* 0x000fe200000001ff */
[----:B------:R-:W-:-:S05]  /*0c10*/  MOV R12, R18 ;  /* 0x00000012000c7202 */ /* 0x000fca0000000f00 */
[----:B------:R-:W-:-:S04]  /*0c20*/  FADD.FTZ R12, R11, R12 ;  /* 0x0000000c0b0c7221 */ /* 0x000fc80000010000 */
[----:B------:R-:W-:-:S07]  /*0c30*/  IMAD.MOV.U32 R20, RZ, RZ, R12 ;  /* 0x000000ffff147224 */ /* 0x000fce00078e000c */
[----:B------:R-:W-:Y:S05]  /*0c40*/  WARPSYNC.COLLECTIVE R17, `(.L_x_3735) ;  /* 0x0000000011087348 */ /* 0x000fea0003c00000 */
[----:B------:R0:W1:Y:S02]  /*0c50*/  SHFL.BFLY P2, R18, R20, R19, R22 ;  /* 0x0c00001314127389 */ /* 0x0000640000040016 */
[----:B01----:R-:W-:Y:S01]  /*0c60*/  ENDCOLLECTIVE ;  /* 0x000000000000791b */ /* 0x003fe20003800000 */
.L_x_3735:
[----:B------:R-:W-:Y:S01]  /*0c70*/  IMAD.MOV.U32 R19, RZ, RZ, 0x8 ;  /* 0x00000008ff137424 */ /* 0x000fe200078e00ff */
[----:B------:R-:W-:-:S05]  /*0c80*/  MOV R13, R18 ;  /* 0x00000012000d7202 */ /* 0x000fca0000000f00 */
[----:B------:R-:W-:-:S05]  /*0c90*/  FADD.FTZ R13, R12, R13 ;  /* 0x0000000d0c0d7221 */ /* 0x000fca0000010000 */
[----:B------:R-:W-:-:S07]  /*0ca0*/  MOV R20, R13 ;  /* 0x0000000d00147202 */ /* 0x000fce0000000f00 */
[----:B------:R-:W-:Y:S05]  /*0cb0*/  WARPSYNC.COLLECTIVE R17, `(.L_x_3736) ;  /* 0x0000000011087348 */ /* 0x000fea0003c00000 */
[----:B------:R0:W1:Y:S02]  /*0cc0*/  SHFL.BFLY P2, R18, R20, R19, R22 ;  /* 0x0c00001314127389 */ /* 0x0000640000040016 */
[----:B01----:R-:W-:Y:S01]  /*0cd0*/  ENDCOLLECTIVE ;  /* 0x000000000000791b */ /* 0x003fe20003800000 */
.L_x_3736:
[----:B------:R-:W-:Y:S01]  /*0ce0*/  HFMA2.MMA R19, -RZ, RZ, 0, 9.5367431640625e-07 ;  /* 0x00000010ff137435 */ /* 0x000fe200000001ff */
[----:B------:R-:W-:-:S05]  /*0cf0*/  MOV R10, R18 ;  /* 0x00000012000a7202 */ /* 0x000fca0000000f00 */
[----:B------:R-:W-:-:S05]  /*0d00*/  FADD.FTZ R10, R13, R10 ;  /* 0x0000000a0d0a7221 */ /* 0x000fca0000010000 */
[----:B------:R-:W-:-:S07]  /*0d10*/  MOV R20, R10 ;  /* 0x0000000a00147202 */ /* 0x000fce0000000f00 */
[----:B------:R-:W-:Y:S05]  /*0d20*/  WARPSYNC.COLLECTIVE R17, `(.L_x_3737) ;  /* 0x0000000011087348 */ /* 0x000fea0003c00000 */
[----:B------:R0:W1:Y:S02]  /*0d30*/  SHFL.BFLY P2, R18, R20, R19, R22 ;  /* 0x0c00001314127389 */ /* 0x0000640000040016 */
[----:B01----:R-:W-:Y:S01]  /*0d40*/  ENDCOLLECTIVE ;  /* 0x000000000000791b */ /* 0x003fe20003800000 */
.L_x_3737:
[----:B------:R-:W-:Y:S01]  /*0d50*/  HFMA2.MMA R19, -RZ, RZ, 0, 5.9604644775390625e-08 ;  /* 0x00000001ff137435 */ /* 0x000fe200000001ff */
[----:B------:R-:W-:Y:S01]  /*0d60*/  MOV R20, R9 ;  /* 0x0000000900147202 */ /* 0x000fe20000000f00 */
[----:B------:R-:W-:-:S09]  /*0d70*/  IMAD.MOV.U32 R11, RZ, RZ, R18 ;  /* 0x000000ffff0b7224 */ /* 0x000fd200078e0012 */
[----:B------:R-:W-:Y:S05]  /*0d80*/  WARPSYNC.COLLECTIVE R17, `(.L_x_3738) ;  /* 0x0000000011087348 */ /* 0x000fea0003c00000 */
[----:B------:R0:W1:Y:S02]  /*0d90*/  SHFL.BFLY P2, R18, R20, R19, R22 ;  /* 0x0c00001314127389 */ /* 0x0000640000040016 */
[----:B01----:R-:W-:Y:S01]  /*0da0*/  ENDCOLLECTIVE ;  /* 0x000000000000791b */ /* 0x003fe20003800000 */
.L_x_3738:
[----:B------:R-:W-:Y:S01]  /*0db0*/  HFMA2.MMA R19, -RZ, RZ, 0, 1.1920928955078125e-07 ;  /* 0x00000002ff137435 */ /* 0x000fe200000001ff */
[----:B------:R-:W-:-:S05]  /*0dc0*/  MOV R12, R18 ;  /* 0x00000012000c7202 */ /* 0x000fca0000000f00 */
[----:B------:R-:W-:-:S04]  /*0dd0*/  FADD.FTZ R14, R9, R12 ;  /* 0x0000000c090e7221 */ /* 0x000fc80000010000 */
[----:B------:R-:W-:-:S07]  /*0de0*/  IMAD.MOV.U32 R20, RZ, RZ, R14 ;  /* 0x000000ffff147224 */ /* 0x000fce00078e000e */
[----:B------:R-:W-:Y:S05]  /*0df0*/  WARPSYNC.COLLECTIVE R17, `(.L_x_3739) ;  /* 0x0000000011087348 */ /* 0x000fea0003c00000 */
[----:B------:R0:W1:Y:S02]  /*0e00*/  SHFL.BFLY P2, R18, R20, R19, R22 ;  /* 0x0c00001314127389 */ /* 0x0000640000040016 */
[----:B01----:R-:W-:Y:S01]  /*0e10*/  ENDCOLLECTIVE ;  /* 0x000000000000791b */ /* 0x003fe20003800000 */
.L_x_3739:
[----:B------:R-:W-:Y:S01]  /*0e20*/  IMAD.MOV.U32 R19, RZ, RZ, 0x4 ;  /* 0x00000004ff137424 */ /* 0x000fe200078e00ff */
[----:B------:R-:W-:-:S05]  /*0e30*/  MOV R13, R18 ;  /* 0x00000012000d7202 */ /* 0x000fca0000000f00 */
[----:B------:R-:W-:-:S05]  /*0e40*/  FADD.FTZ R15, R14, R13 ;  /* 0x0000000d0e0f7221 */ /* 0x000fca0000010000 */
[----:B------:R-:W-:-:S07]  /*0e50*/  MOV R20, R15 ;  /* 0x0000000f00147202 */ /* 0x000fce0000000f00 */
[----:B------:R-:W-:Y:S05]  /*0e60*/  WARPSYNC.COLLECTIVE R17, `(.L_x_3740) ;  /* 0x0000000011087348 */ /* 0x000fea0003c00000 */
[----:B------:R0:W1:Y:S02]  /*0e70*/  SHFL.BFLY P2, R18, R20, R19, R22 ;  /* 0x0c00001314127389 */ /* 0x0000640000040016 */
[----:B01----:R-:W-:Y:S01]  /*0e80*/  ENDCOLLECTIVE ;  /* 0x000000000000791b */ /* 0x003fe20003800000 */
.L_x_3740:
[----:B------:R-:W-:Y:S01]  /*0e90*/  HFMA2.MMA R19, -RZ, RZ, 0, 4.76837158203125e-07 ;  /* 0x00000008ff137435 */ /* 0x000fe200000001ff */
[----:B------:R-:W-:-:S05]  /*0ea0*/  MOV R16, R18 ;  /* 0x0000001200107202 */ /* 0x000fca0000000f00 */
[----:B------:R-:W-:-:S05]  /*0eb0*/  FADD.FTZ R16, R15, R16 ;  /* 0x000000100f107221 */ /* 0x000fca0000010000 */
[----:B------:R-:W-:-:S07]  /*0ec0*/  MOV R20, R16 ;  /* 0x0000001000147202 */ /* 0x000fce0000000f00 */
[----:B------:R-:W-:Y:S05]  /*0ed0*/  WARPSYNC.COLLECTIVE R17, `(.L_x_3741) ;  /* 0x0000000011087348 */ /* 0x000fea0003c00000 */
[----:B------:R0:W1:Y:S02]  /*0ee0*/  SHFL.BFLY P2, R18, R20, R19, R22 ;  /* 0x0c00001314127389 */ /* 0x0000640000040016 */
[----:B01----:R-:W-:Y:S01]  /*0ef0*/  ENDCOLLECTIVE ;  /* 0x000000000000791b */ /* 0x003fe20003800000 */
.L_x_3741:
[----:B------:R-:W-:Y:S01]  /*0f00*/  HFMA2.MMA R19, -RZ, RZ, 0, 9.5367431640625e-07 ;  /* 0x00000010ff137435 */ /* 0x000fe200000001ff */
[----:B------:R-:W-:-:S04]  /*0f10*/  IMAD.MOV.U32 R9, RZ, RZ, R18 ;  /* 0x000000ffff097224 */ /* 0x000fc800078e0012 */
[----:B------:R-:W-:-:S05]  /*0f20*/  FADD.FTZ R9, R16, R9 ;  /* 0x0000000910097221 */ /* 0x000fca0000010000 */
[----:B------:R-:W-:-:S07]  /*0f30*/  MOV R20, R9 ;  /* 0x0000000900147202 */ /* 0x000fce0000000f00 */
[----:B------:R-:W-:Y:S05]  /*0f40*/  WARPSYNC.COLLECTIVE R17, `(.L_x_3742) ;  /* 0x0000000011087348 */ /* 0x000fea0003c00000 */
[----:B------:R0:W1:Y:S02]  /*0f50*/  SHFL.BFLY P2, R18, R20, R19, R22 ;  /* 0x0c00001314127389 */ /* 0x0000640000040016 */
[----:B01----:R-:W-:Y:S01]  /*0f60*/  ENDCOLLECTIVE ;  /* 0x000000000000791b */ /* 0x003fe20003800000 */
.L_x_3742:
[----:B------:R-:W-:Y:S01]  /*0f70*/  MOV R14, R18 ;  /* 0x00000012000e7202 */ /* 0x000fe20000000f00 */
[----:B------:R-:W-:Y:S06]  /*0f80*/  BRA `(.L_x_3743) ;  /* 0xfffffff8007c7947 */ /* 0x000fec000383ffff */
.L_x_3744:
        /* <DEDUP_REMOVED lines=15> */
.L_x_5550:


//--------------------- .text._ZN10layer_norm13ln_bwd_kernelINS_13Kernel_traitsI6__halfS2_S2_fjLj5120ELj1ELj1ELj4ELj16ENS_18Kernel_traits_baseILj5120ES2_S2_S2_fjLj128EEEEEEEvNS_9BwdParamsE --------------------------
	.section	.text._ZN10layer_norm13ln_bwd_kernelINS_13Kernel_traitsI6__halfS2_S2_fjLj5120ELj1ELj1ELj4ELj16ENS_18Kernel_traits_baseILj5120ES2_S2_S2_fjLj128EEEEEEEvNS_9BwdParamsE,"ax",@progbits
	.align	128
        .global         _ZN10layer_norm13ln_bwd_kernelINS_13Kernel_traitsI6__halfS2_S2_fjLj5120ELj1ELj1ELj4ELj16ENS_18Kernel_traits_baseILj5120ES2_S2_S2_fjLj128EEEEEEEvNS_9BwdParamsE
        .type           _ZN10layer_norm13ln_bwd_kernelINS_13Kernel_traitsI6__halfS2_S2_fjLj5120ELj1ELj1ELj4ELj16ENS_18Kernel_traits_baseILj5120ES2_S2_S2_fjLj128EEEEEEEvNS_9BwdParamsE,@function
        .size           _ZN10layer_norm13ln_bwd_kernelINS_13Kernel_traitsI6__halfS2_S2_fjLj5120ELj1ELj1ELj4ELj16ENS_18Kernel_traits_baseILj5120ES2_S2_S2_fjLj128EEEEEEEvNS_9BwdParamsE,(.L_x_5551 - _ZN10layer_norm13ln_bwd_kernelINS_13Kernel_traitsI6__halfS2_S2_fjLj5120ELj1ELj1ELj4ELj16ENS_18Kernel_traits_baseILj5120ES2_S2_S2_fjLj128EEEEEEEvNS_9BwdParamsE)
        .other          _ZN10layer_norm13ln_bwd_kernelINS_13Kernel_traitsI6__halfS2_S2_fjLj5120ELj1ELj1ELj4ELj16ENS_18Kernel_traits_baseILj5120ES2_S2_S2_fjLj128EEEEEEEvNS_9BwdParamsE,@"STO_CUDA_ENTRY STV_DEFAULT"
_ZN10layer_norm13ln_bwd_kernelINS_13Kernel_traitsI6__halfS2_S2_fjLj5120ELj1ELj1ELj4ELj16ENS_18Kernel_traits_baseILj5120ES2_S2_S2_fjLj128EEEEEEEvNS_9BwdParamsE:
.text._ZN10layer_norm13ln_bwd_kernelINS_13Kernel_traitsI6__halfS2_S2_fjLj5120ELj1ELj1ELj4ELj16ENS_18Kernel_traits_baseILj5120ES2_S2_S2_fjLj128EEEEEEEvNS_9BwdParamsE:
        /* <DEDUP_REMOVED lines=67> */
[----:B------:R-:W-:Y:S01]  /*0430*/  HFMA2.MMA R186, -RZ, RZ, 0, 5.9604644775390625e-08 ;  /* 0x00000001ffba7435 */ /* 0x000fe200000001ff */
[----:B------:R-:W5:Y:S01]  /*0440*/  LDG.E.128 R56, desc[UR6][R2.64] ;  /* 0x0000000602387981 */ /* 0x000f62000c1e1d00 */
[----:B------:R-:W-:Y:S01]  /*0450*/  HFMA2.MMA R182, -RZ, RZ, 0, 0 ;  /* 0x00000000ffb67435 */ /* 0x000fe200000001ff */
[--C-:B-----5:R-:W-:Y:S01]  /*0460*/  HADD2.F32 R133, -RZ, R20.reuse.H0_H0 ;  /* 0x20000014ff857230 */ /* 0x120fe20000004100 */
[----:B------:R-:W-:Y:S01]  /*0470*/  CS2R R32, SRZ ;  /* 0x0000000000207805 */ /* 0x000fe2000001ff00 */
[----:B------:R-:W5:Y:S01]  /*0480*/  LDG.E.128 R60, desc[UR6][R2.64+0x800] ;  /* 0x00080006023c7981 */ /* 0x000f62000c1e1d00 */
[----:B------:R-:W-:Y:S01]  /*0490*/  HADD2.F32 R134, -RZ, R20.H1_H1 ;  /* 0x30000014ff867230 */ /* 0x000fe20000004100 */
[----:B------:R-:W-:Y:S01]  /*04a0*/  CS2R R34, SRZ ;  /* 0x0000000000227805 */ /* 0x000fe2000001ff00 */
[--C-:B------:R-:W-:Y:S01]  /*04b0*/  HADD2.F32 R135, -RZ, R21.reuse.H0_H0 ;  /* 0x20000015ff877230 */ /* 0x100fe20000004100 */
        /* <DEDUP_REMOVED lines=8> */
[----:B------:R1:W5:Y:S01]  /*0540*/  LDG.E.128 R72, desc[UR6][R2.64+0x2000] ;  /* 0x0020000602487981 */ /* 0x000362000c1e1d00 */
[----:B------:R-:W-:Y:S01]  /*0550*/  HADD2.F32 R140, -RZ, R23.H1_H1 ;  /* 0x30000017ff8c7230 */ /* 0x000fe20000004100 */
[----:B------:R-:W-:Y:S01]  /*0560*/  CS2R R38, SRZ ;  /* 0x0000000000267805 */ /* 0x000fe2000001ff00 */
[--C-:B------:R-:W-:Y:S01]  /*0570*/  HADD2.F32 R141, -RZ, R24.reuse.H0_H0 ;  /* 0x20000018ff8d7230 */ /* 0x100fe20000004100 */
[----:B------:R-:W-:Y:S01]  /*0580*/  CS2R R48, SRZ ;  /* 0x0000000000307805 */ /* 0x000fe2000001ff00 */
[----:B0-----:R-:W-:Y:S01]  /*0590*/  ULEA UR4, UR5, UR4, 0x18 ;  /* 0x0000000405047291 */ /* 0x001fe2000f8ec03f */
        /* <DEDUP_REMOVED lines=45> */
[----:B-1----:R-:W-:Y:S01]  /*0870*/  CS2R R2, SRZ ;  /* 0x0000000000027805 */ /* 0x002fe2000001ff00 */
        /* <DEDUP_REMOVED lines=19> */
[----:B------:R-:W-:-:S07]  /*09b0*/  MOV R183, UR4 ;  /* 0x0000000400b77c02 */ /* 0x000fce0008000f00 */
.L_x_3747:
[----:B0-----:R-:W0:Y:S01]  /*09c0*/  @P0 LDC.64 R52, c[0x0][0x228] ;  /* 0x00008a00ff340b82 */ /* 0x001e220000000a00 */
[----:B------:R-:W-:-:S05]  /*09d0*/  IMAD R199, R181, 0x280, RZ ;  /* 0x00000280b5c77824 */ /* 0x000fca00078e02ff */
[----:B------:R-:W-:Y:S02]  /*09e0*/  LOP3.LUT R199, R199, 0x7f, R0, 0xf8, !PT ;  /* 0x0000007fc7c77812 */ /* 0x000fe400078ef800 */
[----:B------:R-:W1:Y:S02]  /*09f0*/  @P0 LDC.64 R96, c[0x0][0x228] ;  /* 0x00008a00ff600b82 */ /* 0x000e640000000a00 */
[----:B------:R-:W-:-:S06]  /*0a00*/  IADD3 R85, R199, 0x80, RZ ;  /* 0x00000080c7557810 */ /* 0x000fcc0007ffe0ff */
[----:B------:R-:W2:Y:S01]  /*0a10*/  @!P0 LDC.64 R76, c[0x0][0x220] ;  /* 0x00008800ff4c8b82 */ /* 0x000ea20000000a00 */
[----:B0-----:R-:W-:-:S07]  /*0a20*/  @P0 IMAD.WIDE.U32 R100, R85, 0x10, R52 ;  /* 0x0000001055640825 */ /* 0x001fce00078e0034 */
[----:B------:R-:W0:Y:S01]  /*0a30*/  LDC.64 R54, c[0x0][0x238] ;  /* 0x00008e00ff367b82 */ /* 0x000e220000000a00 */
[----:B------:R-:W3:Y:S01]  /*0a40*/  @P0 LDG.E.128 R100, desc[UR6][R100.64] ;  /* 0x0000000664640981 */ /* 0x000ee2000c1e1d00 */
[----:B------:R-:W-:-:S06]  /*0a50*/  IADD3 R81, R199, 0x100, RZ ;  /* 0x00000100c7517810 */ /* 0x000fcc0007ffe0ff */
[----:B------:R-:W4:Y:S08]  /*0a60*/  @P0 LDC.64 R52, c[0x0][0x228] ;  /* 0x00008a00ff340b82 */ /* 0x000f300000000a00 */
[----:B------:R-:W0:Y:S01]  /*0a70*/  @!P0 LDC.64 R78, c[0x0][0x230] ;  /* 0x00008c00ff4e8b82 */ /* 0x000e220000000a00 */
[----:B------:R-:W-:-:S07]  /*0a80*/  @P0 MOV R185, RZ ;  /* 0x000000ff00b90202 */ /* 0x000fce0000000f00 */
[----:B------:R-:W0:Y:S01]  /*0a90*/  LDC.64 R150, c[0x0][0x268] ;  /* 0x00009a00ff967b82 */ /* 0x000e220000000a00 */
[----:B----4-:R-:W-:-:S07]  /*0aa0*/  @P0 IMAD.WIDE.U32 R92, R81, 0x10, R52 ;  /* 0x00000010515c0825 */ /* 0x010fce00078e0034 */
[----:B------:R-:W4:Y:S01]  /*0ab0*/  @P0 LDC.64 R52, c[0x0][0x228] ;  /* 0x00008a00ff340b82 */ /* 0x000f220000000a00 */
[----:B------:R-:W3:Y:S01]  /*0ac0*/  @P0 LDG.E.128 R92, desc[UR6][R92.64] ;  /* 0x000000065c5c0981 */ /* 0x000ee2000c1e1d00 */
[----:B------:R-:W-:-:S05]  /*0ad0*/  IADD3 R189, R199, 0x180, RZ ;  /* 0x00000180c7bd7810 */ /* 0x000fca0007ffe0ff */
[----:B----4-:R-:W-:Y:S02]  /*0ae0*/  @P0 IMAD.WIDE.U32 R88, R189, 0x10, R52 ;  /* 0x00000010bd580825 */ /* 0x010fe400078e0034 */
[----:B------:R-:W4:Y:S04]  /*0af0*/  @P0 LDC.64 R52, c[0x0][0x228] ;  /* 0x00008a00ff340b82 */ /* 0x000f280000000a00 */
[----:B------:R-:W3:Y:S01]  /*0b00*/  @P0 LDG.E.128 R88, desc[UR6][R88.64] ;  /* 0x0000000658580981 */ /* 0x000ee2000c1e1d00 */
[----:B-1----:R-:W-:-:S06]  /*0b10*/  @P0 IMAD.WIDE.U32 R96, R199, 0x10, R96 ;  /* 0x00000010c7600825 */ /* 0x002fcc00078e0060 */
[----:B------:R-:W3:Y:S01]  /*0b20*/  @P0 LDG.E.128 R96, desc[UR6][R96.64] ;  /* 0x0000000660600981 */ /* 0x000ee2000c1e1d00 */
[----:B--2---:R-:W-:Y:S01]  /*0b30*/  @!P0 IMAD.WIDE.U32 R76, R85, 0x10, R76 ;  /* 0x00000010554c8825 */ /* 0x004fe200078e004c */
[----:B------:R-:W-:-:S03]  /*0b40*/  IADD3 R187, R199, 0x200, RZ ;  /* 0x00000200c7bb7810 */ /* 0x000fc60007ffe0ff */
[----:B0-----:R-:W-:-:S04]  /*0b50*/  IMAD.WIDE R152, R181, 0x4, R54 ;  /* 0x00000004b5987825 */ /* 0x001fc800078e0236 */
[----:B------:R-:W-:Y:S01]  /*0b60*/  @!P0 IMAD.WIDE R78, R181, 0x4, R78 ;  /* 0x00000004b54e8825 */ /* 0x000fe200078e024e */
[----:B------:R0:W2:Y:S03]  /*0b70*/  LDG.E R184, desc[UR6][R152.64] ;  /* 0x0000000698b87981 */ /* 0x0000a6000c1e1900 */
[----:B----4-:R-:W-:Y:S01]  /*0b80*/  @P0 IMAD.WIDE.U32 R52, R187, 0x10, R52 ;  /* 0x00000010bb340825 */ /* 0x010fe200078e0034 */
[----:B------:R-:W4:Y:S05]  /*0b90*/  @!P0 LDG.E R185, desc[UR6][R78.64] ;  /* 0x000000064eb98981 */ /* 0x000f2a000c1e1900 */
[----:B------:R-:W2:Y:S01]  /*0ba0*/  @P0 LDG.E.128 R52, desc[UR6][R52.64] ;  /* 0x0000000634340981 */ /* 0x000ea2000c1e1d00 */
[----:B------:R-:W-:Y:S01]  /*0bb0*/  IMAD.WIDE.U32 R84, R85, 0x10, R150 ;  /* 0x0000001055547825 */ /* 0x000fe200078e0096 */
[----:B0-----:R-:W0:Y:S05]  /*0bc0*/  @!P0 LDC.64 R152, c[0x0][0x220] ;  /* 0x00008800ff988b82 */ /* 0x001e2a0000000a00 */
[----:B------:R-:W2:Y:S04]  /*0bd0*/  LDG.E.128 R84, desc[UR6][R84.64] ;  /* 0x0000000654547981 */ /* 0x000ea8000c1e1d00 */
[----:B------:R1:W3:Y:S02]  /*0be0*/  @!P0 LDG.E.128 R100, desc[UR6][R76.64] ;  /* 0x000000064c648981 */ /* 0x0002e4000c1e1d00 */
[----:B-1----:R-:W1:Y:S02]  /*0bf0*/  @!P0 LDC.64 R76, c[0x0][0x220] ;  /* 0x00008800ff4c8b82 */ /* 0x002e640000000a00 */
[----:B-1----:R-:W-:-:S06]  /*0c00*/  @!P0 IMAD.WIDE.U32 R160, R81, 0x10, R76 ;  /* 0x0000001051a08825 */ /* 0x002fcc00078e004c */
[----:B------:R-:W1:Y:S01]  /*0c10*/  @!P0 LDC.64 R76, c[0x0][0x220] ;  /* 0x00008800ff4c8b82 */ /* 0x000e620000000a00 */
[----:B------:R-:W2:Y:S01]  /*0c20*/  @!P0 LDG.E.128 R92, desc[UR6][R160.64] ;  /* 0x00000006a05c8981 */ /* 0x000ea2000c1e1d00 */
[----:B------:R-:W-:-:S06]  /*0c30*/  IMAD.WIDE.U32 R80, R81, 0x10, R150 ;  /* 0x0000001051507825 */ /* 0x000fcc00078e0096 */
[----:B------:R-:W2:Y:S01]  /*0c40*/  LDG.E.128 R80, desc[UR6][R80.64] ;  /* 0x0000000650507981 */ /* 0x000ea2000c1e1d00 */
[----:B-1----:R-:W-:-:S05]  /*0c50*/  @!P0 IMAD.WIDE.U32 R154, R189, 0x10, R76 ;  /* 0x00000010bd9a8825 */ /* 0x002fca00078e004c */
[----:B------:R1:W2:Y:S01]  /*0c60*/  @!P0 LDG.E.128 R88, desc[UR6][R154.64] ;  /* 0x000000069a588981 */ /* 0x0002a2000c1e1d00 */
[----:B------:R-:W-:-:S06]  /*0c70*/  IMAD.WIDE.U32 R76, R189, 0x10, R150 ;  /* 0x00000010bd4c7825 */ /* 0x000fcc00078e0096 */
[----:B------:R-:W2:Y:S01]  /*0c80*/  LDG.E.128 R76, desc[UR6][R76.64] ;  /* 0x000000064c4c7981 */ /* 0x000ea2000c1e1d00 */
[C---:B0-----:R-:W-:Y:S01]  /*0c90*/  @!P0 IMAD.WIDE.U32 R152, R199.reuse, 0x10, R152 ;  /* 0x00000010c7988825 */ /* 0x041fe200078e0098 */
[----:B-1----:R-:W0:Y:S04]  /*0ca0*/  @!P0 LDC.64 R154, c[0x0][0x220] ;  /* 0x00008800ff9a8b82 */ /* 0x002e280000000a00 */
[----:B------:R1:W2:Y:S02]  /*0cb0*/  @!P0 LDG.E.128 R96, desc[UR6][R152.64] ;  /* 0x0000000698608981 */ /* 0x0002a4000c1e1d00 */
[----:B-1----:R-:W-:-:S04]  /*0cc0*/  IMAD.WIDE.U32 R152, R199, 0x10, R150 ;  /* 0x00000010c7987825 */ /* 0x002fc800078e0096 */
[----:B0-----:R-:W-:-:S05]  /*0cd0*/  @!P0 IMAD.WIDE.U32 R154, R187, 0x10, R154 ;  /* 0x00000010bb9a8825 */ /* 0x001fca00078e009a */
[----:B------:R-:W2:Y:S01]  /*0ce0*/  @!P0 LDG.E.128 R52, desc[UR6][R154.64] ;  /* 0x000000069a348981 */ /* 0x000ea2000c1e1d00 */
[--C-:B-----5:R-:W-:Y:S02]  /*0cf0*/  HADD2.F32 R195, -RZ, R60.reuse.H0_H0 ;  /* 0x2000003cffc37230 */ /* 0x120fe40000004100 */
[----:B------:R-:W-:Y:S02]  /*0d00*/  HADD2.F32 R193, -RZ, R60.H1_H1 ;  /* 0x3000003cffc17230 */ /* 0x000fe40000004100 */
[----:B------:R-:W0:Y:S01]  /*0d10*/  @P0 MUFU.RCP R201, R195 ;  /* 0x000000c300c90308 */ /* 0x000e220000001000 */
[--C-:B------:R-:W-:Y:S02]  /*0d20*/  HADD2.F32 R191, -RZ, R61.reuse.H0_H0 ;  /* 0x2000003dffbf7230 */ /* 0x100fe40000004100 */
[----:B------:R-:W-:Y:S02]  /*0d30*/  HADD2.F32 R189, -RZ, R61.H1_H1 ;  /* 0x3000003dffbd7230 */ /* 0x000fe40000004100 */
[----:B------:R-:W-:-:S03]  /*0d40*/  HADD2.F32 R197, -RZ, R62.H1_H1 ;  /* 0x3000003effc57230 */ /* 0x000fc60000004100 */
[----:B------:R-:W1:Y:S01]  /*0d50*/  @P0 MUFU.RCP R161, R193 ;  /* 0x000000c100a10308 */ /* 0x000e620000001000 */
[----:B------:R-:W-:-:S07]  /*0d60*/  HADD2.F32 R196, -RZ, R63.H1_H1 ;  /* 0x3000003fffc47230 */ /* 0x000fce0000004100 */
[----:B------:R-:W1:Y:S01]  /*0d70*/  @P0 MUFU.RCP R203, R191 ;  /* 0x000000bf00cb0308 */ /* 0x000e620000001000 */
[----:B------:R-:W-:-:S07]  /*0d80*/  HADD2.F32 R194, -RZ, R63.H0_H0 ;  /* 0x2000003fffc27230 */ /* 0x000fce0000004100 */
[----:B------:R-:W1:Y:S01]  /*0d90*/  @P0 MUFU.RCP R205, R189 ;  /* 0x000000bd00cd0308 */ /* 0x000e620000001000 */
[----:B------:R-:W-:-:S07]  /*0da0*/  HADD2.F32 R198, -RZ, R62.H0_H0 ;  /* 0x2000003effc67230 */ /* 0x000fce0000004100 */
[----:B------:R-:W1:Y:S08]  /*0db0*/  @P0 MUFU.RCP R200, R197 ;  /* 0x000000c500c80308 */ /* 0x000e700000001000 */
[----:B------:R-:W1:Y:S01]  /*0dc0*/  @P0 MUFU.RCP R204, R196 ;  /* 0x000000c400cc0308 */ /* 0x000e620000001000 */
[----:B------:R-:W-:-:S07]  /*0dd0*/  LOP3.LUT P1, RZ, R186, 0xff, RZ, 0xc0, !PT ;  /* 0x000000ffbaff7812 */ /* 0x000fce000782c0ff */
[----:B------:R-:W1:Y:S08]  /*0de0*/  @P0 MUFU.RCP R202, R194 ;  /* 0x000000c200ca0308 */ /* 0x000e700000001000 */
[----:B------:R-:W1:Y:S01]  /*0df0*/  @P0 MUFU.RCP R207, R198 ;  /* 0x000000c600cf0308 */ /* 0x000e620000001000 */
[----:B------:R-:W-:-:S04]  /*0e00*/  IMAD.WIDE.U32 R150, R187, 0x10, R150 ;  /* 0x00000010bb967825 */ /* 0x000fc800078e0096 */
[--C-:B---3--:R-:W-:Y:S02]  /*0e10*/  HADD2.F32 R206, -RZ, R100.reuse.H0_H0 ;  /* 0x20000064ffce7230 */ /* 0x108fe40000004100 */
[----:B------:R-:W-:Y:S02]  /*0e20*/  HADD2.F32 R208, -RZ, R100.H1_H1 ;  /* 0x30000064ffd07230 */ /* 0x000fe40000004100 */
[--C-:B------:R-:W-:Y:S02]  /*0e30*/  HADD2.F32 R210, -RZ, R101.reuse.H0_H0 ;  /* 0x20000065ffd27230 */ /* 0x100fe40000004100 */
[----:B------:R-:W-:Y:S02]  /*0e40*/  HADD2.F32 R209, -RZ, R101.H1_H1 ;  /* 0x30000065ffd17230 */ /* 0x000fe40000004100 */
[--C-:B------:R-:W-:Y:S02]  /*0e50*/  HADD2.F32 R212, -RZ, R102.reuse.H0_H0 ;  /* 0x20000066ffd47230 */ /* 0x100fe40000004100 */
[----:B------:R-:W-:-:S02]  /*0e60*/  HADD2.F32 R211, -RZ, R102.H1_H1 ;  /* 0x30000066ffd37230 */ /* 0x000fc40000004100 */
[--C-:B------:R-:W-:Y:S02]  /*0e70*/  HADD2.F32 R214, -RZ, R103.reuse.H0_H0 ;  /* 0x20000067ffd67230 */ /* 0x100fe40000004100 */
[----:B------:R-:W-:Y:S02]  /*0e80*/  HADD2.F32 R213, -RZ, R103.H1_H1 ;  /* 0x30000067ffd57230 */ /* 0x000fe40000004100 */
[----:B------:R3:W3:Y:S01]  /*0e90*/  LDG.E.128 R100, desc[UR6][R152.64] ;  /* 0x0000000698647981 */ /* 0x0006e2000c1e1d00 */
[----:B------:R-:W-:Y:S01]  /*0ea0*/  @P0 FADD.FTZ R192, -R141, R206 ;  /* 0x000000ce8dc00221 */ /* 0x000fe20000010100 */
[--C-:B----4-:R-:W-:Y:S01]  /*0eb0*/  @!P0 FADD.FTZ R199, R206, -R185.reuse ;  /* 0x800000b9cec78221 */ /* 0x110fe20000010000 */
[----:B------:R-:W-:Y:S01]  /*0ec0*/  @P0 FADD.FTZ R190, -R142, R208 ;  /* 0x000000d08ebe0221 */ /* 0x000fe20000010100 */
[----:B------:R-:W-:Y:S01]  /*0ed0*/  @P0 FADD.FTZ R188, -R143, R210 ;  /* 0x000000d28fbc0221 */ /* 0x000fe20000010100 */
[----:B0-----:R-:W-:Y:S01]  /*0ee0*/  @P0 FMUL.FTZ R192, R192, R201 ;  /* 0x000000c9c0c00220 */ /* 0x001fe20000410000 */
[----:B--2---:R-:W-:Y:S01]  /*0ef0*/  @!P0 FMUL.FTZ R192, R184, R199 ;  /* 0x000000c7b8c08220 */ /* 0x004fe20000410000 */
[--C-:B------:R-:W-:Y:S01]  /*0f00*/  @!P0 FADD.FTZ R201, R208, -R185.reuse ;  /* 0x800000b9d0c98221 */ /* 0x100fe20000010000 */
[----:B------:R-:W-:Y:S01]  /*0f10*/  @!P0 FADD.FTZ R199, R210, -R185 ;  /* 0x800000b9d2c78221 */ /* 0x000fe20000010000 */
[----:B-1----:R-:W-:Y:S01]  /*0f20*/  @P0 FMUL.FTZ R190, R190, R161 ;  /* 0x000000a1bebe0220 */ /* 0x002fe20000410000 */
[----:B------:R-:W-:Y:S01]  /*0f30*/  @P0 FMUL.FTZ R188, R188, R203 ;  /* 0x000000cbbcbc0220 */ /* 0x000fe20000410000 */
[----:B------:R-:W-:Y:S01]  /*0f40*/  @P0 FADD.FTZ R186, -R144, R209 ;  /* 0x000000d190ba0221 */ /* 0x000fe20000010100 */
[----:B------:R-:W-:Y:S01]  /*0f50*/  @P0 FADD.FTZ R161, -R146, R211 ;  /* 0x000000d392a10221 */ /* 0x000fe20000010100 */
[C---:B------:R-:W-:Y:S01]  /*0f60*/  @!P0 FMUL.FTZ R190, R184.reuse, R201 ;  /* 0x000000c9b8be8220 */ /* 0x040fe20000410000 */
[----:B------:R-:W-:Y:S01]  /*0f70*/  @!P0 FMUL.FTZ R188, R184, R199 ;  /* 0x000000c7b8bc8220 */ /* 0x000fe20000410000 */
[----:B---3--:R-:W-:Y:S01]  /*0f80*/  @P0 FADD.FTZ R153, -R148, R213 ;  /* 0x000000d594990221 */ /* 0x008fe20000010100 */
[--C-:B------:R-:W-:Y:S01]  /*0f90*/  @!P0 FADD.FTZ R201, R209, -R185.reuse ;  /* 0x800000b9d1c98221 */ /* 0x100fe20000010000 */
[----:B------:R-:W-:Y:S01]  /*0fa0*/  @!P0 FADD.FTZ R199, R211, -R185 ;  /* 0x800000b9d3c78221 */ /* 0x000fe20000010000 */
[----:B------:R-:W-:Y:S01]  /*0fb0*/  @P0 FMUL.FTZ R186, R186, R205 ;  /* 0x000000cdbaba0220 */ /* 0x000fe20000410000 */
[----:B------:R-:W-:Y:S01]  /*0fc0*/  @P0 FMUL.FTZ R152, R161, R200 ;  /* 0x000000c8a1980220 */ /* 0x000fe20000410000 */
[----:B------:R-:W-:Y:S01]  /*0fd0*/  @P0 FADD.FTZ R161, -R147, R214 ;  /* 0x000000d693a10221 */ /* 0x000fe20000010100 */
[----:B------:R-:W-:Y:S01]  /*0fe0*/  @P0 FMUL.FTZ R153, R153, R204 ;  /* 0x000000cc99990220 */ /* 0x000fe20000410000 */
[C---:B------:R-:W-:Y:S01]  /*0ff0*/  @!P0 FMUL.FTZ R186, R184.reuse, R201 ;  /* 0x000000c9b8ba8220 */ /* 0x040fe20000410000 */
[----:B------:R-:W-:Y:S01]  /*1000*/  @!P0 FMUL.FTZ R152, R184, R199 ;  /* 0x000000c7b8988220 */ /* 0x000fe20000410000 */
[----:B------:R-:W-:-:S02]  /*1010*/  HADD2.F32 R203, -RZ, R64.H0_H0 ;  /* 0x20000040ffcb7230 */ /* 0x000fc40000004100 */
[--C-:B------:R-:W-:Y:S01]  /*1020*/  @!P0 FADD.FTZ R201, R214, -R185.reuse ;  /* 0x800000b9d6c98221 */ /* 0x100fe20000010000 */
[----:B------:R-:W-:Y:S02]  /*1030*/  HADD2.F32 R204, -RZ, R64.H1_H1 ;  /* 0x30000040ffcc7230 */ /* 0x000fe40000004100 */
[--C-:B------:R-:W-:Y:S01]  /*1040*/  @!P0 FADD.FTZ R199, R213, -R185.reuse ;  /* 0x800000b9d5c78221 */ /* 0x100fe20000010000 */
[----:B------:R-:W-:Y:S01]  /*1050*/  @P0 FMUL.FTZ R161, R161, R202 ;  /* 0x000000caa1a10220 */ /* 0x000fe20000410000 */
[----:B------:R-:W0:Y:S01]  /*1060*/  @P0 MUFU.RCP R209, R203 ;  /* 0x000000cb00d10308 */ /* 0x000e220000001000 */
[C---:B------:R-:W-:Y:S01]  /*1070*/  @!P0 FMUL.FTZ R161, R184.reuse, R201 ;  /* 0x000000c9b8a18220 */ /* 0x040fe20000410000 */
[----:B------:R-:W-:Y:S01]  /*1080*/  @!P0 FMUL.FTZ R153, R184, R199 ;  /* 0x000000c7b8998220 */ /* 0x000fe20000410000 */
[----:B------:R-:W-:Y:S01]  /*1090*/  @P0 FADD.FTZ R160, -R145, R212 ;  /* 0x000000d491a00221 */ /* 0x000fe20000010100 */
[--C-:B------:R-:W-:Y:S02]  /*10a0*/  HADD2.F32 R201, -RZ, R65.reuse.H0_H0 ;  /* 0x20000041ffc97230 */ /* 0x100fe40000004100 */
[----:B------:R-:W-:Y:S01]  /*10b0*/  @!P0 FADD.FTZ R205, R212, -R185 ;  /* 0x800000b9d4cd8221 */ /* 0x000fe20000010000 */
[----:B------:R-:W-:Y:S01]  /*10c0*/  HADD2.F32 R202, -RZ, R65.H1_H1 ;  /* 0x30000041ffca7230 */ /* 0x000fe20000004100 */
[----:B------:R-:W1:Y:S01]  /*10d0*/  @P0 MUFU.RCP R210, R204 ;  /* 0x000000cc00d20308 */ /* 0x000e620000001000 */
[----:B------:R-:W-:-:S02]  /*10e0*/  HADD2.F32 R206, -RZ, R85.H0_H0 ;  /* 0x20000055ffce7230 */ /* 0x000fc40000004100 */
[----:B------:R-:W-:Y:S02]  /*10f0*/  HADD2.F32 R199, -RZ, R87.H0_H0 ;  /* 0x20000057ffc77230 */ /* 0x000fe40000004100 */
[----:B------:R-:W-:Y:S02]  /*1100*/  HADD2.F32 R208, -RZ, R85.H1_H1 ;  /* 0x30000055ffd07230 */ /* 0x000fe40000004100 */
[----:B------:R-:W-:Y:S02]  /*1110*/  HADD2.F32 R87, -RZ, R87.H1_H1 ;  /* 0x30000057ff577230 */ /* 0x000fe40000004100 */
[----:B------:R-:W-:Y:S01]  /*1120*/  @P0 FMUL.FTZ R160, R160, R207 ;  /* 0x000000cfa0a00220 */ /* 0x000fe20000410000 */
[--C-:B------:R-:W-:Y:S01]  /*1130*/  HADD2.F32 R200, -RZ, R84.reuse.H0_H0 ;  /* 0x20000054ffc87230 */ /* 0x100fe20000004100 */
[----:B------:R-:W2:Y:S01]  /*1140*/  @P0 MUFU.RCP R211, R201 ;  /* 0x000000c900d30308 */ /* 0x000ea20000001000 */
[----:B------:R-:W-:Y:S02]  /*1150*/  HADD2.F32 R84, -RZ, R84.H1_H1 ;  /* 0x30000054ff547230 */ /* 0x000fe40000004100 */
[----:B------:R-:W-:Y:S01]  /*1160*/  @!P0 FMUL.FTZ R160, R184, R205 ;  /* 0x000000cdb8a08220 */ /* 0x000fe20000410000 */
[----:B------:R-:W-:-:S02]  /*1170*/  HADD2.F32 R85, -RZ, R86.H0_H0 ;  /* 0x20000056ff557230 */ /* 0x000fc40000004100 */
[----:B------:R-:W-:Y:S01]  /*1180*/  FMUL.FTZ R191, R191, R206 ;  /* 0x000000cebfbf7220 */ /* 0x000fe20000410000 */
[----:B------:R-:W-:Y:S02]  /*1190*/  HADD2.F32 R86, -RZ, R86.H1_H1 ;  /* 0x30000056ff567230 */ /* 0x000fe40000004100 */
[C---:B------:R-:W-:Y:S01]  /*11a0*/  FADD.FTZ R112, R206.reuse, R112 ;  /* 0x00000070ce707221 */ /* 0x040fe20000010000 */
[----:B------:R-:W-:Y:S01]  /*11b0*/  FFMA.FTZ R113, R206, R188, R113 ;  /* 0x000000bcce717223 */ /* 0x000fe20000010071 */
[----:B------:R-:W3:Y:S01]  /*11c0*/  @P0 MUFU.RCP R212, R202 ;  /* 0x000000ca00d40308 */ /* 0x000ee20000001000 */
[----:B------:R-:W-:Y:S02]  /*11d0*/  HADD2.F32 R205, -RZ, R66.H1_H1 ;  /* 0x30000042ffcd7230 */ /* 0x000fe40000004100 */
[----:B------:R-:W-:Y:S01]  /*11e0*/  FMUL.FTZ R189, R189, R208 ;  /* 0x000000d0bdbd7220 */ /* 0x000fe20000410000 */
[C---:B------:R-:W-:Y:S01]  /*11f0*/  FADD.FTZ R110, R208.reuse, R110 ;  /* 0x0000006ed06e7221 */ /* 0x040fe20000010000 */
[----:B------:R-:W-:Y:S01]  /*1200*/  FFMA.FTZ R111, R208, R186, R111 ;  /* 0x000000bad06f7223 */ /* 0x000fe2000001006f */
[----:B------:R-:W-:-:S02]  /*1210*/  HADD2.F32 R206, -RZ, R67.H0_H0 ;  /* 0x20000043ffce7230 */ /* 0x000fc40000004100 */
[----:B------:R-:W-:Y:S01]  /*1220*/  FMUL.FTZ R154, R196, R87 ;  /* 0x00000057c49a7220 */ /* 0x000fe20000410000 */
[C---:B------:R-:W-:Y:S01]  /*1230*/  FADD.FTZ R51, R87.reuse, R51 ;  /* 0x0000003357337221 */ /* 0x040fe20000010000 */
[----:B------:R-:W-:Y:S01]  /*1240*/  FFMA.FTZ R50, R87, R153, R50 ;  /* 0x0000009957327223 */ /* 0x000fe20000010032 */
[----:B------:R-:W-:Y:S02]  /*1250*/  HADD2.F32 R207, -RZ, R67.H1_H1 ;  /* 0x30000043ffcf7230 */ /* 0x000fe40000004100 */
[--C-:B------:R-:W-:Y:S02]  /*1260*/  HADD2.F32 R208, -RZ, R92.reuse.H0_H0 ;  /* 0x2000005cffd07230 */ /* 0x100fe40000004100 */
[----:B------:R-:W-:Y:S02]  /*1270*/  HADD2.F32 R87, -RZ, R92.H1_H1 ;  /* 0x3000005cff577230 */ /* 0x000fe40000004100 */
[----:B------:R-:W-:Y:S01]  /*1280*/  FMUL.FTZ R193, R193, R84 ;  /* 0x00000054c1c17220 */ /* 0x000fe20000410000 */
[C---:B------:R-:W-:Y:S01]  /*1290*/  FADD.FTZ R114, R84.reuse, R114 ;  /* 0x0000007254727221 */ /* 0x040fe20000010000 */
[----:B------:R-:W-:Y:S01]  /*12a0*/  FFMA.FTZ R115, R84, R190, R115 ;  /* 0x000000be54737223 */ /* 0x000fe20000010073 */
[----:B------:R-:W-:Y:S01]  /*12b0*/  FMUL.FTZ R155, R197, R86 ;  /* 0x00000056c59b7220 */ /* 0x000fe20000410000 */
[----:B------:R-:W4:Y:S01]  /*12c0*/  @P0 MUFU.RCP R84, R205 ;  /* 0x000000cd00540308 */ /* 0x000f220000001000 */
[C---:B------:R-:W-:Y:S01]  /*12d0*/  FADD.FTZ R106, R86.reuse, R106 ;  /* 0x0000006a566a7221 */ /* 0x040fe20000010000 */
[----:B------:R-:W-:Y:S01]  /*12e0*/  FFMA.FTZ R107, R86, R152, R107 ;  /* 0x00000098566b7223 */ /* 0x000fe2000001006b */
[----:B------:R-:W-:Y:S01]  /*12f0*/  FMUL.FTZ R187, R198, R85 ;  /* 0x00000055c6bb7220 */ /* 0x000fe20000410000 */
[----:B------:R-:W-:Y:S01]  /*1300*/  FMUL.FTZ R194, R194, R199 ;  /* 0x000000c7c2c27220 */ /* 0x000fe20000410000 */
[C---:B------:R-:W-:Y:S01]  /*1310*/  FADD.FTZ R105, R199.reuse, R105 ;  /* 0x00000069c7697221 */ /* 0x040fe20000010000 */
[----:B------:R-:W-:-:S02]  /*1320*/  FFMA.FTZ R104, R199, R161, R104 ;  /* 0x000000a1c7687223 */ /* 0x000fc40000010068 */
[----:B------:R-:W4:Y:S01]  /*1330*/  @P0 MUFU.RCP R215, R206 ;  /* 0x000000ce00d70308 */ /* 0x000f220000001000 */
[C---:B------:R-:W-:Y:S01]  /*1340*/  FADD.FTZ R108, R85.reuse, R108 ;  /* 0x0000006c556c7221 */ /* 0x040fe20000010000 */
[----:B------:R-:W-:Y:S01]  /*1350*/  FFMA.FTZ R109, R85, R160, R109 ;  /* 0x000000a0556d7223 */ /* 0x000fe2000001006d */
[--C-:B------:R-:W-:Y:S02]  /*1360*/  HADD2.F32 R214, -RZ, R93.reuse.H0_H0 ;  /* 0x2000005dffd67230 */ /* 0x100fe40000004100 */
[----:B------:R-:W-:Y:S01]  /*1370*/  @P0 FADD.FTZ R198, -R149, R208 ;  /* 0x000000d095c60221 */ /* 0x000fe20000010100 */
[----:B------:R-:W-:Y:S02]  /*1380*/  HADD2.F32 R216, -RZ, R93.H1_H1 ;  /* 0x3000005dffd87230 */ /* 0x000fe40000004100 */
[----:B------:R-:W-:Y:S01]  /*1390*/  @P0 FADD.FTZ R199, -R156, R87 ;  /* 0x000000579cc70221 */ /* 0x000fe20000010100 */
[----:B------:R-:W4:Y:S01]  /*13a0*/  @P0 MUFU.RCP R86, R207 ;  /* 0x000000cf00560308 */ /* 0x000f220000001000 */
[--C-:B------:R-:W-:Y:S01]  /*13b0*/  @!P0 FADD.FTZ R85, R208, -R185.reuse ;  /* 0x800000b9d0558221 */ /* 0x100fe20000010000 */
[----:B------:R-:W-:Y:S01]  /*13c0*/  @!P0 FADD.FTZ R87, R87, -R185 ;  /* 0x800000b957578221 */ /* 0x000fe20000010000 */
[----:B0-----:R-:W-:Y:S01]  /*13d0*/  @P0 FMUL.FTZ R198, R198, R209 ;  /* 0x000000d1c6c60220 */ /* 0x001fe20000410000 */
[----:B-1----:R-:W-:Y:S01]  /*13e0*/  @P0 FMUL.FTZ R199, R199, R210 ;  /* 0x000000d2c7c70220 */ /* 0x002fe20000410000 */
[----:B------:R-:W-:Y:S01]  /*13f0*/  @P0 FADD.FTZ R196, -R157, R214 ;  /* 0x000000d69dc40221 */ /* 0x000fe20000010100 */
[----:B------:R-:W-:Y:S01]  /*1400*/  @P0 FADD.FTZ R197, -R158, R216 ;  /* 0x000000d89ec50221 */ /* 0x000fe20000010100 */
[C---:B------:R-:W-:Y:S01]  /*1410*/  @!P0 FMUL.FTZ R198, R184.reuse, R85 ;  /* 0x00000055b8c68220 */ /* 0x040fe20000410000 */
[----:B------:R-:W-:Y:S01]  /*1420*/  @!P0 FMUL.FTZ R199, R184, R87 ;  /* 0x00000057b8c78220 */ /* 0x000fe20000410000 */
[----:B------:R-:W-:-:S02]  /*1430*/  HADD2.F32 R217, -RZ, R94.H1_H1 ;  /* 0x3000005effd97230 */ /* 0x000fc40000004100 */
[--C-:B------:R-:W-:Y:S01]  /*1440*/  @!P0 FADD.FTZ R85, R214, -R185.reuse ;  /* 0x800000b9d6558221 */ /* 0x100fe20000010000 */
[--C-:B------:R-:W-:Y:S02]  /*1450*/  HADD2.F32 R220, -RZ, R95.reuse.H0_H0 ;  /* 0x2000005fffdc7230 */ /* 0x100fe40000004100 */
[----:B------:R-:W-:Y:S01]  /*1460*/  @!P0 FADD.FTZ R87, R216, -R185 ;  /* 0x800000b9d8578221 */ /* 0x000fe20000010000 */
[----:B------:R-:W-:Y:S02]  /*1470*/  HADD2.F32 R219, -RZ, R95.H1_H1 ;  /* 0x3000005fffdb7230 */ /* 0x000fe40000004100 */
[----:B--2---:R-:W-:Y:S01]  /*1480*/  @P0 FMUL.FTZ R196, R196, R211 ;  /* 0x000000d3c4c40220 */ /* 0x004fe20000410000 */
[----:B---3--:R-:W-:Y:S01]  /*1490*/  @P0 FMUL.FTZ R197, R197, R212 ;  /* 0x000000d4c5c50220 */ /* 0x008fe20000410000 */
[C---:B------:R-:W-:Y:S01]  /*14a0*/  @!P0 FMUL.FTZ R196, R184.reuse, R85 ;  /* 0x00000055b8c48220 */ /* 0x040fe20000410000 */
[----:B------:R-:W-:Y:S01]  /*14b0*/  @!P0 FMUL.FTZ R197, R184, R87 ;  /* 0x00000057b8c58220 */ /* 0x000fe20000410000 */
[----:B------:R-:W-:Y:S01]  /*14c0*/  @P0 FADD.FTZ R95, -R162, R217 ;  /* 0x000000d9a25f0221 */ /* 0x000fe20000010100 */
[----:B------:R-:W-:Y:S01]  /*14d0*/  @P0 FADD.FTZ R92, -R163, R220 ;  /* 0x000000dca35c0221 */ /* 0x000fe20000010100 */
[--C-:B------:R-:W-:Y:S01]  /*14e0*/  @!P0 FADD.FTZ R85, R217, -R185.reuse ;  /* 0x800000b9d9558221 */ /* 0x100fe20000010000 */
[----:B------:R-:W-:Y:S01]  /*14f0*/  @!P0 FADD.FTZ R87, R220, -R185 ;  /* 0x800000b9dc578221 */ /* 0x000fe20000010000 */
[----:B------:R-:W-:Y:S01]  /*1500*/  @P0 FADD.FTZ R93, -R164, R219 ;  /* 0x000000dba45d0221 */ /* 0x000fe20000010100 */
[----:B----4-:R-:W-:Y:S01]  /*1510*/  @P0 FMUL.FTZ R95, R95, R84 ;  /* 0x000000545f5f0220 */ /* 0x010fe20000410000 */
[----:B------:R-:W-:Y:S01]  /*1520*/  @P0 FMUL.FTZ R92, R92, R215 ;  /* 0x000000d75c5c0220 */ /* 0x000fe20000410000 */
[C---:B------:R-:W-:Y:S01]  /*1530*/  @!P0 FMUL.FTZ R95, R184.reuse, R85 ;  /* 0x00000055b85f8220 */ /* 0x040fe20000410000 */
[----:B------:R-:W-:Y:S01]  /*1540*/  @P0 FMUL.FTZ R93, R93, R86 ;  /* 0x000000565d5d0220 */ /* 0x000fe20000410000 */
[----:B------:R-:W-:-:S02]  /*1550*/  @!P0 FMUL.FTZ R92, R184, R87 ;  /* 0x00000057b85c8220 */ /* 0x000fc40000410000 */
[----:B------:R0:W2:Y:S01]  /*1560*/  LDG.E.128 R84, desc[UR6][R150.64] ;  /* 0x0000000696547981 */ /* 0x0000a2000c1e1d00 */
[----:B------:R-:W-:Y:S01]  /*1570*/  FMUL.FTZ R195, R195, R200 ;  /* 0x000000c8c3c37220 */ /* 0x000fe20000410000 */
[C---:B------:R-:W-:Y:S01]  /*1580*/  FADD.FTZ R116, R200.reuse, R116 ;  /* 0x00000074c8747221 */ /* 0x040fe20000010000 */
[----:B------:R-:W-:Y:S01]  /*1590*/  FFMA.FTZ R117, R200, R192, R117 ;  /* 0x000000c0c8757223 */ /* 0x000fe20000010075 */
[----:B------:R-:W-:-:S04]  /*15a0*/  HADD2.F32 R200, -RZ, R66.H0_H0 ;  /* 0x20000042ffc87230 */ /* 0x000fc80000004100 */
[----:B------:R-:W1:Y:S01]  /*15b0*/  @P0 MUFU.RCP R213, R200 ;  /* 0x000000c800d50308 */ /* 0x000e620000001000 */
[----:B------:R-:W-:-:S05]  /*15c0*/  HADD2.F32 R218, -RZ, R94.H0_H0 ;  /* 0x2000005effda7230 */ /* 0x000fca0000004100 */
[----:B------:R-:W-:Y:S01]  /*15d0*/  @P0 FADD.FTZ R94, -R159, R218 ;  /* 0x000000da9f5e0221 */ /* 0x000fe20000010100 */
[--C-:B------:R-:W-:Y:S01]  /*15e0*/  @!P0 FADD.FTZ R209, R218, -R185.reuse ;  /* 0x800000b9dad18221 */ /* 0x100fe20000010000 */
[--C-:B------:R-:W-:Y:S02]  /*15f0*/  HADD2.F32 R216, -RZ, R68.reuse.H1_H1 ;  /* 0x30000044ffd87230 */ /* 0x100fe40000004100 */
[----:B------:R-:W-:Y:S02]  /*1600*/  HADD2.F32 R215, -RZ, R68.H0_H0 ;  /* 0x20000044ffd77230 */ /* 0x000fe40000004100 */
[----:B-1----:R-:W-:Y:S01]  /*1610*/  @P0 FMUL.FTZ R94, R94, R213 ;  /* 0x000000d55e5e0220 */ /* 0x002fe20000410000 */
[----:B------:R-:W-:Y:S01]  /*1620*/  @!P0 FMUL.FTZ R94, R184, R209 ;  /* 0x000000d1b85e8220 */ /* 0x000fe20000410000 */
[----:B------:R-:W-:Y:S01]  /*1630*/  @!P0 FADD.FTZ R209, R219, -R185 ;  /* 0x800000b9dbd18221 */ /* 0x000fe20000010000 */
[----:B------:R-:W1:Y:S01]  /*1640*/  @P0 MUFU.RCP R217, R216 ;  /* 0x000000d800d90308 */ /* 0x000e620000001000 */
[----:B------:R-:W-:-:S02]  /*1650*/  HADD2.F32 R214, -RZ, R69.H1_H1 ;  /* 0x30000045ffd67230 */ /* 0x000fc40000004100 */
[----:B------:R-:W-:Y:S01]  /*1660*/  @!P0 FMUL.FTZ R93, R184, R209 ;  /* 0x000000d1b85d8220 */ /* 0x000fe20000410000 */
[--C-:B------:R-:W-:Y:S02]  /*1670*/  HADD2.F32 R209, -RZ, R80.reuse.H1_H1 ;  /* 0x30000050ffd17230 */ /* 0x100fe40000004100 */
[----:B------:R-:W-:Y:S02]  /*1680*/  HADD2.F32 R219, -RZ, R83.H0_H0 ;  /* 0x20000053ffdb7230 */ /* 0x000fe40000004100 */
[----:B------:R-:W3:Y:S01]  /*1690*/  @P0 MUFU.RCP R208, R215 ;  /* 0x000000d700d00308 */ /* 0x000ee20000001000 */
[----:B------:R-:W-:Y:S02]  /*16a0*/  HADD2.F32 R213, -RZ, R69.H0_H0 ;  /* 0x20000045ffd57230 */ /* 0x000fe40000004100 */
[----:B------:R-:W-:Y:S01]  /*16b0*/  FMUL.FTZ R204, R204, R209 ;  /* 0x000000d1cccc7220 */ /* 0x000fe20000410000 */
[C---:B------:R-:W-:Y:S01]  /*16c0*/  FADD.FTZ R43, R209.reuse, R43 ;  /* 0x0000002bd12b7221 */ /* 0x040fe20000010000 */
[----:B------:R-:W-:Y:S01]  /*16d0*/  FFMA.FTZ R22, R209, R199, R22 ;  /* 0x000000c7d1167223 */ /* 0x000fe20000010016 */
[----:B------:R-:W-:-:S02]  /*16e0*/  HADD2.F32 R210, -RZ, R80.H0_H0 ;  /* 0x20000050ffd27230 */ /* 0x000fc40000004100 */
[C---:B------:R-:W-:Y:S01]  /*16f0*/  FADD.FTZ R48, R219.reuse, R48 ;  /* 0x00000030db307221 */ /* 0x040fe20000010000 */
[----:B------:R-:W-:Y:S01]  /*1700*/  HADD2.F32 R218, -RZ, R82.H0_H0 ;  /* 0x20000052ffda7230 */ /* 0x000fe20000004100 */
[----:B------:R-:W4:Y:S01]  /*1710*/  @P0 MUFU.RCP R222, R214 ;  /* 0x000000d600de0308 */ /* 0x000f220000001000 */
[----:B------:R-:W-:Y:S02]  /*1720*/  HADD2.F32 R220, -RZ, R83.H1_H1 ;  /* 0x30000053ffdc7230 */ /* 0x000fe40000004100 */
[----:B------:R-:W-:Y:S01]  /*1730*/  FMUL.FTZ R83, R206, R219 ;  /* 0x000000dbce537220 */ /* 0x000fe20000410000 */
[----:B------:R-:W-:Y:S02]  /*1740*/  HADD2.F32 R209, -RZ, R71.H0_H0 ;  /* 0x20000047ffd17230 */ /* 0x000fe40000004100 */
[----:B------:R-:W-:Y:S01]  /*1750*/  FFMA.FTZ R15, R219, R92, R15 ;  /* 0x0000005cdb0f7223 */ /* 0x000fe2000001000f */
[----:B------:R-:W-:Y:S02]  /*1760*/  HADD2.F32 R80, -RZ, R81.H0_H0 ;  /* 0x20000051ff507230 */ /* 0x000fe40000004100 */
[----:B------:R-:W-:Y:S01]  /*1770*/  HADD2.F32 R211, -RZ, R70.H0_H0 ;  /* 0x20000046ffd37230 */ /* 0x000fe20000004100 */
[----:B------:R-:W4:Y:S01]  /*1780*/  @P0 MUFU.RCP R221, R213 ;  /* 0x000000d500dd0308 */ /* 0x000f220000001000 */
[----:B------:R-:W-:-:S02]  /*1790*/  HADD2.F32 R219, -RZ, R88.H1_H1 ;  /* 0x30000058ffdb7230 */ /* 0x000fc40000004100 */
[----:B0-----:R-:W-:Y:S01]  /*17a0*/  FMUL.FTZ R151, R200, R218 ;  /* 0x000000dac8977220 */ /* 0x001fe20000410000 */
[----:B------:R-:W-:Y:S02]  /*17b0*/  HADD2.F32 R81, -RZ, R81.H1_H1 ;  /* 0x30000051ff517230 */ /* 0x000fe40000004100 */
[C---:B------:R-:W-:Y:S01]  /*17c0*/  FADD.FTZ R46, R218.reuse, R46 ;  /* 0x0000002eda2e7221 */ /* 0x040fe20000010000 */
[----:B------:R-:W-:Y:S02]  /*17d0*/  HADD2.F32 R82, -RZ, R82.H1_H1 ;  /* 0x30000052ff527230 */ /* 0x000fe40000004100 */
[----:B------:R-:W-:Y:S01]  /*17e0*/  FFMA.FTZ R17, R218, R94, R17 ;  /* 0x0000005eda117223 */ /* 0x000fe20000010011 */
[----:B------:R-:W0:Y:S01]  /*17f0*/  @P0 MUFU.RCP R225, R209 ;  /* 0x000000d100e10308 */ /* 0x000e220000001000 */
[----:B------:R-:W-:Y:S01]  /*1800*/  FMUL.FTZ R203, R203, R210 ;  /* 0x000000d2cbcb7220 */ /* 0x000fe20000410000 */
[C---:B------:R-:W-:Y:S01]  /*1810*/  FADD.FTZ R42, R210.reuse, R42 ;  /* 0x0000002ad22a7221 */ /* 0x040fe20000010000 */
[----:B------:R-:W-:Y:S01]  /*1820*/  FFMA.FTZ R21, R210, R198, R21 ;  /* 0x000000c6d2157223 */ /* 0x000fe20000010015 */
[----:B------:R-:W-:Y:S01]  /*1830*/  FMUL.FTZ R201, R201, R80 ;  /* 0x00000050c9c97220 */ /* 0x000fe20000410000 */
[C---:B------:R-:W-:Y:S01]  /*1840*/  FADD.FTZ R44, R80.reuse, R44 ;  /* 0x0000002c502c7221 */ /* 0x040fe20000010000 */
[----:B------:R-:W-:Y:S01]  /*1850*/  FFMA.FTZ R19, R80, R196, R19 ;  /* 0x000000c450137223 */ /* 0x000fe20000010013 */
[----:B------:R-:W-:Y:S01]  /*1860*/  HADD2.F32 R218, -RZ, R88.H0_H0 ;  /* 0x20000058ffda7230 */ /* 0x000fe20000004100 */
[----:B------:R-:W0:Y:S01]  /*1870*/  @P0 MUFU.RCP R223, R211 ;  /* 0x000000d300df0308 */ /* 0x000e220000001000 */
[----:B------:R-:W-:-:S02]  /*1880*/  HADD2.F32 R210, -RZ, R71.H1_H1 ;  /* 0x30000047ffd27230 */ /* 0x000fc40000004100 */
[----:B------:R-:W-:Y:S01]  /*1890*/  @P0 FADD.FTZ R80, -R166, R219 ;  /* 0x000000dba6500221 */ /* 0x000fe20000010100 */
[--C-:B------:R-:W-:Y:S02]  /*18a0*/  HADD2.F32 R226, -RZ, R89.reuse.H1_H1 ;  /* 0x30000059ffe27230 */ /* 0x100fe40000004100 */
        /* <DEDUP_REMOVED lines=13> */
[----:B-1----:R-:W-:Y:S01]  /*1980*/  @P0 FMUL.FTZ R207, R80, R217 ;  /* 0x000000d950cf0220 */ /* 0x002fe20000410000 */
[----:B------:R-:W-:Y:S02]  /*1990*/  HADD2.F32 R230, -RZ, R91.H0_H0 ;  /* 0x2000005bffe67230 */ /* 0x000fe40000004100 */
[----:B------:R-:W-:Y:S01]  /*19a0*/  @P0 FADD.FTZ R205, -R168, R226 ;  /* 0x000000e2a8cd0221 */ /* 0x000fe20000010100 */
[--C-:B------:R-:W-:Y:S01]  /*19b0*/  @!P0 FADD.FTZ R217, R219, -R185.reuse ;  /* 0x800000b9dbd98221 */ /* 0x100fe20000010000 */
[--C-:B------:R-:W-:Y:S01]  /*19c0*/  @!P0 FADD.FTZ R219, R226, -R185.reuse ;  /* 0x800000b9e2db8221 */ /* 0x100fe20000010000 */
[--C-:B------:R-:W-:Y:S01]  /*19d0*/  HADD2.F32 R228, -RZ, R90.reuse.H0_H0 ;  /* 0x2000005affe47230 */ /* 0x100fe20000004100 */
[----:B------:R-:W1:Y:S01]  /*19e0*/  @P0 MUFU.RCP R224, R212 ;  /* 0x000000d400e00308 */ /* 0x000e620000001000 */
[----:B------:R-:W-:Y:S01]  /*19f0*/  @P0 FADD.FTZ R206, -R167, R220 ;  /* 0x000000dca7ce0221 */ /* 0x000fe20000010100 */
[----:B---3--:R-:W-:Y:S01]  /*1a00*/  @P0 FMUL.FTZ R208, R81, R208 ;  /* 0x000000d051d00220 */ /* 0x008fe20000410000 */
[----:B----4-:R-:W-:Y:S01]  /*1a10*/  @P0 FMUL.FTZ R205, R205, R222 ;  /* 0x000000decdcd0220 */ /* 0x010fe20000410000 */
[----:B------:R-:W-:Y:S01]  /*1a20*/  @!P0 FADD.FTZ R81, R218, -R185 ;  /* 0x800000b9da518221 */ /* 0x000fe20000010000 */
[----:B------:R-:W-:Y:S01]  /*1a30*/  @P0 FADD.FTZ R88, -R171, R230 ;  /* 0x000000e6ab580221 */ /* 0x000fe20000010100 */
[----:B------:R-:W-:Y:S01]  /*1a40*/  @!P0 FMUL.FTZ R205, R184, R219 ;  /* 0x000000dbb8cd8220 */ /* 0x000fe20000410000 */
[----:B------:R-:W-:-:S02]  /*1a50*/  HADD2.F32 R227, -RZ, R90.H1_H1 ;  /* 0x3000005affe37230 */ /* 0x000fc40000004100 */
[--C-:B------:R-:W-:Y:S01]  /*1a60*/  @!P0 FADD.FTZ R219, R230, -R185.reuse ;  /* 0x800000b9e6db8221 */ /* 0x100fe20000010000 */
[----:B------:R-:W-:Y:S02]  /*1a70*/  HADD2.F32 R231, -RZ, R91.H1_H1 ;  /* 0x3000005bffe77230 */ /* 0x000fe40000004100 */
[----:B------:R-:W-:Y:S01]  /*1a80*/  @P0 FMUL.FTZ R206, R206, R221 ;  /* 0x000000ddcece0220 */ /* 0x000fe20000410000 */
[----:B------:R-:W-:Y:S01]  /*1a90*/  @P0 FADD.FTZ R90, -R169, R228 ;  /* 0x000000e4a95a0221 */ /* 0x000fe20000010100 */
[----:B------:R-:W-:Y:S01]  /*1aa0*/  @!P0 FMUL.FTZ R208, R184, R81 ;  /* 0x00000051b8d08220 */ /* 0x000fe20000410000 */
[--C-:B------:R-:W-:Y:S01]  /*1ab0*/  @!P0 FADD.FTZ R221, R228, -R185.reuse ;  /* 0x800000b9e4dd8221 */ /* 0x100fe20000010000 */
[----:B0-----:R-:W-:Y:S01]  /*1ac0*/  @P0 FMUL.FTZ R88, R88, R225 ;  /* 0x000000e158580220 */ /* 0x001fe20000410000 */
[----:B------:R-:W-:Y:S01]  /*1ad0*/  @!P0 FADD.FTZ R81, R220, -R185 ;  /* 0x800000b9dc518221 */ /* 0x000fe20000010000 */
[----:B------:R-:W-:Y:S01]  /*1ae0*/  @!P0 FMUL.FTZ R88, R184, R219 ;  /* 0x000000dbb8588220 */ /* 0x000fe20000410000 */
[----:B------:R-:W-:Y:S01]  /*1af0*/  @P0 FMUL.FTZ R90, R90, R223 ;  /* 0x000000df5a5a0220 */ /* 0x000fe20000410000 */
[----:B------:R-:W-:-:S02]  /*1b00*/  HADD2.F32 R218, -RZ, R76.H0_H0 ;  /* 0x2000004cffda7230 */ /* 0x000fc40000004100 */
[----:B------:R-:W-:Y:S01]  /*1b10*/  @P0 FADD.FTZ R89, -R172, R231 ;  /* 0x000000e7ac590221 */ /* 0x000fe20000010100 */
[----:B------:R-:W-:Y:S02]  /*1b20*/  HADD2.F32 R219, -RZ, R76.H1_H1 ;  /* 0x3000004cffdb7230 */ /* 0x000fe40000004100 */
[C---:B------:R-:W-:Y:S01]  /*1b30*/  @!P0 FMUL.FTZ R90, R184.reuse, R221 ;  /* 0x000000ddb85a8220 */ /* 0x040fe20000410000 */
[----:B------:R-:W-:Y:S02]  /*1b40*/  HADD2.F32 R76, -RZ, R77.H0_H0 ;  /* 0x2000004dff4c7230 */ /* 0x000fe40000004100 */
[C---:B------:R-:W-:Y:S01]  /*1b50*/  @!P0 FMUL.FTZ R207, R184.reuse, R217 ;  /* 0x000000d9b8cf8220 */ /* 0x040fe20000410000 */
[----:B------:R-:W-:Y:S01]  /*1b60*/  @!P0 FMUL.FTZ R206, R184, R81 ;  /* 0x00000051b8ce8220 */ /* 0x000fe20000410000 */
[----:B------:R-:W-:Y:S01]  /*1b70*/  @!P0 FADD.FTZ R221, R231, -R185 ;  /* 0x800000b9e7dd8221 */ /* 0x000fe20000010000 */
[----:B------:R-:W-:Y:S02]  /*1b80*/  HADD2.F32 R217, -RZ, R56.H1_H1 ;  /* 0x30000038ffd97230 */ /* 0x000fe40000004100 */
[----:B------:R-:W-:Y:S01]  /*1b90*/  @P0 FADD.FTZ R91, -R170, R227 ;  /* 0x000000e3aa5b0221 */ /* 0x000fe20000010100 */
[----:B------:R-:W-:-:S02]  /*1ba0*/  HADD2.F32 R80, -RZ, R57.H1_H1 ;  /* 0x30000039ff507230 */ /* 0x000fc40000004100 */
[----:B------:R-:W-:Y:S01]  /*1bb0*/  @P0 FMUL.FTZ R89, R89, R82 ;  /* 0x0000005259590220 */ /* 0x000fe20000410000 */
[----:B------:R-:W-:Y:S01]  /*1bc0*/  @!P0 FMUL.FTZ R89, R184, R221 ;  /* 0x000000ddb8598220 */ /* 0x000fe20000410000 */
[----:B------:R-:W-:Y:S01]  /*1bd0*/  FMUL.FTZ R213, R213, R76 ;  /* 0x0000004cd5d57220 */ /* 0x000fe20000410000 */
[C---:B------:R-:W-:Y:S01]  /*1be0*/  FADD.FTZ R33, R76.reuse, R33 ;  /* 0x000000214c217221 */ /* 0x040fe20000010000 */
[----:B------:R-:W-:Y:S01]  /*1bf0*/  FFMA.FTZ R11, R76, R206, R11 ;  /* 0x000000ce4c0b7223 */ /* 0x000fe2000001000b */
[----:B------:R-:W-:Y:S01]  /*1c00*/  @!P0 FADD.FTZ R81, R227, -R185 ;  /* 0x800000b9e3518221 */ /* 0x000fe20000010000 */
[----:B------:R-:W0:Y:S01]  /*1c10*/  @P0 MUFU.RCP R240, R217 ;  /* 0x000000d900f00308 */ /* 0x000e220000001000 */
[----:B------:R-:W-:Y:S02]  /*1c20*/  HADD2.F32 R221, -RZ, R77.H1_H1 ;  /* 0x3000004dffdd7230 */ /* 0x000fe40000004100 */
[----:B------:R-:W-:Y:S02]  /*1c30*/  HADD2.F32 R76, -RZ, R58.H1_H1 ;  /* 0x3000003aff4c7230 */ /* 0x000fe40000004100 */
[----:B-1----:R-:W-:Y:S01]  /*1c40*/  @P0 FMUL.FTZ R91, R91, R224 ;  /* 0x000000e05b5b0220 */ /* 0x002fe20000410000 */
[----:B------:R-:W-:-:S02]  /*1c50*/  HADD2.F32 R82, -RZ, R56.H0_H0 ;  /* 0x20000038ff527230 */ /* 0x000fc40000004100 */
[----:B------:R-:W-:Y:S01]  /*1c60*/  HADD2.F32 R77, -RZ, R58.H0_H0 ;  /* 0x2000003aff4d7230 */ /* 0x000fe20000004100 */
[----:B------:R-:W1:Y:S01]  /*1c70*/  @P0 MUFU.RCP R222, R80 ;  /* 0x0000005000de0308 */ /* 0x000e620000001000 */
[--C-:B------:R-:W-:Y:S02]  /*1c80*/  HADD2.F32 R224, -RZ, R79.reuse.H0_H0 ;  /* 0x2000004fffe07230 */ /* 0x100fe40000004100 */
[----:B------:R-:W-:Y:S01]  /*1c90*/  @!P0 FMUL.FTZ R91, R184, R81 ;  /* 0x00000051b85b8220 */ /* 0x000fe20000410000 */
[----:B------:R-:W-:Y:S02]  /*1ca0*/  HADD2.F32 R225, -RZ, R79.H1_H1 ;  /* 0x3000004fffe17230 */ /* 0x000fe40000004100 */
[----:B------:R-:W-:Y:S01]  /*1cb0*/  FMUL.FTZ R215, R215, R218 ;  /* 0x000000dad7d77220 */ /* 0x000fe20000410000 */
[C---:B------:R-:W-:Y:S01]  /*1cc0*/  FADD.FTZ R40, R218.reuse, R40 ;  /* 0x00000028da287221 */ /* 0x040fe20000010000 */
[----:B------:R-:W-:Y:S01]  /*1cd0*/  FFMA.FTZ R13, R218, R208, R13 ;  /* 0x000000d0da0d7223 */ /* 0x000fe2000001000d */
[----:B------:R-:W-:Y:S01]  /*1ce0*/  HADD2.F32 R81, -RZ, R57.H0_H0 ;  /* 0x20000039ff517230 */ /* 0x000fe20000004100 */
[----:B------:R-:W3:Y:S01]  /*1cf0*/  @P0 MUFU.RCP R79, R76 ;  /* 0x0000004c004f0308 */ /* 0x000ee20000001000 */
[----:B------:R-:W-:Y:S01]  /*1d00*/  FMUL.FTZ R216, R216, R219 ;  /* 0x000000dbd8d87220 */ /* 0x000fe20000410000 */
[C---:B------:R-:W-:Y:S01]  /*1d10*/  FADD.FTZ R30, R219.reuse, R30 ;  /* 0x0000001edb1e7221 */ /* 0x040fe20000010000 */
[----:B------:R-:W-:Y:S01]  /*1d20*/  FFMA.FTZ R14, R219, R207, R14 ;  /* 0x000000cfdb0e7223 */ /* 0x000fe2000001000e */
[----:B------:R-:W-:-:S04]  /*1d30*/  HADD2.F32 R219, -RZ, R59.H1_H1 ;  /* 0x3000003bffdb7230 */ /* 0x000fc80000004100 */
[----:B------:R-:W4:Y:S01]  /*1d40*/  @P0 MUFU.RCP R229, R82 ;  /* 0x0000005200e50308 */ /* 0x000f220000001000 */
[----:B------:R-:W-:Y:S02]  /*1d50*/  HADD2.F32 R226, -RZ, R96.H1_H1 ;  /* 0x30000060ffe27230 */ /* 0x000fe40000004100 */
[----:B------:R-:W-:Y:S01]  /*1d60*/  FMUL.FTZ R210, R210, R225 ;  /* 0x000000e1d2d27220 */ /* 0x000fe20000410000 */
[C---:B------:R-:W-:Y:S01]  /*1d70*/  FADD.FTZ R41, R225.reuse, R41 ;  /* 0x00000029e1297221 */ /* 0x040fe20000010000 */
[----:B------:R-:W-:-:S03]  /*1d80*/  FFMA.FTZ R8, R225, R89, R8 ;  /* 0x00000059e1087223 */ /* 0x000fc60000010008 */
[----:B------:R-:W4:Y:S01]  /*1d90*/  @P0 MUFU.RCP R218, R77 ;  /* 0x0000004d00da0308 */ /* 0x000f220000001000 */
[--C-:B------:R-:W-:Y:S02]  /*1da0*/  HADD2.F32 R227, -RZ, R97.reuse.H1_H1 ;  /* 0x30000061ffe37230 */ /* 0x100fe40000004100 */
[----:B------:R-:W-:Y:S01]  /*1db0*/  FMUL.FTZ R209, R209, R224 ;  /* 0x000000e0d1d17220 */ /* 0x000fe20000410000 */
[----:B------:R-:W-:Y:S02]  /*1dc0*/  HADD2.F32 R223, -RZ, R78.H1_H1 ;  /* 0x3000004effdf7230 */ /* 0x000fe40000004100 */
[C---:B------:R-:W-:Y:S01]  /*1dd0*/  FADD.FTZ R34, R224.reuse, R34 ;  /* 0x00000022e0227221 */ /* 0x040fe20000010000 */
[----:B------:R-:W-:Y:S01]  /*1de0*/  FFMA.FTZ R7, R224, R88, R7 ;  /* 0x00000058e0077223 */ /* 0x000fe20000010007 */
[----:B------:R-:W4:Y:S01]  /*1df0*/  @P0 MUFU.RCP R238, R81 ;  /* 0x0000005100ee0308 */ /* 0x000f220000001000 */
[----:B------:R-:W-:Y:S02]  /*1e00*/  HADD2.F32 R228, -RZ, R97.H0_H0 ;  /* 0x20000061ffe47230 */ /* 0x000fe40000004100 */
[----:B------:R-:W-:Y:S01]  /*1e10*/  FMUL.FTZ R214, R214, R221 ;  /* 0x000000ddd6d67220 */ /* 0x000fe20000410000 */
[----:B------:R-:W-:-:S02]  /*1e20*/  HADD2.F32 R231, -RZ, R98.H1_H1 ;  /* 0x30000062ffe77230 */ /* 0x000fc40000004100 */
[C---:B------:R-:W-:Y:S01]  /*1e30*/  FADD.FTZ R39, R221.reuse, R39 ;  /* 0x00000027dd277221 */ /* 0x040fe20000010000 */
[----:B------:R-:W-:Y:S01]  /*1e40*/  HADD2.F32 R220, -RZ, R78.H0_H0 ;  /* 0x2000004effdc7230 */ /* 0x000fe20000004100 */
[----:B------:R-:W4:Y:S01]  /*1e50*/  @P0 MUFU.RCP R225, R219 ;  /* 0x000000db00e10308 */ /* 0x000f220000001000 */
[----:B------:R-:W-:Y:S01]  /*1e60*/  FFMA.FTZ R12, R221, R205, R12 ;  /* 0x000000cddd0c7223 */ /* 0x000fe2000001000c */
[----:B------:R-:W-:Y:S02]  /*1e70*/  HADD2.F32 R224, -RZ, R96.H0_H0 ;  /* 0x20000060ffe07230 */ /* 0x000fe40000004100 */
[----:B------:R-:W-:Y:S01]  /*1e80*/  @P0 FADD.FTZ R97, -R134, R226 ;  /* 0x000000e286610221 */ /* 0x000fe20000010100 */
[----:B------:R-:W-:Y:S02]  /*1e90*/  HADD2.F32 R230, -RZ, R98.H0_H0 ;  /* 0x20000062ffe67230 */ /* 0x000fe40000004100 */
[----:B------:R-:W-:Y:S01]  /*1ea0*/  @P0 FADD.FTZ R221, -R136, R227 ;  /* 0x000000e388dd0221 */ /* 0x000fe20000010100 */
[----:B------:R-:W-:-:S02]  /*1eb0*/  HADD2.F32 R78, -RZ, R59.H0_H0 ;  /* 0x2000003bff4e7230 */ /* 0x000fc40000004100 */
[----:B------:R-:W-:Y:S01]  /*1ec0*/  FMUL.FTZ R212, R212, R223 ;  /* 0x000000dfd4d47220 */ /* 0x000fe20000410000 */
[C---:B------:R-:W-:Y:S01]  /*1ed0*/  FADD.FTZ R38, R223.reuse, R38 ;  /* 0x00000026df267221 */ /* 0x040fe20000010000 */
[----:B------:R-:W-:Y:S01]  /*1ee0*/  FFMA.FTZ R10, R223, R91, R10 ;  /* 0x0000005bdf0a7223 */ /* 0x000fe2000001000a */
[----:B0-----:R-:W-:Y:S01]  /*1ef0*/  @P0 FMUL.FTZ R240, R97, R240 ;  /* 0x000000f061f00220 */ /* 0x001fe20000410000 */
[----:B------:R-:W-:Y:S01]  /*1f00*/  @P0 FADD.FTZ R98, -R138, R231 ;  /* 0x000000e78a620221 */ /* 0x000fe20000010100 */
[----:B------:R-:W0:Y:S01]  /*1f10*/  @P0 MUFU.RCP R223, R78 ;  /* 0x0000004e00df0308 */ /* 0x000e220000001000 */
[--C-:B------:R-:W-:Y:S02]  /*1f20*/  HADD2.F32 R233, -RZ, R99.reuse.H1_H1 ;  /* 0x30000063ffe97230 */ /* 0x100fe40000004100 */
[----:B------:R-:W-:Y:S01]  /*1f30*/  @P0 FADD.FTZ R96, -R133, R224 ;  /* 0x000000e085600221 */ /* 0x000fe20000010100 */
[----:B-1----:R-:W-:Y:S01]  /*1f40*/  @P0 FMUL.FTZ R222, R221, R222 ;  /* 0x000000deddde0220 */ /* 0x002fe20000410000 */
[----:B------:R-:W-:Y:S01]  /*1f50*/  @P0 FADD.FTZ R97, -R137, R230 ;  /* 0x000000e689610221 */ /* 0x000fe20000010100 */
[----:B------:R-:W-:Y:S01]  /*1f60*/  @!P0 FADD.FTZ R221, R227, -R185 ;  /* 0x800000b9e3dd8221 */ /* 0x000fe20000010000 */
[----:B------:R-:W-:-:S02]  /*1f70*/  HADD2.F32 R232, -RZ, R99.H0_H0 ;  /* 0x20000063ffe87230 */ /* 0x000fc40000004100 */
[----:B---3--:R-:W-:Y:S01]  /*1f80*/  @P0 FMUL.FTZ R98, R98, R79 ;  /* 0x0000004f62620220 */ /* 0x008fe20000410000 */
[----:B------:R-:W-:Y:S01]  /*1f90*/  @P0 FADD.FTZ R99, -R135, R228 ;  /* 0x000000e487630221 */ /* 0x000fe20000010100 */
[----:B----4-:R-:W-:Y:S01]  /*1fa0*/  @P0 FMUL.FTZ R229, R96, R229 ;  /* 0x000000e560e50220 */ /* 0x010fe20000410000 */
[----:B------:R-:W-:Y:S01]  /*1fb0*/  @P0 FMUL.FTZ R218, R97, R218 ;  /* 0x000000da61da0220 */ /* 0x000fe20000410000 */
[----:B------:R-:W-:Y:S01]  /*1fc0*/  @!P0 FADD.FTZ R79, R224, -R185 ;  /* 0x800000b9e04f8221 */ /* 0x000fe20000010000 */
[----:B------:R-:W-:Y:S01]  /*1fd0*/  @P0 FADD.FTZ R96, -R140, R233 ;  /* 0x000000e98c600221 */ /* 0x000fe20000010100 */
[--C-:B------:R-:W-:Y:S01]  /*1fe0*/  @!P0 FADD.FTZ R97, R226, -R185.reuse ;  /* 0x800000b9e2618221 */ /* 0x100fe20000010000 */
[----:B------:R-:W-:Y:S01]  /*1ff0*/  @!P0 FMUL.FTZ R222, R184, R221 ;  /* 0x000000ddb8de8220 */ /* 0x000fe20000410000 */
[----:B------:R-:W-:Y:S01]  /*2000*/  @!P0 FADD.FTZ R221, R233, -R185 ;  /* 0x800000b9e9dd8221 */ /* 0x000fe20000010000 */
[--C-:B------:R-:W-:Y:S02]  /*2010*/  HADD2.F32 R224, -RZ, R101.reuse.H0_H0 ;  /* 0x20000065ffe07230 */ /* 0x100fe40000004100 */
[----:B------:R-:W-:Y:S01]  /*2020*/  @P0 FMUL.FTZ R238, R99, R238 ;  /* 0x000000ee63ee0220 */ /* 0x000fe20000410000 */
[----:B------:R-:W-:-:S02]  /*2030*/  HADD2.F32 R101, -RZ, R101.H1_H1 ;  /* 0x30000065ff657230 */ /* 0x000fc40000004100 */
[----:B------:R-:W-:Y:S01]  /*2040*/  @!P0 FMUL.FTZ R229, R184, R79 ;  /* 0x0000004fb8e58220 */ /* 0x000fe20000410000 */
[----:B------:R-:W-:Y:S01]  /*2050*/  @P0 FMUL.FTZ R96, R96, R225 ;  /* 0x000000e160600220 */ /* 0x000fe20000410000 */
[--C-:B------:R-:W-:Y:S01]  /*2060*/  @!P0 FADD.FTZ R99, R228, -R185.reuse ;  /* 0x800000b9e4638221 */ /* 0x100fe20000010000 */
[----:B------:R-:W-:Y:S01]  /*2070*/  @!P0 FMUL.FTZ R240, R184, R97 ;  /* 0x00000061b8f08220 */ /* 0x000fe20000410000 */
[--C-:B------:R-:W-:Y:S01]  /*2080*/  @!P0 FADD.FTZ R79, R230, -R185.reuse ;  /* 0x800000b9e64f8221 */ /* 0x100fe20000010000 */
[----:B------:R-:W-:Y:S02]  /*2090*/  HADD2.F32 R236, -RZ, R72.H1_H1 ;  /* 0x30000048ffec7230 */ /* 0x000fe40000004100 */
[----:B------:R-:W-:Y:S01]  /*20a0*/  @!P0 FADD.FTZ R97, R231, -R185 ;  /* 0x800000b9e7618221 */ /* 0x000fe20000010000 */
[----:B------:R-:W-:Y:S01]  /*20b0*/  @!P0 FMUL.FTZ R96, R184, R221 ;  /* 0x000000ddb8608220 */ /* 0x000fe20000410000 */
[--C-:B------:R-:W-:Y:S02]  /*20c0*/  HADD2.F32 R221, -RZ, R103.reuse.H0_H0 ;  /* 0x20000067ffdd7230 */ /* 0x100fe40000004100 */
[----:B------:R-:W-:Y:S01]  /*20d0*/  FMUL.FTZ R211, R211, R220 ;  /* 0x000000dcd3d37220 */ /* 0x000fe20000410000 */
[----:B------:R-:W-:-:S02]  /*20e0*/  HADD2.F32 R228, -RZ, R103.H1_H1 ;  /* 0x30000067ffe47230 */ /* 0x000fc40000004100 */
[C---:B------:R-:W-:Y:S01]  /*20f0*/  FADD.FTZ R37, R220.reuse, R37 ;  /* 0x00000025dc257221 */ /* 0x040fe20000010000 */
[----:B------:R-:W-:Y:S01]  /*2100*/  FFMA.FTZ R9, R220, R90, R9 ;  /* 0x0000005adc097223 */ /* 0x000fe20000010009 */
[----:B------:R-:W-:Y:S01]  /*2110*/  FMUL.FTZ R103, R80, R101 ;  /* 0x0000006550677220 */ /* 0x000fe20000410000 */
[----:B------:R-:W-:Y:S01]  /*2120*/  @P0 FADD.FTZ R220, -R139, R232 ;  /* 0x000000e88bdc0221 */ /* 0x000fe20000010100 */
[C---:B------:R-:W-:Y:S01]  /*2130*/  @!P0 FMUL.FTZ R238, R184.reuse, R99 ;  /* 0x00000063b8ee8220 */ /* 0x040fe20000410000 */
[----:B------:R-:W-:Y:S01]  /*2140*/  @!P0 FMUL.FTZ R218, R184, R79 ;  /* 0x0000004fb8da8220 */ /* 0x000fe20000410000 */
[----:B------:R-:W1:Y:S01]  /*2150*/  @P0 MUFU.RCP R80, R236 ;  /* 0x000000ec00500308 */ /* 0x000e620000001000 */
[----:B------:R-:W-:Y:S01]  /*2160*/  @!P0 FADD.FTZ R99, R232, -R185 ;  /* 0x800000b9e8638221 */ /* 0x000fe20000010000 */
[----:B------:R-:W-:Y:S01]  /*2170*/  @!P0 FMUL.FTZ R98, R184, R97 ;  /* 0x00000061b8628220 */ /* 0x000fe20000410000 */
[----:B------:R-:W-:Y:S02]  /*2180*/  HADD2.F32 R79, -RZ, R100.H0_H0 ;  /* 0x20000064ff4f7230 */ /* 0x000fe40000004100 */
[----:B------:R-:W-:-:S02]  /*2190*/  HADD2.F32 R97, -RZ, R102.H1_H1 ;  /* 0x30000066ff617230 */ /* 0x000fc40000004100 */
[----:B0-----:R-:W-:Y:S01]  /*21a0*/  @P0 FMUL.FTZ R220, R220, R223 ;  /* 0x000000dfdcdc0220 */ /* 0x001fe20000410000 */
[----:B------:R-:W-:Y:S02]  /*21b0*/  HADD2.F32 R226, -RZ, R102.H0_H0 ;  /* 0x20000066ffe27230 */ /* 0x000fe40000004100 */
[----:B------:R-:W-:Y:S01]  /*21c0*/  @!P0 FMUL.FTZ R220, R184, R99 ;  /* 0x00000063b8dc8220 */ /* 0x000fe20000410000 */
[----:B------:R-:W-:Y:S02]  /*21d0*/  HADD2.F32 R100, -RZ, R100.H1_H1 ;  /* 0x30000064ff647230 */ /* 0x000fe40000004100 */
[----:B------:R-:W-:Y:S01]  /*21e0*/  FMUL.FTZ R82, R82, R79 ;  /* 0x0000004f52527220 */ /* 0x000fe20000410000 */
[C---:B------:R-:W-:Y:S01]  /*21f0*/  FADD.FTZ R132, R79.reuse, R132 ;  /* 0x000000844f847221 */ /* 0x040fe20000010000 */
[----:B------:R-:W-:Y:S01]  /*2200*/  FFMA.FTZ R182, R79, R229, R182 ;  /* 0x000000e54fb67223 */ /* 0x000fe200000100b6 */
[----:B------:R-:W-:Y:S02]  /*2210*/  HADD2.F32 R79, -RZ, R72.H0_H0 ;  /* 0x20000048ff4f7230 */ /* 0x000fe40000004100 */
[C---:B------:R-:W-:Y:S01]  /*2220*/  FADD.FTZ R126, R101.reuse, R126 ;  /* 0x0000007e657e7221 */ /* 0x040fe20000010000 */
[----:B------:R-:W-:Y:S01]  /*2230*/  FFMA.FTZ R127, R101, R222, R127 ;  /* 0x000000de657f7223 */ /* 0x000fe2000001007f */
[----:B------:R-:W-:Y:S01]  /*2240*/  FMUL.FTZ R99, R76, R97 ;  /* 0x000000614c637220 */ /* 0x000fe20000410000 */
[C---:B------:R-:W-:Y:S01]  /*2250*/  FADD.FTZ R122, R97.reuse, R122 ;  /* 0x0000007a617a7221 */ /* 0x040fe20000010000 */
[----:B------:R-:W-:Y:S01]  /*2260*/  FFMA.FTZ R123, R97, R98, R123 ;  /* 0x00000062617b7223 */ /* 0x000fe2000001007b */
[----:B------:R-:W-:-:S02]  /*2270*/  HADD2.F32 R232, -RZ, R52.H0_H0 ;  /* 0x20000034ffe87230 */ /* 0x000fc40000004100 */
[----:B------:R-:W-:Y:S01]  /*2280*/  FMUL.FTZ R101, R77, R226 ;  /* 0x000000e24d657220 */ /* 0x000fe20000410000 */
[----:B------:R-:W-:Y:S01]  /*2290*/  FMUL.FTZ R97, R78, R221 ;  /* 0x000000dd4e617220 */ /* 0x000fe20000410000 */
[----:B------:R-:W-:Y:S02]  /*22a0*/  HADD2.F32 R52, -RZ, R52.H1_H1 ;  /* 0x30000034ff347230 */ /* 0x000fe40000004100 */
[C---:B------:R-:W-:Y:S01]  /*22b0*/  FADD.FTZ R120, R221.reuse, R120 ;  /* 0x00000078dd787221 */ /* 0x040fe20000010000 */
[----:B------:R-:W-:Y:S01]  /*22c0*/  FFMA.FTZ R121, R221, R220, R121 ;  /* 0x000000dcdd797223 */ /* 0x000fe20000010079 */
[--C-:B------:R-:W-:Y:S02]  /*22d0*/  HADD2.F32 R78, -RZ, R53.reuse.H0_H0 ;  /* 0x20000035ff4e7230 */ /* 0x100fe40000004100 */
[----:B------:R-:W-:Y:S01]  /*22e0*/  FMUL.FTZ R102, R217, R100 ;  /* 0x00000064d9667220 */ /* 0x000fe20000410000 */
[----:B------:R-:W-:Y:S02]  /*22f0*/  HADD2.F32 R77, -RZ, R53.H1_H1 ;  /* 0x30000035ff4d7230 */ /* 0x000fe40000004100 */
[----:B------:R-:W-:Y:S01]  /*2300*/  FADD.FTZ R53, RZ, R82 ;  /* 0x00000052ff357221 */ /* 0x000fe20000010000 */
[----:B------:R-:W-:Y:S01]  /*2310*/  FFMA.FTZ R221, R82, R229, RZ ;  /* 0x000000e552dd7223 */ /* 0x000fe200000100ff */
[----:B------:R-:W0:Y:S01]  /*2320*/  @P0 MUFU.RCP R223, R79 ;  /* 0x0000004f00df0308 */ /* 0x000e220000001000 */
[C---:B------:R-:W-:Y:S01]  /*2330*/  FADD.FTZ R130, R100.reuse, R130 ;  /* 0x0000008264827221 */ /* 0x040fe20000010000 */
[----:B------:R-:W-:Y:S01]  /*2340*/  FFMA.FTZ R131, R100, R240, R131 ;  /* 0x000000f064837223 */ /* 0x000fe20000010083 */
[----:B------:R-:W-:Y:S01]  /*2350*/  @P0 FADD.FTZ R217, -R174, R52 ;  /* 0x00000034aed90221 */ /* 0x000fe20000010100 */
[----:B------:R-:W-:Y:S01]  /*2360*/  FMUL.FTZ R100, R81, R224 ;  /* 0x000000e051647220 */ /* 0x000fe20000410000 */
[----:B------:R-:W-:Y:S01]  /*2370*/  FADD.FTZ R53, R53, R102 ;  /* 0x0000006635357221 */ /* 0x000fe20000010000 */
[----:B------:R-:W-:Y:S01]  /*2380*/  FFMA.FTZ R231, R102, R240, R221 ;  /* 0x000000f066e77223 */ /* 0x000fe200000100dd */
[----:B-1----:R-:W-:-:S02]  /*2390*/  @P0 FMUL.FTZ R217, R217, R80 ;  /* 0x00000050d9d90220 */ /* 0x002fc40000410000 */
[----:B------:R-:W-:Y:S01]  /*23a0*/  FADD.FTZ R80, R53, R100 ;  /* 0x0000006435507221 */ /* 0x000fe20000010000 */
[----:B------:R-:W-:Y:S01]  /*23b0*/  FFMA.FTZ R230, R100, R238, R231 ;  /* 0x000000ee64e67223 */ /* 0x000fe200000100e7 */
[--C-:B------:R-:W-:Y:S02]  /*23c0*/  HADD2.F32 R234, -RZ, R73.reuse.H1_H1 ;  /* 0x30000049ffea7230 */ /* 0x100fe40000004100 */
[----:B------:R-:W-:Y:S02]  /*23d0*/  HADD2.F32 R227, -RZ, R73.H0_H0 ;  /* 0x20000049ffe37230 */ /* 0x000fe40000004100 */
[----:B------:R-:W-:Y:S01]  /*23e0*/  FADD.FTZ R80, R80, R103 ;  /* 0x0000006750507221 */ /* 0x000fe20000010000 */
[----:B------:R-:W-:Y:S01]  /*23f0*/  FFMA.FTZ R230, R103, R222, R230 ;  /* 0x000000de67e67223 */ /* 0x000fe200000100e6 */
[C---:B------:R-:W-:Y:S01]  /*2400*/  FADD.FTZ R128, R224.reuse, R128 ;  /* 0x00000080e0807221 */ /* 0x040fe20000010000 */
[----:B------:R-:W-:Y:S01]  /*2410*/  FFMA.FTZ R129, R224, R238, R129 ;  /* 0x000000eee0817223 */ /* 0x000fe20000010081 */
[C---:B------:R-:W-:Y:S01]  /*2420*/  FADD.FTZ R124, R226.reuse, R124 ;  /* 0x0000007ce27c7221 */ /* 0x040fe20000010000 */
[----:B------:R-:W-:Y:S01]  /*2430*/  FFMA.FTZ R125, R226, R218, R125 ;  /* 0x000000dae27d7223 */ /* 0x000fe2000001007d */
[----:B------:R-:W-:Y:S01]  /*2440*/  @P0 FADD.FTZ R224, -R173, R232 ;  /* 0x000000e8ade00221 */ /* 0x000fe20000010100 */
[----:B------:R-:W1:Y:S01]  /*2450*/  @P0 MUFU.RCP R226, R234 ;  /* 0x000000ea00e20308 */ /* 0x000e620000001000 */
[----:B------:R-:W-:-:S02]  /*2460*/  HADD2.F32 R225, -RZ, R74.H0_H0 ;  /* 0x2000004affe17230 */ /* 0x000fc40000004100 */
[----:B------:R-:W-:Y:S01]  /*2470*/  FADD.FTZ R80, R80, R101 ;  /* 0x0000006550507221 */ /* 0x000fe20000010000 */
[----:B------:R-:W-:Y:S01]  /*2480*/  FFMA.FTZ R230, R101, R218, R230 ;  /* 0x000000da65e67223 */ /* 0x000fe200000100e6 */
[----:B0-----:R-:W-:-:S03]  /*2490*/  @P0 FMUL.FTZ R224, R224, R223 ;  /* 0x000000dfe0e00220 */ /* 0x001fc60000410000 */
[----:B------:R-:W0:Y:S01]  /*24a0*/  @P0 MUFU.RCP R81, R227 ;  /* 0x000000e300510308 */ /* 0x000e220000001000 */
[----:B------:R-:W-:Y:S01]  /*24b0*/  FADD.FTZ R80, R80, R99 ;  /* 0x0000006350507221 */ /* 0x000fe20000010000 */
[----:B------:R-:W-:Y:S01]  /*24c0*/  FFMA.FTZ R230, R99, R98, R230 ;  /* 0x0000006263e67223 */ /* 0x000fe200000100e6 */
[----:B------:R-:W-:-:S05]  /*24d0*/  FMUL.FTZ R219, R219, R228 ;  /* 0x000000e4dbdb7220 */ /* 0x000fca0000410000 */
[----:B------:R-:W3:Y:S01]  /*24e0*/  @P0 MUFU.RCP R223, R225 ;  /* 0x000000e100df0308 */ /* 0x000ee20000001000 */
[----:B------:R-:W-:Y:S01]  /*24f0*/  FADD.FTZ R80, R80, R97 ;  /* 0x0000006150507221 */ /* 0x000fe20000010000 */
[----:B------:R-:W-:Y:S01]  /*2500*/  FFMA.FTZ R230, R97, R220, R230 ;  /* 0x000000dc61e67223 */ /* 0x000fe200000100e6 */
[C---:B------:R-:W-:Y:S01]  /*2510*/  FADD.FTZ R118, R228.reuse, R118 ;  /* 0x00000076e4767221 */ /* 0x040fe20000010000 */
[-C--:B------:R-:W-:Y:S01]  /*2520*/  FFMA.FTZ R119, R228, R96.reuse, R119 ;  /* 0x00000060e4777223 */ /* 0x080fe20000010077 */
[----:B------:R-:W-:Y:S02]  /*2530*/  HADD2.F32 R76, -RZ, R54.H0_H0 ;  /* 0x20000036ff4c7230 */ /* 0x000fe40000004100 */
[----:B------:R-:W-:Y:S01]  /*2540*/  @P0 FADD.FTZ R221, -R176, R77 ;  /* 0x0000004db0dd0221 */ /* 0x000fe20000010100 */
[----:B------:R-:W-:Y:S01]  /*2550*/  @!P0 FADD.FTZ R53, R232, -R185 ;  /* 0x800000b9e8358221 */ /* 0x000fe20000010000 */
[----:B------:R-:W-:Y:S01]  /*2560*/  @P0 FADD.FTZ R228, -R175, R78 ;  /* 0x0000004eafe40221 */ /* 0x000fe20000010100 */
[----:B------:R-:W-:Y:S01]  /*2570*/  FADD.FTZ R80, R80, R219 ;  /* 0x000000db50507221 */ /* 0x000fe20000010000 */
[----:B------:R-:W-:Y:S01]  /*2580*/  FFMA.FTZ R230, R219, R96, R230 ;  /* 0x00000060dbe67223 */ /* 0x000fe200000100e6 */
[----:B-1----:R-:W-:Y:S01]  /*2590*/  @P0 FMUL.FTZ R221, R221, R226 ;  /* 0x000000e2dddd0220 */ /* 0x002fe20000410000 */
[----:B------:R-:W-:Y:S01]  /*25a0*/  @!P0 FMUL.FTZ R224, R184, R53 ;  /* 0x00000035b8e08220 */ /* 0x000fe20000410000 */
[----:B0-----:R-:W-:Y:S01]  /*25b0*/  @P0 FMUL.FTZ R228, R228, R81 ;  /* 0x00000051e4e40220 */ /* 0x001fe20000410000 */
[----:B------:R-:W-:Y:S01]  /*25c0*/  @P0 FADD.FTZ R226, -R177, R76 ;  /* 0x0000004cb1e20221 */ /* 0x000fe20000010100 */
[----:B------:R-:W-:Y:S01]  /*25d0*/  @!P0 FADD.FTZ R53, R52, -R185 ;  /* 0x800000b934358221 */ /* 0x000fe20000010000 */
[----:B------:R-:W-:Y:S01]  /*25e0*/  FADD.FTZ R80, R80, R195 ;  /* 0x000000c350507221 */ /* 0x000fe20000010000 */
[----:B------:R-:W-:Y:S01]  /*25f0*/  FFMA.FTZ R230, R195, R192, R230 ;  /* 0x000000c0c3e67223 */ /* 0x000fe200000100e6 */
[----:B------:R-:W-:-:S02]  /*2600*/  HADD2.F32 R52, -RZ, R74.H1_H1 ;  /* 0x3000004aff347230 */ /* 0x000fc40000004100 */
[----:B------:R-:W-:Y:S01]  /*2610*/  @!P0 FADD.FTZ R81, R78, -R185 ;  /* 0x800000b94e518221 */ /* 0x000fe20000010000 */
[----:B---3--:R-:W-:Y:S01]  /*2620*/  @P0 FMUL.FTZ R226, R226, R223 ;  /* 0x000000dfe2e20220 */ /* 0x008fe20000410000 */
[----:B------:R-:W-:Y:S01]  /*2630*/  FADD.FTZ R80, R80, R193 ;  /* 0x000000c150507221 */ /* 0x000fe20000010000 */
[----:B------:R-:W-:Y:S01]  /*2640*/  FFMA.FTZ R230, R193, R190, R230 ;  /* 0x000000bec1e67223 */ /* 0x000fe200000100e6 */
[C---:B------:R-:W-:Y:S01]  /*2650*/  @!P0 FMUL.FTZ R217, R184.reuse, R53 ;  /* 0x00000035b8d98220 */ /* 0x040fe20000410000 */
[----:B------:R-:W0:Y:S01]  /*2660*/  @P0 MUFU.RCP R223, R52 ;  /* 0x0000003400df0308 */ /* 0x000e220000001000 */
[----:B------:R-:W-:Y:S01]  /*2670*/  @!P0 FMUL.FTZ R228, R184, R81 ;  /* 0x00000051b8e48220 */ /* 0x000fe20000410000 */
[----:B------:R-:W-:Y:S02]  /*2680*/  HADD2.F32 R53, -RZ, R75.H0_H0 ;  /* 0x2000004bff357230 */ /* 0x000fe40000004100 */
[----:B------:R-:W-:Y:S01]  /*2690*/  @!P0 FADD.FTZ R81, R77, -R185 ;  /* 0x800000b94d518221 */ /* 0x000fe20000010000 */
[----:B------:R-:W-:-:S02]  /*26a0*/  HADD2.F32 R77, -RZ, R54.H1_H1 ;  /* 0x30000036ff4d7230 */ /* 0x000fc40000004100 */
[----:B------:R-:W-:Y:S01]  /*26b0*/  FADD.FTZ R80, R80, R191 ;  /* 0x000000bf50507221 */ /* 0x000fe20000010000 */
[----:B------:R-:W-:Y:S01]  /*26c0*/  FFMA.FTZ R54, R191, R188, R230 ;  /* 0x000000bcbf367223 */ /* 0x000fe200000100e6 */
[----:B------:R-:W1:Y:S02]  /*26d0*/  @P0 MUFU.RCP R78, R53 ;  /* 0x00000035004e0308 */ /* 0x000e640000001000 */
[----:B------:R-:W-:Y:S01]  /*26e0*/  FADD.FTZ R80, R80, R189 ;  /* 0x000000bd50507221 */ /* 0x000fe20000010000 */
[----:B------:R-:W-:Y:S01]  /*26f0*/  FFMA.FTZ R54, R189, R186, R54 ;  /* 0x000000babd367223 */ /* 0x000fe20000010036 */
[----:B------:R-:W-:Y:S01]  /*2700*/  @!P0 FMUL.FTZ R221, R184, R81 ;  /* 0x00000051b8dd8220 */ /* 0x000fe20000410000 */
[----:B------:R-:W-:Y:S01]  /*2710*/  @!P0 FADD.FTZ R81, R76, -R185 ;  /* 0x800000b94c518221 */ /* 0x000fe20000010000 */
[----:B------:R-:W-:Y:S01]  /*2720*/  FADD.FTZ R80, R80, R187 ;  /* 0x000000bb50507221 */ /* 0x000fe20000010000 */
[----:B------:R-:W-:Y:S01]  /*2730*/  FFMA.FTZ R54, R187, R160, R54 ;  /* 0x000000a0bb367223 */ /* 0x000fe20000010036 */
[----:B------:R-:W-:Y:S01]  /*2740*/  @P0 FADD.FTZ R230, -R178, R77 ;  /* 0x0000004db2e60221 */ /* 0x000fe20000010100 */
[----:B------:R-:W-:-:S02]  /*2750*/  HADD2.F32 R232, -RZ, R55.H0_H0 ;  /* 0x20000037ffe87230 */ /* 0x000fc40000004100 */
[----:B------:R-:W-:Y:S01]  /*2760*/  @!P0 FMUL.FTZ R226, R184, R81 ;  /* 0x00000051b8e28220 */ /* 0x000fe20000410000 */
[----:B------:R-:W-:Y:S01]  /*2770*/  FADD.FTZ R81, R80, R155 ;  /* 0x0000009b50517221 */ /* 0x000fe20000010000 */
[----:B------:R-:W-:Y:S01]  /*2780*/  FFMA.FTZ R231, R155, R152, R54 ;  /* 0x000000989be77223 */ /* 0x000fe20000010036 */
[----:B0-----:R-:W-:Y:S01]  /*2790*/  @P0 FMUL.FTZ R230, R230, R223 ;  /* 0x000000dfe6e60220 */ /* 0x001fe20000410000 */
[----:B------:R-:W-:Y:S01]  /*27a0*/  @P0 FADD.FTZ R223, -R179, R232 ;  /* 0x000000e8b3df0221 */ /* 0x000fe20000010100 */
[----:B------:R-:W-:Y:S01]  /*27b0*/  FADD.FTZ R233, R81, R194 ;  /* 0x000000c251e97221 */ /* 0x000fe20000010000 */
[----:B------:R-:W-:Y:S01]  /*27c0*/  FFMA.FTZ R231, R194, R161, R231 ;  /* 0x000000a1c2e77223 */ /* 0x000fe200000100e7 */
[----:B------:R-:W-:Y:S02]  /*27d0*/  HADD2.F32 R54, -RZ, R75.H1_H1 ;  /* 0x3000004bff367230 */ /* 0x000fe40000004100 */
[----:B-1----:R-:W-:Y:S01]  /*27e0*/  @P0 FMUL.FTZ R223, R223, R78 ;  /* 0x0000004edfdf0220 */ /* 0x002fe20000410000 */
[----:B------:R-:W-:Y:S01]  /*27f0*/  FADD.FTZ R76, R233, R154 ;  /* 0x0000009ae94c7221 */ /* 0x000fe20000010000 */
[----:B------:R-:W-:Y:S01]  /*2800*/  FFMA.FTZ R78, R154, R153, R231 ;  /* 0x000000999a4e7223 */ /* 0x000fe200000100e7 */
[----:B------:R-:W0:Y:S02]  /*2810*/  @P0 MUFU.RCP R81, R54 ;  /* 0x0000003600510308 */ /* 0x000e240000001000 */
[----:B------:R-:W-:Y:S01]  /*2820*/  FADD.FTZ R231, R76, R203 ;  /* 0x000000cb4ce77221 */ /* 0x000fe20000010000 */
[----:B------:R-:W-:Y:S01]  /*2830*/  FFMA.FTZ R233, R203, R198, R78 ;  /* 0x000000c6cbe97223 */ /* 0x000fe2000001004e */
[----:B------:R-:W-:-:S02]  /*2840*/  HADD2.F32 R80, -RZ, R55.H1_H1 ;  /* 0x30000037ff507230 */ /* 0x000fc40000004100 */
[----:B------:R-:W-:Y:S01]  /*2850*/  FADD.FTZ R76, R231, R204 ;  /* 0x000000cce74c7221 */ /* 0x000fe20000010000 */
[----:B------:R-:W-:Y:S01]  /*2860*/  FFMA.FTZ R78, R204, R199, R233 ;  /* 0x000000c7cc4e7223 */ /* 0x000fe200000100e9 */
[----:B------:R-:W-:Y:S02]  /*2870*/  @!P0 FADD.FTZ R77, R77, -R185 ;  /* 0x800000b94d4d8221 */ /* 0x000fe40000010000 */
[----:B------:R-:W-:Y:S01]  /*2880*/  FADD.FTZ R231, R76, R201 ;  /* 0x000000c94ce77221 */ /* 0x000fe20000010000 */
[----:B------:R-:W-:Y:S01]  /*2890*/  FFMA.FTZ R233, R201, R196, R78 ;  /* 0x000000c4c9e97223 */ /* 0x000fe2000001004e */
[--C-:B------:R-:W-:Y:S01]  /*28a0*/  @!P0 FADD.FTZ R55, R232, -R185.reuse ;  /* 0x800000b9e8378221 */ /* 0x100fe20000010000 */
[----:B------:R-:W-:Y:S01]  /*28b0*/  @!P0 FADD.FTZ R185, R80, -R185 ;  /* 0x800000b950b98221 */ /* 0x000fe20000010000 */
[----:B------:R-:W-:Y:S01]  /*28c0*/  @P0 FADD.FTZ R232, -R180, R80 ;  /* 0x00000050b4e80221 */ /* 0x000fe20000010100 */
[----:B------:R-:W-:Y:S01]  /*28d0*/  FADD.FTZ R78, R231, R202 ;  /* 0x000000cae74e7221 */ /* 0x000fe20000010000 */
[----:B------:R-:W-:Y:S01]  /*28e0*/  FFMA.FTZ R80, R202, R197, R233 ;  /* 0x000000c5ca507223 */ /* 0x000fe200000100e9 */
[----:B------:R-:W-:Y:S01]  /*28f0*/  @!P0 FMUL.FTZ R230, R184, R77 ;  /* 0x0000004db8e68220 */ /* 0x000fe20000410000 */
[----:B0-----:R-:W-:Y:S01]  /*2900*/  @P0 FMUL.FTZ R232, R232, R81 ;  /* 0x00000051e8e80220 */ /* 0x001fe20000410000 */
[----:B------:R-:W-:Y:S01]  /*2910*/  FADD.FTZ R77, R78, R151 ;  /* 0x000000974e4d7221 */ /* 0x000fe20000010000 */
[----:B------:R-:W-:Y:S01]  /*2920*/  FFMA.FTZ R81, R151, R94, R80 ;  /* 0x0000005e97517223 */ /* 0x000fe20000010050 */
[----:B--2---:R-:W-:-:S02]  /*2930*/  HADD2.F32 R76, -RZ, R84.H0_H0 ;  /* 0x20000054ff4c7230 */ /* 0x004fc40000004100 */
[----:B------:R-:W-:Y:S01]  /*2940*/  FADD.FTZ R78, R77, R200 ;  /* 0x000000c84d4e7221 */ /* 0x000fe20000010000 */
[----:B------:R-:W-:Y:S01]  /*2950*/  FFMA.FTZ R80, R200, R95, R81 ;  /* 0x0000005fc8507223 */ /* 0x000fe20000010051 */
[----:B------:R-:W-:Y:S02]  /*2960*/  @!P0 FMUL.FTZ R223, R184, R55 ;  /* 0x00000037b8df8220 */ /* 0x000fe40000410000 */
        /* <DEDUP_REMOVED lines=9> */
[----:B------:R-:W-:Y:S01]  /*2a00*/  FFMA.FTZ R77, R215, R208, R80 ;  /* 0x000000d0d74d7223 */ /* 0x000fe20000010050 */
[----:B------:R-:W-:Y:S02]  /*2a10*/  HADD2.F32 R79, -RZ, R84.H1_H1 ;  /* 0x30000054ff4f7230 */ /* 0x000fe40000004100 */
[----:B------:R-:W-:Y:S01]  /*2a20*/  FADD.FTZ R80, R55, R216 ;  /* 0x000000d837507221 */ /* 0x000fe20000010000 */
[----:B------:R-:W-:Y:S01]  /*2a30*/  FFMA.FTZ R84, R216, R207, R77 ;  /* 0x000000cfd8547223 */ /* 0x000fe2000001004d */
[--C-:B------:R-:W-:Y:S02]  /*2a40*/  HADD2.F32 R77, -RZ, R87.reuse.H0_H0 ;  /* 0x20000057ff4d7230 */ /* 0x100fe40000004100 */
[----:B------:R-:W-:Y:S02]  /*2a50*/  HADD2.F32 R55, -RZ, R87.H1_H1 ;  /* 0x30000057ff377230 */ /* 0x000fe40000004100 */
[----:B------:R-:W-:Y:S01]  /*2a60*/  FADD.FTZ R81, R80, R213 ;  /* 0x000000d550517221 */ /* 0x000fe20000010000 */
[----:B------:R-:W-:Y:S01]  /*2a70*/  FFMA.FTZ R87, R213, R206, R84 ;  /* 0x000000ced5577223 */ /* 0x000fe20000010054 */
[----:B------:R-:W-:-:S02]  /*2a80*/  HADD2.F32 R78, -RZ, R85.H0_H0 ;  /* 0x20000055ff4e7230 */ /* 0x000fc40000004100 */
        /* <DEDUP_REMOVED lines=20> */
[----:B------:R-:W-:-:S02]  /*2bd0*/  HADD2.F32 R85, -RZ, R85.H1_H1 ;  /* 0x30000055ff557230 */ /* 0x000fc40000004100 */
        /* <DEDUP_REMOVED lines=23> */
[----:B------:R-:W-:Y:S01]  /*2d50*/  SHF.R.U32.HI R53, RZ, 0x5, R0 ;  /* 0x00000005ff357819 */ /* 0x000fe20000011600 */
[----:B------:R-:W-:Y:S01]  /*2d60*/  FADD.FTZ R55, R52, R87 ;  /* 0x0000005734377221 */ /* 0x000fe20000010000 */
[----:B------:R-:W-:Y:S01]  /*2d70*/  FFMA.FTZ R77, R87, R230, R76 ;  /* 0x000000e6574d7223 */ /* 0x000fe2000001004c */
[----:B------:R-:W-:Y:S01]  /*2d80*/  UMOV UR4, 0xffffffff ;  /* 0xffffffff00047882 */ /* 0x000fe20000000000 */
[----:B------:R-:W-:Y:S01]  /*2d90*/  LOP3.LUT R52, R53, 0x7fffffc, RZ, 0xc0, !PT ;  /* 0x07fffffc35347812 */ /* 0x000fe200078ec0ff */
[----:B------:R-:W-:Y:S01]  /*2da0*/  FADD.FTZ R54, R55, R86 ;  /* 0x0000005637367221 */ /* 0x000fe20000010000 */
[----:B------:R-:W-:Y:S01]  /*2db0*/  FFMA.FTZ R76, R86, R223, R77 ;  /* 0x000000df564c7223 */ /* 0x000fe2000001004d */
[----:B------:R-:W-:-:S02]  /*2dc0*/  LOP3.LUT P2, RZ, R0, 0x1f, RZ, 0xc0, !PT ;  /* 0x0000001f00ff7812 */ /* 0x000fc4000784c0ff */
[----:B------:R-:W-:Y:S01]  /*2dd0*/  LOP3.LUT R84, R0, 0x7f, RZ, 0xc0, !PT ;  /* 0x0000007f00547812 */ /* 0x000fe200078ec0ff */
[----:B------:R-:W-:Y:S01]  /*2de0*/  FADD.FTZ R54, R54, R85 ;  /* 0x0000005536367221 */ /* 0x000fe20000010000 */
[----:B------:R-:W-:Y:S01]  /*2df0*/  @!P1 IADD3 R52, R52, 0x4, RZ ;  /* 0x0000000434349810 */ /* 0x000fe20007ffe0ff */
        /* <DEDUP_REMOVED lines=20> */
.L_x_3758:
        /* <DEDUP_REMOVED lines=264> */
.L_x_3745:
        /* <DEDUP_REMOVED lines=41> */
.L_x_3746:
[----:B------:R-:W-:Y:S01]  /*4250*/  HFMA2.MMA R235, -RZ, RZ, 0, 9.5367431640625e-07 ;  /* 0x00000010ffeb7435 */ /* 0x000fe200000001ff */
[----:B------:R-:W-:Y:S02]  /*4260*/  MOV R242, R54 ;  /* 0x0000003600f27202 */ /* 0x000fe40000000f00 */
[----:B------:R-:W-:Y:S02]  /*4270*/  MOV R244, 0x1f ;  /* 0x0000001f00f47802 */ /* 0x000fe40000000f00 */
[----:B------:R-:W-:-:S07]  /*4280*/  MOV R231, 0xffffffff ;  /* 0xffffffff00e77802 */ /* 0x000fce0000000f00 */
[----:B------:R-:W-:Y:S05]  /*4290*/  WARPSYNC.COLLECTIVE R231, `(.L_x_3748) ;  /* 0x00000000e7087348 */ /* 0x000fea0003c00000 */
[----:B------:R0:W1:Y:S02]  /*42a0*/  SHFL.DOWN P3, R233, R242, R235, R244 ;  /* 0x080000ebf2e97389 */ /* 0x00006400000600f4 */
[----:B01----:R-:W-:Y:S01]  /*42b0*/  ENDCOLLECTIVE ;  /* 0x000000000000791b */ /* 0x003fe20003800000 */
.L_x_3748:
[----:B------:R-:W-:Y:S02]  /*42c0*/  MOV R242, R55 ;  /* 0x0000003700f27202 */ /* 0x000fe40000000f00 */
[----:B------:R-:W-:-:S07]  /*42d0*/  MOV R77, R233 ;  /* 0x000000e9004d7202 */ /* 0x000fce0000000f00 */
[----:B------:R-:W-:Y:S05]  /*42e0*/  WARPSYNC.COLLECTIVE R231, `(.L_x_3749) ;  /* 0x00000000e7087348 */ /* 0x000fea0003c00000 */
[----:B------:R0:W1:Y:S02]  /*42f0*/  SHFL.DOWN P3, R233, R242, R235, R244 ;  /* 0x080000ebf2e97389 */ /* 0x00006400000600f4 */
[----:B01----:R-:W-:Y:S01]  /*4300*/  ENDCOLLECTIVE ;  /* 0x000000000000791b */ /* 0x003fe20003800000 */
.L_x_3749:
[----:B------:R-:W-:Y:S01]  /*4310*/  FADD.FTZ R77, R54, R77 ;  /* 0x0000004d364d7221 */ /* 0x000fe20000010000 */
[----:B------:R-:W-:-:S04]  /*4320*/  HFMA2.MMA R235, -RZ, RZ, 0, 4.76837158203125e-07 ;  /* 0x00000008ffeb7435 */ /* 0x000fc800000001ff */
[----:B------:R-:W-:Y:S02]  /*4330*/  MOV R242, R77 ;  /* 0x0000004d00f27202 */ /* 0x000fe40000000f00 */
[----:B------:R-:W-:-:S07]  /*4340*/  MOV R76, R233 ;  /* 0x000000e9004c7202 */ /* 0x000fce0000000f00 */
[----:B------:R-:W-:Y:S05]  /*4350*/  WARPSYNC.COLLECTIVE R231, `(.L_x_3750) ;  /* 0x00000000e7087348 */ /* 0x000fea0003c00000 */
[----:B------:R0:W1:Y:S02]  /*4360*/  SHFL.DOWN P3, R233, R242, R235, R244 ;  /* 0x080000ebf2e97389 */ /* 0x00006400000600f4 */
[----:B01----:R-:W-:Y:S01]  /*4370*/  ENDCOLLECTIVE ;  /* 0x000000000000791b */ /* 0x003fe20003800000 */
.L_x_3750:
[----:B------:R-:W-:-:S05]  /*4380*/  FADD.FTZ R76, R55, R76 ;  /* 0x0000004c374c7221 */ /* 0x000fca0000010000 */
[----:B------:R-:W-:Y:S02]  /*4390*/  MOV R242, R76 ;  /* 0x0000004c00f27202 */ /* 0x000fe40000000f00 */
[----:B------:R-:W-:-:S07]  /*43a0*/  MOV R78, R233 ;  /* 0x000000e9004e7202 */ /* 0x000fce0000000f00 */
[----:B------:R-:W-:Y:S05]  /*43b0*/  WARPSYNC.COLLECTIVE R231, `(.L_x_3751) ;  /* 0x00000000e7087348 */ /* 0x000fea0003c00000 */
[----:B------:R0:W1:Y:S02]  /*43c0*/  SHFL.DOWN P3, R233, R242, R235, R244 ;  /* 0x080000ebf2e97389 */ /* 0x00006400000600f4 */
[----:B01----:R-:W-:Y:S01]  /*43d0*/  ENDCOLLECTIVE ;  /* 0x000000000000791b */ /* 0x003fe20003800000 */
.L_x_3751:
[----:B------:R-:W-:Y:S01]  /*43e0*/  FADD.FTZ R78, R77, R78 ;  /* 0x0000004e4d4e7221 */ /* 0x000fe20000010000 */
[----:B------:R-:W-:-:S04]  /*43f0*/  HFMA2.MMA R235, -RZ, RZ, 0, 2.384185791015625e-07 ;  /* 0x00000004ffeb7435 */ /* 0x000fc800000001ff */
[----:B------:R-:W-:Y:S02]  /*4400*/  MOV R242, R78 ;  /* 0x0000004e00f27202 */ /* 0x000fe40000000f00 */
[----:B------:R-:W-:-:S07]  /*4410*/  MOV R79, R233 ;  /* 0x000000e9004f7202 */ /* 0x000fce0000000f00 */
[----:B------:R-:W-:Y:S05]  /*4420*/  WARPSYNC.COLLECTIVE R231, `(.L_x_3752) ;  /* 0x00000000e7087348 */ /* 0x000fea0003c00000 */
[----:B------:R0:W1:Y:S02]  /*4430*/  SHFL.DOWN P3, R233, R242, R235, R244 ;  /* 0x080000ebf2e97389 */ /* 0x00006400000600f4 */
[----:B01----:R-:W-:Y:S01]  /*4440*/  ENDCOLLECTIVE ;  /* 0x000000000000791b */ /* 0x003fe20003800000 */
.L_x_3752:
[----:B------:R-:W-:-:S05]  /*4450*/  FADD.FTZ R79, R76, R79 ;  /* 0x0000004f4c4f7221 */ /* 0x000fca0000010000 */
[----:B------:R-:W-:Y:S02]  /*4460*/  MOV R242, R79 ;  /* 0x0000004f00f27202 */ /* 0x000fe40000000f00 */
[----:B------:R-:W-:-:S07]  /*4470*/  MOV R81, R233 ;  /* 0x000000e900517202 */ /* 0x000fce0000000f00 */
[----:B------:R-:W-:Y:S05]  /*4480*/  WARPSYNC.COLLECTIVE R231, `(.L_x_3753) ;  /* 0x00000000e7087348 */ /* 0x000fea0003c00000 */
[----:B------:R0:W1:Y:S02]  /*4490*/  SHFL.DOWN P3, R233, R242, R235, R244 ;  /* 0x080000ebf2e97389 */ /* 0x00006400000600f4 */
[----:B01----:R-:W-:Y:S01]  /*44a0*/  ENDCOLLECTIVE ;  /* 0x000000000000791b */ /* 0x003fe20003800000 */
.L_x_3753:
[----:B------:R-:W-:Y:S01]  /*44b0*/  FADD.FTZ R81, R78, R81 ;  /* 0x000000514e517221 */ /* 0x000fe20000010000 */
[----:B------:R-:W-:-:S04]  /*44c0*/  HFMA2.MMA R235, -RZ, RZ, 0, 1.1920928955078125e-07 ;  /* 0x00000002ffeb7435 */ /* 0x000fc800000001ff */
[----:B------:R-:W-:Y:S02]  /*44d0*/  MOV R242, R81 ;  /* 0x0000005100f27202 */ /* 0x000fe40000000f00 */
[----:B------:R-:W-:-:S07]  /*44e0*/  MOV R80, R233 ;  /* 0x000000e900507202 */ /* 0x000fce0000000f00 */
[----:B------:R-:W-:Y:S05]  /*44f0*/  WARPSYNC.COLLECTIVE R231, `(.L_x_3754) ;  /* 0x00000000e7087348 */ /* 0x000fea0003c00000 */
[----:B------:R0:W1:Y:S02]  /*4500*/  SHFL.DOWN P3, R233, R242, R235, R244 ;  /* 0x080000ebf2e97389 */ /* 0x00006400000600f4 */
[----:B01----:R-:W-:Y:S01]  /*4510*/  ENDCOLLECTIVE ;  /* 0x000000000000791b */ /* 0x003fe20003800000 */
.L_x_3754:
[----:B------:R-:W-:-:S05]  /*4520*/  FADD.FTZ R80, R79, R80 ;  /* 0x000000504f507221 */ /* 0x000fca0000010000 */
[----:B------:R-:W-:Y:S02]  /*4530*/  MOV R242, R80 ;  /* 0x0000005000f27202 */ /* 0x000fe40000000f00 */
[----:B------:R-:W-:-:S07]  /*4540*/  MOV R54, R233 ;  /* 0x000000e900367202 */ /* 0x000fce0000000f00 */
[----:B------:R-:W-:Y:S05]  /*4550*/  WARPSYNC.COLLECTIVE R231, `(.L_x_3755) ;  /* 0x00000000e7087348 */ /* 0x000fea0003c00000 */
[----:B------:R0:W1:Y:S02]  /*4560*/  SHFL.DOWN P3, R233, R242, R235, R244 ;  /* 0x080000ebf2e97389 */ /* 0x00006400000600f4 */
[----:B01----:R-:W-:Y:S01]  /*4570*/  ENDCOLLECTIVE ;  /* 0x000000000000791b */ /* 0x003fe20003800000 */
.L_x_3755:
[----:B------:R-:W-:Y:S01]  /*4580*/  FADD.FTZ R54, R81, R54 ;  /* 0x0000003651367221 */ /* 0x000fe20000010000 */
[----:B------:R-:W-:-:S04]  /*4590*/  HFMA2.MMA R235, -RZ, RZ, 0, 5.9604644775390625e-08 ;  /* 0x00000001ffeb7435 */ /* 0x000fc800000001ff */
[----:B------:R-:W-:Y:S02]  /*45a0*/  MOV R242, R54 ;  /* 0x0000003600f27202 */ /* 0x000fe40000000f00 */
[----:B------:R-:W-:-:S07]  /*45b0*/  MOV R55, R233 ;  /* 0x000000e900377202 */ /* 0x000fce0000000f00 */
[----:B------:R-:W-:Y:S05]  /*45c0*/  WARPSYNC.COLLECTIVE R231, `(.L_x_3756) ;  /* 0x00000000e7087348 */ /* 0x000fea0003c00000 */
[----:B------:R0:W1:Y:S02]  /*45d0*/  SHFL.DOWN P3, R233, R242, R235, R244 ;  /* 0x080000ebf2e97389 */ /* 0x00006400000600f4 */
[----:B01----:R-:W-:Y:S01]  /*45e0*/  ENDCOLLECTIVE ;  /* 0x000000000000791b */ /* 0x003fe20003800000 */
.L_x_3756:
[----:B------:R-:W-:-:S05]  /*45f0*/  FADD.FTZ R55, R80, R55 ;  /* 0x0000003750377221 */ /* 0x000fca0000010000 */
[----:B------:R-:W-:Y:S02]  /*4600*/  MOV R242, R55 ;  /* 0x0000003700f27202 */ /* 0x000fe40000000f00 */
[----:B------:R-:W-:-:S07]  /*4610*/  MOV R77, R233 ;  /* 0x000000e9004d7202 */ /* 0x000fce0000000f00 */
[----:B------:R-:W-:Y:S05]  /*4620*/  WARPSYNC.COLLECTIVE R231, `(.L_x_3757) ;  /* 0x00000000e7087348 */ /* 0x000fea0003c00000 */
[----:B------:R0:W1:Y:S02]  /*4630*/  SHFL.DOWN P3, R233, R242, R235, R244 ;  /* 0x080000ebf2e97389 */ /* 0x00006400000600f4 */
[----:B01----:R-:W-:Y:S01]  /*4640*/  ENDCOLLECTIVE ;  /* 0x000000000000791b */ /* 0x003fe20003800000 */
.L_x_3757:
[----:B------:R-:W-:Y:S01]  /*4650*/  MOV R76, R233 ;  /* 0x000000e9004c7202 */ /* 0x000fe20000000f00 */
[----:B------:R-:W-:Y:S06]  /*4660*/  BRA `(.L_x_3758) ;  /* 0xffffffe800347947 */ /* 0x000fec000383ffff */
.L_x_3759:
        /* <DEDUP_REMOVED lines=9> */
.L_x_5551:


//--------------------- .text._ZN10layer_norm22ln_bwd_finalize_kernelINS_22Kernel_traits_finalizeILj5120EffffjLj1024ELj4ENS_18Kernel_traits_baseILj5120EffffjLj1024EEEEEEEvNS_9BwdParamsE --------------------------
	.section	.text._ZN10layer_norm22ln_bwd_finalize_kernelINS_22Kernel_traits_finalizeILj5120EffffjLj1024ELj4ENS_18Kernel_traits_baseILj5120EffffjLj1024EEEEEEEvNS_9BwdParamsE,"ax",@progbits
	.align	128
        .global         _ZN10layer_norm22ln_bwd_finalize_kernelINS_22Kernel_traits_finalizeILj5120EffffjLj1024ELj4ENS_18Kernel_traits_baseILj5120EffffjLj1024EEEEEEEvNS_9BwdParamsE
        .type           _ZN10layer_norm22ln_bwd_finalize_kernelINS_22Kernel_traits_finalizeILj5120EffffjLj1024ELj4ENS_18Kernel_traits_baseILj5120EffffjLj1024EEEEEEEvNS_9BwdParamsE,@function
        .size           _ZN10layer_norm22ln_bwd_finalize_kernelINS_22Kernel_traits_finalizeILj5120EffffjLj1024ELj4ENS_18Kernel_traits_baseILj5120EffffjLj1024EEEEEEEvNS_9BwdParamsE,(.L_x_5552 - _ZN10layer_norm22ln_bwd_finalize_kernelINS_22Kernel_traits_finalizeILj5120EffffjLj1024ELj4ENS_18Kernel_traits_baseILj5120EffffjLj1024EEEEEEEvNS_9BwdParamsE)
        .other          _ZN10layer_norm22ln_bwd_finalize_kernelINS_22Kernel_traits_finalizeILj5120EffffjLj1024ELj4ENS_18Kernel_traits_baseILj5120EffffjLj1024EEEEEEEvNS_9BwdParamsE,@"STO_CUDA_ENTRY STV_DEFAULT"
_ZN10layer_norm22ln_bwd_finalize_kernelINS_22Kernel_traits_finalizeILj5120EffffjLj1024ELj4ENS_18Kernel_traits_baseILj5120EffffjLj1024EEEEEEEvNS_9BwdParamsE:
.text._ZN10layer_norm22ln_bwd_finalize_kernelINS_22Kernel_traits_finalizeILj5120EffffjLj1024ELj4ENS_18Kernel_traits_baseILj5120EffffjLj1024EEEEEEEvNS_9BwdParamsE:
        /* <DEDUP_REMOVED lines=25> */
.L_x_3769:
        /* <DEDUP_REMOVED lines=28> */
.L_x_3764:
        /* <DEDUP_REMOVED lines=33> */
.L_x_3763:
[----:B------:R-:W-:Y:S05]  /*0560*/  BSYNC B1 ;  /* 0x0000000000017941 */ /* 0x000fea0003800000 */
.L_x_3762:
        /* <DEDUP_REMOVED lines=23> */
.L_x_3766:
[----:B------:R-:W-:Y:S05]  /*06e0*/  BSYNC B1 ;  /* 0x0000000000017941 */ /* 0x000fea0003800000 */
.L_x_3765:
        /* <DEDUP_REMOVED lines=11> */
.L_x_3761:
[----:B------:R-:W-:Y:S05]  /*07a0*/  BSYNC B0 ;  /* 0x0000000000007941 */ /* 0x000fea0003800000 */
.L_x_3760:
        /* <DEDUP_REMOVED lines=29> */
.L_x_3780:
[----:B------:R-:W-:Y:S01]  /*0980*/  @!P1 SHF.R.U32.HI R12, RZ, 0x3, R0 ;  /* 0x00000003ff0c9819 */ /* 0x000fe20000011600 */
[----:B---3--:R-:W-:Y:S01]  /*0990*/  FADD.FTZ R14, R9, R14 ;  /* 0x0000000e090e7221 */ /* 0x008fe20000010000 */
[----:B--2---:R-:W-:Y:S02]  /*09a0*/  FADD.FTZ R11, R10, R11 ;  /* 0x0000000b0a0b7221 */ /* 0x004fe40000010000 */
[----:B------:R-:W-:-:S05]  /*09b0*/  @!P1 LOP3.LUT R12, R12, 0x1ffffffc, RZ, 0xc0, !PT ;  /* 0x1ffffffc0c0c9812 */ /* 0x000fca00078ec0ff */
[----:B------:R2:W-:Y:S04]  /*09c0*/  @!P1 STS [R12+UR4+0x2000], R14 ;  /* 0x0020000e0c009988 */ /* 0x0005e80008000804 */
[----:B------:R2:W-:Y:S02]  /*09d0*/  @!P1 STS [R12+UR4+0x2080], R11 ;  /* 0x0020800b0c009988 */ /* 0x0005e40008000804 */
.L_x_3767:
        /* <DEDUP_REMOVED lines=15> */
.L_x_3768:
[----:B------:R-:W-:Y:S01]  /*0ad0*/  HFMA2.MMA R19, -RZ, RZ, 0, 5.9604644775390625e-08 ;  /* 0x00000001ff137435 */ /* 0x000fe200000001ff */
[----:B---3--:R-:W-:Y:S01]  /*0ae0*/  IMAD.MOV.U32 R20, RZ, RZ, R10 ;  /* 0x000000ffff147224 */ /* 0x008fe200078e000a */
[----:B------:R-:W-:Y:S02]  /*0af0*/  MOV R22, 0x1f ;  /* 0x0000001f00167802 */ /* 0x000fe40000000f00 */
[----:B------:R-:W-:-:S07]  /*0b00*/  MOV R17, 0xffffffff ;  /* 0xffffffff00117802 */ /* 0x000fce0000000f00 */
[----:B012---:R-:W-:Y:S05]  /*0b10*/  WARPSYNC.COLLECTIVE R17, `(.L_x_3770) ;  /* 0x0000000011087348 */ /* 0x007fea0003c00000 */
[----:B------:R3:W4:Y:S02]  /*0b20*/  SHFL.BFLY P2, R18, R20, R19, R22 ;  /* 0x0c00001314127389 */ /* 0x0007240000040016 */
[----:B01234-:R-:W-:Y:S01]  /*0b30*/  ENDCOLLECTIVE ;  /* 0x000000000000791b */ /* 0x01ffe20003800000 */
.L_x_3770:
[----:B------:R-:W-:Y:S01]  /*0b40*/  HFMA2.MMA R19, -RZ, RZ, 0, 1.1920928955078125e-07 ;  /* 0x00000002ff137435 */ /* 0x000fe200000001ff */
[----:B------:R-:W-:-:S04]  /*0b50*/  IMAD.MOV.U32 R11, RZ, RZ, R18 ;  /* 0x000000ffff0b7224 */ /* 0x000fc800078e0012 */
[----:B------:R-:W-:-:S05]  /*0b60*/  FADD.FTZ R11, R10, R11 ;  /* 0x0000000b0a0b7221 */ /* 0x000fca0000010000 */
[----:B------:R-:W-:-:S07]  /*0b70*/  MOV R20, R11 ;  /* 0x0000000b00147202 */ /* 0x000fce0000000f00 */
[----:B------:R-:W-:Y:S05]  /*0b80*/  WARPSYNC.COLLECTIVE R17, `(.L_x_3771) ;  /* 0x0000000011087348 */ /* 0x000fea0003c00000 */
[----:B------:R0:W1:Y:S02]  /*0b90*/  SHFL.BFLY P2, R18, R20, R19, R22 ;  /* 0x0c00001314127389 */ /* 0x0000640000040016 */
[----:B01----:R-:W-:Y:S01]  /*0ba0*/  ENDCOLLECTIVE ;  /* 0x000000000000791b */ /* 0x003fe20003800000 */
.L_x_3771:
[----:B------:R-:W-:Y:S01]  /*0bb0*/  HFMA2.MMA R19, -RZ, RZ, 0, 2.384185791015625e-07 ;  /* 0x00000004ff137435 */ /* 0x000fe200000001ff */
[----:B------:R-:W-:-:S05]  /*0bc0*/  MOV R12, R18 ;  /* 0x00000012000c7202 */ /* 0x000fca0000000f00 */
[----:B------:R-:W-:-:S04]  /*0bd0*/  FADD.FTZ R12, R11, R12 ;  /* 0x0000000c0b0c7221 */ /* 0x000fc80000010000 */
[----:B------:R-:W-:-:S07]  /*0be0*/  IMAD.MOV.U32 R20, RZ, RZ, R12 ;  /* 0x000000ffff147224 */ /* 0x000fce00078e000c */
[----:B------:R-:W-:Y:S05]  /*0bf0*/  WARPSYNC.COLLECTIVE R17, `(.L_x_3772) ;  /* 0x0000000011087348 */ /* 0x000fea0003c00000 */
[----:B------:R0:W1:Y:S02]  /*0c00*/  SHFL.BFLY P2, R18, R20, R19, R22 ;  /* 0x0c00001314127389 */ /* 0x0000640000040016 */
[----:B01----:R-:W-:Y:S01]  /*0c10*/  ENDCOLLECTIVE ;  /* 0x000000000000791b */ /* 0x003fe20003800000 */
.L_x_3772:
[----:B------:R-:W-:Y:S01]  /*0c20*/  IMAD.MOV.U32 R19, RZ, RZ, 0x8 ;  /* 0x00000008ff137424 */ /* 0x000fe200078e00ff */
[----:B------:R-:W-:-:S05]  /*0c30*/  MOV R13, R18 ;  /* 0x00000012000d7202 */ /* 0x000fca0000000f00 */
[----:B------:R-:W-:-:S05]  /*0c40*/  FADD.FTZ R13, R12, R13 ;  /* 0x0000000d0c0d7221 */ /* 0x000fca0000010000 */
[----:B------:R-:W-:-:S07]  /*0c50*/  MOV R20, R13 ;  /* 0x0000000d00147202 */ /* 0x000fce0000000f00 */
[----:B------:R-:W-:Y:S05]  /*0c60*/  WARPSYNC.COLLECTIVE R17, `(.L_x_3773) ;  /* 0x0000000011087348 */ /* 0x000fea0003c00000 */
[----:B------:R0:W1:Y:S02]  /*0c70*/  SHFL.BFLY P2, R18, R20, R19, R22 ;  /* 0x0c00001314127389 */ /* 0x0000640000040016 */
[----:B01----:R-:W-:Y:S01]  /*0c80*/  ENDCOLLECTIVE ;  /* 0x000000000000791b */ /* 0x003fe20003800000 */
.L_x_3773:
[----:B------:R-:W-:Y:S01]  /*0c90*/  HFMA2.MMA R19, -RZ, RZ, 0, 9.5367431640625e-07 ;  /* 0x00000010ff137435 */ /* 0x000fe200000001ff */
[----:B------:R-:W-:-:S05]  /*0ca0*/  MOV R10, R18 ;  /* 0x00000012000a7202 */ /* 0x000fca0000000f00 */
[----:B------:R-:W-:-:S05]  /*0cb0*/  FADD.FTZ R10, R13, R10 ;  /* 0x0000000a0d0a7221 */ /* 0x000fca0000010000 */
[----:B------:R-:W-:-:S07]  /*0cc0*/  MOV R20, R10 ;  /* 0x0000000a00147202 */ /* 0x000fce0000000f00 */
[----:B------:R-:W-:Y:S05]  /*0cd0*/  WARPSYNC.COLLECTIVE R17, `(.L_x_3774) ;  /* 0x0000000011087348 */ /* 0x000fea0003c00000 */
[----:B------:R0:W1:Y:S02]  /*0ce0*/  SHFL.BFLY P2, R18, R20, R19, R22 ;  /* 0x0c00001314127389 */ /* 0x0000640000040016 */
[----:B01----:R-:W-:Y:S01]  /*0cf0*/  ENDCOLLECTIVE ;  /* 0x000000000000791b */ /* 0x003fe20003800000 */
.L_x_3774:
[----:B------:R-:W-:Y:S01]  /*0d00*/  HFMA2.MMA R19, -RZ, RZ, 0, 5.9604644775390625e-08 ;  /* 0x00000001ff137435 */ /* 0x000fe200000001ff */
[----:B------:R-:W-:Y:S01]  /*0d10*/  MOV R20, R9 ;  /* 0x0000000900147202 */ /* 0x000fe20000000f00 */
[----:B------:R-:W-:-:S09]  /*0d20*/  IMAD.MOV.U32 R11, RZ, RZ, R18 ;  /* 0x000000ffff0b7224 */ /* 0x000fd200078e0012 */
[----:B------:R-:W-:Y:S05]  /*0d30*/  WARPSYNC.COLLECTIVE R17, `(.L_x_3775) ;  /* 0x0000000011087348 */ /* 0x000fea0003c00000 */
[----:B------:R0:W1:Y:S02]  /*0d40*/  SHFL.BFLY P2, R18, R20, R19, R22 ;  /* 0x0c00001314127389 */ /* 0x0000640000040016 */
[----:B01----:R-:W-:Y:S01]  /*0d50*/  ENDCOLLECTIVE ;  /* 0x000000000000791b */ /* 0x003fe20003800000 */
.L_x_3775:
[----:B------:R-:W-:Y:S01]  /*0d60*/  HFMA2.MMA R19, -RZ, RZ, 0, 1.1920928955078125e-07 ;  /* 0x00000002ff137435 */ /* 0x000fe200000001ff */
[----:B------:R-:W-:-:S05]  /*0d70*/  MOV R12, R18 ;  /* 0x00000012000c7202 */ /* 0x000fca0000000f00 */
[----:B------:R-:W-:-:S04]  /*0d80*/  FADD.FTZ R14, R9, R12 ;  /* 0x0000000c090e7221 */ /* 0x000fc80000010000 */
[----:B------:R-:W-:-:S07]  /*0d90*/  IMAD.MOV.U32 R20, RZ, RZ, R14 ;  /* 0x000000ffff147224 */ /* 0x000fce00078e000e */
[----:B------:R-:W-:Y:S05]  /*0da0*/  WARPSYNC.COLLECTIVE R17, `(.L_x_3776) ;  /* 0x0000000011087348 */ /* 0x000fea0003c00000 */
[----:B------:R0:W1:Y:S02]  /*0db0*/  SHFL.BFLY P2, R18, R20, R19, R22 ;  /* 0x0c00001314127389 */ /* 0x0000640000040016 */
[----:B01----:R-:W-:Y:S01]  /*0dc0*/  ENDCOLLECTIVE ;  /* 0x000000000000791b */ /* 0x003fe20003800000 */
.L_x_3776:
[----:B------:R-:W-:Y:S01]  /*0dd0*/  IMAD.MOV.U32 R19, RZ, RZ, 0x4 ;  /* 0x00000004ff137424 */ /* 0x000fe200078e00ff */
[----:B------:R-:W-:-:S05]  /*0de0*/  MOV R13, R18 ;  /* 0x00000012000d7202 */ /* 0x000fca0000000f00 */
[----:B------:R-:W-:-:S05]  /*0df0*/  FADD.FTZ R15, R14, R13 ;  /* 0x0000000d0e0f7221 */ /* 0x000fca0000010000 */
[----:B------:R-:W-:-:S07]  /*0e00*/  MOV R20, R15 ;  /* 0x0000000f00147202 */ /* 0x000fce0000000f00 */
[----:B------:R-:W-:Y:S05]  /*0e10*/  WARPSYNC.COLLECTIVE R17, `(.L_x_3777) ;  /* 0x0000000011087348 */ /* 0x000fea0003c00000 */
[----:B------:R0:W1:Y:S02]  /*0e20*/  SHFL.BFLY P2, R18, R20, R19, R22 ;  /* 0x0c00001314127389 */ /* 0x0000640000040016 */
[----:B01----:R-:W-:Y:S01]  /*0e30*/  ENDCOLLECTIVE ;  /* 0x000000000000791b */ /* 0x003fe20003800000 */
.L_x_3777:
[----:B------:R-:W-:Y:S01]  /*0e40*/  HFMA2.MMA R19, -RZ, RZ, 0, 4.76837158203125e-07 ;  /* 0x00000008ff137435 */ /* 0x000fe200000001ff */
[----:B------:R-:W-:-:S05]  /*0e50*/  MOV R16, R18 ;  /* 0x0000001200107202 */ /* 0x000fca0000000f00 */
[----:B------:R-:W-:-:S05]  /*0e60*/  FADD.FTZ R16, R15, R16 ;  /* 0x000000100f107221 */ /* 0x000fca0000010000 */
[----:B------:R-:W-:-:S07]  /*0e70*/  MOV R20, R16 ;  /* 0x0000001000147202 */ /* 0x000fce0000000f00 */
[----:B------:R-:W-:Y:S05]  /*0e80*/  WARPSYNC.COLLECTIVE R17, `(.L_x_3778) ;  /* 0x0000000011087348 */ /* 0x000fea0003c00000 */
[----:B------:R0:W1:Y:S02]  /*0e90*/  SHFL.BFLY P2, R18, R20, R19, R22 ;  /* 0x0c00001314127389 */ /* 0x0000640000040016 */
[----:B01----:R-:W-:Y:S01]  /*0ea0*/  ENDCOLLECTIVE ;  /* 0x000000000000791b */ /* 0x003fe20003800000 */
.L_x_3778:
[----:B------:R-:W-:Y:S01]  /*0eb0*/  HFMA2.MMA R19, -RZ, RZ, 0, 9.5367431640625e-07 ;  /* 0x00000010ff137435 */ /* 0x000fe200000001ff */
[----:B------:R-:W-:-:S04]  /*0ec0*/  IMAD.MOV.U32 R9, RZ, RZ, R18 ;  /* 0x000000ffff097224 */ /* 0x000fc800078e0012 */
[----:B------:R-:W-:-:S05]  /*0ed0*/  FADD.FTZ R9, R16, R9 ;  /* 0x0000000910097221 */ /* 0x000fca0000010000 */
[----:B------:R-:W-:-:S07]  /*0ee0*/  MOV R20, R9 ;  /* 0x0000000900147202 */ /* 0x000fce0000000f00 */
[----:B------:R-:W-:Y:S05]  /*0ef0*/  WARPSYNC.COLLECTIVE R17, `(.L_x_3779) ;  /* 0x0000000011087348 */ /* 0x000fea0003c00000 */
[----:B------:R0:W1:Y:S02]  /*0f00*/  SHFL.BFLY P2, R18, R20, R19, R22 ;  /* 0x0c00001314127389 */ /* 0x0000640000040016 */
[----:B01----:R-:W-:Y:S01]  /*0f10*/  ENDCOLLECTIVE ;  /* 0x000000000000791b */ /* 0x003fe20003800000 */
.L_x_3779:
[----:B------:R-:W-:Y:S01]  /*0f20*/  MOV R14, R18 ;  /* 0x00000012000e7202 */ /* 0x000fe20000000f00 */
[----:B------:R-:W-:Y:S06]  /*0f30*/  BRA `(.L_x_3780) ;  /* 0xfffffff800907947 */ /* 0x000fec000383ffff */
.L_x_3781:
        /* <DEDUP_REMOVED lines=12> */
.L_x_5552:


//--------------------- .text._ZN10layer_norm13ln_bwd_kernelINS_13Kernel_traitsIffffjLj5120ELj1ELj1ELj4ELj16ENS_18Kernel_traits_baseILj5120EffffjLj128EEEEEEEvNS_9BwdParamsE --------------------------
	.section	.text._ZN10layer_norm13ln_bwd_kernelINS_13Kernel_traitsIffffjLj5120ELj1ELj1ELj4ELj16ENS_18Kernel_traits_baseILj5120EffffjLj128EEEEEEEvNS_9BwdParamsE,"ax",@progbits
	.align	128
        .global         _ZN10layer_norm13ln_bwd_kernelINS_13Kernel_traitsIffffjLj5120ELj1ELj1ELj4ELj16ENS_18Kernel_traits_baseILj5120EffffjLj128EEEEEEEvNS_9BwdParamsE
        .type           _ZN10layer_norm13ln_bwd_kernelINS_13Kernel_traitsIffffjLj5120ELj1ELj1ELj4ELj16ENS_18Kernel_traits_baseILj5120EffffjLj128EEEEEEEvNS_9BwdParamsE,@function
        .size           _ZN10layer_norm13ln_bwd_kernelINS_13Kernel_traitsIffffjLj5120ELj1ELj1ELj4ELj16ENS_18Kernel_traits_baseILj5120EffffjLj128EEEEEEEvNS_9BwdParamsE,(.L_x_5553 - _ZN10layer_norm13ln_bwd_kernelINS_13Kernel_traitsIffffjLj5120ELj1ELj1ELj4ELj16ENS_18Kernel_traits_baseILj5120EffffjLj128EEEEEEEvNS_9BwdParamsE)
        .other          _ZN10layer_norm13ln_bwd_kernelINS_13Kernel_traitsIffffjLj5120ELj1ELj1ELj4ELj16ENS_18Kernel_traits_baseILj5120EffffjLj128EEEEEEEvNS_9BwdParamsE,@"STO_CUDA_ENTRY STV_DEFAULT"
_ZN10layer_norm13ln_bwd_kernelINS_13Kernel_traitsIffffjLj5120ELj1ELj1ELj4ELj16ENS_18Kernel_traits_baseILj5120EffffjLj128EEEEEEEvNS_9BwdParamsE:
.text._ZN10layer_norm13ln_bwd_kernelINS_13Kernel_traitsIffffjLj5120ELj1ELj1ELj4ELj16ENS_18Kernel_traits_baseILj5120EffffjLj128EEEEEEEvNS_9BwdParamsE:
        /* <DEDUP_REMOVED lines=38> */
[----:B0-----:R-:W-:-:S03]  /*0260*/  LEA.HI R168, R6, UR4, RZ, 0x19 ;  /* 0x0000000406a87c11 */ /* 0x001fc6000f8fc8ff */
[----:B------:R-:W5:Y:S01]  /*0270*/  @P0 LDG.E.128 R84, desc[UR6][R4.64+0x3000] ;  /* 0x0030000604540981 */ /* 0x000f62000c1e1d00 */
[----:B------:R-:W-:-:S03]  /*0280*/  ISETP.GE.AND P1, PT, R168, UR5, PT ;  /* 0x00000005a8007c0c */ /* 0x000fc6000bf26270 */
[----:B------:R-:W5:Y:S01]  /*0290*/  @P0 LDG.E.128 R80, desc[UR6][R4.64+0x3800] ;  /* 0x0038000604500981 */ /* 0x000f62000c1e1d00 */
[----:B------:R-:W-:Y:S02]  /*02a0*/  CS2R R48, SRZ ;  /* 0x0000000000307805 */ /* 0x000fe4000001ff00 */
        /* <DEDUP_REMOVED lines=27> */
[----:B------:R-:W-:Y:S01]  /*0460*/  CS2R R44, SRZ ;  /* 0x00000000002c7805 */ /* 0x000fe2000001ff00 */
[----:B------:R-:W-:Y:S06]  /*0470*/  @P1 BRA `(.L_x_3782) ;  /* 0x0000003400541947 */ /* 0x000fec0003800000 */
[----:B------:R-:W0:Y:S01]  /*0480*/  S2UR UR5, SR_CgaCtaId ;  /* 0x00000000000579c3 */ /* 0x000e220000008800 */
[----:B------:R1:W-:Y:S01]  /*0490*/  STL [R1], RZ ;  /* 0x000000ff01007387 */ /* 0x0003e20000100800 */
[----:B------:R-:W-:Y:S01]  /*04a0*/  UMOV UR4, 0x400 ;  /* 0x0000040000047882 */ /* 0x000fe20000000000 */
[----:B------:R-:W-:Y:S02]  /*04b0*/  HFMA2.MMA R173, -RZ, RZ, 0, 5.9604644775390625e-08 ;  /* 0x00000001ffad7435 */ /* 0x000fe400000001ff */
[----:B------:R-:W-:Y:S01]  /*04c0*/  HFMA2.MMA R234, -RZ, RZ, 0, 0 ;  /* 0x00000000ffea7435 */ /* 0x000fe200000001ff */
[----:B------:R-:W5:Y:S01]  /*04d0*/  LDG.E.128 R68, desc[UR6][R2.64] ;  /* 0x0000000602447981 */ /* 0x000f62000c1e1d00 */
[----:B------:R-:W-:Y:S02]  /*04e0*/  HFMA2.MMA R230, -RZ, RZ, 0, 0 ;  /* 0x00000000ffe67435 */ /* 0x000fe400000001ff */
[----:B------:R-:W-:Y:S01]  /*04f0*/  HFMA2.MMA R224, -RZ, RZ, 0, 0 ;  /* 0x00000000ffe07435 */ /* 0x000fe200000001ff */
[----:B------:R-:W5:Y:S01]  /*0500*/  LDG.E.128 R64, desc[UR6][R2.64+0x800] ;  /* 0x0008000602407981 */ /* 0x000f62000c1e1d00 */
[----:B------:R-:W-:Y:S01]  /*0510*/  HFMA2.MMA R201, -RZ, RZ, 0, 0 ;  /* 0x00000000ffc97435 */ /* 0x000fe200000001ff */
[----:B------:R-:W-:-:S02]  /*0520*/  CS2R R166, SRZ ;  /* 0x0000000000a67805 */ /* 0x000fc4000001ff00 */
[----:B------:R-:W-:Y:S01]  /*0530*/  MOV R248, RZ ;  /* 0x000000ff00f87202 */ /* 0x000fe20000000f00 */
[----:B------:R-:W5:Y:S01]  /*0540*/  LDG.E.128 R60, desc[UR6][R2.64+0x1000] ;  /* 0x00100006023c7981 */ /* 0x000f62000c1e1d00 */
[----:B------:R-:W-:Y:S02]  /*0550*/  CS2R R246, SRZ ;  /* 0x0000000000f67805 */ /* 0x000fe4000001ff00 */
[----:B------:R-:W-:Y:S02]  /*0560*/  CS2R R244, SRZ ;  /* 0x0000000000f47805 */ /* 0x000fe4000001ff00 */
[----:B------:R-:W-:Y:S01]  /*0570*/  CS2R R242, SRZ ;  /* 0x0000000000f27805 */ /* 0x000fe2000001ff00 */
[----:B------:R-:W5:Y:S04]  /*0580*/  LDG.E.128 R56, desc[UR6][R2.64+0x1800] ;  /* 0x0018000602387981 */ /* 0x000f68000c1e1d00 */
[----:B------:R-:W5:Y:S01]  /*0590*/  LDG.E.128 R52, desc[UR6][R2.64+0x2000] ;  /* 0x0020000602347981 */ /* 0x000f62000c1e1d00 */
[----:B0-----:R-:W-:Y:S01]  /*05a0*/  ULEA UR4, UR5, UR4, 0x18 ;  /* 0x0000000405047291 */ /* 0x001fe2000f8ec03f */
[----:B------:R-:W-:-:S02]  /*05b0*/  CS2R R240, SRZ ;  /* 0x0000000000f07805 */ /* 0x000fc4000001ff00 */
[----:B------:R-:W5:Y:S01]  /*05c0*/  LDG.E.128 R48, desc[UR6][R2.64+0x2800] ;  /* 0x0028000602307981 */ /* 0x000f62000c1e1d00 */
[----:B------:R-:W-:Y:S02]  /*05d0*/  CS2R R238, SRZ ;  /* 0x0000000000ee7805 */ /* 0x000fe4000001ff00 */
[----:B------:R-:W-:Y:S02]  /*05e0*/  MOV R233, RZ ;  /* 0x000000ff00e97202 */ /* 0x000fe40000000f00 */
[----:B------:R-:W-:Y:S01]  /*05f0*/  CS2R R228, SRZ ;  /* 0x0000000000e47805 */ /* 0x000fe2000001ff00 */
[----:B------:R-:W5:Y:S01]  /*0600*/  LDG.E.128 R44, desc[UR6][R2.64+0x3000] ;  /* 0x00300006022c7981 */ /* 0x000f62000c1e1d00 */
[----:B------:R-:W-:Y:S02]  /*0610*/  MOV R226, RZ ;  /* 0x000000ff00e27202 */ /* 0x000fe40000000f00 */
        /* <DEDUP_REMOVED lines=8> */
[----:B------:R-:W-:Y:S02]  /*06a0*/  MOV R206, RZ ;  /* 0x000000ff00ce7202 */ /* 0x000fe40000000f00 */
[----:B------:R-:W-:Y:S01]  /*06b0*/  CS2R R204, SRZ ;  /* 0x0000000000cc7805 */ /* 0x000fe2000001ff00 */
[----:B------:R0:W5:Y:S01]  /*06c0*/  LDG.E.128 R32, desc[UR6][R2.64+0x4800] ;  /* 0x0048000602207981 */ /* 0x000162000c1e1d00 */
[----:B------:R-:W-:-:S02]  /*06d0*/  CS2R R202, SRZ ;  /* 0x0000000000ca7805 */ /* 0x000fc4000001ff00 */
[----:B------:R-:W-:Y:S02]  /*06e0*/  MOV R170, RZ ;  /* 0x000000ff00aa7202 */ /* 0x000fe40000000f00 */
        /* <DEDUP_REMOVED lines=20> */
[----:B-1----:R-:W-:-:S07]  /*0830*/  MOV R0, UR4 ;  /* 0x0000000400007c02 */ /* 0x002fce0008000f00 */
.L_x_3784:
[----:B0-----:R-:W0:Y:S01]  /*0840*/  S2R R251, SR_TID.X ;  /* 0x0000000000fb7919 */ /* 0x001e220000002100 */
[----:B------:R-:W1:Y:S01]  /*0850*/  @P0 LDC.64 R112, c[0x0][0x228] ;  /* 0x00008a00ff700b82 */ /* 0x000e620000000a00 */
[----:B------:R-:W2:Y:S07]  /*0860*/  LDL.LU R252, [R1] ;  /* 0x0000000001fc7983 */ /* 0x000eae0000300800 */
[----:B------:R-:W3:Y:S08]  /*0870*/  @P0 LDC.64 R114, c[0x0][0x228] ;  /* 0x00008a00ff720b82 */ /* 0x000ef00000000a00 */
[----:B------:R-:W4:Y:S08]  /*0880*/  @!P0 LDC.64 R176, c[0x0][0x220] ;  /* 0x00008800ffb08b82 */ /* 0x000f300000000a00 */
[----:B------:R-:W4:Y:S01]  /*0890*/  @!P0 LDC.64 R174, c[0x0][0x220] ;  /* 0x00008800ffae8b82 */ /* 0x000f220000000a00 */
[----:B0-----:R-:W-:-:S07]  /*08a0*/  LOP3.LUT R211, R251, 0x7f, RZ, 0xc0, !PT ;  /* 0x0000007ffbd37812 */ /* 0x001fce00078ec0ff */
[----:B------:R-:W0:Y:S01]  /*08b0*/  LDC.64 R180, c[0x0][0x238] ;  /* 0x00008e00ffb47b82 */ /* 0x000e220000000a00 */
[----:B------:R-:W-:-:S07]  /*08c0*/  IMAD R211, R168, 0x500, R211 ;  /* 0x00000500a8d37824 */ /* 0x000fce00078e02d3 */
[----:B------:R-:W0:Y:S01]  /*08d0*/  @!P0 LDC.64 R178, c[0x0][0x230] ;  /* 0x00008c00ffb28b82 */ /* 0x000e220000000a00 */
[----:B------:R-:W-:-:S05]  /*08e0*/  IADD3 R210, R211, 0x80, RZ ;  /* 0x00000080d3d27810 */ /* 0x000fca0007ffe0ff */
[----:B-1----:R-:W-:Y:S01]  /*08f0*/  @P0 IMAD.WIDE.U32 R112, R210, 0x10, R112 ;  /* 0x00000010d2700825 */ /* 0x002fe200078e0070 */
[----:B------:R-:W-:Y:S01]  /*0900*/  @P0 MOV R200, RZ ;  /* 0x000000ff00c80202 */ /* 0x000fe20000000f00 */
[----:B-----5:R-:W-:Y:S01]  /*0910*/  @P0 MUFU.RCP R189, R67 ;  /* 0x0000004300bd0308 */ /* 0x020fe20000001000 */
[----:B------:R-:W1:Y:S02]  /*0920*/  LDC.64 R236, c[0x0][0x268] ;  /* 0x00009a00ffec7b82 */ /* 0x000e640000000a00 */
[----:B------:R3:W2:Y:S01]  /*0930*/  @P0 LDG.E.128 R120, desc[UR6][R112.64] ;  /* 0x0000000670780981 */ /* 0x0006a2000c1e1d00 */
[----:B------:R-:W-:-:S05]  /*0940*/  IADD3 R209, R211, 0x100, RZ ;  /* 0x00000100d3d17810 */ /* 0x000fca0007ffe0ff */
[----:B---3--:R-:W-:Y:S01]  /*0950*/  @P0 IMAD.WIDE.U32 R114, R209, 0x10, R114 ;  /* 0x00000010d1720825 */ /* 0x008fe200078e0072 */
[----:B------:R-:W3:Y:S04]  /*0960*/  @P0 LDC.64 R112, c[0x0][0x228] ;  /* 0x00008a00ff700b82 */ /* 0x000ee80000000a00 */
[----:B------:R4:W2:Y:S01]  /*0970*/  @P0 LDG.E.128 R132, desc[UR6][R114.64] ;  /* 0x0000000672840981 */ /* 0x0008a2000c1e1d00 */
[----:B------:R-:W-:-:S03]  /*0980*/  IADD3 R208, R211, 0x180, RZ ;  /* 0x00000180d3d07810 */ /* 0x000fc60007ffe0ff */
[----:B----4-:R-:W4:Y:S02]  /*0990*/  @P0 LDC.64 R114, c[0x0][0x228] ;  /* 0x00008a00ff720b82 */ /* 0x010f240000000a00 */
[----:B---3--:R-:W-:-:S05]  /*09a0*/  @P0 IMAD.WIDE.U32 R112, R208, 0x10, R112 ;  /* 0x00000010d0700825 */ /* 0x008fca00078e0070 */
[----:B------:R3:W2:Y:S01]  /*09b0*/  @P0 LDG.E.128 R144, desc[UR6][R112.64] ;  /* 0x0000000670900981 */ /* 0x0006a2000c1e1d00 */
[C---:B------:R-:W-:Y:S02]  /*09c0*/  IADD3 R207, R211.reuse, 0x200, RZ ;  /* 0x00000200d3cf7810 */ /* 0x040fe40007ffe0ff */
[----:B------:R-:W-:-:S03]  /*09d0*/  IADD3 R155, R211, 0x280, RZ ;  /* 0x00000280d39b7810 */ /* 0x000fc60007ffe0ff */
[----:B----4-:R-:W-:Y:S01]  /*09e0*/  @P0 IMAD.WIDE.U32 R114, R207, 0x10, R114 ;  /* 0x00000010cf720825 */ /* 0x010fe200078e0072 */
[----:B---3--:R-:W3:Y:S04]  /*09f0*/  @P0 LDC.64 R112, c[0x0][0x228] ;  /* 0x00008a00ff700b82 */ /* 0x008ee80000000a00 */
[----:B------:R4:W2:Y:S04]  /*0a00*/  @P0 LDG.E.128 R148, desc[UR6][R114.64] ;  /* 0x0000000672940981 */ /* 0x0008a8000c1e1d00 */
[----:B----4-:R-:W4:Y:S01]  /*0a10*/  @P0 LDC.64 R114, c[0x0][0x228] ;  /* 0x00008a00ff720b82 */ /* 0x010f220000000a00 */
[----:B---3--:R-:W-:-:S05]  /*0a20*/  @P0 IMAD.WIDE.U32 R112, R155, 0x10, R112 ;  /* 0x000000109b700825 */ /* 0x008fca00078e0070 */
[----:B------:R3:W2:Y:S01]  /*0a30*/  @P0 LDG.E.128 R124, desc[UR6][R112.64] ;  /* 0x00000006707c0981 */ /* 0x0006a2000c1e1d00 */
[C---:B------:R-:W-:Y:S02]  /*0a40*/  IADD3 R154, R211.reuse, 0x300, RZ ;  /* 0x00000300d39a7810 */ /* 0x040fe40007ffe0ff */
[----:B------:R-:W-:-:S03]  /*0a50*/  IADD3 R153, R211, 0x380, RZ ;  /* 0x00000380d3997810 */ /* 0x000fc60007ffe0ff */
[----:B----4-:R-:W-:Y:S01]  /*0a60*/  @P0 IMAD.WIDE.U32 R114, R154, 0x10, R114 ;  /* 0x000000109a720825 */ /* 0x010fe200078e0072 */
[----:B---3--:R-:W3:Y:S04]  /*0a70*/  @P0 LDC.64 R112, c[0x0][0x228] ;  /* 0x00008a00ff700b82 */ /* 0x008ee80000000a00 */
[----:B------:R-:W4:Y:S01]  /*0a80*/  @P0 LDG.E.128 R128, desc[UR6][R114.64] ;  /* 0x0000000672800981 */ /* 0x000f22000c1e1d00 */
[----:B---3--:R-:W-:-:S05]  /*0a90*/  @P0 IMAD.WIDE.U32 R112, R153, 0x10, R112 ;  /* 0x0000001099700825 */ /* 0x008fca00078e0070 */
[----:B------:R3:W4:Y:S01]  /*0aa0*/  @P0 LDG.E.128 R136, desc[UR6][R112.64] ;  /* 0x0000000670880981 */ /* 0x000722000c1e1d00 */
[----:B------:R-:W-:Y:S01]  /*0ab0*/  IADD3 R152, R211, 0x400, RZ ;  /* 0x00000400d3987810 */ /* 0x000fe20007ffe0ff */
[----:B---3--:R-:W3:Y:S01]  /*0ac0*/  @P0 LDC.64 R112, c[0x0][0x228] ;  /* 0x00008a00ff700b82 */ /* 0x008ee20000000a00 */
[----:B------:R-:W-:-:S03]  /*0ad0*/  LOP3.LUT R117, R251, 0x7f, RZ, 0xc0, !PT ;  /* 0x0000007ffb757812 */ /* 0x000fc600078ec0ff */
[----:B---3--:R-:W-:-:S05]  /*0ae0*/  @P0 IMAD.WIDE.U32 R112, R152, 0x10, R112 ;  /* 0x0000001098700825 */ /* 0x008fca00078e0070 */
[----:B------:R3:W4:Y:S01]  /*0af0*/  @P0 LDG.E.128 R140, desc[UR6][R112.64] ;  /* 0x00000006708c0981 */ /* 0x000722000c1e1d00 */
[----:B------:R-:W-:Y:S02]  /*0b00*/  IMAD R172, R168, 0x500, R117 ;  /* 0x00000500a8ac7824 */ /* 0x000fe400078e0275 */
[----:B------:R-:W0:Y:S03]  /*0b10*/  @P0 LDC.64 R116, c[0x0][0x228] ;  /* 0x00008a00ff740b82 */ /* 0x000e260000000a00 */
[----:B------:R-:W-:-:S05]  /*0b20*/  IADD3 R171, R172, 0x480, RZ ;  /* 0x00000480acab7810 */ /* 0x000fca0007ffe0ff */
[----:B---3--:R-:W3:Y:S02]  /*0b30*/  @P0 LDC.64 R112, c[0x0][0x228] ;  /* 0x00008a00ff700b82 */ /* 0x008ee40000000a00 */
[----:B---3--:R-:W-:-:S06]  /*0b40*/  @P0 IMAD.WIDE.U32 R112, R171, 0x10, R112 ;  /* 0x00000010ab700825 */ /* 0x008fcc00078e0070 */
[----:B------:R-:W3:Y:S01]  /*0b50*/  @P0 LDG.E.128 R112, desc[UR6][R112.64] ;  /* 0x0000000670700981 */ /* 0x000ee2000c1e1d00 */
[----:B0-----:R-:W-:-:S04]  /*0b60*/  @P0 LEA R116, P1, R211, R116, 0x4 ;  /* 0x00000074d3740211 */ /* 0x001fc800078220ff */
[----:B------:R-:W-:-:S06]  /*0b70*/  @P0 LEA.HI.X R117, R211, R117, RZ, 0x4, P1 ;  /* 0x00000075d3750211 */ /* 0x000fcc00008f24ff */
[----:B------:R-:W3:Y:S01]  /*0b80*/  @P0 LDG.E.128 R116, desc[UR6][R116.64] ;  /* 0x0000000674740981 */ /* 0x000ee2000c1e1d00 */
[----:B------:R-:W-:-:S04]  /*0b90*/  @!P0 IMAD.WIDE.U32 R176, R210, 0x10, R176 ;  /* 0x00000010d2b08825 */ /* 0x000fc800078e00b0 */
[----:B------:R-:W-:-:S04]  /*0ba0*/  @!P0 IMAD.WIDE.U32 R174, R209, 0x10, R174 ;  /* 0x00000010d1ae8825 */ /* 0x000fc800078e00ae */
[----:B------:R-:W-:-:S05]  /*0bb0*/  @!P0 IMAD.WIDE R178, R168, 0x4, R178 ;  /* 0x00000004a8b28825 */ /* 0x000fca00078e02b2 */
[----:B------:R-:W4:Y:S04]  /*0bc0*/  @!P0 LDG.E R200, desc[UR6][R178.64] ;  /* 0x00000006b2c88981 */ /* 0x000f28000c1e1900 */
[----:B------:R0:W4:Y:S02]  /*0bd0*/  @!P0 LDG.E.128 R120, desc[UR6][R176.64] ;  /* 0x00000006b0788981 */ /* 0x000124000c1e1d00 */
[----:B0-----:R-:W0:Y:S02]  /*0be0*/  @!P0 LDC.64 R176, c[0x0][0x220] ;  /* 0x00008800ffb08b82 */ /* 0x001e240000000a00 */
[----:B------:R1:W3:Y:S02]  /*0bf0*/  @!P0 LDG.E.128 R132, desc[UR6][R174.64] ;  /* 0x00000006ae848981 */ /* 0x0002e4000c1e1d00 */
[----:B-1----:R-:W-:-:S05]  /*0c00*/  IMAD.WIDE R174, R168, 0x4, R180 ;  /* 0x00000004a8ae7825 */ /* 0x002fca00078e02b4 */
[----:B------:R1:W3:Y:S01]  /*0c10*/  LDG.E R169, desc[UR6][R174.64] ;  /* 0x00000006aea97981 */ /* 0x0002e2000c1e1900 */
[----:B0-----:R-:W-:Y:S01]  /*0c20*/  @!P0 IMAD.WIDE.U32 R176, R208, 0x10, R176 ;  /* 0x00000010d0b08825 */ /* 0x001fe200078e00b0 */
[----:B-1----:R-:W0:Y:S04]  /*0c30*/  @!P0 LDC.64 R174, c[0x0][0x220] ;  /* 0x00008800ffae8b82 */ /* 0x002e280000000a00 */
[----:B------:R1:W3:Y:S04]  /*0c40*/  @!P0 LDG.E.128 R144, desc[UR6][R176.64] ;  /* 0x00000006b0908981 */ /* 0x0002e8000c1e1d00 */
[----:B-1----:R-:W1:Y:S01]  /*0c50*/  @!P0 LDC.64 R176, c[0x0][0x220] ;  /* 0x00008800ffb08b82 */ /* 0x002e620000000a00 */
[----:B0-----:R-:W-:-:S05]  /*0c60*/  @!P0 IMAD.WIDE.U32 R174, R207, 0x10, R174 ;  /* 0x00000010cfae8825 */ /* 0x001fca00078e00ae */
[----:B------:R0:W3:Y:S01]  /*0c70*/  @!P0 LDG.E.128 R148, desc[UR6][R174.64] ;  /* 0x00000006ae948981 */ /* 0x0000e2000c1e1d00 */
[----:B-1----:R-:W-:Y:S01]  /*0c80*/  @!P0 IMAD.WIDE.U32 R176, R155, 0x10, R176 ;  /* 0x000000109bb08825 */ /* 0x002fe200078e00b0 */
[----:B0-----:R-:W0:Y:S04]  /*0c90*/  @!P0 LDC.64 R174, c[0x0][0x220] ;  /* 0x00008800ffae8b82 */ /* 0x001e280000000a00 */
        /* <DEDUP_REMOVED lines=12> */
[----:B------:R-:W3:Y:S01]  /*0d60*/  @!P0 LDG.E.128 R112, desc[UR6][R176.64] ;  /* 0x00000006b0708981 */ /* 0x000ee2000c1e1d00 */
[----:B0-----:R-:W-:-:S04]  /*0d70*/  @!P0 LEA R174, P1, R211, R174, 0x4 ;  /* 0x000000aed3ae8211 */ /* 0x001fc800078220ff */
[----:B------:R-:W-:-:S05]  /*0d80*/  @!P0 LEA.HI.X R175, R211, R175, RZ, 0x4, P1 ;  /* 0x000000afd3af8211 */ /* 0x000fca00008f24ff */
[----:B------:R0:W3:Y:S01]  /*0d90*/  @!P0 LDG.E.128 R116, desc[UR6][R174.64] ;  /* 0x00000006ae748981 */ /* 0x0000e2000c1e1d00 */
[----:B------:R-:W1:Y:S08]  /*0da0*/  @P0 MUFU.RCP R179, R64 ;  /* 0x0000004000b30308 */ /* 0x000e700000001000 */
[----:B------:R-:W0:Y:S01]  /*0db0*/  @P0 MUFU.RCP R178, R65 ;  /* 0x0000004100b20308 */ /* 0x000e220000001000 */
[----:B------:R-:W-:-:S07]  /*0dc0*/  LOP3.LUT P1, RZ, R173, 0xff, RZ, 0xc0, !PT ;  /* 0x000000ffadff7812 */ /* 0x000fce000782c0ff */
[----:B------:R-:W0:Y:S08]  /*0dd0*/  @P0 MUFU.RCP R180, R66 ;  /* 0x0000004200b40308 */ /* 0x000e300000001000 */
[----:B------:R-:W3:Y:S08]  /*0de0*/  @P0 MUFU.RCP R181, R56 ;  /* 0x0000003800b50308 */ /* 0x000ef00000001000 */
[----:B------:R-:W3:Y:S08]  /*0df0*/  @P0 MUFU.RCP R182, R57 ;  /* 0x0000003900b60308 */ /* 0x000ef00000001000 */
[----:B------:R-:W3:Y:S08]  /*0e00*/  @P0 MUFU.RCP R183, R58 ;  /* 0x0000003a00b70308 */ /* 0x000ef00000001000 */
[----:B------:R-:W3:Y:S08]  /*0e10*/  @P0 MUFU.RCP R191, R60 ;  /* 0x0000003c00bf0308 */ /* 0x000ef00000001000 */
[----:B------:R-:W3:Y:S08]  /*0e20*/  @P0 MUFU.RCP R184, R59 ;  /* 0x0000003b00b80308 */ /* 0x000ef00000001000 */
[----:B------:R-:W-:Y:S08]  /*0e30*/  @P0 MUFU.RCP R185, R52 ;  /* 0x0000003400b90308 */ /* 0x000ff00000001000 */
[----:B------:R-:W-:Y:S08]  /*0e40*/  @P0 MUFU.RCP R187, R54 ;  /* 0x0000003600bb0308 */ /* 0x000ff00000001000 */
[----:B------:R-:W3:Y:S01]  /*0e50*/  @P0 MUFU.RCP R192, R61 ;  /* 0x0000003d00c00308 */ /* 0x000ee20000001000 */
[----:B--2---:R-:W-:Y:S01]  /*0e60*/  @P0 FADD.FTZ R174, -R104, R120 ;  /* 0x0000007868ae0221 */ /* 0x004fe20000010100 */
[----:B----4-:R-:W-:Y:S01]  /*0e70*/  @!P0 FADD.FTZ R120, R120, -R200 ;  /* 0x800000c878788221 */ /* 0x010fe20000010000 */
[----:B------:R-:W-:-:S02]  /*0e80*/  @P0 FADD.FTZ R175, -R105, R121 ;  /* 0x0000007969af0221 */ /* 0x000fc40000010100 */
[----:B-1----:R-:W-:Y:S01]  /*0e90*/  @P0 FMUL.FTZ R173, R174, R179 ;  /* 0x000000b3aead0220 */ /* 0x002fe20000410000 */
[----:B------:R-:W-:Y:S01]  /*0ea0*/  @P0 FADD.FTZ R176, -R107, R123 ;  /* 0x0000007b6bb00221 */ /* 0x000fe20000010100 */
[----:B0-----:R-:W-:Y:S01]  /*0eb0*/  @P0 FMUL.FTZ R174, R175, R178 ;  /* 0x000000b2afae0220 */ /* 0x001fe20000410000 */
[----:B------:R-:W-:Y:S01]  /*0ec0*/  @P0 FADD.FTZ R175, -R106, R122 ;  /* 0x0000007a6aaf0221 */ /* 0x000fe20000010100 */
[----:B------:R-:W-:Y:S01]  /*0ed0*/  @!P0 FADD.FTZ R122, R122, -R200 ;  /* 0x800000c87a7a8221 */ /* 0x000fe20000010000 */
[----:B------:R-:W0:Y:S01]  /*0ee0*/  @P0 MUFU.RCP R186, R53 ;  /* 0x0000003500ba0308 */ /* 0x000e220000001000 */
[----:B------:R-:W-:Y:S01]  /*0ef0*/  @P0 FMUL.FTZ R176, R176, R189 ;  /* 0x000000bdb0b00220 */ /* 0x000fe20000410000 */
[----:B------:R-:W-:Y:S01]  /*0f00*/  @P0 FMUL.FTZ R175, R175, R180 ;  /* 0x000000b4afaf0220 */ /* 0x000fe20000410000 */
[----:B------:R-:W-:-:S05]  /*0f10*/  @P0 FADD.FTZ R178, -R100, R132 ;  /* 0x0000008464b20221 */ /* 0x000fca0000010100 */
[----:B------:R-:W1:Y:S01]  /*0f20*/  @P0 MUFU.RCP R189, R49 ;  /* 0x0000003100bd0308 */ /* 0x000e620000001000 */
[----:B---3--:R-:W-:Y:S01]  /*0f30*/  @!P0 FMUL.FTZ R173, R169, R120 ;  /* 0x00000078a9ad8220 */ /* 0x008fe20000410000 */
[----:B------:R-:W-:-:S04]  /*0f40*/  @!P0 FADD.FTZ R120, R121, -R200 ;  /* 0x800000c879788221 */ /* 0x000fc80000010000 */
[C---:B------:R-:W-:Y:S02]  /*0f50*/  @!P0 FMUL.FTZ R174, R169.reuse, R120 ;  /* 0x00000078a9ae8220 */ /* 0x040fe40000410000 */
[----:B------:R-:W2:Y:S01]  /*0f60*/  @P0 MUFU.RCP R194, R62 ;  /* 0x0000003e00c20308 */ /* 0x000ea20000001000 */
[----:B------:R-:W-:Y:S01]  /*0f70*/  @!P0 FMUL.FTZ R175, R169, R122 ;  /* 0x0000007aa9af8220 */ /* 0x000fe20000410000 */
[----:B------:R-:W-:Y:S01]  /*0f80*/  @P0 FADD.FTZ R120, -R96, R144 ;  /* 0x0000009060780221 */ /* 0x000fe20000010100 */
[----:B------:R-:W-:-:S05]  /*0f90*/  @P0 FADD.FTZ R121, -R97, R145 ;  /* 0x0000009161790221 */ /* 0x000fca0000010100 */
[----:B------:R-:W3:Y:S01]  /*0fa0*/  @P0 MUFU.RCP R193, R63 ;  /* 0x0000003f00c10308 */ /* 0x000ee20000001000 */
[----:B------:R-:W-:Y:S01]  /*0fb0*/  @P0 FMUL.FTZ R181, R120, R181 ;  /* 0x000000b578b50220 */ /* 0x000fe20000410000 */
[----:B------:R-:W-:Y:S01]  /*0fc0*/  @!P0 FADD.FTZ R120, R123, -R200 ;  /* 0x800000c87b788221 */ /* 0x000fe20000010000 */
[----:B------:R-:W-:Y:S01]  /*0fd0*/  @P0 FADD.FTZ R122, -R98, R146 ;  /* 0x00000092627a0221 */ /* 0x000fe20000010100 */
[----:B------:R-:W-:-:S04]  /*0fe0*/  @P0 FMUL.FTZ R182, R121, R182 ;  /* 0x000000b679b60220 */ /* 0x000fc80000410000 */
[----:B------:R-:W4:Y:S01]  /*0ff0*/  @P0 MUFU.RCP R188, R55 ;  /* 0x0000003700bc0308 */ /* 0x000f220000001000 */
[----:B------:R-:W-:Y:S01]  /*1000*/  @!P0 FMUL.FTZ R176, R169, R120 ;  /* 0x00000078a9b08220 */ /* 0x000fe20000410000 */
[----:B------:R-:W-:Y:S01]  /*1010*/  @P0 FMUL.FTZ R183, R122, R183 ;  /* 0x000000b77ab70220 */ /* 0x000fe20000410000 */
[----:B------:R-:W-:Y:S01]  /*1020*/  @P0 FADD.FTZ R121, -R99, R147 ;  /* 0x0000009363790221 */ /* 0x000fe20000010100 */
[----:B------:R-:W-:Y:S01]  /*1030*/  @P0 FMUL.FTZ R178, R178, R191 ;  /* 0x000000bfb2b20220 */ /* 0x000fe20000410000 */
[----:B------:R-:W-:-:S03]  /*1040*/  @P0 FADD.FTZ R177, -R101, R133 ;  /* 0x0000008565b10221 */ /* 0x000fc60000010100 */
[----:B------:R-:W4:Y:S01]  /*1050*/  @P0 MUFU.RCP R190, R48 ;  /* 0x0000003000be0308 */ /* 0x000f220000001000 */
[----:B------:R-:W-:Y:S01]  /*1060*/  @P0 FMUL.FTZ R184, R121, R184 ;  /* 0x000000b879b80220 */ /* 0x000fe20000410000 */
[----:B------:R-:W-:Y:S01]  /*1070*/  @P0 FMUL.FTZ R177, R177, R192 ;  /* 0x000000c0b1b10220 */ /* 0x000fe20000410000 */
[----:B------:R-:W-:Y:S01]  /*1080*/  @P0 FADD.FTZ R120, -R92, R148 ;  /* 0x000000945c780221 */ /* 0x000fe20000010100 */
[----:B------:R-:W-:-:S04]  /*1090*/  @P0 FADD.FTZ R122, -R94, R150 ;  /* 0x000000965e7a0221 */ /* 0x000fc80000010100 */
[----:B------:R-:W4:Y:S01]  /*10a0*/  @P0 MUFU.RCP R191, R51 ;  /* 0x0000003300bf0308 */ /* 0x000f220000001000 */
[----:B------:R-:W-:Y:S01]  /*10b0*/  @P0 FADD.FTZ R121, -R93, R149 ;  /* 0x000000955d790221 */ /* 0x000fe20000010100 */
[----:B------:R-:W-:Y:S01]  /*10c0*/  @P0 FMUL.FTZ R185, R120, R185 ;  /* 0x000000b978b90220 */ /* 0x000fe20000410000 */
[----:B------:R-:W-:Y:S01]  /*10d0*/  @!P0 FADD.FTZ R120, R133, -R200 ;  /* 0x800000c885788221 */ /* 0x000fe20000010000 */
[----:B------:R-:W-:Y:S01]  /*10e0*/  @P0 FMUL.FTZ R187, R122, R187 ;  /* 0x000000bb7abb0220 */ /* 0x000fe20000410000 */
[----:B------:R-:W-:Y:S01]  /*10f0*/  @P0 FADD.FTZ R179, -R102, R134 ;  /* 0x0000008666b30221 */ /* 0x000fe20000010100 */
[----:B------:R-:W-:Y:S02]  /*1100*/  @P0 FADD.FTZ R180, -R103, R135 ;  /* 0x0000008767b40221 */ /* 0x000fe40000010100 */
[----:B------:R-:W4:Y:S01]  /*1110*/  @P0 MUFU.RCP R192, R50 ;  /* 0x0000003200c00308 */ /* 0x000f220000001000 */
[----:B------:R-:W-:Y:S01]  /*1120*/  @P0 FADD.FTZ R122, -R89, R125 ;  /* 0x0000007d597a0221 */ /* 0x000fe20000010100 */
[----:B0-----:R-:W-:Y:S01]  /*1130*/  @P0 FMUL.FTZ R186, R121, R186 ;  /* 0x000000ba79ba0220 */ /* 0x001fe20000410000 */
[----:B------:R-:W-:Y:S01]  /*1140*/  @!P0 FMUL.FTZ R177, R169, R120 ;  /* 0x00000078a9b18220 */ /* 0x000fe20000410000 */
[----:B------:R-:W-:Y:S01]  /*1150*/  @P0 FADD.FTZ R121, -R95, R151 ;  /* 0x000000975f790221 */ /* 0x000fe20000010100 */
[--C-:B------:R-:W-:Y:S01]  /*1160*/  @!P0 FADD.FTZ R120, R135, -R200.reuse ;  /* 0x800000c887788221 */ /* 0x100fe20000010000 */
[----:B-1----:R-:W-:Y:S01]  /*1170*/  @P0 FMUL.FTZ R189, R122, R189 ;  /* 0x000000bd7abd0220 */ /* 0x002fe20000410000 */
[----:B--2---:R-:W-:Y:S01]  /*1180*/  @P0 FMUL.FTZ R179, R179, R194 ;  /* 0x000000c2b3b30220 */ /* 0x004fe20000410000 */
[----:B------:R-:W-:Y:S01]  /*1190*/  @!P0 FADD.FTZ R122, R147, -R200 ;  /* 0x800000c8937a8221 */ /* 0x000fe20000010000 */
[----:B------:R-:W0:Y:S01]  /*11a0*/  @P0 MUFU.RCP R194, R45 ;  /* 0x0000002d00c20308 */ /* 0x000e220000001000 */
[----:B---3--:R-:W-:Y:S01]  /*11b0*/  @P0 FMUL.FTZ R180, R180, R193 ;  /* 0x000000c1b4b40220 */ /* 0x008fe20000410000 */
[----:B----4-:R-:W-:Y:S01]  /*11c0*/  @P0 FMUL.FTZ R188, R121, R188 ;  /* 0x000000bc79bc0220 */ /* 0x010fe20000410000 */
[----:B------:R-:W-:Y:S01]  /*11d0*/  @!P0 FMUL.FTZ R180, R169, R120 ;  /* 0x00000078a9b48220 */ /* 0x000fe20000410000 */
[----:B------:R-:W-:Y:S01]  /*11e0*/  @P0 FADD.FTZ R121, -R88, R124 ;  /* 0x0000007c58790221 */ /* 0x000fe20000010100 */
[----:B------:R-:W-:-:S03]  /*11f0*/  @P0 FADD.FTZ R120, -R91, R127 ;  /* 0x0000007f5b780221 */ /* 0x000fc60000010100 */
[----:B------:R-:W1:Y:S01]  /*1200*/  @P0 MUFU.RCP R195, R46 ;  /* 0x0000002e00c30308 */ /* 0x000e620000001000 */
[----:B------:R-:W-:Y:S01]  /*1210*/  @!P0 FMUL.FTZ R184, R169, R122 ;  /* 0x0000007aa9b88220 */ /* 0x000fe20000410000 */
[----:B------:R-:W-:Y:S01]  /*1220*/  @P0 FMUL.FTZ R190, R121, R190 ;  /* 0x000000be79be0220 */ /* 0x000fe20000410000 */
[----:B------:R-:W-:Y:S01]  /*1230*/  @P0 FMUL.FTZ R191, R120, R191 ;  /* 0x000000bf78bf0220 */ /* 0x000fe20000410000 */
[----:B------:R-:W-:Y:S01]  /*1240*/  @P0 FADD.FTZ R121, -R90, R126 ;  /* 0x0000007e5a790221 */ /* 0x000fe20000010100 */
[----:B------:R-:W-:-:S03]  /*1250*/  @!P0 FADD.FTZ R120, R145, -R200 ;  /* 0x800000c891788221 */ /* 0x000fc60000010000 */
[----:B------:R-:W2:Y:S01]  /*1260*/  @P0 MUFU.RCP R196, R47 ;  /* 0x0000002f00c40308 */ /* 0x000ea20000001000 */
[----:B------:R-:W-:-:S07]  /*1270*/  @P0 FMUL.FTZ R192, R121, R192 ;  /* 0x000000c079c00220 */ /* 0x000fce0000410000 */
[----:B------:R-:W3:Y:S01]  /*1280*/  @P0 MUFU.RCP R197, R40 ;  /* 0x0000002800c50308 */ /* 0x000ee20000001000 */
[----:B------:R-:W-:-:S07]  /*1290*/  @!P0 FMUL.FTZ R182, R169, R120 ;  /* 0x00000078a9b68220 */ /* 0x000fce0000410000 */
[----:B------:R-:W4:Y:S01]  /*12a0*/  @P0 MUFU.RCP R122, R42 ;  /* 0x0000002a007a0308 */ /* 0x000f220000001000 */
[----:B------:R-:W-:Y:S01]  /*12b0*/  @P0 FADD.FTZ R121, -R85, R129 ;  /* 0x0000008155790221 */ /* 0x000fe20000010100 */
[----:B------:R-:W-:-:S06]  /*12c0*/  @P0 FADD.FTZ R120, -R86, R130 ;  /* 0x0000008256780221 */ /* 0x000fcc0000010100 */
[----:B------:R-:W4:Y:S01]  /*12d0*/  @P0 MUFU.RCP R123, R41 ;  /* 0x00000029007b0308 */ /* 0x000f220000001000 */
[----:B0-----:R-:W-:Y:S01]  /*12e0*/  @P0 FMUL.FTZ R194, R121, R194 ;  /* 0x000000c279c20220 */ /* 0x001fe20000410000 */
[----:B-1----:R-:W-:Y:S01]  /*12f0*/  @P0 FMUL.FTZ R195, R120, R195 ;  /* 0x000000c378c30220 */ /* 0x002fe20000410000 */
[----:B------:R-:W-:Y:S01]  /*1300*/  @P0 FADD.FTZ R121, -R87, R131 ;  /* 0x0000008357790221 */ /* 0x000fe20000010100 */
[----:B------:R-:W-:Y:S01]  /*1310*/  @P0 FADD.FTZ R120, -R80, R136 ;  /* 0x0000008850780221 */ /* 0x000fe20000010100 */
[----:B------:R-:W-:Y:S02]  /*1320*/  @P0 FADD.FTZ R199, -R82, R138 ;  /* 0x0000008a52c70221 */ /* 0x000fe40000010100 */
[----:B--2---:R-:W-:Y:S01]  /*1330*/  @P0 FMUL.FTZ R196, R121, R196 ;  /* 0x000000c479c40220 */ /* 0x004fe20000410000 */
[----:B---3--:R-:W-:Y:S01]  /*1340*/  @P0 FMUL.FTZ R197, R120, R197 ;  /* 0x000000c578c50220 */ /* 0x008fe20000410000 */
[----:B----4-:R-:W-:Y:S01]  /*1350*/  @P0 FMUL.FTZ R199, R199, R122 ;  /* 0x0000007ac7c70220 */ /* 0x010fe20000410000 */
[----:B------:R-:W-:Y:S01]  /*1360*/  @!P0 FADD.FTZ R122, R149, -R200 ;  /* 0x800000c8957a8221 */ /* 0x000fe20000010000 */
[----:B------:R-:W-:-:S04]  /*1370*/  IMAD.WIDE.U32 R120, R211, 0x10, R236 ;  /* 0x00000010d3787825 */ /* 0x000fc800078e00ec */
[----:B------:R-:W-:Y:S01]  /*1380*/  @P0 FADD.FTZ R198, -R81, R137 ;  /* 0x0000008951c60221 */ /* 0x000fe20000010100 */
[----:B------:R-:W-:-:S03]  /*1390*/  @!P0 FMUL.FTZ R186, R169, R122 ;  /* 0x0000007aa9ba8220 */ /* 0x000fc60000410000 */
[----:B------:R-:W-:Y:S02]  /*13a0*/  @P0 FMUL.FTZ R198, R198, R123 ;  /* 0x0000007bc6c60220 */ /* 0x000fe40000410000 */
[----:B------:R-:W2:Y:S01]  /*13b0*/  LDG.E.128 R120, desc[UR6][R120.64] ;  /* 0x0000000678787981 */ /* 0x000ea2000c1e1d00 */
[----:B------:R-:W0:Y:S01]  /*13c0*/  @P0 MUFU.RCP R193, R44 ;  /* 0x0000002c00c10308 */ /* 0x000e220000001000 */
[--C-:B------:R-:W-:Y:S01]  /*13d0*/  @!P0 FADD.FTZ R134, R134, -R200.reuse ;  /* 0x800000c886868221 */ /* 0x100fe20000010000 */
[--C-:B------:R-:W-:Y:S01]  /*13e0*/  @!P0 FADD.FTZ R124, R124, -R200.reuse ;  /* 0x800000c87c7c8221 */ /* 0x100fe20000010000 */
[--C-:B------:R-:W-:Y:S02]  /*13f0*/  @!P0 FADD.FTZ R132, R132, -R200.reuse ;  /* 0x800000c884848221 */ /* 0x100fe40000010000 */
[----:B------:R-:W-:Y:S01]  /*1400*/  @!P0 FMUL.FTZ R179, R169, R134 ;  /* 0x00000086a9b38220 */ /* 0x000fe20000410000 */
[--C-:B------:R-:W-:Y:S01]  /*1410*/  @!P0 FADD.FTZ R134, R125, -R200.reuse ;  /* 0x800000c87d868221 */ /* 0x100fe20000010000 */
[----:B------:R-:W-:Y:S01]  /*1420*/  @!P0 FMUL.FTZ R190, R169, R124 ;  /* 0x0000007ca9be8220 */ /* 0x000fe20000410000 */
[--C-:B------:R-:W-:Y:S01]  /*1430*/  @!P0 FADD.FTZ R144, R144, -R200.reuse ;  /* 0x800000c890908221 */ /* 0x100fe20000010000 */
[----:B------:R-:W-:Y:S01]  /*1440*/  @!P0 FADD.FTZ R126, R126, -R200 ;  /* 0x800000c87e7e8221 */ /* 0x000fe20000010000 */
[----:B------:R-:W-:-:S04]  /*1450*/  IMAD.WIDE.U32 R124, R210, 0x10, R236 ;  /* 0x00000010d27c7825 */ /* 0x000fc800078e00ec */
[----:B------:R-:W-:Y:S01]  /*1460*/  @!P0 FMUL.FTZ R178, R169, R132 ;  /* 0x00000084a9b28220 */ /* 0x000fe20000410000 */
[----:B------:R-:W-:Y:S01]  /*1470*/  @P0 FADD.FTZ R132, -R84, R128 ;  /* 0x0000008054840221 */ /* 0x000fe20000010100 */
[----:B------:R-:W-:Y:S01]  /*1480*/  @!P0 FMUL.FTZ R181, R169, R144 ;  /* 0x00000090a9b58220 */ /* 0x000fe20000410000 */
[--C-:B------:R-:W-:Y:S01]  /*1490*/  @!P0 FADD.FTZ R144, R127, -R200.reuse ;  /* 0x800000c87f908221 */ /* 0x100fe20000010000 */
[----:B------:R-:W-:Y:S02]  /*14a0*/  @!P0 FMUL.FTZ R192, R169, R126 ;  /* 0x0000007ea9c08220 */ /* 0x000fe40000410000 */
[----:B------:R-:W3:Y:S01]  /*14b0*/  LDG.E.128 R124, desc[UR6][R124.64] ;  /* 0x000000067c7c7981 */ /* 0x000ee2000c1e1d00 */
[----:B0-----:R-:W-:Y:S01]  /*14c0*/  @P0 FMUL.FTZ R193, R132, R193 ;  /* 0x000000c184c10220 */ /* 0x001fe20000410000 */
[--C-:B------:R-:W-:Y:S01]  /*14d0*/  @!P0 FADD.FTZ R132, R151, -R200.reuse ;  /* 0x800000c897848221 */ /* 0x100fe20000010000 */
[----:B------:R-:W-:Y:S01]  /*14e0*/  @!P0 FADD.FTZ R128, R128, -R200 ;  /* 0x800000c880808221 */ /* 0x000fe20000010000 */
[----:B------:R-:W-:-:S02]  /*14f0*/  @!P0 FMUL.FTZ R191, R169, R144 ;  /* 0x00000090a9bf8220 */ /* 0x000fc40000410000 */
[----:B------:R-:W-:Y:S01]  /*1500*/  @!P0 FMUL.FTZ R188, R169, R132 ;  /* 0x00000084a9bc8220 */ /* 0x000fe20000410000 */
[--C-:B------:R-:W-:Y:S01]  /*1510*/  @!P0 FADD.FTZ R144, R129, -R200.reuse ;  /* 0x800000c881908221 */ /* 0x100fe20000010000 */
[----:B------:R-:W0:Y:S01]  /*1520*/  @P0 MUFU.RCP R132, R43 ;  /* 0x0000002b00840308 */ /* 0x000e220000001000 */
[----:B------:R-:W-:Y:S01]  /*1530*/  @!P0 FMUL.FTZ R193, R169, R128 ;  /* 0x00000080a9c18220 */ /* 0x000fe20000410000 */
[--C-:B------:R-:W-:Y:S01]  /*1540*/  @!P0 FADD.FTZ R146, R146, -R200.reuse ;  /* 0x800000c892928221 */ /* 0x100fe20000010000 */
[----:B------:R-:W-:Y:S01]  /*1550*/  @!P0 FADD.FTZ R130, R130, -R200 ;  /* 0x800000c882828221 */ /* 0x000fe20000010000 */
[----:B------:R-:W-:-:S04]  /*1560*/  IMAD.WIDE.U32 R128, R209, 0x10, R236 ;  /* 0x00000010d1807825 */ /* 0x000fc800078e00ec */
[C---:B------:R-:W-:Y:S01]  /*1570*/  @!P0 FMUL.FTZ R189, R169.reuse, R134 ;  /* 0x00000086a9bd8220 */ /* 0x040fe20000410000 */
[----:B------:R-:W-:Y:S01]  /*1580*/  @!P0 FMUL.FTZ R183, R169, R146 ;  /* 0x00000092a9b78220 */ /* 0x000fe20000410000 */
[----:B------:R-:W-:Y:S01]  /*1590*/  @!P0 FADD.FTZ R146, R131, -R200 ;  /* 0x800000c883928221 */ /* 0x000fe20000010000 */
[----:B------:R-:W1:Y:S01]  /*15a0*/  @P0 MUFU.RCP R134, R36 ;  /* 0x0000002400860308 */ /* 0x000e620000001000 */
[----:B------:R-:W-:Y:S02]  /*15b0*/  @!P0 FMUL.FTZ R195, R169, R130 ;  /* 0x00000082a9c38220 */ /* 0x000fe40000410000 */
[----:B------:R-:W4:Y:S01]  /*15c0*/  LDG.E.128 R128, desc[UR6][R128.64] ;  /* 0x0000000680807981 */ /* 0x000f22000c1e1d00 */
[----:B------:R-:W-:Y:S01]  /*15d0*/  @P0 FADD.FTZ R209, -R83, R139 ;  /* 0x0000008b53d10221 */ /* 0x000fe20000010100 */
[----:B------:R-:W-:Y:S01]  /*15e0*/  @!P0 FMUL.FTZ R194, R169, R144 ;  /* 0x00000090a9c28220 */ /* 0x000fe20000410000 */
[----:B------:R-:W-:Y:S01]  /*15f0*/  @P0 FADD.FTZ R135, -R76, R140 ;  /* 0x0000008c4c870221 */ /* 0x000fe20000010100 */
[----:B------:R-:W-:Y:S01]  /*1600*/  @!P0 FADD.FTZ R144, R137, -R200 ;  /* 0x800000c889908221 */ /* 0x000fe20000010000 */
[----:B0-----:R-:W-:Y:S01]  /*1610*/  @P0 FMUL.FTZ R209, R209, R132 ;  /* 0x00000084d1d10220 */ /* 0x001fe20000410000 */
[----:B------:R-:W-:Y:S01]  /*1620*/  IMAD.WIDE.U32 R132, R208, 0x10, R236 ;  /* 0x00000010d0847825 */ /* 0x000fe200078e00ec */
[----:B------:R-:W0:Y:S03]  /*1630*/  @P0 MUFU.RCP R145, R37 ;  /* 0x0000002500910308 */ /* 0x000e260000001000 */
[--C-:B------:R-:W-:Y:S01]  /*1640*/  @!P0 FADD.FTZ R140, R140, -R200.reuse ;  /* 0x800000c88c8c8221 */ /* 0x100fe20000010000 */
[----:B------:R-:W-:Y:S01]  /*1650*/  @!P0 FADD.FTZ R136, R136, -R200 ;  /* 0x800000c888888221 */ /* 0x000fe20000010000 */
[----:B------:R-:W-:Y:S01]  /*1660*/  @!P0 FMUL.FTZ R198, R169, R144 ;  /* 0x00000090a9c68220 */ /* 0x000fe20000410000 */
[----:B-1----:R-:W-:-:S02]  /*1670*/  @P0 FMUL.FTZ R208, R135, R134 ;  /* 0x0000008687d00220 */ /* 0x002fc40000410000 */
[----:B------:R-:W4:Y:S01]  /*1680*/  LDG.E.128 R132, desc[UR6][R132.64] ;  /* 0x0000000684847981 */ /* 0x000f22000c1e1d00 */
[----:B------:R-:W1:Y:S01]  /*1690*/  @P0 MUFU.RCP R144, R38 ;  /* 0x0000002600900308 */ /* 0x000e620000001000 */
[C---:B------:R-:W-:Y:S01]  /*16a0*/  @!P0 FMUL.FTZ R208, R169.reuse, R140 ;  /* 0x0000008ca9d08220 */ /* 0x040fe20000410000 */
[----:B------:R-:W-:Y:S01]  /*16b0*/  @!P0 FMUL.FTZ R197, R169, R136 ;  /* 0x00000088a9c58220 */ /* 0x000fe20000410000 */
[--C-:B------:R-:W-:Y:S01]  /*16c0*/  @!P0 FADD.FTZ R138, R138, -R200.reuse ;  /* 0x800000c88a8a8221 */ /* 0x100fe20000010000 */
[----:B------:R-:W-:-:S04]  /*16d0*/  @!P0 FADD.FTZ R136, R139, -R200 ;  /* 0x800000c88b888221 */ /* 0x000fc80000010000 */
[----:B------:R-:W1:Y:S01]  /*16e0*/  @P0 MUFU.RCP R140, R39 ;  /* 0x00000027008c0308 */ /* 0x000e620000001000 */
[C---:B------:R-:W-:Y:S01]  /*16f0*/  @!P0 FMUL.FTZ R199, R169.reuse, R138 ;  /* 0x0000008aa9c78220 */ /* 0x040fe20000410000 */
[----:B------:R-:W-:Y:S01]  /*1700*/  @!P0 FMUL.FTZ R209, R169, R136 ;  /* 0x00000088a9d18220 */ /* 0x000fe20000410000 */
[----:B------:R-:W-:Y:S01]  /*1710*/  @P0 FADD.FTZ R210, -R77, R141 ;  /* 0x0000008d4dd20221 */ /* 0x000fe20000010100 */
[----:B------:R-:W-:Y:S01]  /*1720*/  @!P0 FADD.FTZ R138, R141, -R200 ;  /* 0x800000c88d8a8221 */ /* 0x000fe20000010000 */
[----:B------:R-:W-:-:S04]  /*1730*/  IMAD.WIDE.U32 R136, R207, 0x10, R236 ;  /* 0x00000010cf887825 */ /* 0x000fc800078e00ec */
[----:B------:R-:W-:Y:S01]  /*1740*/  @P0 FADD.FTZ R207, -R78, R142 ;  /* 0x0000008e4ecf0221 */ /* 0x000fe20000010100 */
[----:B0-----:R-:W-:Y:S01]  /*1750*/  @P0 FMUL.FTZ R210, R210, R145 ;  /* 0x00000091d2d20220 */ /* 0x001fe20000410000 */
[----:B------:R-:W-:Y:S01]  /*1760*/  @!P0 FMUL.FTZ R210, R169, R138 ;  /* 0x0000008aa9d28220 */ /* 0x000fe20000410000 */
[----:B------:R-:W-:Y:S01]  /*1770*/  @P0 FADD.FTZ R211, -R79, R143 ;  /* 0x0000008f4fd30221 */ /* 0x000fe20000010100 */
[----:B------:R-:W4:Y:S01]  /*1780*/  LDG.E.128 R136, desc[UR6][R136.64] ;  /* 0x0000000688887981 */ /* 0x000f22000c1e1d00 */
[----:B-1----:R-:W-:Y:S02]  /*1790*/  @P0 FMUL.FTZ R207, R207, R144 ;  /* 0x00000090cfcf0220 */ /* 0x002fe40000410000 */
[----:B------:R-:W0:Y:S01]  /*17a0*/  @P0 MUFU.RCP R144, R32 ;  /* 0x0000002000900308 */ /* 0x000e220000001000 */
[----:B------:R-:W-:Y:S01]  /*17b0*/  @!P0 FMUL.FTZ R196, R169, R146 ;  /* 0x00000092a9c48220 */ /* 0x000fe20000410000 */
[----:B------:R-:W-:Y:S01]  /*17c0*/  @P0 FMUL.FTZ R211, R211, R140 ;  /* 0x0000008cd3d30220 */ /* 0x000fe20000410000 */
[--C-:B------:R-:W-:Y:S01]  /*17d0*/  @!P0 FADD.FTZ R140, R143, -R200.reuse ;  /* 0x800000c88f8c8221 */ /* 0x100fe20000010000 */
[----:B------:R-:W-:-:S04]  /*17e0*/  @!P0 FADD.FTZ R142, R142, -R200 ;  /* 0x800000c88e8e8221 */ /* 0x000fc80000010000 */
[----:B------:R-:W1:Y:S01]  /*17f0*/  @P0 MUFU.RCP R146, R33 ;  /* 0x0000002100920308 */ /* 0x000e620000001000 */
[----:B------:R-:W-:Y:S01]  /*1800*/  @!P0 FMUL.FTZ R211, R169, R140 ;  /* 0x0000008ca9d38220 */ /* 0x000fe20000410000 */
[----:B------:R-:W-:-:S04]  /*1810*/  IMAD.WIDE.U32 R140, R155, 0x10, R236 ;  /* 0x000000109b8c7825 */ /* 0x000fc800078e00ec */
[----:B------:R-:W-:Y:S01]  /*1820*/  @!P0 FMUL.FTZ R207, R169, R142 ;  /* 0x0000008ea9cf8220 */ /* 0x000fe20000410000 */
[----:B------:R-:W-:Y:S01]  /*1830*/  @P0 FADD.FTZ R225, -R72, R112 ;  /* 0x0000007048e10221 */ /* 0x000fe20000010100 */
[----:B------:R-:W-:Y:S01]  /*1840*/  @!P0 FADD.FTZ R148, R148, -R200 ;  /* 0x800000c894948221 */ /* 0x000fe20000010000 */
[----:B------:R-:W4:Y:S02]  /*1850*/  LDG.E.128 R140, desc[UR6][R140.64] ;  /* 0x000000068c8c7981 */ /* 0x000f24000c1e1d00 */
[----:B0-----:R-:W-:Y:S01]  /*1860*/  @P0 FMUL.FTZ R225, R225, R144 ;  /* 0x00000090e1e10220 */ /* 0x001fe20000410000 */
[----:B------:R-:W-:Y:S01]  /*1870*/  @P0 FADD.FTZ R227, -R73, R113 ;  /* 0x0000007149e30221 */ /* 0x000fe20000010100 */
[----:B------:R-:W-:Y:S01]  /*1880*/  @!P0 FADD.FTZ R144, R113, -R200 ;  /* 0x800000c871908221 */ /* 0x000fe20000010000 */
[----:B------:R-:W-:Y:S01]  /*1890*/  @!P0 FMUL.FTZ R185, R169, R148 ;  /* 0x00000094a9b98220 */ /* 0x000fe20000410000 */
[----:B------:R-:W0:Y:S01]  /*18a0*/  @P0 MUFU.RCP R113, R69 ;  /* 0x0000004500710308 */ /* 0x000e220000001000 */
[----:B-1----:R-:W-:Y:S01]  /*18b0*/  @P0 FMUL.FTZ R227, R227, R146 ;  /* 0x00000092e3e30220 */ /* 0x002fe20000410000 */
[----:B------:R-:W-:Y:S01]  /*18c0*/  @!P0 FMUL.FTZ R227, R169, R144 ;  /* 0x00000090a9e38220 */ /* 0x000fe20000410000 */
[----:B------:R-:W-:-:S05]  /*18d0*/  IMAD.WIDE.U32 R144, R154, 0x10, R236 ;  /* 0x000000109a907825 */ /* 0x000fca00078e00ec */
[----:B------:R-:W1:Y:S01]  /*18e0*/  @P0 MUFU.RCP R148, R68 ;  /* 0x0000004400940308 */ /* 0x000e620000001000 */
[----:B------:R-:W-:Y:S01]  /*18f0*/  @!P0 FADD.FTZ R112, R112, -R200 ;  /* 0x800000c870708221 */ /* 0x000fe20000010000 */
[----:B------:R-:W4:Y:S03]  /*1900*/  LDG.E.128 R144, desc[UR6][R144.64] ;  /* 0x0000000690907981 */ /* 0x000f26000c1e1d00 */
[----:B------:R-:W-:Y:S01]  /*1910*/  @!P0 FMUL.FTZ R225, R169, R112 ;  /* 0x00000070a9e18220 */ /* 0x000fe20000410000 */
[----:B------:R-:W-:Y:S01]  /*1920*/  @P0 FADD.FTZ R231, -R108, R116 ;  /* 0x000000746ce70221 */ /* 0x000fe20000010100 */
[----:B------:R-:W-:Y:S01]  /*1930*/  @P0 FADD.FTZ R232, -R109, R117 ;  /* 0x000000756de80221 */ /* 0x000fe20000010100 */
[--C-:B------:R-:W-:Y:S01]  /*1940*/  @!P0 FADD.FTZ R112, R117, -R200.reuse ;  /* 0x800000c875708221 */ /* 0x100fe20000010000 */
[----:B------:R-:W-:Y:S02]  /*1950*/  @!P0 FADD.FTZ R150, R150, -R200 ;  /* 0x800000c896968221 */ /* 0x000fe40000010000 */
[----:B0-----:R-:W-:Y:S01]  /*1960*/  @P0 FMUL.FTZ R232, R232, R113 ;  /* 0x00000071e8e80220 */ /* 0x001fe20000410000 */
[----:B------:R-:W-:Y:S01]  /*1970*/  @!P0 FMUL.FTZ R232, R169, R112 ;  /* 0x00000070a9e88220 */ /* 0x000fe20000410000 */
[----:B------:R-:W-:Y:S01]  /*1980*/  @P0 MUFU.RCP R113, R71 ;  /* 0x0000004700710308 */ /* 0x000fe20000001000 */
[----:B-1----:R-:W-:Y:S01]  /*1990*/  @P0 FMUL.FTZ R231, R231, R148 ;  /* 0x00000094e7e70220 */ /* 0x002fe20000410000 */
[----:B------:R-:W-:-:S06]  /*19a0*/  IMAD.WIDE.U32 R148, R153, 0x10, R236 ;  /* 0x0000001099947825 */ /* 0x000fcc00078e00ec */
[----:B------:R-:W0:Y:S01]  /*19b0*/  @P0 MUFU.RCP R112, R70 ;  /* 0x0000004600700308 */ /* 0x000e220000001000 */
[----:B------:R-:W-:Y:S02]  /*19c0*/  @!P0 FMUL.FTZ R187, R169, R150 ;  /* 0x00000096a9bb8220 */ /* 0x000fe40000410000 */
[----:B------:R-:W4:Y:S05]  /*19d0*/  LDG.E.128 R148, desc[UR6][R148.64] ;  /* 0x0000000694947981 */ /* 0x000f2a000c1e1d00 */
[----:B------:R-:W1:Y:S01]  /*19e0*/  @P0 MUFU.RCP R154, R34 ;  /* 0x00000022009a0308 */ /* 0x000e620000001000 */
[----:B------:R-:W-:Y:S01]  /*19f0*/  @!P0 FADD.FTZ R116, R116, -R200 ;  /* 0x800000c874748221 */ /* 0x000fe20000010000 */
[----:B------:R-:W-:Y:S01]  /*1a00*/  @P0 FADD.FTZ R117, -R110, R118 ;  /* 0x000000766e750221 */ /* 0x000fe20000010100 */
[----:B------:R-:W-:-:S04]  /*1a10*/  IMAD.WIDE.U32 R152, R152, 0x10, R236 ;  /* 0x0000001098987825 */ /* 0x000fc800078e00ec */
[----:B------:R-:W-:Y:S01]  /*1a20*/  @!P0 FMUL.FTZ R231, R169, R116 ;  /* 0x00000074a9e78220 */ /* 0x000fe20000410000 */
[----:B------:R-:W-:Y:S01]  /*1a30*/  @P0 FADD.FTZ R116, -R111, R119 ;  /* 0x000000776f740221 */ /* 0x000fe20000010100 */
[----:B------:R-:W-:Y:S01]  /*1a40*/  @P0 FADD.FTZ R235, -R74, R114 ;  /* 0x000000724aeb0221 */ /* 0x000fe20000010100 */
[----:B------:R-:W-:Y:S01]  /*1a50*/  @!P0 FADD.FTZ R114, R114, -R200 ;  /* 0x800000c872728221 */ /* 0x000fe20000010000 */
[----:B0-----:R-:W-:Y:S01]  /*1a60*/  @P0 FMUL.FTZ R117, R117, R112 ;  /* 0x0000007075750220 */ /* 0x001fe20000410000 */
[----:B------:R-:W-:Y:S01]  /*1a70*/  @P0 FMUL.FTZ R116, R116, R113 ;  /* 0x0000007174740220 */ /* 0x000fe20000410000 */
[----:B------:R-:W-:-:S04]  /*1a80*/  IMAD.WIDE.U32 R112, R171, 0x10, R236 ;  /* 0x00000010ab707825 */ /* 0x000fc800078e00ec */
[--C-:B------:R-:W-:Y:S01]  /*1a90*/  @!P0 FADD.FTZ R236, R118, -R200.reuse ;  /* 0x800000c876ec8221 */ /* 0x100fe20000010000 */
[----:B------:R-:W-:Y:S01]  /*1aa0*/  @!P0 FADD.FTZ R119, R119, -R200 ;  /* 0x800000c877778221 */ /* 0x000fe20000010000 */
[----:B-1----:R-:W-:Y:S02]  /*1ab0*/  @P0 FMUL.FTZ R235, R235, R154 ;  /* 0x0000009aebeb0220 */ /* 0x002fe40000410000 */
[----:B------:R-:W4:Y:S01]  /*1ac0*/  LDG.E.128 R152, desc[UR6][R152.64] ;  /* 0x0000000698987981 */ /* 0x000f22000c1e1d00 */
[----:B------:R-:W-:Y:S01]  /*1ad0*/  @!P0 FMUL.FTZ R235, R169, R114 ;  /* 0x00000072a9eb8220 */ /* 0x000fe20000410000 */
[----:B------:R-:W-:Y:S01]  /*1ae0*/  @P0 FADD.FTZ R118, -R75, R115 ;  /* 0x000000734b760221 */ /* 0x000fe20000010100 */
[----:B------:R-:W-:Y:S02]  /*1af0*/  @!P0 FADD.FTZ R200, R115, -R200 ;  /* 0x800000c873c88221 */ /* 0x000fe40000010000 */
[----:B------:R-:W4:Y:S01]  /*1b00*/  LDG.E.128 R112, desc[UR6][R112.64] ;  /* 0x0000000670707981 */ /* 0x000f22000c1e1d00 */
[----:B------:R-:W0:Y:S01]  /*1b10*/  @P0 MUFU.RCP R249, R35 ;  /* 0x0000002300f90308 */ /* 0x000e220000001000 */
[C---:B------:R-:W-:Y:S01]  /*1b20*/  @!P0 FMUL.FTZ R117, R169.reuse, R236 ;  /* 0x000000eca9758220 */ /* 0x040fe20000410000 */
[C---:B------:R-:W-:Y:S01]  /*1b30*/  @!P0 FMUL.FTZ R116, R169.reuse, R119 ;  /* 0x00000077a9748220 */ /* 0x040fe20000410000 */
[----:B0-----:R-:W-:Y:S01]  /*1b40*/  @P0 FMUL.FTZ R118, R118, R249 ;  /* 0x000000f976760220 */ /* 0x001fe20000410000 */
[----:B------:R-:W-:Y:S01]  /*1b50*/  @!P0 FMUL.FTZ R118, R169, R200 ;  /* 0x000000c8a9768220 */ /* 0x000fe20000410000 */
[C---:B--2---:R-:W-:Y:S01]  /*1b60*/  FADD.FTZ R170, R120.reuse, R170 ;  /* 0x000000aa78aa7221 */ /* 0x044fe20000010000 */
[----:B------:R-:W-:Y:S01]  /*1b70*/  FFMA.FTZ R3, R120, R231, R3 ;  /* 0x000000e778037223 */ /* 0x000fe20000010003 */
[----:B------:R-:W-:Y:S01]  /*1b80*/  FMUL.FTZ R120, R68, R120 ;  /* 0x0000007844787220 */ /* 0x000fe20000410000 */
[C---:B------:R-:W-:Y:S01]  /*1b90*/  FADD.FTZ R166, R121.reuse, R166 ;  /* 0x000000a679a67221 */ /* 0x040fe20000010000 */
[----:B------:R-:W-:Y:S01]  /*1ba0*/  FFMA.FTZ R2, R121, R232, R2 ;  /* 0x000000e879027223 */ /* 0x000fe20000010002 */
[----:B------:R-:W-:Y:S01]  /*1bb0*/  FMUL.FTZ R121, R69, R121 ;  /* 0x0000007945797220 */ /* 0x000fe20000410000 */
[----:B------:R-:W-:Y:S01]  /*1bc0*/  FADD.FTZ R200, RZ, R120 ;  /* 0x00000078ffc87221 */ /* 0x000fe20000010000 */
[C---:B------:R-:W-:Y:S01]  /*1bd0*/  FADD.FTZ R202, R122.reuse, R202 ;  /* 0x000000ca7aca7221 */ /* 0x040fe20000010000 */
[----:B------:R-:W-:Y:S01]  /*1be0*/  FFMA.FTZ R5, R122, R117, R5 ;  /* 0x000000757a057223 */ /* 0x000fe20000010005 */
[----:B------:R-:W-:Y:S01]  /*1bf0*/  FMUL.FTZ R122, R70, R122 ;  /* 0x0000007a467a7220 */ /* 0x000fe20000410000 */
[----:B------:R-:W-:Y:S01]  /*1c00*/  FADD.FTZ R119, R200, R121 ;  /* 0x00000079c8777221 */ /* 0x000fe20000010000 */
[----:B------:R-:W-:-:S03]  /*1c10*/  FFMA.FTZ R200, R120, R231, RZ ;  /* 0x000000e778c87223 */ /* 0x000fc600000100ff */
[----:B------:R-:W-:Y:S01]  /*1c20*/  FADD.FTZ R236, R119, R122 ;  /* 0x0000007a77ec7221 */ /* 0x000fe20000010000 */
[----:B------:R-:W-:Y:S01]  /*1c30*/  FFMA.FTZ R119, R121, R232, R200 ;  /* 0x000000e879777223 */ /* 0x000fe200000100c8 */
[C---:B------:R-:W-:Y:S01]  /*1c40*/  FADD.FTZ R201, R123.reuse, R201 ;  /* 0x000000c97bc97221 */ /* 0x040fe20000010000 */
[----:B------:R-:W-:Y:S01]  /*1c50*/  FFMA.FTZ R4, R123, R116, R4 ;  /* 0x000000747b047223 */ /* 0x000fe20000010004 */
[----:B------:R-:W-:Y:S01]  /*1c60*/  FMUL.FTZ R123, R71, R123 ;  /* 0x0000007b477b7220 */ /* 0x000fe20000410000 */
[----:B------:R-:W-:Y:S01]  /*1c70*/  FFMA.FTZ R200, R122, R117, R119 ;  /* 0x000000757ac87223 */ /* 0x000fe20000010077 */
[C---:B---3--:R-:W-:Y:S01]  /*1c80*/  FADD.FTZ R204, R124.reuse, R204 ;  /* 0x000000cc7ccc7221 */ /* 0x048fe20000010000 */
        /* <DEDUP_REMOVED lines=162> */
[----:B------:R-:W-:Y:S01]  /*26b0*/  FADD.FTZ R119, R112, R153 ;  /* 0x0000009970777221 */ /* 0x000fe20000010000 */
[----:B------:R-:W-:-:S02]  /*26c0*/  FFMA.FTZ R113, R153, R210, R250 ;  /* 0x000000d299717223 */ /* 0x000fc400000100fa */
[----:B------:R0:W-:Y:S01]  /*26d0*/  STL [R1], R252 ;  /* 0x000000fc01007387 */ /* 0x0001e20000100800 */
        /* <DEDUP_REMOVED lines=18> */
[----:B------:R-:W-:Y:S01]  /*2800*/  LOP3.LUT P2, RZ, R251, 0x1f, RZ, 0xc0, !PT ;  /* 0x0000001ffbff7812 */ /* 0x000fe2000784c0ff */
[----:B------:R-:W-:Y:S01]  /*2810*/  FADD.FTZ R112, R112, R155 ;  /* 0x0000009b70707221 */ /* 0x000fe20000010000 */
[----:B------:R-:W-:Y:S01]  /*2820*/  @!P1 IADD3 R114, R114, 0x4, RZ ;  /* 0x0000000472729810 */ /* 0x000fe20007ffe0ff */
[----:B------:R-:W-:Y:S01]  /*2830*/  FFMA.FTZ R113, R155, R118, R250 ;  /* 0x000000769b717223 */ /* 0x000fe200000100fa */
[----:B0-----:R-:W-:Y:S09]  /*2840*/  BRA.DIV UR4, `(.L_x_3783) ;  /* 0x0000001604447947 */ /* 0x001ff2000b800000 */
        /* <DEDUP_REMOVED lines=18> */
.L_x_3795:
[----:B------:R-:W3:Y:S01]  /*2970*/  S2R R250, SR_TID.X ;  /* 0x0000000000fa7919 */ /* 0x000ee20000002100 */
[----:B01----:R-:W-:Y:S01]  /*2980*/  FADD.FTZ R112, R112, R115 ;  /* 0x0000007370707221 */ /* 0x003fe20000010000 */
[----:B------:R-:W-:Y:S01]  /*2990*/  @!P2 MOV R115, 0x400 ;  /* 0x000004000073a802 */ /* 0x000fe20000000f00 */
[----:B--2---:R-:W-:Y:S01]  /*29a0*/  FADD.FTZ R113, R113, R249 ;  /* 0x000000f971717221 */ /* 0x004fe20000010000 */
[----:B------:R-:W-:Y:S05]  /*29b0*/  WARPSYNC.ALL ;  /* 0x0000000000007948 */ /* 0x000fea0003800000 */
[----:B---3--:R-:W-:Y:S02]  /*29c0*/  SHF.R.U32.HI R251, RZ, 0x5, R250 ;  /* 0x00000005fffb7819 */ /* 0x008fe400000116fa */
[----:B------:R-:W0:Y:S02]  /*29d0*/  @!P2 S2R R250, SR_CgaCtaId ;  /* 0x0000000000faa919 */ /* 0x000e240000008800 */
[----:B0-----:R-:W-:-:S02]  /*29e0*/  @!P2 LEA R0, R250, R115, 0x18 ;  /* 0x00000073fa00a211 */ /* 0x001fc400078ec0ff */
[----:B------:R-:W-:Y:S02]  /*29f0*/  @!P2 LOP3.LUT R115, R251, 0x3, RZ, 0xc0, !PT ;  /* 0x00000003fb73a812 */ /* 0x000fe400078ec0ff */
[C---:B------:R-:W-:Y:S02]  /*2a00*/  LEA R250, R114.reuse, R0, 0x3 ;  /* 0x0000000072fa7211 */ /* 0x040fe400078e18ff */
[----:B------:R-:W-:-:S04]  /*2a10*/  @!P2 IADD3 R115, R114, R115, RZ ;  /* 0x000000737273a210 */ /* 0x000fc80007ffe0ff */
[----:B------:R-:W-:-:S05]  /*2a20*/  @!P2 LEA R252, R115, R0, 0x3 ;  /* 0x0000000073fca211 */ /* 0x000fca00078e18ff */
[----:B------:R0:W-:Y:S01]  /*2a30*/  @!P2 STS.64 [R252+0x5000], R112 ;  /* 0x00500070fc00a388 */ /* 0x0001e20000000a00 */
[----:B------:R-:W-:Y:S06]  /*2a40*/  BAR.SYNC.DEFER_BLOCKING 0x0 ;  /* 0x0000000000007b1d */ /* 0x000fec0000010000 */
[----:B0-----:R-:W0:Y:S01]  /*2a50*/  S2R R252, SR_TID.X ;  /* 0x0000000000fc7919 */ /* 0x001e220000002100 */
[----:B------:R-:W1:Y:S02]  /*2a60*/  LDS.128 R112, [R250+0x5000] ;  /* 0x00500000fa707984 */ /* 0x000e640000000c00 */
[----:B-1----:R-:W-:-:S04]  /*2a70*/  FADD.FTZ R249, RZ, R112 ;  /* 0x00000070fff97221 */ /* 0x002fc80000010000 */
[----:B------:R-:W-:Y:S01]  /*2a80*/  FADD.FTZ R249, R114, R249 ;  /* 0x000000f972f97221 */ /* 0x000fe20000010000 */
[----:B------:R-:W-:-:S04]  /*2a90*/  FADD.FTZ R114, RZ, R113 ;  /* 0x00000071ff727221 */ /* 0x000fc80000010000 */
[----:B------:R-:W-:Y:S02]  /*2aa0*/  FADD.FTZ R251, R115, R114 ;  /* 0x0000007273fb7221 */ /* 0x000fe40000010000 */
[----:B------:R-:W1:Y:S02]  /*2ab0*/  LDS.128 R112, [R250+0x5010] ;  /* 0x00501000fa707984 */ /* 0x000e640000000c00 */
        /* <DEDUP_REMOVED lines=16> */
[----:B0-----:R-:W-:Y:S01]  /*2bc0*/  LOP3.LUT R129, R252, 0x7f, RZ, 0xc0, !PT ;  /* 0x0000007ffc817812 */ /* 0x001fe200078ec0ff */
        /* <DEDUP_REMOVED lines=38> */
[----:B------:R-:W-:Y:S01]  /*2e30*/  LEA R120, P2, R172, UR8, 0x4 ;  /* 0x00000008ac787c11 */ /* 0x000fe2000f8420ff */
[----:B------:R-:W-:-:S02]  /*2e40*/  IMAD R129, R168, 0x500, R129 ;  /* 0x00000500a8817824 */ /* 0x000fc400078e0281 */
[C---:B------:R-:W-:Y:S01]  /*2e50*/  FMUL.FTZ R114, R169.reuse, R114 ;  /* 0x00000072a9727220 */ /* 0x040fe20000410000 */
[C---:B------:R-:W-:Y:S01]  /*2e60*/  FMUL.FTZ R115, R169.reuse, R115 ;  /* 0x00000073a9737220 */ /* 0x040fe20000410000 */
[----:B------:R-:W-:Y:S01]  /*2e70*/  LEA.HI.X R121, R172, UR9, RZ, 0x4, P2 ;  /* 0x00000009ac797c11 */ /* 0x000fe200090f24ff */
[C---:B------:R-:W-:Y:S01]  /*2e80*/  FMUL.FTZ R113, R169.reuse, R113 ;  /* 0x00000071a9717220 */ /* 0x040fe20000410000 */
[----:B------:R-:W-:Y:S01]  /*2e90*/  FMUL.FTZ R112, R169, R112 ;  /* 0x00000070a9707220 */ /* 0x000fe20000410000 */
        /* <DEDUP_REMOVED lines=20> */
[C---:B------:R-:W-:Y:S01]  /*2fe0*/  IADD3 R145, R129.reuse, 0x200, RZ ;  /* 0x0000020081917810 */ /* 0x040fe20007ffe0ff */
[----:B------:R-:W-:Y:S01]  /*2ff0*/  FADD.FTZ R124, R136, -R185 ;  /* 0x800000b9887c7221 */ /* 0x000fe20000010000 */
[----:B------:R-:W-:Y:S01]  /*3000*/  FADD.FTZ R126, R138, -R187 ;  /* 0x800000bb8a7e7221 */ /* 0x000fe20000010000 */
[----:B------:R0:W-:Y:S01]  /*3010*/  STG.E.128 desc[UR6][R120.64], R112 ;  /* 0x0000007078007986 */ /* 0x0001e2000c101d06 */
[----:B------:R-:W-:Y:S01]  /*3020*/  IADD3 R135, R129, 0x280, RZ ;  /* 0x0000028081877810 */ /* 0x000fe20007ffe0ff */
[----:B------:R-:W-:Y:S01]  /*3030*/  FADD.FTZ R155, R155, -R118 ;  /* 0x800000769b9b7221 */ /* 0x000fe20000010000 */
[C---:B------:R-:W-:Y:S01]  /*3040*/  IADD3 R137, R129.reuse, 0x300, RZ ;  /* 0x0000030081897810 */ /* 0x040fe20007ffe0ff */
[----:B------:R-:W-:Y:S01]  /*3050*/  FADD.FTZ R192, R142, -R192 ;  /* 0x800000c08ec07221 */ /* 0x000fe20000010000 */
[----:B------:R-:W-:Y:S01]  /*3060*/  IADD3 R139, R129, 0x380, RZ ;  /* 0x00000380818b7810 */ /* 0x000fe20007ffe0ff */
[----:B-1----:R-:W-:Y:S01]  /*3070*/  IMAD.WIDE.U32 R130, R131, 0x10, R140 ;  /* 0x0000001083827825 */ /* 0x002fe200078e008c */
[----:B------:R-:W-:-:S03]  /*3080*/  IADD3 R147, R129, 0x400, RZ ;  /* 0x0000040081937810 */ /* 0x000fc60007ffe0ff */
[C---:B------:R-:W-:Y:S01]  /*3090*/  FMUL.FTZ R118, R169.reuse, R179 ;  /* 0x000000b3a9767220 */ /* 0x040fe20000410000 */
[----:B------:R-:W-:Y:S01]  /*30a0*/  FMUL.FTZ R117, R169, R117 ;  /* 0x00000075a9757220 */ /* 0x000fe20000410000 */
[----:B------:R-:W-:-:S04]  /*30b0*/  IMAD.WIDE.U32 R128, R119, 0x10, R140 ;  /* 0x0000001077807825 */ /* 0x000fc800078e008c */
[C---:B------:R-:W-:Y:S01]  /*30c0*/  FMUL.FTZ R119, R169.reuse, R180 ;  /* 0x000000b4a9777220 */ /* 0x040fe20000410000 */
[----:B------:R-:W-:Y:S01]  /*30d0*/  FMUL.FTZ R116, R169, R116 ;  /* 0x00000074a9747220 */ /* 0x000fe20000410000 */
[----:B------:R-:W-:Y:S01]  /*30e0*/  FADD.FTZ R193, R144, -R193 ;  /* 0x800000c190c17221 */ /* 0x000fe20000010000 */
[----:B------:R-:W-:-:S04]  /*30f0*/  IMAD.WIDE.U32 R142, R143, 0x10, R140 ;  /* 0x000000108f8e7825 */ /* 0x000fc800078e008c */
[C---:B------:R-:W-:Y:S01]  /*3100*/  FMUL.FTZ R123, R169.reuse, R123 ;  /* 0x0000007ba97b7220 */ /* 0x040fe20000410000 */
[C---:B------:R-:W-:Y:S01]  /*3110*/  FMUL.FTZ R122, R169.reuse, R122 ;  /* 0x0000007aa97a7220 */ /* 0x040fe20000410000 */
[----:B------:R-:W-:Y:S01]  /*3120*/  FADD.FTZ R195, R146, -R195 ;  /* 0x800000c392c37221 */ /* 0x000fe20000010000 */
[C---:B0-----:R-:W-:Y:S01]  /*3130*/  FMUL.FTZ R115, R169.reuse, R176 ;  /* 0x000000b0a9737220 */ /* 0x041fe20000410000 */
        /* <DEDUP_REMOVED lines=58> */
[----:B------:R1:W5:Y:S01]  /*34e0*/  LDL.LU R250, [R1] ;  /* 0x0000000001fa7983 */ /* 0x0003620000300800 */
        /* <DEDUP_REMOVED lines=77> */
[----:B-1----:R-:W-:-:S07]  /*39c0*/  MOV R251, R167 ;  /* 0x000000a700fb7202 */ /* 0x002fce0000000f00 */
.L_x_3782:
[----:B------:R-:W0:Y:S01]  /*39d0*/  S2R R0, SR_TID.X ;  /* 0x0000000000007919 */ /* 0x000e220000002100 */
[----:B------:R-:W1:Y:S08]  /*39e0*/  S2UR UR4, SR_CTAID.X ;  /* 0x00000000000479c3 */ /* 0x000e700000002500 */
[----:B-----5:R-:W2:Y:S08]  /*39f0*/  LDC.64 R100, c[0x0][0x270] ;  /* 0x00009c00ff647b82 */ /* 0x020eb00000000a00 */
[----:B------:R-:W3:Y:S01]  /*3a00*/  LDC.64 R102, c[0x0][0x278] ;  /* 0x00009e00ff667b82 */ /* 0x000ee20000000a00 */
[----:B0-----:R-:W-:-:S02]  /*3a10*/  LOP3.LUT R73, R0, 0x7f, RZ, 0xc0, !PT ;  /* 0x0000007f00497812 */ /* 0x001fc400078ec0ff */
[----:B-1----:R-:W-:-:S05]  /*3a20*/  LEA.HI R0, R0, UR4, RZ, 0x19 ;  /* 0x0000000400007c11 */ /* 0x002fca000f8fc8ff */
[----:B------:R-:W-:-:S04]  /*3a30*/  IMAD R73, R0, 0x500, R73 ;  /* 0x0000050000497824 */ /* 0x000fc800078e0249 */
[C-C-:B--2---:R-:W-:Y:S01]  /*3a40*/  IMAD.WIDE.U32 R2, R73.reuse, 0x10, R100.reuse ;  /* 0x0000001049027825 */ /* 0x144fe200078e0064 */
        /* <DEDUP_REMOVED lines=49> */
.L_x_3783:
[----:B------:R-:W-:Y:S01]  /*3d60*/  HFMA2.MMA R251, -RZ, RZ, 0, 9.5367431640625e-07 ;  /* 0x00000010fffb7435 */ /* 0x000fe200000001ff */
[----:B------:R-:W-:Y:S02]  /*3d70*/  MOV R249, 0xffffffff ;  /* 0xffffffff00f97802 */ /* 0x000fe40000000f00 */
[----:B------:R-:W-:Y:S02]  /*3d80*/  MOV R252, R112 ;  /* 0x0000007000fc7202 */ /* 0x000fe40000000f00 */
[----:B------:R-:W-:-:S07]  /*3d90*/  MOV R250, 0x1f ;  /* 0x0000001f00fa7802 */ /* 0x000fce0000000f00 */
[----:B------:R-:W-:Y:S05]  /*3da0*/  WARPSYNC.COLLECTIVE R249, `(.L_x_3785) ;  /* 0x00000000f9087348 */ /* 0x000fea0003c00000 */
[----:B------:R0:W1:Y:S02]  /*3db0*/  SHFL.DOWN P3, R249, R252, R251, R250 ;  /* 0x080000fbfcf97389 */ /* 0x00006400000600fa */
[----:B01----:R-:W-:Y:S01]  /*3dc0*/  ENDCOLLECTIVE ;  /* 0x000000000000791b */ /* 0x003fe20003800000 */
.L_x_3785:
[----:B------:R-:W-:Y:S02]  /*3dd0*/  MOV R252, R113 ;  /* 0x0000007100fc7202 */ /* 0x000fe40000000f00 */
[----:B------:R-:W-:Y:S02]  /*3de0*/  MOV R115, R249 ;  /* 0x000000f900737202 */ /* 0x000fe40000000f00 */
[----:B------:R-:W-:-:S03]  /*3df0*/  MOV R249, 0xffffffff ;  /* 0xffffffff00f97802 */ /* 0x000fc60000000f00 */
[----:B------:R-:W-:-:S07]  /*3e00*/  FADD.FTZ R112, R112, R115 ;  /* 0x0000007370707221 */ /* 0x000fce0000010000 */
[----:B------:R-:W-:Y:S05]  /*3e10*/  WARPSYNC.COLLECTIVE R249, `(.L_x_3786) ;  /* 0x00000000f9087348 */ /* 0x000fea0003c00000 */
[----:B------:R0:W1:Y:S02]  /*3e20*/  SHFL.DOWN P3, R249, R252, R251, R250 ;  /* 0x080000fbfcf97389 */ /* 0x00006400000600fa */
[----:B01----:R-:W-:Y:S01]  /*3e30*/  ENDCOLLECTIVE ;  /* 0x000000000000791b */ /* 0x003fe20003800000 */
.L_x_3786:
        /* <DEDUP_REMOVED lines=8> */
.L_x_3787:
[----:B------:R-:W-:Y:S02]  /*3ec0*/  MOV R252, R113 ;  /* 0x0000007100fc7202 */ /* 0x000fe40000000f00 */
[----:B------:R-:W-:Y:S02]  /*3ed0*/  MOV R115, R249 ;  /* 0x000000f900737202 */ /* 0x000fe40000000f00 */
[----:B------:R-:W-:-:S03]  /*3ee0*/  MOV R249, 0xffffffff ;  /* 0xffffffff00f97802 */ /* 0x000fc60000000f00 */
[----:B------:R-:W-:-:S07]  /*3ef0*/  FADD.FTZ R112, R112, R115 ;  /* 0x0000007370707221 */ /* 0x000fce0000010000 */
[----:B------:R-:W-:Y:S05]  /*3f00*/  WARPSYNC.COLLECTIVE R249, `(.L_x_3788) ;  /* 0x00000000f9087348 */ /* 0x000fea0003c00000 */
[----:B------:R0:W1:Y:S02]  /*3f10*/  SHFL.DOWN P3, R249, R252, R251, R250 ;  /* 0x080000fbfcf97389 */ /* 0x00006400000600fa */
[----:B01----:R-:W-:Y:S01]  /*3f20*/  ENDCOLLECTIVE ;  /* 0x000000000000791b */ /* 0x003fe20003800000 */
.L_x_3788:
        /* <DEDUP_REMOVED lines=8> */
.L_x_3789:
[----:B------:R-:W-:Y:S02]  /*3fb0*/  MOV R252, R113 ;  /* 0x0000007100fc7202 */ /* 0x000fe40000000f00 */
[----:B------:R-:W-:Y:S02]  /*3fc0*/  MOV R115, R249 ;  /* 0x000000f900737202 */ /* 0x000fe40000000f00 */
[----:B------:R-:W-:-:S03]  /*3fd0*/  MOV R249, 0xffffffff ;  /* 0xffffffff00f97802 */ /* 0x000fc60000000f00 */
[----:B------:R-:W-:-:S07]  /*3fe0*/  FADD.FTZ R112, R112, R115 ;  /* 0x0000007370707221 */ /* 0x000fce0000010000 */
[----:B------:R-:W-:Y:S05]  /*3ff0*/  WARPSYNC.COLLECTIVE R249, `(.L_x_3790) ;  /* 0x00000000f9087348 */ /* 0x000fea0003c00000 */
[----:B------:R0:W1:Y:S02]  /*4000*/  SHFL.DOWN P3, R249, R252, R251, R250 ;  /* 0x080000fbfcf97389 */ /* 0x00006400000600fa */
[----:B01----:R-:W-:Y:S01]  /*4010*/  ENDCOLLECTIVE ;  /* 0x000000000000791b */ /* 0x003fe20003800000 */
.L_x_3790:
        /* <DEDUP_REMOVED lines=8> */
.L_x_3791:
[----:B------:R-:W-:Y:S02]  /*40a0*/  MOV R252, R113 ;  /* 0x0000007100fc7202 */ /* 0x000fe40000000f00 */
[----:B------:R-:W-:Y:S02]  /*40b0*/  MOV R115, R249 ;  /* 0x000000f900737202 */ /* 0x000fe40000000f00 */
[----:B------:R-:W-:-:S03]  /*40c0*/  MOV R249, 0xffffffff ;  /* 0xffffffff00f97802 */ /* 0x000fc60000000f00 */
[----:B------:R-:W-:-:S07]  /*40d0*/  FADD.FTZ R112, R112, R115 ;  /* 0x0000007370707221 */ /* 0x000fce0000010000 */
[----:B------:R-:W-:Y:S05]  /*40e0*/  WARPSYNC.COLLECTIVE R249, `(.L_x_3792) ;  /* 0x00000000f9087348 */ /* 0x000fea0003c00000 */
[----:B------:R0:W1:Y:S02]  /*40f0*/  SHFL.DOWN P3, R249, R252, R251, R250 ;  /* 0x080000fbfcf97389 */ /* 0x00006400000600fa */
[----:B01----:R-:W-:Y:S01]  /*4100*/  ENDCOLLECTIVE ;  /* 0x000000000000791b */ /* 0x003fe20003800000 */
.L_x_3792:
        /* <DEDUP_REMOVED lines=8> */
.L_x_3793:
[----:B------:R-:W-:Y:S02]  /*4190*/  MOV R252, R113 ;  /* 0x0000007100fc7202 */ /* 0x000fe40000000f00 */
[----:B------:R-:W-:Y:S02]  /*41a0*/  MOV R115, R249 ;  /* 0x000000f900737202 */ /* 0x000fe40000000f00 */
[----:B------:R-:W-:-:S07]  /*41b0*/  MOV R249, 0xffffffff ;  /* 0xffffffff00f97802 */ /* 0x000fce0000000f00 */
[----:B------:R-:W-:Y:S05]  /*41c0*/  WARPSYNC.COLLECTIVE R249, `(.L_x_3794) ;  /* 0x00000000f9087348 */ /* 0x000fea0003c00000 */
[----:B------:R0:W1:Y:S02]  /*41d0*/  SHFL.DOWN P3, R249, R252, R251, R250 ;  /* 0x080000fbfcf97389 */ /* 0x00006400000600fa */
[----:B01----:R-:W-:Y:S01]  /*41e0*/  ENDCOLLECTIVE ;  /* 0x000000000000791b */ /* 0x003fe20003800000 */
.L_x_3794:
[----:B------:R-:W-:Y:S05]  /*41f0*/  BRA `(.L_x_3795) ;  /* 0xffffffe400dc7947 */ /* 0x000fea000383ffff */
.L_x_3796:
        /* <DEDUP_REMOVED lines=16> */
.L_x_5553:


//--------------------- .text._ZN10layer_norm22ln_bwd_finalize_kernelINS_22Kernel_traits_finalizeILj4096E13__nv_bfloat16fS2_fjLj1024ELj4ENS_18Kernel_traits_baseILj4096ES2_fS2_fjLj1024EEEEEEEvNS_9BwdParamsE --------------------------
	.section	.text._ZN10layer_norm22ln_bwd_finalize_kernelINS_22Kernel_traits_finalizeILj4096E13__nv_bfloat16fS2_fjLj1024ELj4ENS_18Kernel_traits_baseILj4096ES2_fS2_fjLj1024EEEEEEEvNS_9BwdParamsE,"ax",@progbits
	.align	128
        .global         _ZN10layer_norm22ln_bwd_finalize_kernelINS_22Kernel_traits_finalizeILj4096E13__nv_bfloat16fS2_fjLj1024ELj4ENS_18Kernel_traits_baseILj4096ES2_fS2_fjLj1024EEEEEEEvNS_9BwdParamsE
        .type           _ZN10layer_norm22ln_bwd_finalize_kernelINS_22Kernel_traits_finalizeILj4096E13__nv_bfloat16fS2_fjLj1024ELj4ENS_18Kernel_traits_baseILj4096ES2_fS2_fjLj1024EEEEEEEvNS_9BwdParamsE,@function
        .size           _ZN10layer_norm22ln_bwd_finalize_kernelINS_22Kernel_traits_finalizeILj4096E13__nv_bfloat16fS2_fjLj1024ELj4ENS_18Kernel_traits_baseILj4096ES2_fS2_fjLj1024EEEEEEEvNS_9BwdParamsE,(.L_x_5554 - _ZN10layer_norm22ln_bwd_finalize_kernelINS_22Kernel_traits_finalizeILj4096E13__nv_bfloat16fS2_fjLj1024ELj4ENS_18Kernel_traits_baseILj4096ES2_fS2_fjLj1024EEEEEEEvNS_9BwdParamsE)
        .other          _ZN10layer_norm22ln_bwd_finalize_kernelINS_22Kernel_traits_finalizeILj4096E13__nv_bfloat16fS2_fjLj1024ELj4ENS_18Kernel_traits_baseILj4096ES2_fS2_fjLj1024EEEEEEEvNS_9BwdParamsE,@"STO_CUDA_ENTRY STV_DEFAULT"
_ZN10layer_norm22ln_bwd_finalize_kernelINS_22Kernel_traits_finalizeILj4096E13__nv_bfloat16fS2_fjLj1024ELj4ENS_18Kernel_traits_baseILj4096ES2_fS2_fjLj1024EEEEEEEvNS_9BwdParamsE:
.text._ZN10layer_norm22ln_bwd_finalize_kernelINS_22Kernel_traits_finalizeILj4096E13__nv_bfloat16fS2_fjLj1024ELj4ENS_18Kernel_traits_baseILj4096ES2_fS2_fjLj1024EEEEEEEvNS_9BwdParamsE:
        /* <DEDUP_REMOVED lines=25> */
.L_x_3808:
        /* <DEDUP_REMOVED lines=28> */
.L_x_3801:
        /* <DEDUP_REMOVED lines=33> */
.L_x_3800:
[----:B------:R-:W-:Y:S05]  /*0560*/  BSYNC B1 ;  /* 0x0000000000017941 */ /* 0x000fea0003800000 */
.L_x_3799:
        /* <DEDUP_REMOVED lines=23> */
.L_x_3803:
[----:B------:R-:W-:Y:S05]  /*06e0*/  BSYNC B1 ;  /* 0x0000000000017941 */ /* 0x000fea0003800000 */
.L_x_3802:
        /* <DEDUP_REMOVED lines=11> */
.L_x_3798:
[----:B------:R-:W-:Y:S05]  /*07a0*/  BSYNC B0 ;  /* 0x0000000000007941 */ /* 0x000fea0003800000 */
.L_x_3797:
        /* <DEDUP_REMOVED lines=29> */
.L_x_3819:
[----:B------:R-:W-:Y:S01]  /*0980*/  @!P1 SHF.R.U32.HI R12, RZ, 0x3, R0 ;  /* 0x00000003ff0c9819 */ /* 0x000fe20000011600 */
[----:B---3--:R-:W-:Y:S01]  /*0990*/  FADD.FTZ R14, R9, R14 ;  /* 0x0000000e090e7221 */ /* 0x008fe20000010000 */
[----:B--2---:R-:W-:Y:S02]  /*09a0*/  FADD.FTZ R11, R10, R11 ;  /* 0x0000000b0a0b7221 */ /* 0x004fe40000010000 */
[----:B------:R-:W-:-:S05]  /*09b0*/  @!P1 LOP3.LUT R12, R12, 0x1ffffffc, RZ, 0xc0, !PT ;  /* 0x1ffffffc0c0c9812 */ /* 0x000fca00078ec0ff */
[----:B------:R2:W-:Y:S04]  /*09c0*/  @!P1 STS [R12+UR4+0x2000], R14 ;  /* 0x0020000e0c009988 */ /* 0x0005e80008000804 */
[----:B------:R2:W-:Y:S02]  /*09d0*/  @!P1 STS [R12+UR4+0x2080], R11 ;  /* 0x0020800b0c009988 */ /* 0x0005e40008000804 */
.L_x_3804:
        /* <DEDUP_REMOVED lines=14> */
.L_x_3807:
[----:B------:R-:W-:Y:S05]  /*0ac0*/  BSYNC B0 ;  /* 0x0000000000007941 */ /* 0x000fea0003800000 */
.L_x_3806:
[C---:B------:R-:W-:Y:S02]  /*0ad0*/  ISETP.GT.U32.AND P1, PT, R3.reuse, -0x1001, PT ;  /* 0xffffefff0300780c */ /* 0x040fe40003f24070 */
[----:B------:R-:W-:Y:S02]  /*0ae0*/  IADD3 R3, R3, 0x1000, RZ ;  /* 0x0000100003037810 */ /* 0x000fe40007ffe0ff */
[----:B------:R-:W-:-:S09]  /*0af0*/  IADD3 R5, R5, 0x800, RZ ;  /* 0x0000080005057810 */ /* 0x000fd20007ffe0ff */
[----:B------:R-:W-:Y:S05]  /*0b00*/  @P1 BRA `(.L_x_3808) ;  /* 0xfffffff400a01947 */ /* 0x000fea000383ffff */
[----:B------:R-:W-:Y:S05]  /*0b10*/  EXIT ;  /* 0x000000000000794d */ /* 0x000fea0003800000 */
.L_x_3805:
[----:B------:R-:W-:Y:S01]  /*0b20*/  HFMA2.MMA R19, -RZ, RZ, 0, 5.9604644775390625e-08 ;  /* 0x00000001ff137435 */ /* 0x000fe200000001ff */
[----:B---3--:R-:W-:Y:S01]  /*0b30*/  IMAD.MOV.U32 R20, RZ, RZ, R10 ;  /* 0x000000ffff147224 */ /* 0x008fe200078e000a */
[----:B------:R-:W-:Y:S01]  /*0b40*/  MOV R22, 0x1f ;  /* 0x0000001f00167802 */ /* 0x000fe20000000f00 */
[----:B------:R-:W-:-:S08]  /*0b50*/  IMAD.MOV.U32 R17, RZ, RZ, -0x1 ;  /* 0xffffffffff117424 */ /* 0x000fd000078e00ff */
[----:B012---:R-:W-:Y:S05]  /*0b60*/  WARPSYNC.COLLECTIVE R17, `(.L_x_3809) ;  /* 0x0000000011087348 */ /* 0x007fea0003c00000 */
[----:B------:R3:W4:Y:S02]  /*0b70*/  SHFL.BFLY P2, R18, R20, R19, R22 ;  /* 0x0c00001314127389 */ /* 0x0007240000040016 */
[----:B01234-:R-:W-:Y:S01]  /*0b80*/  ENDCOLLECTIVE ;  /* 0x000000000000791b */ /* 0x01ffe20003800000 */
.L_x_3809:
[----:B------:R-:W-:Y:S01]  /*0b90*/  IMAD.MOV.U32 R19, RZ, RZ, 0x2 ;  /* 0x00000002ff137424 */ /* 0x000fe200078e00ff */
[----:B------:R-:W-:-:S05]  /*0ba0*/  MOV R11, R18 ;  /* 0x00000012000b7202 */ /* 0x000fca0000000f00 */
[----:B------:R-:W-:-:S05]  /*0bb0*/  FADD.FTZ R11, R10, R11 ;  /* 0x0000000b0a0b7221 */ /* 0x000fca0000010000 */
[----:B------:R-:W-:-:S07]  /*0bc0*/  MOV R20, R11 ;  /* 0x0000000b00147202 */ /* 0x000fce0000000f00 */
[----:B------:R-:W-:Y:S05]  /*0bd0*/  WARPSYNC.COLLECTIVE R17, `(.L_x_3810) ;  /* 0x0000000011087348 */ /* 0x000fea0003c00000 */
[----:B------:R0:W1:Y:S02]  /*0be0*/  SHFL.BFLY P2, R18, R20, R19, R22 ;  /* 0x0c00001314127389 */ /* 0x0000640000040016 */
[----:B01----:R-:W-:Y:S01]  /*0bf0*/  ENDCOLLECTIVE ;  /* 0x000000000000791b */ /* 0x003fe20003800000 */
.L_x_3810:
[----:B------:R-:W-:Y:S01]  /*0c00*/  IMAD.MOV.U32 R19, RZ, RZ, 0x4 ;  /* 0x00000004ff137424 */ /* 0x000fe200078e00ff */
[----:B------:R-:W-:-:S05]  /*0c10*/  MOV R12, R18 ;  /* 0x00000012000c7202 */ /* 0x000fca0000000f00 */
[----:B------:R-:W-:-:S05]  /*0c20*/  FADD.FTZ R12, R11, R12 ;  /* 0x0000000c0b0c7221 */ /* 0x000fca0000010000 */
[----:B------:R-:W-:-:S07]  /*0c30*/  MOV R20, R12 ;  /* 0x0000000c00147202 */ /* 0x000fce0000000f00 */
[----:B------:R-:W-:Y:S05]  /*0c40*/  WARPSYNC.COLLECTIVE R17, `(.L_x_3811) ;  /* 0x0000000011087348 */ /* 0x000fea0003c00000 */
[----:B------:R0:W1:Y:S02]  /*0c50*/  SHFL.BFLY P2, R18, R20, R19, R22 ;  /* 0x0c00001314127389 */ /* 0x0000640000040016 */
[----:B01----:R-:W-:Y:S01]  /*0c60*/  ENDCOLLECTIVE ;  /* 0x000000000000791b */ /* 0x003fe20003800000 */
.L_x_3811:
[----:B------:R-:W-:Y:S01]  /*0c70*/  IMAD.MOV.U32 R19, RZ, RZ, 0x8 ;  /* 0x00000008ff137424 */ /* 0x000fe200078e00ff */
[----:B------:R-:W-:-:S05]  /*0c80*/  MOV R13, R18 ;  /* 0x00000012000d7202 */ /* 0x000fca0000000f00 */
[----:B------:R-:W-:-:S05]  /*0c90*/  FADD.FTZ R13, R12, R13 ;  /* 0x0000000d0c0d7221 */ /* 0x000fca0000010000 */
[----:B------:R-:W-:-:S07]  /*0ca0*/  MOV R20, R13 ;  /* 0x0000000d00147202 */ /* 0x000fce0000000f00 */
[----:B------:R-:W-:Y:S05]  /*0cb0*/  WARPSYNC.COLLECTIVE R17, `(.L_x_3812) ;  /* 0x0000000011087348 */ /* 0x000fea0003c00000 */
[----:B------:R0:W1:Y:S02]  /*0cc0*/  SHFL.BFLY P2, R18, R20, R19, R22 ;  /* 0x0c00001314127389 */ /* 0x0000640000040016 */
[----:B01----:R-:W-:Y:S01]  /*0cd0*/  ENDCOLLECTIVE ;  /* 0x000000000000791b */ /* 0x003fe20003800000 */
.L_x_3812:
[----:B------:R-:W-:Y:S01]  /*0ce0*/  IMAD.MOV.U32 R19, RZ, RZ, 0x10 ;  /* 0x00000010ff137424 */ /* 0x000fe200078e00ff */
[----:B------:R-:W-:-:S05]  /*0cf0*/  MOV R10, R18 ;  /* 0x00000012000a7202 */ /* 0x000fca0000000f00 */
[----:B------:R-:W-:-:S05]  /*0d00*/  FADD.FTZ R10, R13, R10 ;  /* 0x0000000a0d0a7221 */ /* 0x000fca0000010000 */
[----:B------:R-:W-:-:S07]  /*0d10*/  MOV R20, R10 ;  /* 0x0000000a00147202 */ /* 0x000fce0000000f00 */
[----:B------:R-:W-:Y:S05]  /*0d20*/  WARPSYNC.COLLECTIVE R17, `(.L_x_3813) ;  /* 0x0000000011087348 */ /* 0x000fea0003c00000 */
[----:B------:R0:W1:Y:S02]  /*0d30*/  SHFL.BFLY P2, R18, R20, R19, R22 ;  /* 0x0c00001314127389 */ /* 0x0000640000040016 */
[----:B01----:R-:W-:Y:S01]  /*0d40*/  ENDCOLLECTIVE ;  /* 0x000000000000791b */ /* 0x003fe20003800000 */
.L_x_3813:
[----:B------:R-:W-:Y:S01]  /*0d50*/  MOV R20, R9 ;  /* 0x0000000900147202 */ /* 0x000fe20000000f00 */
[----:B------:R-:W-:Y:S01]  /*0d60*/  IMAD.MOV.U32 R19, RZ, RZ, 0x1 ;  /* 0x00000001ff137424 */ /* 0x000fe200078e00ff */
[----:B------:R-:W-:-:S07]  /*0d70*/  MOV R11, R18 ;  /* 0x00000012000b7202 */ /* 0x000fce0000000f00 */
[----:B------:R-:W-:Y:S05]  /*0d80*/  WARPSYNC.COLLECTIVE R17, `(.L_x_3814) ;  /* 0x0000000011087348 */ /* 0x000fea0003c00000 */
[----:B------:R0:W1:Y:S02]  /*0d90*/  SHFL.BFLY P2, R18, R20, R19, R22 ;  /* 0x0c00001314127389 */ /* 0x0000640000040016 */
[----:B01----:R-:W-:Y:S01]  /*0da0*/  ENDCOLLECTIVE ;  /* 0x000000000000791b */ /* 0x003fe20003800000 */
.L_x_3814:
[----:B------:R-:W-:Y:S01]  /*0db0*/  IMAD.MOV.U32 R19, RZ, RZ, 0x2 ;  /* 0x00000002ff137424 */ /* 0x000fe200078e00ff */
[----:B------:R-:W-:-:S05]  /*0dc0*/  MOV R12, R18 ;  /* 0x00000012000c7202 */ /* 0x000fca0000000f00 */
[----:B------:R-:W-:-:S05]  /*0dd0*/  FADD.FTZ R14, R9, R12 ;  /* 0x0000000c090e7221 */ /* 0x000fca0000010000 */
[----:B------:R-:W-:-:S07]  /*0de0*/  MOV R20, R14 ;  /* 0x0000000e00147202 */ /* 0x000fce0000000f00 */
[----:B------:R-:W-:Y:S05]  /*0df0*/  WARPSYNC.COLLECTIVE R17, `(.L_x_3815) ;  /* 0x0000000011087348 */ /* 0x000fea0003c00000 */
[----:B------:R0:W1:Y:S02]  /*0e00*/  SHFL.BFLY P2, R18, R20, R19, R22 ;  /* 0x0c00001314127389 */ /* 0x0000640000040016 */
[----:B01----:R-:W-:Y:S01]  /*0e10*/  ENDCOLLECTIVE ;  /* 0x000000000000791b */ /* 0x003fe20003800000 */
.L_x_3815:
[----:B------:R-:W-:Y:S01]  /*0e20*/  IMAD.MOV.U32 R19, RZ, RZ, 0x4 ;  /* 0x00000004ff137424 */ /* 0x000fe200078e00ff */
[----:B------:R-:W-:-:S05]  /*0e30*/  MOV R13, R18 ;  /* 0x00000012000d7202 */ /* 0x000fca0000000f00 */
[----:B------:R-:W-:-:S05]  /*0e40*/  FADD.FTZ R15, R14, R13 ;  /* 0x0000000d0e0f7221 */ /* 0x000fca0000010000 */
[----:B------:R-:W-:-:S07]  /*0e50*/  MOV R20, R15 ;  /* 0x0000000f00147202 */ /* 0x000fce0000000f00 */
[----:B------:R-:W-:Y:S05]  /*0e60*/  WARPSYNC.COLLECTIVE R17, `(.L_x_3816) ;  /* 0x0000000011087348 */ /* 0x000fea0003c00000 */
[----:B------:R0:W1:Y:S02]  /*0e70*/  SHFL.BFLY P2, R18, R20, R19, R22 ;  /* 0x0c00001314127389 */ /* 0x0000640000040016 */
[----:B01----:R-:W-:Y:S01]  /*0e80*/  ENDCOLLECTIVE ;  /* 0x000000000000791b */ /* 0x003fe20003800000 */
.L_x_3816:
[----:B------:R-:W-:Y:S01]  /*0e90*/  HFMA2.MMA R19, -RZ, RZ, 0, 4.76837158203125e-07 ;  /* 0x00000008ff137435 */ /* 0x000fe200000001ff */
[----:B------:R-:W-:-:S05]  /*0ea0*/  MOV R16, R18 ;  /* 0x0000001200107202 */ /* 0x000fca0000000f00 */
[----:B------:R-:W-:-:S05]  /*0eb0*/  FADD.FTZ R16, R15, R16 ;  /* 0x000000100f107221 */ /* 0x000fca0000010000 */
[----:B------:R-:W-:-:S07]  /*0ec0*/  MOV R20, R16 ;  /* 0x0000001000147202 */ /* 0x000fce0000000f00 */
[----:B------:R-:W-:Y:S05]  /*0ed0*/  WARPSYNC.COLLECTIVE R17, `(.L_x_3817) ;  /* 0x0000000011087348 */ /* 0x000fea0003c00000 */
[----:B------:R0:W1:Y:S02]  /*0ee0*/  SHFL.BFLY P2, R18, R20, R19, R22 ;  /* 0x0c00001314127389 */ /* 0x0000640000040016 */
[----:B01----:R-:W-:Y:S01]  /*0ef0*/  ENDCOLLECTIVE ;  /* 0x000000000000791b */ /* 0x003fe20003800000 */
.L_x_3817:
[----:B------:R-:W-:Y:S01]  /*0f00*/  HFMA2.MMA R19, -RZ, RZ, 0, 9.5367431640625e-07 ;  /* 0x00000010ff137435 */ /* 0x000fe200000001ff */
[----:B------:R-:W-:-:S04]  /*0f10*/  IMAD.MOV.U32 R9, RZ, RZ, R18 ;  /* 0x000000ffff097224 */ /* 0x000fc800078e0012 */
[----:B------:R-:W-:-:S05]  /*0f20*/  FADD.FTZ R9, R16, R9 ;  /* 0x0000000910097221 */ /* 0x000fca0000010000 */
[----:B------:R-:W-:-:S07]  /*0f30*/  MOV R20, R9 ;  /* 0x0000000900147202 */ /* 0x000fce0000000f00 */
[----:B------:R-:W-:Y:S05]  /*0f40*/  WARPSYNC.COLLECTIVE R17, `(.L_x_3818) ;  /* 0x0000000011087348 */ /* 0x000fea0003c00000 */
[----:B------:R0:W1:Y:S02]  /*0f50*/  SHFL.BFLY P2, R18, R20, R19, R22 ;  /* 0x0c00001314127389 */ /* 0x0000640000040016 */
[----:B01----:R-:W-:Y:S01]  /*0f60*/  ENDCOLLECTIVE ;  /* 0x000000000000791b */ /* 0x003fe20003800000 */
.L_x_3818:
[----:B------:R-:W-:Y:S01]  /*0f70*/  MOV R14, R18 ;  /* 0x00000012000e7202 */ /* 0x000fe20000000f00 */
[----:B------:R-:W-:Y:S06]  /*0f80*/  BRA `(.L_x_3819) ;  /* 0xfffffff8007c7947 */ /* 0x000fec000383ffff */
.L_x_3820:
        /* <DEDUP_REMOVED lines=15> */
.L_x_5554:


//--------------------- .text._ZN10layer_norm13ln_bwd_kernelINS_13Kernel_traitsI13__nv_bfloat16fS2_fjLj4096ELj1ELj1ELj4ELj16ENS_18Kernel_traits_baseILj4096ES2_fS2_fjLj128EEEEEEEvNS_9BwdParamsE --------------------------
	.section	.text._ZN10layer_norm13ln_bwd_kernelINS_13Kernel_traitsI13__nv_bfloat16fS2_fjLj4096ELj1ELj1ELj4ELj16ENS_18Kernel_traits_baseILj4096ES2_fS2_fjLj128EEEEEEEvNS_9BwdParamsE,"ax",@progbits
	.align	128
        .global         _ZN10layer_norm13ln_bwd_kernelINS_13Kernel_traitsI13__nv_bfloat16fS2_fjLj4096ELj1ELj1ELj4ELj16ENS_18Kernel_traits_baseILj4096ES2_fS2_fjLj128EEEEEEEvNS_9BwdParamsE
        .type           _ZN10layer_norm13ln_bwd_kernelINS_13Kernel_traitsI13__nv_bfloat16fS2_fjLj4096ELj1ELj1ELj4ELj16ENS_18Kernel_traits_baseILj4096ES2_fS2_fjLj128EEEEEEEvNS_9BwdParamsE,@function
        .size           _ZN10layer_norm13ln_bwd_kernelINS_13Kernel_traitsI13__nv_bfloat16fS2_fjLj4096ELj1ELj1ELj4ELj16ENS_18Kernel_traits_baseILj4096ES2_fS2_fjLj128EEEEEEEvNS_9BwdParamsE,(.L_x_5555 - _ZN10layer_norm13ln_bwd_kernelINS_13Kernel_traitsI13__nv_bfloat16fS2_fjLj4096ELj1ELj1ELj4ELj16ENS_18Kernel_traits_baseILj4096ES2_fS2_fjLj128EEEEEEEvNS_9BwdParamsE)
        .other          _ZN10layer_norm13ln_bwd_kernelINS_13Kernel_traitsI13__nv_bfloat16fS2_fjLj4096ELj1ELj1ELj4ELj16ENS_18Kernel_traits_baseILj4096ES2_fS2_fjLj128EEEEEEEvNS_9BwdParamsE,@"STO_CUDA_ENTRY STV_DEFAULT"
_ZN10layer_norm13ln_bwd_kernelINS_13Kernel_traitsI13__nv_bfloat16fS2_fjLj4096ELj1ELj1ELj4ELj16ENS_18Kernel_traits_baseILj4096ES2_fS2_fjLj128EEEEEEEvNS_9BwdParamsE:
.text._ZN10layer_norm13ln_bwd_kernelINS_13Kernel_traitsI13__nv_bfloat16fS2_fjLj4096ELj1ELj1ELj4ELj16ENS_18Kernel_traits_baseILj4096ES2_fS2_fjLj128EEEEEEEvNS_9BwdParamsE:
        /* <DEDUP_REMOVED lines=40> */
[----:B------:R0:W5:Y:S01]  /*0280*/  @P0 LDG.E.64 R126, desc[UR6][R4.64+0x1c00] ;  /* 0x001c0006047e0981 */ /* 0x000162000c1e1b00 */
        /* <DEDUP_REMOVED lines=15> */
[----:B------:R-:W-:Y:S02]  /*0380*/  CS2R R66, SRZ ;  /* 0x0000000000427805 */ /* 0x000fe4000001ff00 */
[----:B------:R-:W-:Y:S02]  /*0390*/  CS2R R64, SRZ ;  /* 0x0000000000407805 */ /* 0x000fe4000001ff00 */
[----:B------:R-:W-:-:S02]  /*03a0*/  CS2R R58, SRZ ;  /* 0x00000000003a7805 */ /* 0x000fc4000001ff00 */
        /* <DEDUP_REMOVED lines=10> */
[----:B------:R-:W1:Y:S01]  /*0450*/  S2UR UR5, SR_CgaCtaId ;  /* 0x00000000000579c3 */ /* 0x000e620000008800 */
[----:B------:R-:W-:Y:S01]  /*0460*/  UMOV UR4, 0x400 ;  /* 0x0000040000047882 */ /* 0x000fe20000000000 */
        /* <DEDUP_REMOVED lines=21> */
[----:B------:R-:W-:Y:S01]  /*05c0*/  CS2R R40, SRZ ;  /* 0x0000000000287805 */ /* 0x000fe2000001ff00 */
[----:B-1----:R-:W-:Y:S01]  /*05d0*/  ULEA UR4, UR5, UR4, 0x18 ;  /* 0x0000000405047291 */ /* 0x002fe2000f8ec03f */
        /* <DEDUP_REMOVED lines=27> */
[----:B0-----:R-:W-:Y:S02]  /*0790*/  CS2R R2, SRZ ;  /* 0x0000000000027805 */ /* 0x001fe4000001ff00 */
[----:B------:R-:W-:Y:S02]  /*07a0*/  SHF.L.U32 R103, R103, 0x10, RZ ;  /* 0x0000001067677819 */ /* 0x000fe400000006ff */
[----:B------:R-:W-:Y:S02]  /*07b0*/  SHF.L.U32 R107, R107, 0x10, RZ ;  /* 0x000000106b6b7819 */ /* 0x000fe400000006ff */
[----:B------:R-:W-:Y:S02]  /*07c0*/  SHF.L.U32 R111, R111, 0x10, RZ ;  /* 0x000000106f6f7819 */ /* 0x000fe400000006ff */
[----:B------:R-:W-:Y:S02]  /*07d0*/  SHF.L.U32 R115, R115, 0x10, RZ ;  /* 0x0000001073737819 */ /* 0x000fe400000006ff */
[----:B------:R-:W-:-:S02]  /*07e0*/  SHF.L.U32 R119, R119, 0x10, RZ ;  /* 0x0000001077777819 */ /* 0x000fc400000006ff */
[----:B------:R-:W-:Y:S02]  /*07f0*/  SHF.L.U32 R123, R123, 0x10, RZ ;  /* 0x000000107b7b7819 */ /* 0x000fe400000006ff */
[----:B------:R-:W-:Y:S02]  /*0800*/  SHF.L.U32 R127, R127, 0x10, RZ ;  /* 0x000000107f7f7819 */ /* 0x000fe400000006ff */
[----:B------:R-:W-:Y:S02]  /*0810*/  MOV R88, RZ ;  /* 0x000000ff00587202 */ /* 0x000fe40000000f00 */
[----:B------:R-:W-:Y:S02]  /*0820*/  MOV R0, RZ ;  /* 0x000000ff00007202 */ /* 0x000fe40000000f00 */
        /* <DEDUP_REMOVED lines=16> */
[----:B------:R-:W-:Y:S02]  /*0930*/  MOV R131, UR4 ;  /* 0x0000000400837c02 */ /* 0x000fe40008000f00 */
[--C-:B--2---:R-:W-:Y:S02]  /*0940*/  SHF.R.U64 R133, R4, 0x10, R5.reuse ;  /* 0x0000001004857819 */ /* 0x104fe40000001205 */
[----:B------:R-:W-:Y:S02]  /*0950*/  SHF.R.U32.HI R135, RZ, 0x10, R5 ;  /* 0x00000010ff877819 */ /* 0x000fe40000011605 */
[----:B---3--:R-:W-:-:S02]  /*0960*/  SHF.R.U64 R137, R6, 0x10, R7 ;  /* 0x0000001006897819 */ /* 0x008fc40000001207 */
[----:B------:R-:W-:Y:S02]  /*0970*/  SHF.R.U32.HI R155, RZ, 0x10, R7 ;  /* 0x00000010ff9b7819 */ /* 0x000fe40000011607 */
[--C-:B----4-:R-:W-:Y:S02]  /*0980*/  SHF.R.U64 R157, R8, 0x10, R9.reuse ;  /* 0x00000010089d7819 */ /* 0x110fe40000001209 */
        /* <DEDUP_REMOVED lines=11> */
[----:B------:R-:W-:Y:S02]  /*0a40*/  SHF.L.U32 R98, R4, 0x10, RZ ;  /* 0x0000001004627819 */ /* 0x000fe400000006ff */
[----:B------:R-:W-:Y:S02]  /*0a50*/  SHF.L.U32 R100, R5, 0x10, RZ ;  /* 0x0000001005647819 */ /* 0x000fe400000006ff */
[----:B------:R-:W-:Y:S02]  /*0a60*/  CS2R R4, SRZ ;  /* 0x0000000000047805 */ /* 0x000fe4000001ff00 */
[----:B------:R-:W-:Y:S02]  /*0a70*/  SHF.L.U32 R102, R6, 0x10, RZ ;  /* 0x0000001006667819 */ /* 0x000fe400000006ff */
[----:B------:R-:W-:-:S02]  /*0a80*/  SHF.L.U32 R104, R7, 0x10, RZ ;  /* 0x0000001007687819 */ /* 0x000fc400000006ff */
[----:B------:R-:W-:Y:S02]  /*0a90*/  CS2R R6, SRZ ;  /* 0x0000000000067805 */ /* 0x000fe4000001ff00 */
        /* <DEDUP_REMOVED lines=34> */
.L_x_3823:
[----:B0-----:R-:W0:Y:S01]  /*0cc0*/  @P0 LDC.64 R56, c[0x0][0x228] ;  /* 0x00008a00ff380b82 */ /* 0x001e220000000a00 */
[----:B------:R-:W-:Y:S02]  /*0cd0*/  LOP3.LUT R197, R89, 0x7f, RZ, 0xc0, !PT ;  /* 0x0000007f59c57812 */ /* 0x000fe400078ec0ff */
[----:B------:R-:W-:-:S04]  /*0ce0*/  SHF.L.U32 R58, R129, 0xa, RZ ;  /* 0x0000000a813a7819 */ /* 0x000fc800000006ff */
[----:B------:R-:W-:Y:S01]  /*0cf0*/  LOP3.LUT R197, R58, 0xfffffc00, R197, 0xe2, !PT ;  /* 0xfffffc003ac57812 */ /* 0x000fe200078ee2c5 */
[----:B------:R-:W1:Y:S08]  /*0d00*/  @P0 LDC.64 R64, c[0x0][0x228] ;  /* 0x00008a00ff400b82 */ /* 0x000e700000000a00 */
[----:B------:R-:W2:Y:S08]  /*0d10*/  @P0 LDC.64 R60, c[0x0][0x228] ;  /* 0x00008a00ff3c0b82 */ /* 0x000eb00000000a00 */
[----:B------:R-:W3:Y:S01]  /*0d20*/  @P0 LDC.64 R68, c[0x0][0x228] ;  /* 0x00008a00ff440b82 */ /* 0x000ee20000000a00 */
[----:B0-----:R-:W-:-:S07]  /*0d30*/  @P0 LEA R56, P1, R197, R56, 0x4 ;  /* 0x00000038c5380211 */ /* 0x001fce00078220ff */
[----:B------:R-:W0:Y:S01]  /*0d40*/  @P0 LDC.64 R72, c[0x0][0x228] ;  /* 0x00008a00ff480b82 */ /* 0x000e220000000a00 */
[C---:B------:R-:W-:Y:S02]  /*0d50*/  @P0 LEA.HI.X R57, R197.reuse, R57, RZ, 0x4, P1 ;  /* 0x00000039c5390211 */ /* 0x040fe400008f24ff */
[----:B------:R-:W-:-:S05]  /*0d60*/  IADD3 R191, R197, 0x100, RZ ;  /* 0x00000100c5bf7810 */ /* 0x000fca0007ffe0ff */
[----:B------:R-:W4:Y:S01]  /*0d70*/  @P0 LDC.64 R76, c[0x0][0x228] ;  /* 0x00008a00ff4c0b82 */ /* 0x000f220000000a00 */
[----:B------:R-:W5:Y:S01]  /*0d80*/  @P0 LDG.E.128 R56, desc[UR6][R56.64] ;  /* 0x0000000638380981 */ /* 0x000f62000c1e1d00 */
[----:B------:R-:W-:Y:S01]  /*0d90*/  IADD3 R189, R197, 0x80, RZ ;  /* 0x00000080c5bd7810 */ /* 0x000fe20007ffe0ff */
[----:B-1----:R-:W-:-:S05]  /*0da0*/  @P0 IMAD.WIDE.U32 R64, R191, 0x10, R64 ;  /* 0x00000010bf400825 */ /* 0x002fca00078e0040 */
[----:B------:R-:W1:Y:S01]  /*0db0*/  @P0 LDC.64 R80, c[0x0][0x228] ;  /* 0x00008a00ff500b82 */ /* 0x000e620000000a00 */
[----:B--2---:R-:W-:Y:S01]  /*0dc0*/  @P0 IMAD.WIDE.U32 R60, R189, 0x10, R60 ;  /* 0x00000010bd3c0825 */ /* 0x004fe200078e003c */
[----:B------:R-:W2:Y:S01]  /*0dd0*/  @P0 LDG.E.128 R64, desc[UR6][R64.64] ;  /* 0x0000000640400981 */ /* 0x000ea2000c1e1d00 */
[----:B------:R-:W-:-:S05]  /*0de0*/  IADD3 R193, R197, 0x180, RZ ;  /* 0x00000180c5c17810 */ /* 0x000fca0007ffe0ff */
[----:B------:R-:W1:Y:S01]  /*0df0*/  @P0 LDC.64 R84, c[0x0][0x228] ;  /* 0x00008a00ff540b82 */ /* 0x000e620000000a00 */
[C---:B------:R-:W-:Y:S01]  /*0e00*/  IADD3 R195, R197.reuse, 0x200, RZ ;  /* 0x00000200c5c37810 */ /* 0x040fe20007ffe0ff */
[----:B------:R-:W2:Y:S01]  /*0e10*/  @P0 LDG.E.128 R60, desc[UR6][R60.64] ;  /* 0x000000063c3c0981 */ /* 0x000ea2000c1e1d00 */
[----:B------:R-:W-:Y:S01]  /*0e20*/  IADD3 R181, R197, 0x280, RZ ;  /* 0x00000280c5b57810 */ /* 0x000fe20007ffe0ff */
[----:B---3--:R-:W-:-:S04]  /*0e30*/  @P0 IMAD.WIDE.U32 R68, R193, 0x10, R68 ;  /* 0x00000010c1440825 */ /* 0x008fc800078e0044 */
[----:B0-----:R-:W-:Y:S01]  /*0e40*/  @P0 IMAD.WIDE.U32 R72, R195, 0x10, R72 ;  /* 0x00000010c3480825 */ /* 0x001fe200078e0048 */
[----:B------:R-:W-:Y:S01]  /*0e50*/  IADD3 R183, R197, 0x300, RZ ;  /* 0x00000300c5b77810 */ /* 0x000fe20007ffe0ff */
[----:B------:R-:W3:Y:S01]  /*0e60*/  @P0 LDG.E.128 R68, desc[UR6][R68.64] ;  /* 0x0000000644440981 */ /* 0x000ee2000c1e1d00 */
[----:B------:R-:W0:Y:S01]  /*0e70*/  @!P0 LDC.64 R140, c[0x0][0x220] ;  /* 0x00008800ff8c8b82 */ /* 0x000e220000000a00 */
[----:B----4-:R-:W-:Y:S02]  /*0e80*/  @P0 IMAD.WIDE.U32 R76, R181, 0x10, R76 ;  /* 0x00000010b54c0825 */ /* 0x010fe400078e004c */
[----:B------:R-:W4:Y:S01]  /*0e90*/  @P0 LDG.E.128 R72, desc[UR6][R72.64] ;  /* 0x0000000648480981 */ /* 0x000f22000c1e1d00 */
[----:B------:R-:W-:Y:S01]  /*0ea0*/  IADD3 R185, R197, 0x380, RZ ;  /* 0x00000380c5b97810 */ /* 0x000fe20007ffe0ff */
[----:B-1----:R-:W-:Y:S02]  /*0eb0*/  @P0 IMAD.WIDE.U32 R80, R183, 0x10, R80 ;  /* 0x00000010b7500825 */ /* 0x002fe400078e0050 */
[----:B------:R-:W4:Y:S01]  /*0ec0*/  @P0 LDG.E.128 R76, desc[UR6][R76.64] ;  /* 0x000000064c4c0981 */ /* 0x000f22000c1e1d00 */
[----:B------:R-:W1:Y:S03]  /*0ed0*/  @!P0 LDC.64 R144, c[0x0][0x220] ;  /* 0x00008800ff908b82 */ /* 0x000e660000000a00 */
[----:B------:R-:W4:Y:S01]  /*0ee0*/  @P0 LDG.E.128 R80, desc[UR6][R80.64] ;  /* 0x0000000650500981 */ /* 0x000f22000c1e1d00 */
[----:B------:R-:W-:-:S04]  /*0ef0*/  @P0 IMAD.WIDE.U32 R84, R185, 0x10, R84 ;  /* 0x00000010b9540825 */ /* 0x000fc800078e0054 */
[----:B------:R-:W1:Y:S02]  /*0f00*/  @!P0 LDC.64 R138, c[0x0][0x220] ;  /* 0x00008800ff8a8b82 */ /* 0x000e640000000a00 */
[----:B------:R-:W4:Y:S01]  /*0f10*/  @P0 LDG.E.128 R84, desc[UR6][R84.64] ;  /* 0x0000000654540981 */ /* 0x000f22000c1e1d00 */
[----:B0-----:R-:W-:-:S05]  /*0f20*/  @!P0 IMAD.WIDE.U32 R186, R189, 0x10, R140 ;  /* 0x00000010bdba8825 */ /* 0x001fca00078e008c */
[----:B------:R-:W0:Y:S08]  /*0f30*/  @!P0 LDC.64 R142, c[0x0][0x230] ;  /* 0x00008c00ff8e8b82 */ /* 0x000e300000000a00 */
[----:B------:R-:W0:Y:S01]  /*0f40*/  @!P0 LDC.64 R140, c[0x0][0x220] ;  /* 0x00008800ff8c8b82 */ /* 0x000e220000000a00 */
[----:B-1----:R-:W-:Y:S01]  /*0f50*/  @!P0 IMAD.WIDE.U32 R152, R191, 0x10, R144 ;  /* 0x00000010bf988825 */ /* 0x002fe200078e0090 */
[----:B------:R-:W-:-:S06]  /*0f60*/  @!P0 LEA R138, P1, R197, R138, 0x4 ;  /* 0x0000008ac58a8211 */ /* 0x000fcc00078220ff */
[----:B------:R-:W1:Y:S01]  /*0f70*/  @!P0 LDC.64 R144, c[0x0][0x220] ;  /* 0x00008800ff908b82 */ /* 0x000e620000000a00 */
[----:B0-----:R-:W-:-:S07]  /*0f80*/  @!P0 IMAD.WIDE.U32 R150, R193, 0x10, R140 ;  /* 0x00000010c1968825 */ /* 0x001fce00078e008c */
[----:B------:R-:W0:Y:S01]  /*0f90*/  @!P0 LDC.64 R140, c[0x0][0x220] ;  /* 0x00008800ff8c8b82 */ /* 0x000e220000000a00 */
[----:B------:R-:W-:Y:S01]  /*0fa0*/  @!P0 LEA.HI.X R139, R197, R139, RZ, 0x4, P1 ;  /* 0x0000008bc58b8211 */ /* 0x000fe200008f24ff */
[----:B------:R-:W-:Y:S01]  /*0fb0*/  @!P0 IMAD.WIDE R142, R129, 0x4, R142 ;  /* 0x00000004818e8825 */ /* 0x000fe200078e028e */
[----:B------:R-:W-:-:S06]  /*0fc0*/  @P0 MOV R184, RZ ;  /* 0x000000ff00b80202 */ /* 0x000fcc0000000f00 */
[----:B------:R1:W2:Y:S02]  /*0fd0*/  @!P0 LDG.E R184, desc[UR6][R142.64] ;  /* 0x000000068eb88981 */ /* 0x0002a4000c1e1900 */
[----:B-1----:R-:W-:Y:S01]  /*0fe0*/  @!P0 IMAD.WIDE.U32 R148, R195, 0x10, R144 ;  /* 0x00000010c3948825 */ /* 0x002fe200078e0090 */
[----:B------:R-:W1:Y:S03]  /*0ff0*/  LDC.64 R142, c[0x0][0x238] ;  /* 0x00008e00ff8e7b82 */ /* 0x000e660000000a00 */
[----:B0-----:R-:W-:-:S05]  /*1000*/  @!P0 IMAD.WIDE.U32 R146, R181, 0x10, R140 ;  /* 0x00000010b5928825 */ /* 0x001fca00078e008c */
[----:B------:R-:W0:Y:S01]  /*1010*/  @!P0 LDC.64 R140, c[0x0][0x220] ;  /* 0x00008800ff8c8b82 */ /* 0x000e220000000a00 */
[----:B------:R1:W2:Y:S04]  /*1020*/  @!P0 LDG.E.128 R56, desc[UR6][R138.64] ;  /* 0x000000068a388981 */ /* 0x0002a8000c1e1d00 */
[----:B------:R0:W4:Y:S03]  /*1030*/  @!P0 LDG.E.128 R64, desc[UR6][R152.64] ;  /* 0x0000000698408981 */ /* 0x000126000c1e1d00 */
[----:B-1----:R-:W1:Y:S01]  /*1040*/  @!P0 LDC.64 R138, c[0x0][0x220] ;  /* 0x00008800ff8a8b82 */ /* 0x002e620000000a00 */
[----:B------:R5:W3:Y:S07]  /*1050*/  @!P0 LDG.E.128 R60, desc[UR6][R186.64] ;  /* 0x00000006ba3c8981 */ /* 0x000aee000c1e1d00 */
[----:B0-----:R-:W0:Y:S01]  /*1060*/  LDC.64 R152, c[0x0][0x268] ;  /* 0x00009a00ff987b82 */ /* 0x001e220000000a00 */
[----:B------:R5:W4:Y:S04]  /*1070*/  @!P0 LDG.E.128 R68, desc[UR6][R150.64] ;  /* 0x0000000696448981 */ /* 0x000b28000c1e1d00 */
[----:B------:R-:W4:Y:S04]  /*1080*/  @!P0 LDG.E.128 R72, desc[UR6][R148.64] ;  /* 0x0000000694488981 */ /* 0x000f28000c1e1d00 */
[----:B------:R-:W4:Y:S01]  /*1090*/  @!P0 LDG.E.128 R76, desc[UR6][R146.64] ;  /* 0x00000006924c8981 */ /* 0x000f22000c1e1d00 */
[----:B-1----:R-:W-:-:S04]  /*10a0*/  @!P0 IMAD.WIDE.U32 R144, R183, 0x10, R138 ;  /* 0x00000010b7908825 */ /* 0x002fc800078e008a */
[----:B-----5:R-:W-:Y:S01]  /*10b0*/  @!P0 IMAD.WIDE.U32 R186, R185, 0x10, R140 ;  /* 0x00000010b9ba8825 */ /* 0x020fe200078e008c */
[----:B------:R1:W5:Y:S03]  /*10c0*/  @!P0 LDG.E.128 R80, desc[UR6][R144.64] ;  /* 0x0000000690508981 */ /* 0x000366000c1e1d00 */
[----:B------:R-:W-:Y:S01]  /*10d0*/  IMAD.WIDE R150, R129, 0x4, R142 ;  /* 0x0000000481967825 */ /* 0x000fe200078e028e */
[----:B------:R-:W5:Y:S03]  /*10e0*/  @!P0 LDG.E.128 R84, desc[UR6][R186.64] ;  /* 0x00000006ba548981 */ /* 0x000f66000c1e1d00 */
[--C-:B0-----:R-:W-:Y:S01]  /*10f0*/  IMAD.WIDE.U32 R138, R197, 0x8, R152.reuse ;  /* 0x00000008c58a7825 */ /* 0x101fe200078e0098 */
[----:B------:R0:W5:Y:S03]  /*1100*/  LDG.E R182, desc[UR6][R150.64] ;  /* 0x0000000696b67981 */ /* 0x000166000c1e1900 */
[----:B------:R-:W-:-:S02]  /*1110*/  IMAD.WIDE.U32 R140, R189, 0x8, R152 ;  /* 0x00000008bd8c7825 */ /* 0x000fc400078e0098 */
[----:B------:R-:W5:Y:S02]  /*1120*/  LDG.E.64 R138, desc[UR6][R138.64] ;  /* 0x000000068a8a7981 */ /* 0x000f64000c1e1b00 */
[--C-:B------:R-:W-:Y:S02]  /*1130*/  IMAD.WIDE.U32 R142, R191, 0x8, R152.reuse ;  /* 0x00000008bf8e7825 */ /* 0x100fe400078e0098 */
[----:B------:R-:W5:Y:S02]  /*1140*/  LDG.E.64 R140, desc[UR6][R140.64] ;  /* 0x000000068c8c7981 */ /* 0x000f64000c1e1b00 */
[--C-:B-1----:R-:W-:Y:S02]  /*1150*/  IMAD.WIDE.U32 R144, R193, 0x8, R152.reuse ;  /* 0x00000008c1907825 */ /* 0x102fe400078e0098 */
[----:B------:R-:W5:Y:S02]  /*1160*/  LDG.E.64 R142, desc[UR6][R142.64] ;  /* 0x000000068e8e7981 */ /* 0x000f64000c1e1b00 */
[----:B------:R-:W-:-:S02]  /*1170*/  IMAD.WIDE.U32 R146, R195, 0x8, R152 ;  /* 0x00000008c3927825 */ /* 0x000fc400078e0098 */
[----:B------:R-:W5:Y:S02]  /*1180*/  LDG.E.64 R144, desc[UR6][R144.64] ;  /* 0x0000000690907981 */ /* 0x000f64000c1e1b00 */
[--C-:B0-----:R-:W-:Y:S02]  /*1190*/  IMAD.WIDE.U32 R150, R181, 0x8, R152.reuse ;  /* 0x00000008b5967825 */ /* 0x101fe400078e0098 */
        /* <DEDUP_REMOVED lines=26> */
[----:B------:R-:W5:Y:S08]  /*1340*/  @P0 MUFU.RCP R198, R122 ;  /* 0x0000007a00c60308 */ /* 0x000f700000001000 */
[----:B------:R-:W5:Y:S08]  /*1350*/  @P0 MUFU.RCP R204, R169 ;  /* 0x000000a900cc0308 */ /* 0x000f700000001000 */
[----:B------:R-:W-:Y:S08]  /*1360*/  @P0 MUFU.RCP R201, R100 ;  /* 0x0000006400c90308 */ /* 0x000ff00000001000 */
[----:B------:R-:W-:Y:S08]  /*1370*/  @P0 MUFU.RCP R196, R173 ;  /* 0x000000ad00c40308 */ /* 0x000ff00000001000 */
[----:B------:R-:W-:Y:S08]  /*1380*/  @P0 MUFU.RCP R226, R104 ;  /* 0x0000006800e20308 */ /* 0x000ff00000001000 */
[----:B------:R-:W-:Y:S01]  /*1390*/  @P0 MUFU.RCP R224, R137 ;  /* 0x0000008900e00308 */ /* 0x000fe20000001000 */
[----:B------:R-:W-:-:S04]  /*13a0*/  @P0 FADD.FTZ R180, -R134, R59 ;  /* 0x0000003b86b40221 */ /* 0x000fc80000010100 */
[----:B0-----:R-:W-:Y:S01]  /*13b0*/  @P0 FMUL.FTZ R180, R180, R203 ;  /* 0x000000cbb4b40220 */ /* 0x001fe20000410000 */
[----:B------:R-:W-:Y:S01]  /*13c0*/  @P0 FADD.FTZ R187, -R97, R56 ;  /* 0x0000003861bb0221 */ /* 0x000fe20000010100 */
[----:B--2---:R-:W-:Y:S01]  /*13d0*/  @!P0 FADD.FTZ R207, R56, -R184 ;  /* 0x800000b838cf8221 */ /* 0x004fe20000010000 */
[----:B------:R-:W-:Y:S01]  /*13e0*/  @P0 FADD.FTZ R186, -R99, R58 ;  /* 0x0000003a63ba0221 */ /* 0x000fe20000010100 */
[----:B------:R-:W-:Y:S01]  /*13f0*/  @!P0 FADD.FTZ R209, R58, -R184 ;  /* 0x800000b83ad18221 */ /* 0x000fe20000010000 */
[----:B------:R-:W-:Y:S01]  /*1400*/  @P0 FADD.FTZ R203, -R101, R60 ;  /* 0x0000003c65cb0221 */ /* 0x000fe20000010100 */
[----:B---3--:R-:W-:Y:S01]  /*1410*/  @!P0 FADD.FTZ R211, R60, -R184 ;  /* 0x800000b83cd38221 */ /* 0x008fe20000010000 */
[----:B------:R-:W-:Y:S02]  /*1420*/  @P0 FADD.FTZ R60, -R107, R66 ;  /* 0x000000426b3c0221 */ /* 0x000fe40000010100 */
[----:B-1----:R-:W-:Y:S01]  /*1430*/  @P0 FMUL.FTZ R203, R203, R194 ;  /* 0x000000c2cbcb0220 */ /* 0x002fe20000410000 */
[----:B------:R-:W-:Y:S01]  /*1440*/  @P0 FADD.FTZ R194, -R156, R65 ;  /* 0x000000419cc20221 */ /* 0x000fe20000010100 */
[----:B------:R-:W0:Y:S01]  /*1450*/  @P0 MUFU.RCP R56, R124 ;  /* 0x0000007c00380308 */ /* 0x000e220000001000 */
[----:B------:R-:W-:Y:S01]  /*1460*/  @P0 FADD.FTZ R229, -R109, R68 ;  /* 0x000000446de50221 */ /* 0x000fe20000010100 */
[----:B------:R-:W-:Y:S01]  /*1470*/  @P0 FADD.FTZ R221, -R158, R67 ;  /* 0x000000439edd0221 */ /* 0x000fe20000010100 */
[----:B----4-:R-:W-:Y:S01]  /*1480*/  @!P0 FADD.FTZ R219, R67, -R184 ;  /* 0x800000b843db8221 */ /* 0x010fe20000010000 */
[----:B------:R-:W-:Y:S01]  /*1490*/  @P0 FMUL.FTZ R194, R194, R223 ;  /* 0x000000dfc2c20220 */ /* 0x000fe20000410000 */
[----:B------:R-:W-:Y:S01]  /*14a0*/  @P0 FADD.FTZ R239, -R164, R73 ;  /* 0x00000049a4ef0221 */ /* 0x000fe20000010100 */
[----:B------:R-:W-:-:S02]  /*14b0*/  @P0 FMUL.FTZ R67, R60, R225 ;  /* 0x000000e13c430220 */ /* 0x000fc40000410000 */
[----:B------:R-:W1:Y:S01]  /*14c0*/  @P0 MUFU.RCP R58, R175 ;  /* 0x000000af003a0308 */ /* 0x000e620000001000 */
[----:B------:R-:W-:Y:S01]  /*14d0*/  @P0 FADD.FTZ R231, -R160, R69 ;  /* 0x00000045a0e70221 */ /* 0x000fe20000010100 */
[----:B------:R-:W-:Y:S01]  /*14e0*/  @!P0 FADD.FTZ R223, R69, -R184 ;  /* 0x800000b845df8221 */ /* 0x000fe20000010000 */
[----:B------:R-:W-:Y:S01]  /*14f0*/  @P0 FMUL.FTZ R69, R229, R222 ;  /* 0x000000dee5450220 */ /* 0x000fe20000410000 */
[----:B------:R-:W-:Y:S01]  /*1500*/  @P0 FADD.FTZ R245, -R117, R76 ;  /* 0x0000004c75f50221 */ /* 0x000fe20000010100 */
[----:B------:R-:W-:Y:S01]  /*1510*/  @P0 FMUL.FTZ R187, R187, R190 ;  /* 0x000000bebbbb0220 */ /* 0x000fe20000410000 */
[----:B------:R-:W-:Y:S01]  /*1520*/  @P0 FADD.FTZ R237, -R113, R72 ;  /* 0x0000004871ed0221 */ /* 0x000fe20000010100 */
[----:B------:R-:W-:Y:S01]  /*1530*/  @!P0 FADD.FTZ R229, R72, -R184 ;  /* 0x800000b848e58221 */ /* 0x000fe20000010000 */
[----:B------:R-:W2:Y:S01]  /*1540*/  @P0 MUFU.RCP R60, R126 ;  /* 0x0000007e003c0308 */ /* 0x000ea20000001000 */
[----:B------:R-:W-:Y:S01]  /*1550*/  @P0 FADD.FTZ R188, -R132, R57 ;  /* 0x0000003984bc0221 */ /* 0x000fe20000010100 */
[----:B------:R-:W-:Y:S01]  /*1560*/  @P0 FADD.FTZ R190, -R154, R63 ;  /* 0x0000003f9abe0221 */ /* 0x000fe20000010100 */
[----:B------:R-:W-:Y:S01]  /*1570*/  @P0 FADD.FTZ R233, -R111, R70 ;  /* 0x000000466fe90221 */ /* 0x000fe20000010100 */
[----:B------:R-:W-:Y:S01]  /*1580*/  @P0 FMUL.FTZ R72, R239, R212 ;  /* 0x000000d4ef480220 */ /* 0x000fe20000410000 */
[----:B------:R-:W-:Y:S01]  /*1590*/  @P0 FADD.FTZ R247, -R168, R77 ;  /* 0x0000004da8f70221 */ /* 0x000fe20000010100 */
[----:B------:R-:W-:Y:S01]  /*15a0*/  @!P0 FADD.FTZ R239, R77, -R184 ;  /* 0x800000b84def8221 */ /* 0x000fe20000010000 */
[----:B------:R-:W-:Y:S01]  /*15b0*/  @P0 FADD.FTZ R235, -R162, R71 ;  /* 0x00000047a2eb0221 */ /* 0x000fe20000010100 */
[----:B------:R-:W-:Y:S01]  /*15c0*/  @P0 FADD.FTZ R243, -R166, R75 ;  /* 0x0000004ba6f30221 */ /* 0x000fe20000010100 */
[----:B------:R-:W-:Y:S01]  /*15d0*/  @P0 FMUL.FTZ R77, R245, R206 ;  /* 0x000000cef54d0220 */ /* 0x000fe20000410000 */
[----:B------:R-:W-:Y:S01]  /*15e0*/  @!P0 FADD.FTZ R227, R71, -R184 ;  /* 0x800000b847e38221 */ /* 0x000fe20000010000 */
[----:B------:R-:W3:Y:S01]  /*15f0*/  @P0 MUFU.RCP R206, R179 ;  /* 0x000000b300ce0308 */ /* 0x000ee20000001000 */
[----:B------:R-:W-:Y:S01]  /*1600*/  @P0 FMUL.FTZ R188, R188, R199 ;  /* 0x000000c7bcbc0220 */ /* 0x000fe20000410000 */
[----:B------:R-:W-:Y:S01]  /*1610*/  @P0 FMUL.FTZ R190, R190, R205 ;  /* 0x000000cdbebe0220 */ /* 0x000fe20000410000 */
[----:B------:R-:W-:Y:S01]  /*1620*/  @P0 FMUL.FTZ R71, R233, R218 ;  /* 0x000000dae9470220 */ /* 0x000fe20000410000 */
[----:B------:R-:W-:Y:S01]  /*1630*/  @P0 FADD.FTZ R241, -R115, R74 ;  /* 0x0000004a73f10221 */ /* 0x000fe20000010100 */
        /* <DEDUP_REMOVED lines=9> */
[----:B------:R-:W-:Y:S01]  /*16d0*/  @!P0 FADD.FTZ R221, R68, -R184 ;  /* 0x800000b844dd8221 */ /* 0x000fe20000010000 */
[----:B------:R-:W-:Y:S01]  /*16e0*/  @P0 FMUL.FTZ R70, R235, R216 ;  /* 0x000000d8eb460220 */ /* 0x000fe20000410000 */
[----:B------:R-:W4:Y:S01]  /*16f0*/  @P0 MUFU.RCP R62, R177 ;  /* 0x000000b1003e0308 */ /* 0x000f220000001000 */
[----:B------:R-:W-:Y:S01]  /*1700*/  @P0 FMUL.FTZ R74, R243, R208 ;  /* 0x000000d0f34a0220 */ /* 0x000fe20000410000 */
[----:B------:R-:W-:Y:S01]  /*1710*/  @P0 FADD.FTZ R245, -R121, R80 ;  /* 0x0000005079f50221 */ /* 0x000fe20000010100 */
[----:B------:R-:W-:Y:S01]  /*1720*/  @P0 FMUL.FTZ R68, R231, R220 ;  /* 0x000000dce7440220 */ /* 0x000fe20000410000 */
[--C-:B------:R-:W-:Y:S01]  /*1730*/  @!P0 FADD.FTZ R235, R75, -R184.reuse ;  /* 0x800000b84beb8221 */ /* 0x100fe20000010000 */
[--C-:B------:R-:W-:Y:S01]  /*1740*/  @!P0 FADD.FTZ R243, R79, -R184.reuse ;  /* 0x800000b84ff38221 */ /* 0x100fe20000010000 */
[----:B------:R-:W-:-:S02]  /*1750*/  @!P0 FADD.FTZ R217, R66, -R184 ;  /* 0x800000b842d98221 */ /* 0x000fc40000010000 */
[----:B------:R-:W4:Y:S01]  /*1760*/  @P0 MUFU.RCP R64, R128 ;  /* 0x0000008000400308 */ /* 0x000f220000001000 */
[--C-:B------:R-:W-:Y:S01]  /*1770*/  @!P0 FADD.FTZ R231, R73, -R184.reuse ;  /* 0x800000b849e78221 */ /* 0x100fe20000010000 */
[----:B------:R-:W-:Y:S01]  /*1780*/  @P0 FMUL.FTZ R75, R241, R210 ;  /* 0x000000d2f14b0220 */ /* 0x000fe20000410000 */
[----:B------:R-:W-:Y:S01]  /*1790*/  @P0 FMUL.FTZ R79, R249, R202 ;  /* 0x000000caf94f0220 */ /* 0x000fe20000410000 */
[----:B------:R-:W-:Y:S01]  /*17a0*/  @P0 FMUL.FTZ R200, R251, R200 ;  /* 0x000000c8fbc80220 */ /* 0x000fe20000410000 */
[--C-:B------:R-:W-:Y:S01]  /*17b0*/  @!P0 FADD.FTZ R57, R57, -R184.reuse ;  /* 0x800000b839398221 */ /* 0x100fe20000010000 */
[----:B------:R-:W-:Y:S01]  /*17c0*/  @P0 FMUL.FTZ R73, R237, R214 ;  /* 0x000000d6ed490220 */ /* 0x000fe20000410000 */
[----:B------:R-:W-:Y:S01]  /*17d0*/  @!P0 FADD.FTZ R241, R78, -R184 ;  /* 0x800000b84ef18221 */ /* 0x000fe20000010000 */
[----:B------:R-:W-:Y:S01]  /*17e0*/  @P0 FADD.FTZ R249, -R172, R81 ;  /* 0x00000051acf90221 */ /* 0x000fe20000010100 */
[----:B-----5:R-:W-:Y:S01]  /*17f0*/  @!P0 FADD.FTZ R251, R81, -R184 ;  /* 0x800000b851fb8221 */ /* 0x020fe20000010000 */
[----:B------:R-:W-:Y:S01]  /*1800*/  @P0 FADD.FTZ R66, -R123, R82 ;  /* 0x000000527b420221 */ /* 0x000fe20000010100 */
[----:B------:R-:W-:Y:S01]  /*1810*/  @!P0 FADD.FTZ R237, R76, -R184 ;  /* 0x800000b84ced8221 */ /* 0x000fe20000010000 */
[----:B------:R-:W-:Y:S01]  /*1820*/  @P0 FADD.FTZ R78, -R174, R83 ;  /* 0x00000053ae4e0221 */ /* 0x000fe20000010100 */
[----:B------:R-:W-:Y:S01]  /*1830*/  @P0 FMUL.FTZ R81, R245, R198 ;  /* 0x000000c6f5510220 */ /* 0x000fe20000410000 */
[----:B------:R-:W-:Y:S01]  /*1840*/  @P0 FMUL.FTZ R76, R247, R204 ;  /* 0x000000ccf74c0220 */ /* 0x000fe20000410000 */
[----:B------:R-:W-:Y:S01]  /*1850*/  @P0 FADD.FTZ R245, -R125, R84 ;  /* 0x000000547df50221 */ /* 0x000fe20000010100 */
[--C-:B------:R-:W-:Y:S01]  /*1860*/  @!P0 FADD.FTZ R204, R83, -R184.reuse ;  /* 0x800000b853cc8221 */ /* 0x100fe20000010000 */
[----:B------:R-:W-:Y:S01]  /*1870*/  @!P0 FADD.FTZ R247, R80, -R184 ;  /* 0x800000b850f78221 */ /* 0x000fe20000010000 */
[----:B0-----:R-:W-:Y:S01]  /*1880*/  @P0 FMUL.FTZ R83, R66, R56 ;  /* 0x0000003842530220 */ /* 0x001fe20000410000 */
[----:B------:R-:W-:Y:S01]  /*1890*/  @!P0 FMUL.FTZ R188, R182, R57 ;  /* 0x00000039b6bc8220 */ /* 0x000fe20000410000 */
[----:B------:R-:W0:Y:S01]  /*18a0*/  @P0 MUFU.RCP R228, R106 ;  /* 0x0000006a00e40308 */ /* 0x000e220000001000 */
[----:B------:R-:W-:Y:S01]  /*18b0*/  @P0 FMUL.FTZ R186, R186, R201 ;  /* 0x000000c9baba0220 */ /* 0x000fe20000410000 */
[----:B-1----:R-:W-:Y:S01]  /*18c0*/  @P0 FMUL.FTZ R78, R78, R58 ;  /* 0x0000003a4e4e0220 */ /* 0x002fe20000410000 */
[----:B------:R-:W-:Y:S01]  /*18d0*/  @P0 FADD.FTZ R80, -R176, R85 ;  /* 0x00000055b0500221 */ /* 0x000fe20000010100 */
[----:B------:R-:W-:Y:S01]  /*18e0*/  @!P0 FADD.FTZ R56, R85, -R184 ;  /* 0x800000b855388221 */ /* 0x000fe20000010000 */
[----:B------:R-:W-:Y:S01]  /*18f0*/  MOV R57, R138 ;  /* 0x0000008a00397202 */ /* 0x000fe20000000f00 */
[----:B------:R-:W-:Y:S01]  /*1900*/  @P0 FADD.FTZ R201, -R136, R61 ;  /* 0x0000003d88c90221 */ /* 0x000fe20000010100 */
[----:B------:R-:W-:Y:S01]  /*1910*/  @!P0 FADD.FTZ R202, R82, -R184 ;  /* 0x800000b852ca8221 */ /* 0x000fe20000010000 */
[----:B------:R-:W-:Y:S01]  /*1920*/  @P0 FMUL.FTZ R196, R249, R196 ;  /* 0x000000c4f9c40220 */ /* 0x000fe20000410000 */
[----:B------:R-:W-:Y:S01]  /*1930*/  @P0 FADD.FTZ R58, -R127, R86 ;  /* 0x000000567f3a0221 */ /* 0x000fe20000010100 */
[----:B--2---:R-:W-:Y:S01]  /*1940*/  @P0 FMUL.FTZ R85, R245, R60 ;  /* 0x0000003cf5550220 */ /* 0x004fe20000410000 */
[--C-:B------:R-:W-:Y:S01]  /*1950*/  @!P0 FADD.FTZ R59, R59, -R184.reuse ;  /* 0x800000b83b3b8221 */ /* 0x100fe20000010000 */
[--C-:B------:R-:W-:Y:S01]  /*1960*/  @!P0 FADD.FTZ R61, R61, -R184.reuse ;  /* 0x800000b83d3d8221 */ /* 0x100fe20000010000 */
[--C-:B------:R-:W-:Y:S01]  /*1970*/  @!P0 FADD.FTZ R63, R63, -R184.reuse ;  /* 0x800000b83f3f8221 */ /* 0x100fe20000010000 */
[--C-:B------:R-:W-:Y:S01]  /*1980*/  @!P0 FADD.FTZ R65, R65, -R184.reuse ;  /* 0x800000b841418221 */ /* 0x100fe20000010000 */
[--C-:B------:R-:W-:Y:S01]  /*1990*/  @!P0 FADD.FTZ R249, R84, -R184.reuse ;  /* 0x800000b854f98221 */ /* 0x100fe20000010000 */
[----:B------:R-:W-:Y:S01]  /*19a0*/  @!P0 FADD.FTZ R86, R86, -R184 ;  /* 0x800000b856568221 */ /* 0x000fe20000010000 */
[----:B------:R-:W-:Y:S01]  /*19b0*/  @P0 FADD.FTZ R82, -R178, R87 ;  /* 0x00000057b2520221 */ /* 0x000fe20000010100 */
[----:B------:R-:W-:Y:S01]  /*19c0*/  SHF.R.U64 R60, R138, 0x10, R139 ;  /* 0x000000108a3c7819 */ /* 0x000fe2000000128b */
[----:B------:R-:W-:Y:S01]  /*19d0*/  @!P0 FADD.FTZ R184, R87, -R184 ;  /* 0x800000b857b88221 */ /* 0x000fe20000010000 */
[----:B------:R-:W-:Y:S01]  /*19e0*/  SHF.L.U32 R57, R57, 0x10, RZ ;  /* 0x0000001039397819 */ /* 0x000fe200000006ff */
[----:B------:R-:W-:Y:S01]  /*19f0*/  @P0 FMUL.FTZ R199, R199, R226 ;  /* 0x000000e2c7c70220 */ /* 0x000fe20000410000 */
[----:B---3--:R-:W-:Y:S01]  /*1a00*/  @P0 FMUL.FTZ R82, R82, R206 ;  /* 0x000000ce52520220 */ /* 0x008fe20000410000 */
[----:B------:R-:W-:Y:S01]  /*1a10*/  @!P0 FMUL.FTZ R199, R182, R213 ;  /* 0x000000d5b6c78220 */ /* 0x000fe20000410000 */
[----:B------:R-:W-:Y:S01]  /*1a20*/  SHF.L.U32 R60, R60, 0x10, RZ ;  /* 0x000000103c3c7819 */ /* 0x000fe200000006ff */
[C---:B------:R-:W-:Y:S01]  /*1a30*/  @!P0 FMUL.FTZ R82, R182.reuse, R184 ;  /* 0x000000b8b6528220 */ /* 0x040fe20000410000 */
[----:B------:R-:W-:Y:S01]  /*1a40*/  @!P0 FMUL.FTZ R180, R182, R59 ;  /* 0x0000003bb6b48220 */ /* 0x000fe20000410000 */
[----:B------:R-:W-:-:S02]  /*1a50*/  SHF.R.U32.HI R213, RZ, 0x10, R145 ;  /* 0x00000010ffd57819 */ /* 0x000fc40000011691 */
[----:B------:R-:W-:Y:S02]  /*1a60*/  MOV R208, R152 ;  /* 0x0000009800d07202 */ /* 0x000fe40000000f00 */
[--C-:B------:R-:W-:Y:S01]  /*1a70*/  SHF.R.U64 R212, R152, 0x10, R153.reuse ;  /* 0x0000001098d47819 */ /* 0x100fe20000001299 */
[----:B------:R-:W-:Y:S01]  /*1a80*/  @P0 FMUL.FTZ R201, R201, R224 ;  /* 0x000000e0c9c90220 */ /* 0x000fe20000410000 */
[----:B------:R-:W-:Y:S01]  /*1a90*/  MOV R59, R139 ;  /* 0x0000008b003b7202 */ /* 0x000fe20000000f00 */
[----:B----4-:R-:W-:Y:S01]  /*1aa0*/  @P0 FMUL.FTZ R80, R80, R62 ;  /* 0x0000003e50500220 */ /* 0x010fe20000410000 */
[----:B------:R-:W-:Y:S01]  /*1ab0*/  MOV R184, R146 ;  /* 0x0000009200b87202 */ /* 0x000fe20000000f00 */
[----:B------:R-:W-:Y:S01]  /*1ac0*/  @P0 FMUL.FTZ R87, R58, R64 ;  /* 0x000000403a570220 */ /* 0x000fe20000410000 */
[----:B------:R-:W-:Y:S01]  /*1ad0*/  SHF.R.U32.HI R152, RZ, 0x10, R153 ;  /* 0x00000010ff987819 */ /* 0x000fe20000011699 */
[C---:B------:R-:W-:Y:S01]  /*1ae0*/  @!P0 FMUL.FTZ R203, R182.reuse, R211 ;  /* 0x000000d3b6cb8220 */ /* 0x040fe20000410000 */
[----:B------:R-:W-:Y:S01]  /*1af0*/  @!P0 FMUL.FTZ R187, R182, R207 ;  /* 0x000000cfb6bb8220 */ /* 0x000fe20000410000 */
[----:B------:R-:W-:Y:S01]  /*1b00*/  FMUL.FTZ R66, R98, R57 ;  /* 0x0000003962427220 */ /* 0x000fe20000410000 */
[C---:B------:R-:W-:Y:S01]  /*1b10*/  @!P0 FMUL.FTZ R201, R182.reuse, R61 ;  /* 0x0000003db6c98220 */ /* 0x040fe20000410000 */
[----:B------:R-:W-:Y:S01]  /*1b20*/  @!P0 FMUL.FTZ R87, R182, R86 ;  /* 0x00000056b6578220 */ /* 0x000fe20000410000 */
[----:B------:R-:W-:Y:S01]  /*1b30*/  SHF.R.U32.HI R62, RZ, 0x10, R139 ;  /* 0x00000010ff3e7819 */ /* 0x000fe2000001168b */
[C---:B------:R-:W-:Y:S01]  /*1b40*/  FADD.FTZ R94, R60.reuse, R94 ;  /* 0x0000005e3c5e7221 */ /* 0x040fe20000010000 */
[----:B------:R-:W-:Y:S01]  /*1b50*/  MOV R211, R150 ;  /* 0x0000009600d37202 */ /* 0x000fe20000000f00 */
[----:B------:R-:W-:Y:S01]  /*1b60*/  FFMA.FTZ R95, R60, R188, R95 ;  /* 0x000000bc3c5f7223 */ /* 0x000fe2000001005f */
[----:B------:R-:W-:Y:S01]  /*1b70*/  SHF.R.U64 R216, R150, 0x10, R151 ;  /* 0x0000001096d87819 */ /* 0x000fe20000001297 */
[----:B------:R-:W-:Y:S01]  /*1b80*/  FMUL.FTZ R139, R133, R60 ;  /* 0x0000003c858b7220 */ /* 0x000fe20000410000 */
[----:B------:R-:W-:-:S02]  /*1b90*/  MOV R61, R140 ;  /* 0x0000008c003d7202 */ /* 0x000fc40000000f00 */
[--C-:B------:R-:W-:Y:S02]  /*1ba0*/  SHF.R.U64 R86, R140, 0x10, R141.reuse ;  /* 0x000000108c567819 */ /* 0x100fe4000000128d */
[----:B------:R-:W-:Y:S01]  /*1bb0*/  SHF.L.U32 R150, R213, 0x10, RZ ;  /* 0x00000010d5967819 */ /* 0x000fe200000006ff */
[----:B------:R-:W-:Y:S01]  /*1bc0*/  @!P0 FMUL.FTZ R192, R182, R219 ;  /* 0x000000dbb6c08220 */ /* 0x000fe20000410000 */
[----:B------:R-:W-:Y:S02]  /*1bd0*/  SHF.R.U32.HI R140, RZ, 0x10, R141 ;  /* 0x00000010ff8c7819 */ /* 0x000fe4000001168d */
[----:B------:R-:W-:Y:S02]  /*1be0*/  SHF.L.U32 R59, R59, 0x10, RZ ;  /* 0x000000103b3b7819 */ /* 0x000fe400000006ff */
[----:B------:R-:W-:Y:S01]  /*1bf0*/  SHF.L.U32 R213, R184, 0x10, RZ ;  /* 0x00000010b8d57819 */ /* 0x000fe200000006ff */
[----:B------:R-:W-:Y:S01]  /*1c00*/  FFMA.FTZ R184, R66, R187, RZ ;  /* 0x000000bb42b87223 */ /* 0x000fe200000100ff */
[----:B------:R-:W-:Y:S01]  /*1c10*/  SHF.L.U32 R60, R152, 0x10, RZ ;  /* 0x00000010983c7819 */ /* 0x000fe200000006ff */
[----:B------:R-:W-:Y:S01]  /*1c20*/  FADD.FTZ R152, RZ, R66 ;  /* 0x00000042ff987221 */ /* 0x000fe20000010000 */
[----:B------:R-:W-:Y:S01]  /*1c30*/  MOV R64, R142 ;  /* 0x0000008e00407202 */ /* 0x000fe20000000f00 */
[C---:B------:R-:W-:Y:S01]  /*1c40*/  @!P0 FMUL.FTZ R190, R182.reuse, R63 ;  /* 0x0000003fb6be8220 */ /* 0x040fe20000410000 */
[----:B------:R-:W-:Y:S01]  /*1c50*/  SHF.R.U32.HI R219, RZ, 0x10, R143 ;  /* 0x00000010ffdb7819 */ /* 0x000fe2000001168f */
[----:B------:R-:W-:Y:S01]  /*1c60*/  @!P0 FMUL.FTZ R78, R182, R204 ;  /* 0x000000ccb64e8220 */ /* 0x000fe20000410000 */
[----:B------:R-:W-:-:S02]  /*1c70*/  SHF.R.U64 R207, R144, 0x10, R145 ;  /* 0x0000001090cf7819 */ /* 0x000fc40000001291 */
[----:B------:R-:W-:Y:S02]  /*1c80*/  MOV R138, R145 ;  /* 0x00000091008a7202 */ /* 0x000fe40000000f00 */
[----:B------:R-:W-:Y:S02]  /*1c90*/  MOV R84, R144 ;  /* 0x0000009000547202 */ /* 0x000fe40000000f00 */
[----:B------:R-:W-:Y:S01]  /*1ca0*/  SHF.L.U32 R145, R61, 0x10, RZ ;  /* 0x000000103d917819 */ /* 0x000fe200000006ff */
[----:B0-----:R-:W-:Y:S01]  /*1cb0*/  @P0 FMUL.FTZ R205, R205, R228 ;  /* 0x000000e4cdcd0220 */ /* 0x001fe20000410000 */
[----:B------:R-:W-:Y:S01]  /*1cc0*/  MOV R63, R141 ;  /* 0x0000008d003f7202 */ /* 0x000fe20000000f00 */
[----:B------:R-:W-:Y:S01]  /*1cd0*/  @!P0 FMUL.FTZ R194, R182, R65 ;  /* 0x00000041b6c28220 */ /* 0x000fe20000410000 */
[--C-:B------:R-:W-:Y:S01]  /*1ce0*/  SHF.R.U64 R214, R148, 0x10, R149.reuse ;  /* 0x0000001094d67819 */ /* 0x100fe20000001295 */
[----:B------:R-:W-:Y:S01]  /*1cf0*/  @!P0 FMUL.FTZ R186, R182, R209 ;  /* 0x000000d1b6ba8220 */ /* 0x000fe20000410000 */
[----:B------:R-:W-:Y:S01]  /*1d00*/  MOV R204, R149 ;  /* 0x0000009500cc7202 */ /* 0x000fe20000000f00 */
[----:B------:R-:W-:Y:S01]  /*1d10*/  FMUL.FTZ R141, R100, R59 ;  /* 0x0000003b648d7220 */ /* 0x000fe20000410000 */
[----:B------:R-:W-:Y:S01]  /*1d20*/  SHF.R.U32.HI R206, RZ, 0x10, R149 ;  /* 0x00000010ffce7819 */ /* 0x000fe20000011695 */
[----:B------:R-:W-:Y:S01]  /*1d30*/  FADD.FTZ R152, R152, R139 ;  /* 0x0000008b98987221 */ /* 0x000fe20000010000 */
[----:B------:R-:W-:Y:S01]  /*1d40*/  SHF.L.U32 R62, R62, 0x10, RZ ;  /* 0x000000103e3e7819 */ /* 0x000fe200000006ff */
[----:B------:R-:W-:Y:S01]  /*1d50*/  FFMA.FTZ R184, R139, R188, R184 ;  /* 0x000000bc8bb87223 */ /* 0x000fe200000100b8 */
[----:B------:R-:W-:Y:S01]  /*1d60*/  SHF.L.U32 R140, R140, 0x10, RZ ;  /* 0x000000108c8c7819 */ /* 0x000fe200000006ff */
[----:B------:R-:W-:Y:S01]  /*1d70*/  @!P0 FMUL.FTZ R205, R182, R215 ;  /* 0x000000d7b6cd8220 */ /* 0x000fe20000410000 */
[----:B------:R-:W-:-:S02]  /*1d80*/  SHF.L.U32 R149, R64, 0x10, RZ ;  /* 0x0000001040957819 */ /* 0x000fc400000006ff */
[----:B------:R-:W-:Y:S02]  /*1d90*/  MOV R65, R143 ;  /* 0x0000008f00417202 */ /* 0x000fe40000000f00 */
[----:B------:R-:W-:Y:S02]  /*1da0*/  MOV R210, R153 ;  /* 0x0000009900d27202 */ /* 0x000fe40000000f00 */
[----:B------:R-:W-:Y:S01]  /*1db0*/  SHF.L.U32 R144, R219, 0x10, RZ ;  /* 0x00000010db907819 */ /* 0x000fe200000006ff */
[----:B------:R-:W-:Y:S01]  /*1dc0*/  @!P0 FMUL.FTZ R69, R182, R221 ;  /* 0x000000ddb6458220 */ /* 0x000fe20000410000 */
[----:B------:R-:W-:Y:S01]  /*1dd0*/  MOV R198, R151 ;  /* 0x0000009700c67202 */ /* 0x000fe20000000f00 */
[C---:B------:R-:W-:Y:S01]  /*1de0*/  FADD.FTZ R30, R145.reuse, R30 ;  /* 0x0000001e911e7221 */ /* 0x040fe20000010000 */
[----:B------:R-:W-:Y:S01]  /*1df0*/  SHF.L.U32 R153, R84, 0x10, RZ ;  /* 0x0000001054997819 */ /* 0x000fe200000006ff */
[----:B------:R-:W-:Y:S01]  /*1e00*/  FFMA.FTZ R2, R145, R203, R2 ;  /* 0x000000cb91027223 */ /* 0x000fe20000010002 */
[----:B------:R-:W-:Y:S01]  /*1e10*/  SHF.R.U64 R142, R142, 0x10, R143 ;  /* 0x000000108e8e7819 */ /* 0x000fe2000000128f */
[----:B------:R-:W-:Y:S01]  /*1e20*/  FMUL.FTZ R84, R102, R145 ;  /* 0x0000009166547220 */ /* 0x000fe20000410000 */
[----:B------:R-:W-:Y:S01]  /*1e30*/  SHF.R.U32.HI R215, RZ, 0x10, R151 ;  /* 0x00000010ffd77819 */ /* 0x000fe20000011697 */
        /* <DEDUP_REMOVED lines=10> */
[----:B------:R-:W-:Y:S01]  /*1ee0*/  SHF.L.U32 R86, R86, 0x10, RZ ;  /* 0x0000001056567819 */ /* 0x000fe200000006ff */
[----:B------:R-:W-:Y:S01]  /*1ef0*/  FADD.FTZ R35, R144, R35 ;  /* 0x0000002390237221 */ /* 0x000fe20000010000 */
[----:B------:R-:W-:Y:S01]  /*1f00*/  SHF.L.U32 R65, R198, 0x10, RZ ;  /* 0x00000010c6417819 */ /* 0x000fe200000006ff */
[----:B------:R-:W-:Y:S01]  /*1f10*/  FFMA.FTZ R7, R144, R192, R7 ;  /* 0x000000c090077223 */ /* 0x000fe20000010007 */
[----:B------:R-:W-:Y:S01]  /*1f20*/  FMUL.FTZ R149, R159, R144 ;  /* 0x000000909f957220 */ /* 0x000fe20000410000 */
[----:B------:R-:W-:Y:S01]  /*1f30*/  SHF.L.U32 R198, R215, 0x10, RZ ;  /* 0x00000010d7c67819 */ /* 0x000fe200000006ff */
[C---:B------:R-:W-:Y:S01]  /*1f40*/  FADD.FTZ R38, R153.reuse, R38 ;  /* 0x0000002699267221 */ /* 0x040fe20000010000 */
[----:B------:R-:W-:Y:S01]  /*1f50*/  FFMA.FTZ R10, R153, R69, R10 ;  /* 0x00000045990a7223 */ /* 0x000fe2000001000a */
[----:B------:R-:W-:Y:S01]  /*1f60*/  FMUL.FTZ R144, R110, R153 ;  /* 0x000000996e907220 */ /* 0x000fe20000410000 */
[----:B------:R-:W-:Y:S01]  /*1f70*/  FADD.FTZ R153, R152, R143 ;  /* 0x0000008f98997221 */ /* 0x000fe20000010000 */
[----:B------:R-:W-:Y:S01]  /*1f80*/  FFMA.FTZ R215, R143, R180, R184 ;  /* 0x000000b48fd77223 */ /* 0x000fe200000100b8 */
[----:B------:R-:W-:Y:S01]  /*1f90*/  @!P0 FMUL.FTZ R67, R182, R217 ;  /* 0x000000d9b6438220 */ /* 0x000fe20000410000 */
[----:B------:R-:W-:Y:S01]  /*1fa0*/  SHF.R.U64 R218, R146, 0x10, R147 ;  /* 0x0000001092da7819 */ /* 0x000fe20000001293 */
[C---:B------:R-:W-:Y:S01]  /*1fb0*/  FADD.FTZ R29, R86.reuse, R29 ;  /* 0x0000001d561d7221 */ /* 0x040fe20000010000 */
[----:B------:R-:W-:Y:S01]  /*1fc0*/  MOV R209, R147 ;  /* 0x0000009300d17202 */ /* 0x000fe20000000f00 */
        /* <DEDUP_REMOVED lines=10> */
[----:B------:R-:W-:Y:S01]  /*2070*/  FFMA.FTZ R215, R86, R201, R215 ;  /* 0x000000c956d77223 */ /* 0x000fe200000100d7 */
[----:B------:R-:W-:Y:S02]  /*2080*/  SHF.L.U32 R142, R142, 0x10, RZ ;  /* 0x000000108e8e7819 */ /* 0x000fe400000006ff */
[----:B------:R-:W-:Y:S01]  /*2090*/  FADD.FTZ R152, R153, R138 ;  /* 0x0000008a99987221 */ /* 0x000fe20000010000 */
[----:B------:R-:W-:Y:S01]  /*20a0*/  FFMA.FTZ R184, R138, R199, R215 ;  /* 0x000000c78ab87223 */ /* 0x000fe200000100d7 */
[C---:B------:R-:W-:Y:S01]  /*20b0*/  @!P0 FMUL.FTZ R68, R182.reuse, R223 ;  /* 0x000000dfb6448220 */ /* 0x040fe20000410000 */
[----:B------:R-:W-:Y:S01]  /*20c0*/  @!P0 FMUL.FTZ R71, R182, R225 ;  /* 0x000000e1b6478220 */ /* 0x000fe20000410000 */
        /* <DEDUP_REMOVED lines=8> */
[----:B------:R-:W-:Y:S01]  /*2150*/  @!P0 FMUL.FTZ R73, R182, R229 ;  /* 0x000000e5b6498220 */ /* 0x000fe20000410000 */
        /* <DEDUP_REMOVED lines=18> */
[----:B------:R-:W-:Y:S01]  /*2280*/  MOV R202, R148 ;  /* 0x0000009400ca7202 */ /* 0x000fe20000000f00 */
[----:B------:R-:W-:Y:S01]  /*2290*/  FADD.FTZ R213, R152, R147 ;  /* 0x0000009398d57221 */ /* 0x000fe20000010000 */
[----:B------:R-:W-:Y:S01]  /*22a0*/  FFMA.FTZ R215, R147, R194, R184 ;  /* 0x000000c293d77223 */ /* 0x000fe200000100b8 */
[----:B------:R-:W-:Y:S01]  /*22b0*/  SHF.L.U32 R148, R218, 0x10, RZ ;  /* 0x00000010da947819 */ /* 0x000fe200000006ff */
[C---:B------:R-:W-:Y:S01]  /*22c0*/  @!P0 FMUL.FTZ R72, R182.reuse, R231 ;  /* 0x000000e7b6488220 */ /* 0x040fe20000410000 */
[----:B------:R-:W-:Y:S01]  /*22d0*/  SHF.L.U32 R209, R209, 0x10, RZ ;  /* 0x00000010d1d17819 */ /* 0x000fe200000006ff */
[----:B------:R-:W-:Y:S01]  /*22e0*/  @!P0 FMUL.FTZ R75, R182, R233 ;  /* 0x000000e9b64b8220 */ /* 0x000fe20000410000 */
        /* <DEDUP_REMOVED lines=23> */
[----:B------:R-:W-:Y:S01]  /*2460*/  SHF.L.U32 R211, R211, 0x10, RZ ;  /* 0x00000010d3d37819 */ /* 0x000fe200000006ff */
[----:B------:R-:W-:Y:S01]  /*2470*/  @!P0 FMUL.FTZ R77, R182, R237 ;  /* 0x000000edb64d8220 */ /* 0x000fe20000410000 */
[----:B------:R-:W-:Y:S01]  /*2480*/  SHF.L.U32 R64, R216, 0x10, RZ ;  /* 0x00000010d8407819 */ /* 0x000fe200000006ff */
[----:B------:R-:W-:Y:S01]  /*2490*/  @!P0 FMUL.FTZ R76, R182, R239 ;  /* 0x000000efb64c8220 */ /* 0x000fe20000410000 */
[----:B------:R-:W-:Y:S01]  /*24a0*/  FADD.FTZ R213, R62, R207 ;  /* 0x000000cf3ed57221 */ /* 0x000fe20000010000 */
[----:B------:R-:W-:Y:S01]  /*24b0*/  FFMA.FTZ R215, R207, R70, R184 ;  /* 0x00000046cfd77223 */ /* 0x000fe200000100b8 */
        /* <DEDUP_REMOVED lines=19> */
[----:B------:R-:W-:Y:S02]  /*25f0*/  @!P0 FMUL.FTZ R81, R182, R247 ;  /* 0x000000f7b6518220 */ /* 0x000fe40000410000 */
        /* <DEDUP_REMOVED lines=45> */
[----:B------:R-:W-:Y:S01]  /*28d0*/  @!P0 FMUL.FTZ R80, R182, R56 ;  /* 0x00000038b6508220 */ /* 0x000fe20000410000 */
        /* <DEDUP_REMOVED lines=18> */
[----:B------:R-:W-:Y:S01]  /*2a00*/  LOP3.LUT P2, RZ, R89, 0x1f, RZ, 0xc0, !PT ;  /* 0x0000001f59ff7812 */ /* 0x000fe2000784c0ff */
        /* <DEDUP_REMOVED lines=26> */
.L_x_3834:
[----:B------:R-:W3:Y:S01]  /*2bb0*/  @!P2 S2R R60, SR_CgaCtaId ;  /* 0x00000000003ca919 */ /* 0x000ee20000008800 */
[----:B------:R-:W-:Y:S01]  /*2bc0*/  @!P2 MOV R59, 0x400 ;  /* 0x00000400003ba802 */ /* 0x000fe20000000f00 */
[----:B-1----:R-:W-:Y:S01]  /*2bd0*/  FADD.FTZ R64, R63, R64 ;  /* 0x000000403f407221 */ /* 0x002fe20000010000 */
[----:B------:R-:W-:Y:S01]  /*2be0*/  @!P2 LOP3.LUT R57, R56, 0x3, RZ, 0xc0, !PT ;  /* 0x000000033839a812 */ /* 0x000fe200078ec0ff */
[----:B0-2---:R-:W-:Y:S01]  /*2bf0*/  FADD.FTZ R65, R65, R62 ;  /* 0x0000003e41417221 */ /* 0x005fe20000010000 */
[----:B------:R-:W-:Y:S05]  /*2c00*/  WARPSYNC.ALL ;  /* 0x0000000000007948 */ /* 0x000fea0003800000 */
[----:B------:R-:W-:-:S02]  /*2c10*/  @!P2 IADD3 R56, R58, R57, RZ ;  /* 0x000000393a38a210 */ /* 0x000fc40007ffe0ff */
[----:B------:R-:W-:Y:S02]  /*2c20*/  IADD3 R129, R129, UR10, RZ ;  /* 0x0000000a81817c10 */ /* 0x000fe4000fffe0ff */
[----:B---3--:R-:W-:-:S04]  /*2c30*/  @!P2 LEA R131, R60, R59, 0x18 ;  /* 0x0000003b3c83a211 */ /* 0x008fc800078ec0ff */
[-C--:B------:R-:W-:Y:S02]  /*2c40*/  @!P2 LEA R208, R56, R131.reuse, 0x3 ;  /* 0x0000008338d0a211 */ /* 0x080fe400078e18ff */
[----:B------:R-:W-:-:S03]  /*2c50*/  LEA R210, R58, R131, 0x3 ;  /* 0x000000833ad27211 */ /* 0x000fc600078e18ff */
[----:B------:R-:W-:Y:S01]  /*2c60*/  @!P2 STS.64 [R208+0x4000], R64 ;  /* 0x00400040d000a388 */ /* 0x000fe20000000a00 */
[----:B------:R-:W-:Y:S06]  /*2c70*/  BAR.SYNC.DEFER_BLOCKING 0x0 ;  /* 0x0000000000007b1d */ /* 0x000fec0000010000 */
[----:B------:R-:W0:Y:S04]  /*2c80*/  LDS.128 R56, [R210+0x4000] ;  /* 0x00400000d2387984 */ /* 0x000e280000000c00 */
        /* <DEDUP_REMOVED lines=9> */
[----:B------:R-:W-:Y:S01]  /*2d20*/  FMUL.FTZ R57, R62, 0.000244140625 ;  /* 0x398000003e397820 */ /* 0x000fe20000410000 */
[----:B------:R-:W-:Y:S01]  /*2d30*/  FMUL.FTZ R56, R56, 0.000244140625 ;  /* 0x3980000038387820 */ /* 0x000fe20000410000 */
[----:B------:R-:W-:-:S03]  /*2d40*/  LEA R62, P2, R197, UR8, 0x4 ;  /* 0x00000008c53e7c11 */ /* 0x000fc6000f8420ff */
        /* <DEDUP_REMOVED lines=158> */
.L_x_3821:
[----:B------:R-:W0:Y:S01]  /*3730*/  S2UR UR4, SR_CTAID.X ;  /* 0x00000000000479c3 */ /* 0x000e220000002500 */
[----:B------:R-:W-:-:S07]  /*3740*/  LOP3.LUT R29, R89, 0x7f, RZ, 0xc0, !PT ;  /* 0x0000007f591d7812 */ /* 0x000fce00078ec0ff */
[----:B------:R-:W1:Y:S08]  /*3750*/  LDC.64 R84, c[0x0][0x270] ;  /* 0x00009c00ff547b82 */ /* 0x000e700000000a00 */
[----:B------:R-:W2:Y:S01]  /*3760*/  LDC.64 R86, c[0x0][0x278] ;  /* 0x00009e00ff567b82 */ /* 0x000ea20000000a00 */
[----:B0-----:R-:W-:-:S04]  /*3770*/  LEA.HI R0, R89, UR4, RZ, 0x19 ;  /* 0x0000000459007c11 */ /* 0x001fc8000f8fc8ff */
[----:B------:R-:W-:-:S04]  /*3780*/  SHF.L.U32 R0, R0, 0xa, RZ ;  /* 0x0000000a00007819 */ /* 0x000fc800000006ff */
[----:B------:R-:W-:-:S04]  /*3790*/  LOP3.LUT R29, R0, 0xfffffc00, R29, 0xe2, !PT ;  /* 0xfffffc00001d7812 */ /* 0x000fc800078ee21d */
[C---:B------:R-:W-:Y:S01]  /*37a0*/  LOP3.LUT R55, R29.reuse, 0x80, RZ, 0xfc, !PT ;  /* 0x000000801d377812 */ /* 0x040fe200078efcff */
[C-C-:B-1----:R-:W-:Y:S01]  /*37b0*/  IMAD.WIDE.U32 R2, R29.reuse, 0x10, R84.reuse ;  /* 0x000000101d027825 */ /* 0x142fe200078e0054 */
[C---:B------:R-:W-:Y:S02]  /*37c0*/  LOP3.LUT R75, R29.reuse, 0x100, RZ, 0xfc, !PT ;  /* 0x000001001d4b7812 */ /* 0x040fe400078efcff */
[----:B------:R-:W-:Y:S01]  /*37d0*/  LOP3.LUT R79, R29, 0x180, RZ, 0xfc, !PT ;  /* 0x000001801d4f7812 */ /* 0x000fe200078efcff */
[--C-:B------:R-:W-:Y:S01]  /*37e0*/  IMAD.WIDE.U32 R30, R55, 0x10, R84.reuse ;  /* 0x00000010371e7825 */ /* 0x100fe200078e0054 */
[C---:B------:R-:W-:Y:S01]  /*37f0*/  LOP3.LUT R83, R29.reuse, 0x200, RZ, 0xfc, !PT ;  /* 0x000002001d537812 */ /* 0x040fe200078efcff */
[----:B------:R0:W-:Y:S01]  /*3800*/  STG.E.128 desc[UR6][R2.64], R60 ;  /* 0x0000003c02007986 */ /* 0x0001e2000c101d06 */
[----:B------:R-:W-:Y:S01]  /*3810*/  LOP3.LUT R89, R29, 0x280, RZ, 0xfc, !PT ;  /* 0x000002801d597812 */ /* 0x000fe200078efcff */
[----:B------:R-:W-:Y:S01]  /*3820*/  IMAD.WIDE.U32 R52, R75, 0x10, R84 ;  /* 0x000000104b347825 */ /* 0x000fe200078e0054 */
[----:B------:R-:W-:-:S02]  /*3830*/  LOP3.LUT R91, R29, 0x300, RZ, 0xfc, !PT ;  /* 0x000003001d5b7812 */ /* 0x000fc400078efcff */
[C---:B------:R-:W-:Y:S01]  /*3840*/  LOP3.LUT R97, R29.reuse, 0x380, RZ, 0xfc, !PT ;  /* 0x000003801d617812 */ /* 0x040fe200078efcff */
        /* <DEDUP_REMOVED lines=29> */
.L_x_3822:
[----:B------:R-:W-:Y:S01]  /*3a20*/  HFMA2.MMA R216, -RZ, RZ, 0, 9.5367431640625e-07 ;  /* 0x00000010ffd87435 */ /* 0x000fe200000001ff */
[----:B------:R-:W-:Y:S02]  /*3a30*/  MOV R223, R27 ;  /* 0x0000001b00df7202 */ /* 0x000fe40000000f00 */
[----:B------:R-:W-:Y:S02]  /*3a40*/  MOV R225, 0x1f ;  /* 0x0000001f00e17802 */ /* 0x000fe40000000f00 */
[----:B------:R-:W-:-:S07]  /*3a50*/  MOV R212, 0xffffffff ;  /* 0xffffffff00d47802 */ /* 0x000fce0000000f00 */
[----:B------:R-:W-:Y:S05]  /*3a60*/  WARPSYNC.COLLECTIVE R212, `(.L_x_3824) ;  /* 0x00000000d4087348 */ /* 0x000fea0003c00000 */
[----:B------:R0:W1:Y:S02]  /*3a70*/  SHFL.DOWN P3, R214, R223, R216, R225 ;  /* 0x080000d8dfd67389 */ /* 0x00006400000600e1 */
[----:B01----:R-:W-:Y:S01]  /*3a80*/  ENDCOLLECTIVE ;  /* 0x000000000000791b */ /* 0x003fe20003800000 */
.L_x_3824:
[----:B------:R-:W-:Y:S02]  /*3a90*/  MOV R223, R55 ;  /* 0x0000003700df7202 */ /* 0x000fe40000000f00 */
[----:B------:R-:W-:-:S07]  /*3aa0*/  MOV R62, R214 ;  /* 0x000000d6003e7202 */ /* 0x000fce0000000f00 */
[----:B------:R-:W-:Y:S05]  /*3ab0*/  WARPSYNC.COLLECTIVE R212, `(.L_x_3825) ;  /* 0x00000000d4087348 */ /* 0x000fea0003c00000 */
[----:B------:R0:W1:Y:S02]  /*3ac0*/  SHFL.DOWN P3, R214, R223, R216, R225 ;  /* 0x080000d8dfd67389 */ /* 0x00006400000600e1 */
[----:B01----:R-:W-:Y:S01]  /*3ad0*/  ENDCOLLECTIVE ;  /* 0x000000000000791b */ /* 0x003fe20003800000 */
.L_x_3825:
[----:B------:R-:W-:Y:S01]  /*3ae0*/  FADD.FTZ R62, R27, R62 ;  /* 0x0000003e1b3e7221 */ /* 0x000fe20000010000 */
[----:B------:R-:W-:-:S04]  /*3af0*/  HFMA2.MMA R216, -RZ, RZ, 0, 4.76837158203125e-07 ;  /* 0x00000008ffd87435 */ /* 0x000fc800000001ff */
[----:B------:R-:W-:Y:S02]  /*3b00*/  MOV R223, R62 ;  /* 0x0000003e00df7202 */ /* 0x000fe40000000f00 */
[----:B------:R-:W-:-:S07]  /*3b10*/  MOV R64, R214 ;  /* 0x000000d600407202 */ /* 0x000fce0000000f00 */
[----:B------:R-:W-:Y:S05]  /*3b20*/  WARPSYNC.COLLECTIVE R212, `(.L_x_3826) ;  /* 0x00000000d4087348 */ /* 0x000fea0003c00000 */
[----:B------:R0:W1:Y:S02]  /*3b30*/  SHFL.DOWN P3, R214, R223, R216, R225 ;  /* 0x080000d8dfd67389 */ /* 0x00006400000600e1 */
[----:B01----:R-:W-:Y:S01]  /*3b40*/  ENDCOLLECTIVE ;  /* 0x000000000000791b */ /* 0x003fe20003800000 */
.L_x_3826:
[----:B------:R-:W-:-:S05]  /*3b50*/  FADD.FTZ R64, R55, R64 ;  /* 0x0000004037407221 */ /* 0x000fca0000010000 */
[----:B------:R-:W-:Y:S02]  /*3b60*/  MOV R223, R64 ;  /* 0x0000004000df7202 */ /* 0x000fe40000000f00 */
[----:B------:R-:W-:-:S07]  /*3b70*/  MOV R59, R214 ;  /* 0x000000d6003b7202 */ /* 0x000fce0000000f00 */
[----:B------:R-:W-:Y:S05]  /*3b80*/  WARPSYNC.COLLECTIVE R212, `(.L_x_3827) ;  /* 0x00000000d4087348 */ /* 0x000fea0003c00000 */
[----:B------:R0:W1:Y:S02]  /*3b90*/  SHFL.DOWN P3, R214, R223, R216, R225 ;  /* 0x080000d8dfd67389 */ /* 0x00006400000600e1 */
[----:B01----:R-:W-:Y:S01]  /*3ba0*/  ENDCOLLECTIVE ;  /* 0x000000000000791b */ /* 0x003fe20003800000 */
.L_x_3827:
[----:B------:R-:W-:Y:S01]  /*3bb0*/  FADD.FTZ R59, R62, R59 ;  /* 0x0000003b3e3b7221 */ /* 0x000fe20000010000 */
[----:B------:R-:W-:-:S04]  /*3bc0*/  HFMA2.MMA R216, -RZ, RZ, 0, 2.384185791015625e-07 ;  /* 0x00000004ffd87435 */ /* 0x000fc800000001ff */
[----:B------:R-:W-:Y:S02]  /*3bd0*/  MOV R223, R59 ;  /* 0x0000003b00df7202 */ /* 0x000fe40000000f00 */
[----:B------:R-:W-:-:S07]  /*3be0*/  MOV R61, R214 ;  /* 0x000000d6003d7202 */ /* 0x000fce0000000f00 */
[----:B------:R-:W-:Y:S05]  /*3bf0*/  WARPSYNC.COLLECTIVE R212, `(.L_x_3828) ;  /* 0x00000000d4087348 */ /* 0x000fea0003c00000 */
[----:B------:R0:W1:Y:S02]  /*3c00*/  SHFL.DOWN P3, R214, R223, R216, R225 ;  /* 0x080000d8dfd67389 */ /* 0x00006400000600e1 */
[----:B01----:R-:W-:Y:S01]  /*3c10*/  ENDCOLLECTIVE ;  /* 0x000000000000791b */ /* 0x003fe20003800000 */
.L_x_3828:
[----:B------:R-:W-:-:S05]  /*3c20*/  FADD.FTZ R61, R64, R61 ;  /* 0x0000003d403d7221 */ /* 0x000fca0000010000 */
[----:B------:R-:W-:Y:S02]  /*3c30*/  MOV R223, R61 ;  /* 0x0000003d00df7202 */ /* 0x000fe40000000f00 */
[----:B------:R-:W-:-:S07]  /*3c40*/  MOV R208, R214 ;  /* 0x000000d600d07202 */ /* 0x000fce0000000f00 */
[----:B------:R-:W-:Y:S05]  /*3c50*/  WARPSYNC.COLLECTIVE R212, `(.L_x_3829) ;  /* 0x00000000d4087348 */ /* 0x000fea0003c00000 */
[----:B------:R0:W1:Y:S02]  /*3c60*/  SHFL.DOWN P3, R214, R223, R216, R225 ;  /* 0x080000d8dfd67389 */ /* 0x00006400000600e1 */
[----:B01----:R-:W-:Y:S01]  /*3c70*/  ENDCOLLECTIVE ;  /* 0x000000000000791b */ /* 0x003fe20003800000 */
.L_x_3829:
[----:B------:R-:W-:Y:S01]  /*3c80*/  FADD.FTZ R208, R59, R208 ;  /* 0x000000d03bd07221 */ /* 0x000fe20000010000 */
[----:B------:R-:W-:-:S04]  /*3c90*/  HFMA2.MMA R216, -RZ, RZ, 0, 1.1920928955078125e-07 ;  /* 0x00000002ffd87435 */ /* 0x000fc800000001ff */
[----:B------:R-:W-:Y:S02]  /*3ca0*/  MOV R223, R208 ;  /* 0x000000d000df7202 */ /* 0x000fe40000000f00 */
[----:B------:R-:W-:-:S07]  /*3cb0*/  MOV R210, R214 ;  /* 0x000000d600d27202 */ /* 0x000fce0000000f00 */
[----:B------:R-:W-:Y:S05]  /*3cc0*/  WARPSYNC.COLLECTIVE R212, `(.L_x_3830) ;  /* 0x00000000d4087348 */ /* 0x000fea0003c00000 */
[----:B------:R0:W1:Y:S02]  /*3cd0*/  SHFL.DOWN P3, R214, R223, R216, R225 ;  /* 0x080000d8dfd67389 */ /* 0x00006400000600e1 */
[----:B01----:R-:W-:Y:S01]  /*3ce0*/  ENDCOLLECTIVE ;  /* 0x000000000000791b */ /* 0x003fe20003800000 */
.L_x_3830:
[----:B------:R-:W-:-:S05]  /*3cf0*/  FADD.FTZ R210, R61, R210 ;  /* 0x000000d23dd27221 */ /* 0x000fca0000010000 */
[----:B------:R-:W-:Y:S02]  /*3d00*/  MOV R223, R210 ;  /* 0x000000d200df7202 */ /* 0x000fe40000000f00 */
[----:B------:R-:W-:-:S07]  /*3d10*/  MOV R27, R214 ;  /* 0x000000d6001b7202 */ /* 0x000fce0000000f00 */
[----:B------:R-:W-:Y:S05]  /*3d20*/  WARPSYNC.COLLECTIVE R212, `(.L_x_3831) ;  /* 0x00000000d4087348 */ /* 0x000fea0003c00000 */
[----:B------:R0:W1:Y:S02]  /*3d30*/  SHFL.DOWN P3, R214, R223, R216, R225 ;  /* 0x080000d8dfd67389 */ /* 0x00006400000600e1 */
[----:B01----:R-:W-:Y:S01]  /*3d40*/  ENDCOLLECTIVE ;  /* 0x000000000000791b */ /* 0x003fe20003800000 */
.L_x_3831:
        /* <DEDUP_REMOVED lines=8> */
.L_x_3832:
[----:B------:R-:W-:Y:S01]  /*3dd0*/  FADD.FTZ R65, R210, R55 ;  /* 0x00000037d2417221 */ /* 0x000fe20000010000 */
[----:B------:R-:W-:-:S04]  /*3de0*/  MOV R55, R57 ;  /* 0x0000003900377202 */ /* 0x000fc80000000f00 */
[----:B------:R-:W-:Y:S02]  /*3df0*/  MOV R223, R65 ;  /* 0x0000004100df7202 */ /* 0x000fe40000000f00 */
[----:B------:R-:W-:-:S07]  /*3e00*/  MOV R64, R214 ;  /* 0x000000d600407202 */ /* 0x000fce0000000f00 */
[----:B------:R-:W-:Y:S05]  /*3e10*/  WARPSYNC.COLLECTIVE R212, `(.L_x_3833) ;  /* 0x00000000d4087348 */ /* 0x000fea0003c00000 */
[----:B------:R0:W1:Y:S02]  /*3e20*/  SHFL.DOWN P3, R214, R223, R216, R225 ;  /* 0x080000d8dfd67389 */ /* 0x00006400000600e1 */
[----:B01----:R-:W-:Y:S01]  /*3e30*/  ENDCOLLECTIVE ;  /* 0x000000000000791b */ /* 0x003fe20003800000 */
.L_x_3833:
[----:B------:R-:W-:Y:S01]  /*3e40*/  MOV R62, R214 ;  /* 0x000000d6003e7202 */ /* 0x000fe20000000f00 */
[----:B------:R-:W-:Y:S06]  /*3e50*/  BRA `(.L_x_3834) ;  /* 0xffffffec00547947 */ /* 0x000fec000383ffff */
.L_x_3835:
        /* <DEDUP_REMOVED lines=10> */
.L_x_5555:


//--------------------- .text._ZN10layer_norm22ln_bwd_finalize_kernelINS_22Kernel_traits_finalizeILj4096E13__nv_bfloat16S2_S2_fjLj1024ELj4ENS_18Kernel_traits_baseILj4096ES2_S2_S2_fjLj1024EEEEEEEvNS_9BwdParamsE --------------------------
	.section	.text._ZN10layer_norm22ln_bwd_finalize_kernelINS_22Kernel_traits_finalizeILj4096E13__nv_bfloat16S2_S2_fjLj1024ELj4ENS_18Kernel_traits_baseILj4096ES2_S2_S2_fjLj1024EEEEEEEvNS_9BwdParamsE,"ax",@progbits
	.align	128
        .global         _ZN10layer_norm22ln_bwd_finalize_kernelINS_22Kernel_traits_finalizeILj4096E13__nv_bfloat16S2_S2_fjLj1024ELj4ENS_18Kernel_traits_baseILj4096ES2_S2_S2_fjLj1024EEEEEEEvNS_9BwdParamsE
        .type           _ZN10layer_norm22ln_bwd_finalize_kernelINS_22Kernel_traits_finalizeILj4096E13__nv_bfloat16S2_S2_fjLj1024ELj4ENS_18Kernel_traits_baseILj4096ES2_S2_S2_fjLj1024EEEEEEEvNS_9BwdParamsE,@function
        .size           _ZN10layer_norm22ln_bwd_finalize_kernelINS_22Kernel_traits_finalizeILj4096E13__nv_bfloat16S2_S2_fjLj1024ELj4ENS_18Kernel_traits_baseILj4096ES2_S2_S2_fjLj1024EEEEEEEvNS_9BwdParamsE,(.L_x_5556 - _ZN10layer_norm22ln_bwd_finalize_kernelINS_22Kernel_traits_finalizeILj4096E13__nv_bfloat16S2_S2_fjLj1024ELj4ENS_18Kernel_traits_baseILj4096ES2_S2_S2_fjLj1024EEEEEEEvNS_9BwdParamsE)
        .other          _ZN10layer_norm22ln_bwd_finalize_kernelINS_22Kernel_traits_finalizeILj4096E13__nv_bfloat16S2_S2_fjLj1024ELj4ENS_18Kernel_traits_baseILj4096ES2_S2_S2_fjLj1024EEEEEEEvNS_9BwdParamsE,@"STO_CUDA_ENTRY STV_DEFAULT"
_ZN10layer_norm22ln_bwd_finalize_kernelINS_22Kernel_traits_finalizeILj4096E13__nv_bfloat16S2_S2_fjLj1024ELj4ENS_18Kernel_traits_baseILj4096ES2_S2_S2_fjLj1024EEEEEEEvNS_9BwdParamsE:
.text._ZN10layer_norm22ln_bwd_finalize_kernelINS_22Kernel_traits_finalizeILj4096E13__nv_bfloat16S2_S2_fjLj1024ELj4ENS_18Kernel_traits_baseILj4096ES2_S2_S2_fjLj1024EEEEEEEvNS_9BwdParamsE:
        /* <DEDUP_REMOVED lines=25> */
.L_x_3847:
        /* <DEDUP_REMOVED lines=28> */
.L_x_3840:
        /* <DEDUP_REMOVED lines=33> */
.L_x_3839:
[----:B------:R-:W-:Y:S05]  /*0560*/  BSYNC B1 ;  /* 0x0000000000017941 */ /* 0x000fea0003800000 */
.L_x_3838:
        /* <DEDUP_REMOVED lines=23> */
.L_x_3842:
[----:B------:R-:W-:Y:S05]  /*06e0*/  BSYNC B1 ;  /* 0x0000000000017941 */ /* 0x000fea0003800000 */
.L_x_3841:
        /* <DEDUP_REMOVED lines=11> */
.L_x_3837:
[----:B------:R-:W-:Y:S05]  /*07a0*/  BSYNC B0 ;  /* 0x0000000000007941 */ /* 0x000fea0003800000 */
.L_x_3836:
        /* <DEDUP_REMOVED lines=29> */
.L_x_3858:
[----:B------:R-:W-:Y:S01]  /*0980*/  @!P1 SHF.R.U32.HI R12, RZ, 0x3, R0 ;  /* 0x00000003ff0c9819 */ /* 0x000fe20000011600 */
[----:B---3--:R-:W-:Y:S01]  /*0990*/  FADD.FTZ R14, R9, R14 ;  /* 0x0000000e090e7221 */ /* 0x008fe20000010000 */
[----:B--2---:R-:W-:Y:S02]  /*09a0*/  FADD.FTZ R11, R10, R11 ;  /* 0x0000000b0a0b7221 */ /* 0x004fe40000010000 */
[----:B------:R-:W-:-:S05]  /*09b0*/  @!P1 LOP3.LUT R12, R12, 0x1ffffffc, RZ, 0xc0, !PT ;  /* 0x1ffffffc0c0c9812 */ /* 0x000fca00078ec0ff */
[----:B------:R2:W-:Y:S04]  /*09c0*/  @!P1 STS [R12+UR4+0x2000], R14 ;  /* 0x0020000e0c009988 */ /* 0x0005e80008000804 */
[----:B------:R2:W-:Y:S02]  /*09d0*/  @!P1 STS [R12+UR4+0x2080], R11 ;  /* 0x0020800b0c009988 */ /* 0x0005e40008000804 */
.L_x_3843:
        /* <DEDUP_REMOVED lines=14> */
.L_x_3846:
[----:B------:R-:W-:Y:S05]  /*0ac0*/  BSYNC B0 ;  /* 0x0000000000007941 */ /* 0x000fea0003800000 */
.L_x_3845:
[C---:B------:R-:W-:Y:S02]  /*0ad0*/  ISETP.GT.U32.AND P1, PT, R3.reuse, -0x1001, PT ;  /* 0xffffefff0300780c */ /* 0x040fe40003f24070 */
[----:B------:R-:W-:Y:S02]  /*0ae0*/  IADD3 R3, R3, 0x1000, RZ ;  /* 0x0000100003037810 */ /* 0x000fe40007ffe0ff */
[----:B------:R-:W-:-:S09]  /*0af0*/  IADD3 R5, R5, 0x800, RZ ;  /* 0x0000080005057810 */ /* 0x000fd20007ffe0ff */
[----:B------:R-:W-:Y:S05]  /*0b00*/  @P1 BRA `(.L_x_3847) ;  /* 0xfffffff400a01947 */ /* 0x000fea000383ffff */
[----:B------:R-:W-:Y:S05]  /*0b10*/  EXIT ;  /* 0x000000000000794d */ /* 0x000fea0003800000 */
.L_x_3844:
[----:B------:R-:W-:Y:S01]  /*0b20*/  HFMA2.MMA R19, -RZ, RZ, 0, 5.9604644775390625e-08 ;  /* 0x00000001ff137435 */ /* 0x000fe200000001ff */
[----:B---3--:R-:W-:Y:S01]  /*0b30*/  IMAD.MOV.U32 R20, RZ, RZ, R10 ;  /* 0x000000ffff147224 */ /* 0x008fe200078e000a */
[----:B------:R-:W-:Y:S01]  /*0b40*/  MOV R22, 0x1f ;  /* 0x0000001f00167802 */ /* 0x000fe20000000f00 */
[----:B------:R-:W-:-:S08]  /*0b50*/  IMAD.MOV.U32 R17, RZ, RZ, -0x1 ;  /* 0xffffffffff117424 */ /* 0x000fd000078e00ff */
[----:B012---:R-:W-:Y:S05]  /*0b60*/  WARPSYNC.COLLECTIVE R17, `(.L_x_3848) ;  /* 0x0000000011087348 */ /* 0x007fea0003c00000 */
[----:B------:R3:W4:Y:S02]  /*0b70*/  SHFL.BFLY P2, R18, R20, R19, R22 ;  /* 0x0c00001314127389 */ /* 0x0007240000040016 */
[----:B01234-:R-:W-:Y:S01]  /*0b80*/  ENDCOLLECTIVE ;  /* 0x000000000000791b */ /* 0x01ffe20003800000 */
.L_x_3848:
[----:B------:R-:W-:Y:S01]  /*0b90*/  IMAD.MOV.U32 R19, RZ, RZ, 0x2 ;  /* 0x00000002ff137424 */ /* 0x000fe200078e00ff */
[----:B------:R-:W-:-:S05]  /*0ba0*/  MOV R11, R18 ;  /* 0x00000012000b7202 */ /* 0x000fca0000000f00 */
[----:B------:R-:W-:-:S05]  /*0bb0*/  FADD.FTZ R11, R10, R11 ;  /* 0x0000000b0a0b7221 */ /* 0x000fca0000010000 */
[----:B------:R-:W-:-:S07]  /*0bc0*/  MOV R20, R11 ;  /* 0x0000000b00147202 */ /* 0x000fce0000000f00 */
[----:B------:R-:W-:Y:S05]  /*0bd0*/  WARPSYNC.COLLECTIVE R17, `(.L_x_3849) ;  /* 0x0000000011087348 */ /* 0x000fea0003c00000 */
[----:B------:R0:W1:Y:S02]  /*0be0*/  SHFL.BFLY P2, R18, R20, R19, R22 ;  /* 0x0c00001314127389 */ /* 0x0000640000040016 */
[----:B01----:R-:W-:Y:S01]  /*0bf0*/  ENDCOLLECTIVE ;  /* 0x000000000000791b */ /* 0x003fe20003800000 */
.L_x_3849:
[----:B------:R-:W-:Y:S01]  /*0c00*/  IMAD.MOV.U32 R19, RZ, RZ, 0x4 ;  /* 0x00000004ff137424 */ /* 0x000fe200078e00ff */
[----:B------:R-:W-:-:S05]  /*0c10*/  MOV R12, R18 ;  /* 0x00000012000c7202 */ /* 0x000fca0000000f00 */
[----:B------:R-:W-:-:S05]  /*0c20*/  FADD.FTZ R12, R11, R12 ;  /* 0x0000000c0b0c7221 */ /* 0x000fca0000010000 */
[----:B------:R-:W-:-:S07]  /*0c30*/  MOV R20, R12 ;  /* 0x0000000c00147202 */ /* 0x000fce0000000f00 */
[----:B------:R-:W-:Y:S05]  /*0c40*/  WARPSYNC.COLLECTIVE R17, `(.L_x_3850) ;  /* 0x0000000011087348 */ /* 0x000fea0003c00000 */
[----:B------:R0:W1:Y:S02]  /*0c50*/  SHFL.BFLY P2, R18, R20, R19, R22 ;  /* 0x0c00001314127389 */ /* 0x0000640000040016 */
[----:B01----:R-:W-:Y:S01]  /*0c60*/  ENDCOLLECTIVE ;  /* 0x000000000000791b */ /* 0x003fe20003800000 */
.L_x_3850:
[----:B------:R-:W-:Y:S01]  /*0c70*/  IMAD.MOV.U32 R19, RZ, RZ, 0x8 ;  /* 0x00000008ff137424 */ /* 0x000fe200078e00ff */
[----:B------:R-:W-:-:S05]  /*0c80*/  MOV R13, R18 ;  /* 0x00000012000d7202 */ /* 0x000fca0000000f00 */
[----:B------:R-:W-:-:S05]  /*0c90*/  FADD.FTZ R13, R12, R13 ;  /* 0x0000000d0c0d7221 */ /* 0x000fca0000010000 */
[----:B------:R-:W-:-:S07]  /*0ca0*/  MOV R20, R13 ;  /* 0x0000000d00147202 */ /* 0x000fce0000000f00 */
[----:B------:R-:W-:Y:S05]  /*0cb0*/  WARPSYNC.COLLECTIVE R17, `(.L_x_3851) ;  /* 0x0000000011087348 */ /* 0x000fea0003c00000 */
[----:B------:R0:W1:Y:S02]  /*0cc0*/  SHFL.BFLY P2, R18, R20, R19, R22 ;  /* 0x0c00001314127389 */ /* 0x0000640000040016 */
[----:B01----:R-:W-:Y:S01]  /*0cd0*/  ENDCOLLECTIVE ;  /* 0x000000000000791b */ /* 0x003fe20003800000 */
.L_x_3851:
[----:B------:R-:W-:Y:S01]  /*0ce0*/  IMAD.MOV.U32 R19, RZ, RZ, 0x10 ;  /* 0x00000010ff137424 */ /* 0x000fe200078e00ff */
[----:B------:R-:W-:-:S05]  /*0cf0*/  MOV R10, R18 ;  /* 0x00000012000a7202 */ /* 0x000fca0000000f00 */
[----:B------:R-:W-:-:S05]  /*0d00*/  FADD.FTZ R10, R13, R10 ;  /* 0x0000000a0d0a7221 */ /* 0x000fca0000010000 */
[----:B------:R-:W-:-:S07]  /*0d10*/  MOV R20, R10 ;  /* 0x0000000a00147202 */ /* 0x000fce0000000f00 */
[----:B------:R-:W-:Y:S05]  /*0d20*/  WARPSYNC.COLLECTIVE R17, `(.L_x_3852) ;  /* 0x0000000011087348 */ /* 0x000fea0003c00000 */
[----:B------:R0:W1:Y:S02]  /*0d30*/  SHFL.BFLY P2, R18, R20, R19, R22 ;  /* 0x0c00001314127389 */ /* 0x0000640000040016 */
[----:B01----:R-:W-:Y:S01]  /*0d40*/  ENDCOLLECTIVE ;  /* 0x000000000000791b */ /* 0x003fe20003800000 */
.L_x_3852:
[----:B------:R-:W-:Y:S01]  /*0d50*/  MOV R20, R9 ;  /* 0x0000000900147202 */ /* 0x000fe20000000f00 */
[----:B------:R-:W-:Y:S01]  /*0d60*/  IMAD.MOV.U32 R19, RZ, RZ, 0x1 ;  /* 0x00000001ff137424 */ /* 0x000fe200078e00ff */
[----:B------:R-:W-:-:S07]  /*0d70*/  MOV R11, R18 ;  /* 0x00000012000b7202 */ /* 0x000fce0000000f00 */
[----:B------:R-:W-:Y:S05]  /*0d80*/  WARPSYNC.COLLECTIVE R17, `(.L_x_3853) ;  /* 0x0000000011087348 */ /* 0x000fea0003c00000 */
[----:B------:R0:W1:Y:S02]  /*0d90*/  SHFL.BFLY P2, R18, R20, R19, R22 ;  /* 0x0c00001314127389 */ /* 0x0000640000040016 */
[----:B01----:R-:W-:Y:S01]  /*0da0*/  ENDCOLLECTIVE ;  /* 0x000000000000791b */ /* 0x003fe20003800000 */
.L_x_3853:
[----:B------:R-:W-:Y:S01]  /*0db0*/  IMAD.MOV.U32 R19, RZ, RZ, 0x2 ;  /* 0x00000002ff137424 */ /* 0x000fe200078e00ff */
[----:B------:R-:W-:-:S05]  /*0dc0*/  MOV R12, R18 ;  /* 0x00000012000c7202 */ /* 0x000fca0000000f00 */
[----:B------:R-:W-:-:S05]  /*0dd0*/  FADD.FTZ R14, R9, R12 ;  /* 0x0000000c090e7221 */ /* 0x000fca0000010000 */
[----:B------:R-:W-:-:S07]  /*0de0*/  MOV R20, R14 ;  /* 0x0000000e00147202 */ /* 0x000fce0000000f00 */
[----:B------:R-:W-:Y:S05]  /*0df0*/  WARPSYNC.COLLECTIVE R17, `(.L_x_3854) ;  /* 0x0000000011087348 */ /* 0x000fea0003c00000 */
[----:B------:R0:W1:Y:S02]  /*0e00*/  SHFL.BFLY P2, R18, R20, R19, R22 ;  /* 0x0c00001314127389 */ /* 0x0000640000040016 */
[----:B01----:R-:W-:Y:S01]  /*0e10*/  ENDCOLLECTIVE ;  /* 0x000000000000791b */ /* 0x003fe20003800000 */
.L_x_3854:
[----:B------:R-:W-:Y:S01]  /*0e20*/  IMAD.MOV.U32 R19, RZ, RZ, 0x4 ;  /* 0x00000004ff137424 */ /* 0x000fe200078e00ff */
[----:B------:R-:W-:-:S05]  /*0e30*/  MOV R13, R18 ;  /* 0x00000012000d7202 */ /* 0x000fca0000000f00 */
[----:B------:R-:W-:-:S05]  /*0e40*/  FADD.FTZ R15, R14, R13 ;  /* 0x0000000d0e0f7221 */ /* 0x000fca0000010000 */
[----:B------:R-:W-:-:S07]  /*0e50*/  MOV R20, R15 ;  /* 0x0000000f00147202 */ /* 0x000fce0000000f00 */
[----:B------:R-:W-:Y:S05]  /*0e60*/  WARPSYNC.COLLECTIVE R17, `(.L_x_3855) ;  /* 0x0000000011087348 */ /* 0x000fea0003c00000 */
[----:B------:R0:W1:Y:S02]  /*0e70*/  SHFL.BFLY P2, R18, R20, R19, R22 ;  /* 0x0c00001314127389 */ /* 0x0000640000040016 */
[----:B01----:R-:W-:Y:S01]  /*0e80*/  ENDCOLLECTIVE ;  /* 0x000000000000791b */ /* 0x003fe20003800000 */
.L_x_3855:
[----:B------:R-:W-:Y:S01]  /*0e90*/  HFMA2.MMA R19, -RZ, RZ, 0, 4.76837158203125e-07 ;  /* 0x00000008ff137435 */ /* 0x000fe200000001ff */
[----:B------:R-:W-:-:S05]  /*0ea0*/  MOV R16, R18 ;  /* 0x0000001200107202 */ /* 0x000fca0000000f00 */
[----:B------:R-:W-:-:S05]  /*0eb0*/  FADD.FTZ R16, R15, R16 ;  /* 0x000000100f107221 */ /* 0x000fca0000010000 */
[----:B------:R-:W-:-:S07]  /*0ec0*/  MOV R20, R16 ;  /* 0x0000001000147202 */ /* 0x000fce0000000f00 */
[----:B------:R-:W-:Y:S05]  /*0ed0*/  WARPSYNC.COLLECTIVE R17, `(.L_x_3856) ;  /* 0x0000000011087348 */ /* 0x000fea0003c00000 */
[----:B------:R0:W1:Y:S02]  /*0ee0*/  SHFL.BFLY P2, R18, R20, R19, R22 ;  /* 0x0c00001314127389 */ /* 0x0000640000040016 */
[----:B01----:R-:W-:Y:S01]  /*0ef0*/  ENDCOLLECTIVE ;  /* 0x000000000000791b */ /* 0x003fe20003800000 */
.L_x_3856:
[----:B------:R-:W-:Y:S01]  /*0f00*/  HFMA2.MMA R19, -RZ, RZ, 0, 9.5367431640625e-07 ;  /* 0x00000010ff137435 */ /* 0x000fe200000001ff */
[----:B------:R-:W-:-:S04]  /*0f10*/  IMAD.MOV.U32 R9, RZ, RZ, R18 ;  /* 0x000000ffff097224 */ /* 0x000fc800078e0012 */
[----:B------:R-:W-:-:S05]  /*0f20*/  FADD.FTZ R9, R16, R9 ;  /* 0x0000000910097221 */ /* 0x000fca0000010000 */
[----:B------:R-:W-:-:S07]  /*0f30*/  MOV R20, R9 ;  /* 0x0000000900147202 */ /* 0x000fce0000000f00 */
[----:B------:R-:W-:Y:S05]  /*0f40*/  WARPSYNC.COLLECTIVE R17, `(.L_x_3857) ;  /* 0x0000000011087348 */ /* 0x000fea0003c00000 */
[----:B------:R0:W1:Y:S02]  /*0f50*/  SHFL.BFLY P2, R18, R20, R19, R22 ;  /* 0x0c00001314127389 */ /* 0x0000640000040016 */
[----:B01----:R-:W-:Y:S01]  /*0f60*/  ENDCOLLECTIVE ;  /* 0x000000000000791b */ /* 0x003fe20003800000 */
.L_x_3857:
[----:B------:R-:W-:Y:S01]  /*0f70*/  MOV R14, R18 ;  /* 0x00000012000e7202 */ /* 0x000fe20000000f00 */
[----:B------:R-:W-:Y:S06]  /*0f80*/  BRA `(.L_x_3858) ;  /* 0xfffffff8007c7947 */ /* 0x000fec000383ffff */
.L_x_3859:
        /* <DEDUP_REMOVED lines=15> */
.L_x_5556:


//--------------------- .text._ZN10layer_norm13ln_bwd_kernelINS_13Kernel_traitsI13__nv_bfloat16S2_S2_fjLj4096ELj1ELj1ELj4ELj16ENS_18Kernel_traits_baseILj4096ES2_S2_S2_fjLj128EEEEEEEvNS_9BwdParamsE --------------------------
	.section	.text._ZN10layer_norm13ln_bwd_kernelINS_13Kernel_traitsI13__nv_bfloat16S2_S2_fjLj4096ELj1ELj1ELj4ELj16ENS_18Kernel_traits_baseILj4096ES2_S2_S2_fjLj128EEEEEEEvNS_9BwdParamsE,"ax",@progbits
	.align	128
        .global         _ZN10layer_norm13ln_bwd_kernelINS_13Kernel_traitsI13__nv_bfloat16S2_S2_fjLj4096ELj1ELj1ELj4ELj16ENS_18Kernel_traits_baseILj4096ES2_S2_S2_fjLj128EEEEEEEvNS_9BwdParamsE
        .type           _ZN10layer_norm13ln_bwd_kernelINS_13Kernel_traitsI13__nv_bfloat16S2_S2_fjLj4096ELj1ELj1ELj4ELj16ENS_18Kernel_traits_baseILj4096ES2_S2_S2_fjLj128EEEEEEEvNS_9BwdParamsE,@function
        .size           _ZN10layer_norm13ln_bwd_kernelINS_13Kernel_traitsI13__nv_bfloat16S2_S2_fjLj4096ELj1ELj1ELj4ELj16ENS_18Kernel_traits_baseILj4096ES2_S2_S2_fjLj128EEEEEEEvNS_9BwdParamsE,(.L_x_5557 - _ZN10layer_norm13ln_bwd_kernelINS_13Kernel_traitsI13__nv_bfloat16S2_S2_fjLj4096ELj1ELj1ELj4ELj16ENS_18Kernel_traits_baseILj4096ES2_S2_S2_fjLj128EEEEEEEvNS_9BwdParamsE)
        .other          _ZN10layer_norm13ln_bwd_kernelINS_13Kernel_traitsI13__nv_bfloat16S2_S2_fjLj4096ELj1ELj1ELj4ELj16ENS_18Kernel_traits_baseILj4096ES2_S2_S2_fjLj128EEEEEEEvNS_9BwdParamsE,@"STO_CUDA_ENTRY STV_DEFAULT"
_ZN10layer_norm13ln_bwd_kernelINS_13Kernel_traitsI13__nv_bfloat16S2_S2_fjLj4096ELj1ELj1ELj4ELj16ENS_18Kernel_traits_baseILj4096ES2_S2_S2_fjLj128EEEEEEEvNS_9BwdParamsE:
.text._ZN10layer_norm13ln_bwd_kernelINS_13Kernel_traitsI13__nv_bfloat16S2_S2_fjLj4096ELj1ELj1ELj4ELj16ENS_18Kernel_traits_baseILj4096ES2_S2_S2_fjLj128EEEEEEEvNS_9BwdParamsE:
        /* <DEDUP_REMOVED lines=38> */
[----:B0-----:R-:W-:Y:S02]  /*0260*/  LEA.HI R132, R70, UR4, RZ, 0x19 ;  /* 0x0000000446847c11 */ /* 0x001fe4000f8fc8ff */
[----:B------:R-:W-:Y:S02]  /*0270*/  CS2R R80, SRZ ;  /* 0x0000000000507805 */ /* 0x000fe4000001ff00 */
[----:B------:R-:W-:-:S02]  /*0280*/  CS2R R86, SRZ ;  /* 0x0000000000567805 */ /* 0x000fc4000001ff00 */
[----:B------:R-:W-:Y:S02]  /*0290*/  CS2R R84, SRZ ;  /* 0x0000000000547805 */ /* 0x000fe4000001ff00 */
[----:B------:R-:W-:Y:S02]  /*02a0*/  ISETP.GE.AND P1, PT, R132, UR5, PT ;  /* 0x0000000584007c0c */ /* 0x000fe4000bf26270 */
        /* <DEDUP_REMOVED lines=11> */
[----:B-1----:R-:W-:Y:S01]  /*0360*/  CS2R R4, SRZ ;  /* 0x0000000000047805 */ /* 0x002fe2000001ff00 */
[----:B------:R-:W-:Y:S06]  /*0370*/  @P1 BRA `(.L_x_3860) ;  /* 0x0000003400381947 */ /* 0x000fec0003800000 */
[----:B------:R0:W5:Y:S04]  /*0380*/  LDG.E.128 R84, desc[UR6][R2.64] ;  /* 0x0000000602547981 */ /* 0x000168000c1e1d00 */
[----:B------:R0:W5:Y:S04]  /*0390*/  LDG.E.128 R12, desc[UR6][R2.64+0x800] ;  /* 0x00080006020c7981 */ /* 0x000168000c1e1d00 */
[----:B------:R0:W5:Y:S04]  /*03a0*/  LDG.E.128 R8, desc[UR6][R2.64+0x1000] ;  /* 0x0010000602087981 */ /* 0x000168000c1e1d00 */
[----:B------:R0:W5:Y:S01]  /*03b0*/  LDG.E.128 R4, desc[UR6][R2.64+0x1800] ;  /* 0x0018000602047981 */ /* 0x000162000c1e1d00 */
[----:B------:R-:W1:Y:S01]  /*03c0*/  S2UR UR5, SR_CgaCtaId ;  /* 0x00000000000579c3 */ /* 0x000e620000008800 */
[----:B------:R-:W-:Y:S01]  /*03d0*/  UMOV UR4, 0x400 ;  /* 0x0000040000047882 */ /* 0x000fe20000000000 */
[----:B-----5:R-:W-:Y:S01]  /*03e0*/  @P0 PRMT R130, R148, 0x7632, R130 ;  /* 0x0000763294820816 */ /* 0x020fe20000000082 */
[----:B------:R-:W-:Y:S01]  /*03f0*/  HFMA2.MMA R154, -RZ, RZ, 0, 5.9604644775390625e-08 ;  /* 0x00000001ff9a7435 */ /* 0x000fe200000001ff */
        /* <DEDUP_REMOVED lines=19> */
[----:B------:R-:W-:Y:S01]  /*0530*/  CS2R R80, SRZ ;  /* 0x0000000000507805 */ /* 0x000fe2000001ff00 */
[----:B-1----:R-:W-:Y:S01]  /*0540*/  ULEA UR4, UR5, UR4, 0x18 ;  /* 0x0000000405047291 */ /* 0x002fe2000f8ec03f */
        /* <DEDUP_REMOVED lines=60> */
[----:B0-----:R-:W-:-:S07]  /*0910*/  MOV R114, UR4 ;  /* 0x0000000400727c02 */ /* 0x001fce0008000f00 */
.L_x_3862:
[----:B0-----:R-:W0:Y:S01]  /*0920*/  @P0 LDC.64 R40, c[0x0][0x228] ;  /* 0x00008a00ff280b82 */ /* 0x001e220000000a00 */
[----:B------:R-:W-:-:S04]  /*0930*/  SHF.L.U32 R3, R132, 0x9, RZ ;  /* 0x0000000984037819 */ /* 0x000fc800000006ff */
[----:B------:R-:W-:-:S03]  /*0940*/  LOP3.LUT R0, R3, 0x7f, R70, 0xf8, !PT ;  /* 0x0000007f03007812 */ /* 0x000fc600078ef846 */
[----:B------:R-:W1:Y:S08]  /*0950*/  @P0 LDC.64 R16, c[0x0][0x228] ;  /* 0x00008a00ff100b82 */ /* 0x000e700000000a00 */
[----:B------:R-:W2:Y:S01]  /*0960*/  @P0 LDC.64 R20, c[0x0][0x228] ;  /* 0x00008a00ff140b82 */ /* 0x000ea20000000a00 */
[----:B0-----:R-:W-:-:S07]  /*0970*/  @P0 IMAD.WIDE.U32 R40, R0, 0x10, R40 ;  /* 0x0000001000280825 */ /* 0x001fce00078e0028 */
[----:B------:R-:W0:Y:S01]  /*0980*/  @P0 LDC.64 R24, c[0x0][0x228] ;  /* 0x00008a00ff180b82 */ /* 0x000e220000000a00 */
[----:B------:R-:W3:Y:S01]  /*0990*/  @P0 LDG.E.128 R40, desc[UR6][R40.64] ;  /* 0x0000000628280981 */ /* 0x000ee2000c1e1d00 */
[----:B------:R-:W-:-:S06]  /*09a0*/  IADD3 R45, R0, 0x80, RZ ;  /* 0x00000080002d7810 */ /* 0x000fcc0007ffe0ff */
[----:B------:R-:W4:Y:S01]  /*09b0*/  @!P0 LDC.64 R28, c[0x0][0x220] ;  /* 0x00008800ff1c8b82 */ /* 0x000f220000000a00 */
[----:B-1----:R-:W-:-:S07]  /*09c0*/  @P0 IMAD.WIDE.U32 R16, R45, 0x10, R16 ;  /* 0x000000102d100825 */ /* 0x002fce00078e0010 */
[----:B------:R-:W1:Y:S01]  /*09d0*/  @!P0 LDC.64 R30, c[0x0][0x230] ;  /* 0x00008c00ff1e8b82 */ /* 0x000e620000000a00 */
[----:B------:R-:W5:Y:S01]  /*09e0*/  @P0 LDG.E.128 R16, desc[UR6][R16.64] ;  /* 0x0000000610100981 */ /* 0x000f62000c1e1d00 */
[----:B------:R-:W-:-:S05]  /*09f0*/  IADD3 R153, R0, 0x100, RZ ;  /* 0x0000010000997810 */ /* 0x000fca0007ffe0ff */
[----:B--2---:R-:W-:Y:S01]  /*0a00*/  @P0 IMAD.WIDE.U32 R20, R153, 0x10, R20 ;  /* 0x0000001099140825 */ /* 0x004fe200078e0014 */
[----:B------:R-:W2:Y:S05]  /*0a10*/  LDC.64 R32, c[0x0][0x238] ;  /* 0x00008e00ff207b82 */ /* 0x000eaa0000000a00 */
[----:B------:R-:W5:Y:S01]  /*0a20*/  @P0 LDG.E.128 R20, desc[UR6][R20.64] ;  /* 0x0000000614140981 */ /* 0x000f62000c1e1d00 */
[C---:B------:R-:W-:Y:S02]  /*0a30*/  IADD3 R155, R0.reuse, 0x180, RZ ;  /* 0x00000180009b7810 */ /* 0x040fe40007ffe0ff */
[----:B------:R-:W2:Y:S01]  /*0a40*/  LDC.64 R2, c[0x0][0x268] ;  /* 0x00009a00ff027b82 */ /* 0x000ea20000000a00 */
[----:B----4-:R-:W-:-:S04]  /*0a50*/  @!P0 IMAD.WIDE.U32 R28, R0, 0x10, R28 ;  /* 0x00000010001c8825 */ /* 0x010fc800078e001c */
[----:B0-----:R-:W-:-:S06]  /*0a60*/  @P0 IMAD.WIDE.U32 R24, R155, 0x10, R24 ;  /* 0x000000109b180825 */ /* 0x001fcc00078e0018 */
[----:B------:R-:W4:Y:S01]  /*0a70*/  @P0 LDG.E.128 R24, desc[UR6][R24.64] ;  /* 0x0000000618180981 */ /* 0x000f22000c1e1d00 */
[----:B------:R-:W-:Y:S01]  /*0a80*/  @P0 MOV R150, RZ ;  /* 0x000000ff00960202 */ /* 0x000fe20000000f00 */
[----:B-1----:R-:W-:Y:S01]  /*0a90*/  @!P0 IMAD.WIDE R30, R132, 0x4, R30 ;  /* 0x00000004841e8825 */ /* 0x002fe200078e021e */
[----:B------:R-:W-:Y:S02]  /*0aa0*/  LOP3.LUT R151, R70, 0x7f, RZ, 0xc0, !PT ;  /* 0x0000007f46977812 */ /* 0x000fe400078ec0ff */
[C---:B------:R-:W-:Y:S01]  /*0ab0*/  SHF.L.U32 R34, R132.reuse, 0x9, RZ ;  /* 0x0000000984227819 */ /* 0x040fe200000006ff */
[----:B--2---:R-:W-:Y:S01]  /*0ac0*/  IMAD.WIDE R32, R132, 0x4, R32 ;  /* 0x0000000484207825 */ /* 0x004fe200078e0220 */
[----:B------:R-:W2:Y:S02]  /*0ad0*/  @!P0 LDG.E R150, desc[UR6][R30.64] ;  /* 0x000000061e968981 */ /* 0x000ea4000c1e1900 */
[----:B------:R-:W-:Y:S02]  /*0ae0*/  LOP3.LUT R151, R34, 0xfffffe00, R151, 0xe2, !PT ;  /* 0xfffffe0022977812 */ /* 0x000fe400078ee297 */
[----:B------:R0:W5:Y:S03]  /*0af0*/  LDG.E R149, desc[UR6][R32.64] ;  /* 0x0000000620957981 */ /* 0x000166000c1e1900 */
[----:B------:R-:W-:-:S06]  /*0b00*/  IMAD.WIDE.U32 R36, R151, 0x10, R2 ;  /* 0x0000001097247825 */ /* 0x000fcc00078e0002 */
[----:B------:R-:W4:Y:S01]  /*0b10*/  LDG.E.128 R36, desc[UR6][R36.64] ;  /* 0x0000000624247981 */ /* 0x000f22000c1e1d00 */
[----:B0-----:R-:W0:Y:S02]  /*0b20*/  @!P0 LDC.64 R32, c[0x0][0x220] ;  /* 0x00008800ff208b82 */ /* 0x001e240000000a00 */
[----:B0-----:R-:W-:Y:S01]  /*0b30*/  @!P0 IMAD.WIDE.U32 R152, R153, 0x10, R32 ;  /* 0x0000001099988825 */ /* 0x001fe200078e0020 */
[----:B------:R0:W3:Y:S05]  /*0b40*/  @!P0 LDG.E.128 R40, desc[UR6][R28.64] ;  /* 0x000000061c288981 */ /* 0x0000ea000c1e1d00 */
[----:B0-----:R-:W0:Y:S01]  /*0b50*/  @!P0 LDC.64 R28, c[0x0][0x220] ;  /* 0x00008800ff1c8b82 */ /* 0x001e220000000a00 */
[----:B------:R-:W4:Y:S01]  /*0b60*/  @!P0 LDG.E.128 R20, desc[UR6][R152.64] ;  /* 0x0000000698148981 */ /* 0x000f22000c1e1d00 */
[----:B0-----:R-:W-:-:S05]  /*0b70*/  @!P0 IMAD.WIDE.U32 R44, R45, 0x10, R28 ;  /* 0x000000102d2c8825 */ /* 0x001fca00078e001c */
[----:B------:R0:W4:Y:S01]  /*0b80*/  @!P0 LDG.E.128 R16, desc[UR6][R44.64] ;  /* 0x000000062c108981 */ /* 0x000122000c1e1d00 */
[----:B------:R-:W-:-:S05]  /*0b90*/  LOP3.LUT R29, R0, 0x80, RZ, 0xfc, !PT ;  /* 0x00000080001d7812 */ /* 0x000fca00078efcff */
[----:B------:R-:W-:Y:S01]  /*0ba0*/  IMAD.WIDE.U32 R28, R29, 0x10, R2 ;  /* 0x000000101d1c7825 */ /* 0x000fe200078e0002 */
[----:B0-----:R-:W0:Y:S05]  /*0bb0*/  @!P0 LDC.64 R44, c[0x0][0x220] ;  /* 0x00008800ff2c8b82 */ /* 0x001e2a0000000a00 */
[----:B------:R-:W4:Y:S01]  /*0bc0*/  LDG.E.128 R28, desc[UR6][R28.64] ;  /* 0x000000061c1c7981 */ /* 0x000f22000c1e1d00 */
[----:B------:R-:W-:-:S05]  /*0bd0*/  LOP3.LUT R33, R0, 0x100, RZ, 0xfc, !PT ;  /* 0x0000010000217812 */ /* 0x000fca00078efcff */
[----:B------:R-:W-:-:S06]  /*0be0*/  IMAD.WIDE.U32 R32, R33, 0x10, R2 ;  /* 0x0000001021207825 */ /* 0x000fcc00078e0002 */
[----:B------:R-:W4:Y:S01]  /*0bf0*/  LDG.E.128 R32, desc[UR6][R32.64] ;  /* 0x0000000620207981 */ /* 0x000f22000c1e1d00 */
[----:B0-----:R-:W-:-:S05]  /*0c00*/  @!P0 IMAD.WIDE.U32 R44, R155, 0x10, R44 ;  /* 0x000000109b2c8825 */ /* 0x001fca00078e002c */
[----:B------:R0:W4:Y:S01]  /*0c10*/  @!P0 LDG.E.128 R24, desc[UR6][R44.64] ;  /* 0x000000062c188981 */ /* 0x000122000c1e1d00 */
[----:B------:R-:W-:Y:S02]  /*0c20*/  SHF.L.U32 R164, R86, 0x10, RZ ;  /* 0x0000001056a47819 */ /* 0x000fe400000006ff */
[C---:B------:R-:W-:Y:S02]  /*0c30*/  PRMT R152, R84.reuse, 0x7632, R152 ;  /* 0x0000763254987816 */ /* 0x040fe40000000098 */
[----:B------:R-:W-:Y:S01]  /*0c40*/  SHF.L.U32 R160, R85, 0x10, RZ ;  /* 0x0000001055a07819 */ /* 0x000fe200000006ff */
[----:B------:R-:W1:Y:S01]  /*0c50*/  @P0 MUFU.RCP R170, R164 ;  /* 0x000000a400aa0308 */ /* 0x000e620000001000 */
[----:B------:R-:W-:Y:S02]  /*0c60*/  SHF.L.U32 R156, R84, 0x10, RZ ;  /* 0x00000010549c7819 */ /* 0x000fe400000006ff */
[----:B------:R-:W-:Y:S02]  /*0c70*/  SHF.L.U32 R158, R152, 0x10, RZ ;  /* 0x00000010989e7819 */ /* 0x000fe400000006ff */
[----:B------:R-:W-:-:S02]  /*0c80*/  LOP3.LUT P1, RZ, R154, 0xff, RZ, 0xc0, !PT ;  /* 0x000000ff9aff7812 */ /* 0x000fc4000782c0ff */
[----:B------:R-:W-:Y:S01]  /*0c90*/  PRMT R152, R85, 0x7632, R152 ;  /* 0x0000763255987816 */ /* 0x000fe20000000098 */
[----:B------:R-:W5:Y:S01]  /*0ca0*/  @P0 MUFU.RCP R166, R160 ;  /* 0x000000a000a60308 */ /* 0x000f620000001000 */
[----:B------:R-:W-:Y:S02]  /*0cb0*/  PRMT R154, R87, 0x7632, R154 ;  /* 0x00007632579a7816 */ /* 0x000fe4000000009a */
[----:B------:R-:W-:Y:S02]  /*0cc0*/  SHF.L.U32 R163, R152, 0x10, RZ ;  /* 0x0000001098a37819 */ /* 0x000fe400000006ff */
[----:B------:R-:W-:-:S03]  /*0cd0*/  SHF.L.U32 R169, R154, 0x10, RZ ;  /* 0x000000109aa97819 */ /* 0x000fc600000006ff */
[----:B------:R-:W5:Y:S01]  /*0ce0*/  @P0 MUFU.RCP R157, R156 ;  /* 0x0000009c009d0308 */ /* 0x000f620000001000 */
[----:B------:R-:W-:Y:S02]  /*0cf0*/  PRMT R152, R86, 0x7632, R152 ;  /* 0x0000763256987816 */ /* 0x000fe40000000098 */
[----:B------:R-:W-:Y:S02]  /*0d00*/  SHF.L.U32 R167, R87, 0x10, RZ ;  /* 0x0000001057a77819 */ /* 0x000fe400000006ff */
[----:B------:R-:W-:-:S03]  /*0d10*/  SHF.L.U32 R165, R152, 0x10, RZ ;  /* 0x0000001098a57819 */ /* 0x000fc600000006ff */
[----:B------:R-:W5:Y:S08]  /*0d20*/  @P0 MUFU.RCP R162, R158 ;  /* 0x0000009e00a20308 */ /* 0x000f700000001000 */
[----:B------:R-:W5:Y:S08]  /*0d30*/  @P0 MUFU.RCP R154, R169 ;  /* 0x000000a9009a0308 */ /* 0x000f700000001000 */
[----:B------:R-:W5:Y:S08]  /*0d40*/  @P0 MUFU.RCP R168, R163 ;  /* 0x000000a300a80308 */ /* 0x000f700000001000 */
[----:B------:R-:W5:Y:S08]  /*0d50*/  @P0 MUFU.RCP R174, R167 ;  /* 0x000000a700ae0308 */ /* 0x000f700000001000 */
[----:B------:R-:W4:Y:S01]  /*0d60*/  @P0 MUFU.RCP R172, R165 ;  /* 0x000000a500ac0308 */ /* 0x000f220000001000 */
[----:B---3--:R-:W-:-:S02]  /*0d70*/  SHF.L.U32 R175, R42, 0x10, RZ ;  /* 0x000000102aaf7819 */ /* 0x008fc400000006ff */
[----:B------:R-:W-:Y:S02]  /*0d80*/  SHF.L.U32 R173, R41, 0x10, RZ ;  /* 0x0000001029ad7819 */ /* 0x000fe400000006ff */
[C---:B------:R-:W-:Y:S02]  /*0d90*/  SHF.L.U32 R161, R40.reuse, 0x10, RZ ;  /* 0x0000001028a17819 */ /* 0x040fe400000006ff */
[----:B------:R-:W-:Y:S02]  /*0da0*/  PRMT R152, R40, 0x7632, R152 ;  /* 0x0000763228987816 */ /* 0x000fe40000000098 */
[----:B------:R-:W-:Y:S02]  /*0db0*/  PRMT R42, R42, 0x7632, R42 ;  /* 0x000076322a2a7816 */ /* 0x000fe4000000002a */
[C---:B------:R-:W-:Y:S02]  /*0dc0*/  SHF.L.U32 R176, R43.reuse, 0x10, RZ ;  /* 0x000000102bb07819 */ /* 0x040fe400000006ff */
[----:B0-----:R-:W-:Y:S01]  /*0dd0*/  PRMT R44, R43, 0x7632, R44 ;  /* 0x000076322b2c7816 */ /* 0x001fe2000000002c */
[----:B------:R-:W-:Y:S01]  /*0de0*/  @P0 FADD.FTZ R43, -R146, R175 ;  /* 0x000000af922b0221 */ /* 0x000fe20000010100 */
[----:B------:R-:W-:Y:S01]  /*0df0*/  PRMT R153, R41, 0x7632, R153 ;  /* 0x0000763229997816 */ /* 0x000fe20000000099 */
[----:B------:R-:W-:Y:S01]  /*0e00*/  @P0 FADD.FTZ R41, -R147, R173 ;  /* 0x000000ad93290221 */ /* 0x000fe20000010100 */
[----:B------:R-:W-:Y:S01]  /*0e10*/  @P0 FADD.FTZ R40, -R148, R161 ;  /* 0x000000a194280221 */ /* 0x000fe20000010100 */
[----:B------:R-:W-:Y:S01]  /*0e20*/  SHF.L.U32 R171, R152, 0x10, RZ ;  /* 0x0000001098ab7819 */ /* 0x000fe200000006ff */
[----:B-1----:R-:W-:Y:S01]  /*0e30*/  @P0 FMUL.FTZ R43, R43, R170 ;  /* 0x000000aa2b2b0220 */ /* 0x002fe20000410000 */
[----:B------:R-:W-:Y:S01]  /*0e40*/  SHF.L.U32 R177, R42, 0x10, RZ ;  /* 0x000000102ab17819 */ /* 0x000fe200000006ff */
[--C-:B--2---:R-:W-:Y:S01]  /*0e50*/  @!P0 FADD.FTZ R42, R161, -R150.reuse ;  /* 0x80000096a12a8221 */ /* 0x104fe20000010000 */
[----:B------:R-:W-:Y:S01]  /*0e60*/  SHF.L.U32 R170, R44, 0x10, RZ ;  /* 0x000000102caa7819 */ /* 0x000fe200000006ff */
[----:B-----5:R-:W-:Y:S01]  /*0e70*/  @P0 FMUL.FTZ R41, R41, R166 ;  /* 0x000000a629290220 */ /* 0x020fe20000410000 */
[----:B------:R-:W-:Y:S01]  /*0e80*/  @P0 FMUL.FTZ R40, R40, R157 ;  /* 0x0000009d28280220 */ /* 0x000fe20000410000 */
[----:B------:R-:W-:Y:S01]  /*0e90*/  SHF.L.U32 R166, R153, 0x10, RZ ;  /* 0x0000001099a67819 */ /* 0x000fe200000006ff */
[----:B------:R-:W-:Y:S01]  /*0ea0*/  @P0 FADD.FTZ R153, -R130, R171 ;  /* 0x000000ab82990221 */ /* 0x000fe20000010100 */
[----:B------:R-:W-:Y:S01]  /*0eb0*/  @!P0 FMUL.FTZ R40, R149, R42 ;  /* 0x0000002a95288220 */ /* 0x000fe20000410000 */
[----:B------:R-:W-:Y:S01]  /*0ec0*/  @!P0 FADD.FTZ R42, R171, -R150 ;  /* 0x80000096ab2a8221 */ /* 0x000fe20000010000 */
[----:B------:R-:W-:Y:S01]  /*0ed0*/  @P0 FADD.FTZ R159, -R127, R170 ;  /* 0x000000aa7f9f0221 */ /* 0x000fe20000010100 */
[----:B------:R-:W-:Y:S01]  /*0ee0*/  @P0 FMUL.FTZ R153, R153, R162 ;  /* 0x000000a299990220 */ /* 0x000fe20000410000 */
[----:B------:R-:W-:Y:S01]  /*0ef0*/  @P0 FADD.FTZ R155, -R129, R166 ;  /* 0x000000a6819b0221 */ /* 0x000fe20000010100 */
[----:B------:R-:W-:Y:S01]  /*0f00*/  @!P0 FMUL.FTZ R153, R149, R42 ;  /* 0x0000002a95998220 */ /* 0x000fe20000410000 */
[----:B------:R-:W-:Y:S01]  /*0f10*/  @P0 FADD.FTZ R45, -R145, R176 ;  /* 0x000000b0912d0221 */ /* 0x000fe20000010100 */
[----:B------:R-:W-:Y:S01]  /*0f20*/  @P0 FMUL.FTZ R159, R159, R154 ;  /* 0x0000009a9f9f0220 */ /* 0x000fe20000410000 */
[--C-:B------:R-:W-:Y:S01]  /*0f30*/  @!P0 FADD.FTZ R42, R166, -R150.reuse ;  /* 0x80000096a62a8221 */ /* 0x100fe20000010000 */
[----:B------:R-:W-:Y:S01]  /*0f40*/  LOP3.LUT R161, R0, 0x180, RZ, 0xfc, !PT ;  /* 0x0000018000a17812 */ /* 0x000fe200078efcff */
[--C-:B------:R-:W-:Y:S01]  /*0f50*/  @!P0 FADD.FTZ R154, R176, -R150.reuse ;  /* 0x80000096b09a8221 */ /* 0x100fe20000010000 */
[--C-:B------:R-:W-:Y:S01]  /*0f60*/  @!P0 FADD.FTZ R44, R173, -R150.reuse ;  /* 0x80000096ad2c8221 */ /* 0x100fe20000010000 */
[----:B------:R-:W-:Y:S01]  /*0f70*/  @P0 FMUL.FTZ R155, R155, R168 ;  /* 0x000000a89b9b0220 */ /* 0x000fe20000410000 */
[----:B------:R-:W-:Y:S01]  /*0f80*/  @P0 FMUL.FTZ R45, R45, R174 ;  /* 0x000000ae2d2d0220 */ /* 0x000fe20000410000 */
[----:B------:R-:W-:Y:S01]  /*0f90*/  @P0 FADD.FTZ R157, -R128, R177 ;  /* 0x000000b1809d0221 */ /* 0x000fe20000010100 */
[--C-:B------:R-:W-:Y:S01]  /*0fa0*/  @!P0 FADD.FTZ R152, R175, -R150.reuse ;  /* 0x80000096af988221 */ /* 0x100fe20000010000 */
[C---:B------:R-:W-:Y:S01]  /*0fb0*/  @!P0 FMUL.FTZ R155, R149.reuse, R42 ;  /* 0x0000002a959b8220 */ /* 0x040fe20000410000 */
[----:B------:R-:W-:Y:S01]  /*0fc0*/  @!P0 FMUL.FTZ R45, R149, R154 ;  /* 0x0000009a952d8220 */ /* 0x000fe20000410000 */
[----:B------:R-:W-:Y:S01]  /*0fd0*/  @!P0 FADD.FTZ R0, R177, -R150 ;  /* 0x80000096b1008221 */ /* 0x000fe20000010000 */
[----:B------:R-:W-:Y:S01]  /*0fe0*/  IMAD.WIDE.U32 R2, R161, 0x10, R2 ;  /* 0x00000010a1027825 */ /* 0x000fe200078e0002 */
[----:B----4-:R-:W-:-:S03]  /*0ff0*/  SHF.L.U32 R42, R36, 0x10, RZ ;  /* 0x00000010242a7819 */ /* 0x010fc600000006ff */
[----:B------:R-:W-:Y:S01]  /*1000*/  @!P0 FMUL.FTZ R41, R149, R44 ;  /* 0x0000002c95298220 */ /* 0x000fe20000410000 */
[C---:B------:R-:W-:Y:S01]  /*1010*/  SHF.L.U32 R161, R37.reuse, 0x10, RZ ;  /* 0x0000001025a17819 */ /* 0x040fe200000006ff */
[----:B------:R-:W-:Y:S01]  /*1020*/  @!P0 FADD.FTZ R44, R170, -R150 ;  /* 0x80000096aa2c8221 */ /* 0x000fe20000010000 */
[----:B------:R-:W-:Y:S01]  /*1030*/  PRMT R154, R37, 0x7632, R154 ;  /* 0x00007632259a7816 */ /* 0x000fe2000000009a */
[----:B------:R-:W-:Y:S01]  /*1040*/  @P0 FMUL.FTZ R157, R157, R172 ;  /* 0x000000ac9d9d0220 */ /* 0x000fe20000410000 */
[----:B------:R-:W-:Y:S01]  /*1050*/  PRMT R36, R36, 0x7632, R36 ;  /* 0x0000763224247816 */ /* 0x000fe20000000024 */
[C---:B------:R-:W-:Y:S01]  /*1060*/  @!P0 FMUL.FTZ R43, R149.reuse, R152 ;  /* 0x00000098952b8220 */ /* 0x040fe20000410000 */
[----:B------:R-:W-:Y:S01]  /*1070*/  SHF.L.U32 R37, R38, 0x10, RZ ;  /* 0x0000001026257819 */ /* 0x000fe200000006ff */
[C---:B------:R-:W-:Y:S01]  /*1080*/  @!P0 FMUL.FTZ R157, R149.reuse, R0 ;  /* 0x00000000959d8220 */ /* 0x040fe20000410000 */
[----:B------:R-:W-:Y:S01]  /*1090*/  FMUL.FTZ R0, R156, R42 ;  /* 0x0000002a9c007220 */ /* 0x000fe20000410000 */
[C---:B------:R-:W-:Y:S01]  /*10a0*/  FADD.FTZ R113, R42.reuse, R113 ;  /* 0x000000712a717221 */ /* 0x040fe20000010000 */
[----:B------:R-:W-:Y:S01]  /*10b0*/  FFMA.FTZ R131, R42, R40, R131 ;  /* 0x000000282a837223 */ /* 0x000fe20000010083 */
[----:B------:R-:W-:Y:S01]  /*10c0*/  @!P0 FMUL.FTZ R159, R149, R44 ;  /* 0x0000002c959f8220 */ /* 0x000fe20000410000 */
[----:B------:R-:W-:Y:S01]  /*10d0*/  FMUL.FTZ R42, R160, R161 ;  /* 0x000000a1a02a7220 */ /* 0x000fe20000410000 */
[C---:B------:R-:W-:Y:S01]  /*10e0*/  FADD.FTZ R109, R161.reuse, R109 ;  /* 0x0000006da16d7221 */ /* 0x040fe20000010000 */
[----:B------:R-:W-:Y:S01]  /*10f0*/  FFMA.FTZ R110, R161, R41, R110 ;  /* 0x00000029a16e7223 */ /* 0x000fe2000001006e */
[----:B------:R-:W-:Y:S01]  /*1100*/  PRMT R166, R38, 0x7632, R166 ;  /* 0x0000763226a67816 */ /* 0x000fe200000000a6 */
[----:B------:R-:W-:Y:S01]  /*1110*/  FMUL.FTZ R44, R164, R37 ;  /* 0x00000025a42c7220 */ /* 0x000fe20000410000 */
[----:B------:R-:W-:Y:S01]  /*1120*/  SHF.L.U32 R168, R39, 0x10, RZ ;  /* 0x0000001027a87819 */ /* 0x000fe200000006ff */
[----:B------:R-:W-:Y:S01]  /*1130*/  FADD.FTZ R105, R37, R105 ;  /* 0x0000006925697221 */ /* 0x000fe20000010000 */
[----:B------:R-:W-:Y:S01]  /*1140*/  PRMT R170, R39, 0x7632, R170 ;  /* 0x0000763227aa7816 */ /* 0x000fe200000000aa */
[----:B------:R-:W-:Y:S01]  /*1150*/  FFMA.FTZ R106, R37, R43, R106 ;  /* 0x0000002b256a7223 */ /* 0x000fe2000001006a */
[----:B------:R-:W-:-:S02]  /*1160*/  SHF.L.U32 R161, R36, 0x10, RZ ;  /* 0x0000001024a17819 */ /* 0x000fc400000006ff */
[----:B------:R0:W2:Y:S01]  /*1170*/  LDG.E.128 R36, desc[UR6][R2.64] ;  /* 0x0000000602247981 */ /* 0x0000a2000c1e1d00 */
[C---:B------:R-:W-:Y:S02]  /*1180*/  SHF.L.U32 R172, R13.reuse, 0x10, RZ ;  /* 0x000000100dac7819 */ /* 0x040fe400000006ff */
[C---:B------:R-:W-:Y:S02]  /*1190*/  SHF.L.U32 R162, R12.reuse, 0x10, RZ ;  /* 0x000000100ca27819 */ /* 0x040fe400000006ff */
[----:B------:R-:W1:Y:S01]  /*11a0*/  @P0 MUFU.RCP R180, R172 ;  /* 0x000000ac00b40308 */ /* 0x000e620000001000 */
[----:B------:R-:W-:Y:S02]  /*11b0*/  PRMT R156, R12, 0x7632, R156 ;  /* 0x000076320c9c7816 */ /* 0x000fe4000000009c */
[----:B------:R-:W-:Y:S02]  /*11c0*/  SHF.L.U32 R160, R154, 0x10, RZ ;  /* 0x000000109aa07819 */ /* 0x000fe400000006ff */
[----:B0-----:R-:W-:-:S03]  /*11d0*/  PRMT R2, R13, 0x7632, R2 ;  /* 0x000076320d027816 */ /* 0x001fc60000000002 */
[----:B------:R-:W0:Y:S01]  /*11e0*/  @P0 MUFU.RCP R178, R162 ;  /* 0x000000a200b20308 */ /* 0x000e220000001000 */
[----:B------:R-:W-:Y:S01]  /*11f0*/  SHF.L.U32 R170, R170, 0x10, RZ ;  /* 0x00000010aaaa7819 */ /* 0x000fe200000006ff */
[----:B------:R-:W-:Y:S01]  /*1200*/  FMUL.FTZ R152, R167, R168 ;  /* 0x000000a8a7987220 */ /* 0x000fe20000410000 */
[----:B------:R-:W-:Y:S01]  /*1210*/  SHF.L.U32 R174, R2, 0x10, RZ ;  /* 0x0000001002ae7819 */ /* 0x000fe200000006ff */
[C---:B------:R-:W-:Y:S01]  /*1220*/  FADD.FTZ R101, R168.reuse, R101 ;  /* 0x00000065a8657221 */ /* 0x040fe20000010000 */
[----:B------:R-:W-:Y:S01]  /*1230*/  SHF.L.U32 R171, R17, 0x10, RZ ;  /* 0x0000001011ab7819 */ /* 0x000fe200000006ff */
[----:B------:R-:W-:Y:S01]  /*1240*/  FFMA.FTZ R102, R168, R45, R102 ;  /* 0x0000002da8667223 */ /* 0x000fe20000010066 */
[----:B------:R-:W-:Y:S01]  /*1250*/  PRMT R2, R14, 0x7632, R2 ;  /* 0x000076320e027816 */ /* 0x000fe20000000002 */
[----:B------:R-:W-:Y:S01]  /*1260*/  FADD.FTZ R107, R160, R107 ;  /* 0x0000006ba06b7221 */ /* 0x000fe20000010000 */
[----:B------:R-:W-:Y:S01]  /*1270*/  SHF.L.U32 R168, R156, 0x10, RZ ;  /* 0x000000109ca87819 */ /* 0x000fe200000006ff */
[----:B------:R-:W-:Y:S01]  /*1280*/  FMUL.FTZ R156, R163, R160 ;  /* 0x000000a0a39c7220 */ /* 0x000fe20000410000 */
[----:B------:R-:W-:Y:S01]  /*1290*/  SHF.L.U32 R176, R14, 0x10, RZ ;  /* 0x000000100eb07819 */ /* 0x000fe200000006ff */
[----:B------:R-:W-:Y:S01]  /*12a0*/  FFMA.FTZ R108, R160, R155, R108 ;  /* 0x0000009ba06c7223 */ /* 0x000fe2000001006c */
[----:B------:R-:W-:Y:S01]  /*12b0*/  FMUL.FTZ R160, R169, R170 ;  /* 0x000000aaa9a07220 */ /* 0x000fe20000410000 */
[C---:B------:R-:W-:Y:S01]  /*12c0*/  FADD.FTZ R99, R170.reuse, R99 ;  /* 0x00000063aa637221 */ /* 0x040fe20000010000 */
[----:B------:R-:W-:Y:S01]  /*12d0*/  FFMA.FTZ R100, R170, R159, R100 ;  /* 0x0000009faa647223 */ /* 0x000fe20000010064 */
[----:B------:R-:W-:Y:S01]  /*12e0*/  SHF.L.U32 R3, R16, 0x10, RZ ;  /* 0x0000001010037819 */ /* 0x000fe200000006ff */
[----:B------:R-:W-:Y:S01]  /*12f0*/  @P0 FADD.FTZ R163, -R143, R171 ;  /* 0x000000ab8fa30221 */ /* 0x000fe20000010100 */
[----:B------:R-:W-:Y:S01]  /*1300*/  SHF.L.U32 R170, R2, 0x10, RZ ;  /* 0x0000001002aa7819 */ /* 0x000fe200000006ff */
[----:B------:R-:W3:Y:S01]  /*1310*/  @P0 MUFU.RCP R184, R176 ;  /* 0x000000b000b80308 */ /* 0x000ee20000001000 */
[----:B------:R-:W-:Y:S01]  /*1320*/  PRMT R2, R15, 0x7632, R2 ;  /* 0x000076320f027816 */ /* 0x000fe20000000002 */
[----:B------:R-:W-:Y:S01]  /*1330*/  FMUL.FTZ R154, R158, R161 ;  /* 0x000000a19e9a7220 */ /* 0x000fe20000410000 */
[C---:B------:R-:W-:Y:S01]  /*1340*/  FADD.FTZ R111, R161.reuse, R111 ;  /* 0x0000006fa16f7221 */ /* 0x040fe20000010000 */
[----:B------:R-:W-:Y:S01]  /*1350*/  FFMA.FTZ R112, R161, R153, R112 ;  /* 0x00000099a1707223 */ /* 0x000fe20000010070 */
[----:B-1----:R-:W-:Y:S01]  /*1360*/  @P0 FMUL.FTZ R163, R163, R180 ;  /* 0x000000b4a3a30220 */ /* 0x002fe20000410000 */
[----:B------:R-:W-:Y:S01]  /*1370*/  @P0 FADD.FTZ R161, -R144, R3 ;  /* 0x0000000390a10221 */ /* 0x000fe20000010100 */
[----:B------:R-:W-:Y:S01]  /*1380*/  SHF.L.U32 R180, R2, 0x10, RZ ;  /* 0x0000001002b47819 */ /* 0x000fe200000006ff */
[----:B------:R-:W-:Y:S01]  /*1390*/  @!P0 FADD.FTZ R2, R3, -R150 ;  /* 0x8000009603028221 */ /* 0x000fe20000010000 */
[----:B------:R-:W1:Y:S01]  /*13a0*/  @P0 MUFU.RCP R182, R168 ;  /* 0x000000a800b60308 */ /* 0x000e620000001000 */
[----:B------:R-:W-:Y:S01]  /*13b0*/  SHF.L.U32 R166, R166, 0x10, RZ ;  /* 0x00000010a6a67819 */ /* 0x000fe200000006ff */
[----:B0-----:R-:W-:Y:S01]  /*13c0*/  @P0 FMUL.FTZ R161, R161, R178 ;  /* 0x000000b2a1a10220 */ /* 0x001fe20000410000 */
[----:B------:R-:W-:Y:S01]  /*13d0*/  SHF.L.U32 R173, R18, 0x10, RZ ;  /* 0x0000001012ad7819 */ /* 0x000fe200000006ff */
[----:B------:R-:W-:Y:S01]  /*13e0*/  @!P0 FMUL.FTZ R161, R149, R2 ;  /* 0x0000000295a18220 */ /* 0x000fe20000410000 */
[----:B------:R-:W-:Y:S01]  /*13f0*/  PRMT R16, R16, 0x7632, R16 ;  /* 0x0000763210107816 */ /* 0x000fe20000000010 */
[----:B------:R-:W-:-:S02]  /*1400*/  @!P0 FADD.FTZ R2, R171, -R150 ;  /* 0x80000096ab028221 */ /* 0x000fc40000010000 */
[----:B------:R-:W0:Y:S01]  /*1410*/  @P0 MUFU.RCP R178, R170 ;  /* 0x000000aa00b20308 */ /* 0x000e220000001000 */
[----:B------:R-:W-:Y:S01]  /*1420*/  FMUL.FTZ R158, R165, R166 ;  /* 0x000000a6a59e7220 */ /* 0x000fe20000410000 */
[----:B------:R-:W-:Y:S01]  /*1430*/  @P0 FADD.FTZ R165, -R142, R173 ;  /* 0x000000ad8ea50221 */ /* 0x000fe20000010100 */
[----:B------:R-:W-:Y:S01]  /*1440*/  SHF.L.U32 R177, R16, 0x10, RZ ;  /* 0x0000001010b17819 */ /* 0x000fe200000006ff */
[----:B------:R-:W-:Y:S01]  /*1450*/  @!P0 FMUL.FTZ R163, R149, R2 ;  /* 0x0000000295a38220 */ /* 0x000fe20000410000 */
[----:B------:R-:W-:Y:S01]  /*1460*/  SHF.L.U32 R164, R15, 0x10, RZ ;  /* 0x000000100fa47819 */ /* 0x000fe200000006ff */
[----:B------:R-:W-:Y:S01]  /*1470*/  @!P0 FADD.FTZ R2, R173, -R150 ;  /* 0x80000096ad028221 */ /* 0x000fe20000010000 */
[----:B------:R-:W-:Y:S01]  /*1480*/  PRMT R18, R18, 0x7632, R18 ;  /* 0x0000763212127816 */ /* 0x000fe20000000012 */
[----:B---3--:R-:W-:Y:S01]  /*1490*/  @P0 FMUL.FTZ R165, R165, R184 ;  /* 0x000000b8a5a50220 */ /* 0x008fe20000410000 */
[C---:B------:R-:W-:Y:S01]  /*14a0*/  SHF.L.U32 R175, R19.reuse, 0x10, RZ ;  /* 0x0000001013af7819 */ /* 0x040fe200000006ff */
[----:B------:R-:W3:Y:S01]  /*14b0*/  @P0 MUFU.RCP R186, R164 ;  /* 0x000000a400ba0308 */ /* 0x000ee20000001000 */
[----:B------:R-:W-:Y:S01]  /*14c0*/  PRMT R19, R19, 0x7632, R19 ;  /* 0x0000763213137816 */ /* 0x000fe20000000013 */
[----:B------:R-:W-:Y:S01]  /*14d0*/  @P0 FADD.FTZ R169, -R126, R177 ;  /* 0x000000b17ea90221 */ /* 0x000fe20000010100 */
[----:B------:R-:W-:Y:S01]  /*14e0*/  SHF.L.U32 R3, R18, 0x10, RZ ;  /* 0x0000001012037819 */ /* 0x000fe200000006ff */
[----:B------:R-:W-:Y:S01]  /*14f0*/  @!P0 FMUL.FTZ R165, R149, R2 ;  /* 0x0000000295a58220 */ /* 0x000fe20000410000 */
[C---:B------:R-:W-:Y:S01]  /*1500*/  FADD.FTZ R103, R166.reuse, R103 ;  /* 0x00000067a6677221 */ /* 0x040fe20000010000 */
[----:B------:R-:W-:Y:S01]  /*1510*/  FFMA.FTZ R104, R166, R157, R104 ;  /* 0x0000009da6687223 */ /* 0x000fe20000010068 */
[--C-:B------:R-:W-:Y:S01]  /*1520*/  @!P0 FADD.FTZ R2, R177, -R150.reuse ;  /* 0x80000096b1028221 */ /* 0x100fe20000010000 */
[----:B------:R-:W4:Y:S01]  /*1530*/  @P0 MUFU.RCP R166, R174 ;  /* 0x000000ae00a60308 */ /* 0x000f220000001000 */
[----:B------:R-:W-:Y:S01]  /*1540*/  SHF.L.U32 R19, R19, 0x10, RZ ;  /* 0x0000001013137819 */ /* 0x000fe200000006ff */
[----:B-1----:R-:W-:Y:S01]  /*1550*/  @P0 FMUL.FTZ R169, R169, R182 ;  /* 0x000000b6a9a90220 */ /* 0x002fe20000410000 */
[----:B------:R-:W-:Y:S01]  /*1560*/  @P0 FADD.FTZ R173, -R124, R3 ;  /* 0x000000037cad0221 */ /* 0x000fe20000010100 */
[----:B------:R-:W-:Y:S01]  /*1570*/  @!P0 FMUL.FTZ R169, R149, R2 ;  /* 0x0000000295a98220 */ /* 0x000fe20000410000 */
[----:B------:R-:W-:Y:S01]  /*1580*/  PRMT R17, R17, 0x7632, R17 ;  /* 0x0000763211117816 */ /* 0x000fe20000000011 */
[--C-:B------:R-:W-:Y:S01]  /*1590*/  @!P0 FADD.FTZ R2, R3, -R150.reuse ;  /* 0x8000009603028221 */ /* 0x100fe20000010000 */
[----:B------:R-:W-:Y:S01]  /*15a0*/  @P0 FADD.FTZ R167, -R141, R175 ;  /* 0x000000af8da70221 */ /* 0x000fe20000010100 */
[--C-:B------:R-:W-:Y:S01]  /*15b0*/  @!P0 FADD.FTZ R16, R175, -R150.reuse ;  /* 0x80000096af108221 */ /* 0x100fe20000010000 */
[----:B------:R-:W-:Y:S01]  /*15c0*/  @P0 FADD.FTZ R175, -R123, R19 ;  /* 0x000000137baf0221 */ /* 0x000fe20000010100 */
[----:B------:R-:W-:Y:S01]  /*15d0*/  @!P0 FADD.FTZ R18, R19, -R150 ;  /* 0x8000009613128221 */ /* 0x000fe20000010000 */
[----:B0-----:R-:W-:Y:S01]  /*15e0*/  @P0 FMUL.FTZ R173, R173, R178 ;  /* 0x000000b2adad0220 */ /* 0x001fe20000410000 */
[----:B------:R-:W-:Y:S01]  /*15f0*/  SHF.L.U32 R19, R29, 0x10, RZ ;  /* 0x000000101d137819 */ /* 0x000fe200000006ff */
[----:B------:R-:W-:Y:S01]  /*1600*/  @!P0 FMUL.FTZ R173, R149, R2 ;  /* 0x0000000295ad8220 */ /* 0x000fe20000410000 */
[----:B------:R-:W-:-:S02]  /*1610*/  SHF.L.U32 R17, R17, 0x10, RZ ;  /* 0x0000001011117819 */ /* 0x000fc400000006ff */
[----:B------:R-:W-:Y:S01]  /*1620*/  PRMT R2, R28, 0x7632, R2 ;  /* 0x000076321c027816 */ /* 0x000fe20000000002 */
[C---:B------:R-:W-:Y:S01]  /*1630*/  FADD.FTZ R93, R19.reuse, R93 ;  /* 0x0000005d135d7221 */ /* 0x040fe20000010000 */
[C---:B------:R-:W-:Y:S01]  /*1640*/  SHF.L.U32 R177, R30.reuse, 0x10, RZ ;  /* 0x000000101eb17819 */ /* 0x040fe200000006ff */
[----:B------:R-:W-:Y:S01]  /*1650*/  FFMA.FTZ R94, R19, R163, R94 ;  /* 0x000000a3135e7223 */ /* 0x000fe2000001005e */
[----:B------:R-:W-:Y:S01]  /*1660*/  PRMT R178, R30, 0x7632, R178 ;  /* 0x000076321eb27816 */ /* 0x000fe200000000b2 */
[----:B------:R-:W-:Y:S01]  /*1670*/  FMUL.FTZ R30, R172, R19 ;  /* 0x00000013ac1e7220 */ /* 0x000fe20000410000 */
[----:B------:R-:W-:Y:S01]  /*1680*/  @P0 FADD.FTZ R171, -R125, R17 ;  /* 0x000000117dab0221 */ /* 0x000fe20000010100 */
[----:B------:R-:W-:Y:S01]  /*1690*/  SHF.L.U32 R19, R2, 0x10, RZ ;  /* 0x0000001002137819 */ /* 0x000fe200000006ff */
[----:B---3--:R-:W-:Y:S01]  /*16a0*/  @P0 FMUL.FTZ R167, R167, R186 ;  /* 0x000000baa7a70220 */ /* 0x008fe20000410000 */
[----:B------:R-:W0:Y:S01]  /*16b0*/  @P0 MUFU.RCP R184, R180 ;  /* 0x000000b400b80308 */ /* 0x000e220000001000 */
[----:B------:R-:W-:Y:S01]  /*16c0*/  @!P0 FMUL.FTZ R167, R149, R16 ;  /* 0x0000001095a78220 */ /* 0x000fe20000410000 */
[----:B----4-:R-:W-:Y:S01]  /*16d0*/  @P0 FMUL.FTZ R171, R171, R166 ;  /* 0x000000a6abab0220 */ /* 0x010fe20000410000 */
[----:B------:R-:W-:Y:S01]  /*16e0*/  @!P0 FADD.FTZ R16, R17, -R150 ;  /* 0x8000009611108221 */ /* 0x000fe20000010000 */
[----:B------:R-:W-:Y:S01]  /*16f0*/  SHF.L.U32 R3, R8, 0x10, RZ ;  /* 0x0000001008037819 */ /* 0x000fe200000006ff */
[----:B------:R-:W-:Y:S01]  /*1700*/  FMUL.FTZ R166, R168, R19 ;  /* 0x00000013a8a67220 */ /* 0x000fe20000410000 */
[C---:B------:R-:W-:Y:S01]  /*1710*/  FADD.FTZ R95, R19.reuse, R95 ;  /* 0x0000005f135f7221 */ /* 0x040fe20000010000 */
[----:B------:R-:W-:Y:S01]  /*1720*/  FFMA.FTZ R96, R19, R169, R96 ;  /* 0x000000a913607223 */ /* 0x000fe20000010060 */
[----:B------:R-:W-:Y:S01]  /*1730*/  SHF.L.U32 R19, R178, 0x10, RZ ;  /* 0x00000010b2137819 */ /* 0x000fe200000006ff */
[----:B------:R-:W-:Y:S01]  /*1740*/  @!P0 FMUL.FTZ R171, R149, R16 ;  /* 0x0000001095ab8220 */ /* 0x000fe20000410000 */
[----:B------:R-:W-:Y:S01]  /*1750*/  SHF.L.U32 R16, R9, 0x10, RZ ;  /* 0x0000001009107819 */ /* 0x000fe200000006ff */
[----:B------:R-:W1:Y:S01]  /*1760*/  @P0 MUFU.RCP R186, R3 ;  /* 0x0000000300ba0308 */ /* 0x000e620000001000 */
[----:B------:R-:W-:Y:S01]  /*1770*/  PRMT R29, R29, 0x7632, R29 ;  /* 0x000076321d1d7816 */ /* 0x000fe2000000001d */
[----:B------:R-:W-:Y:S01]  /*1780*/  FMUL.FTZ R170, R170, R19 ;  /* 0x00000013aaaa7220 */ /* 0x000fe20000410000 */
[C---:B------:R-:W-:Y:S01]  /*1790*/  FADD.FTZ R83, R19.reuse, R83 ;  /* 0x0000005313537221 */ /* 0x040fe20000010000 */
[----:B------:R-:W-:Y:S01]  /*17a0*/  FFMA.FTZ R88, R19, R173, R88 ;  /* 0x000000ad13587223 */ /* 0x000fe20000010058 */
[----:B------:R-:W-:-:S02]  /*17b0*/  PRMT R19, R10, 0x7632, R19 ;  /* 0x000076320a137816 */ /* 0x000fc40000000013 */
[----:B------:R-:W-:Y:S01]  /*17c0*/  PRMT R2, R8, 0x7632, R2 ;  /* 0x0000763208027816 */ /* 0x000fe20000000002 */
[----:B------:R-:W3:Y:S01]  /*17d0*/  @P0 MUFU.RCP R188, R16 ;  /* 0x0000001000bc0308 */ /* 0x000ee20000001000 */
[C---:B------:R-:W-:Y:S02]  /*17e0*/  SHF.L.U32 R179, R31.reuse, 0x10, RZ ;  /* 0x000000101fb37819 */ /* 0x040fe400000006ff */
[----:B------:R-:W-:Y:S02]  /*17f0*/  PRMT R31, R31, 0x7632, R31 ;  /* 0x000076321f1f7816 */ /* 0x000fe4000000001f */
[----:B------:R-:W-:Y:S02]  /*1800*/  SHF.L.U32 R29, R29, 0x10, RZ ;  /* 0x000000101d1d7819 */ /* 0x000fe400000006ff */
[----:B------:R-:W-:Y:S02]  /*1810*/  SHF.L.U32 R185, R19, 0x10, RZ ;  /* 0x0000001013b97819 */ /* 0x000fe400000006ff */
[----:B------:R-:W-:-:S02]  /*1820*/  SHF.L.U32 R17, R28, 0x10, RZ ;  /* 0x000000101c117819 */ /* 0x000fc400000006ff */
[----:B------:R-:W-:Y:S02]  /*1830*/  SHF.L.U32 R182, R2, 0x10, RZ ;  /* 0x0000001002b67819 */ /* 0x000fe400000006ff */
[----:B------:R-:W-:Y:S02]  /*1840*/  SHF.L.U32 R19, R20, 0x10, RZ ;  /* 0x0000001014137819 */ /* 0x000fe400000006ff */
[----:B------:R-:W-:Y:S01]  /*1850*/  PRMT R2, R9, 0x7632, R2 ;  /* 0x0000763209027816 */ /* 0x000fe20000000002 */
[----:B0-----:R-:W-:Y:S01]  /*1860*/  @P0 FMUL.FTZ R175, R175, R184 ;  /* 0x000000b8afaf0220 */ /* 0x001fe20000410000 */
[----:B------:R-:W-:Y:S01]  /*1870*/  SHF.L.U32 R31, R31, 0x10, RZ ;  /* 0x000000101f1f7819 */ /* 0x000fe200000006ff */
[----:B------:R-:W-:Y:S01]  /*1880*/  @!P0 FMUL.FTZ R175, R149, R18 ;  /* 0x0000001295af8220 */ /* 0x000fe20000410000 */
        /* <DEDUP_REMOVED lines=8> */
[----:B------:R-:W-:Y:S01]  /*1910*/  @P0 FADD.FTZ R29, -R140, R19 ;  /* 0x000000138c1d0221 */ /* 0x000fe20000010100 */
[----:B------:R-:W-:-:S02]  /*1920*/  SHF.L.U32 R17, R10, 0x10, RZ ;  /* 0x000000100a117819 */ /* 0x000fc400000006ff */
[C---:B------:R-:W-:Y:S01]  /*1930*/  PRMT R2, R11.reuse, 0x7632, R2 ;  /* 0x000076320b027816 */ /* 0x040fe20000000002 */
[----:B------:R-:W-:Y:S01]  /*1940*/  FMUL.FTZ R172, R180, R31 ;  /* 0x0000001fb4ac7220 */ /* 0x000fe20000410000 */
[----:B------:R-:W-:Y:S01]  /*1950*/  SHF.L.U32 R18, R11, 0x10, RZ ;  /* 0x000000100b127819 */ /* 0x000fe200000006ff */
[C---:B------:R-:W-:Y:S01]  /*1960*/  FADD.FTZ R79, R31.reuse, R79 ;  /* 0x0000004f1f4f7221 */ /* 0x040fe20000010000 */
[----:B------:R-:W-:Y:S01]  /*1970*/  FFMA.FTZ R80, R31, R175, R80 ;  /* 0x000000af1f507223 */ /* 0x000fe20000010050 */
[----:B------:R-:W-:Y:S01]  /*1980*/  @P0 FADD.FTZ R31, -R139, R183 ;  /* 0x000000b78b1f0221 */ /* 0x000fe20000010100 */
[----:B-1----:R-:W-:Y:S01]  /*1990*/  @P0 FMUL.FTZ R29, R29, R186 ;  /* 0x000000ba1d1d0220 */ /* 0x002fe20000410000 */
[----:B------:R-:W0:Y:S01]  /*19a0*/  @P0 MUFU.RCP R181, R17 ;  /* 0x0000001100b50308 */ /* 0x000e220000001000 */
[----:B------:R-:W-:Y:S01]  /*19b0*/  FMUL.FTZ R164, R164, R179 ;  /* 0x000000b3a4a47220 */ /* 0x000fe20000410000 */
[C---:B------:R-:W-:Y:S01]  /*19c0*/  FADD.FTZ R81, R179.reuse, R81 ;  /* 0x00000051b3517221 */ /* 0x040fe20000010000 */
[----:B------:R-:W-:Y:S01]  /*19d0*/  FFMA.FTZ R82, R179, R167, R82 ;  /* 0x000000a7b3527223 */ /* 0x000fe20000010052 */
[----:B------:R-:W-:Y:S01]  /*19e0*/  SHF.L.U32 R186, R2, 0x10, RZ ;  /* 0x0000001002ba7819 */ /* 0x000fe200000006ff */
[----:B---3--:R-:W-:-:S03]  /*19f0*/  @P0 FMUL.FTZ R31, R31, R188 ;  /* 0x000000bc1f1f0220 */ /* 0x008fc60000410000 */
[----:B------:R-:W1:Y:S01]  /*1a00*/  @P0 MUFU.RCP R178, R182 ;  /* 0x000000b600b20308 */ /* 0x000e620000001000 */
[----:B------:R-:W-:Y:S01]  /*1a10*/  PRMT R20, R20, 0x7632, R20 ;  /* 0x0000763214147816 */ /* 0x000fe20000000014 */
[----:B------:R-:W-:-:S06]  /*1a20*/  @!P0 FADD.FTZ R2, R19, -R150 ;  /* 0x8000009613028221 */ /* 0x000fcc0000010000 */
[----:B------:R-:W3:Y:S01]  /*1a30*/  @P0 MUFU.RCP R179, R18 ;  /* 0x0000001200b30308 */ /* 0x000ee20000001000 */
[----:B------:R-:W-:Y:S01]  /*1a40*/  SHF.L.U32 R191, R23, 0x10, RZ ;  /* 0x0000001017bf7819 */ /* 0x000fe200000006ff */
[----:B------:R-:W-:Y:S01]  /*1a50*/  @!P0 FMUL.FTZ R29, R149, R2 ;  /* 0x00000002951d8220 */ /* 0x000fe20000410000 */
[----:B------:R-:W-:-:S05]  /*1a60*/  SHF.L.U32 R189, R22, 0x10, RZ ;  /* 0x0000001016bd7819 */ /* 0x000fca00000006ff */
[----:B------:R-:W4:Y:S01]  /*1a70*/  @P0 MUFU.RCP R188, R186 ;  /* 0x000000ba00bc0308 */ /* 0x000f220000001000 */
[----:B------:R-:W-:Y:S01]  /*1a80*/  PRMT R23, R23, 0x7632, R23 ;  /* 0x0000763217177816 */ /* 0x000fe20000000017 */
[----:B------:R-:W-:Y:S01]  /*1a90*/  @!P0 FADD.FTZ R2, R183, -R150 ;  /* 0x80000096b7028221 */ /* 0x000fe20000010000 */
[----:B------:R-:W-:-:S05]  /*1aa0*/  SHF.L.U32 R187, R20, 0x10, RZ ;  /* 0x0000001014bb7819 */ /* 0x000fca00000006ff */
[----:B------:R-:W5:Y:S01]  /*1ab0*/  @P0 MUFU.RCP R180, R184 ;  /* 0x000000b800b40308 */ /* 0x000f620000001000 */
[----:B------:R-:W-:Y:S01]  /*1ac0*/  PRMT R21, R21, 0x7632, R21 ;  /* 0x0000763215157816 */ /* 0x000fe20000000015 */
[----:B------:R-:W-:Y:S01]  /*1ad0*/  FMUL.FTZ R162, R176, R177 ;  /* 0x000000b1b0a27220 */ /* 0x000fe20000410000 */
[C---:B------:R-:W-:Y:S01]  /*1ae0*/  FADD.FTZ R89, R177.reuse, R89 ;  /* 0x00000059b1597221 */ /* 0x040fe20000010000 */
[----:B------:R-:W-:-:S04]  /*1af0*/  FFMA.FTZ R90, R177, R165, R90 ;  /* 0x000000a5b15a7223 */ /* 0x000fc8000001005a */
[----:B------:R-:W5:Y:S01]  /*1b00*/  @P0 MUFU.RCP R190, R185 ;  /* 0x000000b900be0308 */ /* 0x000f620000001000 */
[----:B------:R-:W-:Y:S01]  /*1b10*/  PRMT R22, R22, 0x7632, R22 ;  /* 0x0000763216167816 */ /* 0x000fe20000000016 */
[----:B------:R-:W-:Y:S01]  /*1b20*/  @P0 FADD.FTZ R174, -R138, R189 ;  /* 0x000000bd8aae0221 */ /* 0x000fe20000010100 */
[----:B------:R-:W-:Y:S01]  /*1b30*/  SHF.L.U32 R23, R23, 0x10, RZ ;  /* 0x0000001017177819 */ /* 0x000fe200000006ff */
[----:B------:R-:W-:Y:S01]  /*1b40*/  @P0 FADD.FTZ R177, -R122, R187 ;  /* 0x000000bb7ab10221 */ /* 0x000fe20000010100 */
[----:B------:R-:W-:Y:S01]  /*1b50*/  @!P0 FMUL.FTZ R31, R149, R2 ;  /* 0x00000002951f8220 */ /* 0x000fe20000410000 */
[----:B------:R-:W-:Y:S01]  /*1b60*/  @P0 FADD.FTZ R176, -R137, R191 ;  /* 0x000000bf89b00221 */ /* 0x000fe20000010100 */
[----:B------:R-:W-:Y:S01]  /*1b70*/  SHF.L.U32 R21, R21, 0x10, RZ ;  /* 0x0000001015157819 */ /* 0x000fe200000006ff */
[--C-:B------:R-:W-:Y:S01]  /*1b80*/  @!P0 FADD.FTZ R2, R189, -R150.reuse ;  /* 0x80000096bd028221 */ /* 0x100fe20000010000 */
[--C-:B------:R-:W-:Y:S01]  /*1b90*/  @!P0 FADD.FTZ R20, R191, -R150.reuse ;  /* 0x80000096bf148221 */ /* 0x100fe20000010000 */
[----:B------:R-:W-:Y:S01]  /*1ba0*/  SHF.L.U32 R19, R22, 0x10, RZ ;  /* 0x0000001016137819 */ /* 0x000fe200000006ff */
[----:B0-----:R-:W-:Y:S01]  /*1bb0*/  @P0 FMUL.FTZ R174, R174, R181 ;  /* 0x000000b5aeae0220 */ /* 0x001fe20000410000 */
[----:B-1----:R-:W-:Y:S01]  /*1bc0*/  @P0 FMUL.FTZ R177, R177, R178 ;  /* 0x000000b2b1b10220 */ /* 0x002fe20000410000 */
[----:B------:R-:W-:Y:S01]  /*1bd0*/  @P0 FADD.FTZ R183, -R119, R23 ;  /* 0x0000001777b70221 */ /* 0x000fe20000010100 */
[----:B---3--:R-:W-:Y:S01]  /*1be0*/  @P0 FMUL.FTZ R176, R176, R179 ;  /* 0x000000b3b0b00220 */ /* 0x008fe20000410000 */
[----:B------:R-:W-:Y:S01]  /*1bf0*/  @!P0 FMUL.FTZ R174, R149, R2 ;  /* 0x0000000295ae8220 */ /* 0x000fe20000410000 */
[--C-:B------:R-:W-:Y:S01]  /*1c00*/  @!P0 FADD.FTZ R178, R23, -R150.reuse ;  /* 0x8000009617b28221 */ /* 0x100fe20000010000 */
[----:B------:R-:W-:Y:S01]  /*1c10*/  @P0 FADD.FTZ R179, -R121, R21 ;  /* 0x0000001579b30221 */ /* 0x000fe20000010100 */
[----:B------:R-:W-:Y:S01]  /*1c20*/  @!P0 FMUL.FTZ R176, R149, R20 ;  /* 0x0000001495b08220 */ /* 0x000fe20000410000 */
[--C-:B------:R-:W-:Y:S01]  /*1c30*/  @!P0 FADD.FTZ R2, R187, -R150.reuse ;  /* 0x80000096bb028221 */ /* 0x100fe20000010000 */
[--C-:B------:R-:W-:Y:S01]  /*1c40*/  @!P0 FADD.FTZ R20, R21, -R150.reuse ;  /* 0x8000009615148221 */ /* 0x100fe20000010000 */
[----:B------:R-:W-:Y:S01]  /*1c50*/  @P0 FADD.FTZ R181, -R120, R19 ;  /* 0x0000001378b50221 */ /* 0x000fe20000010100 */
[----:B----4-:R-:W-:Y:S01]  /*1c60*/  @P0 FMUL.FTZ R183, R183, R188 ;  /* 0x000000bcb7b70220 */ /* 0x010fe20000410000 */
[----:B------:R-:W-:Y:S01]  /*1c70*/  @!P0 FADD.FTZ R22, R19, -R150 ;  /* 0x8000009613168221 */ /* 0x000fe20000010000 */
[----:B------:R-:W-:Y:S01]  /*1c80*/  @!P0 FMUL.FTZ R183, R149, R178 ;  /* 0x000000b295b78220 */ /* 0x000fe20000410000 */
[----:B-----5:R-:W-:Y:S01]  /*1c90*/  @P0 FMUL.FTZ R179, R179, R180 ;  /* 0x000000b4b3b30220 */ /* 0x020fe20000410000 */
[C---:B------:R-:W-:Y:S01]  /*1ca0*/  @!P0 FMUL.FTZ R177, R149.reuse, R2 ;  /* 0x0000000295b18220 */ /* 0x040fe20000410000 */
[----:B------:R-:W-:Y:S01]  /*1cb0*/  SHF.L.U32 R178, R34, 0x10, RZ ;  /* 0x0000001022b27819 */ /* 0x000fe200000006ff */
[----:B------:R-:W-:Y:S01]  /*1cc0*/  @!P0 FMUL.FTZ R179, R149, R20 ;  /* 0x0000001495b38220 */ /* 0x000fe20000410000 */
[----:B------:R-:W-:Y:S01]  /*1cd0*/  SHF.L.U32 R2, R4, 0x10, RZ ;  /* 0x0000001004027819 */ /* 0x000fe200000006ff */
[----:B------:R-:W-:Y:S01]  /*1ce0*/  @P0 FMUL.FTZ R181, R181, R190 ;  /* 0x000000beb5b50220 */ /* 0x000fe20000410000 */
[----:B------:R-:W-:Y:S01]  /*1cf0*/  PRMT R20, R32, 0x7632, R20 ;  /* 0x0000763220147816 */ /* 0x000fe20000000014 */
[----:B------:R-:W-:Y:S01]  /*1d00*/  @!P0 FMUL.FTZ R181, R149, R22 ;  /* 0x0000001695b58220 */ /* 0x000fe20000410000 */
[----:B------:R-:W-:Y:S01]  /*1d10*/  PRMT R23, R34, 0x7632, R23 ;  /* 0x0000763222177816 */ /* 0x000fe20000000017 */
[----:B------:R-:W0:Y:S01]  /*1d20*/  @P0 MUFU.RCP R193, R2 ;  /* 0x0000000200c10308 */ /* 0x000e220000001000 */
[----:B------:R-:W-:-:S02]  /*1d30*/  SHF.L.U32 R19, R32, 0x10, RZ ;  /* 0x0000001020137819 */ /* 0x000fc400000006ff */
[C---:B------:R-:W-:Y:S02]  /*1d40*/  SHF.L.U32 R21, R33.reuse, 0x10, RZ ;  /* 0x0000001021157819 */ /* 0x040fe400000006ff */
[----:B------:R-:W-:Y:S01]  /*1d50*/  PRMT R22, R33, 0x7632, R22 ;  /* 0x0000763221167816 */ /* 0x000fe20000000016 */
[----:B------:R-:W-:Y:S01]  /*1d60*/  FMUL.FTZ R33, R17, R178 ;  /* 0x000000b211217220 */ /* 0x000fe20000410000 */
[----:B------:R-:W-:Y:S02]  /*1d70*/  SHF.L.U32 R17, R20, 0x10, RZ ;  /* 0x0000001014117819 */ /* 0x000fe400000006ff */
[----:B------:R-:W-:Y:S01]  /*1d80*/  SHF.L.U32 R23, R23, 0x10, RZ ;  /* 0x0000001017177819 */ /* 0x000fe200000006ff */
        /* <DEDUP_REMOVED lines=8> */
[----:B------:R-:W-:Y:S01]  /*1e10*/  FMUL.FTZ R182, R185, R23 ;  /* 0x00000017b9b67220 */ /* 0x000fe20000410000 */
[----:B------:R-:W-:Y:S01]  /*1e20*/  SHF.L.U32 R19, R22, 0x10, RZ ;  /* 0x0000001016137819 */ /* 0x000fe200000006ff */
[----:B------:R-:W1:Y:S01]  /*1e30*/  @P0 MUFU.RCP R195, R3 ;  /* 0x0000000300c30308 */ /* 0x000e620000001000 */
[----:B------:R-:W-:-:S02]  /*1e40*/  SHF.L.U32 R185, R24, 0x10, RZ ;  /* 0x0000001018b97819 */ /* 0x000fc400000006ff */
[----:B------:R-:W-:Y:S01]  /*1e50*/  PRMT R187, R35, 0x7632, R187 ;  /* 0x0000763223bb7816 */ /* 0x000fe200000000bb */
[----:B------:R-:W-:Y:S01]  /*1e60*/  FMUL.FTZ R35, R18, R180 ;  /* 0x000000b412237220 */ /* 0x000fe20000410000 */
[C---:B------:R-:W-:Y:S01]  /*1e70*/  FADD.FTZ R61, R180.reuse, R61 ;  /* 0x0000003db43d7221 */ /* 0x040fe20000010000 */
[----:B------:R-:W-:Y:S01]  /*1e80*/  FFMA.FTZ R49, R180, R176, R49 ;  /* 0x000000b0b4317223 */ /* 0x000fe20000010031 */
[----:B------:R-:W-:Y:S01]  /*1e90*/  PRMT R18, R24, 0x7632, R18 ;  /* 0x0000763218127816 */ /* 0x000fe20000000012 */
[----:B------:R-:W-:Y:S01]  /*1ea0*/  FMUL.FTZ R180, R184, R19 ;  /* 0x00000013b8b47220 */ /* 0x000fe20000410000 */
[C---:B------:R-:W-:Y:S01]  /*1eb0*/  FADD.FTZ R71, R19.reuse, R71 ;  /* 0x0000004713477221 */ /* 0x040fe20000010000 */
[----:B------:R-:W-:Y:S01]  /*1ec0*/  FFMA.FTZ R72, R19, R179, R72 ;  /* 0x000000b313487223 */ /* 0x000fe20000010048 */
[----:B------:R-:W-:Y:S01]  /*1ed0*/  @P0 FADD.FTZ R24, -R136, R185 ;  /* 0x000000b988180221 */ /* 0x000fe20000010100 */
[C---:B------:R-:W-:Y:S02]  /*1ee0*/  PRMT R19, R25.reuse, 0x7632, R19 ;  /* 0x0000763219137816 */ /* 0x040fe40000000013 */
[----:B------:R-:W-:Y:S01]  /*1ef0*/  SHF.L.U32 R194, R25, 0x10, RZ ;  /* 0x0000001019c27819 */ /* 0x000fe200000006ff */
[----:B0-----:R-:W-:Y:S01]  /*1f00*/  @P0 FMUL.FTZ R24, R24, R193 ;  /* 0x000000c118180220 */ /* 0x001fe20000410000 */
[----:B------:R-:W-:Y:S01]  /*1f10*/  SHF.L.U32 R193, R19, 0x10, RZ ;  /* 0x0000001013c17819 */ /* 0x000fe200000006ff */
[----:B------:R-:W-:Y:S01]  /*1f20*/  @!P0 FADD.FTZ R20, R185, -R150 ;  /* 0x80000096b9148221 */ /* 0x000fe20000010000 */
[----:B------:R-:W-:Y:S01]  /*1f30*/  FADD.FTZ R19, RZ, R0 ;  /* 0x00000000ff137221 */ /* 0x000fe20000010000 */
[----:B------:R-:W-:Y:S01]  /*1f40*/  FMUL.FTZ R34, R16, R21 ;  /* 0x0000001510227220 */ /* 0x000fe20000410000 */
[C---:B------:R-:W-:Y:S01]  /*1f50*/  FADD.FTZ R73, R21.reuse, R73 ;  /* 0x0000004915497221 */ /* 0x040fe20000010000 */
[----:B------:R-:W-:Y:S01]  /*1f60*/  FFMA.FTZ R74, R21, R31, R74 ;  /* 0x0000001f154a7223 */ /* 0x000fe2000001004a */
[----:B------:R-:W-:Y:S01]  /*1f70*/  FFMA.FTZ R185, R0, R40, RZ ;  /* 0x0000002800b97223 */ /* 0x000fe200000100ff */
[----:B------:R-:W-:-:S02]  /*1f80*/  SHF.L.U32 R201, R26, 0x10, RZ ;  /* 0x000000101ac97819 */ /* 0x000fc400000006ff */
[----:B------:R-:W-:Y:S01]  /*1f90*/  PRMT R21, R26, 0x7632, R21 ;  /* 0x000076321a157816 */ /* 0x000fe20000000015 */
[----:B------:R-:W-:Y:S01]  /*1fa0*/  @P0 FADD.FTZ R26, -R135, R194 ;  /* 0x000000c2871a0221 */ /* 0x000fe20000010100 */
[----:B------:R-:W-:Y:S01]  /*1fb0*/  FADD.FTZ R19, R19, R154 ;  /* 0x0000009a13137221 */ /* 0x000fe20000010000 */
[----:B------:R-:W-:Y:S02]  /*1fc0*/  FFMA.FTZ R185, R154, R153, R185 ;  /* 0x000000999ab97223 */ /* 0x000fe400000100b9 */
[----:B-1----:R-:W-:Y:S01]  /*1fd0*/  @P0 FMUL.FTZ R26, R26, R195 ;  /* 0x000000c31a1a0220 */ /* 0x002fe20000410000 */
[----:B------:R-:W-:Y:S01]  /*1fe0*/  SHF.L.U32 R195, R21, 0x10, RZ ;  /* 0x0000001015c37819 */ /* 0x000fe200000006ff */
        /* <DEDUP_REMOVED lines=9> */
[----:B------:R-:W-:Y:S01]  /*2080*/  PRMT R17, R5, 0x7632, R17 ;  /* 0x0000763205117816 */ /* 0x000fe20000000011 */
[----:B------:R-:W-:Y:S01]  /*2090*/  FADD.FTZ R19, R19, R158 ;  /* 0x0000009e13137221 */ /* 0x000fe20000010000 */
[----:B------:R-:W-:Y:S01]  /*20a0*/  PRMT R22, R6, 0x7632, R22 ;  /* 0x0000763206167816 */ /* 0x000fe20000000016 */
        /* <DEDUP_REMOVED lines=8> */
[----:B------:R-:W-:-:S02]  /*2130*/  SHF.L.U32 R17, R17, 0x10, RZ ;  /* 0x0000001011117819 */ /* 0x000fc400000006ff */
[----:B------:R-:W-:Y:S01]  /*2140*/  SHF.L.U32 R18, R22, 0x10, RZ ;  /* 0x0000001016127819 */ /* 0x000fe200000006ff */
[----:B------:R-:W0:Y:S01]  /*2150*/  @P0 MUFU.RCP R197, R189 ;  /* 0x000000bd00c50308 */ /* 0x000e220000001000 */
[----:B------:R-:W-:Y:S01]  /*2160*/  FADD.FTZ R19, R19, R160 ;  /* 0x000000a013137221 */ /* 0x000fe20000010000 */
[----:B------:R-:W-:-:S06]  /*2170*/  FFMA.FTZ R21, R160, R159, R21 ;  /* 0x0000009fa0157223 */ /* 0x000fcc0000010015 */
[----:B------:R-:W1:Y:S01]  /*2180*/  @P0 MUFU.RCP R192, R17 ;  /* 0x0000001100c00308 */ /* 0x000e620000001000 */
[----:B------:R-:W-:Y:S01]  /*2190*/  FADD.FTZ R19, R19, R28 ;  /* 0x0000001c13137221 */ /* 0x000fe20000010000 */
[----:B------:R-:W-:-:S06]  /*21a0*/  FFMA.FTZ R21, R28, R161, R21 ;  /* 0x000000a11c157223 */ /* 0x000fcc0000010015 */
[----:B------:R-:W3:Y:S01]  /*21b0*/  @P0 MUFU.RCP R22, R18 ;  /* 0x0000001200160308 */ /* 0x000ee20000001000 */
[----:B------:R-:W-:Y:S01]  /*21c0*/  @!P0 FMUL.FTZ R24, R149, R20 ;  /* 0x0000001495188220 */ /* 0x000fe20000410000 */
[----:B------:R-:W-:Y:S01]  /*21d0*/  @!P0 FADD.FTZ R20, R194, -R150 ;  /* 0x80000096c2148221 */ /* 0x000fe20000010000 */
[----:B------:R-:W-:Y:S01]  /*21e0*/  FADD.FTZ R19, R19, R166 ;  /* 0x000000a613137221 */ /* 0x000fe20000010000 */
[C---:B------:R-:W-:Y:S01]  /*21f0*/  FADD.FTZ R58, R23.reuse, R58 ;  /* 0x0000003a173a7221 */ /* 0x040fe20000010000 */
[----:B------:R-:W-:Y:S01]  /*2200*/  FFMA.FTZ R46, R23, R181, R46 ;  /* 0x000000b5172e7223 */ /* 0x000fe2000001002e */
[----:B------:R-:W-:Y:S01]  /*2210*/  FFMA.FTZ R21, R166, R169, R21 ;  /* 0x000000a9a6157223 */ /* 0x000fe20000010015 */
[C---:B------:R-:W-:Y:S01]  /*2220*/  PRMT R23, R27.reuse, 0x7632, R23 ;  /* 0x000076321b177816 */ /* 0x040fe20000000017 */
[----:B------:R-:W-:Y:S01]  /*2230*/  @P0 FADD.FTZ R186, -R134, R201 ;  /* 0x000000c986ba0221 */ /* 0x000fe20000010100 */
[----:B------:R-:W-:Y:S01]  /*2240*/  SHF.L.U32 R198, R27, 0x10, RZ ;  /* 0x000000101bc67819 */ /* 0x000fe200000006ff */
[----:B------:R-:W-:Y:S01]  /*2250*/  @!P0 FMUL.FTZ R26, R149, R20 ;  /* 0x00000014951a8220 */ /* 0x000fe20000410000 */
[----:B------:R-:W-:Y:S01]  /*2260*/  FADD.FTZ R19, R19, R30 ;  /* 0x0000001e13137221 */ /* 0x000fe20000010000 */
[----:B------:R-:W-:Y:S01]  /*2270*/  @P0 FADD.FTZ R27, -R117, R193 ;  /* 0x000000c1751b0221 */ /* 0x000fe20000010100 */
[----:B------:R-:W-:Y:S01]  /*2280*/  @!P0 FADD.FTZ R20, R201, -R150 ;  /* 0x80000096c9148221 */ /* 0x000fe20000010000 */
[----:B------:R-:W-:Y:S01]  /*2290*/  @P0 FADD.FTZ R185, -R116, R195 ;  /* 0x000000c374b90221 */ /* 0x000fe20000010100 */
[----:B------:R-:W-:Y:S01]  /*22a0*/  FFMA.FTZ R21, R30, R163, R21 ;  /* 0x000000a31e157223 */ /* 0x000fe20000010015 */
[----:B------:R-:W-:Y:S01]  /*22b0*/  SHF.L.U32 R23, R23, 0x10, RZ ;  /* 0x0000001017177819 */ /* 0x000fe200000006ff */
[----:B0-----:R-:W-:Y:S01]  /*22c0*/  @P0 FMUL.FTZ R186, R186, R197 ;  /* 0x000000c5baba0220 */ /* 0x001fe20000410000 */
[----:B------:R-:W-:Y:S01]  /*22d0*/  PRMT R16, R4, 0x7632, R16 ;  /* 0x0000763204107816 */ /* 0x000fe20000000010 */
[----:B------:R-:W-:Y:S01]  /*22e0*/  FADD.FTZ R19, R19, R168 ;  /* 0x000000a813137221 */ /* 0x000fe20000010000 */
[----:B-1----:R-:W-:Y:S01]  /*22f0*/  @P0 FMUL.FTZ R27, R27, R192 ;  /* 0x000000c01b1b0220 */ /* 0x002fe20000410000 */
[----:B------:R-:W-:Y:S01]  /*2300*/  @!P0 FMUL.FTZ R186, R149, R20 ;  /* 0x0000001495ba8220 */ /* 0x000fe20000410000 */
[----:B---3--:R-:W-:Y:S01]  /*2310*/  @P0 FMUL.FTZ R185, R185, R22 ;  /* 0x00000016b9b90220 */ /* 0x008fe20000410000 */
[----:B------:R-:W-:Y:S01]  /*2320*/  FFMA.FTZ R21, R168, R171, R21 ;  /* 0x000000aba8157223 */ /* 0x000fe20000010015 */
[----:B------:R-:W-:Y:S01]  /*2330*/  @P0 FADD.FTZ R25, -R118, R187 ;  /* 0x000000bb76190221 */ /* 0x000fe20000010100 */
[--C-:B------:R-:W-:Y:S01]  /*2340*/  @!P0 FADD.FTZ R194, R198, -R150.reuse ;  /* 0x80000096c6c28221 */ /* 0x100fe20000010000 */
[--C-:B------:R-:W-:Y:S01]  /*2350*/  @!P0 FADD.FTZ R20, R187, -R150.reuse ;  /* 0x80000096bb148221 */ /* 0x100fe20000010000 */
[--C-:B------:R-:W-:Y:S01]  /*2360*/  @!P0 FADD.FTZ R22, R193, -R150.reuse ;  /* 0x80000096c1168221 */ /* 0x100fe20000010000 */
[--C-:B------:R-:W-:Y:S01]  /*2370*/  @!P0 FADD.FTZ R192, R195, -R150.reuse ;  /* 0x80000096c3c08221 */ /* 0x100fe20000010000 */
[----:B------:R-:W-:Y:S01]  /*2380*/  SHF.L.U32 R16, R16, 0x10, RZ ;  /* 0x0000001010107819 */ /* 0x000fe200000006ff */
[----:B------:R-:W-:Y:S01]  /*2390*/  @!P0 FADD.FTZ R150, R23, -R150 ;  /* 0x8000009617968221 */ /* 0x000fe20000010000 */
[----:B------:R-:W-:Y:S01]  /*23a0*/  @P0 FADD.FTZ R187, -R115, R23 ;  /* 0x0000001773bb0221 */ /* 0x000fe20000010100 */
[----:B------:R-:W-:Y:S01]  /*23b0*/  FADD.FTZ R23, R19, R162 ;  /* 0x000000a213177221 */ /* 0x000fe20000010000 */
[----:B------:R-:W-:Y:S01]  /*23c0*/  FFMA.FTZ R21, R162, R165, R21 ;  /* 0x000000a5a2157223 */ /* 0x000fe20000010015 */
[----:B------:R-:W0:Y:S02]  /*23d0*/  @P0 MUFU.RCP R190, R16 ;  /* 0x0000001000be0308 */ /* 0x000e240000001000 */
[----:B------:R-:W-:Y:S01]  /*23e0*/  FADD.FTZ R23, R23, R170 ;  /* 0x000000aa17177221 */ /* 0x000fe20000010000 */
[----:B------:R-:W-:Y:S01]  /*23f0*/  FFMA.FTZ R21, R170, R173, R21 ;  /* 0x000000adaa157223 */ /* 0x000fe20000010015 */
[----:B------:R-:W-:Y:S01]  /*2400*/  @!P0 FMUL.FTZ R27, R149, R22 ;  /* 0x00000016951b8220 */ /* 0x000fe20000410000 */
[----:B--2---:R-:W-:Y:S01]  /*2410*/  SHF.L.U32 R22, R37, 0x10, RZ ;  /* 0x0000001025167819 */ /* 0x004fe200000006ff */
[----:B------:R-:W-:Y:S01]  /*2420*/  FADD.FTZ R23, R23, R164 ;  /* 0x000000a417177221 */ /* 0x000fe20000010000 */
[----:B------:R-:W-:Y:S01]  /*2430*/  PRMT R19, R37, 0x7632, R19 ;  /* 0x0000763225137816 */ /* 0x000fe20000000013 */
[--C-:B------:R-:W-:Y:S01]  /*2440*/  FFMA.FTZ R37, R164, R167, R21.reuse ;  /* 0x000000a7a4257223 */ /* 0x100fe20000010015 */
[----:B------:R-:W-:Y:S01]  /*2450*/  @!P0 FMUL.FTZ R185, R149, R192 ;  /* 0x000000c095b98220 */ /* 0x000fe20000410000 */
[----:B------:R-:W-:Y:S01]  /*2460*/  SHF.L.U32 R192, R39, 0x10, RZ ;  /* 0x0000001027c07819 */ /* 0x000fe200000006ff */
[----:B------:R-:W-:Y:S01]  /*2470*/  FADD.FTZ R23, R23, R172 ;  /* 0x000000ac17177221 */ /* 0x000fe20000010000 */
[----:B------:R-:W-:Y:S01]  /*2480*/  PRMT R21, R39, 0x7632, R21 ;  /* 0x0000763227157816 */ /* 0x000fe20000000015 */
[----:B------:R-:W-:-:S02]  /*2490*/  FFMA.FTZ R39, R172, R175, R37 ;  /* 0x000000afac277223 */ /* 0x000fc40000010025 */
[----:B------:R-:W-:Y:S02]  /*24a0*/  FADD.FTZ R23, R23, R32 ;  /* 0x0000002017177221 */ /* 0x000fe40000010000 */
[----:B------:R-:W-:Y:S01]  /*24b0*/  FFMA.FTZ R193, R32, R29, R39 ;  /* 0x0000001d20c17223 */ /* 0x000fe20000010027 */
[----:B0-----:R-:W-:Y:S01]  /*24c0*/  @P0 FMUL.FTZ R25, R25, R190 ;  /* 0x000000be19190220 */ /* 0x001fe20000410000 */
[----:B------:R-:W-:Y:S01]  /*24d0*/  FADD.FTZ R23, R23, R178 ;  /* 0x000000b217177221 */ /* 0x000fe20000010000 */
[----:B------:R-:W-:Y:S01]  /*24e0*/  @!P0 FMUL.FTZ R25, R149, R20 ;  /* 0x0000001495198220 */ /* 0x000fe20000410000 */
[----:B------:R-:W-:Y:S01]  /*24f0*/  FFMA.FTZ R193, R178, R177, R193 ;  /* 0x000000b1b2c17223 */ /* 0x000fe200000100c1 */
[----:B------:R-:W-:Y:S02]  /*2500*/  PRMT R190, R7, 0x7632, R190 ;  /* 0x0000763207be7816 */ /* 0x000fe400000000be */
[----:B------:R-:W-:Y:S01]  /*2510*/  SHF.L.U32 R20, R36, 0x10, RZ ;  /* 0x0000001024147819 */ /* 0x000fe200000006ff */
[----:B------:R-:W-:Y:S01]  /*2520*/  FADD.FTZ R23, R23, R34 ;  /* 0x0000002217177221 */ /* 0x000fe20000010000 */
[----:B------:R-:W-:Y:S01]  /*2530*/  FFMA.FTZ R193, R34, R31, R193 ;  /* 0x0000001f22c17223 */ /* 0x000fe200000100c1 */
[----:B------:R-:W-:-:S02]  /*2540*/  SHF.L.U32 R190, R190, 0x10, RZ ;  /* 0x00000010bebe7819 */ /* 0x000fc400000006ff */
[----:B------:R-:W-:Y:S01]  /*2550*/  FMUL.FTZ R37, R2, R20 ;  /* 0x0000001402257220 */ /* 0x000fe20000410000 */
[C---:B------:R-:W-:Y:S01]  /*2560*/  FADD.FTZ R63, R20.reuse, R63 ;  /* 0x0000003f143f7221 */ /* 0x040fe20000010000 */
[----:B------:R-:W-:Y:S01]  /*2570*/  FFMA.FTZ R51, R20, R24, R51 ;  /* 0x0000001814337223 */ /* 0x000fe20000010033 */
[----:B------:R-:W-:Y:S01]  /*2580*/  FADD.FTZ R2, R23, R180 ;  /* 0x000000b417027221 */ /* 0x000fe20000010000 */
[----:B------:R-:W-:Y:S01]  /*2590*/  FFMA.FTZ R20, R180, R179, R193 ;  /* 0x000000b3b4147223 */ /* 0x000fe200000100c1 */
[----:B------:R-:W0:Y:S02]  /*25a0*/  @P0 MUFU.RCP R196, R190 ;  /* 0x000000be00c40308 */ /* 0x000e240000001000 */
[----:B------:R-:W-:Y:S01]  /*25b0*/  FADD.FTZ R23, R2, R33 ;  /* 0x0000002102177221 */ /* 0x000fe20000010000 */
[----:B------:R-:W-:Y:S01]  /*25c0*/  FFMA.FTZ R193, R33, R174, R20 ;  /* 0x000000ae21c17223 */ /* 0x000fe20000010014 */
[----:B------:R-:W-:Y:S02]  /*25d0*/  PRMT R36, R36, 0x7632, R36 ;  /* 0x0000763224247816 */ /* 0x000fe40000000024 */
[----:B------:R-:W-:Y:S01]  /*25e0*/  FADD.FTZ R2, R23, R182 ;  /* 0x000000b617027221 */ /* 0x000fe20000010000 */
[----:B------:R-:W-:Y:S01]  /*25f0*/  FFMA.FTZ R20, R182, R181, R193 ;  /* 0x000000b5b6147223 */ /* 0x000fe200000100c1 */
[----:B------:R-:W-:Y:S01]  /*2600*/  FMUL.FTZ R39, R3, R22 ;  /* 0x0000001603277220 */ /* 0x000fe20000410000 */
[----:B------:R-:W-:Y:S01]  /*2610*/  SHF.L.U32 R3, R36, 0x10, RZ ;  /* 0x0000001024037819 */ /* 0x000fe200000006ff */
[----:B------:R-:W-:Y:S01]  /*2620*/  FADD.FTZ R23, R2, R35 ;  /* 0x0000002302177221 */ /* 0x000fe20000010000 */
[----:B------:R-:W-:-:S03]  /*2630*/  FFMA.FTZ R193, R35, R176, R20 ;  /* 0x000000b023c17223 */ /* 0x000fc60000010014 */
[----:B------:R-:W-:Y:S01]  /*2640*/  FMUL.FTZ R36, R16, R3 ;  /* 0x0000000310247220 */ /* 0x000fe20000410000 */
[----:B------:R-:W-:Y:S01]  /*2650*/  FADD.FTZ R2, R23, R184 ;  /* 0x000000b817027221 */ /* 0x000fe20000010000 */
[----:B------:R-:W-:Y:S01]  /*2660*/  FFMA.FTZ R16, R184, R183, R193 ;  /* 0x000000b7b8107223 */ /* 0x000fe200000100c1 */
[----:B------:R-:W-:Y:S01]  /*2670*/  SHF.L.U32 R191, R7, 0x10, RZ ;  /* 0x0000001007bf7819 */ /* 0x000fe200000006ff */
[----:B0-----:R-:W-:Y:S01]  /*2680*/  @P0 FMUL.FTZ R187, R187, R196 ;  /* 0x000000c4bbbb0220 */ /* 0x001fe20000410000 */
[----:B------:R-:W-:Y:S01]  /*2690*/  @!P0 FMUL.FTZ R187, R149, R150 ;  /* 0x0000009695bb8220 */ /* 0x000fe20000410000 */
[----:B------:R-:W-:Y:S01]  /*26a0*/  FADD.FTZ R23, R2, R37 ;  /* 0x0000002502177221 */ /* 0x000fe20000010000 */
[C---:B------:R-:W-:Y:S01]  /*26b0*/  SHF.L.U32 R150, R38.reuse, 0x10, RZ ;  /* 0x0000001026967819 */ /* 0x040fe200000006ff */
[----:B------:R-:W-:Y:S01]  /*26c0*/  FFMA.FTZ R193, R37, R24, R16 ;  /* 0x0000001825c17223 */ /* 0x000fe20000010010 */
[----:B------:R-:W-:Y:S01]  /*26d0*/  PRMT R38, R38, 0x7632, R38 ;  /* 0x0000763226267816 */ /* 0x000fe20000000026 */
[----:B------:R-:W0:Y:S01]  /*26e0*/  @P0 MUFU.RCP R199, R191 ;  /* 0x000000bf00c70308 */ /* 0x000e220000001000 */
[----:B------:R-:W-:Y:S01]  /*26f0*/  SHF.L.U32 R19, R19, 0x10, RZ ;  /* 0x0000001013137819 */ /* 0x000fe200000006ff */
[----:B------:R-:W-:Y:S01]  /*2700*/  FADD.FTZ R2, R23, R36 ;  /* 0x0000002417027221 */ /* 0x000fe20000010000 */
[C---:B------:R-:W-:Y:S01]  /*2710*/  FADD.FTZ R62, R3.reuse, R62 ;  /* 0x0000003e033e7221 */ /* 0x040fe20000010000 */
[-C--:B------:R-:W-:Y:S01]  /*2720*/  FFMA.FTZ R50, R3, R25.reuse, R50 ;  /* 0x0000001903327223 */ /* 0x080fe20000010032 */
        /* <DEDUP_REMOVED lines=9> */
[-C--:B------:R-:W-:Y:S01]  /*27c0*/  FFMA.FTZ R55, R150, R186.reuse, R55 ;  /* 0x000000ba96377223 */ /* 0x080fe20000010037 */
[----:B------:R-:W-:Y:S01]  /*27d0*/  FMUL.FTZ R150, R18, R3 ;  /* 0x0000000312967220 */ /* 0x000fe20000410000 */
[----:B------:R-:W-:Y:S01]  /*27e0*/  FADD.FTZ R2, R17, R38 ;  /* 0x0000002611027221 */ /* 0x000fe20000010000 */
[----:B------:R-:W-:Y:S01]  /*27f0*/  FFMA.FTZ R18, R38, R27, R19 ;  /* 0x0000001b26127223 */ /* 0x000fe20000010013 */
[C---:B------:R-:W-:Y:S01]  /*2800*/  FADD.FTZ R66, R3.reuse, R66 ;  /* 0x0000004203427221 */ /* 0x040fe20000010000 */
[----:B------:R-:W-:Y:S01]  /*2810*/  FFMA.FTZ R54, R3, R185, R54 ;  /* 0x000000b903367223 */ /* 0x000fe20000010036 */
[----:B------:R-:W-:Y:S01]  /*2820*/  @P0 FADD.FTZ R188, -R133, R198 ;  /* 0x000000c685bc0221 */ /* 0x000fe20000010100 */
[----:B------:R-:W-:Y:S01]  /*2830*/  FADD.FTZ R3, R2, R189 ;  /* 0x000000bd02037221 */ /* 0x000fe20000010000 */
[----:B------:R-:W-:Y:S01]  /*2840*/  FFMA.FTZ R19, R189, R186, R18 ;  /* 0x000000babd137223 */ /* 0x000fe20000010012 */
[----:B------:R-:W-:Y:S01]  /*2850*/  SHF.L.U32 R21, R21, 0x10, RZ ;  /* 0x0000001015157819 */ /* 0x000fe200000006ff */
[----:B0-----:R-:W-:Y:S01]  /*2860*/  @P0 FMUL.FTZ R188, R188, R199 ;  /* 0x000000c7bcbc0220 */ /* 0x001fe20000410000 */
[----:B------:R-:W-:Y:S01]  /*2870*/  FMUL.FTZ R191, R191, R192 ;  /* 0x000000c0bfbf7220 */ /* 0x000fe20000410000 */
[----:B------:R-:W-:Y:S01]  /*2880*/  FADD.FTZ R2, R3, R150 ;  /* 0x0000009603027221 */ /* 0x000fe20000010000 */
[----:B------:R-:W-:Y:S01]  /*2890*/  @!P0 FMUL.FTZ R188, R149, R194 ;  /* 0x000000c295bc8220 */ /* 0x000fe20000410000 */
        /* <DEDUP_REMOVED lines=11> */
[----:B------:R-:W-:Y:S01]  /*2950*/  FFMA.FTZ R57, R192, R188, R57 ;  /* 0x000000bcc0397223 */ /* 0x000fe20000010039 */
[----:B------:R-:W-:Y:S01]  /*2960*/  LOP3.LUT P2, RZ, R70, 0x1f, RZ, 0xc0, !PT ;  /* 0x0000001f46ff7812 */ /* 0x000fe2000784c0ff */
        /* <DEDUP_REMOVED lines=23> */
.L_x_3873:
[----:B------:R-:W3:Y:S01]  /*2ae0*/  @!P2 S2R R21, SR_CgaCtaId ;  /* 0x000000000015a919 */ /* 0x000ee20000008800 */
[----:B------:R-:W-:Y:S01]  /*2af0*/  @!P2 MOV R20, 0x400 ;  /* 0x000004000014a802 */ /* 0x000fe20000000f00 */
[----:B01----:R-:W-:Y:S01]  /*2b00*/  FADD.FTZ R2, R2, R19 ;  /* 0x0000001302027221 */ /* 0x003fe20000010000 */
[----:B------:R-:W-:Y:S01]  /*2b10*/  @!P2 LOP3.LUT R16, R16, 0x3, RZ, 0xc0, !PT ;  /* 0x000000031010a812 */ /* 0x000fe200078ec0ff */
[----:B--2---:R-:W-:Y:S01]  /*2b20*/  FADD.FTZ R3, R3, R18 ;  /* 0x0000001203037221 */ /* 0x004fe20000010000 */
[----:B------:R-:W-:Y:S05]  /*2b30*/  WARPSYNC.ALL ;  /* 0x0000000000007948 */ /* 0x000fea0003800000 */
[----:B------:R-:W-:-:S02]  /*2b40*/  IADD3 R132, R132, UR8, RZ ;  /* 0x0000000884847c10 */ /* 0x000fc4000fffe0ff */
[----:B---3--:R-:W-:Y:S02]  /*2b50*/  @!P2 LEA R114, R21, R20, 0x18 ;  /* 0x000000141572a211 */ /* 0x008fe400078ec0ff */
[C---:B------:R-:W-:Y:S02]  /*2b60*/  @!P2 IADD3 R21, R17.reuse, R16, RZ ;  /* 0x000000101115a210 */ /* 0x040fe40007ffe0ff */
[-C--:B------:R-:W-:Y:S02]  /*2b70*/  LEA R193, R17, R114.reuse, 0x3 ;  /* 0x0000007211c17211 */ /* 0x080fe400078e18ff */
[----:B------:R-:W-:-:S05]  /*2b80*/  @!P2 LEA R192, R21, R114, 0x3 ;  /* 0x0000007215c0a211 */ /* 0x000fca00078e18ff */
[----:B------:R-:W-:Y:S01]  /*2b90*/  @!P2 STS.64 [R192+0x4000], R2 ;  /* 0x00400002c000a388 */ /* 0x000fe20000000a00 */
[----:B------:R-:W-:Y:S01]  /*2ba0*/  BAR.SYNC.DEFER_BLOCKING 0x0 ;  /* 0x0000000000007b1d */ /* 0x000fe20000010000 */
[----:B------:R-:W-:-:S05]  /*2bb0*/  ISETP.GE.AND P2, PT, R132, UR9, PT ;  /* 0x0000000984007c0c */ /* 0x000fca000bf46270 */
        /* <DEDUP_REMOVED lines=11> */
[----:B------:R-:W-:-:S04]  /*2c70*/  FMUL.FTZ R3, R16, 0.000244140625 ;  /* 0x3980000010037820 */ /* 0x000fc80000410000 */
        /* <DEDUP_REMOVED lines=65> */
[----:B------:R-:W-:Y:S01]  /*3090*/  LOP3.LUT R33, R151, 0x80, RZ, 0xfc, !PT ;  /* 0x0000008097217812 */ /* 0x000fe200078efcff */
[----:B------:R-:W-:Y:S01]  /*30a0*/  FMUL.FTZ R0, R149, R0 ;  /* 0x0000000095007220 */ /* 0x000fe20000410000 */
[----:B------:R-:W-:Y:S01]  /*30b0*/  LOP3.LUT R35, R151, 0x100, RZ, 0xfc, !PT ;  /* 0x0000010097237812 */ /* 0x000fe200078efcff */
[----:B------:R-:W-:Y:S01]  /*30c0*/  FMUL.FTZ R21, R149, R154 ;  /* 0x0000009a95157220 */ /* 0x000fe20000410000 */
        /* <DEDUP_REMOVED lines=42> */
[----:B------:R-:W-:Y:S02]  /*3370*/  F2FP.BF16.F32.PACK_AB R16, R21, R0 ;  /* 0x000000001510723e */ /* 0x000fe400000010ff */
[----:B------:R-:W-:Y:S02]  /*3380*/  F2FP.BF16.F32.PACK_AB R23, R39, R164 ;  /* 0x000000a42717723e */ /* 0x000fe400000010ff */
[----:B------:R-:W-:Y:S01]  /*3390*/  F2FP.BF16.F32.PACK_AB R21, R29, R30 ;  /* 0x0000001e1d15723e */ /* 0x000fe200000010ff */
[----:B------:R0:W-:Y:S01]  /*33a0*/  STG.E.128 desc[UR6][R2.64], R16 ;  /* 0x0000001002007986 */ /* 0x0001e2000c101d06 */
[----:B------:R-:W-:Y:S02]  /*33b0*/  F2FP.BF16.F32.PACK_AB R25, R43, R28 ;  /* 0x0000001c2b19723e */ /* 0x000fe400000010ff */
[----:B------:R-:W-:Y:S01]  /*33c0*/  F2FP.BF16.F32.PACK_AB R24, R41, R24 ;  /* 0x000000182918723e */ /* 0x000fe200000010ff */
[----:B------:R0:W-:Y:S01]  /*33d0*/  STG.E.128 desc[UR6][R32.64], R20 ;  /* 0x0000001420007986 */ /* 0x0001e2000c101d06 */
[----:B------:R-:W-:-:S02]  /*33e0*/  F2FP.BF16.F32.PACK_AB R31, R149, R192 ;  /* 0x000000c0951f723e */ /* 0x000fc400000010ff */
[----:B------:R-:W-:Y:S01]  /*33f0*/  F2FP.BF16.F32.PACK_AB R30, R159, R188 ;  /* 0x000000bc9f1e723e */ /* 0x000fe200000010ff */
[----:B------:R0:W-:Y:S01]  /*3400*/  STG.E.128 desc[UR6][R34.64], R24 ;  /* 0x0000001822007986 */ /* 0x0001e2000c101d06 */
[----:B------:R-:W-:Y:S02]  /*3410*/  F2FP.BF16.F32.PACK_AB R29, R157, R40 ;  /* 0x000000289d1d723e */ /* 0x000fe400000010ff */
[----:B------:R-:W-:Y:S02]  /*3420*/  F2FP.BF16.F32.PACK_AB R28, R155, R38 ;  /* 0x000000269b1c723e */ /* 0x000fe400000010ff */
[----:B------:R-:W-:-:S03]  /*3430*/  SEL R154, RZ, 0x1, P1 ;  /* 0x00000001ff9a7807 */ /* 0x000fc60000800000 */
[----:B------:R0:W-:Y:S01]  /*3440*/  STG.E.128 desc[UR6][R36.64], R28 ;  /* 0x0000001c24007986 */ /* 0x0001e2000c101d06 */
[----:B------:R-:W-:Y:S05]  /*3450*/  @!P2 BRA `(.L_x_3862) ;  /* 0xffffffd40030a947 */ /* 0x000fea000383ffff */
[----:B------:R-:W-:Y:S02]  /*3460*/  MOV R41, R75 ;  /* 0x0000004b00297202 */ /* 0x000fe40000000f00 */
[----:B------:R-:W-:Y:S02]  /*3470*/  MOV R38, R74 ;  /* 0x0000004a00267202 */ /* 0x000fe40000000f00 */
[----:B------:R-:W-:Y:S02]  /*3480*/  MOV R74, R65 ;  /* 0x00000041004a7202 */ /* 0x000fe40000000f00 */
[----:B------:R-:W-:Y:S02]  /*3490*/  MOV R75, R64 ;  /* 0x00000040004b7202 */ /* 0x000fe40000000f00 */
[----:B0-----:R-:W-:Y:S02]  /*34a0*/  MOV R33, R83 ;  /* 0x0000005300217202 */ /* 0x001fe40000000f00 */
        /* <DEDUP_REMOVED lines=59> */
.L_x_3860:
[----:B------:R-:W0:Y:S01]  /*3860*/  S2UR UR4, SR_CTAID.X ;  /* 0x00000000000479c3 */ /* 0x000e220000002500 */
[----:B-----5:R-:W-:-:S07]  /*3870*/  LOP3.LUT R49, R70, 0x7f, RZ, 0xc0, !PT ;  /* 0x0000007f46317812 */ /* 0x020fce00078ec0ff */
[----:B------:R-:W1:Y:S08]  /*3880*/  LDC.64 R58, c[0x0][0x270] ;  /* 0x00009c00ff3a7b82 */ /* 0x000e700000000a00 */
[----:B------:R-:W2:Y:S01]  /*3890*/  LDC.64 R60, c[0x0][0x278] ;  /* 0x00009e00ff3c7b82 */ /* 0x000ea20000000a00 */
[----:B0-----:R-:W-:-:S04]  /*38a0*/  LEA.HI R0, R70, UR4, RZ, 0x19 ;  /* 0x0000000446007c11 */ /* 0x001fc8000f8fc8ff */
[----:B------:R-:W-:-:S04]  /*38b0*/  SHF.L.U32 R0, R0, 0x9, RZ ;  /* 0x0000000900007819 */ /* 0x000fc800000006ff */
[----:B------:R-:W-:-:S04]  /*38c0*/  LOP3.LUT R49, R0, 0xfffffe00, R49, 0xe2, !PT ;  /* 0xfffffe0000317812 */ /* 0x000fc800078ee231 */
[C---:B------:R-:W-:Y:S01]  /*38d0*/  LOP3.LUT R53, R49.reuse, 0x80, RZ, 0xfc, !PT ;  /* 0x0000008031357812 */ /* 0x040fe200078efcff */
[C---:B-1----:R-:W-:Y:S01]  /*38e0*/  IMAD.WIDE.U32 R2, R49.reuse, 0x20, R58 ;  /* 0x0000002031027825 */ /* 0x042fe200078e003a */
[C---:B------:R-:W-:Y:S02]  /*38f0*/  LOP3.LUT R57, R49.reuse, 0x100, RZ, 0xfc, !PT ;  /* 0x0000010031397812 */ /* 0x040fe400078efcff */
[C---:B------:R-:W-:Y:S01]  /*3900*/  LOP3.LUT R63, R49.reuse, 0x180, RZ, 0xfc, !PT ;  /* 0x00000180313f7812 */ /* 0x040fe200078efcff */
        /* <DEDUP_REMOVED lines=24> */
.L_x_3861:
[----:B------:R-:W-:Y:S01]  /*3a90*/  HFMA2.MMA R194, -RZ, RZ, 0, 9.5367431640625e-07 ;  /* 0x00000010ffc27435 */ /* 0x000fe200000001ff */
[----:B------:R-:W-:Y:S02]  /*3aa0*/  MOV R195, R2 ;  /* 0x0000000200c37202 */ /* 0x000fe40000000f00 */
[----:B------:R-:W-:Y:S02]  /*3ab0*/  MOV R197, 0x1f ;  /* 0x0000001f00c57802 */ /* 0x000fe40000000f00 */
[----:B------:R-:W-:-:S07]  /*3ac0*/  MOV R192, 0xffffffff ;  /* 0xffffffff00c07802 */ /* 0x000fce0000000f00 */
[----:B------:R-:W-:Y:S05]  /*3ad0*/  WARPSYNC.COLLECTIVE R192, `(.L_x_3863) ;  /* 0x00000000c0087348 */ /* 0x000fea0003c00000 */
[----:B------:R0:W1:Y:S02]  /*3ae0*/  SHFL.DOWN P3, R193, R195, R194, R197 ;  /* 0x080000c2c3c17389 */ /* 0x00006400000600c5 */
[----:B01----:R-:W-:Y:S01]  /*3af0*/  ENDCOLLECTIVE ;  /* 0x000000000000791b */ /* 0x003fe20003800000 */
.L_x_3863:
[----:B------:R-:W-:Y:S02]  /*3b00*/  MOV R195, R3 ;  /* 0x0000000300c37202 */ /* 0x000fe40000000f00 */
[----:B------:R-:W-:-:S07]  /*3b10*/  MOV R19, R193 ;  /* 0x000000c100137202 */ /* 0x000fce0000000f00 */
[----:B------:R-:W-:Y:S05]  /*3b20*/  WARPSYNC.COLLECTIVE R192, `(.L_x_3864) ;  /* 0x00000000c0087348 */ /* 0x000fea0003c00000 */
[----:B------:R0:W1:Y:S02]  /*3b30*/  SHFL.DOWN P3, R193, R195, R194, R197 ;  /* 0x080000c2c3c17389 */ /* 0x00006400000600c5 */
[----:B01----:R-:W-:Y:S01]  /*3b40*/  ENDCOLLECTIVE ;  /* 0x000000000000791b */ /* 0x003fe20003800000 */
.L_x_3864:
[----:B------:R-:W-:Y:S01]  /*3b50*/  FADD.FTZ R19, R2, R19 ;  /* 0x0000001302137221 */ /* 0x000fe20000010000 */
[----:B------:R-:W-:-:S04]  /*3b60*/  HFMA2.MMA R194, -RZ, RZ, 0, 4.76837158203125e-07 ;  /* 0x00000008ffc27435 */ /* 0x000fc800000001ff */
[----:B------:R-:W-:Y:S02]  /*3b70*/  MOV R195, R19 ;  /* 0x0000001300c37202 */ /* 0x000fe40000000f00 */
[----:B------:R-:W-:-:S07]  /*3b80*/  MOV R18, R193 ;  /* 0x000000c100127202 */ /* 0x000fce0000000f00 */
[----:B------:R-:W-:Y:S05]  /*3b90*/  WARPSYNC.COLLECTIVE R192, `(.L_x_3865) ;  /* 0x00000000c0087348 */ /* 0x000fea0003c00000 */
[----:B------:R0:W1:Y:S02]  /*3ba0*/  SHFL.DOWN P3, R193, R195, R194, R197 ;  /* 0x080000c2c3c17389 */ /* 0x00006400000600c5 */
[----:B01----:R-:W-:Y:S01]  /*3bb0*/  ENDCOLLECTIVE ;  /* 0x000000000000791b */ /* 0x003fe20003800000 */
.L_x_3865:
[----:B------:R-:W-:-:S05]  /*3bc0*/  FADD.FTZ R18, R3, R18 ;  /* 0x0000001203127221 */ /* 0x000fca0000010000 */
[----:B------:R-:W-:Y:S02]  /*3bd0*/  MOV R195, R18 ;  /* 0x0000001200c37202 */ /* 0x000fe40000000f00 */
[----:B------:R-:W-:-:S07]  /*3be0*/  MOV R20, R193 ;  /* 0x000000c100147202 */ /* 0x000fce0000000f00 */
[----:B------:R-:W-:Y:S05]  /*3bf0*/  WARPSYNC.COLLECTIVE R192, `(.L_x_3866) ;  /* 0x00000000c0087348 */ /* 0x000fea0003c00000 */
[----:B------:R0:W1:Y:S02]  /*3c00*/  SHFL.DOWN P3, R193, R195, R194, R197 ;  /* 0x080000c2c3c17389 */ /* 0x00006400000600c5 */
[----:B01----:R-:W-:Y:S01]  /*3c10*/  ENDCOLLECTIVE ;  /* 0x000000000000791b */ /* 0x003fe20003800000 */
.L_x_3866:
[----:B------:R-:W-:Y:S01]  /*3c20*/  FADD.FTZ R20, R19, R20 ;  /* 0x0000001413147221 */ /* 0x000fe20000010000 */
[----:B------:R-:W-:-:S04]  /*3c30*/  HFMA2.MMA R194, -RZ, RZ, 0, 2.384185791015625e-07 ;  /* 0x00000004ffc27435 */ /* 0x000fc800000001ff */
[----:B------:R-:W-:Y:S02]  /*3c40*/  MOV R195, R20 ;  /* 0x0000001400c37202 */ /* 0x000fe40000000f00 */
[----:B------:R-:W-:-:S07]  /*3c50*/  MOV R21, R193 ;  /* 0x000000c100157202 */ /* 0x000fce0000000f00 */
[----:B------:R-:W-:Y:S05]  /*3c60*/  WARPSYNC.COLLECTIVE R192, `(.L_x_3867) ;  /* 0x00000000c0087348 */ /* 0x000fea0003c00000 */
[----:B------:R0:W1:Y:S02]  /*3c70*/  SHFL.DOWN P3, R193, R195, R194, R197 ;  /* 0x080000c2c3c17389 */ /* 0x00006400000600c5 */
[----:B01----:R-:W-:Y:S01]  /*3c80*/  ENDCOLLECTIVE ;  /* 0x000000000000791b */ /* 0x003fe20003800000 */
.L_x_3867:
[----:B------:R-:W-:-:S05]  /*3c90*/  FADD.FTZ R21, R18, R21 ;  /* 0x0000001512157221 */ /* 0x000fca0000010000 */
[----:B------:R-:W-:Y:S02]  /*3ca0*/  MOV R195, R21 ;  /* 0x0000001500c37202 */ /* 0x000fe40000000f00 */
[----:B------:R-:W-:-:S07]  /*3cb0*/  MOV R23, R193 ;  /* 0x000000c100177202 */ /* 0x000fce0000000f00 */
[----:B------:R-:W-:Y:S05]  /*3cc0*/  WARPSYNC.COLLECTIVE R192, `(.L_x_3868) ;  /* 0x00000000c0087348 */ /* 0x000fea0003c00000 */
[----:B------:R0:W1:Y:S02]  /*3cd0*/  SHFL.DOWN P3, R193, R195, R194, R197 ;  /* 0x080000c2c3c17389 */ /* 0x00006400000600c5 */
[----:B01----:R-:W-:Y:S01]  /*3ce0*/  ENDCOLLECTIVE ;  /* 0x000000000000791b */ /* 0x003fe20003800000 */
.L_x_3868:
[----:B------:R-:W-:Y:S01]  /*3cf0*/  FADD.FTZ R23, R20, R23 ;  /* 0x0000001714177221 */ /* 0x000fe20000010000 */
[----:B------:R-:W-:-:S04]  /*3d00*/  HFMA2.MMA R194, -RZ, RZ, 0, 1.1920928955078125e-07 ;  /* 0x00000002ffc27435 */ /* 0x000fc800000001ff */
[----:B------:R-:W-:Y:S02]  /*3d10*/  MOV R195, R23 ;  /* 0x0000001700c37202 */ /* 0x000fe40000000f00 */
[----:B------:R-:W-:-:S07]  /*3d20*/  MOV R22, R193 ;  /* 0x000000c100167202 */ /* 0x000fce0000000f00 */
[----:B------:R-:W-:Y:S05]  /*3d30*/  WARPSYNC.COLLECTIVE R192, `(.L_x_3869) ;  /* 0x00000000c0087348 */ /* 0x000fea0003c00000 */
[----:B------:R0:W1:Y:S02]  /*3d40*/  SHFL.DOWN P3, R193, R195, R194, R197 ;  /* 0x080000c2c3c17389 */ /* 0x00006400000600c5 */
[----:B01----:R-:W-:Y:S01]  /*3d50*/  ENDCOLLECTIVE ;  /* 0x000000000000791b */ /* 0x003fe20003800000 */
.L_x_3869:
[----:B------:R-:W-:-:S05]  /*3d60*/  FADD.FTZ R22, R21, R22 ;  /* 0x0000001615167221 */ /* 0x000fca0000010000 */
[----:B------:R-:W-:Y:S02]  /*3d70*/  MOV R195, R22 ;  /* 0x0000001600c37202 */ /* 0x000fe40000000f00 */
[----:B------:R-:W-:-:S07]  /*3d80*/  MOV R2, R193 ;  /* 0x000000c100027202 */ /* 0x000fce0000000f00 */
[----:B------:R-:W-:Y:S05]  /*3d90*/  WARPSYNC.COLLECTIVE R192, `(.L_x_3870) ;  /* 0x00000000c0087348 */ /* 0x000fea0003c00000 */
[----:B------:R0:W1:Y:S02]  /*3da0*/  SHFL.DOWN P3, R193, R195, R194, R197 ;  /* 0x080000c2c3c17389 */ /* 0x00006400000600c5 */
[----:B01----:R-:W-:Y:S01]  /*3db0*/  ENDCOLLECTIVE ;  /* 0x000000000000791b */ /* 0x003fe20003800000 */
.L_x_3870:
[----:B------:R-:W-:Y:S01]  /*3dc0*/  FADD.FTZ R2, R23, R2 ;  /* 0x0000000217027221 */ /* 0x000fe20000010000 */
[----:B------:R-:W-:-:S04]  /*3dd0*/  HFMA2.MMA R194, -RZ, RZ, 0, 5.9604644775390625e-08 ;  /* 0x00000001ffc27435 */ /* 0x000fc800000001ff */
[----:B------:R-:W-:Y:S02]  /*3de0*/  MOV R195, R2 ;  /* 0x0000000200c37202 */ /* 0x000fe40000000f00 */
[----:B------:R-:W-:-:S07]  /*3df0*/  MOV R3, R193 ;  /* 0x000000c100037202 */ /* 0x000fce0000000f00 */
[----:B------:R-:W-:Y:S05]  /*3e00*/  WARPSYNC.COLLECTIVE R192, `(.L_x_3871) ;  /* 0x00000000c0087348 */ /* 0x000fea0003c00000 */
[----:B------:R0:W1:Y:S02]  /*3e10*/  SHFL.DOWN P3, R193, R195, R194, R197 ;  /* 0x080000c2c3c17389 */ /* 0x00006400000600c5 */
[----:B01----:R-:W-:Y:S01]  /*3e20*/  ENDCOLLECTIVE ;  /* 0x000000000000791b */ /* 0x003fe20003800000 */
.L_x_3871:
[----:B------:R-:W-:-:S05]  /*3e30*/  FADD.FTZ R3, R22, R3 ;  /* 0x0000000316037221 */ /* 0x000fca0000010000 */
[----:B------:R-:W-:Y:S02]  /*3e40*/  MOV R195, R3 ;  /* 0x0000000300c37202 */ /* 0x000fe40000000f00 */
[----:B------:R-:W-:-:S07]  /*3e50*/  MOV R19, R193 ;  /* 0x000000c100137202 */ /* 0x000fce0000000f00 */
[----:B------:R-:W-:Y:S05]  /*3e60*/  WARPSYNC.COLLECTIVE R192, `(.L_x_3872) ;  /* 0x00000000c0087348 */ /* 0x000fea0003c00000 */
[----:B------:R0:W1:Y:S02]  /*3e70*/  SHFL.DOWN P3, R193, R195, R194, R197 ;  /* 0x080000c2c3c17389 */ /* 0x00006400000600c5 */
[----:B01----:R-:W-:Y:S01]  /*3e80*/  ENDCOLLECTIVE ;  /* 0x000000000000791b */ /* 0x003fe20003800000 */
.L_x_3872:
[----:B------:R-:W-:Y:S01]  /*3e90*/  MOV R18, R193 ;  /* 0x000000c100127202 */ /* 0x000fe20000000f00 */
[----:B------:R-:W-:Y:S06]  /*3ea0*/  BRA `(.L_x_3873) ;  /* 0xffffffec000c7947 */ /* 0x000fec000383ffff */
.L_x_3874:
        /* <DEDUP_REMOVED lines=13> */
.L_x_5557:


//--------------------- .text._ZN10layer_norm22ln_bwd_finalize_kernelINS_22Kernel_traits_finalizeILj4096E6__halffS2_fjLj1024ELj4ENS_18Kernel_traits_baseILj4096ES2_fS2_fjLj1024EEEEEEEvNS_9BwdParamsE --------------------------
	.section	.text._ZN10layer_norm22ln_bwd_finalize_kernelINS_22Kernel_traits_finalizeILj4096E6__halffS2_fjLj1024ELj4ENS_18Kernel_traits_baseILj4096ES2_fS2_fjLj1024EEEEEEEvNS_9BwdParamsE,"ax",@progbits
	.align	128
        .global         _ZN10layer_norm22ln_bwd_finalize_kernelINS_22Kernel_traits_finalizeILj4096E6__halffS2_fjLj1024ELj4ENS_18Kernel_traits_baseILj4096ES2_fS2_fjLj1024EEEEEEEvNS_9BwdParamsE
        .type           _ZN10layer_norm22ln_bwd_finalize_kernelINS_22Kernel_traits_finalizeILj4096E6__halffS2_fjLj1024ELj4ENS_18Kernel_traits_baseILj4096ES2_fS2_fjLj1024EEEEEEEvNS_9BwdParamsE,@function
        .size           _ZN10layer_norm22ln_bwd_finalize_kernelINS_22Kernel_traits_finalizeILj4096E6__halffS2_fjLj1024ELj4ENS_18Kernel_traits_baseILj4096ES2_fS2_fjLj1024EEEEEEEvNS_9BwdParamsE,(.L_x_5558 - _ZN10layer_norm22ln_bwd_finalize_kernelINS_22Kernel_traits_finalizeILj4096E6__halffS2_fjLj1024ELj4ENS_18Kernel_traits_baseILj4096ES2_fS2_fjLj1024EEEEEEEvNS_9BwdParamsE)
        .other          _ZN10layer_norm22ln_bwd_finalize_kernelINS_22Kernel_traits_finalizeILj4096E6__halffS2_fjLj1024ELj4ENS_18Kernel_traits_baseILj4096ES2_fS2_fjLj1024EEEEEEEvNS_9BwdParamsE,@"STO_CUDA_ENTRY STV_DEFAULT"
_ZN10layer_norm22ln_bwd_finalize_kernelINS_22Kernel_traits_finalizeILj4096E6__halffS2_fjLj1024ELj4ENS_18Kernel_traits_baseILj4096ES2_fS2_fjLj1024EEEEEEEvNS_9BwdParamsE:
.text._ZN10layer_norm22ln_bwd_finalize_kernelINS_22Kernel_traits_finalizeILj4096E6__halffS2_fjLj1024ELj4ENS_18Kernel_traits_baseILj4096ES2_fS2_fjLj1024EEEEEEEvNS_9BwdParamsE:
        /* <DEDUP_REMOVED lines=25> */
.L_x_3886:
        /* <DEDUP_REMOVED lines=28> */
.L_x_3879:
        /* <DEDUP_REMOVED lines=33> */
.L_x_3878:
[----:B------:R-:W-:Y:S05]  /*0560*/  BSYNC B1 ;  /* 0x0000000000017941 */ /* 0x000fea0003800000 */
.L_x_3877:
        /* <DEDUP_REMOVED lines=23> */
.L_x_3881:
[----:B------:R-:W-:Y:S05]  /*06e0*/  BSYNC B1 ;  /* 0x0000000000017941 */ /* 0x000fea0003800000 */
.L_x_3880:
        /* <DEDUP_REMOVED lines=11> */
.L_x_3876:
[----:B------:R-:W-:Y:S05]  /*07a0*/  BSYNC B0 ;  /* 0x0000000000007941 */ /* 0x000fea0003800000 */
.L_x_3875:
        /* <DEDUP_REMOVED lines=29> */
.L_x_3897:
[----:B------:R-:W-:Y:S01]  /*0980*/  @!P1 SHF.R.U32.HI R12, RZ, 0x3, R0 ;  /* 0x00000003ff0c9819 */ /* 0x000fe20000011600 */
[----:B---3--:R-:W-:Y:S01]  /*0990*/  FADD.FTZ R14, R9, R14 ;  /* 0x0000000e090e7221 */ /* 0x008fe20000010000 */
[----:B--2---:R-:W-:Y:S02]  /*09a0*/  FADD.FTZ R11, R10, R11 ;  /* 0x0000000b0a0b7221 */ /* 0x004fe40000010000 */
[----:B------:R-:W-:-:S05]  /*09b0*/  @!P1 LOP3.LUT R12, R12, 0x1ffffffc, RZ, 0xc0, !PT ;  /* 0x1ffffffc0c0c9812 */ /* 0x000fca00078ec0ff */
[----:B------:R2:W-:Y:S04]  /*09c0*/  @!P1 STS [R12+UR4+0x2000], R14 ;  /* 0x0020000e0c009988 */ /* 0x0005e80008000804 */
[----:B------:R2:W-:Y:S02]  /*09d0*/  @!P1 STS [R12+UR4+0x2080], R11 ;  /* 0x0020800b0c009988 */ /* 0x0005e40008000804 */
.L_x_3882:
        /* <DEDUP_REMOVED lines=14> */
.L_x_3885:
[----:B------:R-:W-:Y:S05]  /*0ac0*/  BSYNC B0 ;  /* 0x0000000000007941 */ /* 0x000fea0003800000 */
.L_x_3884:
[C---:B------:R-:W-:Y:S02]  /*0ad0*/  ISETP.GT.U32.AND P1, PT, R3.reuse, -0x1001, PT ;  /* 0xffffefff0300780c */ /* 0x040fe40003f24070 */
[----:B------:R-:W-:Y:S02]  /*0ae0*/  IADD3 R3, R3, 0x1000, RZ ;  /* 0x0000100003037810 */ /* 0x000fe40007ffe0ff */
[----:B------:R-:W-:-:S09]  /*0af0*/  IADD3 R5, R5, 0x800, RZ ;  /* 0x0000080005057810 */ /* 0x000fd20007ffe0ff */
[----:B------:R-:W-:Y:S05]  /*0b00*/  @P1 BRA `(.L_x_3886) ;  /* 0xfffffff400a01947 */ /* 0x000fea000383ffff */
[----:B------:R-:W-:Y:S05]  /*0b10*/  EXIT ;  /* 0x000000000000794d */ /* 0x000fea0003800000 */
.L_x_3883:
[----:B------:R-:W-:Y:S01]  /*0b20*/  HFMA2.MMA R19, -RZ, RZ, 0, 5.9604644775390625e-08 ;  /* 0x00000001ff137435 */ /* 0x000fe200000001ff */
[----:B---3--:R-:W-:Y:S01]  /*0b30*/  IMAD.MOV.U32 R20, RZ, RZ, R10 ;  /* 0x000000ffff147224 */ /* 0x008fe200078e000a */
[----:B------:R-:W-:Y:S01]  /*0b40*/  MOV R22, 0x1f ;  /* 0x0000001f00167802 */ /* 0x000fe20000000f00 */
[----:B------:R-:W-:-:S08]  /*0b50*/  IMAD.MOV.U32 R17, RZ, RZ, -0x1 ;  /* 0xffffffffff117424 */ /* 0x000fd000078e00ff */
[----:B012---:R-:W-:Y:S05]  /*0b60*/  WARPSYNC.COLLECTIVE R17, `(.L_x_3887) ;  /* 0x0000000011087348 */ /* 0x007fea0003c00000 */
[----:B------:R3:W4:Y:S02]  /*0b70*/  SHFL.BFLY P2, R18, R20, R19, R22 ;  /* 0x0c00001314127389 */ /* 0x0007240000040016 */
[----:B01234-:R-:W-:Y:S01]  /*0b80*/  ENDCOLLECTIVE ;  /* 0x000000000000791b */ /* 0x01ffe20003800000 */
.L_x_3887:
[----:B------:R-:W-:Y:S01]  /*0b90*/  IMAD.MOV.U32 R19, RZ, RZ, 0x2 ;  /* 0x00000002ff137424 */ /* 0x000fe200078e00ff */
[----:B------:R-:W-:-:S05]  /*0ba0*/  MOV R11, R18 ;  /* 0x00000012000b7202 */ /* 0x000fca0000000f00 */
[----:B------:R-:W-:-:S05]  /*0bb0*/  FADD.FTZ R11, R10, R11 ;  /* 0x0000000b0a0b7221 */ /* 0x000fca0000010000 */
[----:B------:R-:W-:-:S07]  /*0bc0*/  MOV R20, R11 ;  /* 0x0000000b00147202 */ /* 0x000fce0000000f00 */
[----:B------:R-:W-:Y:S05]  /*0bd0*/  WARPSYNC.COLLECTIVE R17, `(.L_x_3888) ;  /* 0x0000000011087348 */ /* 0x000fea0003c00000 */
[----:B------:R0:W1:Y:S02]  /*0be0*/  SHFL.BFLY P2, R18, R20, R19, R22 ;  /* 0x0c00001314127389 */ /* 0x0000640000040016 */
[----:B01----:R-:W-:Y:S01]  /*0bf0*/  ENDCOLLECTIVE ;  /* 0x000000000000791b */ /* 0x003fe20003800000 */
.L_x_3888:
[----:B------:R-:W-:Y:S01]  /*0c00*/  IMAD.MOV.U32 R19, RZ, RZ, 0x4 ;  /* 0x00000004ff137424 */ /* 0x000fe200078e00ff */
[----:B------:R-:W-:-:S05]  /*0c10*/  MOV R12, R18 ;  /* 0x00000012000c7202 */ /* 0x000fca0000000f00 */
[----:B------:R-:W-:-:S05]  /*0c20*/  FADD.FTZ R12, R11, R12 ;  /* 0x0000000c0b0c7221 */ /* 0x000fca0000010000 */
[----:B------:R-:W-:-:S07]  /*0c30*/  MOV R20, R12 ;  /* 0x0000000c00147202 */ /* 0x000fce0000000f00 */
[----:B------:R-:W-:Y:S05]  /*0c40*/  WARPSYNC.COLLECTIVE R17, `(.L_x_3889) ;  /* 0x0000000011087348 */ /* 0x000fea0003c00000 */
[----:B------:R0:W1:Y:S02]  /*0c50*/  SHFL.BFLY P2, R18, R20, R19, R22 ;  /* 0x0c00001314127389 */ /* 0x0000640000040016 */
[----:B01----:R-:W-:Y:S01]  /*0c60*/  ENDCOLLECTIVE ;  /* 0x000000000000791b */ /* 0x003fe20003800000 */
.L_x_3889:
[----:B------:R-:W-:Y:S01]  /*0c70*/  IMAD.MOV.U32 R19, RZ, RZ, 0x8 ;  /* 0x00000008ff137424 */ /* 0x000fe200078e00ff */
[----:B------:R-:W-:-:S05]  /*0c80*/  MOV R13, R18 ;  /* 0x00000012000d7202 */ /* 0x000fca0000000f00 */
[----:B------:R-:W-:-:S05]  /*0c90*/  FADD.FTZ R13, R12, R13 ;  /* 0x0000000d0c0d7221 */ /* 0x000fca0000010000 */
[----:B------:R-:W-:-:S07]  /*0ca0*/  MOV R20, R13 ;  /* 0x0000000d00147202 */ /* 0x000fce0000000f00 */
[----:B------:R-:W-:Y:S05]  /*0cb0*/  WARPSYNC.COLLECTIVE R17, `(.L_x_3890) ;  /* 0x0000000011087348 */ /* 0x000fea0003c00000 */
[----:B------:R0:W1:Y:S02]  /*0cc0*/  SHFL.BFLY P2, R18, R20, R19, R22 ;  /* 0x0c00001314127389 */ /* 0x0000640000040016 */
[----:B01----:R-:W-:Y:S01]  /*0cd0*/  ENDCOLLECTIVE ;  /* 0x000000000000791b */ /* 0x003fe20003800000 */
.L_x_3890:
[----:B------:R-:W-:Y:S01]  /*0ce0*/  IMAD.MOV.U32 R19, RZ, RZ, 0x10 ;  /* 0x00000010ff137424 */ /* 0x000fe200078e00ff */
[----:B------:R-:W-:-:S05]  /*0cf0*/  MOV R10, R18 ;  /* 0x00000012000a7202 */ /* 0x000fca0000000f00 */
[----:B------:R-:W-:-:S05]  /*0d00*/  FADD.FTZ R10, R13, R10 ;  /* 0x0000000a0d0a7221 */ /* 0x000fca0000010000 */
[----:B------:R-:W-:-:S07]  /*0d10*/  MOV R20, R10 ;  /* 0x0000000a00147202 */ /* 0x000fce0000000f00 */
[----:B------:R-:W-:Y:S05]  /*0d20*/  WARPSYNC.COLLECTIVE R17, `(.L_x_3891) ;  /* 0x0000000011087348 */ /* 0x000fea0003c00000 */
[----:B------:R0:W1:Y:S02]  /*0d30*/  SHFL.BFLY P2, R18, R20, R19, R22 ;  /* 0x0c00001314127389 */ /* 0x0000640000040016 */
[----:B01----:R-:W-:Y:S01]  /*0d40*/  ENDCOLLECTIVE ;  /* 0x000000000000791b */ /* 0x003fe20003800000 */
.L_x_3891:
[----:B------:R-:W-:Y:S01]  /*0d50*/  MOV R20, R9 ;  /* 0x0000000900147202 */ /* 0x000fe20000000f00 */
[----:B------:R-:W-:Y:S01]  /*0d60*/  IMAD.MOV.U32 R19, RZ, RZ, 0x1 ;  /* 0x00000001ff137424 */ /* 0x000fe200078e00ff */
[----:B------:R-:W-:-:S07]  /*0d70*/  MOV R11, R18 ;  /* 0x00000012000b7202 */ /* 0x000fce0000000f00 */
[----:B------:R-:W-:Y:S05]  /*0d80*/  WARPSYNC.COLLECTIVE R17, `(.L_x_3892) ;  /* 0x0000000011087348 */ /* 0x000fea0003c00000 */
[----:B------:R0:W1:Y:S02]  /*0d90*/  SHFL.BFLY P2, R18, R20, R19, R22 ;  /* 0x0c00001314127389 */ /* 0x0000640000040016 */
[----:B01----:R-:W-:Y:S01]  /*0da0*/  ENDCOLLECTIVE ;  /* 0x000000000000791b */ /* 0x003fe20003800000 */
.L_x_3892:
[----:B------:R-:W-:Y:S01]  /*0db0*/  IMAD.MOV.U32 R19, RZ, RZ, 0x2 ;  /* 0x00000002ff137424 */ /* 0x000fe200078e00ff */
[----:B------:R-:W-:-:S05]  /*0dc0*/  MOV R12, R18 ;  /* 0x00000012000c7202 */ /* 0x000fca0000000f00 */
[----:B------:R-:W-:-:S05]  /*0dd0*/  FADD.FTZ R14, R9, R12 ;  /* 0x0000000c090e7221 */ /* 0x000fca0000010000 */
[----:B------:R-:W-:-:S07]  /*0de0*/  MOV R20, R14 ;  /* 0x0000000e00147202 */ /* 0x000fce0000000f00 */
[----:B------:R-:W-:Y:S05]  /*0df0*/  WARPSYNC.COLLECTIVE R17, `(.L_x_3893) ;  /* 0x0000000011087348 */ /* 0x000fea0003c00000 */
[----:B------:R0:W1:Y:S02]  /*0e00*/  SHFL.BFLY P2, R18, R20, R19, R22 ;  /* 0x0c00001314127389 */ /* 0x0000640000040016 */
[----:B01----:R-:W-:Y:S01]  /*0e10*/  ENDCOLLECTIVE ;  /* 0x000000000000791b */ /* 0x003fe20003800000 */
.L_x_3893:
[----:B------:R-:W-:Y:S01]  /*0e20*/  IMAD.MOV.U32 R19, RZ, RZ, 0x4 ;  /* 0x00000004ff137424 */ /* 0x000fe200078e00ff */
[----:B------:R-:W-:-:S05]  /*0e30*/  MOV R13, R18 ;  /* 0x00000012000d7202 */ /* 0x000fca0000000f00 */
[----:B------:R-:W-:-:S05]  /*0e40*/  FADD.FTZ R15, R14, R13 ;  /* 0x0000000d0e0f7221 */ /* 0x000fca0000010000 */
[----:B------:R-:W-:-:S07]  /*0e50*/  MOV R20, R15 ;  /* 0x0000000f00147202 */ /* 0x000fce0000000f00 */
[----:B------:R-:W-:Y:S05]  /*0e60*/  WARPSYNC.COLLECTIVE R17, `(.L_x_3894) ;  /* 0x0000000011087348 */ /* 0x000fea0003c00000 */
[----:B------:R0:W1:Y:S02]  /*0e70*/  SHFL.BFLY P2, R18, R20, R19, R22 ;  /* 0x0c00001314127389 */ /* 0x0000640000040016 */
[----:B01----:R-:W-:Y:S01]  /*0e80*/  ENDCOLLECTIVE ;  /* 0x000000000000791b */ /* 0x003fe20003800000 */
.L_x_3894:
[----:B------:R-:W-:Y:S01]  /*0e90*/  HFMA2.MMA R19, -RZ, RZ, 0, 4.76837158203125e-07 ;  /* 0x00000008ff137435 */ /* 0x000fe200000001ff */
[----:B------:R-:W-:-:S05]  /*0ea0*/  MOV R16, R18 ;  /* 0x0000001200107202 */ /* 0x000fca0000000f00 */
[----:B------:R-:W-:-:S05]  /*0eb0*/  FADD.FTZ R16, R15, R16 ;  /* 0x000000100f107221 */ /* 0x000fca0000010000 */
[----:B------:R-:W-:-:S07]  /*0ec0*/  MOV R20, R16 ;  /* 0x0000001000147202 */ /* 0x000fce0000000f00 */
[----:B------:R-:W-:Y:S05]  /*0ed0*/  WARPSYNC.COLLECTIVE R17, `(.L_x_3895) ;  /* 0x0000000011087348 */ /* 0x000fea0003c00000 */
[----:B------:R0:W1:Y:S02]  /*0ee0*/  SHFL.BFLY P2, R18, R20, R19, R22 ;  /* 0x0c00001314127389 */ /* 0x0000640000040016 */
[----:B01----:R-:W-:Y:S01]  /*0ef0*/  ENDCOLLECTIVE ;  /* 0x000000000000791b */ /* 0x003fe20003800000 */
.L_x_3895:
[----:B------:R-:W-:Y:S01]  /*0f00*/  HFMA2.MMA R19, -RZ, RZ, 0, 9.5367431640625e-07 ;  /* 0x00000010ff137435 */ /* 0x000fe200000001ff */
[----:B------:R-:W-:-:S04]  /*0f10*/  IMAD.MOV.U32 R9, RZ, RZ, R18 ;  /* 0x000000ffff097224 */ /* 0x000fc800078e0012 */
[----:B------:R-:W-:-:S05]  /*0f20*/  FADD.FTZ R9, R16, R9 ;  /* 0x0000000910097221 */ /* 0x000fca0000010000 */
[----:B------:R-:W-:-:S07]  /*0f30*/  MOV R20, R9 ;  /* 0x0000000900147202 */ /* 0x000fce0000000f00 */
[----:B------:R-:W-:Y:S05]  /*0f40*/  WARPSYNC.COLLECTIVE R17, `(.L_x_3896) ;  /* 0x0000000011087348 */ /* 0x000fea0003c00000 */
[----:B------:R0:W1:Y:S02]  /*0f50*/  SHFL.BFLY P2, R18, R20, R19, R22 ;  /* 0x0c00001314127389 */ /* 0x0000640000040016 */
[----:B01----:R-:W-:Y:S01]  /*0f60*/  ENDCOLLECTIVE ;  /* 0x000000000000791b */ /* 0x003fe20003800000 */
.L_x_3896:
[----:B------:R-:W-:Y:S01]  /*0f70*/  MOV R14, R18 ;  /* 0x00000012000e7202 */ /* 0x000fe20000000f00 */
[----:B------:R-:W-:Y:S06]  /*0f80*/  BRA `(.L_x_3897) ;  /* 0xfffffff8007c7947 */ /* 0x000fec000383ffff */
.L_x_3898:
        /* <DEDUP_REMOVED lines=15> */
.L_x_5558:


//--------------------- .text._ZN10layer_norm13ln_bwd_kernelINS_13Kernel_traitsI6__halffS2_fjLj4096ELj1ELj1ELj4ELj16ENS_18Kernel_traits_baseILj4096ES2_fS2_fjLj128EEEEEEEvNS_9BwdParamsE --------------------------
	.section	.text._ZN10layer_norm13ln_bwd_kernelINS_13Kernel_traitsI6__halffS2_fjLj4096ELj1ELj1ELj4ELj16ENS_18Kernel_traits_baseILj4096ES2_fS2_fjLj128EEEEEEEvNS_9BwdParamsE,"ax",@progbits
	.align	128
        .global         _ZN10layer_norm13ln_bwd_kernelINS_13Kernel_traitsI6__halffS2_fjLj4096ELj1ELj1ELj4ELj16ENS_18Kernel_traits_baseILj4096ES2_fS2_fjLj128EEEEEEEvNS_9BwdParamsE
        .type           _ZN10layer_norm13ln_bwd_kernelINS_13Kernel_traitsI6__halffS2_fjLj4096ELj1ELj1ELj4ELj16ENS_18Kernel_traits_baseILj4096ES2_fS2_fjLj128EEEEEEEvNS_9BwdParamsE,@function
        .size           _ZN10layer_norm13ln_bwd_kernelINS_13Kernel_traitsI6__halffS2_fjLj4096ELj1ELj1ELj4ELj16ENS_18Kernel_traits_baseILj4096ES2_fS2_fjLj128EEEEEEEvNS_9BwdParamsE,(.L_x_5559 - _ZN10layer_norm13ln_bwd_kernelINS_13Kernel_traitsI6__halffS2_fjLj4096ELj1ELj1ELj4ELj16ENS_18Kernel_traits_baseILj4096ES2_fS2_fjLj128EEEEEEEvNS_9BwdParamsE)
        .other          _ZN10layer_norm13ln_bwd_kernelINS_13Kernel_traitsI6__halffS2_fjLj4096ELj1ELj1ELj4ELj16ENS_18Kernel_traits_baseILj4096ES2_fS2_fjLj128EEEEEEEvNS_9BwdParamsE,@"STO_CUDA_ENTRY STV_DEFAULT"
_ZN10layer_norm13ln_bwd_kernelINS_13Kernel_traitsI6__halffS2_fjLj4096ELj1ELj1ELj4ELj16ENS_18Kernel_traits_baseILj4096ES2_fS2_fjLj128EEEEEEEvNS_9BwdParamsE:
.text._ZN10layer_norm13ln_bwd_kernelINS_13Kernel_traitsI6__halffS2_fjLj4096ELj1ELj1ELj4ELj16ENS_18Kernel_traits_baseILj4096ES2_fS2_fjLj128EEEEEEEvNS_9BwdParamsE:
        /* <DEDUP_REMOVED lines=91> */
[--C-:B------:R-:W-:Y:S01]  /*05b0*/  SHF.R.U64 R168, R118, 0x10, R119.reuse ;  /* 0x0000001076a87819 */ /* 0x100fe20000001277 */
[----:B------:R-:W-:Y:S01]  /*05c0*/  HFMA2.MMA R130, -RZ, RZ, 0, 0 ;  /* 0x00000000ff827435 */ /* 0x000fe200000001ff */
        /* <DEDUP_REMOVED lines=37> */
[----:B------:R-:W-:Y:S01]  /*0820*/  MOV R0, RZ ;  /* 0x000000ff00007202 */ /* 0x000fe20000000f00 */
        /* <DEDUP_REMOVED lines=73> */
.L_x_3901:
        /* <DEDUP_REMOVED lines=139> */
[----:B------:R-:W-:Y:S01]  /*1570*/  @P0 FMUL.FTZ R72, R239, R212 ;  /* 0x000000d4ef480220 */ /* 0x000fe20000410000 */
[----:B------:R-:W-:Y:S01]  /*1580*/  @P0 FADD.FTZ R188, -R132, R57 ;  /* 0x0000003984bc0221 */ /* 0x000fe20000010100 */
        /* <DEDUP_REMOVED lines=9> */
[----:B------:R-:W-:Y:S01]  /*1620*/  @P0 FADD.FTZ R241, -R115, R74 ;  /* 0x0000004a73f10221 */ /* 0x000fe20000010100 */
[----:B------:R-:W-:Y:S01]  /*1630*/  @P0 FADD.FTZ R249, -R119, R78 ;  /* 0x0000004e77f90221 */ /* 0x000fe20000010100 */
[----:B------:R-:W-:Y:S01]  /*1640*/  @P0 FADD.FTZ R251, -R170, R79 ;  /* 0x0000004faafb0221 */ /* 0x000fe20000010100 */
[----:B------:R-:W-:Y:S01]  /*1650*/  @P0 FMUL.FTZ R188, R188, R199 ;  /* 0x000000c7bcbc0220 */ /* 0x000fe20000410000 */
[----:B------:R-:W-:Y:S01]  /*1660*/  @P0 FADD.FTZ R205, -R105, R64 ;  /* 0x0000004069cd0221 */ /* 0x000fe20000010100 */
[--C-:B------:R-:W-:Y:S01]  /*1670*/  @!P0 FADD.FTZ R215, R64, -R184.reuse ;  /* 0x800000b840d78221 */ /* 0x100fe20000010000 */
[----:B------:R-:W-:Y:S01]  /*1680*/  @P0 FMUL.FTZ R192, R221, R192 ;  /* 0x000000c0ddc00220 */ /* 0x000fe20000410000 */
[--C-:B------:R-:W-:Y:S01]  /*1690*/  @!P0 FADD.FTZ R225, R70, -R184.reuse ;  /* 0x800000b846e18221 */ /* 0x100fe20000010000 */
[----:B------:R-:W-:Y:S01]  /*16a0*/  @!P0 FADD.FTZ R233, R74, -R184 ;  /* 0x800000b84ae98221 */ /* 0x000fe20000010000 */
[----:B------:R-:W-:Y:S01]  /*16b0*/  @P0 FADD.FTZ R199, -R103, R62 ;  /* 0x0000003e67c70221 */ /* 0x000fe20000010100 */
[--C-:B------:R-:W-:Y:S01]  /*16c0*/  @!P0 FADD.FTZ R213, R62, -R184.reuse ;  /* 0x800000b83ed58221 */ /* 0x100fe20000010000 */
[----:B------:R-:W-:Y:S01]  /*16d0*/  @!P0 FADD.FTZ R221, R68, -R184 ;  /* 0x800000b844dd8221 */ /* 0x000fe20000010000 */
[----:B------:R-:W-:Y:S01]  /*16e0*/  @P0 FMUL.FTZ R70, R235, R216 ;  /* 0x000000d8eb460220 */ /* 0x000fe20000410000 */
[----:B------:R-:W-:Y:S01]  /*16f0*/  @P0 FMUL.FTZ R74, R243, R208 ;  /* 0x000000d0f34a0220 */ /* 0x000fe20000410000 */
[----:B------:R-:W4:Y:S01]  /*1700*/  @P0 MUFU.RCP R64, R128 ;  /* 0x0000008000400308 */ /* 0x000f220000001000 */
[----:B------:R-:W-:Y:S01]  /*1710*/  @P0 FADD.FTZ R245, -R121, R80 ;  /* 0x0000005079f50221 */ /* 0x000fe20000010100 */
[----:B------:R-:W-:Y:S01]  /*1720*/  @P0 FMUL.FTZ R68, R231, R220 ;  /* 0x000000dce7440220 */ /* 0x000fe20000410000 */
[--C-:B------:R-:W-:Y:S01]  /*1730*/  @!P0 FADD.FTZ R235, R75, -R184.reuse ;  /* 0x800000b84beb8221 */ /* 0x100fe20000010000 */
[--C-:B------:R-:W-:Y:S01]  /*1740*/  @!P0 FADD.FTZ R243, R79, -R184.reuse ;  /* 0x800000b84ff38221 */ /* 0x100fe20000010000 */
[--C-:B------:R-:W-:Y:S01]  /*1750*/  @!P0 FADD.FTZ R217, R66, -R184.reuse ;  /* 0x800000b842d98221 */ /* 0x100fe20000010000 */
[--C-:B------:R-:W-:Y:S01]  /*1760*/  @!P0 FADD.FTZ R231, R73, -R184.reuse ;  /* 0x800000b849e78221 */ /* 0x100fe20000010000 */
[----:B------:R-:W-:Y:S01]  /*1770*/  @P0 FMUL.FTZ R75, R241, R210 ;  /* 0x000000d2f14b0220 */ /* 0x000fe20000410000 */
[----:B------:R-:W4:Y:S01]  /*1780*/  @P0 MUFU.RCP R62, R177 ;  /* 0x000000b1003e0308 */ /* 0x000f220000001000 */
        /* <DEDUP_REMOVED lines=17> */
[----:B------:R-:W-:Y:S01]  /*18a0*/  @P0 FMUL.FTZ R186, R186, R201 ;  /* 0x000000c9baba0220 */ /* 0x000fe20000410000 */
[----:B-1----:R-:W-:Y:S01]  /*18b0*/  @P0 FMUL.FTZ R78, R78, R58 ;  /* 0x0000003a4e4e0220 */ /* 0x002fe20000410000 */
[----:B------:R-:W-:Y:S01]  /*18c0*/  @P0 FADD.FTZ R80, -R176, R85 ;  /* 0x00000055b0500221 */ /* 0x000fe20000010100 */
[----:B------:R-:W-:Y:S01]  /*18d0*/  @!P0 FADD.FTZ R56, R85, -R184 ;  /* 0x800000b855388221 */ /* 0x000fe20000010000 */
[----:B------:R-:W-:Y:S01]  /*18e0*/  MOV R57, R138 ;  /* 0x0000008a00397202 */ /* 0x000fe20000000f00 */
[----:B------:R-:W0:Y:S01]  /*18f0*/  @P0 MUFU.RCP R228, R106 ;  /* 0x0000006a00e40308 */ /* 0x000e220000001000 */
        /* <DEDUP_REMOVED lines=14> */
[----:B------:R-:W-:Y:S01]  /*19e0*/  @P0 FMUL.FTZ R199, R199, R226 ;  /* 0x000000e2c7c70220 */ /* 0x000fe20000410000 */
[----:B------:R-:W-:-:S02]  /*19f0*/  HADD2.F32 R57, -RZ, R57.H0_H0 ;  /* 0x20000039ff397230 */ /* 0x000fc40000004100 */
[----:B---3--:R-:W-:Y:S01]  /*1a00*/  @P0 FMUL.FTZ R82, R82, R206 ;  /* 0x000000ce52520220 */ /* 0x008fe20000410000 */
[C---:B------:R-:W-:Y:S01]  /*1a10*/  @!P0 FMUL.FTZ R199, R182.reuse, R213 ;  /* 0x000000d5b6c78220 */ /* 0x040fe20000410000 */
[C---:B------:R-:W-:Y:S01]  /*1a20*/  @!P0 FMUL.FTZ R82, R182.reuse, R184 ;  /* 0x000000b8b6528220 */ /* 0x040fe20000410000 */
[----:B------:R-:W-:Y:S01]  /*1a30*/  @!P0 FMUL.FTZ R180, R182, R59 ;  /* 0x0000003bb6b48220 */ /* 0x000fe20000410000 */
[----:B------:R-:W-:Y:S01]  /*1a40*/  SHF.R.U32.HI R213, RZ, 0x10, R145 ;  /* 0x00000010ffd57819 */ /* 0x000fe20000011691 */
[----:B------:R-:W-:Y:S01]  /*1a50*/  HADD2.F32 R60, -RZ, R60.H0_H0 ;  /* 0x2000003cff3c7230 */ /* 0x000fe20000004100 */
[----:B------:R-:W-:Y:S02]  /*1a60*/  MOV R208, R152 ;  /* 0x0000009800d07202 */ /* 0x000fe40000000f00 */
[----:B------:R-:W-:Y:S01]  /*1a70*/  SHF.R.U64 R212, R152, 0x10, R153 ;  /* 0x0000001098d47819 */ /* 0x000fe20000001299 */
[----:B------:R-:W-:Y:S01]  /*1a80*/  @P0 FMUL.FTZ R201, R201, R224 ;  /* 0x000000e0c9c90220 */ /* 0x000fe20000410000 */
[----:B------:R-:W-:Y:S01]  /*1a90*/  MOV R59, R139 ;  /* 0x0000008b003b7202 */ /* 0x000fe20000000f00 */
[----:B----4-:R-:W-:Y:S01]  /*1aa0*/  @P0 FMUL.FTZ R87, R58, R64 ;  /* 0x000000403a570220 */ /* 0x010fe20000410000 */
[----:B------:R-:W-:-:S02]  /*1ab0*/  MOV R184, R146 ;  /* 0x0000009200b87202 */ /* 0x000fc40000000f00 */
[----:B------:R-:W-:Y:S01]  /*1ac0*/  SHF.R.U32.HI R152, RZ, 0x10, R153 ;  /* 0x00000010ff987819 */ /* 0x000fe20000011699 */
[----:B------:R-:W-:Y:S01]  /*1ad0*/  @P0 FMUL.FTZ R80, R80, R62 ;  /* 0x0000003e50500220 */ /* 0x000fe20000410000 */
[C---:B------:R-:W-:Y:S01]  /*1ae0*/  @!P0 FMUL.FTZ R203, R182.reuse, R211 ;  /* 0x000000d3b6cb8220 */ /* 0x040fe20000410000 */
[C---:B------:R-:W-:Y:S01]  /*1af0*/  @!P0 FMUL.FTZ R201, R182.reuse, R61 ;  /* 0x0000003db6c98220 */ /* 0x040fe20000410000 */
[C---:B------:R-:W-:Y:S01]  /*1b00*/  @!P0 FMUL.FTZ R87, R182.reuse, R86 ;  /* 0x00000056b6578220 */ /* 0x040fe20000410000 */
[----:B------:R-:W-:Y:S01]  /*1b10*/  @!P0 FMUL.FTZ R187, R182, R207 ;  /* 0x000000cfb6bb8220 */ /* 0x000fe20000410000 */
[----:B------:R-:W-:Y:S01]  /*1b20*/  FMUL.FTZ R66, R98, R57 ;  /* 0x0000003962427220 */ /* 0x000fe20000410000 */
[----:B------:R-:W-:Y:S01]  /*1b30*/  SHF.R.U32.HI R62, RZ, 0x10, R139 ;  /* 0x00000010ff3e7819 */ /* 0x000fe2000001168b */
[C---:B------:R-:W-:Y:S01]  /*1b40*/  FADD.FTZ R94, R60.reuse, R94 ;  /* 0x0000005e3c5e7221 */ /* 0x040fe20000010000 */
[----:B------:R-:W-:Y:S01]  /*1b50*/  MOV R61, R140 ;  /* 0x0000008c003d7202 */ /* 0x000fe20000000f00 */
[----:B------:R-:W-:Y:S01]  /*1b60*/  FFMA.FTZ R95, R60, R188, R95 ;  /* 0x000000bc3c5f7223 */ /* 0x000fe2000001005f */
[----:B------:R-:W-:Y:S01]  /*1b70*/  SHF.R.U64 R86, R140, 0x10, R141 ;  /* 0x000000108c567819 */ /* 0x000fe2000000128d */
[----:B------:R-:W-:Y:S01]  /*1b80*/  FMUL.FTZ R139, R133, R60 ;  /* 0x0000003c858b7220 */ /* 0x000fe20000410000 */
[----:B------:R-:W-:-:S02]  /*1b90*/  MOV R211, R150 ;  /* 0x0000009600d37202 */ /* 0x000fc40000000f00 */
[----:B------:R-:W-:Y:S01]  /*1ba0*/  SHF.R.U64 R216, R150, 0x10, R151 ;  /* 0x0000001096d87819 */ /* 0x000fe20000001297 */
[----:B------:R-:W-:Y:S01]  /*1bb0*/  HADD2.F32 R150, -RZ, R213.H0_H0 ;  /* 0x200000d5ff967230 */ /* 0x000fe20000004100 */
[----:B------:R-:W-:Y:S01]  /*1bc0*/  SHF.R.U32.HI R140, RZ, 0x10, R141 ;  /* 0x00000010ff8c7819 */ /* 0x000fe2000001168d */
[----:B------:R-:W-:Y:S01]  /*1bd0*/  @!P0 FMUL.FTZ R192, R182, R219 ;  /* 0x000000dbb6c08220 */ /* 0x000fe20000410000 */
[----:B------:R-:W-:Y:S01]  /*1be0*/  MOV R64, R142 ;  /* 0x0000008e00407202 */ /* 0x000fe20000000f00 */
[----:B------:R-:W-:Y:S01]  /*1bf0*/  HADD2.F32 R59, -RZ, R59.H0_H0 ;  /* 0x2000003bff3b7230 */ /* 0x000fe20000004100 */
[----:B------:R-:W-:Y:S01]  /*1c00*/  SHF.R.U32.HI R219, RZ, 0x10, R143 ;  /* 0x00000010ffdb7819 */ /* 0x000fe2000001168f */
[----:B------:R-:W-:Y:S02]  /*1c10*/  HADD2.F32 R213, -RZ, R184.H0_H0 ;  /* 0x200000b8ffd57230 */ /* 0x000fe40000004100 */
[----:B------:R-:W-:Y:S01]  /*1c20*/  FFMA.FTZ R184, R66, R187, RZ ;  /* 0x000000bb42b87223 */ /* 0x000fe200000100ff */
[----:B------:R-:W-:-:S02]  /*1c30*/  HADD2.F32 R60, -RZ, R152.H0_H0 ;  /* 0x20000098ff3c7230 */ /* 0x000fc40000004100 */
[----:B------:R-:W-:Y:S01]  /*1c40*/  FADD.FTZ R152, RZ, R66 ;  /* 0x00000042ff987221 */ /* 0x000fe20000010000 */
[----:B------:R-:W-:Y:S01]  /*1c50*/  MOV R84, R144 ;  /* 0x0000009000547202 */ /* 0x000fe20000000f00 */
[----:B------:R-:W-:Y:S01]  /*1c60*/  @!P0 FMUL.FTZ R190, R182, R63 ;  /* 0x0000003fb6be8220 */ /* 0x000fe20000410000 */
[----:B------:R-:W-:Y:S01]  /*1c70*/  SHF.R.U64 R207, R144, 0x10, R145 ;  /* 0x0000001090cf7819 */ /* 0x000fe20000001291 */
[C---:B------:R-:W-:Y:S01]  /*1c80*/  @!P0 FMUL.FTZ R78, R182.reuse, R204 ;  /* 0x000000ccb64e8220 */ /* 0x040fe20000410000 */
[----:B------:R-:W-:Y:S01]  /*1c90*/  MOV R138, R145 ;  /* 0x00000091008a7202 */ /* 0x000fe20000000f00 */
[----:B------:R-:W-:Y:S02]  /*1ca0*/  HADD2.F32 R145, -RZ, R61.H0_H0 ;  /* 0x2000003dff917230 */ /* 0x000fe40000004100 */
[----:B------:R-:W-:Y:S01]  /*1cb0*/  @!P0 FMUL.FTZ R194, R182, R65 ;  /* 0x00000041b6c28220 */ /* 0x000fe20000410000 */
[----:B------:R-:W-:Y:S01]  /*1cc0*/  MOV R63, R141 ;  /* 0x0000008d003f7202 */ /* 0x000fe20000000f00 */
[----:B------:R-:W-:Y:S01]  /*1cd0*/  HADD2.F32 R62, -RZ, R62.H0_H0 ;  /* 0x2000003eff3e7230 */ /* 0x000fe20000004100 */
[--C-:B------:R-:W-:Y:S01]  /*1ce0*/  SHF.R.U64 R214, R148, 0x10, R149.reuse ;  /* 0x0000001094d67819 */ /* 0x100fe20000001295 */
[----:B------:R-:W-:Y:S01]  /*1cf0*/  HADD2.F32 R140, -RZ, R140.H0_H0 ;  /* 0x2000008cff8c7230 */ /* 0x000fe20000004100 */
[----:B------:R-:W-:Y:S01]  /*1d00*/  MOV R204, R149 ;  /* 0x0000009500cc7202 */ /* 0x000fe20000000f00 */
[----:B0-----:R-:W-:Y:S01]  /*1d10*/  @P0 FMUL.FTZ R205, R205, R228 ;  /* 0x000000e4cdcd0220 */ /* 0x001fe20000410000 */
[----:B------:R-:W-:Y:S01]  /*1d20*/  SHF.R.U32.HI R206, RZ, 0x10, R149 ;  /* 0x00000010ffce7819 */ /* 0x000fe20000011695 */
[----:B------:R-:W-:Y:S01]  /*1d30*/  @!P0 FMUL.FTZ R186, R182, R209 ;  /* 0x000000d1b6ba8220 */ /* 0x000fe20000410000 */
[----:B------:R-:W-:Y:S01]  /*1d40*/  MOV R65, R143 ;  /* 0x0000008f00417202 */ /* 0x000fe20000000f00 */
[----:B------:R-:W-:Y:S01]  /*1d50*/  FMUL.FTZ R141, R100, R59 ;  /* 0x0000003b648d7220 */ /* 0x000fe20000410000 */
[----:B------:R-:W-:-:S02]  /*1d60*/  HADD2.F32 R149, -RZ, R64.H0_H0 ;  /* 0x20000040ff957230 */ /* 0x000fc40000004100 */
[----:B------:R-:W-:Y:S01]  /*1d70*/  FADD.FTZ R152, R152, R139 ;  /* 0x0000008b98987221 */ /* 0x000fe20000010000 */
[----:B------:R-:W-:Y:S01]  /*1d80*/  FFMA.FTZ R184, R139, R188, R184 ;  /* 0x000000bc8bb87223 */ /* 0x000fe200000100b8 */
[C---:B------:R-:W-:Y:S01]  /*1d90*/  @!P0 FMUL.FTZ R205, R182.reuse, R215 ;  /* 0x000000d7b6cd8220 */ /* 0x040fe20000410000 */
[----:B------:R-:W-:Y:S01]  /*1da0*/  MOV R198, R151 ;  /* 0x0000009700c67202 */ /* 0x000fe20000000f00 */
[----:B------:R-:W-:Y:S01]  /*1db0*/  HADD2.F32 R144, -RZ, R219.H0_H0 ;  /* 0x200000dbff907230 */ /* 0x000fe20000004100 */
[----:B------:R-:W-:Y:S01]  /*1dc0*/  MOV R210, R153 ;  /* 0x0000009900d27202 */ /* 0x000fe20000000f00 */
[----:B------:R-:W-:Y:S01]  /*1dd0*/  HADD2.F32 R153, -RZ, R84.H0_H0 ;  /* 0x20000054ff997230 */ /* 0x000fe20000004100 */
[----:B------:R-:W-:Y:S01]  /*1de0*/  SHF.R.U32.HI R215, RZ, 0x10, R151 ;  /* 0x00000010ffd77819 */ /* 0x000fe20000011697 */
[----:B------:R-:W-:Y:S01]  /*1df0*/  @!P0 FMUL.FTZ R69, R182, R221 ;  /* 0x000000ddb6458220 */ /* 0x000fe20000410000 */
[----:B------:R-:W-:Y:S01]  /*1e00*/  SHF.R.U64 R142, R142, 0x10, R143 ;  /* 0x000000108e8e7819 */ /* 0x000fe2000000128f */
        /* <DEDUP_REMOVED lines=15> */
[----:B------:R-:W-:Y:S02]  /*1f00*/  HADD2.F32 R65, -RZ, R198.H0_H0 ;  /* 0x200000c6ff417230 */ /* 0x000fe40000004100 */
[----:B------:R-:W-:Y:S01]  /*1f10*/  FFMA.FTZ R7, R144, R192, R7 ;  /* 0x000000c090077223 */ /* 0x000fe20000010007 */
[----:B------:R-:W-:Y:S01]  /*1f20*/  FMUL.FTZ R149, R159, R144 ;  /* 0x000000909f957220 */ /* 0x000fe20000410000 */
[----:B------:R-:W-:-:S02]  /*1f30*/  HADD2.F32 R198, -RZ, R215.H0_H0 ;  /* 0x200000d7ffc67230 */ /* 0x000fc40000004100 */
        /* <DEDUP_REMOVED lines=11> */
[----:B------:R-:W-:-:S02]  /*1ff0*/  HADD2.F32 R147, -RZ, R63.H0_H0 ;  /* 0x2000003fff937230 */ /* 0x000fc40000004100 */
        /* <DEDUP_REMOVED lines=43> */
[----:B------:R-:W-:-:S02]  /*22b0*/  HADD2.F32 R148, -RZ, R218.H0_H0 ;  /* 0x200000daff947230 */ /* 0x000fc40000004100 */
[C---:B------:R-:W-:Y:S01]  /*22c0*/  @!P0 FMUL.FTZ R72, R182.reuse, R231 ;  /* 0x000000e7b6488220 */ /* 0x040fe20000410000 */
[----:B------:R-:W-:Y:S02]  /*22d0*/  HADD2.F32 R209, -RZ, R209.H0_H0 ;  /* 0x200000d1ffd17230 */ /* 0x000fe40000004100 */
        /* <DEDUP_REMOVED lines=15> */
[----:B------:R-:W-:-:S02]  /*23d0*/  HADD2.F32 R62, -RZ, R217.H0_H0 ;  /* 0x200000d9ff3e7230 */ /* 0x000fc40000004100 */
[----:B------:R-:W-:Y:S01]  /*23e0*/  @!P0 FMUL.FTZ R74, R182, R235 ;  /* 0x000000ebb64a8220 */ /* 0x000fe20000410000 */
        /* <DEDUP_REMOVED lines=8> */
[----:B------:R-:W-:Y:S01]  /*2470*/  @!P0 FMUL.FTZ R77, R182, R237 ;  /* 0x000000edb64d8220 */ /* 0x000fe20000410000 */
[----:B------:R-:W-:-:S02]  /*2480*/  HADD2.F32 R64, -RZ, R216.H0_H0 ;  /* 0x200000d8ff407230 */ /* 0x000fc40000004100 */
        /* <DEDUP_REMOVED lines=22> */
[----:B------:R-:W-:Y:S02]  /*25f0*/  @!P0 FMUL.FTZ R81, R182, R247 ;  /* 0x000000f7b6518220 */ /* 0x000fe40000410000 */
        /* <DEDUP_REMOVED lines=26> */
[----:B------:R-:W-:Y:S01]  /*27a0*/  FADD.FTZ R61, R62, R221 ;  /* 0x000000dd3e3d7221 */ /* 0x000fe20000010000 */
[----:B------:R-:W-:Y:S01]  /*27b0*/  FFMA.FTZ R63, R221, R196, R64 ;  /* 0x000000c4dd3f7223 */ /* 0x000fe20000010040 */
[----:B------:R-:W-:Y:S01]  /*27c0*/  FFMA.FTZ R93, R59, R186, R93 ;  /* 0x000000ba3b5d7223 */ /* 0x000fe2000001005d */
[----:B------:R-:W-:-:S02]  /*27d0*/  HADD2.F32 R59, -RZ, R208.H0_H0 ;  /* 0x200000d0ff3b7230 */ /* 0x000fc40000004100 */
[----:B------:R-:W-:Y:S01]  /*27e0*/  @!P0 FMUL.FTZ R85, R182, R249 ;  /* 0x000000f9b6558220 */ /* 0x000fe20000410000 */
        /* <DEDUP_REMOVED lines=13> */
[----:B------:R-:W-:-:S02]  /*28c0*/  HADD2.F32 R57, -RZ, R210.H0_H0 ;  /* 0x200000d2ff397230 */ /* 0x000fc40000004100 */
        /* <DEDUP_REMOVED lines=46> */
.L_x_3912:
        /* <DEDUP_REMOVED lines=184> */
.L_x_3899:
        /* <DEDUP_REMOVED lines=47> */
.L_x_3900:
[----:B------:R-:W-:Y:S01]  /*3a20*/  HFMA2.MMA R216, -RZ, RZ, 0, 9.5367431640625e-07 ;  /* 0x00000010ffd87435 */ /* 0x000fe200000001ff */
[----:B------:R-:W-:Y:S02]  /*3a30*/  MOV R223, R27 ;  /* 0x0000001b00df7202 */ /* 0x000fe40000000f00 */
[----:B------:R-:W-:Y:S02]  /*3a40*/  MOV R225, 0x1f ;  /* 0x0000001f00e17802 */ /* 0x000fe40000000f00 */
[----:B------:R-:W-:-:S07]  /*3a50*/  MOV R212, 0xffffffff ;  /* 0xffffffff00d47802 */ /* 0x000fce0000000f00 */
[----:B------:R-:W-:Y:S05]  /*3a60*/  WARPSYNC.COLLECTIVE R212, `(.L_x_3902) ;  /* 0x00000000d4087348 */ /* 0x000fea0003c00000 */
[----:B------:R0:W1:Y:S02]  /*3a70*/  SHFL.DOWN P3, R214, R223, R216, R225 ;  /* 0x080000d8dfd67389 */ /* 0x00006400000600e1 */
[----:B01----:R-:W-:Y:S01]  /*3a80*/  ENDCOLLECTIVE ;  /* 0x000000000000791b */ /* 0x003fe20003800000 */
.L_x_3902:
[----:B------:R-:W-:Y:S02]  /*3a90*/  MOV R223, R55 ;  /* 0x0000003700df7202 */ /* 0x000fe40000000f00 */
[----:B------:R-:W-:-:S07]  /*3aa0*/  MOV R62, R214 ;  /* 0x000000d6003e7202 */ /* 0x000fce0000000f00 */
[----:B------:R-:W-:Y:S05]  /*3ab0*/  WARPSYNC.COLLECTIVE R212, `(.L_x_3903) ;  /* 0x00000000d4087348 */ /* 0x000fea0003c00000 */
[----:B------:R0:W1:Y:S02]  /*3ac0*/  SHFL.DOWN P3, R214, R223, R216, R225 ;  /* 0x080000d8dfd67389 */ /* 0x00006400000600e1 */
[----:B01----:R-:W-:Y:S01]  /*3ad0*/  ENDCOLLECTIVE ;  /* 0x000000000000791b */ /* 0x003fe20003800000 */
.L_x_3903:
[----:B------:R-:W-:Y:S01]  /*3ae0*/  FADD.FTZ R62, R27, R62 ;  /* 0x0000003e1b3e7221 */ /* 0x000fe20000010000 */
[----:B------:R-:W-:-:S04]  /*3af0*/  HFMA2.MMA R216, -RZ, RZ, 0, 4.76837158203125e-07 ;  /* 0x00000008ffd87435 */ /* 0x000fc800000001ff */
[----:B------:R-:W-:Y:S02]  /*3b00*/  MOV R223, R62 ;  /* 0x0000003e00df7202 */ /* 0x000fe40000000f00 */
[----:B------:R-:W-:-:S07]  /*3b10*/  MOV R64, R214 ;  /* 0x000000d600407202 */ /* 0x000fce0000000f00 */
[----:B------:R-:W-:Y:S05]  /*3b20*/  WARPSYNC.COLLECTIVE R212, `(.L_x_3904) ;  /* 0x00000000d4087348 */ /* 0x000fea0003c00000 */
[----:B------:R0:W1:Y:S02]  /*3b30*/  SHFL.DOWN P3, R214, R223, R216, R225 ;  /* 0x080000d8dfd67389 */ /* 0x00006400000600e1 */
[----:B01----:R-:W-:Y:S01]  /*3b40*/  ENDCOLLECTIVE ;  /* 0x000000000000791b */ /* 0x003fe20003800000 */
.L_x_3904:
[----:B------:R-:W-:-:S05]  /*3b50*/  FADD.FTZ R64, R55, R64 ;  /* 0x0000004037407221 */ /* 0x000fca0000010000 */
[----:B------:R-:W-:Y:S02]  /*3b60*/  MOV R223, R64 ;  /* 0x0000004000df7202 */ /* 0x000fe40000000f00 */
[----:B------:R-:W-:-:S07]  /*3b70*/  MOV R59, R214 ;  /* 0x000000d6003b7202 */ /* 0x000fce0000000f00 */
[----:B------:R-:W-:Y:S05]  /*3b80*/  WARPSYNC.COLLECTIVE R212, `(.L_x_3905) ;  /* 0x00000000d4087348 */ /* 0x000fea0003c00000 */
[----:B------:R0:W1:Y:S02]  /*3b90*/  SHFL.DOWN P3, R214, R223, R216, R225 ;  /* 0x080000d8dfd67389 */ /* 0x00006400000600e1 */
[----:B01----:R-:W-:Y:S01]  /*3ba0*/  ENDCOLLECTIVE ;  /* 0x000000000000791b */ /* 0x003fe20003800000 */
.L_x_3905:
[----:B------:R-:W-:Y:S01]  /*3bb0*/  FADD.FTZ R59, R62, R59 ;  /* 0x0000003b3e3b7221 */ /* 0x000fe20000010000 */
[----:B------:R-:W-:-:S04]  /*3bc0*/  HFMA2.MMA R216, -RZ, RZ, 0, 2.384185791015625e-07 ;  /* 0x00000004ffd87435 */ /* 0x000fc800000001ff */
[----:B------:R-:W-:Y:S02]  /*3bd0*/  MOV R223, R59 ;  /* 0x0000003b00df7202 */ /* 0x000fe40000000f00 */
[----:B------:R-:W-:-:S07]  /*3be0*/  MOV R61, R214 ;  /* 0x000000d6003d7202 */ /* 0x000fce0000000f00 */
[----:B------:R-:W-:Y:S05]  /*3bf0*/  WARPSYNC.COLLECTIVE R212, `(.L_x_3906) ;  /* 0x00000000d4087348 */ /* 0x000fea0003c00000 */
[----:B------:R0:W1:Y:S02]  /*3c00*/  SHFL.DOWN P3, R214, R223, R216, R225 ;  /* 0x080000d8dfd67389 */ /* 0x00006400000600e1 */
[----:B01----:R-:W-:Y:S01]  /*3c10*/  ENDCOLLECTIVE ;  /* 0x000000000000791b */ /* 0x003fe20003800000 */
.L_x_3906:
[----:B------:R-:W-:-:S05]  /*3c20*/  FADD.FTZ R61, R64, R61 ;  /* 0x0000003d403d7221 */ /* 0x000fca0000010000 */
[----:B------:R-:W-:Y:S02]  /*3c30*/  MOV R223, R61 ;  /* 0x0000003d00df7202 */ /* 0x000fe40000000f00 */
[----:B------:R-:W-:-:S07]  /*3c40*/  MOV R208, R214 ;  /* 0x000000d600d07202 */ /* 0x000fce0000000f00 */
[----:B------:R-:W-:Y:S05]  /*3c50*/  WARPSYNC.COLLECTIVE R212, `(.L_x_3907) ;  /* 0x00000000d4087348 */ /* 0x000fea0003c00000 */
[----:B------:R0:W1:Y:S02]  /*3c60*/  SHFL.DOWN P3, R214, R223, R216, R225 ;  /* 0x080000d8dfd67389 */ /* 0x00006400000600e1 */
[----:B01----:R-:W-:Y:S01]  /*3c70*/  ENDCOLLECTIVE ;  /* 0x000000000000791b */ /* 0x003fe20003800000 */
.L_x_3907:
[----:B------:R-:W-:Y:S01]  /*3c80*/  FADD.FTZ R208, R59, R208 ;  /* 0x000000d03bd07221 */ /* 0x000fe20000010000 */
[----:B------:R-:W-:-:S04]  /*3c90*/  HFMA2.MMA R216, -RZ, RZ, 0, 1.1920928955078125e-07 ;  /* 0x00000002ffd87435 */ /* 0x000fc800000001ff */
[----:B------:R-:W-:Y:S02]  /*3ca0*/  MOV R223, R208 ;  /* 0x000000d000df7202 */ /* 0x000fe40000000f00 */
[----:B------:R-:W-:-:S07]  /*3cb0*/  MOV R210, R214 ;  /* 0x000000d600d27202 */ /* 0x000fce0000000f00 */
[----:B------:R-:W-:Y:S05]  /*3cc0*/  WARPSYNC.COLLECTIVE R212, `(.L_x_3908) ;  /* 0x00000000d4087348 */ /* 0x000fea0003c00000 */
[----:B------:R0:W1:Y:S02]  /*3cd0*/  SHFL.DOWN P3, R214, R223, R216, R225 ;  /* 0x080000d8dfd67389 */ /* 0x00006400000600e1 */
[----:B01----:R-:W-:Y:S01]  /*3ce0*/  ENDCOLLECTIVE ;  /* 0x000000000000791b */ /* 0x003fe20003800000 */
.L_x_3908:
[----:B------:R-:W-:-:S05]  /*3cf0*/  FADD.FTZ R210, R61, R210 ;  /* 0x000000d23dd27221 */ /* 0x000fca0000010000 */
[----:B------:R-:W-:Y:S02]  /*3d00*/  MOV R223, R210 ;  /* 0x000000d200df7202 */ /* 0x000fe40000000f00 */
[----:B------:R-:W-:-:S07]  /*3d10*/  MOV R27, R214 ;  /* 0x000000d6001b7202 */ /* 0x000fce0000000f00 */
[----:B------:R-:W-:Y:S05]  /*3d20*/  WARPSYNC.COLLECTIVE R212, `(.L_x_3909) ;  /* 0x00000000d4087348 */ /* 0x000fea0003c00000 */
[----:B------:R0:W1:Y:S02]  /*3d30*/  SHFL.DOWN P3, R214, R223, R216, R225 ;  /* 0x080000d8dfd67389 */ /* 0x00006400000600e1 */
[----:B01----:R-:W-:Y:S01]  /*3d40*/  ENDCOLLECTIVE ;  /* 0x000000000000791b */ /* 0x003fe20003800000 */
.L_x_3909:
        /* <DEDUP_REMOVED lines=8> */
.L_x_3910:
[----:B------:R-:W-:Y:S01]  /*3dd0*/  FADD.FTZ R65, R210, R55 ;  /* 0x00000037d2417221 */ /* 0x000fe20000010000 */
[----:B------:R-:W-:-:S04]  /*3de0*/  MOV R55, R57 ;  /* 0x0000003900377202 */ /* 0x000fc80000000f00 */
[----:B------:R-:W-:Y:S02]  /*3df0*/  MOV R223, R65 ;  /* 0x0000004100df7202 */ /* 0x000fe40000000f00 */
[----:B------:R-:W-:-:S07]  /*3e00*/  MOV R64, R214 ;  /* 0x000000d600407202 */ /* 0x000fce0000000f00 */
[----:B------:R-:W-:Y:S05]  /*3e10*/  WARPSYNC.COLLECTIVE R212, `(.L_x_3911) ;  /* 0x00000000d4087348 */ /* 0x000fea0003c00000 */
[----:B------:R0:W1:Y:S02]  /*3e20*/  SHFL.DOWN P3, R214, R223, R216, R225 ;  /* 0x080000d8dfd67389 */ /* 0x00006400000600e1 */
[----:B01----:R-:W-:Y:S01]  /*3e30*/  ENDCOLLECTIVE ;  /* 0x000000000000791b */ /* 0x003fe20003800000 */
.L_x_3911:
[----:B------:R-:W-:Y:S01]  /*3e40*/  MOV R62, R214 ;  /* 0x000000d6003e7202 */ /* 0x000fe20000000f00 */
[----:B------:R-:W-:Y:S06]  /*3e50*/  BRA `(.L_x_3912) ;  /* 0xffffffec00547947 */ /* 0x000fec000383ffff */
.L_x_3913:
        /* <DEDUP_REMOVED lines=10> */
.L_x_5559:


//--------------------- .text._ZN10layer_norm22ln_bwd_finalize_kernelINS_22Kernel_traits_finalizeILj4096E6__halfS2_S2_fjLj1024ELj4ENS_18Kernel_traits_baseILj4096ES2_S2_S2_fjLj1024EEEEEEEvNS_9BwdParamsE --------------------------
	.section	.text._ZN10layer_norm22ln_bwd_finalize_kernelINS_22Kernel_traits_finalizeILj4096E6__halfS2_S2_fjLj1024ELj4ENS_18Kernel_traits_baseILj4096ES2_S2_S2_fjLj1024EEEEEEEvNS_9BwdParamsE,"ax",@progbits
	.align	128
        .global         _ZN10layer_norm22ln_bwd_finalize_kernelINS_22Kernel_traits_finalizeILj4096E6__halfS2_S2_fjLj1024ELj4ENS_18Kernel_traits_baseILj4096ES2_S2_S2_fjLj1024EEEEEEEvNS_9BwdParamsE
        .type           _ZN10layer_norm22ln_bwd_finalize_kernelINS_22Kernel_traits_finalizeILj4096E6__halfS2_S2_fjLj1024ELj4ENS_18Kernel_traits_baseILj4096ES2_S2_S2_fjLj1024EEEEEEEvNS_9BwdParamsE,@function
        .size           _ZN10layer_norm22ln_bwd_finalize_kernelINS_22Kernel_traits_finalizeILj4096E6__halfS2_S2_fjLj1024ELj4ENS_18Kernel_traits_baseILj4096ES2_S2_S2_fjLj1024EEEEEEEvNS_9BwdParamsE,(.L_x_5560 - _ZN10layer_norm22ln_bwd_finalize_kernelINS_22Kernel_traits_finalizeILj4096E6__halfS2_S2_fjLj1024ELj4ENS_18Kernel_traits_baseILj4096ES2_S2_S2_fjLj1024EEEEEEEvNS_9BwdParamsE)
        .other          _ZN10layer_norm22ln_bwd_finalize_kernelINS_22Kernel_traits_finalizeILj4096E6__halfS2_S2_fjLj1024ELj4ENS_18Kernel_traits_baseILj4096ES2_S2_S2_fjLj1024EEEEEEEvNS_9BwdParamsE,@"STO_CUDA_ENTRY STV_DEFAULT"
_ZN10layer_norm22ln_bwd_finalize_kernelINS_22Kernel_traits_finalizeILj4096E6__halfS2_S2_fjLj1024ELj4ENS_18Kernel_traits_baseILj4096ES2_S2_S2_fjLj1024EEEEEEEvNS_9BwdParamsE:
.text._ZN10layer_norm22ln_bwd_finalize_kernelINS_22Kernel_traits_finalizeILj4096E6__halfS2_S2_fjLj1024ELj4ENS_18Kernel_traits_baseILj4096ES2_S2_S2_fjLj1024EEEEEEEvNS_9BwdParamsE:
        /* <DEDUP_REMOVED lines=25> */
.L_x_3925:
        /* <DEDUP_REMOVED lines=28> */
.L_x_3918:
        /* <DEDUP_REMOVED lines=33> */
.L_x_3917:
[----:B------:R-:W-:Y:S05]  /*0560*/  BSYNC B1 ;  /* 0x0000000000017941 */ /* 0x000fea0003800000 */
.L_x_3916:
        /* <DEDUP_REMOVED lines=23> */
.L_x_3920:
[----:B------:R-:W-:Y:S05]  /*06e0*/  BSYNC B1 ;  /* 0x0000000000017941 */ /* 0x000fea0003800000 */
.L_x_3919:
        /* <DEDUP_REMOVED lines=11> */
.L_x_3915:
[----:B------:R-:W-:Y:S05]  /*07a0*/  BSYNC B0 ;  /* 0x0000000000007941 */ /* 0x000fea0003800000 */
.L_x_3914:
        /* <DEDUP_REMOVED lines=29> */
.L_x_3936:
[----:B------:R-:W-:Y:S01]  /*0980*/  @!P1 SHF.R.U32.HI R12, RZ, 0x3, R0 ;  /* 0x00000003ff0c9819 */ /* 0x000fe20000011600 */
[----:B---3--:R-:W-:Y:S01]  /*0990*/  FADD.FTZ R14, R9, R14 ;  /* 0x0000000e090e7221 */ /* 0x008fe20000010000 */
[----:B--2---:R-:W-:Y:S02]  /*09a0*/  FADD.FTZ R11, R10, R11 ;  /* 0x0000000b0a0b7221 */ /* 0x004fe40000010000 */
[----:B------:R-:W-:-:S05]  /*09b0*/  @!P1 LOP3.LUT R12, R12, 0x1ffffffc, RZ, 0xc0, !PT ;  /* 0x1ffffffc0c0c9812 */ /* 0x000fca00078ec0ff */
[----:B------:R2:W-:Y:S04]  /*09c0*/  @!P1 STS [R12+UR4+0x2000], R14 ;  /* 0x0020000e0c009988 */ /* 0x0005e80008000804 */
[----:B------:R2:W-:Y:S02]  /*09d0*/  @!P1 STS [R12+UR4+0x2080], R11 ;  /* 0x0020800b0c009988 */ /* 0x0005e40008000804 */
.L_x_3921:
        /* <DEDUP_REMOVED lines=14> */
.L_x_3924:
[----:B------:R-:W-:Y:S05]  /*0ac0*/  BSYNC B0 ;  /* 0x0000000000007941 */ /* 0x000fea0003800000 */
.L_x_3923:
[C---:B------:R-:W-:Y:S02]  /*0ad0*/  ISETP.GT.U32.AND P1, PT, R3.reuse, -0x1001, PT ;  /* 0xffffefff0300780c */ /* 0x040fe40003f24070 */
[----:B------:R-:W-:Y:S02]  /*0ae0*/  IADD3 R3, R3, 0x1000, RZ ;  /* 0x0000100003037810 */ /* 0x000fe40007ffe0ff */
[----:B------:R-:W-:-:S09]  /*0af0*/  IADD3 R5, R5, 0x800, RZ ;  /* 0x0000080005057810 */ /* 0x000fd20007ffe0ff */
[----:B------:R-:W-:Y:S05]  /*0b00*/  @P1 BRA `(.L_x_3925) ;  /* 0xfffffff400a01947 */ /* 0x000fea000383ffff */
[----:B------:R-:W-:Y:S05]  /*0b10*/  EXIT ;  /* 0x000000000000794d */ /* 0x000fea0003800000 */
.L_x_3922:
[----:B------:R-:W-:Y:S01]  /*0b20*/  HFMA2.MMA R19, -RZ, RZ, 0, 5.9604644775390625e-08 ;  /* 0x00000001ff137435 */ /* 0x000fe200000001ff */
[----:B---3--:R-:W-:Y:S01]  /*0b30*/  IMAD.MOV.U32 R20, RZ, RZ, R10 ;  /* 0x000000ffff147224 */ /* 0x008fe200078e000a */
[----:B------:R-:W-:Y:S01]  /*0b40*/  MOV R22, 0x1f ;  /* 0x0000001f00167802 */ /* 0x000fe20000000f00 */
[----:B------:R-:W-:-:S08]  /*0b50*/  IMAD.MOV.U32 R17, RZ, RZ, -0x1 ;  /* 0xffffffffff117424 */ /* 0x000fd000078e00ff */
[----:B012---:R-:W-:Y:S05]  /*0b60*/  WARPSYNC.COLLECTIVE R17, `(.L_x_3926) ;  /* 0x0000000011087348 */ /* 0x007fea0003c00000 */
[----:B------:R3:W4:Y:S02]  /*0b70*/  SHFL.BFLY P2, R18, R20, R19, R22 ;  /* 0x0c00001314127389 */ /* 0x0007240000040016 */
[----:B01234-:R-:W-:Y:S01]  /*0b80*/  ENDCOLLECTIVE ;  /* 0x000000000000791b */ /* 0x01ffe20003800000 */
.L_x_3926:
[----:B------:R-:W-:Y:S01]  /*0b90*/  IMAD.MOV.U32 R19, RZ, RZ, 0x2 ;  /* 0x00000002ff137424 */ /* 0x000fe200078e00ff */
[----:B------:R-:W-:-:S05]  /*0ba0*/  MOV R11, R18 ;  /* 0x00000012000b7202 */ /* 0x000fca0000000f00 */
[----:B------:R-:W-:-:S05]  /*0bb0*/  FADD.FTZ R11, R10, R11 ;  /* 0x0000000b0a0b7221 */ /* 0x000fca0000010000 */
[----:B------:R-:W-:-:S07]  /*0bc0*/  MOV R20, R11 ;  /* 0x0000000b00147202 */ /* 0x000fce0000000f00 */
[----:B------:R-:W-:Y:S05]  /*0bd0*/  WARPSYNC.COLLECTIVE R17, `(.L_x_3927) ;  /* 0x0000000011087348 */ /* 0x000fea0003c00000 */
[----:B------:R0:W1:Y:S02]  /*0be0*/  SHFL.BFLY P2, R18, R20, R19, R22 ;  /* 0x0c00001314127389 */ /* 0x0000640000040016 */
[----:B01----:R-:W-:Y:S01]  /*0bf0*/  ENDCOLLECTIVE ;  /* 0x000000000000791b */ /* 0x003fe20003800000 */
.L_x_3927:
[----:B------:R-:W-:Y:S01]  /*0c00*/  IMAD.MOV.U32 R19, RZ, RZ, 0x4 ;  /* 0x00000004ff137424 */ /* 0x000fe200078e00ff */
[----:B------:R-:W-:-:S05]  /*0c10*/  MOV R12, R18 ;  /* 0x00000012000c7202 */ /* 0x000fca0000000f00 */
[----:B------:R-:W-:-:S05]  /*0c20*/  FADD.FTZ R12, R11, R12 ;  /* 0x0000000c0b0c7221 */ /* 0x000fca0000010000 */
[----:B------:R-:W-:-:S07]  /*0c30*/  MOV R20, R12 ;  /* 0x0000000c00147202 */ /* 0x000fce0000000f00 */
[----:B------:R-:W-:Y:S05]  /*0c40*/  WARPSYNC.COLLECTIVE R17, `(.L_x_3928) ;  /* 0x0000000011087348 */ /* 0x000fea0003c00000 */
[----:B------:R0:W1:Y:S02]  /*0c50*/  SHFL.BFLY P2, R18, R20, R19, R22 ;  /* 0x0c00001314127389 */ /* 0x0000640000040016 */
[----:B01----:R-:W-:Y:S01]  /*0c60*/  ENDCOLLECTIVE ;  /* 0x000000000000791b */ /* 0x003fe20003800000 */
.L_x_3928:
[----:B------:R-:W-:Y:S01]  /*0c70*/  IMAD.MOV.U32 R19, RZ, RZ, 0x8 ;  /* 0x00000008ff137424 */ /* 0x000fe200078e00ff */
[----:B------:R-:W-:-:S05]  /*0c80*/  MOV R13, R18 ;  /* 0x00000012000d7202 */ /* 0x000fca0000000f00 */
[----:B------:R-:W-:-:S05]  /*0c90*/  FADD.FTZ R13, R12, R13 ;  /* 0x0000000d0c0d7221 */ /* 0x000fca0000010000 */
[----:B------:R-:W-:-:S07]  /*0ca0*/  MOV R20, R13 ;  /* 0x0000000d00147202 */ /* 0x000fce0000000f00 */
[----:B------:R-:W-:Y:S05]  /*0cb0*/  WARPSYNC.COLLECTIVE R17, `(.L_x_3929) ;  /* 0x0000000011087348 */ /* 0x000fea0003c00000 */
[----:B------:R0:W1:Y:S02]  /*0cc0*/  SHFL.BFLY P2, R18, R20, R19, R22 ;  /* 0x0c00001314127389 */ /* 0x0000640000040016 */
[----:B01----:R-:W-:Y:S01]  /*0cd0*/  ENDCOLLECTIVE ;  /* 0x000000000000791b */ /* 0x003fe20003800000 */
.L_x_3929:
[----:B------:R-:W-:Y:S01]  /*0ce0*/  IMAD.MOV.U32 R19, RZ, RZ, 0x10 ;  /* 0x00000010ff137424 */ /* 0x000fe200078e00ff */
[----:B------:R-:W-:-:S05]  /*0cf0*/  MOV R10, R18 ;  /* 0x00000012000a7202 */ /* 0x000fca0000000f00 */
[----:B------:R-:W-:-:S05]  /*0d00*/  FADD.FTZ R10, R13, R10 ;  /* 0x0000000a0d0a7221 */ /* 0x000fca0000010000 */
[----:B------:R-:W-:-:S07]  /*0d10*/  MOV R20, R10 ;  /* 0x0000000a00147202 */ /* 0x000fce0000000f00 */
[----:B------:R-:W-:Y:S05]  /*0d20*/  WARPSYNC.COLLECTIVE R17, `(.L_x_3930) ;  /* 0x0000000011087348 */ /* 0x000fea0003c00000 */
[----:B------:R0:W1:Y:S02]  /*0d30*/  SHFL.BFLY P2, R18, R20, R19, R22 ;  /* 0x0c00001314127389 */ /* 0x0000640000040016 */
[----:B01----:R-:W-:Y:S01]  /*0d40*/  ENDCOLLECTIVE ;  /* 0x000000000000791b */ /* 0x003fe20003800000 */
.L_x_3930:
[----:B------:R-:W-:Y:S01]  /*0d50*/  MOV R20, R9 ;  /* 0x0000000900147202 */ /* 0x000fe20000000f00 */
[----:B------:R-:W-:Y:S01]  /*0d60*/  IMAD.MOV.U32 R19, RZ, RZ, 0x1 ;  /* 0x00000001ff137424 */ /* 0x000fe200078e00ff */
[----:B------:R-:W-:-:S07]  /*0d70*/  MOV R11, R18 ;  /* 0x00000012000b7202 */ /* 0x000fce0000000f00 */
[----:B------:R-:W-:Y:S05]  /*0d80*/  WARPSYNC.COLLECTIVE R17, `(.L_x_3931) ;  /* 0x0000000011087348 */ /* 0x000fea0003c00000 */
[----:B------:R0:W1:Y:S02]  /*0d90*/  SHFL.BFLY P2, R18, R20, R19, R22 ;  /* 0x0c00001314127389 */ /* 0x0000640000040016 */
[----:B01----:R-:W-:Y:S01]  /*0da0*/  ENDCOLLECTIVE ;  /* 0x000000000000791b */ /* 0x003fe20003800000 */
.L_x_3931:
[----:B------:R-:W-:Y:S01]  /*0db0*/  IMAD.MOV.U32 R19, RZ, RZ, 0x2 ;  /* 0x00000002ff137424 */ /* 0x000fe200078e00ff */
[----:B------:R-:W-:-:S05]  /*0dc0*/  MOV R12, R18 ;  /* 0x00000012000c7202 */ /* 0x000fca0000000f00 */
[----:B------:R-:W-:-:S05]  /*0dd0*/  FADD.FTZ R14, R9, R12 ;  /* 0x0000000c090e7221 */ /* 0x000fca0000010000 */
[----:B------:R-:W-:-:S07]  /*0de0*/  MOV R20, R14 ;  /* 0x0000000e00147202 */ /* 0x000fce0000000f00 */
[----:B------:R-:W-:Y:S05]  /*0df0*/  WARPSYNC.COLLECTIVE R17, `(.L_x_3932) ;  /* 0x0000000011087348 */ /* 0x000fea0003c00000 */
[----:B------:R0:W1:Y:S02]  /*0e00*/  SHFL.BFLY P2, R18, R20, R19, R22 ;  /* 0x0c00001314127389 */ /* 0x0000640000040016 */
[----:B01----:R-:W-:Y:S01]  /*0e10*/  ENDCOLLECTIVE ;  /* 0x000000000000791b */ /* 0x003fe20003800000 */
.L_x_3932:
[----:B------:R-:W-:Y:S01]  /*0e20*/  IMAD.MOV.U32 R19, RZ, RZ, 0x4 ;  /* 0x00000004ff137424 */ /* 0x000fe200078e00ff */
[----:B------:R-:W-:-:S05]  /*0e30*/  MOV R13, R18 ;  /* 0x00000012000d7202 */ /* 0x000fca0000000f00 */
[----:B------:R-:W-:-:S05]  /*0e40*/  FADD.FTZ R15, R14, R13 ;  /* 0x0000000d0e0f7221 */ /* 0x000fca0000010000 */
[----:B------:R-:W-:-:S07]  /*0e50*/  MOV R20, R15 ;  /* 0x0000000f00147202 */ /* 0x000fce0000000f00 */
[----:B------:R-:W-:Y:S05]  /*0e60*/  WARPSYNC.COLLECTIVE R17, `(.L_x_3933) ;  /* 0x0000000011087348 */ /* 0x000fea0003c00000 */
[----:B------:R0:W1:Y:S02]  /*0e70*/  SHFL.BFLY P2, R18, R20, R19, R22 ;  /* 0x0c00001314127389 */ /* 0x0000640000040016 */
[----:B01----:R-:W-:Y:S01]  /*0e80*/  ENDCOLLECTIVE ;  /* 0x000000000000791b */ /* 0x003fe20003800000 */
.L_x_3933:
[----:B------:R-:W-:Y:S01]  /*0e90*/  HFMA2.MMA R19, -RZ, RZ, 0, 4.76837158203125e-07 ;  /* 0x00000008ff137435 */ /* 0x000fe200000001ff */
[----:B------:R-:W-:-:S05]  /*0ea0*/  MOV R16, R18 ;  /* 0x0000001200107202 */ /* 0x000fca0000000f00 */
[----:B------:R-:W-:-:S05]  /*0eb0*/  FADD.FTZ R16, R15, R16 ;  /* 0x000000100f107221 */ /* 0x000fca0000010000 */
[----:B------:R-:W-:-:S07]  /*0ec0*/  MOV R20, R16 ;  /* 0x0000001000147202 */ /* 0x000fce0000000f00 */
[----:B------:R-:W-:Y:S05]  /*0ed0*/  WARPSYNC.COLLECTIVE R17, `(.L_x_3934) ;  /* 0x0000000011087348 */ /* 0x000fea0003c00000 */
[----:B------:R0:W1:Y:S02]  /*0ee0*/  SHFL.BFLY P2, R18, R20, R19, R22 ;  /* 0x0c00001314127389 */ /* 0x0000640000040016 */
[----:B01----:R-:W-:Y:S01]  /*0ef0*/  ENDCOLLECTIVE ;  /* 0x000000000000791b */ /* 0x003fe20003800000 */
.L_x_3934:
[----:B------:R-:W-:Y:S01]  /*0f00*/  HFMA2.MMA R19, -RZ, RZ, 0, 9.5367431640625e-07 ;  /* 0x00000010ff137435 */ /* 0x000fe200000001ff */
[----:B------:R-:W-:-:S04]  /*0f10*/  IMAD.MOV.U32 R9, RZ, RZ, R18 ;  /* 0x000000ffff097224 */ /* 0x000fc800078e0012 */
[----:B------:R-:W-:-:S05]  /*0f20*/  FADD.FTZ R9, R16, R9 ;  /* 0x0000000910097221 */ /* 0x000fca0000010000 */
[----:B------:R-:W-:-:S07]  /*0f30*/  MOV R20, R9 ;  /* 0x0000000900147202 */ /* 0x000fce0000000f00 */
[----:B------:R-:W-:Y:S05]  /*0f40*/  WARPSYNC.COLLECTIVE R17, `(.L_x_3935) ;  /* 0x0000000011087348 */ /* 0x000fea0003c00000 */
[----:B------:R0:W1:Y:S02]  /*0f50*/  SHFL.BFLY P2, R18, R20, R19, R22 ;  /* 0x0c00001314127389 */ /* 0x0000640000040016 */
[----:B01----:R-:W-:Y:S01]  /*0f60*/  ENDCOLLECTIVE ;  /* 0x000000000000791b */ /* 0x003fe20003800000 */
.L_x_3935:
[----:B------:R-:W-:Y:S01]  /*0f70*/  MOV R14, R18 ;  /* 0x00000012000e7202 */ /* 0x000fe20000000f00 */
[----:B------:R-:W-:Y:S06]  /*0f80*/  BRA `(.L_x_3936) ;  /* 0xfffffff8007c7947 */ /* 0x000fec000383ffff */
.L_x_3937:
        /* <DEDUP_REMOVED lines=15> */
.L_x_5560:


//--------------------- .text._ZN10layer_norm13ln_bwd_kernelINS_13Kernel_traitsI6__halfS2_S2_fjLj4096ELj1ELj1ELj4ELj16ENS_18Kernel_traits_baseILj4096ES2_S2_S2_fjLj128EEEEEEEvNS_9BwdParamsE --------------------------
	.section	.text._ZN10layer_norm13ln_bwd_kernelINS_13Kernel_traitsI6__halfS2_S2_fjLj4096ELj1ELj1ELj4ELj16ENS_18Kernel_traits_baseILj4096ES2_S2_S2_fjLj128EEEEEEEvNS_9BwdParamsE,"ax",@progbits
	.align	128
        .global         _ZN10layer_norm13ln_bwd_kernelINS_13Kernel_traitsI6__halfS2_S2_fjLj4096ELj1ELj1ELj4ELj16ENS_18Kernel_traits_baseILj4096ES2_S2_S2_fjLj128EEEEEEEvNS_9BwdParamsE
        .type           _ZN10layer_norm13ln_bwd_kernelINS_13Kernel_traitsI6__halfS2_S2_fjLj4096ELj1ELj1ELj4ELj16ENS_18Kernel_traits_baseILj4096ES2_S2_S2_fjLj128EEEEEEEvNS_9BwdParamsE,@function
        .size           _ZN10layer_norm13ln_bwd_kernelINS_13Kernel_traitsI6__halfS2_S2_fjLj4096ELj1ELj1ELj4ELj16ENS_18Kernel_traits_baseILj4096ES2_S2_S2_fjLj128EEEEEEEvNS_9BwdParamsE,(.L_x_5561 - _ZN10layer_norm13ln_bwd_kernelINS_13Kernel_traitsI6__halfS2_S2_fjLj4096ELj1ELj1ELj4ELj16ENS_18Kernel_traits_baseILj4096ES2_S2_S2_fjLj128EEEEEEEvNS_9BwdParamsE)
        .other          _ZN10layer_norm13ln_bwd_kernelINS_13Kernel_traitsI6__halfS2_S2_fjLj4096ELj1ELj1ELj4ELj16ENS_18Kernel_traits_baseILj4096ES2_S2_S2_fjLj128EEEEEEEvNS_9BwdParamsE,@"STO_CUDA_ENTRY STV_DEFAULT"
_ZN10layer_norm13ln_bwd_kernelINS_13Kernel_traitsI6__halfS2_S2_fjLj4096ELj1ELj1ELj4ELj16ENS_18Kernel_traits_baseILj4096ES2_S2_S2_fjLj128EEEEEEEvNS_9BwdParamsE:
.text._ZN10layer_norm13ln_bwd_kernelINS_13Kernel_traitsI6__halfS2_S2_fjLj4096ELj1ELj1ELj4ELj16ENS_18Kernel_traits_baseILj4096ES2_S2_S2_fjLj128EEEEEEEvNS_9BwdParamsE:
        /* <DEDUP_REMOVED lines=62> */
[----:B------:R-:W-:Y:S01]  /*03e0*/  HFMA2.MMA R0, -RZ, RZ, 0, 5.9604644775390625e-08 ;  /* 0x00000001ff007435 */ /* 0x000fe200000001ff */
[--C-:B-----5:R-:W-:Y:S01]  /*03f0*/  HADD2.F32 R148, -RZ, R48.reuse.H0_H0 ;  /* 0x20000030ff947230 */ /* 0x120fe20000004100 */
[----:B------:R-:W-:Y:S01]  /*0400*/  HFMA2.MMA R115, -RZ, RZ, 0, 0 ;  /* 0x00000000ff737435 */ /* 0x000fe200000001ff */
        /* <DEDUP_REMOVED lines=19> */
[----:B-1----:R-:W-:Y:S01]  /*0540*/  ULEA UR4, UR5, UR4, 0x18 ;  /* 0x0000000405047291 */ /* 0x002fe2000f8ec03f */
        /* <DEDUP_REMOVED lines=44> */
[----:B0-----:R-:W-:-:S07]  /*0810*/  MOV R114, UR4 ;  /* 0x0000000400727c02 */ /* 0x001fce0008000f00 */
.L_x_3940:
        /* <DEDUP_REMOVED lines=17> */
[----:B------:R-:W-:Y:S02]  /*0930*/  IADD3 R157, R163, 0x180, RZ ;  /* 0x00000180a39d7810 */ /* 0x000fe40007ffe0ff */
[----:B------:R-:W-:Y:S01]  /*0940*/  @P0 MOV R150, RZ ;  /* 0x000000ff00960202 */ /* 0x000fe20000000f00 */
[----:B------:R-:W2:Y:S02]  /*0950*/  LDC.64 R2, c[0x0][0x268] ;  /* 0x00009a00ff027b82 */ /* 0x000ea40000000a00 */
[----:B0-----:R-:W-:-:S06]  /*0960*/  @P0 IMAD.WIDE.U32 R24, R157, 0x10, R24 ;  /* 0x000000109d180825 */ /* 0x001fcc00078e0018 */
[----:B------:R-:W5:Y:S01]  /*0970*/  @P0 LDG.E.128 R24, desc[UR6][R24.64] ;  /* 0x0000000618180981 */ /* 0x000f62000c1e1d00 */
[----:B----4-:R-:W-:Y:S01]  /*0980*/  @!P0 IMAD.WIDE.U32 R28, R163, 0x10, R28 ;  /* 0x00000010a31c8825 */ /* 0x010fe200078e001c */
[----:B------:R-:W-:Y:S01]  /*0990*/  LOP3.LUT R151, R70, 0x7f, RZ, 0xc0, !PT ;  /* 0x0000007f46977812 */ /* 0x000fe200078ec0ff */
[----:B------:R-:W0:Y:S02]  /*09a0*/  @!P0 LDC.64 R44, c[0x0][0x220] ;  /* 0x00008800ff2c8b82 */ /* 0x000e240000000a00 */
[----:B-1----:R-:W-:-:S04]  /*09b0*/  @!P0 IMAD.WIDE R30, R116, 0x4, R30 ;  /* 0x00000004741e8825 */ /* 0x002fc800078e021e */
[C---:B--2---:R-:W-:Y:S01]  /*09c0*/  IMAD.WIDE R32, R116.reuse, 0x4, R32 ;  /* 0x0000000474207825 */ /* 0x044fe200078e0220 */
[----:B------:R-:W2:Y:S04]  /*09d0*/  @!P0 LDG.E R150, desc[UR6][R30.64] ;  /* 0x000000061e968981 */ /* 0x000ea8000c1e1900 */
[----:B------:R1:W4:Y:S01]  /*09e0*/  LDG.E R149, desc[UR6][R32.64] ;  /* 0x0000000620957981 */ /* 0x000322000c1e1900 */
[----:B------:R-:W-:-:S04]  /*09f0*/  SHF.L.U32 R34, R116, 0x9, RZ ;  /* 0x0000000974227819 */ /* 0x000fc800000006ff */
[----:B------:R-:W-:-:S05]  /*0a00*/  LOP3.LUT R151, R34, 0xfffffe00, R151, 0xe2, !PT ;  /* 0xfffffe0022977812 */ /* 0x000fca00078ee297 */
[----:B------:R-:W-:Y:S01]  /*0a10*/  IMAD.WIDE.U32 R36, R151, 0x10, R2 ;  /* 0x0000001097247825 */ /* 0x000fe200078e0002 */
[----:B-1----:R-:W1:Y:S05]  /*0a20*/  @!P0 LDC.64 R32, c[0x0][0x220] ;  /* 0x00008800ff208b82 */ /* 0x002e6a0000000a00 */
[----:B------:R-:W5:Y:S01]  /*0a30*/  LDG.E.128 R36, desc[UR6][R36.64] ;  /* 0x0000000624247981 */ /* 0x000f62000c1e1d00 */
[----:B-1----:R-:W-:Y:S01]  /*0a40*/  @!P0 IMAD.WIDE.U32 R152, R153, 0x10, R32 ;  /* 0x0000001099988825 */ /* 0x002fe200078e0020 */
[----:B------:R-:W-:Y:S02]  /*0a50*/  LOP3.LUT R33, R163, 0x100, RZ, 0xfc, !PT ;  /* 0x00000100a3217812 */ /* 0x000fe400078efcff */
[----:B------:R1:W3:Y:S02]  /*0a60*/  @!P0 LDG.E.128 R40, desc[UR6][R28.64] ;  /* 0x000000061c288981 */ /* 0x0002e4000c1e1d00 */
[----:B-1----:R-:W1:Y:S02]  /*0a70*/  @!P0 LDC.64 R28, c[0x0][0x220] ;  /* 0x00008800ff1c8b82 */ /* 0x002e640000000a00 */
[----:B------:R0:W5:Y:S01]  /*0a80*/  @!P0 LDG.E.128 R20, desc[UR6][R152.64] ;  /* 0x0000000698148981 */ /* 0x000162000c1e1d00 */
[----:B-1----:R-:W-:-:S05]  /*0a90*/  @!P0 IMAD.WIDE.U32 R154, R155, 0x10, R28 ;  /* 0x000000109b9a8825 */ /* 0x002fca00078e001c */
[----:B------:R1:W5:Y:S01]  /*0aa0*/  @!P0 LDG.E.128 R16, desc[UR6][R154.64] ;  /* 0x000000069a108981 */ /* 0x000362000c1e1d00 */
[----:B------:R-:W-:-:S05]  /*0ab0*/  LOP3.LUT R29, R163, 0x80, RZ, 0xfc, !PT ;  /* 0x00000080a31d7812 */ /* 0x000fca00078efcff */
[----:B------:R-:W-:-:S06]  /*0ac0*/  IMAD.WIDE.U32 R28, R29, 0x10, R2 ;  /* 0x000000101d1c7825 */ /* 0x000fcc00078e0002 */
[----:B------:R-:W5:Y:S01]  /*0ad0*/  LDG.E.128 R28, desc[UR6][R28.64] ;  /* 0x000000061c1c7981 */ /* 0x000f62000c1e1d00 */
[----:B------:R-:W-:-:S06]  /*0ae0*/  IMAD.WIDE.U32 R32, R33, 0x10, R2 ;  /* 0x0000001021207825 */ /* 0x000fcc00078e0002 */
[----:B------:R-:W5:Y:S01]  /*0af0*/  LDG.E.128 R32, desc[UR6][R32.64] ;  /* 0x0000000620207981 */ /* 0x000f62000c1e1d00 */
[----:B0-----:R-:W-:-:S05]  /*0b00*/  @!P0 IMAD.WIDE.U32 R44, R157, 0x10, R44 ;  /* 0x000000109d2c8825 */ /* 0x001fca00078e002c */
[----:B------:R4:W5:Y:S01]  /*0b10*/  @!P0 LDG.E.128 R24, desc[UR6][R44.64] ;  /* 0x000000062c188981 */ /* 0x000962000c1e1d00 */
[----:B------:R-:W-:-:S04]  /*0b20*/  HADD2.F32 R156, -RZ, R84.H1_H1 ;  /* 0x30000054ff9c7230 */ /* 0x000fc80000004100 */
[----:B------:R-:W0:Y:S01]  /*0b30*/  @P0 MUFU.RCP R162, R156 ;  /* 0x0000009c00a20308 */ /* 0x000e220000001000 */
[----:B------:R-:W-:Y:S02]  /*0b40*/  HADD2.F32 R152, -RZ, R85.H0_H0 ;  /* 0x20000055ff987230 */ /* 0x000fe40000004100 */
[----:B-1----:R-:W-:Y:S02]  /*0b50*/  HADD2.F32 R154, -RZ, R84.H0_H0 ;  /* 0x20000054ff9a7230 */ /* 0x002fe40000004100 */
[----:B------:R-:W-:Y:S02]  /*0b60*/  HADD2.F32 R170, -RZ, R87.H1_H1 ;  /* 0x30000057ffaa7230 */ /* 0x000fe40000004100 */
[----:B------:R-:W-:Y:S01]  /*0b70*/  HADD2.F32 R160, -RZ, R86.H0_H0 ;  /* 0x20000056ffa07230 */ /* 0x000fe20000004100 */
[----:B------:R-:W1:Y:S01]  /*0b80*/  @P0 MUFU.RCP R164, R152 ;  /* 0x0000009800a40308 */ /* 0x000e620000001000 */
[----:B------:R-:W-:-:S07]  /*0b90*/  HADD2.F32 R158, -RZ, R85.H1_H1 ;  /* 0x30000055ff9e7230 */ /* 0x000fce0000004100 */
[----:B------:R-:W1:Y:S01]  /*0ba0*/  @P0 MUFU.RCP R155, R154 ;  /* 0x0000009a009b0308 */ /* 0x000e620000001000 */
[----:B------:R-:W-:-:S07]  /*0bb0*/  HADD2.F32 R168, -RZ, R87.H0_H0 ;  /* 0x20000057ffa87230 */ /* 0x000fce0000004100 */
[----:B------:R-:W1:Y:S01]  /*0bc0*/  @P0 MUFU.RCP R165, R170 ;  /* 0x000000aa00a50308 */ /* 0x000e620000001000 */
[----:B------:R-:W-:-:S07]  /*0bd0*/  HADD2.F32 R166, -RZ, R86.H1_H1 ;  /* 0x30000056ffa67230 */ /* 0x000fce0000004100 */
[----:B------:R-:W1:Y:S08]  /*0be0*/  @P0 MUFU.RCP R174, R160 ;  /* 0x000000a000ae0308 */ /* 0x000e700000001000 */
[----:B------:R-:W1:Y:S01]  /*0bf0*/  @P0 MUFU.RCP R172, R158 ;  /* 0x0000009e00ac0308 */ /* 0x000e620000001000 */
[----:B------:R-:W-:-:S07]  /*0c00*/  LOP3.LUT P1, RZ, R0, 0xff, RZ, 0xc0, !PT ;  /* 0x000000ff00ff7812 */ /* 0x000fce000782c0ff */
[----:B------:R-:W5:Y:S08]  /*0c10*/  @P0 MUFU.RCP R178, R168 ;  /* 0x000000a800b20308 */ /* 0x000f700000001000 */
[----:B------:R-:W5:Y:S01]  /*0c20*/  @P0 MUFU.RCP R176, R166 ;  /* 0x000000a600b00308 */ /* 0x000f620000001000 */
[----:B------:R-:W-:Y:S02]  /*0c30*/  HADD2.F32 R180, -RZ, R15.H0_H0 ;  /* 0x2000000fffb47230 */ /* 0x000fe40000004100 */
[----:B---3--:R-:W-:-:S02]  /*0c40*/  HADD2.F32 R167, -RZ, R40.H0_H0 ;  /* 0x20000028ffa77230 */ /* 0x008fc40000004100 */
[----:B------:R-:W-:Y:S02]  /*0c50*/  HADD2.F32 R40, -RZ, R40.H1_H1 ;  /* 0x30000028ff287230 */ /* 0x000fe40000004100 */
[--C-:B------:R-:W-:Y:S02]  /*0c60*/  HADD2.F32 R169, -RZ, R41.reuse.H0_H0 ;  /* 0x20000029ffa97230 */ /* 0x100fe40000004100 */
[----:B------:R-:W-:Y:S01]  /*0c70*/  HADD2.F32 R171, -RZ, R41.H1_H1 ;  /* 0x30000029ffab7230 */ /* 0x000fe20000004100 */
[----:B------:R-:W-:Y:S01]  /*0c80*/  LOP3.LUT R41, R163, 0x180, RZ, 0xfc, !PT ;  /* 0x00000180a3297812 */ /* 0x000fe200078efcff */
[--C-:B------:R-:W-:Y:S02]  /*0c90*/  HADD2.F32 R173, -RZ, R42.reuse.H0_H0 ;  /* 0x2000002affad7230 */ /* 0x100fe40000004100 */
[----:B------:R-:W-:Y:S01]  /*0ca0*/  @P0 FADD.FTZ R45, -R147, R40 ;  /* 0x00000028932d0221 */ /* 0x000fe20000010100 */
[----:B------:R-:W-:Y:S02]  /*0cb0*/  HADD2.F32 R175, -RZ, R42.H1_H1 ;  /* 0x3000002affaf7230 */ /* 0x000fe40000004100 */
[----:B--2---:R-:W-:Y:S01]  /*0cc0*/  @!P0 FADD.FTZ R42, R40, -R150 ;  /* 0x80000096282a8221 */ /* 0x004fe20000010000 */
[----:B------:R-:W-:-:S04]  /*0cd0*/  IMAD.WIDE.U32 R40, R41, 0x10, R2 ;  /* 0x0000001029287825 */ /* 0x000fc800078e0002 */
[----:B0-----:R-:W-:Y:S01]  /*0ce0*/  @P0 FMUL.FTZ R45, R45, R162 ;  /* 0x000000a22d2d0220 */ /* 0x001fe20000410000 */
[----:B----4-:R-:W-:Y:S01]  /*0cf0*/  @!P0 FMUL.FTZ R45, R149, R42 ;  /* 0x0000002a952d8220 */ /* 0x010fe20000410000 */
[--C-:B------:R-:W-:Y:S02]  /*0d00*/  HADD2.F32 R177, -RZ, R43.reuse.H0_H0 ;  /* 0x2000002bffb17230 */ /* 0x100fe40000004100 */
[----:B------:R-:W-:Y:S02]  /*0d10*/  HADD2.F32 R179, -RZ, R43.H1_H1 ;  /* 0x3000002bffb37230 */ /* 0x000fe40000004100 */
[----:B------:R-:W2:Y:S01]  /*0d20*/  LDG.E.128 R40, desc[UR6][R40.64] ;  /* 0x0000000628287981 */ /* 0x000ea2000c1e1d00 */
[----:B------:R-:W-:Y:S01]  /*0d30*/  @P0 FADD.FTZ R153, -R146, R169 ;  /* 0x000000a992990221 */ /* 0x000fe20000010100 */
[----:B------:R-:W-:Y:S01]  /*0d40*/  @P0 FADD.FTZ R44, -R148, R167 ;  /* 0x000000a7942c0221 */ /* 0x000fe20000010100 */
[----:B------:R-:W-:Y:S01]  /*0d50*/  @P0 FADD.FTZ R0, -R141, R179 ;  /* 0x000000b38d000221 */ /* 0x000fe20000010100 */
[----:B------:R-:W-:Y:S01]  /*0d60*/  @P0 FADD.FTZ R161, -R144, R173 ;  /* 0x000000ad90a10221 */ /* 0x000fe20000010100 */
[----:B-1----:R-:W-:Y:S01]  /*0d70*/  @P0 FMUL.FTZ R153, R153, R164 ;  /* 0x000000a499990220 */ /* 0x002fe20000410000 */
[----:B------:R-:W-:Y:S01]  /*0d80*/  @P0 FMUL.FTZ R44, R44, R155 ;  /* 0x0000009b2c2c0220 */ /* 0x000fe20000410000 */
[--C-:B------:R-:W-:Y:S01]  /*0d90*/  @!P0 FADD.FTZ R164, R173, -R150.reuse ;  /* 0x80000096ada48221 */ /* 0x100fe20000010000 */
[----:B------:R-:W-:Y:S01]  /*0da0*/  @P0 FADD.FTZ R155, -R145, R171 ;  /* 0x000000ab919b0221 */ /* 0x000fe20000010100 */
[----:B------:R-:W-:Y:S01]  /*0db0*/  @P0 FMUL.FTZ R163, R0, R165 ;  /* 0x000000a500a30220 */ /* 0x000fe20000410000 */
[--C-:B------:R-:W-:Y:S01]  /*0dc0*/  @!P0 FADD.FTZ R2, R171, -R150.reuse ;  /* 0x80000096ab028221 */ /* 0x100fe20000010000 */
[----:B------:R-:W-:Y:S01]  /*0dd0*/  @P0 FMUL.FTZ R161, R161, R174 ;  /* 0x000000aea1a10220 */ /* 0x000fe20000410000 */
[--C-:B------:R-:W-:Y:S01]  /*0de0*/  @!P0 FADD.FTZ R0, R167, -R150.reuse ;  /* 0x80000096a7008221 */ /* 0x100fe20000010000 */
[----:B------:R-:W-:Y:S01]  /*0df0*/  @!P0 FMUL.FTZ R161, R149, R164 ;  /* 0x000000a495a18220 */ /* 0x000fe20000410000 */
[----:B------:R-:W-:Y:S01]  /*0e00*/  @P0 FMUL.FTZ R155, R155, R172 ;  /* 0x000000ac9b9b0220 */ /* 0x000fe20000410000 */
[--C-:B------:R-:W-:Y:S01]  /*0e10*/  @!P0 FADD.FTZ R164, R179, -R150.reuse ;  /* 0x80000096b3a48221 */ /* 0x100fe20000010000 */
[----:B------:R-:W-:Y:S01]  /*0e20*/  @P0 FADD.FTZ R157, -R142, R177 ;  /* 0x000000b18e9d0221 */ /* 0x000fe20000010100 */
[C---:B------:R-:W-:Y:S01]  /*0e30*/  @!P0 FMUL.FTZ R155, R149.reuse, R2 ;  /* 0x00000002959b8220 */ /* 0x040fe20000410000 */
[----:B------:R-:W-:Y:S01]  /*0e40*/  @!P0 FMUL.FTZ R44, R149, R0 ;  /* 0x00000000952c8220 */ /* 0x000fe20000410000 */
[--C-:B------:R-:W-:Y:S01]  /*0e50*/  @!P0 FADD.FTZ R2, R177, -R150.reuse ;  /* 0x80000096b1028221 */ /* 0x100fe20000010000 */
[----:B------:R-:W-:Y:S01]  /*0e60*/  @!P0 FADD.FTZ R0, R169, -R150 ;  /* 0x80000096a9008221 */ /* 0x000fe20000010000 */
[----:B-----5:R-:W-:-:S02]  /*0e70*/  HADD2.F32 R3, -RZ, R36.H1_H1 ;  /* 0x30000024ff037230 */ /* 0x020fc40000004100 */
[----:B------:R-:W-:Y:S01]  /*0e80*/  @!P0 FMUL.FTZ R163, R149, R164 ;  /* 0x000000a495a38220 */ /* 0x000fe20000410000 */
[----:B------:R-:W-:Y:S02]  /*0e90*/  HADD2.F32 R169, -RZ, R38.H1_H1 ;  /* 0x30000026ffa97230 */ /* 0x000fe40000004100 */
[----:B------:R-:W-:Y:S01]  /*0ea0*/  @P0 FADD.FTZ R159, -R143, R175 ;  /* 0x000000af8f9f0221 */ /* 0x000fe20000010100 */
[----:B------:R-:W-:Y:S01]  /*0eb0*/  @P0 FMUL.FTZ R157, R157, R178 ;  /* 0x000000b29d9d0220 */ /* 0x000fe20000410000 */
[----:B------:R-:W-:Y:S02]  /*0ec0*/  HADD2.F32 R164, -RZ, R13.H1_H1 ;  /* 0x3000000dffa47230 */ /* 0x000fe40000004100 */
[C---:B------:R-:W-:Y:S01]  /*0ed0*/  @!P0 FMUL.FTZ R157, R149.reuse, R2 ;  /* 0x00000002959d8220 */ /* 0x040fe20000410000 */
[----:B------:R-:W-:Y:S01]  /*0ee0*/  @!P0 FMUL.FTZ R153, R149, R0 ;  /* 0x0000000095998220 */ /* 0x000fe20000410000 */
[----:B------:R-:W-:Y:S02]  /*0ef0*/  HADD2.F32 R2, -RZ, R36.H0_H0 ;  /* 0x20000024ff027230 */ /* 0x000fe40000004100 */
[----:B------:R-:W-:Y:S01]  /*0f00*/  @!P0 FADD.FTZ R0, R175, -R150 ;  /* 0x80000096af008221 */ /* 0x000fe20000010000 */
[----:B------:R-:W-:Y:S01]  /*0f10*/  FMUL.FTZ R36, R156, R3 ;  /* 0x000000039c247220 */ /* 0x000fe20000410000 */
[----:B------:R-:W-:Y:S01]  /*0f20*/  @P0 FMUL.FTZ R159, R159, R176 ;  /* 0x000000b09f9f0220 */ /* 0x000fe20000410000 */
[----:B------:R-:W0:Y:S01]  /*0f30*/  @P0 MUFU.RCP R190, R164 ;  /* 0x000000a400be0308 */ /* 0x000e220000001000 */
[----:B------:R-:W-:Y:S01]  /*0f40*/  FMUL.FTZ R156, R166, R169 ;  /* 0x000000a9a69c7220 */ /* 0x000fe20000410000 */
[----:B------:R-:W-:-:S02]  /*0f50*/  HADD2.F32 R176, -RZ, R14.H0_H0 ;  /* 0x2000000effb07230 */ /* 0x000fc40000004100 */
[----:B------:R-:W-:Y:S01]  /*0f60*/  @!P0 FMUL.FTZ R159, R149, R0 ;  /* 0x00000000959f8220 */ /* 0x000fe20000410000 */
[----:B------:R-:W-:Y:S02]  /*0f70*/  HADD2.F32 R172, -RZ, R12.H1_H1 ;  /* 0x3000000cffac7230 */ /* 0x000fe40000004100 */
[----:B------:R-:W-:Y:S01]  /*0f80*/  FMUL.FTZ R0, R154, R2 ;  /* 0x000000029a007220 */ /* 0x000fe20000410000 */
[----:B------:R-:W1:Y:S01]  /*0f90*/  @P0 MUFU.RCP R166, R180 ;  /* 0x000000b400a60308 */ /* 0x000e620000001000 */
[C---:B------:R-:W-:Y:S01]  /*0fa0*/  FADD.FTZ R113, R2.reuse, R113 ;  /* 0x0000007102717221 */ /* 0x040fe20000010000 */
[----:B------:R-:W-:Y:S01]  /*0fb0*/  FFMA.FTZ R115, R2, R44, R115 ;  /* 0x0000002c02737223 */ /* 0x000fe20000010073 */
[----:B------:R-:W-:Y:S02]  /*0fc0*/  HADD2.F32 R174, -RZ, R13.H0_H0 ;  /* 0x2000000dffae7230 */ /* 0x000fe40000004100 */
[----:B------:R-:W-:Y:S02]  /*0fd0*/  HADD2.F32 R167, -RZ, R38.H0_H0 ;  /* 0x20000026ffa77230 */ /* 0x000fe40000004100 */
[--C-:B------:R-:W-:Y:S01]  /*0fe0*/  HADD2.F32 R171, -RZ, R39.reuse.H0_H0 ;  /* 0x20000027ffab7230 */ /* 0x100fe20000004100 */
[----:B------:R-:W3:Y:S01]  /*0ff0*/  @P0 MUFU.RCP R2, R176 ;  /* 0x000000b000020308 */ /* 0x000ee20000001000 */
[----:B------:R-:W-:-:S02]  /*1000*/  HADD2.F32 R39, -RZ, R39.H1_H1 ;  /* 0x30000027ff277230 */ /* 0x000fc40000004100 */
[--C-:B------:R-:W-:Y:S02]  /*1010*/  HADD2.F32 R177, -RZ, R17.reuse.H0_H0 ;  /* 0x20000011ffb17230 */ /* 0x100fe40000004100 */
[----:B------:R-:W-:-:S03]  /*1020*/  HADD2.F32 R17, -RZ, R17.H1_H1 ;  /* 0x30000011ff117230 */ /* 0x000fc60000004100 */
[----:B------:R-:W4:Y:S01]  /*1030*/  @P0 MUFU.RCP R186, R172 ;  /* 0x000000ac00ba0308 */ /* 0x000f220000001000 */
[----:B------:R-:W-:Y:S02]  /*1040*/  HADD2.F32 R181, -RZ, R19.H0_H0 ;  /* 0x20000013ffb57230 */ /* 0x000fe40000004100 */
[----:B------:R-:W-:Y:S01]  /*1050*/  FMUL.FTZ R154, R160, R167 ;  /* 0x000000a7a09a7220 */ /* 0x000fe20000410000 */
[----:B------:R-:W-:Y:S02]  /*1060*/  HADD2.F32 R162, -RZ, R12.H0_H0 ;  /* 0x2000000cffa27230 */ /* 0x000fe40000004100 */
[--C-:B------:R-:W-:Y:S02]  /*1070*/  HADD2.F32 R165, -RZ, R37.reuse.H0_H0 ;  /* 0x20000025ffa57230 */ /* 0x100fe40000004100 */
[----:B------:R-:W5:Y:S01]  /*1080*/  @P0 MUFU.RCP R188, R174 ;  /* 0x000000ae00bc0308 */ /* 0x000f620000001000 */
[----:B------:R-:W-:Y:S02]  /*1090*/  HADD2.F32 R37, -RZ, R37.H1_H1 ;  /* 0x30000025ff257230 */ /* 0x000fe40000004100 */
[C---:B------:R-:W-:Y:S01]  /*10a0*/  FADD.FTZ R111, R3.reuse, R111 ;  /* 0x0000006f036f7221 */ /* 0x040fe20000010000 */
[----:B------:R-:W-:Y:S01]  /*10b0*/  FFMA.FTZ R112, R3, R45, R112 ;  /* 0x0000002d03707223 */ /* 0x000fe20000010070 */
[C---:B------:R-:W-:Y:S01]  /*10c0*/  FADD.FTZ R105, R167.reuse, R105 ;  /* 0x00000069a7697221 */ /* 0x040fe20000010000 */
[----:B------:R-:W-:Y:S01]  /*10d0*/  FFMA.FTZ R106, R167, R161, R106 ;  /* 0x000000a1a76a7223 */ /* 0x000fe2000001006a */
[----:B------:R-:W-:Y:S01]  /*10e0*/  FMUL.FTZ R160, R170, R39 ;  /* 0x00000027aaa07220 */ /* 0x000fe20000410000 */
[----:B------:R-:W-:-:S02]  /*10f0*/  HADD2.F32 R3, -RZ, R16.H0_H0 ;  /* 0x20000010ff037230 */ /* 0x000fc40000004100 */
[----:B------:R-:W-:Y:S01]  /*1100*/  @P0 FADD.FTZ R167, -R137, R17 ;  /* 0x0000001189a70221 */ /* 0x000fe20000010100 */
[--C-:B------:R-:W-:Y:S01]  /*1110*/  HADD2.F32 R179, -RZ, R18.reuse.H0_H0 ;  /* 0x20000012ffb37230 */ /* 0x100fe20000004100 */
[----:B------:R-:W5:Y:S01]  /*1120*/  @P0 MUFU.RCP R184, R162 ;  /* 0x000000a200b80308 */ /* 0x000f620000001000 */
[----:B------:R-:W-:Y:S02]  /*1130*/  HADD2.F32 R170, -RZ, R18.H1_H1 ;  /* 0x30000012ffaa7230 */ /* 0x000fe40000004100 */
[----:B------:R-:W-:Y:S01]  /*1140*/  @P0 FADD.FTZ R173, -R134, R181 ;  /* 0x000000b586ad0221 */ /* 0x000fe20000010100 */
[----:B------:R-:W-:Y:S02]  /*1150*/  HADD2.F32 R182, -RZ, R15.H1_H1 ;  /* 0x3000000fffb67230 */ /* 0x000fe40000004100 */
[----:B------:R-:W-:Y:S01]  /*1160*/  @!P0 FADD.FTZ R18, R17, -R150 ;  /* 0x8000009611128221 */ /* 0x000fe20000010000 */
[----:B------:R-:W-:Y:S02]  /*1170*/  HADD2.F32 R16, -RZ, R16.H1_H1 ;  /* 0x30000010ff107230 */ /* 0x000fe40000004100 */
[----:B------:R-:W-:Y:S01]  /*1180*/  FMUL.FTZ R38, R152, R165 ;  /* 0x000000a598267220 */ /* 0x000fe20000410000 */
[----:B------:R-:W-:Y:S01]  /*1190*/  FMUL.FTZ R152, R158, R37 ;  /* 0x000000259e987220 */ /* 0x000fe20000410000 */
[C---:B------:R-:W-:Y:S01]  /*11a0*/  FADD.FTZ R103, R169.reuse, R103 ;  /* 0x00000067a9677221 */ /* 0x040fe20000010000 */
[----:B------:R-:W-:Y:S01]  /*11b0*/  FFMA.FTZ R104, R169, R159, R104 ;  /* 0x0000009fa9687223 */ /* 0x000fe20000010068 */
[----:B------:R-:W-:Y:S01]  /*11c0*/  FMUL.FTZ R158, R168, R171 ;  /* 0x000000aba89e7220 */ /* 0x000fe20000410000 */
[----:B0-----:R-:W-:Y:S01]  /*11d0*/  @P0 FMUL.FTZ R167, R167, R190 ;  /* 0x000000bea7a70220 */ /* 0x001fe20000410000 */
[C---:B------:R-:W-:Y:S01]  /*11e0*/  FADD.FTZ R99, R39.reuse, R99 ;  /* 0x0000006327637221 */ /* 0x040fe20000010000 */
[----:B------:R-:W-:Y:S01]  /*11f0*/  FFMA.FTZ R100, R39, R163, R100 ;  /* 0x000000a327647223 */ /* 0x000fe20000010064 */
[----:B------:R-:W0:Y:S01]  /*1200*/  @P0 MUFU.RCP R168, R182 ;  /* 0x000000b600a80308 */ /* 0x000e220000001000 */
[----:B------:R-:W-:Y:S01]  /*1210*/  @P0 FADD.FTZ R169, -R136, R179 ;  /* 0x000000b388a90221 */ /* 0x000fe20000010100 */
[----:B-1----:R-:W-:Y:S01]  /*1220*/  @P0 FMUL.FTZ R173, R173, R166 ;  /* 0x000000a6adad0220 */ /* 0x002fe20000410000 */
[----:B------:R-:W-:Y:S01]  /*1230*/  @!P0 FMUL.FTZ R167, R149, R18 ;  /* 0x0000001295a78220 */ /* 0x000fe20000410000 */
[----:B------:R-:W-:Y:S01]  /*1240*/  @P0 FADD.FTZ R39, -R139, R16 ;  /* 0x000000108b270221 */ /* 0x000fe20000010100 */
[----:B------:R-:W-:-:S02]  /*1250*/  HADD2.F32 R19, -RZ, R19.H1_H1 ;  /* 0x30000013ff137230 */ /* 0x000fc40000004100 */
[--C-:B------:R-:W-:Y:S01]  /*1260*/  @!P0 FADD.FTZ R166, R179, -R150.reuse ;  /* 0x80000096b3a68221 */ /* 0x100fe20000010000 */
[--C-:B------:R-:W-:Y:S01]  /*1270*/  @!P0 FADD.FTZ R18, R181, -R150.reuse ;  /* 0x80000096b5128221 */ /* 0x100fe20000010000 */
[----:B------:R-:W-:Y:S02]  /*1280*/  HADD2.F32 R178, -RZ, R14.H1_H1 ;  /* 0x3000000effb27230 */ /* 0x000fe40000004100 */
[----:B------:R-:W-:Y:S01]  /*1290*/  @!P0 FADD.FTZ R16, R16, -R150 ;  /* 0x8000009610108221 */ /* 0x000fe20000010000 */
[C---:B------:R-:W-:Y:S01]  /*12a0*/  FADD.FTZ R109, R165.reuse, R109 ;  /* 0x0000006da56d7221 */ /* 0x040fe20000010000 */
[----:B------:R-:W-:Y:S01]  /*12b0*/  FFMA.FTZ R110, R165, R153, R110 ;  /* 0x00000099a56e7223 */ /* 0x000fe2000001006e */
[----:B------:R-:W-:Y:S02]  /*12c0*/  HADD2.F32 R185, -RZ, R9.H1_H1 ;  /* 0x30000009ffb97230 */ /* 0x000fe40000004100 */
[----:B------:R-:W-:Y:S01]  /*12d0*/  @P0 FADD.FTZ R165, -R138, R177 ;  /* 0x000000b18aa50221 */ /* 0x000fe20000010100 */
[----:B---3--:R-:W-:Y:S01]  /*12e0*/  @P0 FMUL.FTZ R169, R169, R2 ;  /* 0x00000002a9a90220 */ /* 0x008fe20000410000 */
[----:B----4-:R-:W-:Y:S01]  /*12f0*/  @P0 FMUL.FTZ R39, R39, R186 ;  /* 0x000000ba27270220 */ /* 0x010fe20000410000 */
[----:B------:R-:W-:Y:S01]  /*1300*/  @!P0 FMUL.FTZ R169, R149, R166 ;  /* 0x000000a695a98220 */ /* 0x000fe20000410000 */
[----:B------:R-:W1:Y:S01]  /*1310*/  @P0 MUFU.RCP R192, R178 ;  /* 0x000000b200c00308 */ /* 0x000e620000001000 */
[----:B------:R-:W-:Y:S01]  /*1320*/  @P0 FADD.FTZ R175, -R133, R19 ;  /* 0x0000001385af0221 */ /* 0x000fe20000010100 */
[----:B------:R-:W-:Y:S01]  /*1330*/  @!P0 FMUL.FTZ R39, R149, R16 ;  /* 0x0000001095278220 */ /* 0x000fe20000410000 */
[----:B------:R-:W-:Y:S01]  /*1340*/  @!P0 FADD.FTZ R166, R19, -R150 ;  /* 0x8000009613a68221 */ /* 0x000fe20000010000 */
[----:B------:R-:W-:Y:S01]  /*1350*/  @!P0 FMUL.FTZ R173, R149, R18 ;  /* 0x0000001295ad8220 */ /* 0x000fe20000410000 */
[----:B------:R-:W-:-:S02]  /*1360*/  HADD2.F32 R16, -RZ, R8.H1_H1 ;  /* 0x30000008ff107230 */ /* 0x000fc40000004100 */
[C---:B------:R-:W-:Y:S01]  /*1370*/  FADD.FTZ R107, R37.reuse, R107 ;  /* 0x0000006b256b7221 */ /* 0x040fe20000010000 */
[----:B------:R-:W-:Y:S01]  /*1380*/  HADD2.F32 R19, -RZ, R28.H1_H1 ;  /* 0x3000001cff137230 */ /* 0x000fe20000004100 */
[----:B------:R-:W3:Y:S01]  /*1390*/  @P0 MUFU.RCP R18, R185 ;  /* 0x000000b900120308 */ /* 0x000ee20000001000 */
[----:B------:R-:W-:Y:S01]  /*13a0*/  FFMA.FTZ R108, R37, R155, R108 ;  /* 0x0000009b256c7223 */ /* 0x000fe2000001006c */
[----:B-----5:R-:W-:Y:S01]  /*13b0*/  @P0 FMUL.FTZ R165, R165, R188 ;  /* 0x000000bca5a50220 */ /* 0x020fe20000410000 */
[----:B------:R-:W-:Y:S01]  /*13c0*/  @P0 FADD.FTZ R37, -R140, R3 ;  /* 0x000000038c250221 */ /* 0x000fe20000010100 */
[----:B------:R-:W-:Y:S02]  /*13d0*/  HADD2.F32 R188, -RZ, R11.H0_H0 ;  /* 0x2000000bffbc7230 */ /* 0x000fe40000004100 */
[----:B------:R-:W-:Y:S01]  /*13e0*/  @!P0 FADD.FTZ R2, R3, -R150 ;  /* 0x8000009603028221 */ /* 0x000fe20000010000 */
[--C-:B------:R-:W-:Y:S02]  /*13f0*/  HADD2.F32 R179, -RZ, R30.reuse.H0_H0 ;  /* 0x2000001effb37230 */ /* 0x100fe40000004100 */
[----:B------:R-:W-:Y:S01]  /*1400*/  FADD.FTZ R95, R19, R95 ;  /* 0x0000005f135f7221 */ /* 0x000fe20000010000 */
[----:B------:R-:W4:Y:S01]  /*1410*/  @P0 MUFU.RCP R194, R16 ;  /* 0x0000001000c20308 */ /* 0x000f220000001000 */
[----:B------:R-:W-:-:S02]  /*1420*/  HADD2.F32 R181, -RZ, R30.H1_H1 ;  /* 0x3000001effb57230 */ /* 0x000fc40000004100 */
[----:B------:R-:W-:Y:S01]  /*1430*/  FMUL.FTZ R30, R172, R19 ;  /* 0x00000013ac1e7220 */ /* 0x000fe20000410000 */
[----:B------:R-:W-:Y:S01]  /*1440*/  FFMA.FTZ R96, R19, R39, R96 ;  /* 0x0000002713607223 */ /* 0x000fe20000010060 */
[----:B------:R-:W-:Y:S02]  /*1450*/  HADD2.F32 R187, -RZ, R10.H1_H1 ;  /* 0x3000000affbb7230 */ /* 0x000fe40000004100 */
[----:B------:R-:W-:Y:S01]  /*1460*/  @P0 FMUL.FTZ R37, R37, R184 ;  /* 0x000000b825250220 */ /* 0x000fe20000410000 */
[----:B------:R-:W-:Y:S01]  /*1470*/  @!P0 FMUL.FTZ R37, R149, R2 ;  /* 0x0000000295258220 */ /* 0x000fe20000410000 */
[--C-:B------:R-:W-:Y:S01]  /*1480*/  HADD2.F32 R191, -RZ, R21.reuse.H0_H0 ;  /* 0x20000015ffbf7230 */ /* 0x100fe20000004100 */
[----:B------:R-:W5:Y:S01]  /*1490*/  @P0 MUFU.RCP R19, R188 ;  /* 0x000000bc00130308 */ /* 0x000f620000001000 */
[----:B------:R-:W-:Y:S01]  /*14a0*/  @!P0 FADD.FTZ R2, R177, -R150 ;  /* 0x80000096b1028221 */ /* 0x000fe20000010000 */
[----:B------:R-:W-:Y:S02]  /*14b0*/  HADD2.F32 R21, -RZ, R21.H1_H1 ;  /* 0x30000015ff157230 */ /* 0x000fe40000004100 */
[----:B0-----:R-:W-:Y:S01]  /*14c0*/  @P0 FMUL.FTZ R175, R175, R168 ;  /* 0x000000a8afaf0220 */ /* 0x001fe20000410000 */
[----:B------:R-:W-:-:S02]  /*14d0*/  HADD2.F32 R183, -RZ, R31.H0_H0 ;  /* 0x2000001fffb77230 */ /* 0x000fc40000004100 */
[C---:B------:R-:W-:Y:S01]  /*14e0*/  FADD.FTZ R101, R171.reuse, R101 ;  /* 0x00000065ab657221 */ /* 0x040fe20000010000 */
[----:B------:R-:W-:Y:S01]  /*14f0*/  FFMA.FTZ R102, R171, R157, R102 ;  /* 0x0000009dab667223 */ /* 0x000fe20000010066 */
[----:B------:R-:W0:Y:S01]  /*1500*/  @P0 MUFU.RCP R196, R187 ;  /* 0x000000bb00c40308 */ /* 0x000e220000001000 */
[----:B------:R-:W-:Y:S01]  /*1510*/  @!P0 FMUL.FTZ R175, R149, R166 ;  /* 0x000000a695af8220 */ /* 0x000fe20000410000 */
[----:B------:R-:W-:Y:S02]  /*1520*/  HADD2.F32 R31, -RZ, R31.H1_H1 ;  /* 0x3000001fff1f7230 */ /* 0x000fe40000004100 */
[----:B------:R-:W-:Y:S01]  /*1530*/  @P0 FADD.FTZ R171, -R135, R170 ;  /* 0x000000aa87ab0221 */ /* 0x000fe20000010100 */
[--C-:B------:R-:W-:Y:S02]  /*1540*/  HADD2.F32 R189, -RZ, R20.reuse.H0_H0 ;  /* 0x20000014ffbd7230 */ /* 0x100fe40000004100 */
[----:B------:R-:W-:Y:S01]  /*1550*/  @!P0 FMUL.FTZ R165, R149, R2 ;  /* 0x0000000295a58220 */ /* 0x000fe20000410000 */
[----:B------:R-:W-:Y:S01]  /*1560*/  FMUL.FTZ R166, R176, R179 ;  /* 0x000000b3b0a67220 */ /* 0x000fe20000410000 */
[C---:B------:R-:W-:Y:S01]  /*1570*/  FADD.FTZ R89, R179.reuse, R89 ;  /* 0x00000059b3597221 */ /* 0x040fe20000010000 */
[----:B------:R-:W-:Y:S01]  /*1580*/  FFMA.FTZ R90, R179, R169, R90 ;  /* 0x000000a9b35a7223 */ /* 0x000fe2000001005a */
[----:B------:R-:W-:-:S02]  /*1590*/  HADD2.F32 R20, -RZ, R20.H1_H1 ;  /* 0x30000014ff147230 */ /* 0x000fc40000004100 */
[----:B------:R-:W-:Y:S01]  /*15a0*/  @!P0 FADD.FTZ R2, R170, -R150 ;  /* 0x80000096aa028221 */ /* 0x000fe20000010000 */
[----:B------:R-:W-:Y:S01]  /*15b0*/  @P0 FADD.FTZ R179, -R129, R21 ;  /* 0x0000001581b30221 */ /* 0x000fe20000010100 */
[----:B------:R-:W-:Y:S02]  /*15c0*/  HADD2.F32 R195, -RZ, R23.H0_H0 ;  /* 0x20000017ffc37230 */ /* 0x000fe40000004100 */
[----:B-1----:R-:W-:Y:S01]  /*15d0*/  @P0 FMUL.FTZ R171, R171, R192 ;  /* 0x000000c0abab0220 */ /* 0x002fe20000410000 */
[----:B------:R-:W-:Y:S01]  /*15e0*/  FMUL.FTZ R170, R180, R183 ;  /* 0x000000b7b4aa7220 */ /* 0x000fe20000410000 */
[----:B------:R-:W-:Y:S01]  /*15f0*/  FMUL.FTZ R172, R182, R31 ;  /* 0x0000001fb6ac7220 */ /* 0x000fe20000410000 */
[C---:B------:R-:W-:Y:S01]  /*1600*/  FADD.FTZ R79, R31.reuse, R79 ;  /* 0x0000004f1f4f7221 */ /* 0x040fe20000010000 */
[----:B------:R-:W-:Y:S01]  /*1610*/  FFMA.FTZ R80, R31, R175, R80 ;  /* 0x000000af1f507223 */ /* 0x000fe20000010050 */
[----:B------:R-:W-:Y:S01]  /*1620*/  @!P0 FMUL.FTZ R171, R149, R2 ;  /* 0x0000000295ab8220 */ /* 0x000fe20000410000 */
[----:B------:R-:W-:-:S02]  /*1630*/  HADD2.F32 R180, -RZ, R22.H1_H1 ;  /* 0x30000016ffb47230 */ /* 0x000fc40000004100 */
[----:B------:R-:W-:Y:S01]  /*1640*/  @P0 FADD.FTZ R31, -R131, R20 ;  /* 0x00000014831f0221 */ /* 0x000fe20000010100 */
[----:B---3--:R-:W-:Y:S01]  /*1650*/  @P0 FMUL.FTZ R179, R179, R18 ;  /* 0x00000012b3b30220 */ /* 0x008fe20000410000 */
[----:B------:R-:W-:Y:S02]  /*1660*/  HADD2.F32 R184, -RZ, R9.H0_H0 ;  /* 0x20000009ffb87230 */ /* 0x000fe40000004100 */
[----:B------:R-:W-:Y:S01]  /*1670*/  @!P0 FADD.FTZ R18, R20, -R150 ;  /* 0x8000009614128221 */ /* 0x000fe20000010000 */
[----:B------:R-:W-:Y:S01]  /*1680*/  @P0 FADD.FTZ R176, -R126, R195 ;  /* 0x000000c37eb00221 */ /* 0x000fe20000010100 */
[----:B------:R-:W-:Y:S01]  /*1690*/  FMUL.FTZ R168, R178, R181 ;  /* 0x000000b5b2a87220 */ /* 0x000fe20000410000 */
[C---:B------:R-:W-:Y:S01]  /*16a0*/  FADD.FTZ R83, R181.reuse, R83 ;  /* 0x00000053b5537221 */ /* 0x040fe20000010000 */
[----:B------:R-:W-:Y:S01]  /*16b0*/  FFMA.FTZ R88, R181, R171, R88 ;  /* 0x000000abb5587223 */ /* 0x000fe20000010058 */
[----:B------:R-:W-:Y:S02]  /*16c0*/  HADD2.F32 R193, -RZ, R22.H0_H0 ;  /* 0x20000016ffc17230 */ /* 0x000fe40000004100 */
[----:B----4-:R-:W-:Y:S01]  /*16d0*/  @P0 FMUL.FTZ R31, R31, R194 ;  /* 0x000000c21f1f0220 */ /* 0x010fe20000410000 */
[----:B------:R-:W1:Y:S01]  /*16e0*/  @P0 MUFU.RCP R2, R184 ;  /* 0x000000b800020308 */ /* 0x000e620000001000 */
[----:B------:R-:W-:-:S02]  /*16f0*/  HADD2.F32 R23, -RZ, R23.H1_H1 ;  /* 0x30000017ff177230 */ /* 0x000fc40000004100 */
[----:B------:R-:W-:Y:S01]  /*1700*/  @P0 FADD.FTZ R181, -R127, R180 ;  /* 0x000000b47fb50221 */ /* 0x000fe20000010100 */
[--C-:B------:R-:W-:Y:S01]  /*1710*/  @!P0 FADD.FTZ R22, R21, -R150.reuse ;  /* 0x8000009615168221 */ /* 0x100fe20000010000 */
[----:B------:R-:W-:Y:S01]  /*1720*/  @!P0 FMUL.FTZ R31, R149, R18 ;  /* 0x00000012951f8220 */ /* 0x000fe20000410000 */
[----:B-----5:R-:W-:Y:S01]  /*1730*/  @P0 FMUL.FTZ R176, R176, R19 ;  /* 0x00000013b0b00220 */ /* 0x020fe20000410000 */
[----:B------:R-:W-:Y:S01]  /*1740*/  @!P0 FADD.FTZ R18, R180, -R150 ;  /* 0x80000096b4128221 */ /* 0x000fe20000010000 */
[----:B------:R-:W-:Y:S02]  /*1750*/  HADD2.F32 R19, -RZ, R32.H1_H1 ;  /* 0x30000020ff137230 */ /* 0x000fe40000004100 */
[C---:B------:R-:W-:Y:S01]  /*1760*/  FADD.FTZ R81, R183.reuse, R81 ;  /* 0x00000051b7517221 */ /* 0x040fe20000010000 */
[----:B------:R-:W-:Y:S01]  /*1770*/  FFMA.FTZ R82, R183, R173, R82 ;  /* 0x000000adb7527223 */ /* 0x000fe20000010052 */
[----:B0-----:R-:W-:Y:S01]  /*1780*/  @P0 FMUL.FTZ R181, R181, R196 ;  /* 0x000000c4b5b50220 */ /* 0x001fe20000410000 */
[----:B------:R-:W-:Y:S01]  /*1790*/  @!P0 FMUL.FTZ R179, R149, R22 ;  /* 0x0000001695b38220 */ /* 0x000fe20000410000 */
[----:B------:R-:W-:Y:S01]  /*17a0*/  @P0 FADD.FTZ R183, -R125, R23 ;  /* 0x000000177db70221 */ /* 0x000fe20000010100 */
[----:B------:R-:W-:Y:S01]  /*17b0*/  @!P0 FADD.FTZ R22, R23, -R150 ;  /* 0x8000009617168221 */ /* 0x000fe20000010000 */
[----:B------:R-:W-:Y:S01]  /*17c0*/  @!P0 FMUL.FTZ R181, R149, R18 ;  /* 0x0000001295b58220 */ /* 0x000fe20000410000 */
[----:B------:R-:W-:-:S02]  /*17d0*/  HADD2.F32 R17, -RZ, R28.H0_H0 ;  /* 0x2000001cff117230 */ /* 0x000fc40000004100 */
[--C-:B------:R-:W-:Y:S02]  /*17e0*/  HADD2.F32 R18, -RZ, R34.reuse.H0_H0 ;  /* 0x20000022ff127230 */ /* 0x100fe40000004100 */
[----:B------:R-:W-:Y:S02]  /*17f0*/  HADD2.F32 R23, -RZ, R34.H1_H1 ;  /* 0x30000022ff177230 */ /* 0x000fe40000004100 */
[----:B------:R-:W-:Y:S01]  /*1800*/  FMUL.FTZ R34, R16, R19 ;  /* 0x0000001310227220 */ /* 0x000fe20000410000 */
[----:B------:R-:W-:Y:S02]  /*1810*/  HADD2.F32 R177, -RZ, R29.H0_H0 ;  /* 0x2000001dffb17230 */ /* 0x000fe40000004100 */
[----:B------:R-:W-:Y:S02]  /*1820*/  HADD2.F32 R16, -RZ, R5.H0_H0 ;  /* 0x20000005ff107230 */ /* 0x000fe40000004100 */
[----:B------:R-:W-:Y:S01]  /*1830*/  FMUL.FTZ R28, R162, R17 ;  /* 0x00000011a21c7220 */ /* 0x000fe20000410000 */
[C---:B------:R-:W-:Y:S01]  /*1840*/  FADD.FTZ R75, R19.reuse, R75 ;  /* 0x0000004b134b7221 */ /* 0x040fe20000010000 */
[----:B------:R-:W-:Y:S01]  /*1850*/  FFMA.FTZ R76, R19, R31, R76 ;  /* 0x0000001f134c7223 */ /* 0x000fe2000001004c */
[----:B------:R-:W-:Y:S01]  /*1860*/  FMUL.FTZ R162, R174, R177 ;  /* 0x000000b1aea27220 */ /* 0x000fe20000410000 */
[C---:B------:R-:W-:Y:S01]  /*1870*/  FADD.FTZ R93, R177.reuse, R93 ;  /* 0x0000005db15d7221 */ /* 0x040fe20000010000 */
[----:B------:R-:W-:Y:S01]  /*1880*/  FFMA.FTZ R94, R177, R165, R94 ;  /* 0x000000a5b15e7223 */ /* 0x000fe2000001005e */
[----:B------:R-:W0:Y:S01]  /*1890*/  @P0 MUFU.RCP R19, R16 ;  /* 0x0000001000130308 */ /* 0x000e220000001000 */
[----:B------:R-:W-:-:S02]  /*18a0*/  HADD2.F32 R190, -RZ, R11.H1_H1 ;  /* 0x3000000bffbe7230 */ /* 0x000fc40000004100 */
[----:B------:R-:W-:Y:S01]  /*18b0*/  @P0 FADD.FTZ R177, -R130, R191 ;  /* 0x000000bf82b10221 */ /* 0x000fe20000010100 */
[----:B------:R-:W-:-:S03]  /*18c0*/  @!P0 FADD.FTZ R20, R191, -R150 ;  /* 0x80000096bf148221 */ /* 0x000fc60000010000 */
[----:B-1----:R-:W-:Y:S01]  /*18d0*/  @P0 FMUL.FTZ R177, R177, R2 ;  /* 0x00000002b1b10220 */ /* 0x002fe20000410000 */
[----:B------:R-:W-:Y:S01]  /*18e0*/  @!P0 FMUL.FTZ R177, R149, R20 ;  /* 0x0000001495b18220 */ /* 0x000fe20000410000 */
[----:B------:R-:W1:Y:S01]  /*18f0*/  @P0 MUFU.RCP R178, R190 ;  /* 0x000000be00b20308 */ /* 0x000e620000001000 */
[----:B------:R-:W-:Y:S01]  /*1900*/  @!P0 FADD.FTZ R20, R195, -R150 ;  /* 0x80000096c3148221 */ /* 0x000fe20000010000 */
[----:B------:R-:W-:Y:S02]  /*1910*/  HADD2.F32 R195, -RZ, R25.H0_H0 ;  /* 0x20000019ffc37230 */ /* 0x000fe40000004100 */
[--C-:B------:R-:W-:Y:S02]  /*1920*/  HADD2.F32 R197, -RZ, R26.reuse.H0_H0 ;  /* 0x2000001affc57230 */ /* 0x100fe40000004100 */
[----:B------:R-:W-:Y:S02]  /*1930*/  HADD2.F32 R196, -RZ, R26.H1_H1 ;  /* 0x3000001affc47230 */ /* 0x000fe40000004100 */
[----:B------:R-:W-:Y:S01]  /*1940*/  @P0 FADD.FTZ R26, -R122, R195 ;  /* 0x000000c37a1a0221 */ /* 0x000fe20000010100 */
[----:B------:R-:W-:-:S02]  /*1950*/  HADD2.F32 R29, -RZ, R29.H1_H1 ;  /* 0x3000001dff1d7230 */ /* 0x000fc40000004100 */
[----:B------:R-:W-:Y:S01]  /*1960*/  FMUL.FTZ R182, R187, R23 ;  /* 0x00000017bbb67220 */ /* 0x000fe20000410000 */
[----:B------:R-:W-:Y:S02]  /*1970*/  HADD2.F32 R21, -RZ, R33.H0_H0 ;  /* 0x20000021ff157230 */ /* 0x000fe40000004100 */
[----:B0-----:R-:W-:Y:S01]  /*1980*/  @P0 FMUL.FTZ R26, R26, R19 ;  /* 0x000000131a1a0220 */ /* 0x001fe20000410000 */
[----:B------:R-:W-:Y:S01]  /*1990*/  FADD.FTZ R58, R23, R58 ;  /* 0x0000003a173a7221 */ /* 0x000fe20000010000 */
[----:B------:R-:W-:Y:S01]  /*19a0*/  FMUL.FTZ R164, R164, R29 ;  /* 0x0000001da4a47220 */ /* 0x000fe20000410000 */
[C---:B------:R-:W-:Y:S01]  /*19b0*/  FADD.FTZ R91, R29.reuse, R91 ;  /* 0x0000005b1d5b7221 */ /* 0x040fe20000010000 */
[----:B------:R-:W-:Y:S01]  /*19c0*/  FFMA.FTZ R92, R29, R167, R92 ;  /* 0x000000a71d5c7223 */ /* 0x000fe2000001005c */
[----:B------:R-:W-:Y:S01]  /*19d0*/  FFMA.FTZ R46, R23, R181, R46 ;  /* 0x000000b5172e7223 */ /* 0x000fe2000001002e */
[----:B------:R-:W-:Y:S01]  /*19e0*/  FADD.FTZ R19, RZ, R0 ;  /* 0x00000000ff137221 */ /* 0x000fe20000010000 */
[----:B------:R-:W-:Y:S01]  /*19f0*/  @P0 FADD.FTZ R29, -R132, R189 ;  /* 0x000000bd841d0221 */ /* 0x000fe20000010100 */
[----:B------:R-:W-:Y:S01]  /*1a00*/  @!P0 FADD.FTZ R2, R189, -R150 ;  /* 0x80000096bd028221 */ /* 0x000fe20000010000 */
[----:B------:R-:W-:Y:S01]  /*1a10*/  FFMA.FTZ R23, R0, R44, RZ ;  /* 0x0000002c00177223 */ /* 0x000fe200000100ff */
[----:B------:R-:W-:-:S02]  /*1a20*/  HADD2.F32 R189, -RZ, R6.H0_H0 ;  /* 0x20000006ffbd7230 */ /* 0x000fc40000004100 */
[----:B-1----:R-:W-:Y:S01]  /*1a30*/  @P0 FMUL.FTZ R183, R183, R178 ;  /* 0x000000b2b7b70220 */ /* 0x002fe20000410000 */
[----:B------:R-:W-:Y:S01]  /*1a40*/  FADD.FTZ R19, R19, R36 ;  /* 0x0000002413137221 */ /* 0x000fe20000010000 */
[----:B------:R-:W-:Y:S01]  /*1a50*/  FMUL.FTZ R178, R184, R21 ;  /* 0x00000015b8b27220 */ /* 0x000fe20000410000 */
[C---:B------:R-:W-:Y:S01]  /*1a60*/  FADD.FTZ R73, R21.reuse, R73 ;  /* 0x0000004915497221 */ /* 0x040fe20000010000 */
[----:B------:R-:W-:Y:S01]  /*1a70*/  FFMA.FTZ R74, R21, R177, R74 ;  /* 0x000000b1154a7223 */ /* 0x000fe2000001004a */
[----:B------:R-:W-:Y:S01]  /*1a80*/  FFMA.FTZ R23, R36, R45, R23 ;  /* 0x0000002d24177223 */ /* 0x000fe20000010017 */
[----:B------:R-:W-:Y:S01]  /*1a90*/  HADD2.F32 R3, -RZ, R8.H0_H0 ;  /* 0x20000008ff037230 */ /* 0x000fe20000004100 */
[----:B------:R-:W0:Y:S01]  /*1aa0*/  @P0 MUFU.RCP R21, R189 ;  /* 0x000000bd00150308 */ /* 0x000e220000001000 */
[----:B------:R-:W-:Y:S01]  /*1ab0*/  FADD.FTZ R19, R19, R38 ;  /* 0x0000002613137221 */ /* 0x000fe20000010000 */
[----:B------:R-:W-:Y:S02]  /*1ac0*/  HADD2.F32 R186, -RZ, R10.H0_H0 ;  /* 0x2000000affba7230 */ /* 0x000fe40000004100 */
[----:B------:R-:W-:Y:S01]  /*1ad0*/  FFMA.FTZ R23, R38, R153, R23 ;  /* 0x0000009926177223 */ /* 0x000fe20000010017 */
[C---:B------:R-:W-:Y:S01]  /*1ae0*/  FADD.FTZ R97, R17.reuse, R97 ;  /* 0x0000006111617221 */ /* 0x040fe20000010000 */
[----:B------:R-:W-:Y:S01]  /*1af0*/  FFMA.FTZ R98, R17, R37, R98 ;  /* 0x0000002511627223 */ /* 0x000fe20000010062 */
[----:B------:R-:W-:Y:S01]  /*1b00*/  HADD2.F32 R33, -RZ, R33.H1_H1 ;  /* 0x30000021ff217230 */ /* 0x000fe20000004100 */
[----:B------:R-:W1:Y:S01]  /*1b10*/  @P0 MUFU.RCP R192, R3 ;  /* 0x0000000300c00308 */ /* 0x000e620000001000 */
[----:B------:R-:W-:Y:S01]  /*1b20*/  FADD.FTZ R19, R19, R152 ;  /* 0x0000009813137221 */ /* 0x000fe20000010000 */
[----:B------:R-:W-:-:S02]  /*1b30*/  FFMA.FTZ R23, R152, R155, R23 ;  /* 0x0000009b98177223 */ /* 0x000fc40000010017 */
[----:B------:R-:W-:Y:S01]  /*1b40*/  FMUL.FTZ R180, R185, R33 ;  /* 0x00000021b9b47220 */ /* 0x000fe20000410000 */
[----:B------:R-:W-:Y:S01]  /*1b50*/  FADD.FTZ R71, R33, R71 ;  /* 0x0000004721477221 */ /* 0x000fe20000010000 */
[----:B------:R-:W-:Y:S02]  /*1b60*/  FADD.FTZ R19, R19, R154 ;  /* 0x0000009a13137221 */ /* 0x000fe40000010000 */
[----:B------:R3:W4:Y:S01]  /*1b70*/  @P0 MUFU.RCP R17, R186 ;  /* 0x000000ba00110308 */ /* 0x0007220000001000 */
[----:B------:R-:W-:Y:S01]  /*1b80*/  FFMA.FTZ R72, R33, R179, R72 ;  /* 0x000000b321487223 */ /* 0x000fe20000010048 */
[----:B------:R-:W-:Y:S01]  /*1b90*/  FFMA.FTZ R23, R154, R161, R23 ;  /* 0x000000a19a177223 */ /* 0x000fe20000010017 */
[----:B------:R-:W-:Y:S01]  /*1ba0*/  FMUL.FTZ R33, R186, R18 ;  /* 0x00000012ba217220 */ /* 0x000fe20000410000 */
[----:B------:R-:W-:Y:S02]  /*1bb0*/  FADD.FTZ R19, R19, R156 ;  /* 0x0000009c13137221 */ /* 0x000fe40000010000 */
[----:B------:R-:W-:Y:S01]  /*1bc0*/  FFMA.FTZ R23, R156, R159, R23 ;  /* 0x0000009f9c177223 */ /* 0x000fe20000010017 */
[----:B---3--:R-:W-:-:S03]  /*1bd0*/  @P0 FADD.FTZ R186, -R120, R197 ;  /* 0x000000c578ba0221 */ /* 0x008fc60000010100 */
[----:B------:R-:W-:Y:S01]  /*1be0*/  FFMA.FTZ R23, R158, R157, R23 ;  /* 0x0000009d9e177223 */ /* 0x000fe20000010017 */
[----:B0-----:R-:W-:Y:S01]  /*1bf0*/  @P0 FMUL.FTZ R186, R186, R21 ;  /* 0x00000015baba0220 */ /* 0x001fe20000410000 */
[----:B------:R-:W-:Y:S01]  /*1c00*/  FADD.FTZ R21, R19, R158 ;  /* 0x0000009e13157221 */ /* 0x000fe20000010000 */
[----:B------:R-:W-:Y:S01]  /*1c10*/  @P0 FADD.FTZ R174, -R128, R193 ;  /* 0x000000c180ae0221 */ /* 0x000fe20000010100 */
[----:B------:R-:W-:Y:S01]  /*1c20*/  @!P0 FMUL.FTZ R176, R149, R20 ;  /* 0x0000001495b08220 */ /* 0x000fe20000410000 */
[----:B-1----:R-:W-:Y:S01]  /*1c30*/  @P0 FMUL.FTZ R29, R29, R192 ;  /* 0x000000c01d1d0220 */ /* 0x002fe20000410000 */
[----:B------:R-:W-:Y:S02]  /*1c40*/  HADD2.F32 R20, -RZ, R35.H0_H0 ;  /* 0x20000023ff147230 */ /* 0x000fe40000004100 */
[----:B------:R-:W-:Y:S01]  /*1c50*/  @!P0 FMUL.FTZ R29, R149, R2 ;  /* 0x00000002951d8220 */ /* 0x000fe20000410000 */
[----:B------:R-:W-:Y:S01]  /*1c60*/  FADD.FTZ R21, R21, R160 ;  /* 0x000000a015157221 */ /* 0x000fe20000010000 */
[----:B------:R-:W-:Y:S01]  /*1c70*/  @!P0 FADD.FTZ R2, R193, -R150 ;  /* 0x80000096c1028221 */ /* 0x000fe20000010000 */
[----:B------:R-:W-:Y:S01]  /*1c80*/  FFMA.FTZ R23, R160, R163, R23 ;  /* 0x000000a3a0177223 */ /* 0x000fe20000010017 */
[----:B----4-:R-:W-:Y:S01]  /*1c90*/  @P0 FMUL.FTZ R174, R174, R17 ;  /* 0x00000011aeae0220 */ /* 0x010fe20000410000 */
[----:B------:R-:W-:-:S02]  /*1ca0*/  HADD2.F32 R17, -RZ, R32.H0_H0 ;  /* 0x20000020ff117230 */ /* 0x000fc40000004100 */
[----:B------:R-:W-:Y:S01]  /*1cb0*/  FADD.FTZ R21, R21, R28 ;  /* 0x0000001c15157221 */ /* 0x000fe20000010000 */
[----:B------:R-:W-:Y:S02]  /*1cc0*/  HADD2.F32 R191, -RZ, R35.H1_H1 ;  /* 0x30000023ffbf7230 */ /* 0x000fe40000004100 */
[----:B------:R-:W-:Y:S01]  /*1cd0*/  FMUL.FTZ R35, R188, R20 ;  /* 0x00000014bc237220 */ /* 0x000fe20000410000 */
[----:B------:R-:W-:Y:S01]  /*1ce0*/  @!P0 FMUL.FTZ R174, R149, R2 ;  /* 0x0000000295ae8220 */ /* 0x000fe20000410000 */
[----:B------:R-:W-:Y:S02]  /*1cf0*/  HADD2.F32 R188, -RZ, R6.H1_H1 ;  /* 0x30000006ffbc7230 */ /* 0x000fe40000004100 */
[----:B------:R-:W-:Y:S01]  /*1d00*/  FFMA.FTZ R23, R28, R37, R23 ;  /* 0x000000251c177223 */ /* 0x000fe20000010017 */
[--C-:B------:R-:W-:Y:S02]  /*1d10*/  HADD2.F32 R2, -RZ, R4.reuse.H0_H0 ;  /* 0x20000004ff027230 */ /* 0x100fe40000004100 */
[----:B------:R-:W-:Y:S01]  /*1d20*/  FMUL.FTZ R32, R3, R17 ;  /* 0x0000001103207220 */ /* 0x000fe20000410000 */
[C---:B------:R-:W-:Y:S01]  /*1d30*/  FADD.FTZ R61, R20.reuse, R61 ;  /* 0x0000003d143d7221 */ /* 0x040fe20000010000 */
[----:B------:R-:W-:Y:S01]  /*1d40*/  FFMA.FTZ R49, R20, R176, R49 ;  /* 0x000000b014317223 */ /* 0x000fe20000010031 */
[----:B------:R-:W-:Y:S01]  /*1d50*/  FADD.FTZ R21, R21, R30 ;  /* 0x0000001e15157221 */ /* 0x000fe20000010000 */
[----:B------:R-:W-:Y:S01]  /*1d60*/  HADD2.F32 R3, -RZ, R4.H1_H1 ;  /* 0x30000004ff037230 */ /* 0x000fe20000004100 */
[----:B------:R-:W0:Y:S01]  /*1d70*/  @P0 MUFU.RCP R20, R188 ;  /* 0x000000bc00140308 */ /* 0x000e220000001000 */
[----:B------:R-:W-:Y:S01]  /*1d80*/  FFMA.FTZ R23, R30, R39, R23 ;  /* 0x000000271e177223 */ /* 0x000fe20000010017 */
[----:B------:R-:W-:Y:S01]  /*1d90*/  @!P0 FMUL.FTZ R183, R149, R22 ;  /* 0x0000001695b78220 */ /* 0x000fe20000410000 */
[----:B------:R-:W-:Y:S01]  /*1da0*/  FADD.FTZ R21, R21, R162 ;  /* 0x000000a215157221 */ /* 0x000fe20000010000 */
[----:B------:R-:W-:Y:S01]  /*1db0*/  FADD.FTZ R77, R17, R77 ;  /* 0x0000004d114d7221 */ /* 0x000fe20000010000 */
[----:B------:R-:W-:-:S03]  /*1dc0*/  FFMA.FTZ R23, R162, R165, R23 ;  /* 0x000000a5a2177223 */ /* 0x000fc60000010017 */
[----:B------:R-:W1:Y:S01]  /*1dd0*/  @P0 MUFU.RCP R193, R2 ;  /* 0x0000000200c10308 */ /* 0x000e620000001000 */
[----:B------:R-:W-:Y:S01]  /*1de0*/  FFMA.FTZ R78, R17, R29, R78 ;  /* 0x0000001d114e7223 */ /* 0x000fe2000001004e */
[----:B------:R-:W-:Y:S02]  /*1df0*/  HADD2.F32 R17, -RZ, R5.H1_H1 ;  /* 0x30000005ff117230 */ /* 0x000fe40000004100 */
[----:B------:R-:W-:Y:S01]  /*1e00*/  FADD.FTZ R21, R21, R164 ;  /* 0x000000a415157221 */ /* 0x000fe20000010000 */
[----:B------:R-:W-:-:S03]  /*1e10*/  FFMA.FTZ R23, R164, R167, R23 ;  /* 0x000000a7a4177223 */ /* 0x000fc60000010017 */
[----:B------:R-:W3:Y:S01]  /*1e20*/  @P0 MUFU.RCP R22, R3 ;  /* 0x0000000300160308 */ /* 0x000ee20000001000 */
[C---:B------:R-:W-:Y:S01]  /*1e30*/  FADD.FTZ R59, R18.reuse, R59 ;  /* 0x0000003b123b7221 */ /* 0x040fe20000010000 */
[----:B------:R-:W-:Y:S01]  /*1e40*/  FFMA.FTZ R47, R18, R174, R47 ;  /* 0x000000ae122f7223 */ /* 0x000fe2000001002f */
[--C-:B------:R-:W-:Y:S02]  /*1e50*/  HADD2.F32 R187, -RZ, R24.reuse.H0_H0 ;  /* 0x20000018ffbb7230 */ /* 0x100fe40000004100 */
[----:B------:R-:W-:Y:S01]  /*1e60*/  FADD.FTZ R21, R21, R166 ;  /* 0x000000a615157221 */ /* 0x000fe20000010000 */
[----:B------:R-:W-:Y:S02]  /*1e70*/  HADD2.F32 R192, -RZ, R24.H1_H1 ;  /* 0x30000018ffc07230 */ /* 0x000fe40000004100 */
[----:B------:R-:W-:Y:S01]  /*1e80*/  FFMA.FTZ R23, R166, R169, R23 ;  /* 0x000000a9a6177223 */ /* 0x000fe20000010017 */
[----:B------:R-:W4:Y:S01]  /*1e90*/  @P0 MUFU.RCP R18, R17 ;  /* 0x0000001100120308 */ /* 0x000f220000001000 */
[----:B------:R-:W-:Y:S01]  /*1ea0*/  @P0 FADD.FTZ R185, -R119, R196 ;  /* 0x000000c477b90221 */ /* 0x000fe20000010100 */
[----:B------:R-:W-:Y:S01]  /*1eb0*/  FMUL.FTZ R184, R190, R191 ;  /* 0x000000bfbeb87220 */ /* 0x000fe20000410000 */
[C---:B------:R-:W-:Y:S01]  /*1ec0*/  FADD.FTZ R60, R191.reuse, R60 ;  /* 0x0000003cbf3c7221 */ /* 0x040fe20000010000 */
[----:B------:R-:W-:Y:S01]  /*1ed0*/  FFMA.FTZ R48, R191, R183, R48 ;  /* 0x000000b7bf307223 */ /* 0x000fe20000010030 */
[----:B------:R-:W-:Y:S01]  /*1ee0*/  @P0 FADD.FTZ R24, -R124, R187 ;  /* 0x000000bb7c180221 */ /* 0x000fe20000010100 */
[----:B------:R-:W-:-:S02]  /*1ef0*/  HADD2.F32 R191, -RZ, R7.H0_H0 ;  /* 0x20000007ffbf7230 */ /* 0x000fc40000004100 */
[----:B------:R-:W-:Y:S01]  /*1f00*/  FADD.FTZ R21, R21, R168 ;  /* 0x000000a815157221 */ /* 0x000fe20000010000 */
[----:B------:R-:W-:Y:S02]  /*1f10*/  HADD2.F32 R194, -RZ, R25.H1_H1 ;  /* 0x30000019ffc27230 */ /* 0x000fe40000004100 */
[----:B------:R-:W-:Y:S01]  /*1f20*/  FFMA.FTZ R23, R168, R171, R23 ;  /* 0x000000aba8177223 */ /* 0x000fe20000010017 */
[----:B------:R-:W-:Y:S01]  /*1f30*/  @P0 FADD.FTZ R25, -R123, R192 ;  /* 0x000000c07b190221 */ /* 0x000fe20000010100 */
[----:B0-----:R-:W-:Y:S01]  /*1f40*/  @P0 FMUL.FTZ R185, R185, R20 ;  /* 0x00000014b9b90220 */ /* 0x001fe20000410000 */
[----:B-1----:R-:W-:Y:S01]  /*1f50*/  @P0 FMUL.FTZ R24, R24, R193 ;  /* 0x000000c118180220 */ /* 0x002fe20000410000 */
[----:B------:R-:W-:Y:S01]  /*1f60*/  @!P0 FADD.FTZ R20, R192, -R150 ;  /* 0x80000096c0148221 */ /* 0x000fe20000010000 */
[----:B------:R-:W0:Y:S01]  /*1f70*/  @P0 MUFU.RCP R202, R191 ;  /* 0x000000bf00ca0308 */ /* 0x000e220000001000 */
[----:B------:R-:W-:Y:S01]  /*1f80*/  FADD.FTZ R193, R21, R170 ;  /* 0x000000aa15c17221 */ /* 0x000fe20000010000 */
[----:B------:R-:W-:Y:S01]  /*1f90*/  FFMA.FTZ R23, R170, R173, R23 ;  /* 0x000000adaa177223 */ /* 0x000fe20000010017 */
[----:B---3--:R-:W-:Y:S01]  /*1fa0*/  @P0 FMUL.FTZ R25, R25, R22 ;  /* 0x0000001619190220 */ /* 0x008fe20000410000 */
[----:B------:R-:W-:-:S02]  /*1fb0*/  HADD2.F32 R199, -RZ, R27.H0_H0 ;  /* 0x2000001bffc77230 */ /* 0x000fc40000004100 */
[----:B------:R-:W-:Y:S01]  /*1fc0*/  @!P0 FMUL.FTZ R25, R149, R20 ;  /* 0x0000001495198220 */ /* 0x000fe20000410000 */
[----:B------:R-:W-:Y:S02]  /*1fd0*/  HADD2.F32 R201, -RZ, R27.H1_H1 ;  /* 0x3000001bffc97230 */ /* 0x000fe40000004100 */
[----:B------:R-:W-:Y:S01]  /*1fe0*/  @P0 FADD.FTZ R27, -R121, R194 ;  /* 0x000000c2791b0221 */ /* 0x000fe20000010100 */
[--C-:B--2---:R-:W-:Y:S02]  /*1ff0*/  HADD2.F32 R20, -RZ, R41.reuse.H0_H0 ;  /* 0x20000029ff147230 */ /* 0x104fe40000004100 */
[----:B------:R-:W-:Y:S01]  /*2000*/  FADD.FTZ R193, R193, R172 ;  /* 0x000000acc1c17221 */ /* 0x000fe20000010000 */
[----:B------:R-:W-:Y:S02]  /*2010*/  HADD2.F32 R21, -RZ, R41.H1_H1 ;  /* 0x30000029ff157230 */ /* 0x000fe40000004100 */
[----:B------:R-:W-:Y:S01]  /*2020*/  FFMA.FTZ R41, R172, R175, R23 ;  /* 0x000000afac297223 */ /* 0x000fe20000010017 */
[--C-:B------:R-:W-:Y:S01]  /*2030*/  @!P0 FADD.FTZ R22, R195, -R150.reuse ;  /* 0x80000096c3168221 */ /* 0x100fe20000010000 */
[----:B------:R-:W-:Y:S01]  /*2040*/  @!P0 FADD.FTZ R192, R194, -R150 ;  /* 0x80000096c2c08221 */ /* 0x000fe20000010000 */
[----:B----4-:R-:W-:Y:S01]  /*2050*/  @P0 FMUL.FTZ R27, R27, R18 ;  /* 0x000000121b1b0220 */ /* 0x010fe20000410000 */
[----:B------:R-:W-:Y:S01]  /*2060*/  FADD.FTZ R195, R193, R32 ;  /* 0x00000020c1c37221 */ /* 0x000fe20000010000 */
[----:B------:R-:W-:Y:S01]  /*2070*/  @!P0 FADD.FTZ R18, R187, -R150 ;  /* 0x80000096bb128221 */ /* 0x000fe20000010000 */
[----:B------:R-:W-:Y:S01]  /*2080*/  FFMA.FTZ R41, R32, R29, R41 ;  /* 0x0000001d20297223 */ /* 0x000fe20000010029 */
[----:B------:R-:W-:Y:S01]  /*2090*/  @!P0 FMUL.FTZ R27, R149, R192 ;  /* 0x000000c0951b8220 */ /* 0x000fe20000410000 */
[----:B------:R-:W-:-:S02]  /*20a0*/  HADD2.F32 R192, -RZ, R43.H0_H0 ;  /* 0x2000002bffc07230 */ /* 0x000fc40000004100 */
[----:B------:R-:W-:Y:S01]  /*20b0*/  FADD.FTZ R195, R195, R34 ;  /* 0x00000022c3c37221 */ /* 0x000fe20000010000 */
[----:B------:R-:W-:Y:S02]  /*20c0*/  HADD2.F32 R193, -RZ, R43.H1_H1 ;  /* 0x3000002bffc17230 */ /* 0x000fe40000004100 */
[----:B------:R-:W-:Y:S01]  /*20d0*/  @P0 FADD.FTZ R19, -R118, R199 ;  /* 0x000000c776130221 */ /* 0x000fe20000010100 */
[----:B------:R-:W-:Y:S01]  /*20e0*/  @!P0 FMUL.FTZ R24, R149, R18 ;  /* 0x0000001295188220 */ /* 0x000fe20000410000 */
[----:B------:R-:W-:Y:S01]  /*20f0*/  FFMA.FTZ R43, R34, R31, R41 ;  /* 0x0000001f222b7223 */ /* 0x000fe20000010029 */
[--C-:B------:R-:W-:Y:S02]  /*2100*/  HADD2.F32 R18, -RZ, R40.reuse.H0_H0 ;  /* 0x20000028ff127230 */ /* 0x100fe40000004100 */
[--C-:B------:R-:W-:Y:S01]  /*2110*/  @!P0 FADD.FTZ R194, R197, -R150.reuse ;  /* 0x80000096c5c28221 */ /* 0x100fe20000010000 */
[--C-:B------:R-:W-:Y:S01]  /*2120*/  @!P0 FADD.FTZ R196, R196, -R150.reuse ;  /* 0x80000096c4c48221 */ /* 0x100fe20000010000 */
[--C-:B------:R-:W-:Y:S01]  /*2130*/  @!P0 FADD.FTZ R198, R199, -R150.reuse ;  /* 0x80000096c7c68221 */ /* 0x100fe20000010000 */
[----:B------:R-:W-:Y:S01]  /*2140*/  @!P0 FADD.FTZ R200, R201, -R150 ;  /* 0x80000096c9c88221 */ /* 0x000fe20000010000 */
[----:B------:R-:W-:Y:S01]  /*2150*/  FADD.FTZ R195, R195, R178 ;  /* 0x000000b2c3c37221 */ /* 0x000fe20000010000 */
[----:B0-----:R-:W-:Y:S01]  /*2160*/  @P0 FMUL.FTZ R150, R19, R202 ;  /* 0x000000ca13960220 */ /* 0x001fe20000410000 */
[----:B------:R-:W-:Y:S01]  /*2170*/  FFMA.FTZ R43, R178, R177, R43 ;  /* 0x000000b1b22b7223 */ /* 0x000fe2000001002b */
[----:B------:R-:W-:-:S02]  /*2180*/  HADD2.F32 R19, -RZ, R40.H1_H1 ;  /* 0x30000028ff137230 */ /* 0x000fc40000004100 */
        /* <DEDUP_REMOVED lines=12> */
[----:B------:R-:W-:Y:S01]  /*2250*/  FFMA.FTZ R16, R182, R181, R19 ;  /* 0x000000b5b6107223 */ /* 0x000fe20000010013 */
[----:B------:R-:W-:Y:S01]  /*2260*/  @!P0 FMUL.FTZ R26, R149, R22 ;  /* 0x00000016951a8220 */ /* 0x000fe20000410000 */
[--C-:B------:R-:W-:Y:S02]  /*2270*/  HADD2.F32 R22, -RZ, R42.reuse.H0_H0 ;  /* 0x2000002aff167230 */ /* 0x100fe40000004100 */
[----:B------:R-:W-:Y:S01]  /*2280*/  FADD.FTZ R3, R2, R35 ;  /* 0x0000002302037221 */ /* 0x000fe20000010000 */
[----:B------:R-:W-:Y:S02]  /*2290*/  HADD2.F32 R23, -RZ, R42.H1_H1 ;  /* 0x3000002aff177230 */ /* 0x000fe40000004100 */
[----:B------:R-:W-:Y:S01]  /*22a0*/  FMUL.FTZ R42, R17, R21 ;  /* 0x00000015112a7220 */ /* 0x000fe20000410000 */
[----:B------:R-:W-:Y:S01]  /*22b0*/  FFMA.FTZ R17, R35, R176, R16 ;  /* 0x000000b023117223 */ /* 0x000fe20000010010 */
[----:B------:R-:W-:-:S03]  /*22c0*/  FADD.FTZ R2, R3, R184 ;  /* 0x000000b803027221 */ /* 0x000fc60000010000 */
[----:B------:R-:W-:Y:S01]  /*22d0*/  FFMA.FTZ R16, R184, R183, R17 ;  /* 0x000000b7b8107223 */ /* 0x000fe20000010011 */
[----:B------:R-:W-:Y:S01]  /*22e0*/  FADD.FTZ R3, R2, R41 ;  /* 0x0000002902037221 */ /* 0x000fe20000010000 */
[----:B------:R-:W-:Y:S02]  /*22f0*/  HADD2.F32 R190, -RZ, R7.H1_H1 ;  /* 0x30000007ffbe7230 */ /* 0x000fe40000004100 */
[----:B------:R-:W-:Y:S01]  /*2300*/  FFMA.FTZ R17, R41, R24, R16 ;  /* 0x0000001829117223 */ /* 0x000fe20000010010 */
[----:B------:R-:W-:Y:S01]  /*2310*/  FADD.FTZ R2, R3, R40 ;  /* 0x0000002803027221 */ /* 0x000fe20000010000 */
[----:B------:R-:W0:Y:S02]  /*2320*/  @P0 MUFU.RCP R204, R190 ;  /* 0x000000be00cc0308 */ /* 0x000e240000001000 */
[----:B------:R-:W-:Y:S01]  /*2330*/  FFMA.FTZ R16, R40, R25, R17 ;  /* 0x0000001928107223 */ /* 0x000fe20000010011 */
[----:B------:R-:W-:-:S03]  /*2340*/  FADD.FTZ R3, R2, R43 ;  /* 0x0000002b02037221 */ /* 0x000fc60000010000 */
[----:B------:R-:W-:Y:S01]  /*2350*/  FFMA.FTZ R17, R43, R26, R16 ;  /* 0x0000001a2b117223 */ /* 0x000fe20000010010 */
[----:B------:R-:W-:Y:S01]  /*2360*/  FMUL.FTZ R189, R189, R22 ;  /* 0x00000016bdbd7220 */ /* 0x000fe20000410000 */
[----:B------:R-:W-:Y:S01]  /*2370*/  FADD.FTZ R2, R3, R42 ;  /* 0x0000002a03027221 */ /* 0x000fe20000010000 */
[C---:B------:R-:W-:Y:S01]  /*2380*/  @!P0 FMUL.FTZ R186, R149.reuse, R194 ;  /* 0x000000c295ba8220 */ /* 0x040fe20000410000 */
[----:B------:R-:W-:Y:S01]  /*2390*/  FFMA.FTZ R18, R42, R27, R17 ;  /* 0x0000001b2a127223 */ /* 0x000fe20000010011 */
[----:B------:R-:W-:Y:S01]  /*23a0*/  FMUL.FTZ R188, R188, R23 ;  /* 0x00000017bcbc7220 */ /* 0x000fe20000410000 */
[----:B------:R-:W-:Y:S01]  /*23b0*/  FADD.FTZ R3, R2, R189 ;  /* 0x000000bd02037221 */ /* 0x000fe20000010000 */
[----:B------:R-:W-:Y:S01]  /*23c0*/  @!P0 FMUL.FTZ R185, R149, R196 ;  /* 0x000000c495b98220 */ /* 0x000fe20000410000 */
        /* <DEDUP_REMOVED lines=49> */
.L_x_3951:
        /* <DEDUP_REMOVED lines=137> */
[----:B------:R-:W-:Y:S02]  /*2f70*/  F2FP.F16.F32.PACK_AB R16, R21, R0 ;  /* 0x000000001510723e */ /* 0x000fe400000000ff */
[----:B------:R-:W-:Y:S02]  /*2f80*/  F2FP.F16.F32.PACK_AB R23, R39, R170 ;  /* 0x000000aa2717723e */ /* 0x000fe400000000ff */
[----:B------:R-:W-:Y:S01]  /*2f90*/  F2FP.F16.F32.PACK_AB R21, R29, R162 ;  /* 0x000000a21d15723e */ /* 0x000fe200000000ff */
[----:B------:R0:W-:Y:S01]  /*2fa0*/  STG.E.128 desc[UR6][R2.64], R16 ;  /* 0x0000001002007986 */ /* 0x0001e2000c101d06 */
[----:B------:R-:W-:Y:S02]  /*2fb0*/  F2FP.F16.F32.PACK_AB R25, R43, R178 ;  /* 0x000000b22b19723e */ /* 0x000fe400000000ff */
[----:B------:R-:W-:Y:S01]  /*2fc0*/  F2FP.F16.F32.PACK_AB R24, R41, R24 ;  /* 0x000000182918723e */ /* 0x000fe200000000ff */
[----:B------:R0:W-:Y:S01]  /*2fd0*/  STG.E.128 desc[UR6][R32.64], R20 ;  /* 0x0000001420007986 */ /* 0x0001e2000c101d06 */
[----:B------:R-:W-:-:S02]  /*2fe0*/  F2FP.F16.F32.PACK_AB R31, R149, R150 ;  /* 0x00000096951f723e */ /* 0x000fc400000000ff */
[----:B------:R-:W-:Y:S01]  /*2ff0*/  F2FP.F16.F32.PACK_AB R30, R159, R30 ;  /* 0x0000001e9f1e723e */ /* 0x000fe200000000ff */
[----:B------:R0:W-:Y:S01]  /*3000*/  STG.E.128 desc[UR6][R34.64], R24 ;  /* 0x0000001822007986 */ /* 0x0001e2000c101d06 */
[----:B------:R-:W-:Y:S02]  /*3010*/  F2FP.F16.F32.PACK_AB R29, R157, R44 ;  /* 0x0000002c9d1d723e */ /* 0x000fe400000000ff */
[----:B------:R-:W-:Y:S02]  /*3020*/  F2FP.F16.F32.PACK_AB R28, R155, R28 ;  /* 0x0000001c9b1c723e */ /* 0x000fe400000000ff */
        /* <DEDUP_REMOVED lines=67> */
.L_x_3938:
        /* <DEDUP_REMOVED lines=35> */
.L_x_3939:
[----:B------:R-:W-:Y:S01]  /*3690*/  HFMA2.MMA R194, -RZ, RZ, 0, 9.5367431640625e-07 ;  /* 0x00000010ffc27435 */ /* 0x000fe200000001ff */
[----:B------:R-:W-:Y:S02]  /*36a0*/  MOV R195, R2 ;  /* 0x0000000200c37202 */ /* 0x000fe40000000f00 */
[----:B------:R-:W-:Y:S02]  /*36b0*/  MOV R197, 0x1f ;  /* 0x0000001f00c57802 */ /* 0x000fe40000000f00 */
[----:B------:R-:W-:-:S07]  /*36c0*/  MOV R192, 0xffffffff ;  /* 0xffffffff00c07802 */ /* 0x000fce0000000f00 */
[----:B------:R-:W-:Y:S05]  /*36d0*/  WARPSYNC.COLLECTIVE R192, `(.L_x_3941) ;  /* 0x00000000c0087348 */ /* 0x000fea0003c00000 */
[----:B------:R0:W1:Y:S02]  /*36e0*/  SHFL.DOWN P3, R193, R195, R194, R197 ;  /* 0x080000c2c3c17389 */ /* 0x00006400000600c5 */
[----:B01----:R-:W-:Y:S01]  /*36f0*/  ENDCOLLECTIVE ;  /* 0x000000000000791b */ /* 0x003fe20003800000 */
.L_x_3941:
[----:B------:R-:W-:Y:S02]  /*3700*/  MOV R195, R3 ;  /* 0x0000000300c37202 */ /* 0x000fe40000000f00 */
[----:B------:R-:W-:-:S07]  /*3710*/  MOV R19, R193 ;  /* 0x000000c100137202 */ /* 0x000fce0000000f00 */
[----:B------:R-:W-:Y:S05]  /*3720*/  WARPSYNC.COLLECTIVE R192, `(.L_x_3942) ;  /* 0x00000000c0087348 */ /* 0x000fea0003c00000 */
[----:B------:R0:W1:Y:S02]  /*3730*/  SHFL.DOWN P3, R193, R195, R194, R197 ;  /* 0x080000c2c3c17389 */ /* 0x00006400000600c5 */
[----:B01----:R-:W-:Y:S01]  /*3740*/  ENDCOLLECTIVE ;  /* 0x000000000000791b */ /* 0x003fe20003800000 */
.L_x_3942:
[----:B------:R-:W-:Y:S01]  /*3750*/  FADD.FTZ R19, R2, R19 ;  /* 0x0000001302137221 */ /* 0x000fe20000010000 */
[----:B------:R-:W-:-:S04]  /*3760*/  HFMA2.MMA R194, -RZ, RZ, 0, 4.76837158203125e-07 ;  /* 0x00000008ffc27435 */ /* 0x000fc800000001ff */
[----:B------:R-:W-:Y:S02]  /*3770*/  MOV R195, R19 ;  /* 0x0000001300c37202 */ /* 0x000fe40000000f00 */
[----:B------:R-:W-:-:S07]  /*3780*/  MOV R18, R193 ;  /* 0x000000c100127202 */ /* 0x000fce0000000f00 */
[----:B------:R-:W-:Y:S05]  /*3790*/  WARPSYNC.COLLECTIVE R192, `(.L_x_3943) ;  /* 0x00000000c0087348 */ /* 0x000fea0003c00000 */
[----:B------:R0:W1:Y:S02]  /*37a0*/  SHFL.DOWN P3, R193, R195, R194, R197 ;  /* 0x080000c2c3c17389 */ /* 0x00006400000600c5 */
[----:B01----:R-:W-:Y:S01]  /*37b0*/  ENDCOLLECTIVE ;  /* 0x000000000000791b */ /* 0x003fe20003800000 */
.L_x_3943:
[----:B------:R-:W-:-:S05]  /*37c0*/  FADD.FTZ R18, R3, R18 ;  /* 0x0000001203127221 */ /* 0x000fca0000010000 */
[----:B------:R-:W-:Y:S02]  /*37d0*/  MOV R195, R18 ;  /* 0x0000001200c37202 */ /* 0x000fe40000000f00 */
[----:B------:R-:W-:-:S07]  /*37e0*/  MOV R20, R193 ;  /* 0x000000c100147202 */ /* 0x000fce0000000f00 */
[----:B------:R-:W-:Y:S05]  /*37f0*/  WARPSYNC.COLLECTIVE R192, `(.L_x_3944) ;  /* 0x00000000c0087348 */ /* 0x000fea0003c00000 */
[----:B------:R0:W1:Y:S02]  /*3800*/  SHFL.DOWN P3, R193, R195, R194, R197 ;  /* 0x080000c2c3c17389 */ /* 0x00006400000600c5 */
[----:B01----:R-:W-:Y:S01]  /*3810*/  ENDCOLLECTIVE ;  /* 0x000000000000791b */ /* 0x003fe20003800000 */
.L_x_3944:
[----:B------:R-:W-:Y:S01]  /*3820*/  FADD.FTZ R20, R19, R20 ;  /* 0x0000001413147221 */ /* 0x000fe20000010000 */
[----:B------:R-:W-:-:S04]  /*3830*/  HFMA2.MMA R194, -RZ, RZ, 0, 2.384185791015625e-07 ;  /* 0x00000004ffc27435 */ /* 0x000fc800000001ff */
[----:B------:R-:W-:Y:S02]  /*3840*/  MOV R195, R20 ;  /* 0x0000001400c37202 */ /* 0x000fe40000000f00 */
[----:B------:R-:W-:-:S07]  /*3850*/  MOV R21, R193 ;  /* 0x000000c100157202 */ /* 0x000fce0000000f00 */
[----:B------:R-:W-:Y:S05]  /*3860*/  WARPSYNC.COLLECTIVE R192, `(.L_x_3945) ;  /* 0x00000000c0087348 */ /* 0x000fea0003c00000 */
[----:B------:R0:W1:Y:S02]  /*3870*/  SHFL.DOWN P3, R193, R195, R194, R197 ;  /* 0x080000c2c3c17389 */ /* 0x00006400000600c5 */
[----:B01----:R-:W-:Y:S01]  /*3880*/  ENDCOLLECTIVE ;  /* 0x000000000000791b */ /* 0x003fe20003800000 */
.L_x_3945:
[----:B------:R-:W-:-:S05]  /*3890*/  FADD.FTZ R21, R18, R21 ;  /* 0x0000001512157221 */ /* 0x000fca0000010000 */
[----:B------:R-:W-:Y:S02]  /*38a0*/  MOV R195, R21 ;  /* 0x0000001500c37202 */ /* 0x000fe40000000f00 */
[----:B------:R-:W-:-:S07]  /*38b0*/  MOV R23, R193 ;  /* 0x000000c100177202 */ /* 0x000fce0000000f00 */
[----:B------:R-:W-:Y:S05]  /*38c0*/  WARPSYNC.COLLECTIVE R192, `(.L_x_3946) ;  /* 0x00000000c0087348 */ /* 0x000fea0003c00000 */
[----:B------:R0:W1:Y:S02]  /*38d0*/  SHFL.DOWN P3, R193, R195, R194, R197 ;  /* 0x080000c2c3c17389 */ /* 0x00006400000600c5 */
[----:B01----:R-:W-:Y:S01]  /*38e0*/  ENDCOLLECTIVE ;  /* 0x000000000000791b */ /* 0x003fe20003800000 */
.L_x_3946:
[----:B------:R-:W-:Y:S01]  /*38f0*/  FADD.FTZ R23, R20, R23 ;  /* 0x0000001714177221 */ /* 0x000fe20000010000 */
[----:B------:R-:W-:-:S04]  /*3900*/  HFMA2.MMA R194, -RZ, RZ, 0, 1.1920928955078125e-07 ;  /* 0x00000002ffc27435 */ /* 0x000fc800000001ff */
[----:B------:R-:W-:Y:S02]  /*3910*/  MOV R195, R23 ;  /* 0x0000001700c37202 */ /* 0x000fe40000000f00 */
[----:B------:R-:W-:-:S07]  /*3920*/  MOV R22, R193 ;  /* 0x000000c100167202 */ /* 0x000fce0000000f00 */
[----:B------:R-:W-:Y:S05]  /*3930*/  WARPSYNC.COLLECTIVE R192, `(.L_x_3947) ;  /* 0x00000000c0087348 */ /* 0x000fea0003c00000 */
[----:B------:R0:W1:Y:S02]  /*3940*/  SHFL.DOWN P3, R193, R195, R194, R197 ;  /* 0x080000c2c3c17389 */ /* 0x00006400000600c5 */
[----:B01----:R-:W-:Y:S01]  /*3950*/  ENDCOLLECTIVE ;  /* 0x000000000000791b */ /* 0x003fe20003800000 */
.L_x_3947:
[----:B------:R-:W-:-:S05]  /*3960*/  FADD.FTZ R22, R21, R22 ;  /* 0x0000001615167221 */ /* 0x000fca0000010000 */
[----:B------:R-:W-:Y:S02]  /*3970*/  MOV R195, R22 ;  /* 0x0000001600c37202 */ /* 0x000fe40000000f00 */
[----:B------:R-:W-:-:S07]  /*3980*/  MOV R2, R193 ;  /* 0x000000c100027202 */ /* 0x000fce0000000f00 */
[----:B------:R-:W-:Y:S05]  /*3990*/  WARPSYNC.COLLECTIVE R192, `(.L_x_3948) ;  /* 0x00000000c0087348 */ /* 0x000fea0003c00000 */
[----:B------:R0:W1:Y:S02]  /*39a0*/  SHFL.DOWN P3, R193, R195, R194, R197 ;  /* 0x080000c2c3c17389 */ /* 0x00006400000600c5 */
[----:B01----:R-:W-:Y:S01]  /*39b0*/  ENDCOLLECTIVE ;  /* 0x000000000000791b */ /* 0x003fe20003800000 */
.L_x_3948:
[----:B------:R-:W-:Y:S01]  /*39c0*/  FADD.FTZ R2, R23, R2 ;  /* 0x0000000217027221 */ /* 0x000fe20000010000 */
[----:B------:R-:W-:-:S04]  /*39d0*/  HFMA2.MMA R194, -RZ, RZ, 0, 5.9604644775390625e-08 ;  /* 0x00000001ffc27435 */ /* 0x000fc800000001ff */
[----:B------:R-:W-:Y:S02]  /*39e0*/  MOV R195, R2 ;  /* 0x0000000200c37202 */ /* 0x000fe40000000f00 */
[----:B------:R-:W-:-:S07]  /*39f0*/  MOV R3, R193 ;  /* 0x000000c100037202 */ /* 0x000fce0000000f00 */
[----:B------:R-:W-:Y:S05]  /*3a00*/  WARPSYNC.COLLECTIVE R192, `(.L_x_3949) ;  /* 0x00000000c0087348 */ /* 0x000fea0003c00000 */
[----:B------:R0:W1:Y:S02]  /*3a10*/  SHFL.DOWN P3, R193, R195, R194, R197 ;  /* 0x080000c2c3c17389 */ /* 0x00006400000600c5 */
[----:B01----:R-:W-:Y:S01]  /*3a20*/  ENDCOLLECTIVE ;  /* 0x000000000000791b */ /* 0x003fe20003800000 */
.L_x_3949:
[----:B------:R-:W-:-:S05]  /*3a30*/  FADD.FTZ R3, R22, R3 ;  /* 0x0000000316037221 */ /* 0x000fca0000010000 */
[----:B------:R-:W-:Y:S02]  /*3a40*/  MOV R195, R3 ;  /* 0x0000000300c37202 */ /* 0x000fe40000000f00 */
[----:B------:R-:W-:-:S07]  /*3a50*/  MOV R19, R193 ;  /* 0x000000c100137202 */ /* 0x000fce0000000f00 */
[----:B------:R-:W-:Y:S05]  /*3a60*/  WARPSYNC.COLLECTIVE R192, `(.L_x_3950) ;  /* 0x00000000c0087348 */ /* 0x000fea0003c00000 */
[----:B------:R0:W1:Y:S02]  /*3a70*/  SHFL.DOWN P3, R193, R195, R194, R197 ;  /* 0x080000c2c3c17389 */ /* 0x00006400000600c5 */
[----:B01----:R-:W-:Y:S01]  /*3a80*/  ENDCOLLECTIVE ;  /* 0x000000000000791b */ /* 0x003fe20003800000 */
.L_x_3950:
[----:B------:R-:W-:Y:S01]  /*3a90*/  MOV R18, R193 ;  /* 0x000000c100127202 */ /* 0x000fe20000000f00 */
[----:B------:R-:W-:Y:S06]  /*3aa0*/  BRA `(.L_x_3951) ;  /* 0xffffffec000c7947 */ /* 0x000fec000383ffff */
.L_x_3952:
        /* <DEDUP_REMOVED lines=13> */
.L_x_5561:


//--------------------- .text._ZN10layer_norm22ln_bwd_finalize_kernelINS_22Kernel_traits_finalizeILj4096EffffjLj1024ELj4ENS_18Kernel_traits_baseILj4096EffffjLj1024EEEEEEEvNS_9BwdParamsE --------------------------
	.section	.text._ZN10layer_norm22ln_bwd_finalize_kernelINS_22Kernel_traits_finalizeILj4096EffffjLj1024ELj4ENS_18Kernel_traits_baseILj4096EffffjLj1024EEEEEEEvNS_9BwdParamsE,"ax",@progbits
	.align	128
        .global         _ZN10layer_norm22ln_bwd_finalize_kernelINS_22Kernel_traits_finalizeILj4096EffffjLj1024ELj4ENS_18Kernel_traits_baseILj4096EffffjLj1024EEEEEEEvNS_9BwdParamsE
        .type           _ZN10layer_norm22ln_bwd_finalize_kernelINS_22Kernel_traits_finalizeILj4096EffffjLj1024ELj4ENS_18Kernel_traits_baseILj4096EffffjLj1024EEEEEEEvNS_9BwdParamsE,@function
        .size           _ZN10layer_norm22ln_bwd_finalize_kernelINS_22Kernel_traits_finalizeILj4096EffffjLj1024ELj4ENS_18Kernel_traits_baseILj4096EffffjLj1024EEEEEEEvNS_9BwdParamsE,(.L_x_5562 - _ZN10layer_norm22ln_bwd_finalize_kernelINS_22Kernel_traits_finalizeILj4096EffffjLj1024ELj4ENS_18Kernel_traits_baseILj4096EffffjLj1024EEEEEEEvNS_9BwdParamsE)
        .other          _ZN10layer_norm22ln_bwd_finalize_kernelINS_22Kernel_traits_finalizeILj4096EffffjLj1024ELj4ENS_18Kernel_traits_baseILj4096EffffjLj1024EEEEEEEvNS_9BwdParamsE,@"STO_CUDA_ENTRY STV_DEFAULT"
_ZN10layer_norm22ln_bwd_finalize_kernelINS_22Kernel_traits_finalizeILj4096EffffjLj1024ELj4ENS_18Kernel_traits_baseILj4096EffffjLj1024EEEEEEEvNS_9BwdParamsE:
.text._ZN10layer_norm22ln_bwd_finalize_kernelINS_22Kernel_traits_finalizeILj4096EffffjLj1024ELj4ENS_18Kernel_traits_baseILj4096EffffjLj1024EEEEEEEvNS_9BwdParamsE:
        /* <DEDUP_REMOVED lines=25> */
.L_x_3962:
        /* <DEDUP_REMOVED lines=28> */
.L_x_3957:
        /* <DEDUP_REMOVED lines=33> */
.L_x_3956:
[----:B------:R-:W-:Y:S05]  /*0560*/  BSYNC B1 ;  /* 0x0000000000017941 */ /* 0x000fea0003800000 */
.L_x_3955:
        /* <DEDUP_REMOVED lines=23> */
.L_x_3959:
[----:B------:R-:W-:Y:S05]  /*06e0*/  BSYNC B1 ;  /* 0x0000000000017941 */ /* 0x000fea0003800000 */
.L_x_3958:
        /* <DEDUP_REMOVED lines=11> */
.L_x_3954:
[----:B------:R-:W-:Y:S05]  /*07a0*/  BSYNC B0 ;  /* 0x0000000000007941 */ /* 0x000fea0003800000 */
.L_x_3953:
        /* <DEDUP_REMOVED lines=29> */
.L_x_3973:
[----:B------:R-:W-:Y:S01]  /*0980*/  @!P1 SHF.R.U32.HI R12, RZ, 0x3, R0 ;  /* 0x00000003ff0c9819 */ /* 0x000fe20000011600 */
[----:B---3--:R-:W-:Y:S01]  /*0990*/  FADD.FTZ R14, R9, R14 ;  /* 0x0000000e090e7221 */ /* 0x008fe20000010000 */
[----:B--2---:R-:W-:Y:S02]  /*09a0*/  FADD.FTZ R11, R10, R11 ;  /* 0x0000000b0a0b7221 */ /* 0x004fe40000010000 */
[----:B------:R-:W-:-:S05]  /*09b0*/  @!P1 LOP3.LUT R12, R12, 0x1ffffffc, RZ, 0xc0, !PT ;  /* 0x1ffffffc0c0c9812 */ /* 0x000fca00078ec0ff */
[----:B------:R2:W-:Y:S04]  /*09c0*/  @!P1 STS [R12+UR4+0x2000], R14 ;  /* 0x0020000e0c009988 */ /* 0x0005e80008000804 */
[----:B------:R2:W-:Y:S02]  /*09d0*/  @!P1 STS [R12+UR4+0x2080], R11 ;  /* 0x0020800b0c009988 */ /* 0x0005e40008000804 */
.L_x_3960:
        /* <DEDUP_REMOVED lines=15> */
.L_x_3961:
[----:B------:R-:W-:Y:S01]  /*0ad0*/  HFMA2.MMA R19, -RZ, RZ, 0, 5.9604644775390625e-08 ;  /* 0x00000001ff137435 */ /* 0x000fe200000001ff */
[----:B---3--:R-:W-:Y:S01]  /*0ae0*/  IMAD.MOV.U32 R20, RZ, RZ, R10 ;  /* 0x000000ffff147224 */ /* 0x008fe200078e000a */
[----:B------:R-:W-:Y:S01]  /*0af0*/  MOV R22, 0x1f ;  /* 0x0000001f00167802 */ /* 0x000fe20000000f00 */
[----:B------:R-:W-:-:S08]  /*0b00*/  IMAD.MOV.U32 R17, RZ, RZ, -0x1 ;  /* 0xffffffffff117424 */ /* 0x000fd000078e00ff */
[----:B012---:R-:W-:Y:S05]  /*0b10*/  WARPSYNC.COLLECTIVE R17, `(.L_x_3963) ;  /* 0x0000000011087348 */ /* 0x007fea0003c00000 */
[----:B------:R3:W4:Y:S02]  /*0b20*/  SHFL.BFLY P2, R18, R20, R19, R22 ;  /* 0x0c00001314127389 */ /* 0x0007240000040016 */
[----:B01234-:R-:W-:Y:S01]  /*0b30*/  ENDCOLLECTIVE ;  /* 0x000000000000791b */ /* 0x01ffe20003800000 */
.L_x_3963:
[----:B------:R-:W-:Y:S01]  /*0b40*/  IMAD.MOV.U32 R19, RZ, RZ, 0x2 ;  /* 0x00000002ff137424 */ /* 0x000fe200078e00ff */
[----:B------:R-:W-:-:S05]  /*0b50*/  MOV R11, R18 ;  /* 0x00000012000b7202 */ /* 0x000fca0000000f00 */
[----:B------:R-:W-:-:S05]  /*0b60*/  FADD.FTZ R11, R10, R11 ;  /* 0x0000000b0a0b7221 */ /* 0x000fca0000010000 */
[----:B------:R-:W-:-:S07]  /*0b70*/  MOV R20, R11 ;  /* 0x0000000b00147202 */ /* 0x000fce0000000f00 */
[----:B------:R-:W-:Y:S05]  /*0b80*/  WARPSYNC.COLLECTIVE R17, `(.L_x_3964) ;  /* 0x0000000011087348 */ /* 0x000fea0003c00000 */
[----:B------:R0:W1:Y:S02]  /*0b90*/  SHFL.BFLY P2, R18, R20, R19, R22 ;  /* 0x0c00001314127389 */ /* 0x0000640000040016 */
[----:B01----:R-:W-:Y:S01]  /*0ba0*/  ENDCOLLECTIVE ;  /* 0x000000000000791b */ /* 0x003fe20003800000 */
.L_x_3964:
[----:B------:R-:W-:Y:S01]  /*0bb0*/  IMAD.MOV.U32 R19, RZ, RZ, 0x4 ;  /* 0x00000004ff137424 */ /* 0x000fe200078e00ff */
[----:B------:R-:W-:-:S05]  /*0bc0*/  MOV R12, R18 ;  /* 0x00000012000c7202 */ /* 0x000fca0000000f00 */
[----:B------:R-:W-:-:S05]  /*0bd0*/  FADD.FTZ R12, R11, R12 ;  /* 0x0000000c0b0c7221 */ /* 0x000fca0000010000 */
[----:B------:R-:W-:-:S07]  /*0be0*/  MOV R20, R12 ;  /* 0x0000000c00147202 */ /* 0x000fce0000000f00 */
[----:B------:R-:W-:Y:S05]  /*0bf0*/  WARPSYNC.COLLECTIVE R17, `(.L_x_3965) ;  /* 0x0000000011087348 */ /* 0x000fea0003c00000 */
[----:B------:R0:W1:Y:S02]  /*0c00*/  SHFL.BFLY P2, R18, R20, R19, R22 ;  /* 0x0c00001314127389 */ /* 0x0000640000040016 */
[----:B01----:R-:W-:Y:S01]  /*0c10*/  ENDCOLLECTIVE ;  /* 0x000000000000791b */ /* 0x003fe20003800000 */
.L_x_3965:
[----:B------:R-:W-:Y:S01]  /*0c20*/  IMAD.MOV.U32 R19, RZ, RZ, 0x8 ;  /* 0x00000008ff137424 */ /* 0x000fe200078e00ff */
[----:B------:R-:W-:-:S05]  /*0c30*/  MOV R13, R18 ;  /* 0x00000012000d7202 */ /* 0x000fca0000000f00 */
[----:B------:R-:W-:-:S05]  /*0c40*/  FADD.FTZ R13, R12, R13 ;  /* 0x0000000d0c0d7221 */ /* 0x000fca0000010000 */
[----:B------:R-:W-:-:S07]  /*0c50*/  MOV R20, R13 ;  /* 0x0000000d00147202 */ /* 0x000fce0000000f00 */
[----:B------:R-:W-:Y:S05]  /*0c60*/  WARPSYNC.COLLECTIVE R17, `(.L_x_3966) ;  /* 0x0000000011087348 */ /* 0x000fea0003c00000 */
[----:B------:R0:W1:Y:S02]  /*0c70*/  SHFL.BFLY P2, R18, R20, R19, R22 ;  /* 0x0c00001314127389 */ /* 0x0000640000040016 */
[----:B01----:R-:W-:Y:S01]  /*0c80*/  ENDCOLLECTIVE ;  /* 0x000000000000791b */ /* 0x003fe20003800000 */
.L_x_3966:
[----:B------:R-:W-:Y:S01]  /*0c90*/  HFMA2.MMA R19, -RZ, RZ, 0, 9.5367431640625e-07 ;  /* 0x00000010ff137435 */ /* 0x000fe200000001ff */
[----:B------:R-:W-:-:S05]  /*0ca0*/  MOV R10, R18 ;  /* 0x00000012000a7202 */ /* 0x000fca0000000f00 */
[----:B------:R-:W-:-:S05]  /*0cb0*/  FADD.FTZ R10, R13, R10 ;  /* 0x0000000a0d0a7221 */ /* 0x000fca0000010000 */
[----:B------:R-:W-:-:S07]  /*0cc0*/  MOV R20, R10 ;  /* 0x0000000a00147202 */ /* 0x000fce0000000f00 */
[----:B------:R-:W-:Y:S05]  /*0cd0*/  WARPSYNC.COLLECTIVE R17, `(.L_x_3967) ;  /* 0x0000000011087348 */ /* 0x000fea0003c00000 */
[----:B------:R0:W1:Y:S02]  /*0ce0*/  SHFL.BFLY P2, R18, R20, R19, R22 ;  /* 0x0c00001314127389 */ /* 0x0000640000040016 */
[----:B01----:R-:W-:Y:S01]  /*0cf0*/  ENDCOLLECTIVE ;  /* 0x000000000000791b */ /* 0x003fe20003800000 */
.L_x_3967:
[----:B------:R-:W-:Y:S01]  /*0d00*/  HFMA2.MMA R19, -RZ, RZ, 0, 5.9604644775390625e-08 ;  /* 0x00000001ff137435 */ /* 0x000fe200000001ff */
[----:B------:R-:W-:Y:S01]  /*0d10*/  MOV R20, R9 ;  /* 0x0000000900147202 */ /* 0x000fe20000000f00 */
[----:B------:R-:W-:-:S09]  /*0d20*/  IMAD.MOV.U32 R11, RZ, RZ, R18 ;  /* 0x000000ffff0b7224 */ /* 0x000fd200078e0012 */
[----:B------:R-:W-:Y:S05]  /*0d30*/  WARPSYNC.COLLECTIVE R17, `(.L_x_3968) ;  /* 0x0000000011087348 */ /* 0x000fea0003c00000 */
[----:B------:R0:W1:Y:S02]  /*0d40*/  SHFL.BFLY P2, R18, R20, R19, R22 ;  /* 0x0c00001314127389 */ /* 0x0000640000040016 */
[----:B01----:R-:W-:Y:S01]  /*0d50*/  ENDCOLLECTIVE ;  /* 0x000000000000791b */ /* 0x003fe20003800000 */
.L_x_3968:
[----:B------:R-:W-:Y:S01]  /*0d60*/  HFMA2.MMA R19, -RZ, RZ, 0, 1.1920928955078125e-07 ;  /* 0x00000002ff137435 */ /* 0x000fe200000001ff */
[----:B------:R-:W-:-:S05]  /*0d70*/  MOV R12, R18 ;  /* 0x00000012000c7202 */ /* 0x000fca0000000f00 */
[----:B------:R-:W-:-:S04]  /*0d80*/  FADD.FTZ R14, R9, R12 ;  /* 0x0000000c090e7221 */ /* 0x000fc80000010000 */
[----:B------:R-:W-:-:S07]  /*0d90*/  IMAD.MOV.U32 R20, RZ, RZ, R14 ;  /* 0x000000ffff147224 */ /* 0x000fce00078e000e */
[----:B------:R-:W-:Y:S05]  /*0da0*/  WARPSYNC.COLLECTIVE R17, `(.L_x_3969) ;  /* 0x0000000011087348 */ /* 0x000fea0003c00000 */
[----:B------:R0:W1:Y:S02]  /*0db0*/  SHFL.BFLY P2, R18, R20, R19, R22 ;  /* 0x0c00001314127389 */ /* 0x0000640000040016 */
[----:B01----:R-:W-:Y:S01]  /*0dc0*/  ENDCOLLECTIVE ;  /* 0x000000000000791b */ /* 0x003fe20003800000 */
.L_x_3969:
[----:B------:R-:W-:Y:S01]  /*0dd0*/  IMAD.MOV.U32 R19, RZ, RZ, 0x4 ;  /* 0x00000004ff137424 */ /* 0x000fe200078e00ff */
[----:B------:R-:W-:-:S05]  /*0de0*/  MOV R13, R18 ;  /* 0x00000012000d7202 */ /* 0x000fca0000000f00 */
[----:B------:R-:W-:-:S05]  /*0df0*/  FADD.FTZ R15, R14, R13 ;  /* 0x0000000d0e0f7221 */ /* 0x000fca0000010000 */
[----:B------:R-:W-:-:S07]  /*0e00*/  MOV R20, R15 ;  /* 0x0000000f00147202 */ /* 0x000fce0000000f00 */
[----:B------:R-:W-:Y:S05]  /*0e10*/  WARPSYNC.COLLECTIVE R17, `(.L_x_3970) ;  /* 0x0000000011087348 */ /* 0x000fea0003c00000 */
[----:B------:R0:W1:Y:S02]  /*0e20*/  SHFL.BFLY P2, R18, R20, R19, R22 ;  /* 0x0c00001314127389 */ /* 0x0000640000040016 */
[----:B01----:R-:W-:Y:S01]  /*0e30*/  ENDCOLLECTIVE ;  /* 0x000000000000791b */ /* 0x003fe20003800000 */
.L_x_3970:
[----:B------:R-:W-:Y:S01]  /*0e40*/  HFMA2.MMA R19, -RZ, RZ, 0, 4.76837158203125e-07 ;  /* 0x00000008ff137435 */ /* 0x000fe200000001ff */
[----:B------:R-:W-:-:S05]  /*0e50*/  MOV R16, R18 ;  /* 0x0000001200107202 */ /* 0x000fca0000000f00 */
[----:B------:R-:W-:-:S05]  /*0e60*/  FADD.FTZ R16, R15, R16 ;  /* 0x000000100f107221 */ /* 0x000fca0000010000 */
[----:B------:R-:W-:-:S07]  /*0e70*/  MOV R20, R16 ;  /* 0x0000001000147202 */ /* 0x000fce0000000f00 */
[----:B------:R-:W-:Y:S05]  /*0e80*/  WARPSYNC.COLLECTIVE R17, `(.L_x_3971) ;  /* 0x0000000011087348 */ /* 0x000fea0003c00000 */
[----:B------:R0:W1:Y:S02]  /*0e90*/  SHFL.BFLY P2, R18, R20, R19, R22 ;  /* 0x0c00001314127389 */ /* 0x0000640000040016 */
[----:B01----:R-:W-:Y:S01]  /*0ea0*/  ENDCOLLECTIVE ;  /* 0x000000000000791b */ /* 0x003fe20003800000 */
.L_x_3971:
[----:B------:R-:W-:Y:S01]  /*0eb0*/  HFMA2.MMA R19, -RZ, RZ, 0, 9.5367431640625e-07 ;  /* 0x00000010ff137435 */ /* 0x000fe200000001ff */
[----:B------:R-:W-:-:S04]  /*0ec0*/  IMAD.MOV.U32 R9, RZ, RZ, R18 ;  /* 0x000000ffff097224 */ /* 0x000fc800078e0012 */
[----:B------:R-:W-:-:S05]  /*0ed0*/  FADD.FTZ R9, R16, R9 ;  /* 0x0000000910097221 */ /* 0x000fca0000010000 */
[----:B------:R-:W-:-:S07]  /*0ee0*/  MOV R20, R9 ;  /* 0x0000000900147202 */ /* 0x000fce0000000f00 */
[----:B------:R-:W-:Y:S05]  /*0ef0*/  WARPSYNC.COLLECTIVE R17, `(.L_x_3972) ;  /* 0x0000000011087348 */ /* 0x000fea0003c00000 */
[----:B------:R0:W1:Y:S02]  /*0f00*/  SHFL.BFLY P2, R18, R20, R19, R22 ;  /* 0x0c00001314127389 */ /* 0x0000640000040016 */
[----:B01----:R-:W-:Y:S01]  /*0f10*/  ENDCOLLECTIVE ;  /* 0x000000000000791b */ /* 0x003fe20003800000 */
.L_x_3972:
[----:B------:R-:W-:Y:S01]  /*0f20*/  MOV R14, R18 ;  /* 0x00000012000e7202 */ /* 0x000fe20000000f00 */
[----:B------:R-:W-:Y:S06]  /*0f30*/  BRA `(.L_x_3973) ;  /* 0xfffffff800907947 */ /* 0x000fec000383ffff */
.L_x_3974:
        /* <DEDUP_REMOVED lines=12> */
.L_x_5562:


//--------------------- .text._ZN10layer_norm13ln_bwd_kernelINS_13Kernel_traitsIffffjLj4096ELj1ELj1ELj4ELj16ENS_18Kernel_traits_baseILj4096EffffjLj128EEEEEEEvNS_9BwdParamsE --------------------------
	.section	.text._ZN10layer_norm13ln_bwd_kernelINS_13Kernel_traitsIffffjLj4096ELj1ELj1ELj4ELj16ENS_18Kernel_traits_baseILj4096EffffjLj128EEEEEEEvNS_9BwdParamsE,"ax",@progbits
	.align	128
        .global         _ZN10layer_norm13ln_bwd_kernelINS_13Kernel_traitsIffffjLj4096ELj1ELj1ELj4ELj16ENS_18Kernel_traits_baseILj4096EffffjLj128EEEEEEEvNS_9BwdParamsE
        .type           _ZN10layer_norm13ln_bwd_kernelINS_13Kernel_traitsIffffjLj4096ELj1ELj1ELj4ELj16ENS_18Kernel_traits_baseILj4096EffffjLj128EEEEEEEvNS_9BwdParamsE,@function
        .size           _ZN10layer_norm13ln_bwd_kernelINS_13Kernel_traitsIffffjLj4096ELj1ELj1ELj4ELj16ENS_18Kernel_traits_baseILj4096EffffjLj128EEEEEEEvNS_9BwdParamsE,(.L_x_5563 - _ZN10layer_norm13ln_bwd_kernelINS_13Kernel_traitsIffffjLj4096ELj1ELj1ELj4ELj16ENS_18Kernel_traits_baseILj4096EffffjLj128EEEEEEEvNS_9BwdParamsE)
        .other          _ZN10layer_norm13ln_bwd_kernelINS_13Kernel_traitsIffffjLj4096ELj1ELj1ELj4ELj16ENS_18Kernel_traits_baseILj4096EffffjLj128EEEEEEEvNS_9BwdParamsE,@"STO_CUDA_ENTRY STV_DEFAULT"
_ZN10layer_norm13ln_bwd_kernelINS_13Kernel_traitsIffffjLj4096ELj1ELj1ELj4ELj16ENS_18Kernel_traits_baseILj4096EffffjLj128EEEEEEEvNS_9BwdParamsE:
.text._ZN10layer_norm13ln_bwd_kernelINS_13Kernel_traitsIffffjLj4096ELj1ELj1ELj4ELj16ENS_18Kernel_traits_baseILj4096EffffjLj128EEEEEEEvNS_9BwdParamsE:
        /* <DEDUP_REMOVED lines=13> */
[----:B------:R-:W-:-:S04]  /*00d0*/  ULDC.64 UR4, c[0x0][0x240] ;  /* 0x0000900000047ab9 */ /* 0x000fc80000000a00 */
[----:B------:R0:W5:Y:S04]  /*00e0*/  @P0 LDG.E.128 R96, desc[UR6][R2.64] ;  /* 0x0000000602600981 */ /* 0x000168000c1e1d00 */
[----:B------:R0:W5:Y:S04]  /*00f0*/  @P0 LDG.E.128 R92, desc[UR6][R2.64+0x800] ;  /* 0x00080006025c0981 */ /* 0x000168000c1e1d00 */
[----:B------:R0:W5:Y:S04]  /*0100*/  @P0 LDG.E.128 R88, desc[UR6][R2.64+0x1000] ;  /* 0x0010000602580981 */ /* 0x000168000c1e1d00 */
[----:B------:R0:W5:Y:S04]  /*0110*/  @P0 LDG.E.128 R84, desc[UR6][R2.64+0x1800] ;  /* 0x0018000602540981 */ /* 0x000168000c1e1d00 */
[----:B------:R0:W5:Y:S04]  /*0120*/  @P0 LDG.E.128 R80, desc[UR6][R2.64+0x2000] ;  /* 0x0020000602500981 */ /* 0x000168000c1e1d00 */
[----:B------:R0:W5:Y:S04]  /*0130*/  @P0 LDG.E.128 R76, desc[UR6][R2.64+0x2800] ;  /* 0x00280006024c0981 */ /* 0x000168000c1e1d00 */
[----:B------:R0:W5:Y:S04]  /*0140*/  @P0 LDG.E.128 R72, desc[UR6][R2.64+0x3000] ;  /* 0x0030000602480981 */ /* 0x000168000c1e1d00 */
[----:B------:R0:W5:Y:S01]  /*0150*/  @P0 LDG.E.128 R68, desc[UR6][R2.64+0x3800] ;  /* 0x0038000602440981 */ /* 0x000162000c1e1d00 */
[----:B------:R-:W-:Y:S01]  /*0160*/  IADD3 R6, P1, R6, UR4, RZ ;  /* 0x0000000406067c10 */ /* 0x000fe2000ff3e0ff */
[----:B------:R-:W1:Y:S01]  /*0170*/  S2UR UR4, SR_CTAID.X ;  /* 0x00000000000479c3 */ /* 0x000e620000002500 */
[----:B------:R-:W-:-:S02]  /*0180*/  CS2R R110, SRZ ;  /* 0x00000000006e7805 */ /* 0x000fc4000001ff00 */
[----:B------:R-:W-:Y:S02]  /*0190*/  CS2R R108, SRZ ;  /* 0x00000000006c7805 */ /* 0x000fe4000001ff00 */
[----:B------:R-:W-:Y:S01]  /*01a0*/  IADD3.X R7, RZ, UR5, RZ, P1, !PT ;  /* 0x00000005ff077c10 */ /* 0x000fe20008ffe4ff */
[----:B------:R-:W-:Y:S01]  /*01b0*/  ULDC UR5, c[0x0][0x214] ;  /* 0x0000850000057ab9 */ /* 0x000fe20000000800 */
        /* <DEDUP_REMOVED lines=19> */
[----:B-1----:R-:W-:Y:S02]  /*02f0*/  LEA.HI R193, R0, UR4, RZ, 0x19 ;  /* 0x0000000400c17c11 */ /* 0x002fe4000f8fc8ff */
        /* <DEDUP_REMOVED lines=12> */
[----:B0-----:R-:W-:Y:S06]  /*03c0*/  @P1 BRA `(.L_x_3975) ;  /* 0x0000002800ac1947 */ /* 0x001fec0003800000 */
[----:B------:R-:W0:Y:S01]  /*03d0*/  S2UR UR5, SR_CgaCtaId ;  /* 0x00000000000579c3 */ /* 0x000e220000008800 */
[----:B------:R-:W-:Y:S01]  /*03e0*/  UMOV UR4, 0x400 ;  /* 0x0000040000047882 */ /* 0x000fe20000000000 */
[----:B------:R-:W-:Y:S01]  /*03f0*/  HFMA2.MMA R198, -RZ, RZ, 0, 5.9604644775390625e-08 ;  /* 0x00000001ffc67435 */ /* 0x000fe200000001ff */
[----:B------:R-:W5:Y:S01]  /*0400*/  LDG.E.128 R64, desc[UR6][R6.64] ;  /* 0x0000000606407981 */ /* 0x000f62000c1e1d00 */
[----:B------:R-:W-:Y:S01]  /*0410*/  HFMA2.MMA R192, -RZ, RZ, 0, 0 ;  /* 0x00000000ffc07435 */ /* 0x000fe200000001ff */
        /* <DEDUP_REMOVED lines=14> */
[----:B------:R-:W5:Y:S04]  /*0500*/  LDG.E.128 R48, desc[UR6][R6.64+0x2000] ;  /* 0x0020000606307981 */ /* 0x000f68000c1e1d00 */
[----:B------:R-:W5:Y:S01]  /*0510*/  LDG.E.128 R44, desc[UR6][R6.64+0x2800] ;  /* 0x00280006062c7981 */ /* 0x000f62000c1e1d00 */
[----:B0-----:R-:W-:Y:S01]  /*0520*/  ULEA UR4, UR5, UR4, 0x18 ;  /* 0x0000000405047291 */ /* 0x001fe2000f8ec03f */
        /* <DEDUP_REMOVED lines=22> */
[----:B------:R-:W-:-:S02]  /*0690*/  MOV R195, RZ ;  /* 0x000000ff00c37202 */ /* 0x000fc40000000f00 */
[----:B------:R-:W-:-:S07]  /*06a0*/  MOV R194, UR4 ;  /* 0x0000000400c27c02 */ /* 0x000fce0008000f00 */
.L_x_3977:
[----:B0-----:R-:W0:Y:S01]  /*06b0*/  @P0 LDC.64 R100, c[0x0][0x228] ;  /* 0x00008a00ff640b82 */ /* 0x001e220000000a00 */
[----:B------:R-:W-:Y:S02]  /*06c0*/  LOP3.LUT R211, R0, 0x7f, RZ, 0xc0, !PT ;  /* 0x0000007f00d37812 */ /* 0x000fe400078ec0ff */
[----:B------:R-:W-:-:S04]  /*06d0*/  SHF.L.U32 R102, R193, 0xa, RZ ;  /* 0x0000000ac1667819 */ /* 0x000fc800000006ff */
[----:B------:R-:W-:Y:S01]  /*06e0*/  LOP3.LUT R211, R102, 0xfffffc00, R211, 0xe2, !PT ;  /* 0xfffffc0066d37812 */ /* 0x000fe200078ee2d3 */
[----:B------:R-:W1:Y:S03]  /*06f0*/  @P0 LDC.64 R104, c[0x0][0x228] ;  /* 0x00008a00ff680b82 */ /* 0x000e660000000a00 */
[----:B------:R-:W-:-:S05]  /*0700*/  IADD3 R203, R211, 0x80, RZ ;  /* 0x00000080d3cb7810 */ /* 0x000fca0007ffe0ff */
[----:B------:R-:W2:Y:S08]  /*0710*/  @P0 LDC.64 R108, c[0x0][0x228] ;  /* 0x00008a00ff6c0b82 */ /* 0x000eb00000000a00 */
[----:B------:R-:W3:Y:S01]  /*0720*/  @P0 LDC.64 R112, c[0x0][0x228] ;  /* 0x00008a00ff700b82 */ /* 0x000ee20000000a00 */
[----:B0-----:R-:W-:-:S04]  /*0730*/  @P0 LEA R100, P1, R211, R100, 0x4 ;  /* 0x00000064d3640211 */ /* 0x001fc800078220ff */
[----:B------:R-:W-:-:S03]  /*0740*/  @P0 LEA.HI.X R101, R211, R101, RZ, 0x4, P1 ;  /* 0x00000065d3650211 */ /* 0x000fc600008f24ff */
[----:B------:R-:W0:Y:S01]  /*0750*/  @P0 LDC.64 R116, c[0x0][0x228] ;  /* 0x00008a00ff740b82 */ /* 0x000e220000000a00 */
[----:B-1----:R-:W-:Y:S01]  /*0760*/  @P0 IMAD.WIDE.U32 R104, R203, 0x10, R104 ;  /* 0x00000010cb680825 */ /* 0x002fe200078e0068 */
[C---:B------:R-:W-:Y:S01]  /*0770*/  IADD3 R205, R211.reuse, 0x100, RZ ;  /* 0x00000100d3cd7810 */ /* 0x040fe20007ffe0ff */
[----:B------:R-:W4:Y:S01]  /*0780*/  @P0 LDG.E.128 R100, desc[UR6][R100.64] ;  /* 0x0000000664640981 */ /* 0x000f22000c1e1d00 */
[----:B------:R-:W-:-:S03]  /*0790*/  IADD3 R207, R211, 0x180, RZ ;  /* 0x00000180d3cf7810 */ /* 0x000fc60007ffe0ff */
[----:B------:R-:W4:Y:S01]  /*07a0*/  @P0 LDG.E.128 R104, desc[UR6][R104.64] ;  /* 0x0000000668680981 */ /* 0x000f22000c1e1d00 */
[----:B------:R-:W1:Y:S01]  /*07b0*/  @P0 LDC.64 R128, c[0x0][0x228] ;  /* 0x00008a00ff800b82 */ /* 0x000e620000000a00 */
[----:B--2---:R-:W-:-:S07]  /*07c0*/  @P0 IMAD.WIDE.U32 R108, R205, 0x10, R108 ;  /* 0x00000010cd6c0825 */ /* 0x004fce00078e006c */
[----:B------:R-:W2:Y:S01]  /*07d0*/  @P0 LDC.64 R120, c[0x0][0x228] ;  /* 0x00008a00ff780b82 */ /* 0x000ea20000000a00 */
[----:B---3--:R-:W-:Y:S01]  /*07e0*/  @P0 IMAD.WIDE.U32 R112, R207, 0x10, R112 ;  /* 0x00000010cf700825 */ /* 0x008fe200078e0070 */
[----:B------:R-:W3:Y:S01]  /*07f0*/  @P0 LDG.E.128 R108, desc[UR6][R108.64] ;  /* 0x000000066c6c0981 */ /* 0x000ee2000c1e1d00 */
[----:B------:R-:W-:-:S04]  /*0800*/  IADD3 R209, R211, 0x200, RZ ;  /* 0x00000200d3d17810 */ /* 0x000fc80007ffe0ff */
[----:B------:R-:W3:Y:S01]  /*0810*/  @P0 LDG.E.128 R112, desc[UR6][R112.64] ;  /* 0x0000000670700981 */ /* 0x000ee2000c1e1d00 */
[----:B------:R-:W2:Y:S01]  /*0820*/  @P0 LDC.64 R124, c[0x0][0x228] ;  /* 0x00008a00ff7c0b82 */ /* 0x000ea20000000a00 */
[----:B0-----:R-:W-:Y:S01]  /*0830*/  @P0 IMAD.WIDE.U32 R116, R209, 0x10, R116 ;  /* 0x00000010d1740825 */ /* 0x001fe200078e0074 */
[C---:B------:R-:W-:Y:S02]  /*0840*/  IADD3 R201, R211.reuse, 0x380, RZ ;  /* 0x00000380d3c97810 */ /* 0x040fe40007ffe0ff */
[----:B------:R-:W-:-:S03]  /*0850*/  IADD3 R197, R211, 0x280, RZ ;  /* 0x00000280d3c57810 */ /* 0x000fc60007ffe0ff */
[----:B------:R-:W3:Y:S01]  /*0860*/  @P0 LDG.E.128 R116, desc[UR6][R116.64] ;  /* 0x0000000674740981 */ /* 0x000ee2000c1e1d00 */
[----:B-1----:R-:W-:Y:S01]  /*0870*/  @P0 IMAD.WIDE.U32 R128, R201, 0x10, R128 ;  /* 0x00000010c9800825 */ /* 0x002fe200078e0080 */
[----:B------:R-:W-:Y:S01]  /*0880*/  IADD3 R199, R211, 0x300, RZ ;  /* 0x00000300d3c77810 */ /* 0x000fe20007ffe0ff */
[----:B------:R-:W0:Y:S04]  /*0890*/  @!P0 LDC.64 R132, c[0x0][0x220] ;  /* 0x00008800ff848b82 */ /* 0x000e280000000a00 */
[----:B------:R-:W3:Y:S01]  /*08a0*/  @P0 LDG.E.128 R128, desc[UR6][R128.64] ;  /* 0x0000000680800981 */ /* 0x000ee2000c1e1d00 */
[----:B--2---:R-:W-:-:S03]  /*08b0*/  @P0 IMAD.WIDE.U32 R120, R197, 0x10, R120 ;  /* 0x00000010c5780825 */ /* 0x004fc600078e0078 */
[----:B------:R-:W1:Y:S03]  /*08c0*/  @!P0 LDC.64 R140, c[0x0][0x220] ;  /* 0x00008800ff8c8b82 */ /* 0x000e660000000a00 */
[----:B------:R-:W2:Y:S01]  /*08d0*/  @P0 LDG.E.128 R120, desc[UR6][R120.64] ;  /* 0x0000000678780981 */ /* 0x000ea2000c1e1d00 */
[----:B------:R-:W-:-:S04]  /*08e0*/  @P0 IMAD.WIDE.U32 R124, R199, 0x10, R124 ;  /* 0x00000010c77c0825 */ /* 0x000fc800078e007c */
[----:B------:R-:W1:Y:S02]  /*08f0*/  @!P0 LDC.64 R136, c[0x0][0x220] ;  /* 0x00008800ff888b82 */ /* 0x000e640000000a00 */
[----:B------:R-:W2:Y:S01]  /*0900*/  @P0 LDG.E.128 R124, desc[UR6][R124.64] ;  /* 0x000000067c7c0981 */ /* 0x000ea2000c1e1d00 */
[----:B0-----:R-:W-:-:S05]  /*0910*/  @!P0 IMAD.WIDE.U32 R146, R205, 0x10, R132 ;  /* 0x00000010cd928825 */ /* 0x001fca00078e0084 */
[----:B------:R-:W0:Y:S08]  /*0920*/  @!P0 LDC.64 R134, c[0x0][0x220] ;  /* 0x00008800ff868b82 */ /* 0x000e300000000a00 */
[----:B------:R-:W4:Y:S01]  /*0930*/  @!P0 LDC.64 R132, c[0x0][0x220] ;  /* 0x00008800ff848b82 */ /* 0x000f220000000a00 */
[----:B-1----:R-:W-:-:S07]  /*0940*/  @!P0 LEA R140, P1, R211, R140, 0x4 ;  /* 0x0000008cd38c8211 */ /* 0x002fce00078220ff */
[----:B------:R-:W1:Y:S01]  /*0950*/  @!P0 LDC.64 R138, c[0x0][0x220] ;  /* 0x00008800ff8a8b82 */ /* 0x000e620000000a00 */
[----:B------:R-:W-:Y:S01]  /*0960*/  @!P0 LEA.HI.X R141, R211, R141, RZ, 0x4, P1 ;  /* 0x0000008dd38d8211 */ /* 0x000fe200008f24ff */
[----:B------:R-:W-:-:S04]  /*0970*/  @!P0 IMAD.WIDE.U32 R142, R203, 0x10, R136 ;  /* 0x00000010cb8e8825 */ /* 0x000fc800078e0088 */
[----:B0-----:R-:W-:Y:S02]  /*0980*/  @!P0 IMAD.WIDE.U32 R144, R207, 0x10, R134 ;  /* 0x00000010cf908825 */ /* 0x001fe400078e0086 */
[----:B------:R-:W0:Y:S08]  /*0990*/  LDC.64 R136, c[0x0][0x238] ;  /* 0x00008e00ff887b82 */ /* 0x000e300000000a00 */
[----:B------:R-:W1:Y:S01]  /*09a0*/  @!P0 LDC.64 R134, c[0x0][0x230] ;  /* 0x00008c00ff868b82 */ /* 0x000e620000000a00 */
[----:B------:R-:W-:-:S07]  /*09b0*/  @P0 MOV R200, RZ ;  /* 0x000000ff00c80202 */ /* 0x000fce0000000f00 */
[----:B------:R-:W0:Y:S01]  /*09c0*/  LDC.64 R160, c[0x0][0x268] ;  /* 0x00009a00ffa07b82 */ /* 0x000e220000000a00 */
[----:B-1----:R-:W-:-:S05]  /*09d0*/  @!P0 IMAD.WIDE R148, R193, 0x4, R134 ;  /* 0x00000004c1948825 */ /* 0x002fca00078e0286 */
[----:B------:R0:W2:Y:S02]  /*09e0*/  @!P0 LDG.E R200, desc[UR6][R148.64] ;  /* 0x0000000694c88981 */ /* 0x0000a4000c1e1900 */
[----:B0-----:R-:W-:-:S04]  /*09f0*/  IMAD.WIDE.U32 R148, R209, 0x10, R160 ;  /* 0x00000010d1947825 */ /* 0x001fc800078e00a0 */
[----:B------:R-:W-:-:S06]  /*0a00*/  IMAD.WIDE.U32 R152, R197, 0x10, R160 ;  /* 0x00000010c5987825 */ /* 0x000fcc00078e00a0 */
[----:B------:R-:W2:Y:S01]  /*0a10*/  LDG.E.128 R152, desc[UR6][R152.64] ;  /* 0x0000000698987981 */ /* 0x000ea2000c1e1d00 */
[----:B------:R-:W-:-:S06]  /*0a20*/  IMAD.WIDE.U32 R156, R199, 0x10, R160 ;  /* 0x00000010c79c7825 */ /* 0x000fcc00078e00a0 */
[----:B------:R-:W2:Y:S04]  /*0a30*/  LDG.E.128 R156, desc[UR6][R156.64] ;  /* 0x000000069c9c7981 */ /* 0x000ea8000c1e1d00 */
[----:B------:R-:W2:Y:S04]  /*0a40*/  @!P0 LDG.E.128 R100, desc[UR6][R140.64] ;  /* 0x000000068c648981 */ /* 0x000ea8000c1e1d00 */
[----:B------:R4:W2:Y:S02]  /*0a50*/  @!P0 LDG.E.128 R104, desc[UR6][R142.64] ;  /* 0x000000068e688981 */ /* 0x0008a4000c1e1d00 */
[----:B----4-:R-:W-:-:S02]  /*0a60*/  @!P0 IMAD.WIDE.U32 R142, R197, 0x10, R132 ;  /* 0x00000010c58e8825 */ /* 0x010fc400078e0084 */
[----:B------:R-:W4:Y:S01]  /*0a70*/  @!P0 LDG.E.128 R108, desc[UR6][R146.64] ;  /* 0x00000006926c8981 */ /* 0x000f22000c1e1d00 */
[----:B------:R-:W0:Y:S01]  /*0a80*/  @!P0 LDC.64 R132, c[0x0][0x220] ;  /* 0x00008800ff848b82 */ /* 0x000e220000000a00 */
[----:B------:R-:W-:Y:S02]  /*0a90*/  @!P0 IMAD.WIDE.U32 R140, R209, 0x10, R138 ;  /* 0x00000010d18c8825 */ /* 0x000fe400078e008a */
[----:B------:R1:W4:Y:S05]  /*0aa0*/  @!P0 LDG.E.128 R112, desc[UR6][R144.64] ;  /* 0x0000000690708981 */ /* 0x00032a000c1e1d00 */
[----:B------:R-:W3:Y:S01]  /*0ab0*/  @!P0 LDC.64 R138, c[0x0][0x220] ;  /* 0x00008800ff8a8b82 */ /* 0x000ee20000000a00 */
[----:B------:R3:W4:Y:S01]  /*0ac0*/  @!P0 LDG.E.128 R116, desc[UR6][R140.64] ;  /* 0x000000068c748981 */ /* 0x000722000c1e1d00 */
[----:B-1----:R-:W-:-:S05]  /*0ad0*/  IMAD.WIDE R144, R193, 0x4, R136 ;  /* 0x00000004c1907825 */ /* 0x002fca00078e0288 */
[----:B------:R1:W4:Y:S01]  /*0ae0*/  LDG.E R196, desc[UR6][R144.64] ;  /* 0x0000000690c47981 */ /* 0x000322000c1e1900 */
[----:B0-----:R-:W-:-:S03]  /*0af0*/  @!P0 IMAD.WIDE.U32 R150, R201, 0x10, R132 ;  /* 0x00000010c9968825 */ /* 0x001fc600078e0084 */
[----:B------:R0:W4:Y:S04]  /*0b00*/  @!P0 LDG.E.128 R120, desc[UR6][R142.64] ;  /* 0x000000068e788981 */ /* 0x000128000c1e1d00 */
[----:B------:R-:W4:Y:S01]  /*0b10*/  @!P0 LDG.E.128 R128, desc[UR6][R150.64] ;  /* 0x0000000696808981 */ /* 0x000f22000c1e1d00 */
[----:B---3--:R-:W-:-:S05]  /*0b20*/  @!P0 IMAD.WIDE.U32 R146, R199, 0x10, R138 ;  /* 0x00000010c7928825 */ /* 0x008fca00078e008a */
[----:B------:R3:W3:Y:S01]  /*0b30*/  @!P0 LDG.E.128 R124, desc[UR6][R146.64] ;  /* 0x00000006927c8981 */ /* 0x0006e2000c1e1d00 */
[----:B------:R-:W-:-:S03]  /*0b40*/  IMAD.WIDE.U32 R132, R211, 0x10, R160 ;  /* 0x00000010d3847825 */ /* 0x000fc600078e00a0 */
[----:B------:R-:W3:Y:S04]  /*0b50*/  LDG.E.128 R148, desc[UR6][R148.64] ;  /* 0x0000000694947981 */ /* 0x000ee8000c1e1d00 */
[----:B------:R-:W3:Y:S01]  /*0b60*/  LDG.E.128 R132, desc[UR6][R132.64] ;  /* 0x0000000684847981 */ /* 0x000ee2000c1e1d00 */
[----:B------:R-:W-:-:S06]  /*0b70*/  IMAD.WIDE.U32 R136, R203, 0x10, R160 ;  /* 0x00000010cb887825 */ /* 0x000fcc00078e00a0 */
[----:B------:R-:W3:Y:S01]  /*0b80*/  LDG.E.128 R136, desc[UR6][R136.64] ;  /* 0x0000000688887981 */ /* 0x000ee2000c1e1d00 */
[----:B------:R-:W-:-:S06]  /*0b90*/  IMAD.WIDE.U32 R140, R205, 0x10, R160 ;  /* 0x00000010cd8c7825 */ /* 0x000fcc00078e00a0 */
[----:B------:R-:W3:Y:S01]  /*0ba0*/  LDG.E.128 R140, desc[UR6][R140.64] ;  /* 0x000000068c8c7981 */ /* 0x000ee2000c1e1d00 */
[----:B-1----:R-:W-:-:S06]  /*0bb0*/  IMAD.WIDE.U32 R144, R207, 0x10, R160 ;  /* 0x00000010cf907825 */ /* 0x002fcc00078e00a0 */
[----:B------:R-:W3:Y:S01]  /*0bc0*/  LDG.E.128 R144, desc[UR6][R144.64] ;  /* 0x0000000690907981 */ /* 0x000ee2000c1e1d00 */
[----:B------:R-:W-:-:S06]  /*0bd0*/  IMAD.WIDE.U32 R160, R201, 0x10, R160 ;  /* 0x00000010c9a07825 */ /* 0x000fcc00078e00a0 */
[----:B------:R-:W3:Y:S01]  /*0be0*/  LDG.E.128 R160, desc[UR6][R160.64] ;  /* 0x00000006a0a07981 */ /* 0x000ee2000c1e1d00 */
[----:B-----5:R-:W1:Y:S08]  /*0bf0*/  @P0 MUFU.RCP R214, R64 ;  /* 0x0000004000d60308 */ /* 0x020e700000001000 */
[----:B------:R-:W0:Y:S08]  /*0c00*/  @P0 MUFU.RCP R233, R63 ;  /* 0x0000003f00e90308 */ /* 0x000e300000001000 */
        /* <DEDUP_REMOVED lines=13> */
[----:B------:R-:W2:Y:S01]  /*0ce0*/  @P0 MUFU.RCP R225, R48 ;  /* 0x0000003000e10308 */ /* 0x000ea20000001000 */
[----:B------:R-:W-:-:S07]  /*0cf0*/  LOP3.LUT P1, RZ, R198, 0xff, RZ, 0xc0, !PT ;  /* 0x000000ffc6ff7812 */ /* 0x000fce000782c0ff */
[----:B------:R-:W2:Y:S08]  /*0d00*/  @P0 MUFU.RCP R224, R49 ;  /* 0x0000003100e00308 */ /* 0x000eb00000001000 */
[----:B------:R-:W2:Y:S08]  /*0d10*/  @P0 MUFU.RCP R229, R51 ;  /* 0x0000003300e50308 */ /* 0x000eb00000001000 */
[----:B------:R-:W-:Y:S08]  /*0d20*/  @P0 MUFU.RCP R227, R45 ;  /* 0x0000002d00e30308 */ /* 0x000ff00000001000 */
[----:B------:R-:W-:Y:S01]  /*0d30*/  @P0 MUFU.RCP R213, R65 ;  /* 0x0000004100d50308 */ /* 0x000fe20000001000 */
[----:B------:R-:W-:-:S04]  /*0d40*/  @P0 FADD.FTZ R221, -R96, R100 ;  /* 0x0000006460dd0221 */ /* 0x000fc80000010100 */
[----:B-1----:R-:W-:Y:S01]  /*0d50*/  @P0 FMUL.FTZ R221, R221, R214 ;  /* 0x000000d6dddd0220 */ /* 0x002fe20000410000 */
[----:B------:R-:W-:-:S04]  /*0d60*/  @P0 FADD.FTZ R214, -R95, R107 ;  /* 0x0000006b5fd60221 */ /* 0x000fc80000010100 */
[----:B0-----:R-:W-:Y:S01]  /*0d70*/  @P0 FMUL.FTZ R214, R214, R233 ;  /* 0x000000e9d6d60220 */ /* 0x001fe20000410000 */
[----:B------:R-:W-:Y:S01]  /*0d80*/  @P0 FADD.FTZ R233, -R90, R110 ;  /* 0x0000006e5ae90221 */ /* 0x000fe20000010100 */
[----:B------:R-:W-:-:S03]  /*0d90*/  @P0 FADD.FTZ R216, -R93, R105 ;  /* 0x000000695dd80221 */ /* 0x000fc60000010100 */
        /* <DEDUP_REMOVED lines=8> */
[----:B------:R-:W0:Y:S01]  /*0e20*/  @P0 MUFU.RCP R237, R36 ;  /* 0x0000002400ed0308 */ /* 0x000e220000001000 */
[----:B------:R-:W-:Y:S01]  /*0e30*/  @P0 FMUL.FTZ R216, R216, R231 ;  /* 0x000000e7d8d80220 */ /* 0x000fe20000410000 */
[----:B------:R-:W-:Y:S01]  /*0e40*/  @P0 FADD.FTZ R219, -R98, R102 ;  /* 0x0000006662db0221 */ /* 0x000fe20000010100 */
[----:B------:R-:W-:Y:S01]  /*0e50*/  @P0 FMUL.FTZ R218, R218, R215 ;  /* 0x000000d7dada0220 */ /* 0x000fe20000410000 */
[----:B------:R-:W-:Y:S01]  /*0e60*/  @P0 FADD.FTZ R231, -R89, R109 ;  /* 0x0000006d59e70221 */ /* 0x000fe20000010100 */
[----:B------:R-:W-:Y:S01]  /*0e70*/  @P0 FMUL.FTZ R208, R235, R208 ;  /* 0x000000d0ebd00220 */ /* 0x000fe20000410000 */
[----:B------:R-:W-:Y:S01]  /*0e80*/  @P0 FADD.FTZ R215, -R94, R106 ;  /* 0x0000006a5ed70221 */ /* 0x000fe20000010100 */
[----:B------:R-:W-:Y:S01]  /*0e90*/  @P0 FADD.FTZ R235, -R86, R114 ;  /* 0x0000007256eb0221 */ /* 0x000fe20000010100 */
[----:B------:R-:W-:Y:S01]  /*0ea0*/  @P0 FMUL.FTZ R198, R233, R222 ;  /* 0x000000dee9c60220 */ /* 0x000fe20000410000 */
[----:B------:R-:W-:Y:S01]  /*0eb0*/  @P0 FADD.FTZ R222, -R82, R118 ;  /* 0x0000007652de0221 */ /* 0x000fe20000010100 */
[----:B------:R-:W-:Y:S01]  /*0ec0*/  @P0 FMUL.FTZ R219, R219, R230 ;  /* 0x000000e6dbdb0220 */ /* 0x000fe20000410000 */
[----:B------:R-:W-:Y:S01]  /*0ed0*/  @P0 FMUL.FTZ R215, R215, R234 ;  /* 0x000000ead7d70220 */ /* 0x000fe20000410000 */
[----:B------:R-:W1:Y:S01]  /*0ee0*/  @P0 MUFU.RCP R230, R47 ;  /* 0x0000002f00e60308 */ /* 0x000e620000001000 */
[----:B------:R-:W-:Y:S01]  /*0ef0*/  @P0 FMUL.FTZ R212, R231, R212 ;  /* 0x000000d4e7d40220 */ /* 0x000fe20000410000 */
[----:B------:R-:W-:Y:S01]  /*0f00*/  @P0 FMUL.FTZ R202, R235, R202 ;  /* 0x000000caebca0220 */ /* 0x000fe20000410000 */
[----:B------:R-:W-:Y:S01]  /*0f10*/  @P0 FADD.FTZ R217, -R92, R104 ;  /* 0x000000685cd90221 */ /* 0x000fe20000010100 */
[----:B------:R-:W-:Y:S01]  /*0f20*/  @P0 FADD.FTZ R234, -R80, R116 ;  /* 0x0000007450ea0221 */ /* 0x000fe20000010100 */
[----:B------:R-:W-:Y:S01]  /*0f30*/  @P0 FADD.FTZ R235, -R81, R117 ;  /* 0x0000007551eb0221 */ /* 0x000fe20000010100 */
[----:B------:R-:W-:-:S02]  /*0f40*/  @P0 FMUL.FTZ R223, R222, R223 ;  /* 0x000000dfdedf0220 */ /* 0x000fc40000410000 */
[----:B------:R-:W1:Y:S01]  /*0f50*/  @P0 MUFU.RCP R231, R40 ;  /* 0x0000002800e70308 */ /* 0x000e620000001000 */
[----:B------:R-:W-:Y:S01]  /*0f60*/  @P0 FADD.FTZ R222, -R83, R119 ;  /* 0x0000007753de0221 */ /* 0x000fe20000010100 */
[----:B------:R-:W-:Y:S01]  /*0f70*/  @P0 FMUL.FTZ R217, R217, R232 ;  /* 0x000000e8d9d90220 */ /* 0x000fe20000410000 */
[----:B--2---:R-:W-:Y:S01]  /*0f80*/  @P0 FMUL.FTZ R225, R234, R225 ;  /* 0x000000e1eae10220 */ /* 0x004fe20000410000 */
[----:B------:R-:W-:Y:S01]  /*0f90*/  @P0 FMUL.FTZ R224, R235, R224 ;  /* 0x000000e0ebe00220 */ /* 0x000fe20000410000 */
[----:B------:R-:W-:Y:S01]  /*0fa0*/  @P0 FADD.FTZ R234, -R68, R128 ;  /* 0x0000008044ea0221 */ /* 0x000fe20000010100 */
[----:B------:R-:W-:Y:S02]  /*0fb0*/  @P0 FMUL.FTZ R222, R222, R229 ;  /* 0x000000e5dede0220 */ /* 0x000fe40000410000 */
[----:B------:R-:W2:Y:S01]  /*0fc0*/  @P0 MUFU.RCP R232, R41 ;  /* 0x0000002900e80308 */ /* 0x000ea20000001000 */
[----:B------:R-:W-:Y:S01]  /*0fd0*/  @!P0 FADD.FTZ R229, R104, -R200 ;  /* 0x800000c868e58221 */ /* 0x000fe20000010000 */
[----:B------:R-:W-:Y:S01]  /*0fe0*/  @P0 FADD.FTZ R104, -R77, R121 ;  /* 0x000000794d680221 */ /* 0x000fe20000010100 */
[----:B0-----:R-:W-:Y:S01]  /*0ff0*/  @P0 FMUL.FTZ R234, R234, R237 ;  /* 0x000000edeaea0220 */ /* 0x001fe20000410000 */
[----:B------:R-:W-:-:S04]  /*1000*/  @!P0 FADD.FTZ R237, R105, -R200 ;  /* 0x800000c869ed8221 */ /* 0x000fc80000010000 */
[----:B------:R-:W0:Y:S01]  /*1010*/  @P0 MUFU.RCP R235, R42 ;  /* 0x0000002a00eb0308 */ /* 0x000e220000001000 */
[----:B----4-:R-:W-:Y:S01]  /*1020*/  @!P0 FMUL.FTZ R217, R196, R229 ;  /* 0x000000e5c4d98220 */ /* 0x010fe20000410000 */
[----:B------:R-:W-:Y:S01]  /*1030*/  @!P0 FADD.FTZ R105, R100, -R200 ;  /* 0x800000c864698221 */ /* 0x000fe20000010000 */
[----:B------:R-:W-:Y:S01]  /*1040*/  @P0 FMUL.FTZ R227, R104, R227 ;  /* 0x000000e368e30220 */ /* 0x000fe20000410000 */
[----:B------:R-:W-:Y:S01]  /*1050*/  @P0 FADD.FTZ R229, -R79, R123 ;  /* 0x0000007b4fe50221 */ /* 0x000fe20000010100 */
[----:B------:R-:W-:-:S03]  /*1060*/  @P0 FADD.FTZ R104, -R72, R124 ;  /* 0x0000007c48680221 */ /* 0x000fc60000010100 */
[----:B------:R-:W4:Y:S01]  /*1070*/  @P0 MUFU.RCP R100, R37 ;  /* 0x0000002500640308 */ /* 0x000f220000001000 */
[----:B-1----:R-:W-:Y:S01]  /*1080*/  @P0 FMUL.FTZ R229, R229, R230 ;  /* 0x000000e6e5e50220 */ /* 0x002fe20000410000 */
[----:B------:R-:W-:Y:S01]  /*1090*/  @P0 FMUL.FTZ R230, R104, R231 ;  /* 0x000000e768e60220 */ /* 0x000fe20000410000 */
[----:B------:R-:W-:Y:S01]  /*10a0*/  @P0 FADD.FTZ R231, -R73, R125 ;  /* 0x0000007d49e70221 */ /* 0x000fe20000010100 */
[----:B------:R-:W-:Y:S01]  /*10b0*/  @P0 FADD.FTZ R104, -R74, R126 ;  /* 0x0000007e4a680221 */ /* 0x000fe20000010100 */
[----:B------:R-:W-:Y:S01]  /*10c0*/  @P0 FADD.FTZ R220, -R97, R101 ;  /* 0x0000006561dc0221 */ /* 0x000fe20000010100 */
[--C-:B------:R-:W-:Y:S01]  /*10d0*/  @!P0 FADD.FTZ R101, R101, -R200.reuse ;  /* 0x800000c865658221 */ /* 0x100fe20000010000 */
[----:B------:R-:W-:Y:S01]  /*10e0*/  @!P0 FMUL.FTZ R221, R196, R105 ;  /* 0x00000069c4dd8220 */ /* 0x000fe20000410000 */
[----:B--2---:R-:W-:Y:S01]  /*10f0*/  @P0 FMUL.FTZ R231, R231, R232 ;  /* 0x000000e8e7e70220 */ /* 0x004fe20000410000 */
[----:B0-----:R-:W-:Y:S01]  /*1100*/  @P0 FMUL.FTZ R232, R104, R235 ;  /* 0x000000eb68e80220 */ /* 0x001fe20000410000 */
[----:B------:R-:W-:Y:S01]  /*1110*/  @P0 FMUL.FTZ R220, R220, R213 ;  /* 0x000000d5dcdc0220 */ /* 0x000fe20000410000 */
[--C-:B------:R-:W-:Y:S01]  /*1120*/  @!P0 FADD.FTZ R235, R102, -R200.reuse ;  /* 0x800000c866eb8221 */ /* 0x100fe20000010000 */
[----:B------:R-:W-:Y:S01]  /*1130*/  @!P0 FADD.FTZ R241, R111, -R200 ;  /* 0x800000c86ff18221 */ /* 0x000fe20000010000 */
[----:B------:R-:W0:Y:S01]  /*1140*/  @P0 MUFU.RCP R102, R38 ;  /* 0x0000002600660308 */ /* 0x000e220000001000 */
[----:B------:R-:W-:Y:S01]  /*1150*/  @P0 FADD.FTZ R111, -R69, R129 ;  /* 0x00000081456f0221 */ /* 0x000fe20000010100 */
[----:B------:R-:W-:Y:S01]  /*1160*/  @!P0 FMUL.FTZ R220, R196, R101 ;  /* 0x00000065c4dc8220 */ /* 0x000fe20000410000 */
[C---:B---3--:R-:W-:Y:S01]  /*1170*/  FADD.FTZ R191, R132.reuse, R191 ;  /* 0x000000bf84bf7221 */ /* 0x048fe20000010000 */
[----:B------:R-:W-:Y:S01]  /*1180*/  FFMA.FTZ R195, R132, R221, R195 ;  /* 0x000000dd84c37223 */ /* 0x000fe200000100c3 */
[----:B------:R-:W-:Y:S01]  /*1190*/  FMUL.FTZ R132, R64, R132 ;  /* 0x0000008440847220 */ /* 0x000fe20000410000 */
[----:B------:R-:W-:Y:S01]  /*11a0*/  @!P0 FADD.FTZ R239, R110, -R200 ;  /* 0x800000c86eef8221 */ /* 0x000fe20000010000 */
[----:B----4-:R-:W-:Y:S01]  /*11b0*/  @P0 FMUL.FTZ R110, R111, R100 ;  /* 0x000000646f6e0220 */ /* 0x010fe20000410000 */
[C---:B------:R-:W-:Y:S01]  /*11c0*/  FADD.FTZ R190, R133.reuse, R190 ;  /* 0x000000be85be7221 */ /* 0x040fe20000010000 */
[----:B------:R-:W-:Y:S01]  /*11d0*/  FFMA.FTZ R192, R133, R220, R192 ;  /* 0x000000dc85c07223 */ /* 0x000fe200000100c0 */
[----:B------:R-:W-:Y:S01]  /*11e0*/  FMUL.FTZ R133, R65, R133 ;  /* 0x0000008541857220 */ /* 0x000fe20000410000 */
[----:B------:R-:W-:Y:S01]  /*11f0*/  FADD.FTZ R100, RZ, R132 ;  /* 0x00000084ff647221 */ /* 0x000fe20000010000 */
[--C-:B------:R-:W-:Y:S01]  /*1200*/  @!P0 FADD.FTZ R243, R106, -R200.reuse ;  /* 0x800000c86af38221 */ /* 0x100fe20000010000 */
[--C-:B------:R-:W-:Y:S01]  /*1210*/  @!P0 FADD.FTZ R103, R103, -R200.reuse ;  /* 0x800000c867678221 */ /* 0x100fe20000010000 */
[----:B------:R-:W-:Y:S01]  /*1220*/  @!P0 FMUL.FTZ R219, R196, R235 ;  /* 0x000000ebc4db8220 */ /* 0x000fe20000410000 */
[----:B------:R-:W-:Y:S01]  /*1230*/  FADD.FTZ R101, R100, R133 ;  /* 0x0000008564657221 */ /* 0x000fe20000010000 */
[----:B------:R-:W-:Y:S01]  /*1240*/  FFMA.FTZ R100, R132, R221, RZ ;  /* 0x000000dd84647223 */ /* 0x000fe200000100ff */
[----:B------:R-:W-:Y:S01]  /*1250*/  @!P0 FMUL.FTZ R215, R196, R243 ;  /* 0x000000f3c4d78220 */ /* 0x000fe20000410000 */
[----:B------:R-:W-:Y:S01]  /*1260*/  @!P0 FADD.FTZ R243, R112, -R200 ;  /* 0x800000c870f38221 */ /* 0x000fe20000010000 */
[----:B------:R-:W-:Y:S01]  /*1270*/  @P0 FADD.FTZ R112, -R70, R130 ;  /* 0x0000008246700221 */ /* 0x000fe20000010100 */
[----:B------:R-:W-:Y:S01]  /*1280*/  @!P0 FMUL.FTZ R218, R196, R103 ;  /* 0x00000067c4da8220 */ /* 0x000fe20000410000 */
[C---:B------:R-:W-:Y:S01]  /*1290*/  FADD.FTZ R187, R134.reuse, R187 ;  /* 0x000000bb86bb7221 */ /* 0x040fe20000010000 */
[----:B------:R-:W-:Y:S01]  /*12a0*/  FFMA.FTZ R189, R134, R219, R189 ;  /* 0x000000db86bd7223 */ /* 0x000fe200000100bd */
[----:B------:R-:W-:Y:S01]  /*12b0*/  FMUL.FTZ R134, R66, R134 ;  /* 0x0000008642867220 */ /* 0x000fe20000410000 */
[----:B------:R-:W-:Y:S01]  /*12c0*/  FFMA.FTZ R103, R133, R220, R100 ;  /* 0x000000dc85677223 */ /* 0x000fe20000010064 */
[----:B------:R-:W1:Y:S01]  /*12d0*/  @P0 MUFU.RCP R236, R56 ;  /* 0x0000003800ec0308 */ /* 0x000e620000001000 */
[----:B0-----:R-:W-:Y:S01]  /*12e0*/  @P0 FMUL.FTZ R112, R112, R102 ;  /* 0x0000006670700220 */ /* 0x001fe20000410000 */
        /* <DEDUP_REMOVED lines=17> */
[----:B------:R-:W-:Y:S01]  /*1400*/  @P0 FADD.FTZ R213, -R88, R108 ;  /* 0x0000006c58d50221 */ /* 0x000fe20000010100 */
[----:B------:R-:W-:Y:S01]  /*1410*/  @!P0 FADD.FTZ R237, R108, -R200 ;  /* 0x800000c86ced8221 */ /* 0x000fe20000010000 */
[----:B------:R-:W-:Y:S01]  /*1420*/  @!P0 FMUL.FTZ R214, R196, R107 ;  /* 0x0000006bc4d68220 */ /* 0x000fe20000410000 */
[C---:B------:R-:W-:Y:S01]  /*1430*/  FADD.FTZ R179, R138.reuse, R179 ;  /* 0x000000b38ab37221 */ /* 0x040fe20000010000 */
[----:B------:R-:W-:Y:S01]  /*1440*/  FFMA.FTZ R181, R138, R215, R181 ;  /* 0x000000d78ab57223 */ /* 0x000fe200000100b5 */
[----:B------:R-:W-:Y:S01]  /*1450*/  FMUL.FTZ R138, R62, R138 ;  /* 0x0000008a3e8a7220 */ /* 0x000fe20000410000 */
[----:B------:R-:W-:Y:S01]  /*1460*/  FADD.FTZ R101, R100, R137 ;  /* 0x0000008964657221 */ /* 0x000fe20000010000 */
[----:B------:R-:W-:Y:S01]  /*1470*/  FFMA.FTZ R103, R137, R216, R102 ;  /* 0x000000d889677223 */ /* 0x000fe20000010066 */
[----:B-1----:R-:W-:Y:S01]  /*1480*/  @P0 FMUL.FTZ R213, R213, R236 ;  /* 0x000000ecd5d50220 */ /* 0x002fe20000410000 */
[----:B------:R-:W-:Y:S01]  /*1490*/  @!P0 FADD.FTZ R109, R109, -R200 ;  /* 0x800000c86d6d8221 */ /* 0x000fe20000010000 */
        /* <DEDUP_REMOVED lines=18> */
[C---:B------:R-:W-:Y:S01]  /*15c0*/  @!P0 FMUL.FTZ R208, R196.reuse, R241 ;  /* 0x000000f1c4d08220 */ /* 0x040fe20000410000 */
        /* <DEDUP_REMOVED lines=19> */
[----:B------:R-:W-:Y:S01]  /*1700*/  @!P0 FADD.FTZ R245, R114, -R200 ;  /* 0x800000c872f58221 */ /* 0x000fe20000010000 */
        /* <DEDUP_REMOVED lines=15> */
[----:B------:R-:W0:Y:S01]  /*1800*/  @P0 MUFU.RCP R226, R44 ;  /* 0x0000002c00e20308 */ /* 0x000e220000001000 */
[----:B------:R-:W-:Y:S01]  /*1810*/  @!P0 FADD.FTZ R249, R118, -R200 ;  /* 0x800000c876f98221 */ /* 0x000fe20000010000 */
[C---:B------:R-:W-:Y:S01]  /*1820*/  FADD.FTZ R25, R148.reuse, R25 ;  /* 0x0000001994197221 */ /* 0x040fe20000010000 */
[----:B------:R-:W-:Y:S01]  /*1830*/  FFMA.FTZ R23, R148, R225, R23 ;  /* 0x000000e194177223 */ /* 0x000fe20000010017 */
[----:B------:R-:W-:Y:S01]  /*1840*/  FMUL.FTZ R148, R48, R148 ;  /* 0x0000009430947220 */ /* 0x000fe20000410000 */
[----:B------:R-:W-:Y:S01]  /*1850*/  FADD.FTZ R101, R100, R147 ;  /* 0x0000009364657221 */ /* 0x000fe20000010000 */
[----:B------:R-:W-:Y:S01]  /*1860*/  FFMA.FTZ R103, R147, R198, R102 ;  /* 0x000000c693677223 */ /* 0x000fe20000010066 */
[----:B------:R-:W-:Y:S01]  /*1870*/  @!P0 FADD.FTZ R119, R119, -R200 ;  /* 0x800000c877778221 */ /* 0x000fe20000010000 */
[----:B------:R-:W-:Y:S01]  /*1880*/  @!P0 FMUL.FTZ R223, R196, R249 ;  /* 0x000000f9c4df8220 */ /* 0x000fe20000410000 */
[C---:B------:R-:W-:Y:S01]  /*1890*/  FADD.FTZ R164, R149.reuse, R164 ;  /* 0x000000a495a47221 */ /* 0x040fe20000010000 */
[----:B------:R-:W-:Y:S01]  /*18a0*/  FFMA.FTZ R26, R149, R224, R26 ;  /* 0x000000e0951a7223 */ /* 0x000fe2000001001a */
[----:B------:R-:W-:Y:S01]  /*18b0*/  FMUL.FTZ R149, R49, R149 ;  /* 0x0000009531957220 */ /* 0x000fe20000410000 */
[----:B------:R-:W-:Y:S01]  /*18c0*/  FADD.FTZ R100, R101, R148 ;  /* 0x0000009465647221 */ /* 0x000fe20000010000 */
[----:B------:R-:W-:Y:S01]  /*18d0*/  FFMA.FTZ R102, R148, R225, R103 ;  /* 0x000000e194667223 */ /* 0x000fe20000010067 */
[----:B------:R-:W1:Y:S01]  /*18e0*/  @P0 MUFU.RCP R228, R46 ;  /* 0x0000002e00e40308 */ /* 0x000e620000001000 */
[----:B------:R-:W-:Y:S01]  /*18f0*/  @!P0 FMUL.FTZ R222, R196, R119 ;  /* 0x00000077c4de8220 */ /* 0x000fe20000410000 */
[C---:B------:R-:W-:Y:S01]  /*1900*/  FADD.FTZ R21, R150.reuse, R21 ;  /* 0x0000001596157221 */ /* 0x040fe20000010000 */
[----:B------:R-:W-:Y:S01]  /*1910*/  FFMA.FTZ R19, R150, R223, R19 ;  /* 0x000000df96137223 */ /* 0x000fe20000010013 */
[----:B------:R-:W-:Y:S01]  /*1920*/  FMUL.FTZ R150, R50, R150 ;  /* 0x0000009632967220 */ /* 0x000fe20000410000 */
[----:B------:R-:W-:Y:S01]  /*1930*/  FADD.FTZ R101, R100, R149 ;  /* 0x0000009564657221 */ /* 0x000fe20000010000 */
[----:B------:R-:W-:Y:S01]  /*1940*/  FFMA.FTZ R103, R149, R224, R102 ;  /* 0x000000e095677223 */ /* 0x000fe20000010066 */
[----:B------:R-:W-:Y:S01]  /*1950*/  @P0 FADD.FTZ R233, -R76, R120 ;  /* 0x000000784ce90221 */ /* 0x000fe20000010100 */
[C---:B------:R-:W-:Y:S01]  /*1960*/  FADD.FTZ R166, R151.reuse, R166 ;  /* 0x000000a697a67221 */ /* 0x040fe20000010000 */
[----:B------:R-:W-:Y:S01]  /*1970*/  FFMA.FTZ R24, R151, R222, R24 ;  /* 0x000000de97187223 */ /* 0x000fe20000010018 */
[----:B------:R-:W-:Y:S01]  /*1980*/  @!P0 FADD.FTZ R251, R120, -R200 ;  /* 0x800000c878fb8221 */ /* 0x000fe20000010000 */
[----:B------:R-:W-:Y:S01]  /*1990*/  FMUL.FTZ R151, R51, R151 ;  /* 0x0000009733977220 */ /* 0x000fe20000410000 */
[----:B------:R-:W-:Y:S01]  /*19a0*/  FADD.FTZ R100, R101, R150 ;  /* 0x0000009665647221 */ /* 0x000fe20000010000 */
[----:B------:R-:W-:Y:S01]  /*19b0*/  FFMA.FTZ R102, R150, R223, R103 ;  /* 0x000000df96667223 */ /* 0x000fe20000010067 */
[----:B------:R-:W2:Y:S01]  /*19c0*/  @P0 MUFU.RCP R236, R43 ;  /* 0x0000002b00ec0308 */ /* 0x000ea20000001000 */
[----:B0-----:R-:W-:Y:S01]  /*19d0*/  @P0 FMUL.FTZ R226, R233, R226 ;  /* 0x000000e2e9e20220 */ /* 0x001fe20000410000 */
[----:B------:R-:W-:Y:S01]  /*19e0*/  @!P0 FADD.FTZ R121, R121, -R200 ;  /* 0x800000c879798221 */ /* 0x000fe20000010000 */
[----:B------:R-:W-:Y:S01]  /*19f0*/  @!P0 FMUL.FTZ R226, R196, R251 ;  /* 0x000000fbc4e28220 */ /* 0x000fe20000410000 */
[----:B------:R-:W-:Y:S01]  /*1a00*/  FMUL.FTZ R119, R44, R152 ;  /* 0x000000982c777220 */ /* 0x000fe20000410000 */
[----:B------:R-:W-:Y:S01]  /*1a10*/  FADD.FTZ R100, R100, R151 ;  /* 0x0000009764647221 */ /* 0x000fe20000010000 */
[----:B------:R-:W-:-:S02]  /*1a20*/  FFMA.FTZ R102, R151, R222, R102 ;  /* 0x000000de97667223 */ /* 0x000fc40000010066 */
[----:B------:R-:W0:Y:S01]  /*1a30*/  @P0 MUFU.RCP R104, R39 ;  /* 0x0000002700680308 */ /* 0x000e220000001000 */
[----:B------:R-:W-:Y:S01]  /*1a40*/  @P0 FADD.FTZ R233, -R78, R122 ;  /* 0x0000007a4ee90221 */ /* 0x000fe20000010100 */
[----:B------:R-:W-:Y:S01]  /*1a50*/  @!P0 FADD.FTZ R122, R122, -R200 ;  /* 0x800000c87a7a8221 */ /* 0x000fe20000010000 */
[----:B------:R-:W-:Y:S01]  /*1a60*/  @!P0 FMUL.FTZ R227, R196, R121 ;  /* 0x00000079c4e38220 */ /* 0x000fe20000410000 */
[----:B------:R-:W-:Y:S01]  /*1a70*/  FMUL.FTZ R114, R45, R153 ;  /* 0x000000992d727220 */ /* 0x000fe20000410000 */
[----:B------:R-:W-:Y:S01]  /*1a80*/  FADD.FTZ R101, R100, R119 ;  /* 0x0000007764657221 */ /* 0x000fe20000010000 */
[----:B------:R-:W-:Y:S01]  /*1a90*/  FFMA.FTZ R103, R119, R226, R102 ;  /* 0x000000e277677223 */ /* 0x000fe20000010066 */
[----:B-1----:R-:W-:Y:S01]  /*1aa0*/  @P0 FMUL.FTZ R228, R233, R228 ;  /* 0x000000e4e9e40220 */ /* 0x002fe20000410000 */
[----:B------:R-:W-:Y:S01]  /*1ab0*/  @P0 FADD.FTZ R233, -R75, R127 ;  /* 0x0000007f4be90221 */ /* 0x000fe20000010100 */
[----:B------:R-:W-:Y:S01]  /*1ac0*/  @!P0 FADD.FTZ R123, R123, -R200 ;  /* 0x800000c87b7b8221 */ /* 0x000fe20000010000 */
[----:B------:R-:W-:Y:S01]  /*1ad0*/  @!P0 FMUL.FTZ R228, R196, R122 ;  /* 0x0000007ac4e48220 */ /* 0x000fe20000410000 */
[----:B------:R-:W-:Y:S01]  /*1ae0*/  FMUL.FTZ R121, R46, R154 ;  /* 0x0000009a2e797220 */ /* 0x000fe20000410000 */
[----:B------:R-:W-:Y:S01]  /*1af0*/  FADD.FTZ R100, R101, R114 ;  /* 0x0000007265647221 */ /* 0x000fe20000010000 */
[----:B------:R-:W-:Y:S01]  /*1b00*/  FFMA.FTZ R102, R114, R227, R103 ;  /* 0x000000e372667223 */ /* 0x000fe20000010067 */
        /* <DEDUP_REMOVED lines=9> */
[----:B------:R-:W-:Y:S01]  /*1ba0*/  @!P0 FMUL.FTZ R229, R196, R123 ;  /* 0x0000007bc4e58220 */ /* 0x000fe20000410000 */
[----:B------:R-:W-:Y:S01]  /*1bb0*/  FMUL.FTZ R116, R47, R155 ;  /* 0x0000009b2f747220 */ /* 0x000fe20000410000 */
[----:B------:R-:W-:Y:S01]  /*1bc0*/  FADD.FTZ R101, R100, R121 ;  /* 0x0000007964657221 */ /* 0x000fe20000010000 */
[----:B------:R-:W-:Y:S01]  /*1bd0*/  FFMA.FTZ R103, R121, R228, R102 ;  /* 0x000000e479677223 */ /* 0x000fe20000010066 */
[----:B--2---:R-:W-:Y:S01]  /*1be0*/  @P0 FMUL.FTZ R233, R233, R236 ;  /* 0x000000ece9e90220 */ /* 0x004fe20000410000 */
[----:B0-----:R-:W-:Y:S01]  /*1bf0*/  @P0 FMUL.FTZ R111, R131, R104 ;  /* 0x00000068836f0220 */ /* 0x001fe20000410000 */
[C---:B------:R-:W-:Y:S01]  /*1c00*/  @!P0 FMUL.FTZ R233, R196.reuse, R127 ;  /* 0x0000007fc4e98220 */ /* 0x040fe20000410000 */
        /* <DEDUP_REMOVED lines=26> */
[----:B------:R-:W-:Y:S01]  /*1db0*/  SHF.R.U32.HI R100, RZ, 0x5, R0 ;  /* 0x00000005ff647819 */ /* 0x000fe20000011600 */
[----:B------:R-:W-:Y:S01]  /*1dc0*/  FMUL.FTZ R125, R38, R162 ;  /* 0x000000a2267d7220 */ /* 0x000fe20000410000 */
[----:B------:R-:W-:Y:S01]  /*1dd0*/  FADD.FTZ R106, R102, R161 ;  /* 0x000000a1666a7221 */ /* 0x000fe20000010000 */
[----:B------:R-:W-:Y:S01]  /*1de0*/  FFMA.FTZ R104, R161, R110, R104 ;  /* 0x0000006ea1687223 */ /* 0x000fe20000010068 */
[----:B------:R-:W-:Y:S01]  /*1df0*/  @!P0 FMUL.FTZ R111, R196, R200 ;  /* 0x000000c8c46f8220 */ /* 0x000fe20000410000 */
        /* <DEDUP_REMOVED lines=58> */
.L_x_3988:
[----:B------:R-:W3:Y:S01]  /*21a0*/  @!P2 S2R R107, SR_CgaCtaId ;  /* 0x00000000006ba919 */ /* 0x000ee20000008800 */
[----:B------:R-:W-:Y:S01]  /*21b0*/  @!P2 MOV R102, 0x400 ;  /* 0x000004000066a802 */ /* 0x000fe20000000f00 */
[----:B--2---:R-:W-:Y:S01]  /*21c0*/  FADD.FTZ R109, R103, R124 ;  /* 0x0000007c676d7221 */ /* 0x004fe20000010000 */
[----:B------:R-:W-:Y:S01]  /*21d0*/  @!P2 LOP3.LUT R100, R100, 0x3, RZ, 0xc0, !PT ;  /* 0x000000036464a812 */ /* 0x000fe200078ec0ff */
[----:B01----:R-:W-:Y:S01]  /*21e0*/  FADD.FTZ R108, R108, R105 ;  /* 0x000000696c6c7221 */ /* 0x003fe20000010000 */
[----:B------:R-:W-:Y:S05]  /*21f0*/  WARPSYNC.ALL ;  /* 0x0000000000007948 */ /* 0x000fea0003800000 */
[----:B------:R-:W-:-:S02]  /*2200*/  IADD3 R193, R193, UR10, RZ ;  /* 0x0000000ac1c17c10 */ /* 0x000fc4000fffe0ff */
[----:B---3--:R-:W-:Y:S02]  /*2210*/  @!P2 LEA R194, R107, R102, 0x18 ;  /* 0x000000666bc2a211 */ /* 0x008fe400078ec0ff */
[C---:B------:R-:W-:Y:S02]  /*2220*/  @!P2 IADD3 R107, R101.reuse, R100, RZ ;  /* 0x00000064656ba210 */ /* 0x040fe40007ffe0ff */
[-C--:B------:R-:W-:Y:S02]  /*2230*/  LEA R126, R101, R194.reuse, 0x3 ;  /* 0x000000c2657e7211 */ /* 0x080fe400078e18ff */
[----:B------:R-:W-:-:S05]  /*2240*/  @!P2 LEA R124, R107, R194, 0x3 ;  /* 0x000000c26b7ca211 */ /* 0x000fca00078e18ff */
        /* <DEDUP_REMOVED lines=9> */
[----:B------:R-:W-:Y:S02]  /*22e0*/  FADD.FTZ R100, R100, R105 ;  /* 0x0000006964647221 */ /* 0x000fe40000010000 */
[----:B------:R-:W0:Y:S01]  /*22f0*/  LDC.64 R104, c[0x0][0x280] ;  /* 0x0000a000ff687b82 */ /* 0x000e220000000a00 */
        /* <DEDUP_REMOVED lines=83> */
[----:B------:R0:W-:Y:S01]  /*2830*/  STG.E.128 desc[UR6][R106.64], R100 ;  /* 0x000000646a007986 */ /* 0x0001e2000c101d06 */
[----:B------:R-:W-:Y:S01]  /*2840*/  FADD.FTZ R161, R161, -R110 ;  /* 0x8000006ea1a17221 */ /* 0x000fe20000010000 */
[----:B------:R-:W-:-:S04]  /*2850*/  IMAD.WIDE.U32 R120, R207, 0x10, R104 ;  /* 0x00000010cf787825 */ /* 0x000fc800078e0068 */
[C---:B------:R-:W-:Y:S01]  /*2860*/  FMUL.FTZ R111, R196.reuse, R229 ;  /* 0x000000e5c46f7220 */ /* 0x040fe20000410000 */
[----:B------:R1:W-:Y:S01]  /*2870*/  STG.E.128 desc[UR6][R108.64], R112 ;  /* 0x000000706c007986 */ /* 0x0003e2000c101d06 */
[----:B------:R-:W-:Y:S01]  /*2880*/  FMUL.FTZ R110, R196, R155 ;  /* 0x0000009bc46e7220 */ /* 0x000fe20000410000 */
[--C-:B------:R-:W-:Y:S01]  /*2890*/  IMAD.WIDE.U32 R122, R209, 0x10, R104.reuse ;  /* 0x00000010d17a7825 */ /* 0x100fe200078e0068 */
[----:B------:R-:W-:Y:S01]  /*28a0*/  ISETP.GE.AND P2, PT, R193, UR11, PT ;  /* 0x0000000bc1007c0c */ /* 0x000fe2000bf46270 */
[----:B------:R2:W-:Y:S01]  /*28b0*/  STG.E.128 desc[UR6][R124.64], R116 ;  /* 0x000000747c007986 */ /* 0x0005e2000c101d06 */
[----:B------:R-:W-:Y:S01]  /*28c0*/  SEL R198, RZ, 0x1, P1 ;  /* 0x00000001ffc67807 */ /* 0x000fe20000800000 */
        /* <DEDUP_REMOVED lines=91> */
.L_x_3975:
[----:B------:R-:W0:Y:S01]  /*2e80*/  S2UR UR4, SR_CTAID.X ;  /* 0x00000000000479c3 */ /* 0x000e220000002500 */
[----:B------:R-:W-:-:S07]  /*2e90*/  LOP3.LUT R5, R0, 0x7f, RZ, 0xc0, !PT ;  /* 0x0000007f00057812 */ /* 0x000fce00078ec0ff */
[----:B-----5:R-:W1:Y:S08]  /*2ea0*/  LDC.64 R76, c[0x0][0x270] ;  /* 0x00009c00ff4c7b82 */ /* 0x020e700000000a00 */
        /* <DEDUP_REMOVED lines=44> */
.L_x_3976:
[----:B------:R-:W-:Y:S01]  /*3170*/  HFMA2.MMA R128, -RZ, RZ, 0, 9.5367431640625e-07 ;  /* 0x00000010ff807435 */ /* 0x000fe200000001ff */
[----:B------:R-:W-:Y:S02]  /*3180*/  MOV R131, R4 ;  /* 0x0000000400837202 */ /* 0x000fe40000000f00 */
[----:B------:R-:W-:Y:S02]  /*3190*/  MOV R153, 0x1f ;  /* 0x0000001f00997802 */ /* 0x000fe40000000f00 */
[----:B------:R-:W-:-:S07]  /*31a0*/  MOV R126, 0xffffffff ;  /* 0xffffffff007e7802 */ /* 0x000fce0000000f00 */
[----:B------:R-:W-:Y:S05]  /*31b0*/  WARPSYNC.COLLECTIVE R126, `(.L_x_3978) ;  /* 0x000000007e087348 */ /* 0x000fea0003c00000 */
[----:B------:R0:W1:Y:S02]  /*31c0*/  SHFL.DOWN P3, R124, R131, R128, R153 ;  /* 0x08000080837c7389 */ /* 0x0000640000060099 */
[----:B01----:R-:W-:Y:S01]  /*31d0*/  ENDCOLLECTIVE ;  /* 0x000000000000791b */ /* 0x003fe20003800000 */
.L_x_3978:
[----:B------:R-:W-:Y:S02]  /*31e0*/  MOV R131, R18 ;  /* 0x0000001200837202 */ /* 0x000fe40000000f00 */
[----:B------:R-:W-:-:S07]  /*31f0*/  MOV R103, R124 ;  /* 0x0000007c00677202 */ /* 0x000fce0000000f00 */
[----:B------:R-:W-:Y:S05]  /*3200*/  WARPSYNC.COLLECTIVE R126, `(.L_x_3979) ;  /* 0x000000007e087348 */ /* 0x000fea0003c00000 */
[----:B------:R0:W1:Y:S02]  /*3210*/  SHFL.DOWN P3, R124, R131, R128, R153 ;  /* 0x08000080837c7389 */ /* 0x0000640000060099 */
[----:B01----:R-:W-:Y:S01]  /*3220*/  ENDCOLLECTIVE ;  /* 0x000000000000791b */ /* 0x003fe20003800000 */
.L_x_3979:
[----:B------:R-:W-:Y:S01]  /*3230*/  FADD.FTZ R103, R4, R103 ;  /* 0x0000006704677221 */ /* 0x000fe20000010000 */
[----:B------:R-:W-:-:S04]  /*3240*/  HFMA2.MMA R128, -RZ, RZ, 0, 4.76837158203125e-07 ;  /* 0x00000008ff807435 */ /* 0x000fc800000001ff */
[----:B------:R-:W-:Y:S02]  /*3250*/  MOV R131, R103 ;  /* 0x0000006700837202 */ /* 0x000fe40000000f00 */
[----:B------:R-:W-:-:S07]  /*3260*/  MOV R105, R124 ;  /* 0x0000007c00697202 */ /* 0x000fce0000000f00 */
[----:B------:R-:W-:Y:S05]  /*3270*/  WARPSYNC.COLLECTIVE R126, `(.L_x_3980) ;  /* 0x000000007e087348 */ /* 0x000fea0003c00000 */
[----:B------:R0:W1:Y:S02]  /*3280*/  SHFL.DOWN P3, R124, R131, R128, R153 ;  /* 0x08000080837c7389 */ /* 0x0000640000060099 */
[----:B01----:R-:W-:Y:S01]  /*3290*/  ENDCOLLECTIVE ;  /* 0x000000000000791b */ /* 0x003fe20003800000 */
.L_x_3980:
[----:B------:R-:W-:-:S05]  /*32a0*/  FADD.FTZ R105, R18, R105 ;  /* 0x0000006912697221 */ /* 0x000fca0000010000 */
[----:B------:R-:W-:Y:S02]  /*32b0*/  MOV R131, R105 ;  /* 0x0000006900837202 */ /* 0x000fe40000000f00 */
[----:B------:R-:W-:-:S07]  /*32c0*/  MOV R104, R124 ;  /* 0x0000007c00687202 */ /* 0x000fce0000000f00 */
[----:B------:R-:W-:Y:S05]  /*32d0*/  WARPSYNC.COLLECTIVE R126, `(.L_x_3981) ;  /* 0x000000007e087348 */ /* 0x000fea0003c00000 */
[----:B------:R0:W1:Y:S02]  /*32e0*/  SHFL.DOWN P3, R124, R131, R128, R153 ;  /* 0x08000080837c7389 */ /* 0x0000640000060099 */
[----:B01----:R-:W-:Y:S01]  /*32f0*/  ENDCOLLECTIVE ;  /* 0x000000000000791b */ /* 0x003fe20003800000 */
.L_x_3981:
[----:B------:R-:W-:Y:S01]  /*3300*/  FADD.FTZ R104, R103, R104 ;  /* 0x0000006867687221 */ /* 0x000fe20000010000 */
[----:B------:R-:W-:-:S04]  /*3310*/  HFMA2.MMA R128, -RZ, RZ, 0, 2.384185791015625e-07 ;  /* 0x00000004ff807435 */ /* 0x000fc800000001ff */
[----:B------:R-:W-:Y:S02]  /*3320*/  MOV R131, R104 ;  /* 0x0000006800837202 */ /* 0x000fe40000000f00 */
[----:B------:R-:W-:-:S07]  /*3330*/  MOV R106, R124 ;  /* 0x0000007c006a7202 */ /* 0x000fce0000000f00 */
[----:B------:R-:W-:Y:S05]  /*3340*/  WARPSYNC.COLLECTIVE R126, `(.L_x_3982) ;  /* 0x000000007e087348 */ /* 0x000fea0003c00000 */
[----:B------:R0:W1:Y:S02]  /*3350*/  SHFL.DOWN P3, R124, R131, R128, R153 ;  /* 0x08000080837c7389 */ /* 0x0000640000060099 */
[----:B01----:R-:W-:Y:S01]  /*3360*/  ENDCOLLECTIVE ;  /* 0x000000000000791b */ /* 0x003fe20003800000 */
.L_x_3982:
[----:B------:R-:W-:-:S05]  /*3370*/  FADD.FTZ R106, R105, R106 ;  /* 0x0000006a696a7221 */ /* 0x000fca0000010000 */
[----:B------:R-:W-:Y:S02]  /*3380*/  MOV R131, R106 ;  /* 0x0000006a00837202 */ /* 0x000fe40000000f00 */
[----:B------:R-:W-:-:S07]  /*3390*/  MOV R107, R124 ;  /* 0x0000007c006b7202 */ /* 0x000fce0000000f00 */
[----:B------:R-:W-:Y:S05]  /*33a0*/  WARPSYNC.COLLECTIVE R126, `(.L_x_3983) ;  /* 0x000000007e087348 */ /* 0x000fea0003c00000 */
[----:B------:R0:W1:Y:S02]  /*33b0*/  SHFL.DOWN P3, R124, R131, R128, R153 ;  /* 0x08000080837c7389 */ /* 0x0000640000060099 */
[----:B01----:R-:W-:Y:S01]  /*33c0*/  ENDCOLLECTIVE ;  /* 0x000000000000791b */ /* 0x003fe20003800000 */
.L_x_3983:
[----:B------:R-:W-:Y:S01]  /*33d0*/  FADD.FTZ R107, R104, R107 ;  /* 0x0000006b686b7221 */ /* 0x000fe20000010000 */
[----:B------:R-:W-:-:S04]  /*33e0*/  HFMA2.MMA R128, -RZ, RZ, 0, 1.1920928955078125e-07 ;  /* 0x00000002ff807435 */ /* 0x000fc800000001ff */
[----:B------:R-:W-:Y:S02]  /*33f0*/  MOV R131, R107 ;  /* 0x0000006b00837202 */ /* 0x000fe40000000f00 */
[----:B------:R-:W-:-:S07]  /*3400*/  MOV R109, R124 ;  /* 0x0000007c006d7202 */ /* 0x000fce0000000f00 */
[----:B------:R-:W-:Y:S05]  /*3410*/  WARPSYNC.COLLECTIVE R126, `(.L_x_3984) ;  /* 0x000000007e087348 */ /* 0x000fea0003c00000 */
[----:B------:R0:W1:Y:S02]  /*3420*/  SHFL.DOWN P3, R124, R131, R128, R153 ;  /* 0x08000080837c7389 */ /* 0x0000640000060099 */
[----:B01----:R-:W-:Y:S01]  /*3430*/  ENDCOLLECTIVE ;  /* 0x000000000000791b */ /* 0x003fe20003800000 */
.L_x_3984:
[----:B------:R-:W-:-:S05]  /*3440*/  FADD.FTZ R109, R106, R109 ;  /* 0x0000006d6a6d7221 */ /* 0x000fca0000010000 */
[----:B------:R-:W-:Y:S02]  /*3450*/  MOV R131, R109 ;  /* 0x0000006d00837202 */ /* 0x000fe40000000f00 */
[----:B------:R-:W-:-:S07]  /*3460*/  MOV R4, R124 ;  /* 0x0000007c00047202 */ /* 0x000fce0000000f00 */
[----:B------:R-:W-:Y:S05]  /*3470*/  WARPSYNC.COLLECTIVE R126, `(.L_x_3985) ;  /* 0x000000007e087348 */ /* 0x000fea0003c00000 */
[----:B------:R0:W1:Y:S02]  /*3480*/  SHFL.DOWN P3, R124, R131, R128, R153 ;  /* 0x08000080837c7389 */ /* 0x0000640000060099 */
[----:B01----:R-:W-:Y:S01]  /*3490*/  ENDCOLLECTIVE ;  /* 0x000000000000791b */ /* 0x003fe20003800000 */
.L_x_3985:
        /* <DEDUP_REMOVED lines=8> */
.L_x_3986:
[----:B------:R-:W-:Y:S01]  /*3520*/  FADD.FTZ R103, R109, R18 ;  /* 0x000000126d677221 */ /* 0x000fe20000010000 */
[----:B------:R-:W-:-:S04]  /*3530*/  MOV R18, R163 ;  /* 0x000000a300127202 */ /* 0x000fc80000000f00 */
[----:B------:R-:W-:Y:S02]  /*3540*/  MOV R131, R103 ;  /* 0x0000006700837202 */ /* 0x000fe40000000f00 */
[----:B------:R-:W-:-:S07]  /*3550*/  MOV R105, R124 ;  /* 0x0000007c00697202 */ /* 0x000fce0000000f00 */
[----:B------:R-:W-:Y:S05]  /*3560*/  WARPSYNC.COLLECTIVE R126, `(.L_x_3987) ;  /* 0x000000007e087348 */ /* 0x000fea0003c00000 */
[----:B------:R0:W1:Y:S02]  /*3570*/  SHFL.DOWN P3, R124, R131, R128, R153 ;  /* 0x08000080837c7389 */ /* 0x0000640000060099 */
[----:B01----:R-:W-:Y:S01]  /*3580*/  ENDCOLLECTIVE ;  /* 0x000000000000791b */ /* 0x003fe20003800000 */
.L_x_3987:
[----:B------:R-:W-:Y:S05]  /*3590*/  BRA `(.L_x_3988) ;  /* 0xffffffec00007947 */ /* 0x000fea000383ffff */
.L_x_3989:
        /* <DEDUP_REMOVED lines=14> */
.L_x_5563:


//--------------------- .text._ZN10layer_norm22ln_bwd_finalize_kernelINS_22Kernel_traits_finalizeILj3840E13__nv_bfloat16fS2_fjLj1024ELj4ENS_18Kernel_traits_baseILj3840ES2_fS2_fjLj1024EEEEEEEvNS_9BwdParamsE --------------------------
	.section	.text._ZN10layer_norm22ln_bwd_finalize_kernelINS_22Kernel_traits_finalizeILj3840E13__nv_bfloat16fS2_fjLj1024ELj4ENS_18Kernel_traits_baseILj3840ES2_fS2_fjLj1024EEEEEEEvNS_9BwdParamsE,"ax",@progbits
	.align	128
        .global         _ZN10layer_norm22ln_bwd_finalize_kernelINS_22Kernel_traits_finalizeILj3840E13__nv_bfloat16fS2_fjLj1024ELj4ENS_18Kernel_traits_baseILj3840ES2_fS2_fjLj1024EEEEEEEvNS_9BwdParamsE
        .type           _ZN10layer_norm22ln_bwd_finalize_kernelINS_22Kernel_traits_finalizeILj3840E13__nv_bfloat16fS2_fjLj1024ELj4ENS_18Kernel_traits_baseILj3840ES2_fS2_fjLj1024EEEEEEEvNS_9BwdParamsE,@function
        .size           _ZN10layer_norm22ln_bwd_finalize_kernelINS_22Kernel_traits_finalizeILj3840E13__nv_bfloat16fS2_fjLj1024ELj4ENS_18Kernel_traits_baseILj3840ES2_fS2_fjLj1024EEEEEEEvNS_9BwdParamsE,(.L_x_5564 - _ZN10layer_norm22ln_bwd_finalize_kernelINS_22Kernel_traits_finalizeILj3840E13__nv_bfloat16fS2_fjLj1024ELj4ENS_18Kernel_traits_baseILj3840ES2_fS2_fjLj1024EEEEEEEvNS_9BwdParamsE)
        .other          _ZN10layer_norm22ln_bwd_finalize_kernelINS_22Kernel_traits_finalizeILj3840E13__nv_bfloat16fS2_fjLj1024ELj4ENS_18Kernel_traits_baseILj3840ES2_fS2_fjLj1024EEEEEEEvNS_9BwdParamsE,@"STO_CUDA_ENTRY STV_DEFAULT"
_ZN10layer_norm22ln_bwd_finalize_kernelINS_22Kernel_traits_finalizeILj3840E13__nv_bfloat16fS2_fjLj1024ELj4ENS_18Kernel_traits_baseILj3840ES2_fS2_fjLj1024EEEEEEEvNS_9BwdParamsE:
.text._ZN10layer_norm22ln_bwd_finalize_kernelINS_22Kernel_traits_finalizeILj3840E13__nv_bfloat16fS2_fjLj1024ELj4ENS_18Kernel_traits_baseILj3840ES2_fS2_fjLj1024EEEEEEEvNS_9BwdParamsE:
        /* <DEDUP_REMOVED lines=25> */
.L_x_4001:
        /* <DEDUP_REMOVED lines=28> */
.L_x_3994:
        /* <DEDUP_REMOVED lines=33> */
.L_x_3993:
[----:B------:R-:W-:Y:S05]  /*0560*/  BSYNC B1 ;  /* 0x0000000000017941 */ /* 0x000fea0003800000 */
.L_x_3992:
        /* <DEDUP_REMOVED lines=23> */
.L_x_3996:
[----:B------:R-:W-:Y:S05]  /*06e0*/  BSYNC B1 ;  /* 0x0000000000017941 */ /* 0x000fea0003800000 */
.L_x_3995:
        /* <DEDUP_REMOVED lines=11> */
.L_x_3991:
[----:B------:R-:W-:Y:S05]  /*07a0*/  BSYNC B0 ;  /* 0x0000000000007941 */ /* 0x000fea0003800000 */
.L_x_3990:
        /* <DEDUP_REMOVED lines=29> */
.L_x_4012:
[----:B------:R-:W-:Y:S01]  /*0980*/  @!P1 SHF.R.U32.HI R12, RZ, 0x3, R0 ;  /* 0x00000003ff0c9819 */ /* 0x000fe20000011600 */
[----:B---3--:R-:W-:Y:S01]  /*0990*/  FADD.FTZ R14, R9, R14 ;  /* 0x0000000e090e7221 */ /* 0x008fe20000010000 */
[----:B--2---:R-:W-:Y:S02]  /*09a0*/  FADD.FTZ R11, R10, R11 ;  /* 0x0000000b0a0b7221 */ /* 0x004fe40000010000 */
[----:B------:R-:W-:-:S05]  /*09b0*/  @!P1 LOP3.LUT R12, R12, 0x1ffffffc, RZ, 0xc0, !PT ;  /* 0x1ffffffc0c0c9812 */ /* 0x000fca00078ec0ff */
[----:B------:R2:W-:Y:S04]  /*09c0*/  @!P1 STS [R12+UR4+0x2000], R14 ;  /* 0x0020000e0c009988 */ /* 0x0005e80008000804 */
[----:B------:R2:W-:Y:S02]  /*09d0*/  @!P1 STS [R12+UR4+0x2080], R11 ;  /* 0x0020800b0c009988 */ /* 0x0005e40008000804 */
.L_x_3997:
        /* <DEDUP_REMOVED lines=14> */
.L_x_4000:
[----:B------:R-:W-:Y:S05]  /*0ac0*/  BSYNC B0 ;  /* 0x0000000000007941 */ /* 0x000fea0003800000 */
.L_x_3999:
[C---:B------:R-:W-:Y:S02]  /*0ad0*/  ISETP.GT.U32.AND P1, PT, R3.reuse, -0xf01, PT ;  /* 0xfffff0ff0300780c */ /* 0x040fe40003f24070 */
[----:B------:R-:W-:Y:S02]  /*0ae0*/  IADD3 R3, R3, 0xf00, RZ ;  /* 0x00000f0003037810 */ /* 0x000fe40007ffe0ff */
[----:B------:R-:W-:-:S09]  /*0af0*/  IADD3 R5, R5, 0x780, RZ ;  /* 0x0000078005057810 */ /* 0x000fd20007ffe0ff */
[----:B------:R-:W-:Y:S05]  /*0b00*/  @P1 BRA `(.L_x_4001) ;  /* 0xfffffff400a01947 */ /* 0x000fea000383ffff */
[----:B------:R-:W-:Y:S05]  /*0b10*/  EXIT ;  /* 0x000000000000794d */ /* 0x000fea0003800000 */
.L_x_3998:
[----:B------:R-:W-:Y:S01]  /*0b20*/  HFMA2.MMA R19, -RZ, RZ, 0, 5.9604644775390625e-08 ;  /* 0x00000001ff137435 */ /* 0x000fe200000001ff */
[----:B---3--:R-:W-:Y:S01]  /*0b30*/  IMAD.MOV.U32 R20, RZ, RZ, R10 ;  /* 0x000000ffff147224 */ /* 0x008fe200078e000a */
[----:B------:R-:W-:Y:S02]  /*0b40*/  MOV R22, 0x1f ;  /* 0x0000001f00167802 */ /* 0x000fe40000000f00 */
[----:B------:R-:W-:-:S07]  /*0b50*/  MOV R17, 0xffffffff ;  /* 0xffffffff00117802 */ /* 0x000fce0000000f00 */
[----:B012---:R-:W-:Y:S05]  /*0b60*/  WARPSYNC.COLLECTIVE R17, `(.L_x_4002) ;  /* 0x0000000011087348 */ /* 0x007fea0003c00000 */
[----:B------:R3:W4:Y:S02]  /*0b70*/  SHFL.BFLY P2, R18, R20, R19, R22 ;  /* 0x0c00001314127389 */ /* 0x0007240000040016 */
[----:B01234-:R-:W-:Y:S01]  /*0b80*/  ENDCOLLECTIVE ;  /* 0x000000000000791b */ /* 0x01ffe20003800000 */
.L_x_4002:
[----:B------:R-:W-:Y:S01]  /*0b90*/  HFMA2.MMA R19, -RZ, RZ, 0, 1.1920928955078125e-07 ;  /* 0x00000002ff137435 */ /* 0x000fe200000001ff */
[----:B------:R-:W-:-:S04]  /*0ba0*/  IMAD.MOV.U32 R11, RZ, RZ, R18 ;  /* 0x000000ffff0b7224 */ /* 0x000fc800078e0012 */
[----:B------:R-:W-:-:S05]  /*0bb0*/  FADD.FTZ R11, R10, R11 ;  /* 0x0000000b0a0b7221 */ /* 0x000fca0000010000 */
[----:B------:R-:W-:-:S07]  /*0bc0*/  MOV R20, R11 ;  /* 0x0000000b00147202 */ /* 0x000fce0000000f00 */
[----:B------:R-:W-:Y:S05]  /*0bd0*/  WARPSYNC.COLLECTIVE R17, `(.L_x_4003) ;  /* 0x0000000011087348 */ /* 0x000fea0003c00000 */
[----:B------:R0:W1:Y:S02]  /*0be0*/  SHFL.BFLY P2, R18, R20, R19, R22 ;  /* 0x0c00001314127389 */ /* 0x0000640000040016 */
[----:B01----:R-:W-:Y:S01]  /*0bf0*/  ENDCOLLECTIVE ;  /* 0x000000000000791b */ /* 0x003fe20003800000 */
.L_x_4003:
[----:B------:R-:W-:Y:S01]  /*0c00*/  HFMA2.MMA R19, -RZ, RZ, 0, 2.384185791015625e-07 ;  /* 0x00000004ff137435 */ /* 0x000fe200000001ff */
[----:B------:R-:W-:-:S05]  /*0c10*/  MOV R12, R18 ;  /* 0x00000012000c7202 */ /* 0x000fca0000000f00 */
[----:B------:R-:W-:-:S04]  /*0c20*/  FADD.FTZ R12, R11, R12 ;  /* 0x0000000c0b0c7221 */ /* 0x000fc80000010000 */
[----:B------:R-:W-:-:S07]  /*0c30*/  IMAD.MOV.U32 R20, RZ, RZ, R12 ;  /* 0x000000ffff147224 */ /* 0x000fce00078e000c */
[----:B------:R-:W-:Y:S05]  /*0c40*/  WARPSYNC.COLLECTIVE R17, `(.L_x_4004) ;  /* 0x0000000011087348 */ /* 0x000fea0003c00000 */
[----:B------:R0:W1:Y:S02]  /*0c50*/  SHFL.BFLY P2, R18, R20, R19, R22 ;  /* 0x0c00001314127389 */ /* 0x0000640000040016 */
[----:B01----:R-:W-:Y:S01]  /*0c60*/  ENDCOLLECTIVE ;  /* 0x000000000000791b */ /* 0x003fe20003800000 */
.L_x_4004:
[----:B------:R-:W-:Y:S01]  /*0c70*/  IMAD.MOV.U32 R19, RZ, RZ, 0x8 ;  /* 0x00000008ff137424 */ /* 0x000fe200078e00ff */
[----:B------:R-:W-:-:S05]  /*0c80*/  MOV R13, R18 ;  /* 0x00000012000d7202 */ /* 0x000fca0000000f00 */
[----:B------:R-:W-:-:S05]  /*0c90*/  FADD.FTZ R13, R12, R13 ;  /* 0x0000000d0c0d7221 */ /* 0x000fca0000010000 */
[----:B------:R-:W-:-:S07]  /*0ca0*/  MOV R20, R13 ;  /* 0x0000000d00147202 */ /* 0x000fce0000000f00 */
[----:B------:R-:W-:Y:S05]  /*0cb0*/  WARPSYNC.COLLECTIVE R17, `(.L_x_4005) ;  /* 0x0000000011087348 */ /* 0x000fea0003c00000 */
[----:B------:R0:W1:Y:S02]  /*0cc0*/  SHFL.BFLY P2, R18, R20, R19, R22 ;  /* 0x0c00001314127389 */ /* 0x0000640000040016 */
[----:B01----:R-:W-:Y:S01]  /*0cd0*/  ENDCOLLECTIVE ;  /* 0x000000000000791b */ /* 0x003fe20003800000 */
.L_x_4005:
[----:B------:R-:W-:Y:S01]  /*0ce0*/  HFMA2.MMA R19, -RZ, RZ, 0, 9.5367431640625e-07 ;  /* 0x00000010ff137435 */ /* 0x000fe200000001ff */
[----:B------:R-:W-:-:S05]  /*0cf0*/  MOV R10, R18 ;  /* 0x00000012000a7202 */ /* 0x000fca0000000f00 */
[----:B------:R-:W-:-:S05]  /*0d00*/  FADD.FTZ R10, R13, R10 ;  /* 0x0000000a0d0a7221 */ /* 0x000fca0000010000 */
[----:B------:R-:W-:-:S07]  /*0d10*/  MOV R20, R10 ;  /* 0x0000000a00147202 */ /* 0x000fce0000000f00 */
[----:B------:R-:W-:Y:S05]  /*0d20*/  WARPSYNC.COLLECTIVE R17, `(.L_x_4006) ;  /* 0x0000000011087348 */ /* 0x000fea0003c00000 */
[----:B------:R0:W1:Y:S02]  /*0d30*/  SHFL.BFLY P2, R18, R20, R19, R22 ;  /* 0x0c00001314127389 */ /* 0x0000640000040016 */
[----:B01----:R-:W-:Y:S01]  /*0d40*/  ENDCOLLECTIVE ;  /* 0x000000000000791b */ /* 0x003fe20003800000 */
.L_x_4006:
[----:B------:R-:W-:Y:S01]  /*0d50*/  HFMA2.MMA R19, -RZ, RZ, 0, 5.9604644775390625e-08 ;  /* 0x00000001ff137435 */ /* 0x000fe200000001ff */
[----:B------:R-:W-:Y:S01]  /*0d60*/  MOV R20, R9 ;  /* 0x0000000900147202 */ /* 0x000fe20000000f00 */
[----:B------:R-:W-:-:S09]  /*0d70*/  IMAD.MOV.U32 R11, RZ, RZ, R18 ;  /* 0x000000ffff0b7224 */ /* 0x000fd200078e0012 */
[----:B------:R-:W-:Y:S05]  /*0d80*/  WARPSYNC.COLLECTIVE R17, `(.L_x_4007) ;  /* 0x0000000011087348 */ /* 0x000fea0003c00000 */
[----:B------:R0:W1:Y:S02]  /*0d90*/  SHFL.BFLY P2, R18, R20, R19, R22 ;  /* 0x0c00001314127389 */ /* 0x0000640000040016 */
[----:B01----:R-:W-:Y:S01]  /*0da0*/  ENDCOLLECTIVE ;  /* 0x000000000000791b */ /* 0x003fe20003800000 */
.L_x_4007:
[----:B------:R-:W-:Y:S01]  /*0db0*/  HFMA2.MMA R19, -RZ, RZ, 0, 1.1920928955078125e-07 ;  /* 0x00000002ff137435 */ /* 0x000fe200000001ff */
[----:B------:R-:W-:-:S05]  /*0dc0*/  MOV R12, R18 ;  /* 0x00000012000c7202 */ /* 0x000fca0000000f00 */
[----:B------:R-:W-:-:S04]  /*0dd0*/  FADD.FTZ R14, R9, R12 ;  /* 0x0000000c090e7221 */ /* 0x000fc80000010000 */
[----:B------:R-:W-:-:S07]  /*0de0*/  IMAD.MOV.U32 R20, RZ, RZ, R14 ;  /* 0x000000ffff147224 */ /* 0x000fce00078e000e */
[----:B------:R-:W-:Y:S05]  /*0df0*/  WARPSYNC.COLLECTIVE R17, `(.L_x_4008) ;  /* 0x0000000011087348 */ /* 0x000fea0003c00000 */
[----:B------:R0:W1:Y:S02]  /*0e00*/  SHFL.BFLY P2, R18, R20, R19, R22 ;  /* 0x0c00001314127389 */ /* 0x0000640000040016 */
[----:B01----:R-:W-:Y:S01]  /*0e10*/  ENDCOLLECTIVE ;  /* 0x000000000000791b */ /* 0x003fe20003800000 */
.L_x_4008:
[----:B------:R-:W-:Y:S01]  /*0e20*/  IMAD.MOV.U32 R19, RZ, RZ, 0x4 ;  /* 0x00000004ff137424 */ /* 0x000fe200078e00ff */
[----:B------:R-:W-:-:S05]  /*0e30*/  MOV R13, R18 ;  /* 0x00000012000d7202 */ /* 0x000fca0000000f00 */
[----:B------:R-:W-:-:S05]  /*0e40*/  FADD.FTZ R15, R14, R13 ;  /* 0x0000000d0e0f7221 */ /* 0x000fca0000010000 */
[----:B------:R-:W-:-:S07]  /*0e50*/  MOV R20, R15 ;  /* 0x0000000f00147202 */ /* 0x000fce0000000f00 */
[----:B------:R-:W-:Y:S05]  /*0e60*/  WARPSYNC.COLLECTIVE R17, `(.L_x_4009) ;  /* 0x0000000011087348 */ /* 0x000fea0003c00000 */
[----:B------:R0:W1:Y:S02]  /*0e70*/  SHFL.BFLY P2, R18, R20, R19, R22 ;  /* 0x0c00001314127389 */ /* 0x0000640000040016 */
[----:B01----:R-:W-:Y:S01]  /*0e80*/  ENDCOLLECTIVE ;  /* 0x000000000000791b */ /* 0x003fe20003800000 */
.L_x_4009:
[----:B------:R-:W-:Y:S01]  /*0e90*/  HFMA2.MMA R19, -RZ, RZ, 0, 4.76837158203125e-07 ;  /* 0x00000008ff137435 */ /* 0x000fe200000001ff */
[----:B------:R-:W-:-:S05]  /*0ea0*/  MOV R16, R18 ;  /* 0x0000001200107202 */ /* 0x000fca0000000f00 */
[----:B------:R-:W-:-:S05]  /*0eb0*/  FADD.FTZ R16, R15, R16 ;  /* 0x000000100f107221 */ /* 0x000fca0000010000 */
[----:B------:R-:W-:-:S07]  /*0ec0*/  MOV R20, R16 ;  /* 0x0000001000147202 */ /* 0x000fce0000000f00 */
[----:B------:R-:W-:Y:S05]  /*0ed0*/  WARPSYNC.COLLECTIVE R17, `(.L_x_4010) ;  /* 0x0000000011087348 */ /* 0x000fea0003c00000 */
[----:B------:R0:W1:Y:S02]  /*0ee0*/  SHFL.BFLY P2, R18, R20, R19, R22 ;  /* 0x0c00001314127389 */ /* 0x0000640000040016 */
[----:B01----:R-:W-:Y:S01]  /*0ef0*/  ENDCOLLECTIVE ;  /* 0x000000000000791b */ /* 0x003fe20003800000 */
.L_x_4010:
[----:B------:R-:W-:Y:S01]  /*0f00*/  HFMA2.MMA R19, -RZ, RZ, 0, 9.5367431640625e-07 ;  /* 0x00000010ff137435 */ /* 0x000fe200000001ff */
[----:B------:R-:W-:-:S04]  /*0f10*/  IMAD.MOV.U32 R9, RZ, RZ, R18 ;  /* 0x000000ffff097224 */ /* 0x000fc800078e0012 */
[----:B------:R-:W-:-:S05]  /*0f20*/  FADD.FTZ R9, R16, R9 ;  /* 0x0000000910097221 */ /* 0x000fca0000010000 */
[----:B------:R-:W-:-:S07]  /*0f30*/  MOV R20, R9 ;  /* 0x0000000900147202 */ /* 0x000fce0000000f00 */
[----:B------:R-:W-:Y:S05]  /*0f40*/  WARPSYNC.COLLECTIVE R17, `(.L_x_4011) ;  /* 0x0000000011087348 */ /* 0x000fea0003c00000 */
[----:B------:R0:W1:Y:S02]  /*0f50*/  SHFL.BFLY P2, R18, R20, R19, R22 ;  /* 0x0c00001314127389 */ /* 0x0000640000040016 */
[----:B01----:R-:W-:Y:S01]  /*0f60*/  ENDCOLLECTIVE ;  /* 0x000000000000791b */ /* 0x003fe20003800000 */
.L_x_4011:
[----:B------:R-:W-:Y:S01]  /*0f70*/  MOV R14, R18 ;  /* 0x00000012000e7202 */ /* 0x000fe20000000f00 */
[----:B------:R-:W-:Y:S06]  /*0f80*/  BRA `(.L_x_4012) ;  /* 0xfffffff8007c7947 */ /* 0x000fec000383ffff */
.L_x_4013:
        /* <DEDUP_REMOVED lines=15> */
.L_x_5564:


//--------------------- .text._ZN10layer_norm13ln_bwd_kernelINS_13Kernel_traitsI13__nv_bfloat16fS2_fjLj3840ELj1ELj1ELj4ELj8ENS_18Kernel_traits_baseILj3840ES2_fS2_fjLj128EEEEEEEvNS_9BwdParamsE --------------------------
	.section	.text._ZN10layer_norm13ln_bwd_kernelINS_13Kernel_traitsI13__nv_bfloat16fS2_fjLj3840ELj1ELj1ELj4ELj8ENS_18Kernel_traits_baseILj3840ES2_fS2_fjLj128EEEEEEEvNS_9BwdParamsE,"ax",@progbits
	.align	128
        .global         _ZN10layer_norm13ln_bwd_kernelINS_13Kernel_traitsI13__nv_bfloat16fS2_fjLj3840ELj1ELj1ELj4ELj8ENS_18Kernel_traits_baseILj3840ES2_fS2_fjLj128EEEEEEEvNS_9BwdParamsE
        .type           _ZN10layer_norm13ln_bwd_kernelINS_13Kernel_traitsI13__nv_bfloat16fS2_fjLj3840ELj1ELj1ELj4ELj8ENS_18Kernel_traits_baseILj3840ES2_fS2_fjLj128EEEEEEEvNS_9BwdParamsE,@function
        .size           _ZN10layer_norm13ln_bwd_kernelINS_13Kernel_traitsI13__nv_bfloat16fS2_fjLj3840ELj1ELj1ELj4ELj8ENS_18Kernel_traits_baseILj3840ES2_fS2_fjLj128EEEEEEEvNS_9BwdParamsE,(.L_x_5565 - _ZN10layer_norm13ln_bwd_kernelINS_13Kernel_traitsI13__nv_bfloat16fS2_fjLj3840ELj1ELj1ELj4ELj8ENS_18Kernel_traits_baseILj3840ES2_fS2_fjLj128EEEEEEEvNS_9BwdParamsE)
        .other          _ZN10layer_norm13ln_bwd_kernelINS_13Kernel_traitsI13__nv_bfloat16fS2_fjLj3840ELj1ELj1ELj4ELj8ENS_18Kernel_traits_baseILj3840ES2_fS2_fjLj128EEEEEEEvNS_9BwdParamsE,@"STO_CUDA_ENTRY STV_DEFAULT"
_ZN10layer_norm13ln_bwd_kernelINS_13Kernel_traitsI13__nv_bfloat16fS2_fjLj3840ELj1ELj1ELj4ELj8ENS_18Kernel_traits_baseILj3840ES2_fS2_fjLj128EEEEEEEvNS_9BwdParamsE:
.text._ZN10layer_norm13ln_bwd_kernelINS_13Kernel_traitsI13__nv_bfloat16fS2_fjLj3840ELj1ELj1ELj4ELj8ENS_18Kernel_traits_baseILj3840ES2_fS2_fjLj128EEEEEEEvNS_9BwdParamsE:
        /* <DEDUP_REMOVED lines=16> */
[----:B------:R-:W5:Y:S01]  /*0100*/  @P0 LDG.E R21, desc[UR6][R2.64] ;  /* 0x0000000602150981 */ /* 0x000f62000c1e1900 */
[----:B------:R-:W-:Y:S01]  /*0110*/  IADD3.X R19, RZ, UR5, RZ, P1, !PT ;  /* 0x00000005ff137c10 */ /* 0x000fe20008ffe4ff */
[----:B------:R-:W-:Y:S01]  /*0120*/  ULDC UR5, c[0x0][0x214] ;  /* 0x0000850000057ab9 */ /* 0x000fe20000000800 */
[----:B------:R-:W-:Y:S01]  /*0130*/  CS2R R164, SRZ ;  /* 0x0000000000a47805 */ /* 0x000fe2000001ff00 */
[----:B------:R-:W5:Y:S01]  /*0140*/  @P0 LDG.E R22, desc[UR6][R2.64+0x200] ;  /* 0x0002000602160981 */ /* 0x000f62000c1e1900 */
[----:B------:R-:W-:-:S02]  /*0150*/  CS2R R88, SRZ ;  /* 0x0000000000587805 */ /* 0x000fc4000001ff00 */
[----:B------:R-:W-:Y:S02]  /*0160*/  CS2R R90, SRZ ;  /* 0x00000000005a7805 */ /* 0x000fe4000001ff00 */
[----:B------:R-:W-:Y:S01]  /*0170*/  CS2R R92, SRZ ;  /* 0x00000000005c7805 */ /* 0x000fe2000001ff00 */
[----:B------:R-:W5:Y:S01]  /*0180*/  @P0 LDG.E R23, desc[UR6][R2.64+0x400] ;  /* 0x0004000602170981 */ /* 0x000f62000c1e1900 */
[----:B------:R-:W-:Y:S02]  /*0190*/  CS2R R94, SRZ ;  /* 0x00000000005e7805 */ /* 0x000fe4000001ff00 */
[----:B------:R-:W-:Y:S02]  /*01a0*/  CS2R R96, SRZ ;  /* 0x0000000000607805 */ /* 0x000fe4000001ff00 */
        /* <DEDUP_REMOVED lines=10> */
[----:B0-----:R-:W-:-:S03]  /*0250*/  LEA.HI R20, R0, UR4, RZ, 0x19 ;  /* 0x0000000400147c11 */ /* 0x001fc6000f8fc8ff */
[----:B------:R-:W5:Y:S01]  /*0260*/  @P0 LDG.E R27, desc[UR6][R2.64+0xc00] ;  /* 0x000c0006021b0981 */ /* 0x000f62000c1e1900 */
[----:B------:R-:W-:-:S03]  /*0270*/  ISETP.GE.AND P1, PT, R20, UR5, PT ;  /* 0x0000000514007c0c */ /* 0x000fc6000bf26270 */
[----:B------:R-:W5:Y:S01]  /*0280*/  @P0 LDG.E R28, desc[UR6][R2.64+0xe00] ;  /* 0x000e0006021c0981 */ /* 0x000f62000c1e1900 */
[----:B------:R-:W-:Y:S02]  /*0290*/  CS2R R6, SRZ ;  /* 0x0000000000067805 */ /* 0x000fe4000001ff00 */
        /* <DEDUP_REMOVED lines=19> */
[----:B------:R-:W-:-:S03]  /*03d0*/  CS2R R4, SRZ ;  /* 0x0000000000047805 */ /* 0x000fc6000001ff00 */
[----:B------:R-:W5:Y:S04]  /*03e0*/  @P0 LDG.E R44, desc[UR6][R2.64+0x1a00] ;  /* 0x001a0006022c0981 */ /* 0x000f68000c1e1900 */
[----:B------:R0:W5:Y:S02]  /*03f0*/  @P0 LDG.E R45, desc[UR6][R2.64+0x1c00] ;  /* 0x001c0006022d0981 */ /* 0x000164000c1e1900 */
[----:B0-----:R-:W-:Y:S01]  /*0400*/  CS2R R2, SRZ ;  /* 0x0000000000027805 */ /* 0x001fe2000001ff00 */
[----:B------:R-:W-:Y:S06]  /*0410*/  @P1 BRA `(.L_x_4014) ;  /* 0x00000034007c1947 */ /* 0x000fec0003800000 */
        /* <DEDUP_REMOVED lines=28> */
[----:B0-----:R-:W-:Y:S02]  /*05e0*/  CS2R R18, SRZ ;  /* 0x0000000000127805 */ /* 0x001fe4000001ff00 */
        /* <DEDUP_REMOVED lines=19> */
[----:B------:R-:W-:Y:S02]  /*0720*/  MOV R2, R20 ;  /* 0x0000001400027202 */ /* 0x000fe40000000f00 */
        /* <DEDUP_REMOVED lines=48> */
[C---:B--2---:R-:W-:Y:S02]  /*0a30*/  PRMT R112, R96.reuse, 0x7632, R112 ;  /* 0x0000763260707816 */ /* 0x044fe40000000070 */
[----:B------:R-:W-:Y:S02]  /*0a40*/  SHF.L.U32 R96, R96, 0x10, RZ ;  /* 0x0000001060607819 */ /* 0x000fe400000006ff */
[C---:B---3--:R-:W-:Y:S02]  /*0a50*/  PRMT R113, R97.reuse, 0x7632, R113 ;  /* 0x0000763261717816 */ /* 0x048fe40000000071 */
[----:B------:R-:W-:-:S02]  /*0a60*/  SHF.L.U32 R97, R97, 0x10, RZ ;  /* 0x0000001061617819 */ /* 0x000fc400000006ff */
[C---:B----4-:R-:W-:Y:S02]  /*0a70*/  PRMT R114, R98.reuse, 0x7632, R114 ;  /* 0x0000763262727816 */ /* 0x050fe40000000072 */
        /* <DEDUP_REMOVED lines=40> */
.L_x_4016:
[----:B0-----:R-:W0:Y:S01]  /*0d00*/  @P0 LDC.64 R70, c[0x0][0x228] ;  /* 0x00008a00ff460b82 */ /* 0x001e220000000a00 */
[----:B------:R-:W-:Y:S02]  /*0d10*/  LOP3.LUT R129, R0, 0x7f, RZ, 0xc0, !PT ;  /* 0x0000007f00817812 */ /* 0x000fe400078ec0ff */
[----:B------:R-:W-:-:S03]  /*0d20*/  @P0 MOV R128, RZ ;  /* 0x000000ff00800202 */ /* 0x000fc60000000f00 */
[----:B------:R-:W-:Y:S02]  /*0d30*/  IMAD R129, R2, 0x780, R129 ;  /* 0x0000078002817824 */ /* 0x000fe400078e0281 */
[----:B------:R-:W1:Y:S03]  /*0d40*/  @!P0 LDC.64 R116, c[0x0][0x220] ;  /* 0x00008800ff748b82 */ /* 0x000e660000000a00 */
[----:B------:R-:W-:-:S05]  /*0d50*/  IADD3 R141, R129, 0x80, RZ ;  /* 0x00000080818d7810 */ /* 0x000fca0007ffe0ff */
[----:B------:R-:W2:Y:S08]  /*0d60*/  @P0 LDC.64 R122, c[0x0][0x228] ;  /* 0x00008a00ff7a0b82 */ /* 0x000eb00000000a00 */
[----:B------:R-:W3:Y:S01]  /*0d70*/  @!P0 LDC.64 R64, c[0x0][0x220] ;  /* 0x00008800ff408b82 */ /* 0x000ee20000000a00 */
[----:B0-----:R-:W-:-:S04]  /*0d80*/  @P0 LEA R126, P1, R129, R70, 0x3 ;  /* 0x00000046817e0211 */ /* 0x001fc800078218ff */
[----:B------:R-:W-:-:S03]  /*0d90*/  @P0 LEA.HI.X R127, R129, R71, RZ, 0x3, P1 ;  /* 0x00000047817f0211 */ /* 0x000fc600008f1cff */
[----:B------:R-:W0:Y:S01]  /*0da0*/  @!P0 LDC.64 R120, c[0x0][0x230] ;  /* 0x00008c00ff788b82 */ /* 0x000e220000000a00 */
[----:B-1----:R-:W-:-:S04]  /*0db0*/  @!P0 LEA R126, P2, R129, R116, 0x3 ;  /* 0x00000074817e8211 */ /* 0x002fc800078418ff */
[----:B------:R-:W-:-:S03]  /*0dc0*/  @!P0 LEA.HI.X R127, R129, R117, RZ, 0x3, P2 ;  /* 0x00000075817f8211 */ /* 0x000fc600010f1cff */
[----:B------:R-:W1:Y:S01]  /*0dd0*/  LDC.64 R66, c[0x0][0x238] ;  /* 0x00008e00ff427b82 */ /* 0x000e620000000a00 */
[----:B--2---:R-:W-:-:S07]  /*0de0*/  @P0 IMAD.WIDE.U32 R122, R141, 0x8, R122 ;  /* 0x000000088d7a0825 */ /* 0x004fce00078e007a */
[----:B------:R-:W2:Y:S08]  /*0df0*/  @P0 LDC.64 R68, c[0x0][0x228] ;  /* 0x00008a00ff440b82 */ /* 0x000eb00000000a00 */
[----:B------:R-:W4:Y:S08]  /*0e00*/  @!P0 LDC.64 R70, c[0x0][0x220] ;  /* 0x00008800ff468b82 */ /* 0x000f300000000a00 */
[----:B------:R-:W5:Y:S01]  /*0e10*/  @!P0 LDC.64 R118, c[0x0][0x220] ;  /* 0x00008800ff768b82 */ /* 0x000f620000000a00 */
[C---:B------:R-:W-:Y:S01]  /*0e20*/  IADD3 R137, R129.reuse, 0x100, RZ ;  /* 0x0000010081897810 */ /* 0x040fe20007ffe0ff */
[C---:B0-----:R-:W-:Y:S01]  /*0e30*/  @!P0 IMAD.WIDE R120, R2.reuse, 0x4, R120 ;  /* 0x0000000402788825 */ /* 0x041fe200078e0278 */
[----:B------:R-:W-:Y:S01]  /*0e40*/  IADD3 R133, R129, 0x180, RZ ;  /* 0x0000018081857810 */ /* 0x000fe20007ffe0ff */
[----:B------:R-:W5:Y:S04]  /*0e50*/  LDG.E R134, desc[UR6][R126.64] ;  /* 0x000000067e867981 */ /* 0x000f68000c1e1900 */
[----:B------:R-:W0:Y:S01]  /*0e60*/  @P0 LDC.64 R116, c[0x0][0x228] ;  /* 0x00008a00ff740b82 */ /* 0x000e220000000a00 */
[----:B---3--:R-:W-:Y:S01]  /*0e70*/  @!P0 IMAD.WIDE.U32 R122, R141, 0x8, R64 ;  /* 0x000000088d7a8825 */ /* 0x008fe200078e0040 */
[----:B------:R-:W3:Y:S06]  /*0e80*/  @!P0 LDG.E R128, desc[UR6][R120.64] ;  /* 0x0000000678808981 */ /* 0x000eec000c1e1900 */
[----:B------:R-:W5:Y:S01]  /*0e90*/  @P0 LDC.64 R124, c[0x0][0x228] ;  /* 0x00008a00ff7c0b82 */ /* 0x000f620000000a00 */
[----:B-1----:R-:W-:Y:S01]  /*0ea0*/  IMAD.WIDE R168, R2, 0x4, R66 ;  /* 0x0000000402a87825 */ /* 0x002fe200078e0242 */
[----:B------:R-:W-:Y:S01]  /*0eb0*/  IADD3 R131, R129, 0x200, RZ ;  /* 0x0000020081837810 */ /* 0x000fe20007ffe0ff */
[----:B------:R-:W3:Y:S02]  /*0ec0*/  LDG.E R143, desc[UR6][R122.64+0x4] ;  /* 0x000004067a8f7981 */ /* 0x000ee4000c1e1900 */
[----:B--2---:R-:W-:Y:S01]  /*0ed0*/  @P0 IMAD.WIDE.U32 R68, R137, 0x8, R68 ;  /* 0x0000000889440825 */ /* 0x004fe200078e0044 */
[----:B------:R-:W-:Y:S01]  /*0ee0*/  IADD3 R135, R129, 0x280, RZ ;  /* 0x0000028081877810 */ /* 0x000fe20007ffe0ff */
[----:B------:R1:W2:Y:S01]  /*0ef0*/  LDG.E R155, desc[UR6][R122.64] ;  /* 0x000000067a9b7981 */ /* 0x0002a2000c1e1900 */
[----:B------:R-:W1:Y:S01]  /*0f00*/  @!P0 LDC.64 R64, c[0x0][0x220] ;  /* 0x00008800ff408b82 */ /* 0x000e620000000a00 */
[----:B----4-:R-:W-:Y:S01]  /*0f10*/  @!P0 IMAD.WIDE.U32 R68, R137, 0x8, R70 ;  /* 0x0000000889448825 */ /* 0x010fe200078e0046 */
[----:B------:R-:W-:Y:S01]  /*0f20*/  IADD3 R149, R129, 0x300, RZ ;  /* 0x0000030081957810 */ /* 0x000fe20007ffe0ff */
[----:B------:R-:W4:Y:S04]  /*0f30*/  LDG.E R130, desc[UR6][R126.64+0x4] ;  /* 0x000004067e827981 */ /* 0x000f28000c1e1900 */
[----:B------:R-:W3:Y:S01]  /*0f40*/  LDG.E R136, desc[UR6][R68.64+0x4] ;  /* 0x0000040644887981 */ /* 0x000ee2000c1e1900 */
[----:B------:R-:W1:Y:S01]  /*0f50*/  @P0 LDC.64 R66, c[0x0][0x228] ;  /* 0x00008a00ff420b82 */ /* 0x000e620000000a00 */
[----:B0-----:R-:W-:-:S02]  /*0f60*/  @P0 IMAD.WIDE.U32 R116, R133, 0x8, R116 ;  /* 0x0000000885740825 */ /* 0x001fc400078e0074 */
[----:B------:R0:W3:Y:S02]  /*0f70*/  LDG.E R140, desc[UR6][R68.64] ;  /* 0x00000006448c7981 */ /* 0x0000e4000c1e1900 */
[----:B-----5:R-:W-:Y:S01]  /*0f80*/  @!P0 IMAD.WIDE.U32 R116, R133, 0x8, R118 ;  /* 0x0000000885748825 */ /* 0x020fe200078e0076 */
[----:B------:R-:W-:Y:S01]  /*0f90*/  IADD3 R151, R129, 0x380, RZ ;  /* 0x0000038081977810 */ /* 0x000fe20007ffe0ff */
[----:B------:R5:W3:Y:S01]  /*0fa0*/  LDG.E R168, desc[UR6][R168.64] ;  /* 0x00000006a8a87981 */ /* 0x000ae2000c1e1900 */
[----:B------:R-:W5:Y:S08]  /*0fb0*/  @!P0 LDC.64 R70, c[0x0][0x220] ;  /* 0x00008800ff468b82 */ /* 0x000f700000000a00 */
[----:B------:R-:W5:Y:S01]  /*0fc0*/  @P0 LDC.64 R120, c[0x0][0x228] ;  /* 0x00008a00ff780b82 */ /* 0x000f620000000a00 */
[C---:B------:R-:W-:Y:S01]  /*0fd0*/  @P0 IMAD.WIDE.U32 R124, R131.reuse, 0x8, R124 ;  /* 0x00000008837c0825 */ /* 0x040fe200078e007c */
[----:B------:R-:W3:Y:S06]  /*0fe0*/  LDG.E R173, desc[UR6][R116.64+0x4] ;  /* 0x0000040674ad7981 */ /* 0x000eec000c1e1900 */
[----:B------:R-:W5:Y:S01]  /*0ff0*/  @!P0 LDC.64 R118, c[0x0][0x220] ;  /* 0x00008800ff768b82 */ /* 0x000f620000000a00 */
[----:B-1----:R-:W-:Y:S01]  /*1000*/  @!P0 IMAD.WIDE.U32 R124, R131, 0x8, R64 ;  /* 0x00000008837c8825 */ /* 0x002fe200078e0040 */
[----:B------:R1:W3:Y:S06]  /*1010*/  LDG.E R179, desc[UR6][R116.64] ;  /* 0x0000000674b37981 */ /* 0x0002ec000c1e1900 */
[----:B------:R-:W1:Y:S01]  /*1020*/  @P0 LDC.64 R122, c[0x0][0x228] ;  /* 0x00008a00ff7a0b82 */ /* 0x000e620000000a00 */
[C---:B0-----:R-:W-:Y:S01]  /*1030*/  @P0 IMAD.WIDE.U32 R68, R135.reuse, 0x8, R66 ;  /* 0x0000000887440825 */ /* 0x041fe200078e0042 */
[----:B------:R-:W3:Y:S06]  /*1040*/  LDG.E R142, desc[UR6][R124.64+0x4] ;  /* 0x000004067c8e7981 */ /* 0x000eec000c1e1900 */
[----:B------:R-:W0:Y:S01]  /*1050*/  @!P0 LDC.64 R64, c[0x0][0x220] ;  /* 0x00008800ff408b82 */ /* 0x000e220000000a00 */
[----:B-----5:R-:W-:Y:S01]  /*1060*/  @!P0 IMAD.WIDE.U32 R68, R135, 0x8, R70 ;  /* 0x0000000887448825 */ /* 0x020fe200078e0046 */
[----:B------:R5:W3:Y:S03]  /*1070*/  LDG.E R148, desc[UR6][R124.64] ;  /* 0x000000067c947981 */ /* 0x000ae6000c1e1900 */
[----:B------:R-:W-:Y:S01]  /*1080*/  @P0 IMAD.WIDE.U32 R120, R149, 0x8, R120 ;  /* 0x0000000895780825 */ /* 0x000fe200078e0078 */
[----:B------:R-:W-:Y:S01]  /*1090*/  IADD3 R153, R129, 0x400, RZ ;  /* 0x0000040081997810 */ /* 0x000fe20007ffe0ff */
[----:B------:R-:W3:Y:S01]  /*10a0*/  LDG.E R185, desc[UR6][R68.64+0x4] ;  /* 0x0000040644b97981 */ /* 0x000ee2000c1e1900 */
[----:B------:R-:W5:Y:S01]  /*10b0*/  @P0 LDC.64 R66, c[0x0][0x228] ;  /* 0x00008a00ff420b82 */ /* 0x000f620000000a00 */
[----:B------:R-:W-:Y:S01]  /*10c0*/  @!P0 IMAD.WIDE.U32 R120, R149, 0x8, R118 ;  /* 0x0000000895788825 */ /* 0x000fe200078e0076 */
[----:B------:R-:W-:Y:S01]  /*10d0*/  IADD3 R169, R129, 0x480, RZ ;  /* 0x0000048081a97810 */ /* 0x000fe20007ffe0ff */
[----:B------:R5:W3:Y:S04]  /*10e0*/  LDG.E R187, desc[UR6][R68.64] ;  /* 0x0000000644bb7981 */ /* 0x000ae8000c1e1900 */
[----:B------:R-:W3:Y:S01]  /*10f0*/  LDG.E R150, desc[UR6][R120.64+0x4] ;  /* 0x0000040678967981 */ /* 0x000ee2000c1e1900 */
[----:B------:R-:W5:Y:S08]  /*1100*/  @!P0 LDC.64 R70, c[0x0][0x220] ;  /* 0x00008800ff468b82 */ /* 0x000f700000000a00 */
[----:B-1----:R-:W1:Y:S01]  /*1110*/  @P0 LDC.64 R116, c[0x0][0x228] ;  /* 0x00008a00ff740b82 */ /* 0x002e620000000a00 */
[C---:B------:R-:W-:Y:S01]  /*1120*/  @P0 IMAD.WIDE.U32 R122, R151.reuse, 0x8, R122 ;  /* 0x00000008977a0825 */ /* 0x040fe200078e007a */
[----:B------:R1:W3:Y:S06]  /*1130*/  LDG.E R152, desc[UR6][R120.64] ;  /* 0x0000000678987981 */ /* 0x0002ec000c1e1900 */
[----:B------:R-:W1:Y:S01]  /*1140*/  @!P0 LDC.64 R118, c[0x0][0x220] ;  /* 0x00008800ff768b82 */ /* 0x000e620000000a00 */
[----:B0-----:R-:W-:-:S07]  /*1150*/  @!P0 IMAD.WIDE.U32 R122, R151, 0x8, R64 ;  /* 0x00000008977a8825 */ /* 0x001fce00078e0040 */
[----:B-----5:R-:W0:Y:S01]  /*1160*/  @P0 LDC.64 R124, c[0x0][0x228] ;  /* 0x00008a00ff7c0b82 */ /* 0x020e220000000a00 */
[C---:B------:R-:W-:Y:S01]  /*1170*/  @P0 IMAD.WIDE.U32 R66, R153.reuse, 0x8, R66 ;  /* 0x0000000899420825 */ /* 0x040fe200078e0042 */
[----:B------:R-:W5:Y:S06]  /*1180*/  LDG.E R189, desc[UR6][R122.64+0x4] ;  /* 0x000004067abd7981 */ /* 0x000f6c000c1e1900 */
[----:B------:R-:W0:Y:S01]  /*1190*/  @!P0 LDC.64 R64, c[0x0][0x220] ;  /* 0x00008800ff408b82 */ /* 0x000e220000000a00 */
[----:B------:R-:W-:Y:S01]  /*11a0*/  @!P0 IMAD.WIDE.U32 R66, R153, 0x8, R70 ;  /* 0x0000000899428825 */ /* 0x000fe200078e0046 */
[----:B------:R-:W-:Y:S01]  /*11b0*/  IADD3 R171, R129, 0x500, RZ ;  /* 0x0000050081ab7810 */ /* 0x000fe20007ffe0ff */
[----:B------:R0:W5:Y:S02]  /*11c0*/  LDG.E R191, desc[UR6][R122.64] ;  /* 0x000000067abf7981 */ /* 0x000164000c1e1900 */
[----:B-1----:R-:W-:-:S02]  /*11d0*/  @P0 IMAD.WIDE.U32 R116, R169, 0x8, R116 ;  /* 0x00000008a9740825 */ /* 0x002fc400078e0074 */
[----:B------:R-:W5:Y:S01]  /*11e0*/  LDG.E R154, desc[UR6][R66.64+0x4] ;  /* 0x00000406429a7981 */ /* 0x000f62000c1e1900 */
[----:B------:R-:W1:Y:S01]  /*11f0*/  @P0 LDC.64 R68, c[0x0][0x228] ;  /* 0x00008a00ff440b82 */ /* 0x000e620000000a00 */
[----:B------:R-:W-:Y:S01]  /*1200*/  @!P0 IMAD.WIDE.U32 R116, R169, 0x8, R118 ;  /* 0x00000008a9748825 */ /* 0x000fe200078e0076 */
[C---:B------:R-:W-:Y:S01]  /*1210*/  IADD3 R177, R129.reuse, 0x580, RZ ;  /* 0x0000058081b17810 */ /* 0x040fe20007ffe0ff */
[----:B------:R1:W5:Y:S01]  /*1220*/  LDG.E R170, desc[UR6][R66.64] ;  /* 0x0000000642aa7981 */ /* 0x000362000c1e1900 */
[C---:B------:R-:W-:Y:S02]  /*1230*/  IADD3 R181, R129.reuse, 0x600, RZ ;  /* 0x0000060081b57810 */ /* 0x040fe40007ffe0ff */
[----:B------:R-:W-:Y:S01]  /*1240*/  IADD3 R175, R129, 0x700, RZ ;  /* 0x0000070081af7810 */ /* 0x000fe20007ffe0ff */
[----:B------:R-:W5:Y:S01]  /*1250*/  LDG.E R193, desc[UR6][R116.64+0x4] ;  /* 0x0000040674c17981 */ /* 0x000f62000c1e1900 */
[----:B------:R-:W1:Y:S08]  /*1260*/  @!P0 LDC.64 R70, c[0x0][0x220] ;  /* 0x00008800ff468b82 */ /* 0x000e700000000a00 */
[----:B------:R-:W1:Y:S01]  /*1270*/  @P0 LDC.64 R120, c[0x0][0x228] ;  /* 0x00008a00ff780b82 */ /* 0x000e620000000a00 */
[----:B0-----:R-:W-:Y:S01]  /*1280*/  @P0 IMAD.WIDE.U32 R124, R171, 0x8, R124 ;  /* 0x00000008ab7c0825 */ /* 0x001fe200078e007c */
[----:B------:R-:W-:Y:S01]  /*1290*/  IADD3 R183, R129, 0x680, RZ ;  /* 0x0000068081b77810 */ /* 0x000fe20007ffe0ff */
[----:B------:R0:W5:Y:S05]  /*12a0*/  LDG.E R195, desc[UR6][R116.64] ;  /* 0x0000000674c37981 */ /* 0x00016a000c1e1900 */
[----:B------:R-:W0:Y:S01]  /*12b0*/  @!P0 LDC.64 R118, c[0x0][0x220] ;  /* 0x00008800ff768b82 */ /* 0x000e220000000a00 */
[----:B------:R-:W-:-:S04]  /*12c0*/  @!P0 IMAD.WIDE.U32 R124, R171, 0x8, R64 ;  /* 0x00000008ab7c8825 */ /* 0x000fc800078e0040 */
[C---:B-1----:R-:W-:Y:S01]  /*12d0*/  @P0 IMAD.WIDE.U32 R68, R177.reuse, 0x8, R68 ;  /* 0x00000008b1440825 */ /* 0x042fe200078e0044 */
[----:B------:R-:W5:Y:S02]  /*12e0*/  LDG.E R172, desc[UR6][R124.64+0x4] ;  /* 0x000004067cac7981 */ /* 0x000f64000c1e1900 */
[----:B------:R-:W1:Y:S01]  /*12f0*/  @P0 LDC.64 R64, c[0x0][0x228] ;  /* 0x00008a00ff400b82 */ /* 0x000e620000000a00 */
[----:B------:R-:W-:Y:S01]  /*1300*/  @!P0 IMAD.WIDE.U32 R68, R177, 0x8, R70 ;  /* 0x00000008b1448825 */ /* 0x000fe200078e0046 */
[----:B------:R-:W5:Y:S04]  /*1310*/  LDG.E R174, desc[UR6][R124.64] ;  /* 0x000000067cae7981 */ /* 0x000f68000c1e1900 */
[----:B------:R-:W5:Y:S02]  /*1320*/  LDG.E R197, desc[UR6][R68.64+0x4] ;  /* 0x0000040644c57981 */ /* 0x000f64000c1e1900 */
[----:B------:R-:W2:Y:S01]  /*1330*/  @!P0 LDC.64 R126, c[0x0][0x220] ;  /* 0x00008800ff7e8b82 */ /* 0x000ea20000000a00 */
[C---:B------:R-:W-:Y:S01]  /*1340*/  @P0 IMAD.WIDE.U32 R120, R181.reuse, 0x8, R120 ;  /* 0x00000008b5780825 */ /* 0x040fe200078e0078 */
[----:B------:R2:W5:Y:S06]  /*1350*/  LDG.E R199, desc[UR6][R68.64] ;  /* 0x0000000644c77981 */ /* 0x00056c000c1e1900 */
[----:B------:R-:W2:Y:S01]  /*1360*/  LDC.64 R70, c[0x0][0x268] ;  /* 0x00009a00ff467b82 */ /* 0x000ea20000000a00 */
[----:B0-----:R-:W-:-:S05]  /*1370*/  @!P0 IMAD.WIDE.U32 R120, R181, 0x8, R118 ;  /* 0x00000008b5788825 */ /* 0x001fca00078e0076 */
[----:B------:R-:W5:Y:S02]  /*1380*/  LDG.E R176, desc[UR6][R120.64+0x4] ;  /* 0x0000040678b07981 */ /* 0x000f64000c1e1900 */
[----:B------:R-:W0:Y:S08]  /*1390*/  @P0 LDC.64 R122, c[0x0][0x228] ;  /* 0x00008a00ff7a0b82 */ /* 0x000e300000000a00 */
[----:B------:R-:W4:Y:S01]  /*13a0*/  @!P0 LDC.64 R66, c[0x0][0x220] ;  /* 0x00008800ff428b82 */ /* 0x000f220000000a00 */
[C---:B-1----:R-:W-:Y:S01]  /*13b0*/  @P0 IMAD.WIDE.U32 R64, R175.reuse, 0x8, R64 ;  /* 0x00000008af400825 */ /* 0x042fe200078e0040 */
[----:B------:R-:W5:Y:S03]  /*13c0*/  LDG.E R178, desc[UR6][R120.64] ;  /* 0x0000000678b27981 */ /* 0x000f66000c1e1900 */
[----:B--2---:R-:W-:-:S04]  /*13d0*/  @!P0 IMAD.WIDE.U32 R64, R175, 0x8, R126 ;  /* 0x00000008af408825 */ /* 0x004fc800078e007e */
[--C-:B------:R-:W-:Y:S01]  /*13e0*/  IMAD.WIDE.U32 R138, R129, 0x4, R70.reuse ;  /* 0x00000004818a7825 */ /* 0x100fe200078e0046 */
[----:B------:R-:W2:Y:S03]  /*13f0*/  LDG.E R188, desc[UR6][R64.64] ;  /* 0x0000000640bc7981 */ /* 0x000ea6000c1e1900 */
[----:B------:R-:W-:Y:S01]  /*1400*/  IMAD.WIDE.U32 R116, R137, 0x4, R70 ;  /* 0x0000000489747825 */ /* 0x000fe200078e0046 */
[----:B------:R-:W2:Y:S03]  /*1410*/  LDG.E R180, desc[UR6][R64.64+0x4] ;  /* 0x0000040640b47981 */ /* 0x000ea6000c1e1900 */
[----:B0-----:R-:W-:Y:S01]  /*1420*/  @P0 IMAD.WIDE.U32 R122, R183, 0x8, R122 ;  /* 0x00000008b77a0825 */ /* 0x001fe200078e007a */
[----:B------:R-:W2:Y:S03]  /*1430*/  LDG.E R138, desc[UR6][R138.64] ;  /* 0x000000068a8a7981 */ /* 0x000ea6000c1e1900 */
[----:B------:R-:W-:Y:S01]  /*1440*/  IMAD.WIDE.U32 R68, R133, 0x4, R70 ;  /* 0x0000000485447825 */ /* 0x000fe200078e0046 */
[----:B------:R0:W2:Y:S03]  /*1450*/  LDG.E R184, desc[UR6][R116.64] ;  /* 0x0000000674b87981 */ /* 0x0000a6000c1e1900 */
        /* <DEDUP_REMOVED lines=14> */
[--C-:B------:R-:W-:Y:S01]  /*1540*/  IMAD.WIDE.U32 R124, R149, 0x4, R70.reuse ;  /* 0x00000004957c7825 */ /* 0x100fe200078e0046 */
[----:B------:R-:W4:Y:S03]  /*1550*/  LDG.E R66, desc[UR6][R66.64] ;  /* 0x0000000642427981 */ /* 0x000f26000c1e1900 */
[--C-:B0-----:R-:W-:Y:S01]  /*1560*/  IMAD.WIDE.U32 R122, R151, 0x4, R70.reuse ;  /* 0x00000004977a7825 */ /* 0x101fe200078e0046 */
[----:B------:R-:W4:Y:S03]  /*1570*/  LDG.E R192, desc[UR6][R126.64] ;  /* 0x000000067ec07981 */ /* 0x000f26000c1e1900 */
[--C-:B------:R-:W-:Y:S01]  /*1580*/  IMAD.WIDE.U32 R120, R153, 0x4, R70.reuse ;  /* 0x0000000499787825 */ /* 0x100fe200078e0046 */
[----:B------:R-:W4:Y:S03]  /*1590*/  LDG.E R194, desc[UR6][R124.64] ;  /* 0x000000067cc27981 */ /* 0x000f26000c1e1900 */
[--C-:B-1----:R-:W-:Y:S01]  /*15a0*/  IMAD.WIDE.U32 R118, R169, 0x4, R70.reuse ;  /* 0x00000004a9767825 */ /* 0x102fe200078e0046 */
[----:B------:R-:W4:Y:S03]  /*15b0*/  LDG.E R196, desc[UR6][R122.64] ;  /* 0x000000067ac47981 */ /* 0x000f26000c1e1900 */
[--C-:B------:R-:W-:Y:S01]  /*15c0*/  IMAD.WIDE.U32 R64, R183, 0x4, R70.reuse ;  /* 0x00000004b7407825 */ /* 0x100fe200078e0046 */
[----:B------:R0:W4:Y:S03]  /*15d0*/  LDG.E R198, desc[UR6][R120.64] ;  /* 0x0000000678c67981 */ /* 0x000126000c1e1900 */
[----:B------:R-:W-:Y:S01]  /*15e0*/  IMAD.WIDE.U32 R70, R175, 0x4, R70 ;  /* 0x00000004af467825 */ /* 0x000fe200078e0046 */
[----:B------:R1:W4:Y:S04]  /*15f0*/  LDG.E R200, desc[UR6][R118.64] ;  /* 0x0000000676c87981 */ /* 0x000328000c1e1900 */
[----:B------:R-:W4:Y:S04]  /*1600*/  LDG.E R64, desc[UR6][R64.64] ;  /* 0x0000000640407981 */ /* 0x000f28000c1e1900 */
[----:B------:R3:W4:Y:S01]  /*1610*/  LDG.E R70, desc[UR6][R70.64] ;  /* 0x0000000646467981 */ /* 0x000722000c1e1900 */
[----:B0-----:R-:W0:Y:S08]  /*1620*/  @P0 MUFU.RCP R120, R96 ;  /* 0x0000006000780308 */ /* 0x001e300000001000 */
[----:B------:R-:W0:Y:S08]  /*1630*/  @P0 MUFU.RCP R122, R112 ;  /* 0x00000070007a0308 */ /* 0x000e300000001000 */
[----:B------:R-:W3:Y:S08]  /*1640*/  @P0 MUFU.RCP R125, R97 ;  /* 0x00000061007d0308 */ /* 0x000ef00000001000 */
[----:B------:R-:W3:Y:S01]  /*1650*/  @P0 MUFU.RCP R139, R98 ;  /* 0x00000062008b0308 */ /* 0x000ee20000001000 */
[----:B-1----:R-:W-:-:S07]  /*1660*/  @P0 FADD.FTZ R119, -R3, R134 ;  /* 0x0000008603770221 */ /* 0x002fce0000010100 */
[----:B------:R-:W1:Y:S01]  /*1670*/  @P0 MUFU.RCP R124, R114 ;  /* 0x00000072007c0308 */ /* 0x000e620000001000 */
[----:B0-----:R-:W-:-:S07]  /*1680*/  @P0 FMUL.FTZ R119, R119, R120 ;  /* 0x0000007877770220 */ /* 0x001fce0000410000 */
[----:B------:R-:W0:Y:S08]  /*1690*/  @P0 MUFU.RCP R127, R113 ;  /* 0x00000071007f0308 */ /* 0x000e300000001000 */
[----:B------:R-:W0:Y:S01]  /*16a0*/  @P0 MUFU.RCP R202, R144 ;  /* 0x0000009000ca0308 */ /* 0x000e220000001000 */
[----:B------:R-:W-:Y:S01]  /*16b0*/  @P0 FADD.FTZ R121, -R81, R130 ;  /* 0x0000008251790221 */ /* 0x000fe20000010100 */
[----:B------:R-:W-:-:S06]  /*16c0*/  @P0 FADD.FTZ R120, -R4, R155 ;  /* 0x0000009b04780221 */ /* 0x000fcc0000010100 */
[----:B------:R-:W0:Y:S01]  /*16d0*/  @P0 MUFU.RCP R207, R115 ;  /* 0x0000007300cf0308 */ /* 0x000e220000001000 */
[----:B------:R-:W-:Y:S01]  /*16e0*/  @P0 FMUL.FTZ R121, R121, R122 ;  /* 0x0000007a79790220 */ /* 0x000fe20000410000 */
[----:B---3--:R-:W-:Y:S01]  /*16f0*/  @P0 FADD.FTZ R122, -R5, R140 ;  /* 0x0000008c057a0221 */ /* 0x008fe20000010100 */
[----:B------:R-:W-:Y:S01]  /*1700*/  @P0 FMUL.FTZ R120, R120, R125 ;  /* 0x0000007d78780220 */ /* 0x000fe20000410000 */
[----:B------:R-:W-:-:S04]  /*1710*/  @P0 FADD.FTZ R125, -R83, R136 ;  /* 0x00000088537d0221 */ /* 0x000fc80000010100 */
[----:B------:R-:W3:Y:S01]  /*1720*/  @P0 MUFU.RCP R209, R100 ;  /* 0x0000006400d10308 */ /* 0x000ee20000001000 */
[----:B------:R-:W-:Y:S01]  /*1730*/  @P0 FMUL.FTZ R122, R122, R139 ;  /* 0x0000008b7a7a0220 */ /* 0x000fe20000410000 */
[--C-:B------:R-:W-:Y:S01]  /*1740*/  @!P0 FADD.FTZ R123, R130, -R128.reuse ;  /* 0x80000080827b8221 */ /* 0x100fe20000010000 */
[----:B------:R-:W-:Y:S01]  /*1750*/  @!P0 FADD.FTZ R139, R136, -R128 ;  /* 0x80000080888b8221 */ /* 0x000fe20000010000 */
[----:B------:R-:W-:-:S04]  /*1760*/  @P0 FADD.FTZ R118, -R82, R143 ;  /* 0x0000008f52760221 */ /* 0x000fc80000010100 */
[----:B------:R-:W3:Y:S01]  /*1770*/  @P0 MUFU.RCP R215, R102 ;  /* 0x0000006600d70308 */ /* 0x000ee20000001000 */
[----:B------:R-:W-:Y:S01]  /*1780*/  @!P0 FADD.FTZ R155, R155, -R128 ;  /* 0x800000809b9b8221 */ /* 0x000fe20000010000 */
[----:B-1----:R-:W-:Y:S01]  /*1790*/  @P0 FMUL.FTZ R125, R125, R124 ;  /* 0x0000007c7d7d0220 */ /* 0x002fe20000410000 */
[----:B------:R-:W-:-:S05]  /*17a0*/  @!P0 FMUL.FTZ R121, R168, R123 ;  /* 0x0000007ba8798220 */ /* 0x000fca0000410000 */
[----:B------:R-:W-:Y:S01]  /*17b0*/  @P0 MUFU.RCP R71, R147 ;  /* 0x0000009300470308 */ /* 0x000fe20000001000 */
[----:B------:R-:W-:Y:S01]  /*17c0*/  @!P0 FMUL.FTZ R125, R168, R139 ;  /* 0x0000008ba87d8220 */ /* 0x000fe20000410000 */
[----:B0-----:R-:W-:Y:S01]  /*17d0*/  @P0 FMUL.FTZ R123, R118, R127 ;  /* 0x0000007f767b0220 */ /* 0x001fe20000410000 */
[----:B------:R-:W-:Y:S01]  /*17e0*/  @!P0 FMUL.FTZ R120, R168, R155 ;  /* 0x0000009ba8788220 */ /* 0x000fe20000410000 */
[--C-:B------:R-:W-:Y:S01]  /*17f0*/  @!P0 FADD.FTZ R143, R143, -R128.reuse ;  /* 0x800000808f8f8221 */ /* 0x100fe20000010000 */
[----:B------:R-:W-:-:S03]  /*1800*/  @!P0 FADD.FTZ R127, R140, -R128 ;  /* 0x800000808c7f8221 */ /* 0x000fc60000010000 */
[----:B------:R-:W0:Y:S01]  /*1810*/  @P0 MUFU.RCP R204, R146 ;  /* 0x0000009200cc0308 */ /* 0x000e220000001000 */
[----:B------:R-:W-:Y:S01]  /*1820*/  @P0 FADD.FTZ R118, -R84, R173 ;  /* 0x000000ad54760221 */ /* 0x000fe20000010100 */
[----:B------:R-:W-:Y:S01]  /*1830*/  @P0 FADD.FTZ R139, -R85, R142 ;  /* 0x0000008e558b0221 */ /* 0x000fe20000010100 */
[----:B------:R-:W-:-:S05]  /*1840*/  @!P0 FADD.FTZ R155, R142, -R128 ;  /* 0x800000808e9b8221 */ /* 0x000fca0000010000 */
[----:B------:R-:W1:Y:S01]  /*1850*/  @P0 MUFU.RCP R69, R156 ;  /* 0x0000009c00450308 */ /* 0x000e620000001000 */
[----:B------:R-:W-:Y:S01]  /*1860*/  @!P0 FADD.FTZ R117, R134, -R128 ;  /* 0x8000008086758221 */ /* 0x000fe20000010000 */
[----:B------:R-:W-:Y:S01]  /*1870*/  @P0 FMUL.FTZ R139, R139, R202 ;  /* 0x000000ca8b8b0220 */ /* 0x000fe20000410000 */
[C---:B------:R-:W-:Y:S01]  /*1880*/  @!P0 FMUL.FTZ R123, R168.reuse, R143 ;  /* 0x0000008fa87b8220 */ /* 0x040fe20000410000 */
[C---:B------:R-:W-:Y:S01]  /*1890*/  @!P0 FMUL.FTZ R122, R168.reuse, R127 ;  /* 0x0000007fa87a8220 */ /* 0x040fe20000410000 */
[----:B------:R-:W-:Y:S01]  /*18a0*/  @P0 FADD.FTZ R126, -R7, R148 ;  /* 0x00000094077e0221 */ /* 0x000fe20000010100 */
[----:B------:R-:W-:Y:S01]  /*18b0*/  @!P0 FMUL.FTZ R139, R168, R155 ;  /* 0x0000009ba88b8220 */ /* 0x000fe20000410000 */
[----:B------:R-:W-:Y:S01]  /*18c0*/  @P0 FMUL.FTZ R127, R118, R207 ;  /* 0x000000cf767f0220 */ /* 0x000fe20000410000 */
[--C-:B------:R-:W-:Y:S01]  /*18d0*/  @!P0 FADD.FTZ R143, R148, -R128.reuse ;  /* 0x80000080948f8221 */ /* 0x100fe20000010000 */
[----:B------:R-:W-:Y:S01]  /*18e0*/  @!P0 FADD.FTZ R173, R173, -R128 ;  /* 0x80000080adad8221 */ /* 0x000fe20000010000 */
[----:B---3--:R-:W-:-:S02]  /*18f0*/  @P0 FMUL.FTZ R126, R126, R209 ;  /* 0x000000d17e7e0220 */ /* 0x008fc40000410000 */
[C---:B------:R-:W-:Y:S01]  /*1900*/  @!P0 FMUL.FTZ R126, R168.reuse, R143 ;  /* 0x0000008fa87e8220 */ /* 0x040fe20000410000 */
[----:B------:R-:W-:Y:S01]  /*1910*/  @!P0 FMUL.FTZ R127, R168, R173 ;  /* 0x000000ada87f8220 */ /* 0x000fe20000410000 */
[----:B------:R-:W3:Y:S01]  /*1920*/  @P0 MUFU.RCP R211, R101 ;  /* 0x0000006500d30308 */ /* 0x000ee20000001000 */
[----:B------:R-:W-:Y:S01]  /*1930*/  @P0 FADD.FTZ R143, -R87, R150 ;  /* 0x00000096578f0221 */ /* 0x000fe20000010100 */
[----:B------:R-:W-:Y:S01]  /*1940*/  @!P0 FADD.FTZ R173, R150, -R128 ;  /* 0x8000008096ad8221 */ /* 0x000fe20000010000 */
[----:B------:R-:W-:Y:S01]  /*1950*/  @P0 FADD.FTZ R134, -R9, R152 ;  /* 0x0000009809860221 */ /* 0x000fe20000010100 */
[----:B------:R-:W-:-:S03]  /*1960*/  @!P0 FADD.FTZ R155, R152, -R128 ;  /* 0x80000080989b8221 */ /* 0x000fc60000010000 */
[----:B------:R-:W-:Y:S01]  /*1970*/  @P0 FMUL.FTZ R134, R134, R215 ;  /* 0x000000d786860220 */ /* 0x000fe20000410000 */
[C---:B------:R-:W-:Y:S01]  /*1980*/  @!P0 FMUL.FTZ R134, R168.reuse, R155 ;  /* 0x0000009ba8868220 */ /* 0x040fe20000410000 */
[----:B0-----:R-:W-:Y:S01]  /*1990*/  @P0 FMUL.FTZ R143, R143, R204 ;  /* 0x000000cc8f8f0220 */ /* 0x001fe20000410000 */
[----:B------:R-:W-:Y:S01]  /*19a0*/  @!P0 FMUL.FTZ R143, R168, R173 ;  /* 0x000000ada88f8220 */ /* 0x000fe20000410000 */
[----:B-----5:R-:W-:-:S04]  /*19b0*/  @P0 FADD.FTZ R118, -R88, R189 ;  /* 0x000000bd58760221 */ /* 0x020fc80000010100 */
[----:B------:R-:W-:Y:S01]  /*19c0*/  @P0 FMUL.FTZ R155, R118, R71 ;  /* 0x00000047769b0220 */ /* 0x000fe20000410000 */
[----:B------:R-:W-:-:S04]  /*19d0*/  @P0 FADD.FTZ R118, -R89, R154 ;  /* 0x0000009a59760221 */ /* 0x000fc80000010100 */
[----:B-1----:R-:W-:Y:S02]  /*19e0*/  @P0 FMUL.FTZ R173, R118, R69 ;  /* 0x0000004576ad0220 */ /* 0x002fe40000410000 */
[----:B------:R-:W-:Y:S01]  /*19f0*/  @P0 MUFU.RCP R118, R160 ;  /* 0x000000a000760308 */ /* 0x000fe20000001000 */
[----:B------:R-:W-:Y:S01]  /*1a00*/  LOP3.LUT P1, RZ, R132, 0xff, RZ, 0xc0, !PT ;  /* 0x000000ff84ff7812 */ /* 0x000fe2000782c0ff */
[----:B------:R-:W-:Y:S01]  /*1a10*/  @P0 FADD.FTZ R132, -R8, R187 ;  /* 0x000000bb08840221 */ /* 0x000fe20000010100 */
[----:B------:R-:W-:-:S05]  /*1a20*/  @!P0 FADD.FTZ R187, R187, -R128 ;  /* 0x80000080bbbb8221 */ /* 0x000fca0000010000 */
[----:B------:R-:W0:Y:S01]  /*1a30*/  @P0 MUFU.RCP R205, R99 ;  /* 0x0000006300cd0308 */ /* 0x000e220000001000 */
[----:B---3--:R-:W-:-:S07]  /*1a40*/  @P0 FMUL.FTZ R132, R132, R211 ;  /* 0x000000d384840220 */ /* 0x008fce0000410000 */
[----:B------:R-:W1:Y:S01]  /*1a50*/  @P0 MUFU.RCP R67, R103 ;  /* 0x0000006700430308 */ /* 0x000e620000001000 */
[----:B------:R-:W-:-:S07]  /*1a60*/  @!P0 FMUL.FTZ R132, R168, R187 ;  /* 0x000000bba8848220 */ /* 0x000fce0000410000 */
[----:B------:R-:W3:Y:S01]  /*1a70*/  @P0 MUFU.RCP R202, R158 ;  /* 0x0000009e00ca0308 */ /* 0x000ee20000001000 */
[----:B------:R-:W-:Y:S01]  /*1a80*/  @P0 FADD.FTZ R124, -R6, R179 ;  /* 0x000000b3067c0221 */ /* 0x000fe20000010100 */
[----:B------:R-:W-:Y:S01]  /*1a90*/  @!P0 FADD.FTZ R179, R179, -R128 ;  /* 0x80000080b3b38221 */ /* 0x000fe20000010000 */
[----:B------:R-:W-:-:S05]  /*1aa0*/  @P0 FADD.FTZ R136, -R10, R191 ;  /* 0x000000bf0a880221 */ /* 0x000fca0000010100 */
[----:B------:R-:W5:Y:S01]  /*1ab0*/  @P0 MUFU.RCP R217, R157 ;  /* 0x0000009d00d90308 */ /* 0x000f620000001000 */
[----:B0-----:R-:W-:Y:S01]  /*1ac0*/  @P0 FMUL.FTZ R124, R124, R205 ;  /* 0x000000cd7c7c0220 */ /* 0x001fe20000410000 */
[C---:B------:R-:W-:Y:S01]  /*1ad0*/  @!P0 FMUL.FTZ R119, R168.reuse, R117 ;  /* 0x00000075a8778220 */ /* 0x040fe20000410000 */
[----:B------:R-:W-:Y:S01]  /*1ae0*/  @!P0 FMUL.FTZ R124, R168, R179 ;  /* 0x000000b3a87c8220 */ /* 0x000fe20000410000 */
[----:B-1----:R-:W-:-:S04]  /*1af0*/  @P0 FMUL.FTZ R136, R136, R67 ;  /* 0x0000004388880220 */ /* 0x002fc80000410000 */
[----:B------:R-:W0:Y:S01]  /*1b00*/  @P0 MUFU.RCP R65, R104 ;  /* 0x0000006800410308 */ /* 0x000e220000001000 */
[----:B------:R-:W-:-:S07]  /*1b10*/  @P0 FADD.FTZ R187, -R93, R176 ;  /* 0x000000b05dbb0221 */ /* 0x000fce0000010100 */
[----:B------:R-:W-:Y:S01]  /*1b20*/  @P0 MUFU.RCP R213, R145 ;  /* 0x0000009100d50308 */ /* 0x000fe20000001000 */
[----:B------:R-:W-:Y:S01]  /*1b30*/  @P0 FMUL.FTZ R187, R187, R118 ;  /* 0x00000076bbbb0220 */ /* 0x000fe20000410000 */
[----:B------:R-:W-:-:S06]  /*1b40*/  @!P0 FADD.FTZ R67, R154, -R128 ;  /* 0x800000809a438221 */ /* 0x000fcc0000010000 */
[----:B------:R-:W1:Y:S01]  /*1b50*/  @P0 MUFU.RCP R118, R110 ;  /* 0x0000006e00760308 */ /* 0x000e620000001000 */
[----:B------:R-:W-:Y:S01]  /*1b60*/  @P0 FADD.FTZ R179, -R91, R172 ;  /* 0x000000ac5bb30221 */ /* 0x000fe20000010100 */
[----:B------:R-:W-:Y:S01]  /*1b70*/  @P0 FADD.FTZ R142, -R90, R193 ;  /* 0x000000c15a8e0221 */ /* 0x000fe20000010100 */
[----:B------:R-:W-:Y:S01]  /*1b80*/  @!P0 FMUL.FTZ R173, R168, R67 ;  /* 0x00000043a8ad8220 */ /* 0x000fe20000410000 */
[----:B------:R-:W-:-:S04]  /*1b90*/  @!P0 FADD.FTZ R193, R193, -R128 ;  /* 0x80000080c1c18221 */ /* 0x000fc80000010000 */
[----:B------:R-:W1:Y:S01]  /*1ba0*/  @P0 MUFU.RCP R117, R105 ;  /* 0x0000006900750308 */ /* 0x000e620000001000 */
[----:B---3--:R-:W-:Y:S01]  /*1bb0*/  @P0 FMUL.FTZ R179, R179, R202 ;  /* 0x000000cab3b30220 */ /* 0x008fe20000410000 */
[----:B------:R-:W-:Y:S01]  /*1bc0*/  @!P0 FADD.FTZ R67, R172, -R128 ;  /* 0x80000080ac438221 */ /* 0x000fe20000010000 */
[----:B-----5:R-:W-:-:S05]  /*1bd0*/  @P0 FMUL.FTZ R142, R142, R217 ;  /* 0x000000d98e8e0220 */ /* 0x020fca0000410000 */
[----:B------:R-:W3:Y:S01]  /*1be0*/  @P0 MUFU.RCP R69, R162 ;  /* 0x000000a200450308 */ /* 0x000ee20000001000 */
[----:B------:R-:W-:Y:S01]  /*1bf0*/  @!P0 FMUL.FTZ R142, R168, R193 ;  /* 0x000000c1a88e8220 */ /* 0x000fe20000410000 */
[----:B------:R-:W-:-:S06]  /*1c00*/  @P0 FADD.FTZ R140, -R11, R170 ;  /* 0x000000aa0b8c0221 */ /* 0x000fcc0000010100 */
[----:B------:R-:W5:Y:S01]  /*1c10*/  @P0 MUFU.RCP R204, R159 ;  /* 0x0000009f00cc0308 */ /* 0x000f620000001000 */
[----:B------:R-:W-:Y:S01]  /*1c20*/  @!P0 FMUL.FTZ R179, R168, R67 ;  /* 0x00000043a8b38220 */ /* 0x000fe20000410000 */
[----:B--2---:R-:W-:-:S06]  /*1c30*/  @P0 FADD.FTZ R193, -R17, R188 ;  /* 0x000000bc11c10221 */ /* 0x004fcc0000010100 */
[----:B------:R-:W2:Y:S01]  /*1c40*/  @P0 MUFU.RCP R71, R108 ;  /* 0x0000006c00470308 */ /* 0x000ea20000001000 */
[----:B------:R-:W-:Y:S01]  /*1c50*/  @P0 FADD.FTZ R130, -R86, R185 ;  /* 0x000000b956820221 */ /* 0x000fe20000010100 */
[----:B------:R-:W-:-:S06]  /*1c60*/  @!P0 FADD.FTZ R67, R176, -R128 ;  /* 0x80000080b0438221 */ /* 0x000fcc0000010000 */
[----:B------:R-:W2:Y:S01]  /*1c70*/  @P0 MUFU.RCP R202, R161 ;  /* 0x000000a100ca0308 */ /* 0x000ea20000001000 */
[--C-:B------:R-:W-:Y:S01]  /*1c80*/  @!P0 FADD.FTZ R185, R185, -R128.reuse ;  /* 0x80000080b9b98221 */ /* 0x100fe20000010000 */
[--C-:B------:R-:W-:Y:S01]  /*1c90*/  @!P0 FADD.FTZ R189, R189, -R128.reuse ;  /* 0x80000080bdbd8221 */ /* 0x100fe20000010000 */
[----:B0-----:R-:W-:Y:S01]  /*1ca0*/  @P0 FMUL.FTZ R140, R140, R65 ;  /* 0x000000418c8c0220 */ /* 0x001fe20000410000 */
[----:B------:R-:W-:Y:S01]  /*1cb0*/  @P0 FADD.FTZ R148, -R12, R195 ;  /* 0x000000c30c940221 */ /* 0x000fe20000010100 */
[----:B-1----:R-:W-:Y:S01]  /*1cc0*/  @P0 FMUL.FTZ R193, R193, R118 ;  /* 0x00000076c1c10220 */ /* 0x002fe20000410000 */
[----:B------:R-:W-:Y:S02]  /*1cd0*/  @P0 FMUL.FTZ R130, R130, R213 ;  /* 0x000000d582820220 */ /* 0x000fe40000410000 */
[----:B------:R-:W0:Y:S01]  /*1ce0*/  @P0 MUFU.RCP R207, R107 ;  /* 0x0000006b00cf0308 */ /* 0x000e220000001000 */
[--C-:B------:R-:W-:Y:S01]  /*1cf0*/  @!P0 FADD.FTZ R65, R170, -R128.reuse ;  /* 0x80000080aa418221 */ /* 0x100fe20000010000 */
[----:B------:R-:W-:Y:S01]  /*1d00*/  @!P0 FADD.FTZ R195, R195, -R128 ;  /* 0x80000080c3c38221 */ /* 0x000fe20000010000 */
[----:B------:R-:W-:Y:S01]  /*1d10*/  @!P0 FMUL.FTZ R187, R168, R67 ;  /* 0x00000043a8bb8220 */ /* 0x000fe20000410000 */
[----:B------:R-:W-:Y:S01]  /*1d20*/  SHF.L.U32 R118, R138, 0x10, RZ ;  /* 0x000000108a767819 */ /* 0x000fe200000006ff */
[----:B------:R-:W-:Y:S01]  /*1d30*/  @!P0 FMUL.FTZ R130, R168, R185 ;  /* 0x000000b9a8828220 */ /* 0x000fe20000410000 */
[----:B------:R-:W-:Y:S01]  /*1d40*/  @P0 FADD.FTZ R170, -R95, R180 ;  /* 0x000000b45faa0221 */ /* 0x000fe20000010100 */
[----:B------:R-:W-:Y:S01]  /*1d50*/  PRMT R67, R138, 0x7632, R67 ;  /* 0x000076328a437816 */ /* 0x000fe20000000043 */
[----:B------:R-:W-:Y:S01]  /*1d60*/  @P0 FADD.FTZ R185, -R92, R197 ;  /* 0x000000c55cb90221 */ /* 0x000fe20000010100 */
[----:B------:R-:W-:Y:S01]  /*1d70*/  @!P0 FMUL.FTZ R155, R168, R189 ;  /* 0x000000bda89b8220 */ /* 0x000fe20000410000 */
[----:B------:R-:W-:Y:S01]  /*1d80*/  @P0 FMUL.FTZ R148, R148, R117 ;  /* 0x0000007594940220 */ /* 0x000fe20000410000 */
[----:B------:R-:W-:Y:S01]  /*1d90*/  @P0 FADD.FTZ R154, -R15, R178 ;  /* 0x000000b20f9a0221 */ /* 0x000fe20000010100 */
[----:B------:R-:W-:Y:S01]  /*1da0*/  @!P0 FMUL.FTZ R148, R168, R195 ;  /* 0x000000c3a8948220 */ /* 0x000fe20000410000 */
[----:B----4-:R-:W-:Y:S01]  /*1db0*/  @P0 FADD.FTZ R189, -R94, R201 ;  /* 0x000000c95ebd0221 */ /* 0x010fe20000010100 */
[----:B------:R-:W1:Y:S01]  /*1dc0*/  @P0 MUFU.RCP R205, R106 ;  /* 0x0000006a00cd0308 */ /* 0x000e620000001000 */
[----:B---3--:R-:W-:Y:S01]  /*1dd0*/  @P0 FMUL.FTZ R170, R170, R69 ;  /* 0x00000045aaaa0220 */ /* 0x008fe20000410000 */
[----:B------:R-:W-:Y:S01]  /*1de0*/  SHF.L.U32 R195, R67, 0x10, RZ ;  /* 0x0000001043c37819 */ /* 0x000fe200000006ff */
[C---:B------:R-:W-:Y:S01]  /*1df0*/  FADD.FTZ R80, R118.reuse, R80 ;  /* 0x0000005076507221 */ /* 0x040fe20000010000 */
[----:B------:R-:W-:Y:S01]  /*1e00*/  FFMA.FTZ R45, R118, R119, R45 ;  /* 0x00000077762d7223 */ /* 0x000fe2000001002d */
[----:B-----5:R-:W-:Y:S01]  /*1e10*/  @P0 FMUL.FTZ R185, R185, R204 ;  /* 0x000000ccb9b90220 */ /* 0x020fe20000410000 */
[----:B------:R-:W-:Y:S01]  /*1e20*/  @!P0 FADD.FTZ R69, R188, -R128 ;  /* 0x80000080bc458221 */ /* 0x000fe20000010000 */
[----:B------:R-:W-:Y:S01]  /*1e30*/  FMUL.FTZ R118, R96, R118 ;  /* 0x0000007660767220 */ /* 0x000fe20000410000 */
[----:B--2---:R-:W-:Y:S01]  /*1e40*/  @P0 FMUL.FTZ R154, R154, R71 ;  /* 0x000000479a9a0220 */ /* 0x004fe20000410000 */
[C---:B------:R-:W-:Y:S01]  /*1e50*/  PRMT R172, R186.reuse, 0x7632, R172 ;  /* 0x00007632baac7816 */ /* 0x040fe200000000ac */
[----:B------:R-:W-:Y:S01]  /*1e60*/  @P0 FMUL.FTZ R189, R189, R202 ;  /* 0x000000cabdbd0220 */ /* 0x000fe20000410000 */
[----:B------:R-:W-:Y:S01]  /*1e70*/  SHF.L.U32 R204, R186, 0x10, RZ ;  /* 0x00000010bacc7819 */ /* 0x000fe200000006ff */
[----:B------:R-:W-:Y:S01]  /*1e80*/  @!P0 FADD.FTZ R197, R197, -R128 ;  /* 0x80000080c5c58221 */ /* 0x000fe20000010000 */
[----:B------:R-:W-:-:S02]  /*1e90*/  PRMT R71, R182, 0x7632, R71 ;  /* 0x00007632b6477816 */ /* 0x000fc40000000047 */
[----:B------:R-:W-:Y:S02]  /*1ea0*/  PRMT R117, R184, 0x7632, R117 ;  /* 0x00007632b8757816 */ /* 0x000fe40000000075 */
[C---:B------:R-:W-:Y:S02]  /*1eb0*/  PRMT R186, R116.reuse, 0x7632, R186 ;  /* 0x0000763274ba7816 */ /* 0x040fe400000000ba */
[----:B------:R-:W-:Y:S01]  /*1ec0*/  SHF.L.U32 R213, R116, 0x10, RZ ;  /* 0x0000001074d57819 */ /* 0x000fe200000006ff */
[----:B------:R-:W-:Y:S01]  /*1ed0*/  @!P0 FMUL.FTZ R140, R168, R65 ;  /* 0x00000041a88c8220 */ /* 0x000fe20000410000 */
[----:B------:R-:W-:Y:S01]  /*1ee0*/  SHF.L.U32 R202, R182, 0x10, RZ ;  /* 0x00000010b6ca7819 */ /* 0x000fe200000006ff */
[----:B------:R-:W-:Y:S01]  /*1ef0*/  @!P0 FMUL.FTZ R193, R168, R69 ;  /* 0x00000045a8c18220 */ /* 0x000fe20000410000 */
[----:B------:R-:W-:Y:S01]  /*1f00*/  PRMT R116, R68, 0x7632, R116 ;  /* 0x0000763244747816 */ /* 0x000fe20000000074 */
[----:B------:R-:W-:Y:S01]  /*1f10*/  FMUL.FTZ R138, R112, R195 ;  /* 0x000000c3708a7220 */ /* 0x000fe20000410000 */
[C---:B------:R-:W-:Y:S01]  /*1f20*/  PRMT R188, R66.reuse, 0x7632, R188 ;  /* 0x0000763242bc7816 */ /* 0x040fe200000000bc */
[----:B------:R-:W-:Y:S01]  /*1f30*/  FADD.FTZ R227, RZ, R118 ;  /* 0x00000076ffe37221 */ /* 0x000fe20000010000 */
[----:B------:R-:W-:Y:S01]  /*1f40*/  SHF.L.U32 R217, R66, 0x10, RZ ;  /* 0x0000001042d97819 */ /* 0x000fe200000006ff */
[----:B------:R-:W-:Y:S01]  /*1f50*/  FFMA.FTZ R229, R118, R119, RZ ;  /* 0x0000007776e57223 */ /* 0x000fe200000100ff */
[----:B------:R-:W-:Y:S01]  /*1f60*/  @P0 FADD.FTZ R150, -R13, R174 ;  /* 0x000000ae0d960221 */ /* 0x000fe20000010100 */
[----:B------:R-:W-:Y:S01]  /*1f70*/  @!P0 FADD.FTZ R65, R174, -R128 ;  /* 0x80000080ae418221 */ /* 0x000fe20000010000 */
[----:B------:R-:W-:Y:S01]  /*1f80*/  @P0 FADD.FTZ R152, -R14, R199 ;  /* 0x000000c70e980221 */ /* 0x000fe20000010100 */
[C---:B------:R-:W-:Y:S01]  /*1f90*/  PRMT R66, R64.reuse, 0x7632, R66 ;  /* 0x0000763240427816 */ /* 0x040fe20000000042 */
[----:B------:R-:W-:Y:S01]  /*1fa0*/  @!P0 FADD.FTZ R199, R199, -R128 ;  /* 0x80000080c7c78221 */ /* 0x000fe20000010000 */
[----:B------:R-:W-:Y:S01]  /*1fb0*/  SHF.L.U32 R69, R64, 0x10, RZ ;  /* 0x0000001040457819 */ /* 0x000fe200000006ff */
[----:B------:R-:W-:Y:S01]  /*1fc0*/  @!P0 FMUL.FTZ R185, R168, R197 ;  /* 0x000000c5a8b98220 */ /* 0x000fe20000410000 */
[----:B------:R-:W-:-:S02]  /*1fd0*/  PRMT R174, R190, 0x7632, R174 ;  /* 0x00007632beae7816 */ /* 0x000fc400000000ae */
[C---:B------:R-:W-:Y:S02]  /*1fe0*/  PRMT R64, R70.reuse, 0x7632, R64 ;  /* 0x0000763246407816 */ /* 0x040fe40000000040 */
[----:B------:R-:W-:Y:S02]  /*1ff0*/  SHF.L.U32 R67, R70, 0x10, RZ ;  /* 0x0000001046437819 */ /* 0x000fe400000006ff */
[----:B------:R-:W-:Y:S02]  /*2000*/  SHF.L.U32 R215, R71, 0x10, RZ ;  /* 0x0000001047d77819 */ /* 0x000fe400000006ff */
[----:B------:R-:W-:Y:S01]  /*2010*/  SHF.L.U32 R219, R117, 0x10, RZ ;  /* 0x0000001075db7819 */ /* 0x000fe200000006ff */
[----:B------:R-:W-:Y:S01]  /*2020*/  FMUL.FTZ R197, R97, R202 ;  /* 0x000000ca61c57220 */ /* 0x000fe20000410000 */
[----:B------:R-:W-:Y:S01]  /*2030*/  SHF.L.U32 R70, R172, 0x10, RZ ;  /* 0x00000010ac467819 */ /* 0x000fe200000006ff */
[----:B------:R-:W-:Y:S01]  /*2040*/  FFMA.FTZ R172, R138, R121, R229 ;  /* 0x000000798aac7223 */ /* 0x000fe200000100e5 */
[----:B------:R-:W-:Y:S01]  /*2050*/  SHF.L.U32 R117, R116, 0x10, RZ ;  /* 0x0000001074757819 */ /* 0x000fe200000006ff */
[----:B------:R-:W-:Y:S01]  /*2060*/  FADD.FTZ R116, R227, R138 ;  /* 0x0000008ae3747221 */ /* 0x000fe20000010000 */
[----:B0-----:R-:W-:Y:S01]  /*2070*/  @P0 FMUL.FTZ R152, R152, R207 ;  /* 0x000000cf98980220 */ /* 0x001fe20000410000 */
[----:B------:R-:W-:Y:S01]  /*2080*/  @!P0 FADD.FTZ R201, R201, -R128 ;  /* 0x80000080c9c98221 */ /* 0x000fe20000010000 */
[----:B------:R-:W-:Y:S01]  /*2090*/  SHF.L.U32 R190, R190, 0x10, RZ ;  /* 0x00000010bebe7819 */ /* 0x000fe200000006ff */
[----:B------:R-:W-:Y:S01]  /*20a0*/  @!P0 FMUL.FTZ R152, R168, R199 ;  /* 0x000000c7a8988220 */ /* 0x000fe20000410000 */
[----:B------:R-:W-:Y:S01]  /*20b0*/  SHF.L.U32 R221, R174, 0x10, RZ ;  /* 0x00000010aedd7819 */ /* 0x000fe200000006ff */
[C---:B------:R-:W-:Y:S01]  /*20c0*/  FADD.FTZ R56, R215.reuse, R56 ;  /* 0x00000038d7387221 */ /* 0x040fe20000010000 */
[----:B------:R-:W-:Y:S01]  /*20d0*/  SHF.L.U32 R199, R184, 0x10, RZ ;  /* 0x00000010b8c77819 */ /* 0x000fe200000006ff */
[----:B------:R-:W-:Y:S01]  /*20e0*/  FFMA.FTZ R44, R215, R123, R44 ;  /* 0x0000007bd72c7223 */ /* 0x000fe2000001002c */
[----:B------:R-:W-:Y:S01]  /*20f0*/  PRMT R176, R192, 0x7632, R176 ;  /* 0x00007632c0b07816 */ /* 0x000fe200000000b0 */
[----:B------:R-:W-:Y:S01]  /*2100*/  FMUL.FTZ R174, R113, R215 ;  /* 0x000000d771ae7220 */ /* 0x000fe20000410000 */
[----:B------:R-:W-:Y:S01]  /*2110*/  FADD.FTZ R215, R116, R197 ;  /* 0x000000c574d77221 */ /* 0x000fe20000010000 */
[----:B------:R-:W-:Y:S01]  /*2120*/  FFMA.FTZ R227, R197, R120, R172 ;  /* 0x00000078c5e37223 */ /* 0x000fe200000100ac */
[----:B------:R-:W-:Y:S01]  /*2130*/  @!P0 FMUL.FTZ R189, R168, R201 ;  /* 0x000000c9a8bd8220 */ /* 0x000fe20000410000 */
[----:B------:R-:W0:Y:S01]  /*2140*/  @P0 MUFU.RCP R206, R109 ;  /* 0x0000006d00ce0308 */ /* 0x000e220000001000 */
[C---:B------:R-:W-:Y:S01]  /*2150*/  FADD.FTZ R74, R190.reuse, R74 ;  /* 0x0000004abe4a7221 */ /* 0x040fe20000010000 */
[----:B------:R-:W-:Y:S01]  /*2160*/  FFMA.FTZ R37, R190, R126, R37 ;  /* 0x0000007ebe257223 */ /* 0x000fe20000010025 */
[----:B------:R-:W-:Y:S01]  /*2170*/  FMUL.FTZ R201, R100, R190 ;  /* 0x000000be64c97220 */ /* 0x000fe20000410000 */
[C---:B------:R-:W-:Y:S01]  /*2180*/  FADD.FTZ R47, R195.reuse, R47 ;  /* 0x0000002fc32f7221 */ /* 0x040fe20000010000 */
[----:B------:R-:W-:Y:S01]  /*2190*/  FFMA.FTZ R46, R195, R121, R46 ;  /* 0x00000079c32e7223 */ /* 0x000fe2000001002e */
[----:B------:R-:W-:Y:S01]  /*21a0*/  SHF.L.U32 R190, R176, 0x10, RZ ;  /* 0x00000010b0be7819 */ /* 0x000fe200000006ff */
[----:B-1----:R-:W-:Y:S01]  /*21b0*/  @P0 FMUL.FTZ R150, R150, R205 ;  /* 0x000000cd96960220 */ /* 0x002fe20000410000 */
[----:B------:R-:W-:Y:S01]  /*21c0*/  FMUL.FTZ R195, R98, R199 ;  /* 0x000000c762c37220 */ /* 0x000fe20000410000 */
[----:B------:R-:W-:Y:S01]  /*21d0*/  FADD.FTZ R116, R215, R174 ;  /* 0x000000aed7747221 */ /* 0x000fe20000010000 */
[----:B------:R-:W-:Y:S01]  /*21e0*/  FFMA.FTZ R176, R174, R123, R227 ;  /* 0x0000007baeb07223 */ /* 0x000fe200000100e3 */
[----:B------:R-:W-:Y:S01]  /*21f0*/  @!P0 FMUL.FTZ R150, R168, R65 ;  /* 0x00000041a8968220 */ /* 0x000fe20000410000 */
[----:B------:R-:W-:Y:S01]  /*2200*/  @!P0 FADD.FTZ R65, R178, -R128 ;  /* 0x80000080b2418221 */ /* 0x000fe20000010000 */
[----:B------:R-:W-:Y:S01]  /*2210*/  PRMT R178, R194, 0x7632, R178 ;  /* 0x00007632c2b27816 */ /* 0x000fe200000000b2 */
[C---:B------:R-:W-:Y:S01]  /*2220*/  FADD.FTZ R78, R219.reuse, R78 ;  /* 0x0000004edb4e7221 */ /* 0x040fe20000010000 */
[----:B------:R-:W-:Y:S01]  /*2230*/  FFMA.FTZ R52, R219, R125, R52 ;  /* 0x0000007ddb347223 */ /* 0x000fe20000010034 */
[----:B------:R-:W-:Y:S01]  /*2240*/  FMUL.FTZ R172, R114, R219 ;  /* 0x000000db72ac7220 */ /* 0x000fe20000410000 */
[----:B------:R-:W-:Y:S01]  /*2250*/  FADD.FTZ R219, R116, R195 ;  /* 0x000000c374db7221 */ /* 0x000fe20000010000 */
[-C--:B------:R-:W-:Y:S01]  /*2260*/  FFMA.FTZ R227, R195, R122.reuse, R176 ;  /* 0x0000007ac3e37223 */ /* 0x080fe200000100b0 */
[----:B------:R-:W-:Y:S01]  /*2270*/  @!P0 FADD.FTZ R191, R191, -R128 ;  /* 0x80000080bfbf8221 */ /* 0x000fe20000010000 */
[C---:B------:R-:W-:Y:S01]  /*2280*/  FADD.FTZ R40, R199.reuse, R40 ;  /* 0x00000028c7287221 */ /* 0x040fe20000010000 */
[----:B------:R-:W-:Y:S01]  /*2290*/  FFMA.FTZ R41, R199, R122, R41 ;  /* 0x0000007ac7297223 */ /* 0x000fe20000010029 */
[----:B------:R-:W-:Y:S01]  /*22a0*/  SHF.L.U32 R223, R178, 0x10, RZ ;  /* 0x00000010b2df7819 */ /* 0x000fe200000006ff */
[----:B------:R-:W-:Y:S01]  /*22b0*/  FMUL.FTZ R199, R99, R204 ;  /* 0x000000cc63c77220 */ /* 0x000fe20000410000 */
[----:B------:R-:W-:Y:S01]  /*22c0*/  FADD.FTZ R116, R219, R172 ;  /* 0x000000acdb747221 */ /* 0x000fe20000010000 */
[----:B------:R-:W-:Y:S01]  /*22d0*/  FFMA.FTZ R178, R172, R125, R227 ;  /* 0x0000007dacb27223 */ /* 0x000fe200000100e3 */
[----:B------:R-:W-:Y:S01]  /*22e0*/  @!P0 FMUL.FTZ R136, R168, R191 ;  /* 0x000000bfa8888220 */ /* 0x000fe20000410000 */
[----:B------:R-:W-:Y:S01]  /*22f0*/  @P0 FADD.FTZ R191, -R16, R203 ;  /* 0x000000cb10bf0221 */ /* 0x000fe20000010100 */
[----:B------:R-:W-:Y:S01]  /*2300*/  @!P0 FMUL.FTZ R154, R168, R65 ;  /* 0x00000041a89a8220 */ /* 0x000fe20000410000 */
[----:B------:R-:W-:Y:S01]  /*2310*/  @!P0 FADD.FTZ R203, R203, -R128 ;  /* 0x80000080cbcb8221 */ /* 0x000fe20000010000 */
[----:B------:R-:W-:Y:S01]  /*2320*/  SHF.L.U32 R192, R192, 0x10, RZ ;  /* 0x00000010c0c07819 */ /* 0x000fe200000006ff */
[----:B------:R-:W-:Y:S01]  /*2330*/  FMUL.FTZ R176, R115, R70 ;  /* 0x0000004673b07220 */ /* 0x000fe20000410000 */
[----:B------:R-:W-:Y:S01]  /*2340*/  FADD.FTZ R219, R116, R199 ;  /* 0x000000c774db7221 */ /* 0x000fe20000010000 */
[----:B------:R-:W-:Y:S01]  /*2350*/  FFMA.FTZ R229, R199, R124, R178 ;  /* 0x0000007cc7e57223 */ /* 0x000fe200000100b2 */
[----:B------:R-:W-:Y:S01]  /*2360*/  @!P0 FADD.FTZ R65, R180, -R128 ;  /* 0x80000080b4418221 */ /* 0x000fe20000010000 */
[----:B------:R-:W-:Y:S01]  /*2370*/  PRMT R180, R196, 0x7632, R180 ;  /* 0x00007632c4b47816 */ /* 0x000fe200000000b4 */
[----:B0-----:R-:W-:Y:S01]  /*2380*/  @P0 FMUL.FTZ R191, R191, R206 ;  /* 0x000000cebfbf0220 */ /* 0x001fe20000410000 */
[C---:B------:R-:W-:Y:S01]  /*2390*/  FADD.FTZ R163, R70.reuse, R163 ;  /* 0x000000a346a37221 */ /* 0x040fe20000010000 */
[----:B------:R-:W-:Y:S01]  /*23a0*/  FFMA.FTZ R38, R70, R127, R38 ;  /* 0x0000007f46267223 */ /* 0x000fe20000010026 */
[----:B------:R-:W-:Y:S01]  /*23b0*/  @!P0 FMUL.FTZ R191, R168, R203 ;  /* 0x000000cba8bf8220 */ /* 0x000fe20000410000 */
[----:B------:R-:W-:Y:S01]  /*23c0*/  FADD.FTZ R70, R219, R176 ;  /* 0x000000b0db467221 */ /* 0x000fe20000010000 */
        /* <DEDUP_REMOVED lines=40> */
[C---:B------:R-:W-:Y:S01]  /*2650*/  FADD.FTZ R49, R225.reuse, R49 ;  /* 0x00000031e1317221 */ /* 0x040fe20000010000 */
[----:B------:R-:W-:Y:S01]  /*2660*/  SHF.L.U32 R68, R184, 0x10, RZ ;  /* 0x00000010b8447819 */ /* 0x000fe200000006ff */
        /* <DEDUP_REMOVED lines=110> */
.L_x_4027:
[----:B------:R-:W3:Y:S01]  /*2d50*/  @!P2 S2R R69, SR_CgaCtaId ;  /* 0x000000000045a919 */ /* 0x000ee20000008800 */
[----:B------:R-:W-:Y:S01]  /*2d60*/  @!P2 MOV R66, 0x400 ;  /* 0x000004000042a802 */ /* 0x000fe20000000f00 */
[----:B-1----:R-:W-:Y:S01]  /*2d70*/  FADD.FTZ R116, R117, R68 ;  /* 0x0000004475747221 */ /* 0x002fe20000010000 */
[----:B------:R-:W-:Y:S01]  /*2d80*/  @!P2 LOP3.LUT R65, R65, 0x3, RZ, 0xc0, !PT ;  /* 0x000000034141a812 */ /* 0x000fe200078ec0ff */
[----:B0-2---:R-:W-:Y:S01]  /*2d90*/  FADD.FTZ R117, R64, R67 ;  /* 0x0000004340757221 */ /* 0x005fe20000010000 */
        /* <DEDUP_REMOVED lines=15> */
[----:B------:R-:W-:Y:S01]  /*2e90*/  FADD.FTZ R64, R64, R69 ;  /* 0x0000004540407221 */ /* 0x000fe20000010000 */
[----:B------:R-:W-:Y:S02]  /*2ea0*/  LEA R68, P2, R129, UR8, 0x3 ;  /* 0x0000000881447c11 */ /* 0x000fe4000f8418ff */
[----:B------:R-:W-:Y:S01]  /*2eb0*/  FADD.FTZ R70, R70, R225 ;  /* 0x000000e146467221 */ /* 0x000fe20000010000 */
[----:B------:R-:W-:-:S03]  /*2ec0*/  FADD.FTZ R64, R71, R64 ;  /* 0x0000004047407221 */ /* 0x000fc60000010000 */
[----:B------:R-:W-:Y:S01]  /*2ed0*/  FMUL.FTZ R65, R70, 0.00026041668024845421314 ;  /* 0x3988888946417820 */ /* 0x000fe20000410000 */
[----:B------:R-:W-:-:S04]  /*2ee0*/  FMUL.FTZ R64, R64, 0.00026041668024845421314 ;  /* 0x3988888940407820 */ /* 0x000fc80000410000 */
        /* <DEDUP_REMOVED lines=26> */
[----:B------:R-:W-:Y:S01]  /*3090*/  FFMA.FTZ R229, R64, R179, R65 ;  /* 0x000000b340e57223 */ /* 0x000fe20000010041 */
[----:B------:R-:W-:Y:S01]  /*30a0*/  FADD.FTZ R199, R199, -R124 ;  /* 0x8000007cc7c77221 */ /* 0x000fe20000010000 */
[----:B------:R-:W-:Y:S01]  /*30b0*/  FADD.FTZ R155, R176, -R69 ;  /* 0x80000045b09b7221 */ /* 0x000fe20000010000 */
[----:B------:R-:W-:Y:S01]  /*30c0*/  FADD.FTZ R221, R221, -R66 ;  /* 0x80000042dddd7221 */ /* 0x000fe20000010000 */
[----:B------:R-:W-:Y:S01]  /*30d0*/  FFMA.FTZ R148, R64, R148, R65 ;  /* 0x0000009440947223 */ /* 0x000fe20000010041 */
[----:B------:R-:W-:Y:S01]  /*30e0*/  FADD.FTZ R201, R201, -R126 ;  /* 0x8000007ec9c97221 */ /* 0x000fe20000010000 */
[----:B------:R-:W-:Y:S01]  /*30f0*/  FADD.FTZ R173, R180, -R71 ;  /* 0x80000047b4ad7221 */ /* 0x000fe20000010000 */
[----:B------:R-:W-:Y:S01]  /*3100*/  FADD.FTZ R179, R178, -R117 ;  /* 0x80000075b2b37221 */ /* 0x000fe20000010000 */
[----:B------:R-:W-:Y:S01]  /*3110*/  FADD.FTZ R209, R209, -R140 ;  /* 0x8000008cd1d17221 */ /* 0x000fe20000010000 */
[----:B------:R-:W-:Y:S01]  /*3120*/  LEA.HI.X R69, R129, UR9, RZ, 0x3, P2 ;  /* 0x0000000981457c11 */ /* 0x000fe200090f1cff */
[C---:B------:R-:W-:Y:S01]  /*3130*/  FMUL.FTZ R67, R168.reuse, R67 ;  /* 0x00000043a8437220 */ /* 0x040fe20000410000 */
[----:B------:R-:W-:Y:S01]  /*3140*/  FMUL.FTZ R66, R168, R119 ;  /* 0x00000077a8427220 */ /* 0x000fe20000410000 */
[----:B------:R-:W-:Y:S01]  /*3150*/  FFMA.FTZ R150, R64, R150, R65 ;  /* 0x0000009640967223 */ /* 0x000fe20000010041 */
[----:B------:R-:W-:Y:S01]  /*3160*/  FADD.FTZ R203, R203, -R132 ;  /* 0x80000084cbcb7221 */ /* 0x000fe20000010000 */
[----:B------:R-:W-:Y:S01]  /*3170*/  FADD.FTZ R219, R219, -R130 ;  /* 0x80000082dbdb7221 */ /* 0x000fe20000010000 */
[----:B------:R-:W-:Y:S01]  /*3180*/  FADD.FTZ R207, R207, -R134 ;  /* 0x80000086cfcf7221 */ /* 0x000fe20000010000 */
[----:B------:R-:W-:Y:S01]  /*3190*/  FADD.FTZ R205, R205, -R136 ;  /* 0x80000088cdcd7221 */ /* 0x000fe20000010000 */
[----:B0-----:R-:W-:-:S04]  /*31a0*/  IMAD.WIDE.U32 R140, R141, 0x8, R142 ;  /* 0x000000088d8c7825 */ /* 0x001fc800078e008e */
[C---:B------:R-:W-:Y:S01]  /*31b0*/  FMUL.FTZ R139, R168.reuse, R139 ;  /* 0x0000008ba88b7220 */ /* 0x040fe20000410000 */
[----:B------:R-:W-:Y:S01]  /*31c0*/  FMUL.FTZ R138, R168, R197 ;  /* 0x000000c5a88a7220 */ /* 0x000fe20000410000 */
[----:B------:R-:W-:Y:S01]  /*31d0*/  FFMA.FTZ R152, R64, R152, R65 ;  /* 0x0000009840987223 */ /* 0x000fe20000010041 */
[----:B------:R-:W-:-:S04]  /*31e0*/  IMAD.WIDE.U32 R116, R135, 0x8, R142 ;  /* 0x0000000887747825 */ /* 0x000fc800078e008e */
[C---:B------:R-:W-:Y:S01]  /*31f0*/  FMUL.FTZ R135, R168.reuse, R127 ;  /* 0x0000007fa8877220 */ /* 0x040fe20000410000 */
[----:B------:R-:W-:Y:S01]  /*3200*/  FMUL.FTZ R134, R168, R195 ;  /* 0x000000c3a8867220 */ /* 0x000fe20000410000 */
[----:B------:R-:W-:Y:S01]  /*3210*/  FFMA.FTZ R185, R64, R185, R65 ;  /* 0x000000b940b97223 */ /* 0x000fe20000010041 */
[----:B------:R-:W-:-:S04]  /*3220*/  IMAD.WIDE.U32 R136, R137, 0x8, R142 ;  /* 0x0000000889887825 */ /* 0x000fc800078e008e */
[----:B------:R-:W-:Y:S01]  /*3230*/  FFMA.FTZ R154, R64, R154, R65 ;  /* 0x0000009a409a7223 */ /* 0x000fe20000010041 */
[----:B------:R-:W-:Y:S01]  /*3240*/  FADD.FTZ R225, R182, -R225 ;  /* 0x800000e1b6e17221 */ /* 0x000fe20000010000 */
[----:B------:R-:W-:Y:S01]  /*3250*/  FMUL.FTZ R130, R168, R199 ;  /* 0x000000c7a8827220 */ /* 0x000fe20000410000 */
[----:B------:R-:W-:-:S04]  /*3260*/  IMAD.WIDE.U32 R128, R131, 0x8, R142 ;  /* 0x0000000883807825 */ /* 0x000fc800078e008e */
[----:B------:R-:W-:Y:S01]  /*3270*/  FMUL.FTZ R131, R168, R155 ;  /* 0x0000009ba8837220 */ /* 0x000fe20000410000 */
[C-C-:B------:R-:W-:Y:S01]  /*3280*/  FFMA.FTZ R187, R64.reuse, R187, R65.reuse ;  /* 0x000000bb40bb7223 */ /* 0x140fe20000010041 */
[----:B------:R-:W-:Y:S01]  /*3290*/  FFMA.FTZ R191, R64, R191, R65 ;  /* 0x000000bf40bf7223 */ /* 0x000fe20000010041 */
[----:B------:R-:W-:-:S04]  /*32a0*/  IMAD.WIDE.U32 R132, R133, 0x8, R142 ;  /* 0x0000000885847825 */ /* 0x000fc800078e008e */
[C-C-:B------:R-:W-:Y:S01]  /*32b0*/  FFMA.FTZ R189, R64.reuse, R189, R65.reuse ;  /* 0x000000bd40bd7223 */ /* 0x140fe20000010041 */
[----:B------:R-:W-:Y:S01]  /*32c0*/  FFMA.FTZ R193, R64, R193, R65 ;  /* 0x000000c140c17223 */ /* 0x000fe20000010041 */
[----:B------:R-:W-:Y:S01]  /*32d0*/  FADD.FTZ R227, R184, -R227 ;  /* 0x800000e3b8e37221 */ /* 0x000fe20000010000 */
[----:B------:R-:W-:Y:S01]  /*32e0*/  FADD.FTZ R211, R211, -R148 ;  /* 0x80000094d3d37221 */ /* 0x000fe20000010000 */
[----:B------:R-:W-:-:S04]  /*32f0*/  IMAD.WIDE.U32 R124, R149, 0x8, R142 ;  /* 0x00000008957c7825 */ /* 0x000fc800078e008e */
[C---:B------:R-:W-:Y:S01]  /*3300*/  FMUL.FTZ R127, R168.reuse, R173 ;  /* 0x000000ada87f7220 */ /* 0x040fe20000410000 */
[----:B------:R-:W-:Y:S01]  /*3310*/  FMUL.FTZ R126, R168, R201 ;  /* 0x000000c9a87e7220 */ /* 0x000fe20000410000 */
[----:B------:R-:W-:Y:S01]  /*3320*/  FFMA.FTZ R64, R64, R170, R65 ;  /* 0x000000aa40407223 */ /* 0x000fe20000010041 */
        /* <DEDUP_REMOVED lines=8> */
[----:B------:R-:W-:Y:S03]  /*33b0*/  STG.E.64 desc[UR6][R140.64], R138 ;  /* 0x0000008a8c007986 */ /* 0x000fe6000c101b06 */
        /* <DEDUP_REMOVED lines=9> */
[C---:B------:R-:W-:Y:S01]  /*3450*/  FMUL.FTZ R155, R168.reuse, R227 ;  /* 0x000000e3a89b7220 */ /* 0x040fe20000410000 */
[----:B------:R-:W-:Y:S01]  /*3460*/  FMUL.FTZ R154, R168, R209 ;  /* 0x000000d1a89a7220 */ /* 0x000fe20000410000 */
[----:B------:R-:W-:Y:S01]  /*3470*/  FADD.FTZ R191, R186, -R191 ;  /* 0x800000bfbabf7221 */ /* 0x000fe20000010000 */
[----:B------:R-:W-:Y:S01]  /*3480*/  FADD.FTZ R189, R190, -R189 ;  /* 0x800000bdbebd7221 */ /* 0x000fe20000010000 */
[----:B------:R-:W-:Y:S01]  /*3490*/  FADD.FTZ R223, R223, -R64 ;  /* 0x80000040dfdf7221 */ /* 0x000fe20000010000 */
[----:B------:R-:W-:Y:S01]  /*34a0*/  IMAD.WIDE.U32 R118, R169, 0x8, R142 ;  /* 0x00000008a9767825 */ /* 0x000fe200078e008e */
[----:B------:R2:W-:Y:S03]  /*34b0*/  STG.E.64 desc[UR6][R128.64], R126 ;  /* 0x0000007e80007986 */ /* 0x0005e6000c101b06 */
[----:B------:R-:W-:Y:S01]  /*34c0*/  FADD.FTZ R193, R192, -R193 ;  /* 0x800000c1c0c17221 */ /* 0x000fe20000010000 */
[----:B------:R-:W-:Y:S01]  /*34d0*/  ISETP.GE.AND P2, PT, R2, UR11, PT ;  /* 0x0000000b02007c0c */ /* 0x000fe2000bf46270 */
[C---:B0-----:R-:W-:Y:S01]  /*34e0*/  FMUL.FTZ R135, R168.reuse, R221 ;  /* 0x000000dda8877220 */ /* 0x041fe20000410000 */
[C---:B------:R-:W-:Y:S01]  /*34f0*/  FMUL.FTZ R134, R168.reuse, R211 ;  /* 0x000000d3a8867220 */ /* 0x040fe20000410000 */
[--C-:B------:R-:W-:Y:S01]  /*3500*/  IMAD.WIDE.U32 R64, R171, 0x8, R142.reuse ;  /* 0x00000008ab407825 */ /* 0x100fe200078e008e */
[----:B------:R0:W-:Y:S03]  /*3510*/  STG.E.64 desc[UR6][R116.64], R148 ;  /* 0x0000009474007986 */ /* 0x0001e6000c101b06 */
[C---:B-1----:R-:W-:Y:S01]  /*3520*/  FMUL.FTZ R131, R168.reuse, R187 ;  /* 0x000000bba8837220 */ /* 0x042fe20000410000 */
[----:B------:R-:W-:Y:S01]  /*3530*/  FMUL.FTZ R130, R168, R217 ;  /* 0x000000d9a8827220 */ /* 0x000fe20000410000 */
[----:B------:R-:W-:Y:S01]  /*3540*/  IMAD.WIDE.U32 R70, R177, 0x8, R142 ;  /* 0x00000008b1467825 */ /* 0x000fe200078e008e */
[----:B------:R-:W-:Y:S01]  /*3550*/  STG.E.64 desc[UR6][R124.64], R150 ;  /* 0x000000967c007986 */ /* 0x000fe2000c101b06 */
[----:B------:R-:W-:-:S02]  /*3560*/  SEL R132, RZ, 0x1, P1 ;  /* 0x00000001ff847807 */ /* 0x000fc40000800000 */
[----:B------:R-:W-:-:S04]  /*3570*/  IMAD.WIDE.U32 R68, R181, 0x8, R142 ;  /* 0x00000008b5447825 */ /* 0x000fc800078e008e */
[C---:B--2---:R-:W-:Y:S01]  /*3580*/  FMUL.FTZ R127, R168.reuse, R229 ;  /* 0x000000e5a87f7220 */ /* 0x044fe20000410000 */
[C---:B------:R-:W-:Y:S01]  /*3590*/  FMUL.FTZ R126, R168.reuse, R213 ;  /* 0x000000d5a87e7220 */ /* 0x040fe20000410000 */
[C---:B------:R-:W-:Y:S01]  /*35a0*/  FMUL.FTZ R129, R168.reuse, R185 ;  /* 0x000000b9a8817220 */ /* 0x040fe20000410000 */
[----:B------:R-:W-:Y:S01]  /*35b0*/  FMUL.FTZ R128, R168, R215 ;  /* 0x000000d7a8807220 */ /* 0x000fe20000410000 */
[----:B------:R1:W-:Y:S01]  /*35c0*/  STG.E.64 desc[UR6][R122.64], R152 ;  /* 0x000000987a007986 */ /* 0x0003e2000c101b06 */
[----:B------:R-:W-:-:S04]  /*35d0*/  IMAD.WIDE.U32 R66, R183, 0x8, R142 ;  /* 0x00000008b7427825 */ /* 0x000fc800078e008e */
[C---:B0-----:R-:W-:Y:S01]  /*35e0*/  FMUL.FTZ R117, R168.reuse, R189 ;  /* 0x000000bda8757220 */ /* 0x041fe20000410000 */
[----:B------:R-:W-:Y:S01]  /*35f0*/  FMUL.FTZ R116, R168, R191 ;  /* 0x000000bfa8747220 */ /* 0x000fe20000410000 */
[----:B------:R0:W-:Y:S01]  /*3600*/  STG.E.64 desc[UR6][R120.64], R154 ;  /* 0x0000009a78007986 */ /* 0x0001e2000c101b06 */
[----:B------:R-:W-:-:S03]  /*3610*/  IMAD.WIDE.U32 R142, R175, 0x8, R142 ;  /* 0x00000008af8e7825 */ /* 0x000fc600078e008e */
[----:B------:R0:W-:Y:S04]  /*3620*/  STG.E.64 desc[UR6][R118.64], R134 ;  /* 0x0000008676007986 */ /* 0x0001e8000c101b06 */
[----:B------:R0:W-:Y:S01]  /*3630*/  STG.E.64 desc[UR6][R64.64], R126 ;  /* 0x0000007e40007986 */ /* 0x0001e2000c101b06 */
[C---:B-1----:R-:W-:Y:S01]  /*3640*/  FMUL.FTZ R123, R168.reuse, R223 ;  /* 0x000000dfa87b7220 */ /* 0x042fe20000410000 */
[----:B------:R-:W-:Y:S02]  /*3650*/  FMUL.FTZ R122, R168, R193 ;  /* 0x000000c1a87a7220 */ /* 0x000fe40000410000 */
        /* <DEDUP_REMOVED lines=59> */
.L_x_4014:
[----:B------:R-:W1:Y:S01]  /*3a10*/  S2UR UR4, SR_CTAID.X ;  /* 0x00000000000479c3 */ /* 0x000e620000002500 */
[----:B-----5:R-:W-:-:S07]  /*3a20*/  LOP3.LUT R21, R0, 0x7f, RZ, 0xc0, !PT ;  /* 0x0000007f00157812 */ /* 0x020fce00078ec0ff */
[----:B------:R-:W2:Y:S08]  /*3a30*/  LDC.64 R84, c[0x0][0x270] ;  /* 0x00009c00ff547b82 */ /* 0x000eb00000000a00 */
[----:B------:R-:W3:Y:S01]  /*3a40*/  LDC.64 R86, c[0x0][0x278] ;  /* 0x00009e00ff567b82 */ /* 0x000ee20000000a00 */
[----:B-1----:R-:W-:-:S05]  /*3a50*/  LEA.HI R0, R0, UR4, RZ, 0x19 ;  /* 0x0000000400007c11 */ /* 0x002fca000f8fc8ff */
[----:B------:R-:W-:-:S04]  /*3a60*/  IMAD R21, R0, 0x780, R21 ;  /* 0x0000078000157824 */ /* 0x000fc800078e0215 */
[C-C-:B--2---:R-:W-:Y:S01]  /*3a70*/  IMAD.WIDE.U32 R18, R21.reuse, 0x8, R84.reuse ;  /* 0x0000000815127825 */ /* 0x144fe200078e0054 */
[C---:B------:R-:W-:Y:S02]  /*3a80*/  IADD3 R23, R21.reuse, 0x80, RZ ;  /* 0x0000008015177810 */ /* 0x040fe40007ffe0ff */
[C---:B------:R-:W-:Y:S02]  /*3a90*/  IADD3 R27, R21.reuse, 0x100, RZ ;  /* 0x00000100151b7810 */ /* 0x040fe40007ffe0ff */
[----:B------:R1:W-:Y:S01]  /*3aa0*/  STG.E.64 desc[UR6][R18.64], R80 ;  /* 0x0000005012007986 */ /* 0x0003e2000c101b06 */
[C---:B------:R-:W-:Y:S02]  /*3ab0*/  IADD3 R31, R21.reuse, 0x180, RZ ;  /* 0x00000180151f7810 */ /* 0x040fe40007ffe0ff */
[----:B------:R-:W-:Y:S01]  /*3ac0*/  IADD3 R45, R21, 0x200, RZ ;  /* 0x00000200152d7810 */ /* 0x000fe20007ffe0ff */
[----:B------:R-:W-:Y:S01]  /*3ad0*/  IMAD.WIDE.U32 R24, R27, 0x8, R84 ;  /* 0x000000081b187825 */ /* 0x000fe200078e0054 */
[----:B------:R-:W-:-:S02]  /*3ae0*/  IADD3 R49, R21, 0x280, RZ ;  /* 0x0000028015317810 */ /* 0x000fc40007ffe0ff */
[----:B------:R-:W-:Y:S01]  /*3af0*/  IADD3 R53, R21, 0x300, RZ ;  /* 0x0000030015357810 */ /* 0x000fe20007ffe0ff */
[----:B---3--:R-:W-:Y:S01]  /*3b00*/  IMAD.WIDE.U32 R26, R27, 0x8, R86 ;  /* 0x000000081b1a7825 */ /* 0x008fe200078e0056 */
[C---:B------:R-:W-:Y:S02]  /*3b10*/  IADD3 R57, R21.reuse, 0x380, RZ ;  /* 0x0000038015397810 */ /* 0x040fe40007ffe0ff */
[----:B------:R-:W-:Y:S01]  /*3b20*/  IADD3 R61, R21, 0x400, RZ ;  /* 0x00000400153d7810 */ /* 0x000fe20007ffe0ff */
[----:B------:R-:W-:Y:S01]  /*3b30*/  IMAD.WIDE.U32 R28, R31, 0x8, R84 ;  /* 0x000000081f1c7825 */ /* 0x000fe200078e0054 */
[C---:B0-----:R-:W-:Y:S02]  /*3b40*/  IADD3 R65, R21.reuse, 0x480, RZ ;  /* 0x0000048015417810 */ /* 0x041fe40007ffe0ff */
[C---:B------:R-:W-:Y:S01]  /*3b50*/  IADD3 R69, R21.reuse, 0x500, RZ ;  /* 0x0000050015457810 */ /* 0x040fe20007ffe0ff */
[C---:B-1----:R-:W-:Y:S01]  /*3b60*/  IMAD.WIDE.U32 R18, R21.reuse, 0x8, R86 ;  /* 0x0000000815127825 */ /* 0x042fe200078e0056 */
[----:B------:R-:W-:-:S02]  /*3b70*/  IADD3 R73, R21, 0x580, RZ ;  /* 0x0000058015497810 */ /* 0x000fc40007ffe0ff */
[----:B------:R-:W-:Y:S01]  /*3b80*/  IADD3 R79, R21, 0x600, RZ ;  /* 0x00000600154f7810 */ /* 0x000fe20007ffe0ff */
[----:B------:R-:W-:Y:S01]  /*3b90*/  IMAD.WIDE.U32 R30, R31, 0x8, R86 ;  /* 0x000000081f1e7825 */ /* 0x000fe200078e0056 */
[C---:B------:R-:W-:Y:S01]  /*3ba0*/  IADD3 R83, R21.reuse, 0x680, RZ ;  /* 0x0000068015537810 */ /* 0x040fe20007ffe0ff */
[----:B------:R-:W-:Y:S01]  /*3bb0*/  STG.E.64 desc[UR6][R18.64], R2 ;  /* 0x0000000212007986 */ /* 0x000fe2000c101b06 */
[----:B------:R-:W-:Y:S01]  /*3bc0*/  IADD3 R115, R21, 0x700, RZ ;  /* 0x0000070015737810 */ /* 0x000fe20007ffe0ff */
[----:B------:R-:W-:-:S04]  /*3bd0*/  IMAD.WIDE.U32 R20, R23, 0x8, R84 ;  /* 0x0000000817147825 */ /* 0x000fc800078e0054 */
        /* <DEDUP_REMOVED lines=52> */
.L_x_4015:
[----:B------:R-:W-:Y:S01]  /*3f20*/  HFMA2.MMA R202, -RZ, RZ, 0, 9.5367431640625e-07 ;  /* 0x00000010ffca7435 */ /* 0x000fe200000001ff */
[----:B------:R-:W-:Y:S02]  /*3f30*/  MOV R225, R53 ;  /* 0x0000003500e17202 */ /* 0x000fe40000000f00 */
[----:B------:R-:W-:Y:S02]  /*3f40*/  MOV R227, 0x1f ;  /* 0x0000001f00e37802 */ /* 0x000fe40000000f00 */
[----:B------:R-:W-:-:S07]  /*3f50*/  MOV R198, 0xffffffff ;  /* 0xffffffff00c67802 */ /* 0x000fce0000000f00 */
[----:B------:R-:W-:Y:S05]  /*3f60*/  WARPSYNC.COLLECTIVE R198, `(.L_x_4017) ;  /* 0x00000000c6087348 */ /* 0x000fea0003c00000 */
[----:B------:R0:W1:Y:S02]  /*3f70*/  SHFL.DOWN P3, R200, R225, R202, R227 ;  /* 0x080000cae1c87389 */ /* 0x00006400000600e3 */
[----:B01----:R-:W-:Y:S01]  /*3f80*/  ENDCOLLECTIVE ;  /* 0x000000000000791b */ /* 0x003fe20003800000 */
.L_x_4017:
[----:B------:R-:W-:Y:S02]  /*3f90*/  MOV R225, R64 ;  /* 0x0000004000e17202 */ /* 0x000fe40000000f00 */
[----:B------:R-:W-:-:S07]  /*3fa0*/  MOV R68, R200 ;  /* 0x000000c800447202 */ /* 0x000fce0000000f00 */
[----:B------:R-:W-:Y:S05]  /*3fb0*/  WARPSYNC.COLLECTIVE R198, `(.L_x_4018) ;  /* 0x00000000c6087348 */ /* 0x000fea0003c00000 */
[----:B------:R0:W1:Y:S02]  /*3fc0*/  SHFL.DOWN P3, R200, R225, R202, R227 ;  /* 0x080000cae1c87389 */ /* 0x00006400000600e3 */
[----:B01----:R-:W-:Y:S01]  /*3fd0*/  ENDCOLLECTIVE ;  /* 0x000000000000791b */ /* 0x003fe20003800000 */
.L_x_4018:
[----:B------:R-:W-:Y:S01]  /*3fe0*/  FADD.FTZ R68, R53, R68 ;  /* 0x0000004435447221 */ /* 0x000fe20000010000 */
[----:B------:R-:W-:-:S04]  /*3ff0*/  HFMA2.MMA R202, -RZ, RZ, 0, 4.76837158203125e-07 ;  /* 0x00000008ffca7435 */ /* 0x000fc800000001ff */
[----:B------:R-:W-:Y:S02]  /*4000*/  MOV R225, R68 ;  /* 0x0000004400e17202 */ /* 0x000fe40000000f00 */
[----:B------:R-:W-:-:S07]  /*4010*/  MOV R67, R200 ;  /* 0x000000c800437202 */ /* 0x000fce0000000f00 */
[----:B------:R-:W-:Y:S05]  /*4020*/  WARPSYNC.COLLECTIVE R198, `(.L_x_4019) ;  /* 0x00000000c6087348 */ /* 0x000fea0003c00000 */
[----:B------:R0:W1:Y:S02]  /*4030*/  SHFL.DOWN P3, R200, R225, R202, R227 ;  /* 0x080000cae1c87389 */ /* 0x00006400000600e3 */
[----:B01----:R-:W-:Y:S01]  /*4040*/  ENDCOLLECTIVE ;  /* 0x000000000000791b */ /* 0x003fe20003800000 */
.L_x_4019:
[----:B------:R-:W-:-:S05]  /*4050*/  FADD.FTZ R67, R64, R67 ;  /* 0x0000004340437221 */ /* 0x000fca0000010000 */
[----:B------:R-:W-:Y:S02]  /*4060*/  MOV R225, R67 ;  /* 0x0000004300e17202 */ /* 0x000fe40000000f00 */
[----:B------:R-:W-:-:S07]  /*4070*/  MOV R69, R200 ;  /* 0x000000c800457202 */ /* 0x000fce0000000f00 */
[----:B------:R-:W-:Y:S05]  /*4080*/  WARPSYNC.COLLECTIVE R198, `(.L_x_4020) ;  /* 0x00000000c6087348 */ /* 0x000fea0003c00000 */
[----:B------:R0:W1:Y:S02]  /*4090*/  SHFL.DOWN P3, R200, R225, R202, R227 ;  /* 0x080000cae1c87389 */ /* 0x00006400000600e3 */
[----:B01----:R-:W-:Y:S01]  /*40a0*/  ENDCOLLECTIVE ;  /* 0x000000000000791b */ /* 0x003fe20003800000 */
.L_x_4020:
[----:B------:R-:W-:Y:S01]  /*40b0*/  FADD.FTZ R69, R68, R69 ;  /* 0x0000004544457221 */ /* 0x000fe20000010000 */
[----:B------:R-:W-:-:S04]  /*40c0*/  HFMA2.MMA R202, -RZ, RZ, 0, 2.384185791015625e-07 ;  /* 0x00000004ffca7435 */ /* 0x000fc800000001ff */
[----:B------:R-:W-:Y:S02]  /*40d0*/  MOV R225, R69 ;  /* 0x0000004500e17202 */ /* 0x000fe40000000f00 */
[----:B------:R-:W-:-:S07]  /*40e0*/  MOV R70, R200 ;  /* 0x000000c800467202 */ /* 0x000fce0000000f00 */
[----:B------:R-:W-:Y:S05]  /*40f0*/  WARPSYNC.COLLECTIVE R198, `(.L_x_4021) ;  /* 0x00000000c6087348 */ /* 0x000fea0003c00000 */
[----:B------:R0:W1:Y:S02]  /*4100*/  SHFL.DOWN P3, R200, R225, R202, R227 ;  /* 0x080000cae1c87389 */ /* 0x00006400000600e3 */
[----:B01----:R-:W-:Y:S01]  /*4110*/  ENDCOLLECTIVE ;  /* 0x000000000000791b */ /* 0x003fe20003800000 */
.L_x_4021:
[----:B------:R-:W-:-:S05]  /*4120*/  FADD.FTZ R70, R67, R70 ;  /* 0x0000004643467221 */ /* 0x000fca0000010000 */
[----:B------:R-:W-:Y:S02]  /*4130*/  MOV R225, R70 ;  /* 0x0000004600e17202 */ /* 0x000fe40000000f00 */
[----:B------:R-:W-:-:S07]  /*4140*/  MOV R116, R200 ;  /* 0x000000c800747202 */ /* 0x000fce0000000f00 */
[----:B------:R-:W-:Y:S05]  /*4150*/  WARPSYNC.COLLECTIVE R198, `(.L_x_4022) ;  /* 0x00000000c6087348 */ /* 0x000fea0003c00000 */
[----:B------:R0:W1:Y:S02]  /*4160*/  SHFL.DOWN P3, R200, R225, R202, R227 ;  /* 0x080000cae1c87389 */ /* 0x00006400000600e3 */
[----:B01----:R-:W-:Y:S01]  /*4170*/  ENDCOLLECTIVE ;  /* 0x000000000000791b */ /* 0x003fe20003800000 */
.L_x_4022:
[----:B------:R-:W-:Y:S01]  /*4180*/  FADD.FTZ R116, R69, R116 ;  /* 0x0000007445747221 */ /* 0x000fe20000010000 */
[----:B------:R-:W-:-:S04]  /*4190*/  HFMA2.MMA R202, -RZ, RZ, 0, 1.1920928955078125e-07 ;  /* 0x00000002ffca7435 */ /* 0x000fc800000001ff */
[----:B------:R-:W-:Y:S02]  /*41a0*/  MOV R225, R116 ;  /* 0x0000007400e17202 */ /* 0x000fe40000000f00 */
[----:B------:R-:W-:-:S07]  /*41b0*/  MOV R71, R200 ;  /* 0x000000c800477202 */ /* 0x000fce0000000f00 */
[----:B------:R-:W-:Y:S05]  /*41c0*/  WARPSYNC.COLLECTIVE R198, `(.L_x_4023) ;  /* 0x00000000c6087348 */ /* 0x000fea0003c00000 */
[----:B------:R0:W1:Y:S02]  /*41d0*/  SHFL.DOWN P3, R200, R225, R202, R227 ;  /* 0x080000cae1c87389 */ /* 0x00006400000600e3 */
[----:B01----:R-:W-:Y:S01]  /*41e0*/  ENDCOLLECTIVE ;  /* 0x000000000000791b */ /* 0x003fe20003800000 */
.L_x_4023:
[----:B------:R-:W-:-:S05]  /*41f0*/  FADD.FTZ R71, R70, R71 ;  /* 0x0000004746477221 */ /* 0x000fca0000010000 */
[----:B------:R-:W-:Y:S02]  /*4200*/  MOV R225, R71 ;  /* 0x0000004700e17202 */ /* 0x000fe40000000f00 */
[----:B------:R-:W-:-:S07]  /*4210*/  MOV R53, R200 ;  /* 0x000000c800357202 */ /* 0x000fce0000000f00 */
[----:B------:R-:W-:Y:S05]  /*4220*/  WARPSYNC.COLLECTIVE R198, `(.L_x_4024) ;  /* 0x00000000c6087348 */ /* 0x000fea0003c00000 */
[----:B------:R0:W1:Y:S02]  /*4230*/  SHFL.DOWN P3, R200, R225, R202, R227 ;  /* 0x080000cae1c87389 */ /* 0x00006400000600e3 */
[----:B01----:R-:W-:Y:S01]  /*4240*/  ENDCOLLECTIVE ;  /* 0x000000000000791b */ /* 0x003fe20003800000 */
.L_x_4024:
        /* <DEDUP_REMOVED lines=8> */
.L_x_4025:
[----:B------:R-:W-:-:S05]  /*42d0*/  FADD.FTZ R64, R71, R64 ;  /* 0x0000004047407221 */ /* 0x000fca0000010000 */
[----:B------:R-:W-:Y:S02]  /*42e0*/  MOV R225, R64 ;  /* 0x0000004000e17202 */ /* 0x000fe40000000f00 */
[----:B------:R-:W-:-:S07]  /*42f0*/  MOV R68, R200 ;  /* 0x000000c800447202 */ /* 0x000fce0000000f00 */
[----:B------:R-:W-:Y:S05]  /*4300*/  WARPSYNC.COLLECTIVE R198, `(.L_x_4026) ;  /* 0x00000000c6087348 */ /* 0x000fea0003c00000 */
[----:B------:R0:W1:Y:S02]  /*4310*/  SHFL.DOWN P3, R200, R225, R202, R227 ;  /* 0x080000cae1c87389 */ /* 0x00006400000600e3 */
[----:B01----:R-:W-:Y:S01]  /*4320*/  ENDCOLLECTIVE ;  /* 0x000000000000791b */ /* 0x003fe20003800000 */
.L_x_4026:
[----:B------:R-:W-:Y:S01]  /*4330*/  MOV R67, R200 ;  /* 0x000000c800437202 */ /* 0x000fe20000000f00 */
[----:B------:R-:W-:Y:S06]  /*4340*/  BRA `(.L_x_4027) ;  /* 0xffffffe800807947 */ /* 0x000fec000383ffff */
.L_x_4028:
        /* <DEDUP_REMOVED lines=11> */
.L_x_5565:


//--------------------- .text._ZN10layer_norm22ln_bwd_finalize_kernelINS_22Kernel_traits_finalizeILj3840E13__nv_bfloat16S2_S2_fjLj1024ELj4ENS_18Kernel_traits_baseILj3840ES2_S2_S2_fjLj1024EEEEEEEvNS_9BwdParamsE --------------------------
	.section	.text._ZN10layer_norm22ln_bwd_finalize_kernelINS_22Kernel_traits_finalizeILj3840E13__nv_bfloat16S2_S2_fjLj1024ELj4ENS_18Kernel_traits_baseILj3840ES2_S2_S2_fjLj1024EEEEEEEvNS_9BwdParamsE,"ax",@progbits
	.align	128
        .global         _ZN10layer_norm22ln_bwd_finalize_kernelINS_22Kernel_traits_finalizeILj3840E13__nv_bfloat16S2_S2_fjLj1024ELj4ENS_18Kernel_traits_baseILj3840ES2_S2_S2_fjLj1024EEEEEEEvNS_9BwdParamsE
        .type           _ZN10layer_norm22ln_bwd_finalize_kernelINS_22Kernel_traits_finalizeILj3840E13__nv_bfloat16S2_S2_fjLj1024ELj4ENS_18Kernel_traits_baseILj3840ES2_S2_S2_fjLj1024EEEEEEEvNS_9BwdParamsE,@function
        .size           _ZN10layer_norm22ln_bwd_finalize_kernelINS_22Kernel_traits_finalizeILj3840E13__nv_bfloat16S2_S2_fjLj1024ELj4ENS_18Kernel_traits_baseILj3840ES2_S2_S2_fjLj1024EEEEEEEvNS_9BwdParamsE,(.L_x_5566 - _ZN10layer_norm22ln_bwd_finalize_kernelINS_22Kernel_traits_finalizeILj3840E13__nv_bfloat16S2_S2_fjLj1024ELj4ENS_18Kernel_traits_baseILj3840ES2_S2_S2_fjLj1024EEEEEEEvNS_9BwdParamsE)
        .other          _ZN10layer_norm22ln_bwd_finalize_kernelINS_22Kernel_traits_finalizeILj3840E13__nv_bfloat16S2_S2_fjLj1024ELj4ENS_18Kernel_traits_baseILj3840ES2_S2_S2_fjLj1024EEEEEEEvNS_9BwdParamsE,@"STO_CUDA_ENTRY STV_DEFAULT"
_ZN10layer_norm22ln_bwd_finalize_kernelINS_22Kernel_traits_finalizeILj3840E13__nv_bfloat16S2_S2_fjLj1024ELj4ENS_18Kernel_traits_baseILj3840ES2_S2_S2_fjLj1024EEEEEEEvNS_9BwdParamsE:
.text._ZN10layer_norm22ln_bwd_finalize_kernelINS_22Kernel_traits_finalizeILj3840E13__nv_bfloat16S2_S2_fjLj1024ELj4ENS_18Kernel_traits_baseILj3840ES2_S2_S2_fjLj1024EEEEEEEvNS_9BwdParamsE:
        /* <DEDUP_REMOVED lines=25> */
.L_x_4040:
        /* <DEDUP_REMOVED lines=28> */
.L_x_4033:
        /* <DEDUP_REMOVED lines=33> */
.L_x_4032:
[----:B------:R-:W-:Y:S05]  /*0560*/  BSYNC B1 ;  /* 0x0000000000017941 */ /* 0x000fea0003800000 */
.L_x_4031:
        /* <DEDUP_REMOVED lines=23> */
.L_x_4035:
[----:B------:R-:W-:Y:S05]  /*06e0*/  BSYNC B1 ;  /* 0x0000000000017941 */ /* 0x000fea0003800000 */
.L_x_4034:
        /* <DEDUP_REMOVED lines=11> */
.L_x_4030:
[----:B------:R-:W-:Y:S05]  /*07a0*/  BSYNC B0 ;  /* 0x0000000000007941 */ /* 0x000fea0003800000 */
.L_x_4029:
        /* <DEDUP_REMOVED lines=29> */
.L_x_4051:
[----:B------:R-:W-:Y:S01]  /*0980*/  @!P1 SHF.R.U32.HI R12, RZ, 0x3, R0 ;  /* 0x00000003ff0c9819 */ /* 0x000fe20000011600 */
[----:B---3--:R-:W-:Y:S01]  /*0990*/  FADD.FTZ R14, R9, R14 ;  /* 0x0000000e090e7221 */ /* 0x008fe20000010000 */
[----:B--2---:R-:W-:Y:S02]  /*09a0*/  FADD.FTZ R11, R10, R11 ;  /* 0x0000000b0a0b7221 */ /* 0x004fe40000010000 */
[----:B------:R-:W-:-:S05]  /*09b0*/  @!P1 LOP3.LUT R12, R12, 0x1ffffffc, RZ, 0xc0, !PT ;  /* 0x1ffffffc0c0c9812 */ /* 0x000fca00078ec0ff */
[----:B------:R2:W-:Y:S04]  /*09c0*/  @!P1 STS [R12+UR4+0x2000], R14 ;  /* 0x0020000e0c009988 */ /* 0x0005e80008000804 */
[----:B------:R2:W-:Y:S02]  /*09d0*/  @!P1 STS [R12+UR4+0x2080], R11 ;  /* 0x0020800b0c009988 */ /* 0x0005e40008000804 */
.L_x_4036:
        /* <DEDUP_REMOVED lines=14> */
.L_x_4039:
[----:B------:R-:W-:Y:S05]  /*0ac0*/  BSYNC B0 ;  /* 0x0000000000007941 */ /* 0x000fea0003800000 */
.L_x_4038:
[C---:B------:R-:W-:Y:S02]  /*0ad0*/  ISETP.GT.U32.AND P1, PT, R3.reuse, -0xf01, PT ;  /* 0xfffff0ff0300780c */ /* 0x040fe40003f24070 */
[----:B------:R-:W-:Y:S02]  /*0ae0*/  IADD3 R3, R3, 0xf00, RZ ;  /* 0x00000f0003037810 */ /* 0x000fe40007ffe0ff */
[----:B------:R-:W-:-:S09]  /*0af0*/  IADD3 R5, R5, 0x780, RZ ;  /* 0x0000078005057810 */ /* 0x000fd20007ffe0ff */
[----:B------:R-:W-:Y:S05]  /*0b00*/  @P1 BRA `(.L_x_4040) ;  /* 0xfffffff400a01947 */ /* 0x000fea000383ffff */
[----:B------:R-:W-:Y:S05]  /*0b10*/  EXIT ;  /* 0x000000000000794d */ /* 0x000fea0003800000 */
.L_x_4037:
[----:B------:R-:W-:Y:S01]  /*0b20*/  HFMA2.MMA R19, -RZ, RZ, 0, 5.9604644775390625e-08 ;  /* 0x00000001ff137435 */ /* 0x000fe200000001ff */
[----:B---3--:R-:W-:Y:S01]  /*0b30*/  IMAD.MOV.U32 R20, RZ, RZ, R10 ;  /* 0x000000ffff147224 */ /* 0x008fe200078e000a */
[----:B------:R-:W-:Y:S02]  /*0b40*/  MOV R22, 0x1f ;  /* 0x0000001f00167802 */ /* 0x000fe40000000f00 */
[----:B------:R-:W-:-:S07]  /*0b50*/  MOV R17, 0xffffffff ;  /* 0xffffffff00117802 */ /* 0x000fce0000000f00 */
[----:B012---:R-:W-:Y:S05]  /*0b60*/  WARPSYNC.COLLECTIVE R17, `(.L_x_4041) ;  /* 0x0000000011087348 */ /* 0x007fea0003c00000 */
[----:B------:R3:W4:Y:S02]  /*0b70*/  SHFL.BFLY P2, R18, R20, R19, R22 ;  /* 0x0c00001314127389 */ /* 0x0007240000040016 */
[----:B01234-:R-:W-:Y:S01]  /*0b80*/  ENDCOLLECTIVE ;  /* 0x000000000000791b */ /* 0x01ffe20003800000 */
.L_x_4041:
[----:B------:R-:W-:Y:S01]  /*0b90*/  HFMA2.MMA R19, -RZ, RZ, 0, 1.1920928955078125e-07 ;  /* 0x00000002ff137435 */ /* 0x000fe200000001ff */
[----:B------:R-:W-:-:S04]  /*0ba0*/  IMAD.MOV.U32 R11, RZ, RZ, R18 ;  /* 0x000000ffff0b7224 */ /* 0x000fc800078e0012 */
[----:B------:R-:W-:-:S05]  /*0bb0*/  FADD.FTZ R11, R10, R11 ;  /* 0x0000000b0a0b7221 */ /* 0x000fca0000010000 */
[----:B------:R-:W-:-:S07]  /*0bc0*/  MOV R20, R11 ;  /* 0x0000000b00147202 */ /* 0x000fce0000000f00 */
[----:B------:R-:W-:Y:S05]  /*0bd0*/  WARPSYNC.COLLECTIVE R17, `(.L_x_4042) ;  /* 0x0000000011087348 */ /* 0x000fea0003c00000 */
[----:B------:R0:W1:Y:S02]  /*0be0*/  SHFL.BFLY P2, R18, R20, R19, R22 ;  /* 0x0c00001314127389 */ /* 0x0000640000040016 */
[----:B01----:R-:W-:Y:S01]  /*0bf0*/  ENDCOLLECTIVE ;  /* 0x000000000000791b */ /* 0x003fe20003800000 */
.L_x_4042:
[----:B------:R-:W-:Y:S01]  /*0c00*/  HFMA2.MMA R19, -RZ, RZ, 0, 2.384185791015625e-07 ;  /* 0x00000004ff137435 */ /* 0x000fe200000001ff */
[----:B------:R-:W-:-:S05]  /*0c10*/  MOV R12, R18 ;  /* 0x00000012000c7202 */ /* 0x000fca0000000f00 */
[----:B------:R-:W-:-:S04]  /*0c20*/  FADD.FTZ R12, R11, R12 ;  /* 0x0000000c0b0c7221 */ /* 0x000fc80000010000 */
[----:B------:R-:W-:-:S07]  /*0c30*/  IMAD.MOV.U32 R20, RZ, RZ, R12 ;  /* 0x000000ffff147224 */ /* 0x000fce00078e000c */
[----:B------:R-:W-:Y:S05]  /*0c40*/  WARPSYNC.COLLECTIVE R17, `(.L_x_4043) ;  /* 0x0000000011087348 */ /* 0x000fea0003c00000 */
[----:B------:R0:W1:Y:S02]  /*0c50*/  SHFL.BFLY P2, R18, R20, R19, R22 ;  /* 0x0c00001314127389 */ /* 0x0000640000040016 */
[----:B01----:R-:W-:Y:S01]  /*0c60*/  ENDCOLLECTIVE ;  /* 0x000000000000791b */ /* 0x003fe20003800000 */
.L_x_4043:
[----:B------:R-:W-:Y:S01]  /*0c70*/  IMAD.MOV.U32 R19, RZ, RZ, 0x8 ;  /* 0x00000008ff137424 */ /* 0x000fe200078e00ff */
[----:B------:R-:W-:-:S05]  /*0c80*/  MOV R13, R18 ;  /* 0x00000012000d7202 */ /* 0x000fca0000000f00 */
[----:B------:R-:W-:-:S05]  /*0c90*/  FADD.FTZ R13, R12, R13 ;  /* 0x0000000d0c0d7221 */ /* 0x000fca0000010000 */
[----:B------:R-:W-:-:S07]  /*0ca0*/  MOV R20, R13 ;  /* 0x0000000d00147202 */ /* 0x000fce0000000f00 */
[----:B------:R-:W-:Y:S05]  /*0cb0*/  WARPSYNC.COLLECTIVE R17, `(.L_x_4044) ;  /* 0x0000000011087348 */ /* 0x000fea0003c00000 */
[----:B------:R0:W1:Y:S02]  /*0cc0*/  SHFL.BFLY P2, R18, R20, R19, R22 ;  /* 0x0c00001314127389 */ /* 0x0000640000040016 */
[----:B01----:R-:W-:Y:S01]  /*0cd0*/  ENDCOLLECTIVE ;  /* 0x000000000000791b */ /* 0x003fe20003800000 */
.L_x_4044:
[----:B------:R-:W-:Y:S01]  /*0ce0*/  HFMA2.MMA R19, -RZ, RZ, 0, 9.5367431640625e-07 ;  /* 0x00000010ff137435 */ /* 0x000fe200000001ff */
[----:B------:R-:W-:-:S05]  /*0cf0*/  MOV R10, R18 ;  /* 0x00000012000a7202 */ /* 0x000fca0000000f00 */
[----:B------:R-:W-:-:S05]  /*0d00*/  FADD.FTZ R10, R13, R10 ;  /* 0x0000000a0d0a7221 */ /* 0x000fca0000010000 */
[----:B------:R-:W-:-:S07]  /*0d10*/  MOV R20, R10 ;  /* 0x0000000a00147202 */ /* 0x000fce0000000f00 */
[----:B------:R-:W-:Y:S05]  /*0d20*/  WARPSYNC.COLLECTIVE R17, `(.L_x_4045) ;  /* 0x0000000011087348 */ /* 0x000fea0003c00000 */
[----:B------:R0:W1:Y:S02]  /*0d30*/  SHFL.BFLY P2, R18, R20, R19, R22 ;  /* 0x0c00001314127389 */ /* 0x0000640000040016 */
[----:B01----:R-:W-:Y:S01]  /*0d40*/  ENDCOLLECTIVE ;  /* 0x000000000000791b */ /* 0x003fe20003800000 */
.L_x_4045:
[----:B------:R-:W-:Y:S01]  /*0d50*/  HFMA2.MMA R19, -RZ, RZ, 0, 5.9604644775390625e-08 ;  /* 0x00000001ff137435 */ /* 0x000fe200000001ff */
[----:B------:R-:W-:Y:S01]  /*0d60*/  MOV R20, R9 ;  /* 0x0000000900147202 */ /* 0x000fe20000000f00 */
[----:B------:R-:W-:-:S09]  /*0d70*/  IMAD.MOV.U32 R11, RZ, RZ, R18 ;  /* 0x000000ffff0b7224 */ /* 0x000fd200078e0012 */
[----:B------:R-:W-:Y:S05]  /*0d80*/  WARPSYNC.COLLECTIVE R17, `(.L_x_4046) ;  /* 0x0000000011087348 */ /* 0x000fea0003c00000 */
[----:B------:R0:W1:Y:S02]  /*0d90*/  SHFL.BFLY P2, R18, R20, R19, R22 ;  /* 0x0c00001314127389 */ /* 0x0000640000040016 */
[----:B01----:R-:W-:Y:S01]  /*0da0*/  ENDCOLLECTIVE ;  /* 0x000000000000791b */ /* 0x003fe20003800000 */
.L_x_4046:
[----:B------:R-:W-:Y:S01]  /*0db0*/  HFMA2.MMA R19, -RZ, RZ, 0, 1.1920928955078125e-07 ;  /* 0x00000002ff137435 */ /* 0x000fe200000001ff */
[----:B------:R-:W-:-:S05]  /*0dc0*/  MOV R12, R18 ;  /* 0x00000012000c7202 */ /* 0x000fca0000000f00 */
[----:B------:R-:W-:-:S04]  /*0dd0*/  FADD.FTZ R14, R9, R12 ;  /* 0x0000000c090e7221 */ /* 0x000fc80000010000 */
[----:B------:R-:W-:-:S07]  /*0de0*/  IMAD.MOV.U32 R20, RZ, RZ, R14 ;  /* 0x000000ffff147224 */ /* 0x000fce00078e000e */
[----:B------:R-:W-:Y:S05]  /*0df0*/  WARPSYNC.COLLECTIVE R17, `(.L_x_4047) ;  /* 0x0000000011087348 */ /* 0x000fea0003c00000 */
[----:B------:R0:W1:Y:S02]  /*0e00*/  SHFL.BFLY P2, R18, R20, R19, R22 ;  /* 0x0c00001314127389 */ /* 0x0000640000040016 */
[----:B01----:R-:W-:Y:S01]  /*0e10*/  ENDCOLLECTIVE ;  /* 0x000000000000791b */ /* 0x003fe20003800000 */
.L_x_4047:
[----:B------:R-:W-:Y:S01]  /*0e20*/  IMAD.MOV.U32 R19, RZ, RZ, 0x4 ;  /* 0x00000004ff137424 */ /* 0x000fe200078e00ff */
[----:B------:R-:W-:-:S05]  /*0e30*/  MOV R13, R18 ;  /* 0x00000012000d7202 */ /* 0x000fca0000000f00 */
[----:B------:R-:W-:-:S05]  /*0e40*/  FADD.FTZ R15, R14, R13 ;  /* 0x0000000d0e0f7221 */ /* 0x000fca0000010000 */
[----:B------:R-:W-:-:S07]  /*0e50*/  MOV R20, R15 ;  /* 0x0000000f00147202 */ /* 0x000fce0000000f00 */
[----:B------:R-:W-:Y:S05]  /*0e60*/  WARPSYNC.COLLECTIVE R17, `(.L_x_4048) ;  /* 0x0000000011087348 */ /* 0x000fea0003c00000 */
[----:B------:R0:W1:Y:S02]  /*0e70*/  SHFL.BFLY P2, R18, R20, R19, R22 ;  /* 0x0c00001314127389 */ /* 0x0000640000040016 */
[----:B01----:R-:W-:Y:S01]  /*0e80*/  ENDCOLLECTIVE ;  /* 0x000000000000791b */ /* 0x003fe20003800000 */
.L_x_4048:
[----:B------:R-:W-:Y:S01]  /*0e90*/  HFMA2.MMA R19, -RZ, RZ, 0, 4.76837158203125e-07 ;  /* 0x00000008ff137435 */ /* 0x000fe200000001ff */
[----:B------:R-:W-:-:S05]  /*0ea0*/  MOV R16, R18 ;  /* 0x0000001200107202 */ /* 0x000fca0000000f00 */
[----:B------:R-:W-:-:S05]  /*0eb0*/  FADD.FTZ R16, R15, R16 ;  /* 0x000000100f107221 */ /* 0x000fca0000010000 */
[----:B------:R-:W-:-:S07]  /*0ec0*/  MOV R20, R16 ;  /* 0x0000001000147202 */ /* 0x000fce0000000f00 */
[----:B------:R-:W-:Y:S05]  /*0ed0*/  WARPSYNC.COLLECTIVE R17, `(.L_x_4049) ;  /* 0x0000000011087348 */ /* 0x000fea0003c00000 */
[----:B------:R0:W1:Y:S02]  /*0ee0*/  SHFL.BFLY P2, R18, R20, R19, R22 ;  /* 0x0c00001314127389 */ /* 0x0000640000040016 */
[----:B01----:R-:W-:Y:S01]  /*0ef0*/  ENDCOLLECTIVE ;  /* 0x000000000000791b */ /* 0x003fe20003800000 */
.L_x_4049:
[----:B------:R-:W-:Y:S01]  /*0f00*/  HFMA2.MMA R19, -RZ, RZ, 0, 9.5367431640625e-07 ;  /* 0x00000010ff137435 */ /* 0x000fe200000001ff */
[----:B------:R-:W-:-:S04]  /*0f10*/  IMAD.MOV.U32 R9, RZ, RZ, R18 ;  /* 0x000000ffff097224 */ /* 0x000fc800078e0012 */
[----:B------:R-:W-:-:S05]  /*0f20*/  FADD.FTZ R9, R16, R9 ;  /* 0x0000000910097221 */ /* 0x000fca0000010000 */
[----:B------:R-:W-:-:S07]  /*0f30*/  MOV R20, R9 ;  /* 0x0000000900147202 */ /* 0x000fce0000000f00 */
[----:B------:R-:W-:Y:S05]  /*0f40*/  WARPSYNC.COLLECTIVE R17, `(.L_x_4050) ;  /* 0x0000000011087348 */ /* 0x000fea0003c00000 */
[----:B------:R0:W1:Y:S02]  /*0f50*/  SHFL.BFLY P2, R18, R20, R19, R22 ;  /* 0x0c00001314127389 */ /* 0x0000640000040016 */
[----:B01----:R-:W-:Y:S01]  /*0f60*/  ENDCOLLECTIVE ;  /* 0x000000000000791b */ /* 0x003fe20003800000 */
.L_x_4050:
[----:B------:R-:W-:Y:S01]  /*0f70*/  MOV R14, R18 ;  /* 0x00000012000e7202 */ /* 0x000fe20000000f00 */
[----:B------:R-:W-:Y:S06]  /*0f80*/  BRA `(.L_x_4051) ;  /* 0xfffffff8007c7947 */ /* 0x000fec000383ffff */
.L_x_4052:
        /* <DEDUP_REMOVED lines=15> */
.L_x_5566:


//--------------------- .text._ZN10layer_norm13ln_bwd_kernelINS_13Kernel_traitsI13__nv_bfloat16S2_S2_fjLj3840ELj1ELj1ELj4ELj4ENS_18Kernel_traits_baseILj3840ES2_S2_S2_fjLj128EEEEEEEvNS_9BwdParamsE --------------------------
	.section	.text._ZN10layer_norm13ln_bwd_kernelINS_13Kernel_traitsI13__nv_bfloat16S2_S2_fjLj3840ELj1ELj1ELj4ELj4ENS_18Kernel_traits_baseILj3840ES2_S2_S2_fjLj128EEEEEEEvNS_9BwdParamsE,"ax",@progbits
	.align	128
        .global         _ZN10layer_norm13ln_bwd_kernelINS_13Kernel_traitsI13__nv_bfloat16S2_S2_fjLj3840ELj1ELj1ELj4ELj4ENS_18Kernel_traits_baseILj3840ES2_S2_S2_fjLj128EEEEEEEvNS_9BwdParamsE
        .type           _ZN10layer_norm13ln_bwd_kernelINS_13Kernel_traitsI13__nv_bfloat16S2_S2_fjLj3840ELj1ELj1ELj4ELj4ENS_18Kernel_traits_baseILj3840ES2_S2_S2_fjLj128EEEEEEEvNS_9BwdParamsE,@function
        .size           _ZN10layer_norm13ln_bwd_kernelINS_13Kernel_traitsI13__nv_bfloat16S2_S2_fjLj3840ELj1ELj1ELj4ELj4ENS_18Kernel_traits_baseILj3840ES2_S2_S2_fjLj128EEEEEEEvNS_9BwdParamsE,(.L_x_5567 - _ZN10layer_norm13ln_bwd_kernelINS_13Kernel_traitsI13__nv_bfloat16S2_S2_fjLj3840ELj1ELj1ELj4ELj4ENS_18Kernel_traits_baseILj3840ES2_S2_S2_fjLj128EEEEEEEvNS_9BwdParamsE)
        .other          _ZN10layer_norm13ln_bwd_kernelINS_13Kernel_traitsI13__nv_bfloat16S2_S2_fjLj3840ELj1ELj1ELj4ELj4ENS_18Kernel_traits_baseILj3840ES2_S2_S2_fjLj128EEEEEEEvNS_9BwdParamsE,@"STO_CUDA_ENTRY STV_DEFAULT"
_ZN10layer_norm13ln_bwd_kernelINS_13Kernel_traitsI13__nv_bfloat16S2_S2_fjLj3840ELj1ELj1ELj4ELj4ENS_18Kernel_traits_baseILj3840ES2_S2_S2_fjLj128EEEEEEEvNS_9BwdParamsE:
.text._ZN10layer_norm13ln_bwd_kernelINS_13Kernel_traitsI13__nv_bfloat16S2_S2_fjLj3840ELj1ELj1ELj4ELj4ENS_18Kernel_traits_baseILj3840ES2_S2_S2_fjLj128EEEEEEEvNS_9BwdParamsE:
[----:B------:R-:W-:Y:S01]  /*0000*/  LDC R1, c[0x0][0x28] ;  /* 0x00000a00ff017b82 */ /* 0x000fe20000000800 */
[----:B------:R-:W0:Y:S01]  /*0010*/  S2R R30, SR_TID.X ;  /* 0x00000000001e7919 */ /* 0x000e220000002100 */
[----:B------:R-:W-:Y:S01]  /*0020*/  ULDC.64 UR4, c[0x0][0x228] ;  /* 0x00008a0000047ab9 */ /* 0x000fe20000000a00 */
[----:B------:R-:W-:Y:S01]  /*0030*/  ULDC.64 UR10, c[0x0][0x208] ;  /* 0x00008200000a7ab9 */ /* 0x000fe20000000a00 */
[----:B------:R-:W-:Y:S01]  /*0040*/  ISETP.NE.U32.AND P0, PT, RZ, UR4, PT ;  /* 0x00000004ff007c0c */ /* 0x000fe2000bf05070 */
[----:B------:R-:W-:Y:S01]  /*0050*/  ULDC.64 UR12, c[0x0][0x228] ;  /* 0x00008a00000c7ab9 */ /* 0x000fe20000000a00 */
[----:B------:R-:W-:Y:S01]  /*0060*/  ULDC.64 UR14, c[0x0][0x280] ;  /* 0x0000a000000e7ab9 */ /* 0x000fe20000000a00 */
[----:B------:R-:W-:Y:S01]  /*0070*/  ULDC.64 UR16, c[0x0][0x210] ;  /* 0x0000840000107ab9 */ /* 0x000fe20000000a00 */
        /* <DEDUP_REMOVED lines=73> */
[----:B------:R-:W4:Y:S01]  /*0510*/  LDG.E R131, desc[UR10][R16.64+0x1c00] ;  /* 0x001c000a10837981 */ /* 0x000f22000c1e1900 */
[----:B------:R-:W0:Y:S01]  /*0520*/  S2UR UR5, SR_CgaCtaId ;  /* 0x00000000000579c3 */ /* 0x000e220000008800 */
        /* <DEDUP_REMOVED lines=79> */
[----:B------:R-:W-:Y:S02]  /*0a20*/  MOV R132, UR4 ;  /* 0x0000000400847c02 */ /* 0x000fe40008000f00 */
[C---:B--2---:R-:W-:Y:S02]  /*0a30*/  PRMT R133, R117.reuse, 0x7632, R133 ;  /* 0x0000763275857816 */ /* 0x044fe40000000085 */
[----:B------:R-:W-:Y:S02]  /*0a40*/  SHF.L.U32 R117, R117, 0x10, RZ ;  /* 0x0000001075757819 */ /* 0x000fe400000006ff */
[C---:B---3--:R-:W-:Y:S02]  /*0a50*/  PRMT R134, R118.reuse, 0x7632, R134 ;  /* 0x0000763276867816 */ /* 0x048fe40000000086 */
[----:B------:R-:W-:Y:S02]  /*0a60*/  SHF.L.U32 R118, R118, 0x10, RZ ;  /* 0x0000001076767819 */ /* 0x000fe400000006ff */
[----:B----4-:R-:W-:-:S02]  /*0a70*/  PRMT R135, R119, 0x7632, R135 ;  /* 0x0000763277877816 */ /* 0x010fc40000000087 */
        /* <DEDUP_REMOVED lines=40> */
.L_x_4055:
[----:B------:R-:W-:Y:S01]  /*0d00*/  UISETP.NE.U32.AND UP0, UPT, UR12, URZ, UPT ;  /* 0x0000003f0c00728c */ /* 0x000fe2000bf05070 */
[----:B------:R-:W-:Y:S01]  /*0d10*/  LOP3.LUT R0, R30, 0x7f, RZ, 0xc0, !PT ;  /* 0x0000007f1e007812 */ /* 0x000fe200078ec0ff */
[----:B-1----:R-:W0:Y:S01]  /*0d20*/  @!P0 LDC.64 R4, c[0x0][0x230] ;  /* 0x00008c00ff048b82 */ /* 0x002e220000000a00 */
[----:B------:R-:W-:Y:S01]  /*0d30*/  ULDC.64 UR4, c[0x0][0x228] ;  /* 0x00008a0000047ab9 */ /* 0x000fe20000000a00 */
[----:B------:R-:W-:Y:S02]  /*0d40*/  UISETP.NE.AND.EX UP0, UPT, UR13, URZ, UPT, UP0 ;  /* 0x0000003f0d00728c */ /* 0x000fe4000bf05300 */
[----:B------:R-:W-:Y:S01]  /*0d50*/  IMAD R23, R31, 0x780, R0 ;  /* 0x000007801f177824 */ /* 0x000fe200078e0200 */
[----:B------:R-:W-:Y:S01]  /*0d60*/  UMOV UR8, UR4 ;  /* 0x0000000400087c82 */ /* 0x000fe20008000000 */
[----:B------:R-:W-:Y:S01]  /*0d70*/  UMOV UR9, UR5 ;  /* 0x0000000500097c82 */ /* 0x000fe20008000000 */
[----:B------:R-:W-:Y:S01]  /*0d80*/  UMOV UR6, UR4 ;  /* 0x0000000400067c82 */ /* 0x000fe20008000000 */
[----:B------:R-:W1:Y:S01]  /*0d90*/  LDC.64 R2, c[0x0][0x238] ;  /* 0x00008e00ff027b82 */ /* 0x000e620000000a00 */
[----:B------:R-:W-:Y:S01]  /*0da0*/  UMOV UR7, UR5 ;  /* 0x0000000500077c82 */ /* 0x000fe20008000000 */
[----:B------:R-:W-:-:S03]  /*0db0*/  IADD3 R21, R23, 0x80, RZ ;  /* 0x0000008017157810 */ /* 0x000fc60007ffe0ff */
[----:B------:R-:W-:Y:S01]  /*0dc0*/  @!UP0 ULDC.64 UR8, c[0x0][0x220] ;  /* 0x0000880000088ab9 */ /* 0x000fe20000000a00 */
[----:B------:R-:W-:Y:S01]  /*0dd0*/  @!UP0 ULDC UR6, c[0x0][0x220] ;  /* 0x0000880000068ab9 */ /* 0x000fe20000000800 */
[C---:B------:R-:W-:Y:S01]  /*0de0*/  LEA R8, P1, R23.reuse, UR8, 0x2 ;  /* 0x0000000817087c11 */ /* 0x040fe2000f8210ff */
        /* <DEDUP_REMOVED lines=11> */
[----:B0-----:R-:W-:Y:S01]  /*0ea0*/  @!P0 IMAD.WIDE R4, R31, 0x4, R4 ;  /* 0x000000041f048825 */ /* 0x001fe200078e0204 */
[----:B------:R-:W4:Y:S01]  /*0eb0*/  LDG.E R24, desc[UR10][R6.64] ;  /* 0x0000000a06187981 */ /* 0x000f22000c1e1900 */
[----:B------:R-:W-:Y:S02]  /*0ec0*/  IADD3 R27, R23, 0x100, RZ ;  /* 0x00000100171b7810 */ /* 0x000fe40007ffe0ff */
[----:B--2---:R-:W-:Y:S01]  /*0ed0*/  MOV R8, UR8 ;  /* 0x0000000800087c02 */ /* 0x004fe20008000f00 */
[----:B------:R-:W-:Y:S01]  /*0ee0*/  UMOV UR6, UR4 ;  /* 0x0000000400067c82 */ /* 0x000fe20008000000 */
[----:B------:R-:W-:Y:S01]  /*0ef0*/  MOV R9, UR9 ;  /* 0x0000000900097c02 */ /* 0x000fe20008000f00 */
[----:B------:R-:W-:Y:S01]  /*0f00*/  UMOV UR7, UR5 ;  /* 0x0000000500077c82 */ /* 0x000fe20008000000 */
[----:B-1----:R-:W-:Y:S01]  /*0f10*/  IMAD.WIDE R2, R31, 0x4, R2 ;  /* 0x000000041f027825 */ /* 0x002fe200078e0202 */
[----:B------:R0:W2:Y:S01]  /*0f20*/  @!P0 LDG.E R0, desc[UR10][R4.64] ;  /* 0x0000000a04008981 */ /* 0x0000a2000c1e1900 */
[----:B------:R-:W-:Y:S01]  /*0f30*/  @!UP0 ULDC UR6, c[0x0][0x220] ;  /* 0x0000880000068ab9 */ /* 0x000fe20000000800 */
[----:B------:R-:W-:Y:S01]  /*0f40*/  @!UP0 ULDC UR7, c[0x0][0x224] ;  /* 0x0000890000078ab9 */ /* 0x000fe20000000800 */
[----:B------:R-:W-:Y:S01]  /*0f50*/  IMAD.WIDE.U32 R8, R27, 0x4, R8 ;  /* 0x000000041b087825 */ /* 0x000fe200078e0008 */
[----:B------:R-:W-:Y:S01]  /*0f60*/  IADD3 R25, R23, 0x180, RZ ;  /* 0x0000018017197810 */ /* 0x000fe20007ffe0ff */
[----:B------:R1:W5:Y:S04]  /*0f70*/  LDG.E R20, desc[UR10][R2.64] ;  /* 0x0000000a02147981 */ /* 0x000368000c1e1900 */
[----:B------:R-:W5:Y:S01]  /*0f80*/  LDG.E R26, desc[UR10][R8.64] ;  /* 0x0000000a081a7981 */ /* 0x000f62000c1e1900 */
[----:B0-----:R-:W-:-:S02]  /*0f90*/  MOV R4, UR6 ;  /* 0x0000000600047c02 */ /* 0x001fc40008000f00 */
[----:B------:R-:W-:Y:S01]  /*0fa0*/  MOV R5, UR7 ;  /* 0x0000000700057c02 */ /* 0x000fe20008000f00 */
[----:B------:R-:W-:Y:S01]  /*0fb0*/  UMOV UR7, UR4 ;  /* 0x0000000400077c82 */ /* 0x000fe20008000000 */
[----:B------:R-:W-:Y:S01]  /*0fc0*/  UMOV UR8, UR5 ;  /* 0x0000000500087c82 */ /* 0x000fe20008000000 */
[----:B------:R-:W-:Y:S01]  /*0fd0*/  IMAD.WIDE.U32 R4, R25, 0x4, R4 ;  /* 0x0000000419047825 */ /* 0x000fe200078e0004 */
[----:B------:R-:W-:Y:S01]  /*0fe0*/  @!UP0 ULDC UR7, c[0x0][0x220] ;  /* 0x0000880000078ab9 */ /* 0x000fe20000000800 */
[----:B------:R-:W-:Y:S01]  /*0ff0*/  @!UP0 ULDC UR8, c[0x0][0x224] ;  /* 0x0000890000088ab9 */ /* 0x000fe20000000800 */
[----:B-1----:R-:W-:Y:S02]  /*1000*/  MOV R2, UR7 ;  /* 0x0000000700027c02 */ /* 0x002fe40008000f00 */
[----:B------:R0:W5:Y:S01]  /*1010*/  LDG.E R28, desc[UR10][R4.64] ;  /* 0x0000000a041c7981 */ /* 0x000162000c1e1900 */
[----:B------:R-:W-:Y:S02]  /*1020*/  MOV R3, UR8 ;  /* 0x0000000800037c02 */ /* 0x000fe40008000f00 */
[----:B------:R-:W-:-:S05]  /*1030*/  IADD3 R155, R23, 0x200, RZ ;  /* 0x00000200179b7810 */ /* 0x000fca0007ffe0ff */
[----:B------:R-:W-:Y:S01]  /*1040*/  IMAD.WIDE.U32 R2, R155, 0x4, R2 ;  /* 0x000000049b027825 */ /* 0x000fe200078e0002 */
[----:B------:R-:W-:Y:S01]  /*1050*/  UMOV UR6, UR4 ;  /* 0x0000000400067c82 */ /* 0x000fe20008000000 */
[----:B------:R-:W-:Y:S01]  /*1060*/  UMOV UR7, UR5 ;  /* 0x0000000500077c82 */ /* 0x000fe20008000000 */
[----:B------:R-:W-:Y:S02]  /*1070*/  @!UP0 ULDC UR6, c[0x0][0x220] ;  /* 0x0000880000068ab9 */ /* 0x000fe40000000800 */
[----:B------:R1:W5:Y:S01]  /*1080*/  LDG.E R29, desc[UR10][R2.64] ;  /* 0x0000000a021d7981 */ /* 0x000362000c1e1900 */
[----:B------:R-:W-:Y:S01]  /*1090*/  @!UP0 ULDC UR7, c[0x0][0x224] ;  /* 0x0000890000078ab9 */ /* 0x000fe20000000800 */
[----:B0-----:R-:W-:Y:S02]  /*10a0*/  MOV R4, UR6 ;  /* 0x0000000600047c02 */ /* 0x001fe40008000f00 */
[----:B------:R-:W-:Y:S02]  /*10b0*/  MOV R5, UR7 ;  /* 0x0000000700057c02 */ /* 0x000fe40008000f00 */
[----:B------:R-:W-:Y:S01]  /*10c0*/  IADD3 R153, R23, 0x280, RZ ;  /* 0x0000028017997810 */ /* 0x000fe20007ffe0ff */
[----:B------:R-:W-:Y:S01]  /*10d0*/  UMOV UR8, UR4 ;  /* 0x0000000400087c82 */ /* 0x000fe20008000000 */
[----:B------:R-:W-:Y:S01]  /*10e0*/  UMOV UR9, UR5 ;  /* 0x0000000500097c82 */ /* 0x000fe20008000000 */
[----:B------:R-:W-:Y:S01]  /*10f0*/  @!UP0 ULDC UR8, c[0x0][0x220] ;  /* 0x0000880000088ab9 */ /* 0x000fe20000000800 */
[----:B------:R-:W-:Y:S01]  /*1100*/  @!UP0 ULDC UR9, c[0x0][0x224] ;  /* 0x0000890000098ab9 */ /* 0x000fe20000000800 */
[----:B------:R-:W-:Y:S01]  /*1110*/  IMAD.WIDE.U32 R6, R153, 0x4, R4 ;  /* 0x0000000499067825 */ /* 0x000fe200078e0004 */
[----:B------:R-:W-:-:S02]  /*1120*/  MOV R4, UR8 ;  /* 0x0000000800047c02 */ /* 0x000fc40008000f00 */
[----:B------:R-:W-:Y:S02]  /*1130*/  MOV R5, UR9 ;  /* 0x0000000900057c02 */ /* 0x000fe40008000f00 */
[----:B------:R-:W-:Y:S01]  /*1140*/  IADD3 R157, R23, 0x300, RZ ;  /* 0x00000300179d7810 */ /* 0x000fe20007ffe0ff */
[----:B------:R0:W5:Y:S01]  /*1150*/  LDG.E R156, desc[UR10][R6.64] ;  /* 0x0000000a069c7981 */ /* 0x000162000c1e1900 */
[----:B------:R-:W-:Y:S01]  /*1160*/  UMOV UR6, UR4 ;  /* 0x0000000400067c82 */ /* 0x000fe20008000000 */
[----:B------:R-:W-:Y:S02]  /*1170*/  UMOV UR7, UR5 ;  /* 0x0000000500077c82 */ /* 0x000fe40008000000 */
[----:B------:R-:W-:Y:S01]  /*1180*/  IMAD.WIDE.U32 R4, R157, 0x4, R4 ;  /* 0x000000049d047825 */ /* 0x000fe200078e0004 */
[----:B------:R-:W-:Y:S01]  /*1190*/  @!UP0 ULDC UR6, c[0x0][0x220] ;  /* 0x0000880000068ab9 */ /* 0x000fe20000000800 */
[----:B------:R-:W-:Y:S01]  /*11a0*/  @!UP0 ULDC UR7, c[0x0][0x224] ;  /* 0x0000890000078ab9 */ /* 0x000fe20000000800 */
[----:B-1----:R-:W-:-:S02]  /*11b0*/  MOV R2, UR6 ;  /* 0x0000000600027c02 */ /* 0x002fc40008000f00 */
[----:B------:R-:W-:Y:S01]  /*11c0*/  MOV R3, UR7 ;  /* 0x0000000700037c02 */ /* 0x000fe20008000f00 */
[----:B------:R-:W5:Y:S01]  /*11d0*/  LDG.E R158, desc[UR10][R4.64] ;  /* 0x0000000a049e7981 */ /* 0x000f62000c1e1900 */
        /* <DEDUP_REMOVED lines=21> */
[----:B-1----:R-:W-:Y:S01]  /*1330*/  IMAD.WIDE.U32 R8, R161, 0x4, R2 ;  /* 0x00000004a1087825 */ /* 0x002fe200078e0002 */
[----:B------:R-:W-:Y:S01]  /*1340*/  @!UP0 ULDC UR8, c[0x0][0x220] ;  /* 0x0000880000088ab9 */ /* 0x000fe20000000800 */
[----:B------:R-:W-:Y:S01]  /*1350*/  @!UP0 ULDC UR9, c[0x0][0x224] ;  /* 0x0000890000098ab9 */ /* 0x000fe20000000800 */
[----:B------:R-:W-:-:S02]  /*1360*/  MOV R4, UR8 ;  /* 0x0000000800047c02 */ /* 0x000fc40008000f00 */
[----:B------:R-:W5:Y:S01]  /*1370*/  LDG.E R168, desc[UR10][R8.64] ;  /* 0x0000000a08a87981 */ /* 0x000f62000c1e1900 */
[----:B------:R-:W-:Y:S02]  /*1380*/  MOV R5, UR9 ;  /* 0x0000000900057c02 */ /* 0x000fe40008000f00 */
[----:B------:R-:W-:Y:S01]  /*1390*/  IADD3 R167, R23, 0x500, RZ ;  /* 0x0000050017a77810 */ /* 0x000fe20007ffe0ff */
[----:B------:R-:W-:Y:S01]  /*13a0*/  UMOV UR6, UR4 ;  /* 0x0000000400067c82 */ /* 0x000fe20008000000 */
[----:B------:R-:W-:Y:S01]  /*13b0*/  UMOV UR7, UR5 ;  /* 0x0000000500077c82 */ /* 0x000fe20008000000 */
[----:B------:R-:W-:Y:S01]  /*13c0*/  @!UP0 ULDC UR6, c[0x0][0x220] ;  /* 0x0000880000068ab9 */ /* 0x000fe20000000800 */
[----:B------:R-:W-:Y:S01]  /*13d0*/  @!UP0 ULDC UR7, c[0x0][0x224] ;  /* 0x0000890000078ab9 */ /* 0x000fe20000000800 */
[----:B------:R-:W-:Y:S01]  /*13e0*/  IMAD.WIDE.U32 R4, R167, 0x4, R4 ;  /* 0x00000004a7047825 */ /* 0x000fe200078e0004 */
[----:B------:R-:W-:Y:S02]  /*13f0*/  MOV R2, UR6 ;  /* 0x0000000600027c02 */ /* 0x000fe40008000f00 */
[----:B------:R-:W-:-:S02]  /*1400*/  MOV R3, UR7 ;  /* 0x0000000700037c02 */ /* 0x000fc40008000f00 */
[----:B------:R-:W-:Y:S01]  /*1410*/  IADD3 R165, R23, 0x580, RZ ;  /* 0x0000058017a57810 */ /* 0x000fe20007ffe0ff */
[----:B------:R-:W5:Y:S01]  /*1420*/  LDG.E R166, desc[UR10][R4.64] ;  /* 0x0000000a04a67981 */ /* 0x000f62000c1e1900 */
[----:B------:R-:W-:Y:S01]  /*1430*/  UMOV UR7, UR4 ;  /* 0x0000000400077c82 */ /* 0x000fe20008000000 */
[----:B------:R-:W-:Y:S02]  /*1440*/  @!UP0 ULDC UR7, c[0x0][0x220] ;  /* 0x0000880000078ab9 */ /* 0x000fe40000000800 */
[----:B------:R-:W-:Y:S01]  /*1450*/  IMAD.WIDE.U32 R2, R165, 0x4, R2 ;  /* 0x00000004a5027825 */ /* 0x000fe200078e0002 */
[----:B------:R-:W-:Y:S01]  /*1460*/  UMOV UR8, UR5 ;  /* 0x0000000500087c82 */ /* 0x000fe20008000000 */
[----:B0-----:R-:W-:Y:S01]  /*1470*/  MOV R6, UR7 ;  /* 0x0000000700067c02 */ /* 0x001fe20008000f00 */
[----:B------:R-:W-:Y:S01]  /*1480*/  UMOV UR6, UR4 ;  /* 0x0000000400067c82 */ /* 0x000fe20008000000 */
[----:B------:R-:W-:Y:S01]  /*1490*/  @!UP0 ULDC UR8, c[0x0][0x224] ;  /* 0x0000890000088ab9 */ /* 0x000fe20000000800 */
[----:B------:R-:W-:Y:S01]  /*14a0*/  UMOV UR7, UR5 ;  /* 0x0000000500077c82 */ /* 0x000fe20008000000 */
[----:B------:R-:W-:Y:S01]  /*14b0*/  @!UP0 ULDC UR6, c[0x0][0x220] ;  /* 0x0000880000068ab9 */ /* 0x000fe20000000800 */
[----:B------:R-:W-:Y:S01]  /*14c0*/  @!UP0 ULDC UR7, c[0x0][0x224] ;  /* 0x0000890000078ab9 */ /* 0x000fe20000000800 */
[----:B------:R0:W5:Y:S01]  /*14d0*/  LDG.E R174, desc[UR10][R2.64] ;  /* 0x0000000a02ae7981 */ /* 0x000162000c1e1900 */
[----:B------:R-:W-:-:S02]  /*14e0*/  MOV R7, UR8 ;  /* 0x0000000800077c02 */ /* 0x000fc40008000f00 */
[C---:B------:R-:W-:Y:S02]  /*14f0*/  IADD3 R171, R23.reuse, 0x600, RZ ;  /* 0x0000060017ab7810 */ /* 0x040fe40007ffe0ff */
[----:B------:R-:W-:Y:S02]  /*1500*/  IADD3 R169, R23, 0x680, RZ ;  /* 0x0000068017a97810 */ /* 0x000fe40007ffe0ff */
[----:B0-----:R-:W-:Y:S02]  /*1510*/  MOV R2, UR6 ;  /* 0x0000000600027c02 */ /* 0x001fe40008000f00 */
[----:B------:R-:W-:Y:S01]  /*1520*/  MOV R3, UR7 ;  /* 0x0000000700037c02 */ /* 0x000fe20008000f00 */
[----:B------:R-:W-:-:S04]  /*1530*/  IMAD.WIDE.U32 R4, R171, 0x4, R6 ;  /* 0x00000004ab047825 */ /* 0x000fc800078e0006 */
[----:B------:R-:W-:Y:S01]  /*1540*/  IMAD.WIDE.U32 R8, R169, 0x4, R2 ;  /* 0x00000004a9087825 */ /* 0x000fe200078e0002 */
[----:B------:R0:W5:Y:S01]  /*1550*/  LDG.E R182, desc[UR10][R4.64] ;  /* 0x0000000a04b67981 */ /* 0x000162000c1e1900 */
[----:B------:R-:W1:Y:S01]  /*1560*/  LDC.64 R2, c[0x0][0x268] ;  /* 0x00009a00ff027b82 */ /* 0x000e620000000a00 */
[----:B------:R-:W-:Y:S01]  /*1570*/  @!UP0 ULDC UR4, c[0x0][0x220] ;  /* 0x0000880000048ab9 */ /* 0x000fe20000000800 */
[----:B------:R-:W-:Y:S01]  /*1580*/  @!UP0 ULDC UR5, c[0x0][0x224] ;  /* 0x0000890000058ab9 */ /* 0x000fe20000000800 */
[----:B------:R0:W5:Y:S01]  /*1590*/  LDG.E R184, desc[UR10][R8.64] ;  /* 0x0000000a08b87981 */ /* 0x000162000c1e1900 */
[----:B------:R-:W-:Y:S02]  /*15a0*/  MOV R6, UR4 ;  /* 0x0000000400067c02 */ /* 0x000fe40008000f00 */
[----:B------:R-:W-:Y:S02]  /*15b0*/  MOV R7, UR5 ;  /* 0x0000000500077c02 */ /* 0x000fe40008000f00 */
[----:B------:R-:W-:-:S05]  /*15c0*/  IADD3 R173, R23, 0x700, RZ ;  /* 0x0000070017ad7810 */ /* 0x000fca0007ffe0ff */
[----:B------:R-:W-:-:S05]  /*15d0*/  IMAD.WIDE.U32 R10, R173, 0x4, R6 ;  /* 0x00000004ad0a7825 */ /* 0x000fca00078e0006 */
[----:B------:R0:W5:Y:S01]  /*15e0*/  LDG.E R190, desc[UR10][R10.64] ;  /* 0x0000000a0abe7981 */ /* 0x000162000c1e1900 */
[----:B-1----:R-:W-:-:S04]  /*15f0*/  IMAD.WIDE.U32 R12, R23, 0x4, R2 ;  /* 0x00000004170c7825 */ /* 0x002fc800078e0002 */
[--C-:B0-----:R-:W-:Y:S01]  /*1600*/  IMAD.WIDE.U32 R4, R25, 0x4, R2.reuse ;  /* 0x0000000419047825 */ /* 0x101fe200078e0002 */
[----:B------:R-:W5:Y:S03]  /*1610*/  LDG.E R176, desc[UR10][R12.64] ;  /* 0x0000000a0cb07981 */ /* 0x000f66000c1e1900 */
[--C-:B------:R-:W-:Y:S01]  /*1620*/  IMAD.WIDE.U32 R18, R27, 0x4, R2.reuse ;  /* 0x000000041b127825 */ /* 0x100fe200078e0002 */
[----:B------:R-:W5:Y:S03]  /*1630*/  LDG.E R172, desc[UR10][R4.64] ;  /* 0x0000000a04ac7981 */ /* 0x000f66000c1e1900 */
        /* <DEDUP_REMOVED lines=8> */
[----:B------:R-:W-:-:S02]  /*16c0*/  IMAD.WIDE.U32 R14, R163, 0x4, R2 ;  /* 0x00000004a30e7825 */ /* 0x000fc400078e0002 */
[----:B------:R1:W5:Y:S02]  /*16d0*/  LDG.E R10, desc[UR10][R10.64] ;  /* 0x0000000a0a0a7981 */ /* 0x000364000c1e1900 */
[--C-:B0-----:R-:W-:Y:S02]  /*16e0*/  IMAD.WIDE.U32 R18, R167, 0x4, R2.reuse ;  /* 0x00000004a7127825 */ /* 0x101fe400078e0002 */
[----:B------:R0:W5:Y:S04]  /*16f0*/  LDG.E R188, desc[UR10][R14.64] ;  /* 0x0000000a0ebc7981 */ /* 0x000168000c1e1900 */
[----:B------:R-:W5:Y:S01]  /*1700*/  LDG.E R193, desc[UR10][R18.64] ;  /* 0x0000000a12c17981 */ /* 0x000f62000c1e1900 */
[----:B------:R-:W-:-:S04]  /*1710*/  IMAD.WIDE.U32 R4, R165, 0x4, R2 ;  /* 0x00000004a5047825 */ /* 0x000fc800078e0002 */
[--C-:B------:R-:W-:Y:S02]  /*1720*/  IMAD.WIDE.U32 R12, R159, 0x4, R2.reuse ;  /* 0x000000049f0c7825 */ /* 0x100fe400078e0002 */
[----:B------:R-:W5:Y:S02]  /*1730*/  LDG.E R4, desc[UR10][R4.64] ;  /* 0x0000000a04047981 */ /* 0x000f64000c1e1900 */
[--C-:B-1----:R-:W-:Y:S02]  /*1740*/  IMAD.WIDE.U32 R16, R161, 0x4, R2.reuse ;  /* 0x00000004a1107825 */ /* 0x102fe400078e0002 */
[----:B------:R-:W5:Y:S02]  /*1750*/  LDG.E R186, desc[UR10][R12.64] ;  /* 0x0000000a0cba7981 */ /* 0x000f64000c1e1900 */
[--C-:B------:R-:W-:Y:S02]  /*1760*/  IMAD.WIDE.U32 R6, R171, 0x4, R2.reuse ;  /* 0x00000004ab067825 */ /* 0x100fe400078e0002 */
[----:B------:R1:W5:Y:S04]  /*1770*/  LDG.E R192, desc[UR10][R16.64] ;  /* 0x0000000a10c07981 */ /* 0x000368000c1e1900 */
[----:B------:R-:W5:Y:S01]  /*1780*/  LDG.E R6, desc[UR10][R6.64] ;  /* 0x0000000a06067981 */ /* 0x000f62000c1e1900 */
[----:B------:R-:W-:-:S06]  /*1790*/  IMAD.WIDE.U32 R8, R169, 0x4, R2 ;  /* 0x00000004a9087825 */ /* 0x000fcc00078e0002 */
[----:B------:R-:W5:Y:S01]  /*17a0*/  LDG.E R8, desc[UR10][R8.64] ;  /* 0x0000000a08087981 */ /* 0x000f62000c1e1900 */
[----:B------:R-:W-:-:S06]  /*17b0*/  IMAD.WIDE.U32 R2, R173, 0x4, R2 ;  /* 0x00000004ad027825 */ /* 0x000fcc00078e0002 */
[----:B------:R3:W5:Y:S01]  /*17c0*/  LDG.E R2, desc[UR10][R2.64] ;  /* 0x0000000a02027981 */ /* 0x000762000c1e1900 */
[----:B------:R-:W4:Y:S08]  /*17d0*/  @P0 MUFU.RCP R11, R117 ;  /* 0x00000075000b0308 */ /* 0x000f300000001000 */
[----:B0-----:R-:W0:Y:S08]  /*17e0*/  @P0 MUFU.RCP R14, R133 ;  /* 0x00000085000e0308 */ /* 0x001e300000001000 */
[----:B------:R-:W5:Y:S08]  /*17f0*/  @P0 MUFU.RCP R194, R134 ;  /* 0x0000008600c20308 */ /* 0x000f700000001000 */
[----:B-1----:R-:W1:Y:S08]  /*1800*/  @P0 MUFU.RCP R16, R118 ;  /* 0x0000007600100308 */ /* 0x002e700000001000 */
[----:B------:R-:W1:Y:S01]  /*1810*/  @P0 MUFU.RCP R18, R119 ;  /* 0x0000007700120308 */ /* 0x000e620000001000 */
[----:B---3--:R-:W-:-:S02]  /*1820*/  SHF.L.U32 R5, R22, 0x10, RZ ;  /* 0x0000001016057819 */ /* 0x008fc400000006ff */
[----:B------:R-:W-:-:S03]  /*1830*/  PRMT R3, R22, 0x7632, R3 ;  /* 0x0000763216037816 */ /* 0x000fc60000000003 */
[----:B------:R-:W-:Y:S01]  /*1840*/  @P0 FADD.FTZ R12, -R32, R5 ;  /* 0x00000005200c0221 */ /* 0x000fe20000010100 */
[----:B------:R-:W-:Y:S02]  /*1850*/  SHF.L.U32 R15, R3, 0x10, RZ ;  /* 0x00000010030f7819 */ /* 0x000fe400000006ff */
[----:B----4-:R-:W-:Y:S01]  /*1860*/  PRMT R3, R24, 0x7632, R3 ;  /* 0x0000763218037816 */ /* 0x010fe20000000003 */
[----:B------:R-:W-:Y:S01]  /*1870*/  @P0 FMUL.FTZ R12, R12, R11 ;  /* 0x0000000b0c0c0220 */ /* 0x000fe20000410000 */
[----:B------:R-:W-:Y:S01]  /*1880*/  SHF.L.U32 R24, R24, 0x10, RZ ;  /* 0x0000001018187819 */ /* 0x000fe200000006ff */
[----:B------:R-:W-:Y:S01]  /*1890*/  @P0 FADD.FTZ R13, -R102, R15 ;  /* 0x0000000f660d0221 */ /* 0x000fe20000010100 */
[----:B------:R-:W-:Y:S01]  /*18a0*/  SHF.L.U32 R11, R3, 0x10, RZ ;  /* 0x00000010030b7819 */ /* 0x000fe200000006ff */
[----:B------:R-:W3:Y:S01]  /*18b0*/  @P0 MUFU.RCP R175, R135 ;  /* 0x0000008700af0308 */ /* 0x000ee20000001000 */
[--C-:B--2---:R-:W-:Y:S01]  /*18c0*/  @!P0 FADD.FTZ R3, R5, -R0.reuse ;  /* 0x8000000005038221 */ /* 0x104fe20000010000 */
[----:B------:R-:W-:Y:S01]  /*18d0*/  @!P0 FADD.FTZ R5, R15, -R0 ;  /* 0x800000000f058221 */ /* 0x000fe20000010000 */
[----:B0-----:R-:W-:Y:S01]  /*18e0*/  @P0 FMUL.FTZ R13, R13, R14 ;  /* 0x0000000e0d0d0220 */ /* 0x001fe20000410000 */
[----:B------:R-:W-:Y:S01]  /*18f0*/  @P0 FADD.FTZ R17, -R103, R11 ;  /* 0x0000000b67110221 */ /* 0x000fe20000010100 */
[----:B------:R-:W-:Y:S01]  /*1900*/  @P0 FADD.FTZ R15, -R33, R24 ;  /* 0x00000018210f0221 */ /* 0x000fe20000010100 */
[C---:B-----5:R-:W-:Y:S01]  /*1910*/  @!P0 FMUL.FTZ R13, R20.reuse, R5 ;  /* 0x00000005140d8220 */ /* 0x060fe20000410000 */
[----:B------:R-:W-:Y:S01]  /*1920*/  @!P0 FMUL.FTZ R12, R20, R3 ;  /* 0x00000003140c8220 */ /* 0x000fe20000410000 */
[--C-:B------:R-:W-:Y:S01]  /*1930*/  @!P0 FADD.FTZ R5, R11, -R0.reuse ;  /* 0x800000000b058221 */ /* 0x100fe20000010000 */
[----:B------:R-:W-:Y:S01]  /*1940*/  SHF.L.U32 R179, R26, 0x10, RZ ;  /* 0x000000101ab37819 */ /* 0x000fe200000006ff */
[----:B------:R-:W-:Y:S01]  /*1950*/  @!P0 FADD.FTZ R3, R24, -R0 ;  /* 0x8000000018038221 */ /* 0x000fe20000010000 */
[----:B------:R-:W-:Y:S01]  /*1960*/  PRMT R26, R26, 0x7632, R26 ;  /* 0x000076321a1a7816 */ /* 0x000fe2000000001a */
[----:B------:R-:W-:Y:S01]  /*1970*/  @P0 FMUL.FTZ R17, R17, R194 ;  /* 0x000000c211110220 */ /* 0x000fe20000410000 */
[----:B-1----:R-:W-:Y:S01]  /*1980*/  @P0 FMUL.FTZ R15, R15, R16 ;  /* 0x000000100f0f0220 */ /* 0x002fe20000410000 */
[----:B------:R-:W-:Y:S01]  /*1990*/  @P0 FADD.FTZ R19, -R34, R179 ;  /* 0x000000b322130221 */ /* 0x000fe20000010100 */
[C---:B------:R-:W-:Y:S01]  /*19a0*/  @!P0 FMUL.FTZ R17, R20.reuse, R5 ;  /* 0x0000000514118220 */ /* 0x040fe20000410000 */
[----:B------:R-:W-:Y:S01]  /*19b0*/  @!P0 FMUL.FTZ R15, R20, R3 ;  /* 0x00000003140f8220 */ /* 0x000fe20000410000 */
[----:B------:R-:W-:Y:S01]  /*19c0*/  SHF.L.U32 R181, R26, 0x10, RZ ;  /* 0x000000101ab57819 */ /* 0x000fe200000006ff */
[----:B------:R-:W-:Y:S01]  /*19d0*/  @!P0 FADD.FTZ R5, R179, -R0 ;  /* 0x80000000b3058221 */ /* 0x000fe20000010000 */
[----:B------:R-:W0:Y:S01]  /*19e0*/  @P0 MUFU.RCP R177, R136 ;  /* 0x0000008800b10308 */ /* 0x000e220000001000 */
[----:B------:R-:W-:Y:S01]  /*19f0*/  @P0 FMUL.FTZ R19, R19, R18 ;  /* 0x0000001213130220 */ /* 0x000fe20000410000 */
[----:B------:R-:W-:Y:S01]  /*1a00*/  PRMT R3, R28, 0x7632, R3 ;  /* 0x000076321c037816 */ /* 0x000fe20000000003 */
[----:B------:R-:W-:Y:S01]  /*1a10*/  @!P0 FMUL.FTZ R19, R20, R5 ;  /* 0x0000000514138220 */ /* 0x000fe20000410000 */
[----:B------:R-:W-:-:S02]  /*1a20*/  @P0 FADD.FTZ R14, -R104, R181 ;  /* 0x000000b5680e0221 */ /* 0x000fc40000010100 */
[----:B------:R-:W-:Y:S01]  /*1a30*/  SHF.L.U32 R5, R3, 0x10, RZ ;  /* 0x0000001003057819 */ /* 0x000fe200000006ff */
[----:B------:R-:W-:Y:S01]  /*1a40*/  @!P0 FADD.FTZ R3, R181, -R0 ;  /* 0x80000000b5038221 */ /* 0x000fe20000010000 */
[----:B------:R-:W1:Y:S01]  /*1a50*/  @P0 MUFU.RCP R196, R120 ;  /* 0x0000007800c40308 */ /* 0x000e620000001000 */
[----:B---3--:R-:W-:Y:S02]  /*1a60*/  @P0 FMUL.FTZ R14, R14, R175 ;  /* 0x000000af0e0e0220 */ /* 0x008fe40000410000 */
[----:B------:R-:W-:-:S05]  /*1a70*/  @!P0 FMUL.FTZ R14, R20, R3 ;  /* 0x00000003140e8220 */ /* 0x000fca0000410000 */
[----:B------:R-:W2:Y:S01]  /*1a80*/  @P0 MUFU.RCP R7, R137 ;  /* 0x0000008900070308 */ /* 0x000ea20000001000 */
[----:B------:R-:W-:Y:S01]  /*1a90*/  PRMT R3, R29, 0x7632, R3 ;  /* 0x000076321d037816 */ /* 0x000fe20000000003 */
[----:B------:R-:W-:Y:S01]  /*1aa0*/  @P0 FADD.FTZ R16, -R105, R5 ;  /* 0x0000000569100221 */ /* 0x000fe20000010100 */
[----:B------:R-:W-:Y:S02]  /*1ab0*/  SHF.L.U32 R28, R28, 0x10, RZ ;  /* 0x000000101c1c7819 */ /* 0x000fe400000006ff */
[----:B------:R-:W-:-:S03]  /*1ac0*/  SHF.L.U32 R179, R3, 0x10, RZ ;  /* 0x0000001003b37819 */ /* 0x000fc600000006ff */
[----:B------:R-:W3:Y:S01]  /*1ad0*/  @P0 MUFU.RCP R198, R121 ;  /* 0x0000007900c60308 */ /* 0x000ee20000001000 */
[----:B0-----:R-:W-:Y:S01]  /*1ae0*/  @P0 FMUL.FTZ R16, R16, R177 ;  /* 0x000000b110100220 */ /* 0x001fe20000410000 */
[----:B------:R-:W-:Y:S01]  /*1af0*/  @P0 FADD.FTZ R175, -R35, R28 ;  /* 0x0000001c23af0221 */ /* 0x000fe20000010100 */
[----:B------:R-:W-:Y:S01]  /*1b00*/  SHF.L.U32 R177, R29, 0x10, RZ ;  /* 0x000000101db17819 */ /* 0x000fe200000006ff */
[----:B------:R-:W-:Y:S01]  /*1b10*/  @P0 FADD.FTZ R18, -R106, R179 ;  /* 0x000000b36a120221 */ /* 0x000fe20000010100 */
[--C-:B------:R-:W-:Y:S01]  /*1b20*/  @!P0 FADD.FTZ R3, R28, -R0.reuse ;  /* 0x800000001c038221 */ /* 0x100fe20000010000 */
[----:B-1----:R-:W-:Y:S02]  /*1b30*/  @P0 FMUL.FTZ R175, R175, R196 ;  /* 0x000000c4afaf0220 */ /* 0x002fe40000410000 */
[----:B------:R-:W0:Y:S01]  /*1b40*/  @P0 MUFU.RCP R202, R138 ;  /* 0x0000008a00ca0308 */ /* 0x000e220000001000 */
[----:B--2---:R-:W-:Y:S01]  /*1b50*/  @P0 FMUL.FTZ R18, R18, R7 ;  /* 0x0000000712120220 */ /* 0x004fe20000410000 */
[----:B------:R-:W-:Y:S01]  /*1b60*/  @P0 FADD.FTZ R29, -R36, R177 ;  /* 0x000000b1241d0221 */ /* 0x000fe20000010100 */
[----:B------:R-:W-:Y:S01]  /*1b70*/  @!P0 FMUL.FTZ R175, R20, R3 ;  /* 0x0000000314af8220 */ /* 0x000fe20000410000 */
[C---:B------:R-:W-:Y:S01]  /*1b80*/  SHF.L.U32 R7, R156.reuse, 0x10, RZ ;  /* 0x000000109c077819 */ /* 0x040fe200000006ff */
[----:B------:R-:W-:Y:S01]  /*1b90*/  @!P0 FADD.FTZ R3, R177, -R0 ;  /* 0x80000000b1038221 */ /* 0x000fe20000010000 */
[----:B------:R-:W-:-:S02]  /*1ba0*/  PRMT R156, R156, 0x7632, R156 ;  /* 0x000076329c9c7816 */ /* 0x000fc4000000009c */
[----:B------:R-:W1:Y:S01]  /*1bb0*/  @P0 MUFU.RCP R200, R122 ;  /* 0x0000007a00c80308 */ /* 0x000e620000001000 */
[--C-:B------:R-:W-:Y:S01]  /*1bc0*/  @!P0 FADD.FTZ R5, R5, -R0.reuse ;  /* 0x8000000005058221 */ /* 0x100fe20000010000 */
[----:B---3--:R-:W-:Y:S01]  /*1bd0*/  @P0 FMUL.FTZ R29, R29, R198 ;  /* 0x000000c61d1d0220 */ /* 0x008fe20000410000 */
[----:B------:R-:W-:Y:S01]  /*1be0*/  @!P0 FMUL.FTZ R29, R20, R3 ;  /* 0x00000003141d8220 */ /* 0x000fe20000410000 */
[----:B------:R-:W-:Y:S02]  /*1bf0*/  SHF.L.U32 R22, R156, 0x10, RZ ;  /* 0x000000109c167819 */ /* 0x000fe400000006ff */
[----:B------:R-:W-:Y:S01]  /*1c00*/  PRMT R3, R158, 0x7632, R3 ;  /* 0x000076329e037816 */ /* 0x000fe20000000003 */
[----:B------:R-:W-:Y:S01]  /*1c10*/  @!P0 FMUL.FTZ R16, R20, R5 ;  /* 0x0000000514108220 */ /* 0x000fe20000410000 */
[----:B------:R-:W-:Y:S01]  /*1c20*/  @!P0 FADD.FTZ R5, R179, -R0 ;  /* 0x80000000b3058221 */ /* 0x000fe20000010000 */
[----:B------:R-:W-:Y:S01]  /*1c30*/  @P0 FADD.FTZ R179, -R107, R22 ;  /* 0x000000166bb30221 */ /* 0x000fe20000010100 */
[----:B------:R-:W-:Y:S01]  /*1c40*/  SHF.L.U32 R183, R3, 0x10, RZ ;  /* 0x0000001003b77819 */ /* 0x000fe200000006ff */
[--C-:B------:R-:W-:Y:S01]  /*1c50*/  @!P0 FADD.FTZ R3, R22, -R0.reuse ;  /* 0x8000000016038221 */ /* 0x100fe20000010000 */
[----:B------:R-:W2:Y:S01]  /*1c60*/  @P0 MUFU.RCP R9, R139 ;  /* 0x0000008b00090308 */ /* 0x000ea20000001000 */
[----:B------:R-:W-:Y:S01]  /*1c70*/  @P0 FADD.FTZ R177, -R37, R7 ;  /* 0x0000000725b10221 */ /* 0x000fe20000010100 */
[C---:B------:R-:W-:Y:S01]  /*1c80*/  @!P0 FMUL.FTZ R18, R20.reuse, R5 ;  /* 0x0000000514128220 */ /* 0x040fe20000410000 */
[----:B0-----:R-:W-:Y:S01]  /*1c90*/  @P0 FMUL.FTZ R179, R179, R202 ;  /* 0x000000cab3b30220 */ /* 0x001fe20000410000 */
[----:B------:R-:W-:Y:S01]  /*1ca0*/  @!P0 FADD.FTZ R5, R7, -R0 ;  /* 0x8000000007058221 */ /* 0x000fe20000010000 */
[----:B------:R-:W-:-:S03]  /*1cb0*/  @!P0 FMUL.FTZ R179, R20, R3 ;  /* 0x0000000314b38220 */ /* 0x000fc60000410000 */
[----:B------:R-:W0:Y:S01]  /*1cc0*/  @P0 MUFU.RCP R11, R140 ;  /* 0x0000008c000b0308 */ /* 0x000e220000001000 */
[----:B------:R-:W-:Y:S01]  /*1cd0*/  PRMT R3, R160, 0x7632, R3 ;  /* 0x00007632a0037816 */ /* 0x000fe20000000003 */
[----:B-1----:R-:W-:Y:S01]  /*1ce0*/  @P0 FMUL.FTZ R177, R177, R200 ;  /* 0x000000c8b1b10220 */ /* 0x002fe20000410000 */
[----:B------:R-:W-:-:S05]  /*1cf0*/  LOP3.LUT P1, RZ, R154, 0xff, RZ, 0xc0, !PT ;  /* 0x000000ff9aff7812 */ /* 0x000fca000782c0ff */
[----:B------:R-:W1:Y:S01]  /*1d00*/  @P0 MUFU.RCP R204, R123 ;  /* 0x0000007b00cc0308 */ /* 0x000e620000001000 */
[----:B------:R-:W-:Y:S01]  /*1d10*/  @!P0 FMUL.FTZ R177, R20, R5 ;  /* 0x0000000514b18220 */ /* 0x000fe20000410000 */
[----:B------:R-:W-:Y:S02]  /*1d20*/  SHF.L.U32 R5, R158, 0x10, RZ ;  /* 0x000000109e057819 */ /* 0x000fe400000006ff */
[----:B------:R-:W-:-:S04]  /*1d30*/  SHF.L.U32 R185, R3, 0x10, RZ ;  /* 0x0000001003b97819 */ /* 0x000fc800000006ff */
[----:B------:R-:W3:Y:S01]  /*1d40*/  @P0 MUFU.RCP R154, R124 ;  /* 0x0000007c009a0308 */ /* 0x000ee20000001000 */
[----:B------:R-:W-:Y:S01]  /*1d50*/  @P0 FADD.FTZ R181, -R38, R5 ;  /* 0x0000000526b50221 */ /* 0x000fe20000010100 */
[----:B------:R-:W-:Y:S01]  /*1d60*/  @P0 FADD.FTZ R22, -R108, R183 ;  /* 0x000000b76c160221 */ /* 0x000fe20000010100 */
[----:B------:R-:W-:Y:S01]  /*1d70*/  @!P0 FADD.FTZ R3, R5, -R0 ;  /* 0x8000000005038221 */ /* 0x000fe20000010000 */
[----:B------:R-:W-:-:S04]  /*1d80*/  @P0 FADD.FTZ R24, -R109, R185 ;  /* 0x000000b96d180221 */ /* 0x000fc80000010100 */
[----:B------:R-:W4:Y:S01]  /*1d90*/  @P0 MUFU.RCP R26, R125 ;  /* 0x0000007d001a0308 */ /* 0x000f220000001000 */
[----:B------:R-:W-:Y:S01]  /*1da0*/  SHF.L.U32 R160, R160, 0x10, RZ ;  /* 0x00000010a0a07819 */ /* 0x000fe200000006ff */
[----:B------:R-:W-:Y:S01]  /*1db0*/  @!P0 FADD.FTZ R5, R183, -R0 ;  /* 0x80000000b7058221 */ /* 0x000fe20000010000 */
[----:B--2---:R-:W-:Y:S01]  /*1dc0*/  @P0 FMUL.FTZ R22, R22, R9 ;  /* 0x0000000916160220 */ /* 0x004fe20000410000 */
[----:B0-----:R-:W-:Y:S01]  /*1dd0*/  @P0 FMUL.FTZ R24, R24, R11 ;  /* 0x0000000b18180220 */ /* 0x001fe20000410000 */
[----:B-1----:R-:W-:Y:S01]  /*1de0*/  @P0 FMUL.FTZ R181, R181, R204 ;  /* 0x000000ccb5b50220 */ /* 0x002fe20000410000 */
[----:B------:R-:W-:Y:S02]  /*1df0*/  @!P0 FMUL.FTZ R22, R20, R5 ;  /* 0x0000000514168220 */ /* 0x000fe40000410000 */
[----:B------:R-:W0:Y:S01]  /*1e00*/  @P0 MUFU.RCP R187, R141 ;  /* 0x0000008d00bb0308 */ /* 0x000e220000001000 */
[----:B------:R-:W-:Y:S01]  /*1e10*/  SHF.L.U32 R11, R162, 0x10, RZ ;  /* 0x00000010a20b7819 */ /* 0x000fe200000006ff */
[----:B------:R-:W-:Y:S01]  /*1e20*/  @P0 FADD.FTZ R183, -R39, R160 ;  /* 0x000000a027b70221 */ /* 0x000fe20000010100 */
[----:B------:R-:W-:Y:S01]  /*1e30*/  @!P0 FMUL.FTZ R181, R20, R3 ;  /* 0x0000000314b58220 */ /* 0x000fe20000410000 */
[--C-:B------:R-:W-:Y:S01]  /*1e40*/  @!P0 FADD.FTZ R5, R185, -R0.reuse ;  /* 0x80000000b9058221 */ /* 0x100fe20000010000 */
[----:B------:R-:W-:Y:S01]  /*1e50*/  @!P0 FADD.FTZ R3, R160, -R0 ;  /* 0x80000000a0038221 */ /* 0x000fe20000010000 */
[----:B------:R-:W-:Y:S01]  /*1e60*/  PRMT R162, R162, 0x7632, R162 ;  /* 0x00007632a2a27816 */ /* 0x000fe200000000a2 */
[----:B---3--:R-:W-:Y:S01]  /*1e70*/  @P0 FMUL.FTZ R183, R183, R154 ;  /* 0x0000009ab7b70220 */ /* 0x008fe20000410000 */
[----:B------:R-:W-:Y:S01]  /*1e80*/  @P0 FADD.FTZ R185, -R40, R11 ;  /* 0x0000000b28b90221 */ /* 0x000fe20000010100 */
[C---:B------:R-:W-:Y:S01]  /*1e90*/  @!P0 FMUL.FTZ R24, R20.reuse, R5 ;  /* 0x0000000514188220 */ /* 0x040fe20000410000 */
[----:B------:R-:W-:Y:S01]  /*1ea0*/  @!P0 FMUL.FTZ R183, R20, R3 ;  /* 0x0000000314b78220 */ /* 0x000fe20000410000 */
[----:B------:R-:W-:Y:S01]  /*1eb0*/  SHF.L.U32 R189, R162, 0x10, RZ ;  /* 0x00000010a2bd7819 */ /* 0x000fe200000006ff */
[--C-:B------:R-:W-:Y:S01]  /*1ec0*/  @!P0 FADD.FTZ R5, R11, -R0.reuse ;  /* 0x800000000b058221 */ /* 0x100fe20000010000 */
[----:B------:R-:W-:Y:S01]  /*1ed0*/  PRMT R3, R168, 0x7632, R3 ;  /* 0x00007632a8037816 */ /* 0x000fe20000000003 */
[----:B------:R-:W1:Y:S01]  /*1ee0*/  @P0 MUFU.RCP R28, R126 ;  /* 0x0000007e001c0308 */ /* 0x000e620000001000 */
[----:B----4-:R-:W-:Y:S01]  /*1ef0*/  @P0 FMUL.FTZ R185, R185, R26 ;  /* 0x0000001ab9b90220 */ /* 0x010fe20000410000 */
[----:B------:R-:W-:Y:S01]  /*1f00*/  @!P0 FMUL.FTZ R185, R20, R5 ;  /* 0x0000000514b98220 */ /* 0x000fe20000410000 */
[----:B------:R-:W-:Y:S01]  /*1f10*/  @P0 FADD.FTZ R26, -R110, R189 ;  /* 0x000000bd6e1a0221 */ /* 0x000fe20000010100 */
[----:B------:R-:W-:Y:S01]  /*1f20*/  SHF.L.U32 R5, R3, 0x10, RZ ;  /* 0x0000001003057819 */ /* 0x000fe200000006ff */
[----:B------:R-:W-:-:S03]  /*1f30*/  @!P0 FADD.FTZ R3, R189, -R0 ;  /* 0x80000000bd038221 */ /* 0x000fc60000010000 */
[----:B------:R-:W2:Y:S01]  /*1f40*/  @P0 MUFU.RCP R156, R142 ;  /* 0x0000008e009c0308 */ /* 0x000ea20000001000 */
[----:B0-----:R-:W-:Y:S01]  /*1f50*/  @P0 FMUL.FTZ R26, R26, R187 ;  /* 0x000000bb1a1a0220 */ /* 0x001fe20000410000 */
[----:B------:R-:W-:Y:S01]  /*1f60*/  SHF.L.U32 R168, R168, 0x10, RZ ;  /* 0x00000010a8a87819 */ /* 0x000fe200000006ff */
[----:B------:R-:W-:Y:S01]  /*1f70*/  @!P0 FMUL.FTZ R26, R20, R3 ;  /* 0x00000003141a8220 */ /* 0x000fe20000410000 */
[----:B------:R-:W-:-:S04]  /*1f80*/  PRMT R3, R166, 0x7632, R3 ;  /* 0x00007632a6037816 */ /* 0x000fc80000000003 */
[----:B------:R-:W0:Y:S01]  /*1f90*/  @P0 MUFU.RCP R7, R143 ;  /* 0x0000008f00070308 */ /* 0x000e220000001000 */
[----:B------:R-:W-:Y:S01]  /*1fa0*/  @P0 FADD.FTZ R187, -R41, R168 ;  /* 0x000000a829bb0221 */ /* 0x000fe20000010100 */
[----:B------:R-:W-:Y:S01]  /*1fb0*/  SHF.L.U32 R201, R3, 0x10, RZ ;  /* 0x0000001003c97819 */ /* 0x000fe200000006ff */
[----:B------:R-:W-:Y:S01]  /*1fc0*/  @P0 FADD.FTZ R189, -R111, R5 ;  /* 0x000000056fbd0221 */ /* 0x000fe20000010100 */
[----:B------:R-:W-:-:S04]  /*1fd0*/  @!P0 FADD.FTZ R5, R5, -R0 ;  /* 0x8000000005058221 */ /* 0x000fc80000010000 */
[----:B------:R-:W3:Y:S01]  /*1fe0*/  @P0 MUFU.RCP R158, R127 ;  /* 0x0000007f009e0308 */ /* 0x000ee20000001000 */
[----:B-1----:R-:W-:Y:S01]  /*1ff0*/  @P0 FMUL.FTZ R187, R187, R28 ;  /* 0x0000001cbbbb0220 */ /* 0x002fe20000410000 */
[----:B------:R-:W-:Y:S01]  /*2000*/  @P0 FADD.FTZ R28, -R112, R201 ;  /* 0x000000c9701c0221 */ /* 0x000fe20000010100 */
[----:B--2---:R-:W-:Y:S01]  /*2010*/  @P0 FMUL.FTZ R189, R189, R156 ;  /* 0x0000009cbdbd0220 */ /* 0x004fe20000410000 */
[----:B------:R-:W-:Y:S01]  /*2020*/  @!P0 FMUL.FTZ R189, R20, R5 ;  /* 0x0000000514bd8220 */ /* 0x000fe20000410000 */
[----:B------:R-:W-:-:S03]  /*2030*/  SHF.L.U32 R199, R166, 0x10, RZ ;  /* 0x00000010a6c77819 */ /* 0x000fc600000006ff */
[----:B------:R-:W1:Y:S01]  /*2040*/  @P0 MUFU.RCP R195, R129 ;  /* 0x0000008100c30308 */ /* 0x000e620000001000 */
[--C-:B------:R-:W-:Y:S01]  /*2050*/  @!P0 FADD.FTZ R5, R201, -R0.reuse ;  /* 0x80000000c9058221 */ /* 0x100fe20000010000 */
[----:B0-----:R-:W-:Y:S01]  /*2060*/  @P0 FMUL.FTZ R28, R28, R7 ;  /* 0x000000071c1c0220 */ /* 0x001fe20000410000 */
[----:B------:R-:W-:Y:S01]  /*2070*/  @!P0 FADD.FTZ R3, R168, -R0 ;  /* 0x80000000a8038221 */ /* 0x000fe20000010000 */
[----:B------:R-:W-:-:S04]  /*2080*/  SHF.L.U32 R156, R174, 0x10, RZ ;  /* 0x00000010ae9c7819 */ /* 0x000fc800000006ff */
[----:B------:R-:W0:Y:S01]  /*2090*/  @P0 MUFU.RCP R11, R144 ;  /* 0x00000090000b0308 */ /* 0x000e220000001000 */
[----:B------:R-:W-:Y:S01]  /*20a0*/  PRMT R174, R174, 0x7632, R174 ;  /* 0x00007632aeae7816 */ /* 0x000fe200000000ae */
[----:B------:R-:W-:Y:S01]  /*20b0*/  @!P0 FMUL.FTZ R28, R20, R5 ;  /* 0x00000005141c8220 */ /* 0x000fe20000410000 */
[----:B------:R-:W-:Y:S01]  /*20c0*/  @P0 FADD.FTZ R191, -R42, R199 ;  /* 0x000000c72abf0221 */ /* 0x000fe20000010100 */
[----:B------:R-:W-:-:S04]  /*20d0*/  SHF.L.U32 R5, R182, 0x10, RZ ;  /* 0x00000010b6057819 */ /* 0x000fc800000006ff */
[----:B------:R-:W2:Y:S01]  /*20e0*/  @P0 MUFU.RCP R9, R128 ;  /* 0x0000008000090308 */ /* 0x000ea20000001000 */
[----:B------:R-:W-:Y:S01]  /*20f0*/  @!P0 FMUL.FTZ R187, R20, R3 ;  /* 0x0000000314bb8220 */ /* 0x000fe20000410000 */
[----:B------:R-:W-:-:S06]  /*2100*/  @!P0 FADD.FTZ R3, R199, -R0 ;  /* 0x80000000c7038221 */ /* 0x000fcc0000010000 */
[----:B------:R-:W4:Y:S01]  /*2110*/  @P0 MUFU.RCP R7, R130 ;  /* 0x0000008200070308 */ /* 0x000f220000001000 */
[----:B------:R-:W-:Y:S01]  /*2120*/  SHF.L.U32 R174, R174, 0x10, RZ ;  /* 0x00000010aeae7819 */ /* 0x000fe200000006ff */
[----:B---3--:R-:W-:Y:S01]  /*2130*/  @P0 FMUL.FTZ R191, R191, R158 ;  /* 0x0000009ebfbf0220 */ /* 0x008fe20000410000 */
[----:B------:R-:W-:Y:S01]  /*2140*/  @P0 FADD.FTZ R158, -R44, R5 ;  /* 0x000000052c9e0221 */ /* 0x000fe20000010100 */
[----:B------:R-:W-:-:S04]  /*2150*/  SHF.L.U32 R166, R184, 0x10, RZ ;  /* 0x00000010b8a67819 */ /* 0x000fc800000006ff */
[----:B------:R-:W3:Y:S01]  /*2160*/  @P0 MUFU.RCP R197, R145 ;  /* 0x0000009100c50308 */ /* 0x000ee20000001000 */
[----:B------:R-:W-:Y:S01]  /*2170*/  @!P0 FMUL.FTZ R191, R20, R3 ;  /* 0x0000000314bf8220 */ /* 0x000fe20000410000 */
[----:B------:R-:W-:Y:S01]  /*2180*/  PRMT R182, R182, 0x7632, R182 ;  /* 0x00007632b6b67816 */ /* 0x000fe200000000b6 */
[----:B------:R-:W-:Y:S01]  /*2190*/  @P0 FADD.FTZ R154, -R43, R156 ;  /* 0x0000009c2b9a0221 */ /* 0x000fe20000010100 */
[----:B------:R-:W-:Y:S01]  /*21a0*/  @!P0 FADD.FTZ R3, R156, -R0 ;  /* 0x800000009c038221 */ /* 0x000fe20000010000 */
[----:B------:R-:W-:Y:S01]  /*21b0*/  @P0 FADD.FTZ R156, -R113, R174 ;  /* 0x000000ae719c0221 */ /* 0x000fe20000010100 */
[----:B-1----:R-:W-:Y:S02]  /*21c0*/  @P0 FMUL.FTZ R158, R158, R195 ;  /* 0x000000c39e9e0220 */ /* 0x002fe40000410000 */
[----:B------:R-:W1:Y:S01]  /*21d0*/  @P0 MUFU.RCP R168, R146 ;  /* 0x0000009200a80308 */ /* 0x000e620000001000 */
[----:B------:R-:W-:Y:S01]  /*21e0*/  SHF.L.U32 R195, R182, 0x10, RZ ;  /* 0x00000010b6c37819 */ /* 0x000fe200000006ff */
[----:B------:R-:W-:Y:S01]  /*21f0*/  @P0 FADD.FTZ R162, -R45, R166 ;  /* 0x000000a62da20221 */ /* 0x000fe20000010100 */
[----:B0-----:R-:W-:Y:S01]  /*2200*/  @P0 FMUL.FTZ R156, R156, R11 ;  /* 0x0000000b9c9c0220 */ /* 0x001fe20000410000 */
[----:B------:R-:W-:Y:S01]  /*2210*/  PRMT R184, R184, 0x7632, R184 ;  /* 0x00007632b8b87816 */ /* 0x000fe200000000b8 */
[----:B--2---:R-:W-:Y:S01]  /*2220*/  @P0 FMUL.FTZ R154, R154, R9 ;  /* 0x000000099a9a0220 */ /* 0x004fe20000410000 */
[----:B------:R-:W-:Y:S01]  /*2230*/  @!P0 FMUL.FTZ R154, R20, R3 ;  /* 0x00000003149a8220 */ /* 0x000fe20000410000 */
[--C-:B------:R-:W-:Y:S01]  /*2240*/  @!P0 FADD.FTZ R5, R5, -R0.reuse ;  /* 0x8000000005058221 */ /* 0x100fe20000010000 */
[----:B------:R-:W0:Y:S01]  /*2250*/  @P0 MUFU.RCP R11, R147 ;  /* 0x00000093000b0308 */ /* 0x000e220000001000 */
[----:B----4-:R-:W-:Y:S01]  /*2260*/  @P0 FMUL.FTZ R162, R162, R7 ;  /* 0x00000007a2a20220 */ /* 0x010fe20000410000 */
[----:B------:R-:W-:Y:S01]  /*2270*/  @!P0 FADD.FTZ R3, R174, -R0 ;  /* 0x80000000ae038221 */ /* 0x000fe20000010000 */
[----:B------:R-:W-:Y:S01]  /*2280*/  @P0 FADD.FTZ R160, -R114, R195 ;  /* 0x000000c372a00221 */ /* 0x000fe20000010100 */
[----:B------:R-:W-:-:S02]  /*2290*/  SHF.L.U32 R7, R190, 0x10, RZ ;  /* 0x00000010be077819 */ /* 0x000fc400000006ff */
[----:B------:R-:W-:Y:S02]  /*22a0*/  SHF.L.U32 R184, R184, 0x10, RZ ;  /* 0x00000010b8b87819 */ /* 0x000fe400000006ff */
[----:B------:R-:W-:Y:S01]  /*22b0*/  PRMT R190, R190, 0x7632, R190 ;  /* 0x00007632bebe7816 */ /* 0x000fe200000000be */
[C---:B------:R-:W-:Y:S01]  /*22c0*/  @!P0 FMUL.FTZ R158, R20.reuse, R5 ;  /* 0x00000005149e8220 */ /* 0x040fe20000410000 */
[----:B------:R-:W-:Y:S01]  /*22d0*/  @!P0 FMUL.FTZ R156, R20, R3 ;  /* 0x00000003149c8220 */ /* 0x000fe20000410000 */
[----:B---3--:R-:W-:Y:S01]  /*22e0*/  @P0 FMUL.FTZ R160, R160, R197 ;  /* 0x000000c5a0a00220 */ /* 0x008fe20000410000 */
[--C-:B------:R-:W-:Y:S01]  /*22f0*/  @!P0 FADD.FTZ R5, R166, -R0.reuse ;  /* 0x80000000a6058221 */ /* 0x100fe20000010000 */
[----:B------:R-:W-:Y:S01]  /*2300*/  @!P0 FADD.FTZ R3, R195, -R0 ;  /* 0x80000000c3038221 */ /* 0x000fe20000010000 */
[----:B------:R-:W-:Y:S01]  /*2310*/  SHF.L.U32 R197, R190, 0x10, RZ ;  /* 0x00000010bec57819 */ /* 0x000fe200000006ff */
[----:B------:R-:W2:Y:S01]  /*2320*/  @P0 MUFU.RCP R9, R131 ;  /* 0x0000008300090308 */ /* 0x000ea20000001000 */
[----:B------:R-:W-:Y:S01]  /*2330*/  @P0 FADD.FTZ R195, -R115, R184 ;  /* 0x000000b873c30221 */ /* 0x000fe20000010100 */
[C---:B------:R-:W-:Y:S01]  /*2340*/  @!P0 FMUL.FTZ R162, R20.reuse, R5 ;  /* 0x0000000514a28220 */ /* 0x040fe20000410000 */
[----:B------:R-:W-:Y:S01]  /*2350*/  @!P0 FMUL.FTZ R160, R20, R3 ;  /* 0x0000000314a08220 */ /* 0x000fe20000410000 */
[----:B------:R-:W-:Y:S01]  /*2360*/  @P0 FADD.FTZ R166, -R46, R7 ;  /* 0x000000072ea60221 */ /* 0x000fe20000010100 */
[--C-:B------:R-:W-:Y:S01]  /*2370*/  @!P0 FADD.FTZ R5, R7, -R0.reuse ;  /* 0x8000000007058221 */ /* 0x100fe20000010000 */
[----:B-1----:R-:W-:Y:S01]  /*2380*/  @P0 FMUL.FTZ R195, R195, R168 ;  /* 0x000000a8c3c30220 */ /* 0x002fe20000410000 */
[--C-:B------:R-:W-:Y:S01]  /*2390*/  @!P0 FADD.FTZ R3, R184, -R0.reuse ;  /* 0x80000000b8038221 */ /* 0x100fe20000010000 */
[--C-:B------:R-:W-:Y:S01]  /*23a0*/  @!P0 FADD.FTZ R7, R197, -R0.reuse ;  /* 0x80000000c5078221 */ /* 0x100fe20000010000 */
[----:B------:R-:W-:Y:S01]  /*23b0*/  @P0 FADD.FTZ R168, -R116, R197 ;  /* 0x000000c574a80221 */ /* 0x000fe20000010100 */
[----:B------:R-:W-:-:S02]  /*23c0*/  PRMT R0, R176, 0x7632, R0 ;  /* 0x00007632b0007816 */ /* 0x000fc40000000000 */
[----:B------:R-:W-:Y:S01]  /*23d0*/  SHF.L.U32 R176, R176, 0x10, RZ ;  /* 0x00000010b0b07819 */ /* 0x000fe200000006ff */
[----:B0-----:R-:W-:Y:S01]  /*23e0*/  @P0 FMUL.FTZ R168, R168, R11 ;  /* 0x0000000ba8a80220 */ /* 0x001fe20000410000 */
[----:B------:R-:W-:Y:S02]  /*23f0*/  SHF.L.U32 R174, R0, 0x10, RZ ;  /* 0x0000001000ae7819 */ /* 0x000fe400000006ff */
[----:B------:R-:W-:Y:S01]  /*2400*/  PRMT R11, R172, 0x7632, R11 ;  /* 0x00007632ac0b7816 */ /* 0x000fe2000000000b */
[----:B------:R-:W-:Y:S01]  /*2410*/  FMUL.FTZ R0, R117, R176 ;  /* 0x000000b075007220 */ /* 0x000fe20000410000 */
[----:B------:R-:W-:Y:S01]  /*2420*/  @!P0 FMUL.FTZ R168, R20, R7 ;  /* 0x0000000714a88220 */ /* 0x000fe20000410000 */
[C---:B------:R-:W-:Y:S01]  /*2430*/  FADD.FTZ R101, R176.reuse, R101 ;  /* 0x00000065b0657221 */ /* 0x040fe20000010000 */
[----:B------:R-:W-:Y:S01]  /*2440*/  FFMA.FTZ R73, R176, R12, R73 ;  /* 0x0000000cb0497223 */ /* 0x000fe20000010049 */
[C---:B------:R-:W-:Y:S01]  /*2450*/  PRMT R7, R164.reuse, 0x7632, R7 ;  /* 0x00007632a4077816 */ /* 0x040fe20000000007 */
[----:B------:R-:W-:Y:S01]  /*2460*/  FADD.FTZ R213, RZ, R0 ;  /* 0x00000000ffd57221 */ /* 0x000fe20000010000 */
[----:B------:R-:W-:Y:S01]  /*2470*/  SHF.L.U32 R197, R164, 0x10, RZ ;  /* 0x00000010a4c57819 */ /* 0x000fe200000006ff */
[----:B------:R-:W-:Y:S01]  /*2480*/  FMUL.FTZ R164, R133, R174 ;  /* 0x000000ae85a47220 */ /* 0x000fe20000410000 */
[----:B------:R-:W-:Y:S01]  /*2490*/  SHF.L.U32 R200, R11, 0x10, RZ ;  /* 0x000000100bc87819 */ /* 0x000fe200000006ff */
[----:B------:R-:W-:Y:S01]  /*24a0*/  FFMA.FTZ R11, R0, R12, RZ ;  /* 0x0000000c000b7223 */ /* 0x000fe200000100ff */
[----:B------:R-:W-:-:S02]  /*24b0*/  PRMT R176, R178, 0x7632, R176 ;  /* 0x00007632b2b07816 */ /* 0x000fc400000000b0 */
[----:B------:R-:W-:Y:S01]  /*24c0*/  SHF.L.U32 R203, R178, 0x10, RZ ;  /* 0x00000010b2cb7819 */ /* 0x000fe200000006ff */
[----:B--2---:R-:W-:Y:S01]  /*24d0*/  @P0 FMUL.FTZ R166, R166, R9 ;  /* 0x00000009a6a60220 */ /* 0x004fe20000410000 */
[C---:B------:R-:W-:Y:S02]  /*24e0*/  PRMT R178, R180.reuse, 0x7632, R178 ;  /* 0x00007632b4b27816 */ /* 0x040fe400000000b2 */
[----:B------:R-:W-:Y:S02]  /*24f0*/  SHF.L.U32 R205, R180, 0x10, RZ ;  /* 0x00000010b4cd7819 */ /* 0x000fe400000006ff */
[C---:B------:R-:W-:Y:S02]  /*2500*/  PRMT R184, R188.reuse, 0x7632, R184 ;  /* 0x00007632bcb87816 */ /* 0x040fe400000000b8 */
[----:B------:R-:W-:Y:S02]  /*2510*/  SHF.L.U32 R209, R188, 0x10, RZ ;  /* 0x00000010bcd17819 */ /* 0x000fe400000006ff */
[----:B------:R-:W-:-:S02]  /*2520*/  PRMT R180, R10, 0x7632, R180 ;  /* 0x000076320ab47816 */ /* 0x000fc400000000b4 */
[----:B------:R-:W-:Y:S02]  /*2530*/  SHF.L.U32 R190, R10, 0x10, RZ ;  /* 0x000000100abe7819 */ /* 0x000fe400000006ff */
[C---:B------:R-:W-:Y:S02]  /*2540*/  PRMT R196, R193.reuse, 0x7632, R196 ;  /* 0x00007632c1c47816 */ /* 0x040fe400000000c4 */
[----:B------:R-:W-:Y:S01]  /*2550*/  SHF.L.U32 R188, R193, 0x10, RZ ;  /* 0x00000010c1bc7819 */ /* 0x000fe200000006ff */
[----:B------:R-:W-:Y:S01]  /*2560*/  FADD.FTZ R213, R213, R164 ;  /* 0x000000a4d5d57221 */ /* 0x000fe20000010000 */
[----:B------:R-:W-:Y:S01]  /*2570*/  PRMT R9, R170, 0x7632, R9 ;  /* 0x00007632aa097816 */ /* 0x000fe20000000009 */
        /* <DEDUP_REMOVED lines=8> */
[----:B------:R-:W-:Y:S01]  /*2600*/  FMUL.FTZ R190, R134, R193 ;  /* 0x000000c186be7220 */ /* 0x000fe20000410000 */
        /* <DEDUP_REMOVED lines=32> */
[----:B------:R-:W-:-:S02]  /*2810*/  PRMT R182, R186, 0x7632, R182 ;  /* 0x00007632bab67816 */ /* 0x000fc400000000b6 */
[----:B------:R-:W-:Y:S01]  /*2820*/  SHF.L.U32 R207, R186, 0x10, RZ ;  /* 0x00000010bacf7819 */ /* 0x000fe200000006ff */
[C---:B------:R-:W-:Y:S01]  /*2830*/  FADD.FTZ R94, R203.reuse, R94 ;  /* 0x0000005ecb5e7221 */ /* 0x040fe20000010000 */
[C---:B------:R-:W-:Y:S01]  /*2840*/  PRMT R186, R192.reuse, 0x7632, R186 ;  /* 0x00007632c0ba7816 */ /* 0x040fe200000000ba */
[----:B------:R-:W-:Y:S01]  /*2850*/  FFMA.FTZ R66, R203, R29, R66 ;  /* 0x0000001dcb427223 */ /* 0x000fe20000010042 */
[----:B------:R-:W-:Y:S02]  /*2860*/  SHF.L.U32 R211, R192, 0x10, RZ ;  /* 0x00000010c0d37819 */ /* 0x000fe400000006ff */
[----:B------:R-:W-:Y:S01]  /*2870*/  SHF.L.U32 R202, R176, 0x10, RZ ;  /* 0x00000010b0ca7819 */ /* 0x000fe200000006ff */
[----:B------:R-:W-:Y:S01]  /*2880*/  FMUL.FTZ R176, R121, R203 ;  /* 0x000000cb79b07220 */ /* 0x000fe20000410000 */
[----:B------:R-:W-:Y:S01]  /*2890*/  PRMT R192, R6, 0x7632, R192 ;  /* 0x0000763206c07816 */ /* 0x000fe200000000c0 */
        /* <DEDUP_REMOVED lines=15> */
[C---:B------:R-:W-:Y:S01]  /*2990*/  FADD.FTZ R50, R9.reuse, R50 ;  /* 0x0000003209327221 */ /* 0x040fe20000010000 */
[-C--:B------:R-:W-:Y:S01]  /*29a0*/  FFMA.FTZ R90, R9, R179.reuse, R90 ;  /* 0x000000b3095a7223 */ /* 0x080fe2000001005a */
        /* <DEDUP_REMOVED lines=24> */
[----:B------:R-:W-:Y:S01]  /*2b30*/  PRMT R6, R8, 0x7632, R6 ;  /* 0x0000763208067816 */ /* 0x000fe20000000006 */
[----:B------:R-:W-:Y:S01]  /*2b40*/  FFMA.FTZ R56, R211, R187, R56 ;  /* 0x000000bbd3387223 */ /* 0x000fe20000010038 */
[----:B------:R-:W-:Y:S01]  /*2b50*/  SHF.L.U32 R208, R184, 0x10, RZ ;  /* 0x00000010b8d07819 */ /* 0x000fe200000006ff */
[----:B------:R-:W-:Y:S01]  /*2b60*/  FMUL.FTZ R186, R126, R211 ;  /* 0x000000d37eba7220 */ /* 0x000fe20000410000 */
[----:B------:R-:W-:Y:S01]  /*2b70*/  FMUL.FTZ R184, R125, R209 ;  /* 0x000000d17db87220 */ /* 0x000fe20000410000 */
[----:B------:R-:W-:Y:S01]  /*2b80*/  FADD.FTZ R11, R10, R207 ;  /* 0x000000cf0a0b7221 */ /* 0x000fe20000010000 */
[----:B------:R-:W-:Y:S01]  /*2b90*/  FFMA.FTZ R211, R207, R24, R194 ;  /* 0x00000018cfd37223 */ /* 0x000fe200000100c2 */
[C---:B------:R-:W-:Y:S01]  /*2ba0*/  FADD.FTZ R86, R209.reuse, R86 ;  /* 0x00000056d1567221 */ /* 0x040fe20000010000 */
[-C--:B------:R-:W-:Y:S01]  /*2bb0*/  FFMA.FTZ R58, R209, R185.reuse, R58 ;  /* 0x000000b9d13a7223 */ /* 0x080fe2000001003a */
[----:B------:R-:W-:Y:S01]  /*2bc0*/  SHF.L.U32 R9, R6, 0x10, RZ ;  /* 0x0000001006097819 */ /* 0x000fe200000006ff */
        /* <DEDUP_REMOVED lines=11> */
[C---:B------:R-:W-:Y:S01]  /*2c80*/  FADD.FTZ R48, R7.reuse, R48 ;  /* 0x0000003007307221 */ /* 0x040fe20000010000 */
[-C--:B------:R-:W-:Y:S01]  /*2c90*/  FFMA.FTZ R82, R7, R189.reuse, R82 ;  /* 0x000000bd07527223 */ /* 0x080fe20000010052 */
        /* <DEDUP_REMOVED lines=9> */
[----:B------:R-:W-:Y:S02]  /*2d30*/  FFMA.FTZ R10, R211, R28, R10 ;  /* 0x0000001cd30a7223 */ /* 0x000fe4000001000a */
        /* <DEDUP_REMOVED lines=8> */
[----:B------:R-:W-:Y:S01]  /*2dc0*/  FFMA.FTZ R10, R205, R158, R10 ;  /* 0x0000009ecd0a7223 */ /* 0x000fe2000001000a */
[----:B------:R-:W-:Y:S01]  /*2dd0*/  @!P0 FMUL.FTZ R195, R20, R3 ;  /* 0x0000000314c38220 */ /* 0x000fe20000410000 */
[----:B------:R-:W-:Y:S01]  /*2de0*/  FMUL.FTZ R213, R130, R8 ;  /* 0x0000000882d57220 */ /* 0x000fe20000410000 */
[----:B------:R-:W-:Y:S01]  /*2df0*/  FADD.FTZ R6, R6, R217 ;  /* 0x000000d906067221 */ /* 0x000fe20000010000 */
[----:B------:R-:W-:Y:S01]  /*2e00*/  FFMA.FTZ R10, R217, R160, R10 ;  /* 0x000000a0d90a7223 */ /* 0x000fe2000001000a */
[----:B------:R-:W-:Y:S01]  /*2e10*/  PRMT R4, R2, 0x7632, R4 ;  /* 0x0000763202047816 */ /* 0x000fe20000000004 */
[----:B------:R-:W-:Y:S01]  /*2e20*/  FADD.FTZ R76, R196, R76 ;  /* 0x0000004cc44c7221 */ /* 0x000fe20000010000 */
[----:B------:R-:W-:Y:S01]  /*2e30*/  SHF.L.U32 R2, R2, 0x10, RZ ;  /* 0x0000001002027819 */ /* 0x000fe200000006ff */
        /* <DEDUP_REMOVED lines=56> */
.L_x_4066:
        /* <DEDUP_REMOVED lines=23> */
[----:B------:R-:W-:Y:S01]  /*3330*/  FMUL.FTZ R10, R10, 0.00026041668024845421314 ;  /* 0x398888890a0a7820 */ /* 0x000fe20000410000 */
[----:B------:R-:W-:-:S04]  /*3340*/  FMUL.FTZ R3, R4, 0.00026041668024845421314 ;  /* 0x3988888904037820 */ /* 0x000fc80000410000 */
        /* <DEDUP_REMOVED lines=53> */
[----:B------:R-:W-:Y:S01]  /*36a0*/  FADD.FTZ R181, R180, -R181 ;  /* 0x800000b5b4b57221 */ /* 0x000fe20000010000 */
[C---:B------:R-:W-:Y:S01]  /*36b0*/  FMUL.FTZ R19, R20.reuse, R19 ;  /* 0x0000001314137220 */ /* 0x040fe20000410000 */
[----:B------:R-:W-:Y:S01]  /*36c0*/  FMUL.FTZ R4, R20, R193 ;  /* 0x000000c114047220 */ /* 0x000fe20000410000 */
[----:B------:R-:W-:Y:S01]  /*36d0*/  LEA R22, P2, R23, UR14, 0x2 ;  /* 0x0000000e17167c11 */ /* 0x000fe2000f8410ff */
        /* <DEDUP_REMOVED lines=24> */
[----:B------:R-:W-:Y:S01]  /*3860*/  FMUL.FTZ R14, R20, R207 ;  /* 0x000000cf140e7220 */ /* 0x000fe20000410000 */
[----:B------:R-:W-:Y:S01]  /*3870*/  F2FP.BF16.F32.PACK_AB R195, R8, R3 ;  /* 0x0000000308c3723e */ /* 0x000fe200000010ff */
[----:B0-----:R-:W-:Y:S01]  /*3880*/  IMAD.WIDE.U32 R2, R21, 0x4, R28 ;  /* 0x0000000415027825 */ /* 0x001fe200078e001c */
[----:B------:R-:W-:-:S03]  /*3890*/  LEA.HI.X R23, R23, UR15, RZ, 0x2, P2 ;  /* 0x0000000f17177c11 */ /* 0x000fc600090f14ff */
[----:B------:R-:W-:Y:S01]  /*38a0*/  FMUL.FTZ R185, R20, R185 ;  /* 0x000000b914b97220 */ /* 0x000fe20000410000 */
[----:B------:R-:W-:Y:S01]  /*38b0*/  F2FP.BF16.F32.PACK_AB R193, R4, R19 ;  /* 0x0000001304c1723e */ /* 0x000fe200000010ff */
[----:B------:R-:W-:Y:S01]  /*38c0*/  FMUL.FTZ R16, R20, R209 ;  /* 0x000000d114107220 */ /* 0x000fe20000410000 */
[----:B------:R-:W-:Y:S01]  /*38d0*/  F2FP.BF16.F32.PACK_AB R175, R6, R175 ;  /* 0x000000af06af723e */ /* 0x000fe200000010ff */
        /* <DEDUP_REMOVED lines=11> */
[----:B------:R-:W-:Y:S01]  /*3990*/  FMUL.FTZ R20, R20, R219 ;  /* 0x000000db14147220 */ /* 0x000fe20000410000 */
[----:B------:R-:W-:Y:S01]  /*39a0*/  F2FP.BF16.F32.PACK_AB R177, R10, R177 ;  /* 0x000000b10ab1723e */ /* 0x000fe200000010ff */
[----:B------:R0:W-:Y:S01]  /*39b0*/  STG.E desc[UR10][R22.64], R179 ;  /* 0x000000b316007986 */ /* 0x0001e2000c10190a */
[--C-:B------:R-:W-:Y:S01]  /*39c0*/  IMAD.WIDE.U32 R8, R155, 0x4, R28.reuse ;  /* 0x000000049b087825 */ /* 0x100fe200078e001c */
[----:B------:R-:W-:Y:S02]  /*39d0*/  F2FP.BF16.F32.PACK_AB R181, R12, R181 ;  /* 0x000000b50cb5723e */ /* 0x000fe400000010ff */
[----:B------:R-:W-:Y:S01]  /*39e0*/  F2FP.BF16.F32.PACK_AB R183, R14, R183 ;  /* 0x000000b70eb7723e */ /* 0x000fe200000010ff */
[--C-:B------:R-:W-:Y:S01]  /*39f0*/  IMAD.WIDE.U32 R10, R153, 0x4, R28.reuse ;  /* 0x00000004990a7825 */ /* 0x100fe200078e001c */
[----:B------:R1:W-:Y:S01]  /*3a00*/  STG.E desc[UR10][R2.64], R189 ;  /* 0x000000bd02007986 */ /* 0x0003e2000c10190a */
[----:B------:R-:W-:Y:S02]  /*3a10*/  F2FP.BF16.F32.PACK_AB R185, R16, R185 ;  /* 0x000000b910b9723e */ /* 0x000fe400000010ff */
[----:B------:R-:W-:Y:S01]  /*3a20*/  IMAD.WIDE.U32 R12, R157, 0x4, R28 ;  /* 0x000000049d0c7825 */ /* 0x000fe200078e001c */
[----:B------:R1:W-:Y:S01]  /*3a30*/  STG.E desc[UR10][R4.64], R193 ;  /* 0x000000c104007986 */ /* 0x0003e2000c10190a */
[----:B------:R-:W-:-:S02]  /*3a40*/  F2FP.BF16.F32.PACK_AB R187, R18, R187 ;  /* 0x000000bb12bb723e */ /* 0x000fc400000010ff */
[--C-:B------:R-:W-:Y:S01]  /*3a50*/  IMAD.WIDE.U32 R14, R159, 0x4, R28.reuse ;  /* 0x000000049f0e7825 */ /* 0x100fe200078e001c */
[----:B------:R1:W-:Y:S01]  /*3a60*/  STG.E desc[UR10][R6.64], R175 ;  /* 0x000000af06007986 */ /* 0x0003e2000c10190a */
[----:B------:R-:W-:Y:S02]  /*3a70*/  F2FP.BF16.F32.PACK_AB R221, R20, R221 ;  /* 0x000000dd14dd723e */ /* 0x000fe400000010ff */
        /* <DEDUP_REMOVED lines=9> */
[--C-:B0-----:R-:W-:Y:S01]  /*3b10*/  IMAD.WIDE.U32 R22, R165, 0x4, R28.reuse ;  /* 0x00000004a5167825 */ /* 0x101fe200078e001c */
[----:B------:R1:W-:Y:S01]  /*3b20*/  STG.E desc[UR10][R14.64], R183 ;  /* 0x000000b70e007986 */ /* 0x0003e2000c10190a */
[----:B------:R-:W-:Y:S02]  /*3b30*/  F2FP.BF16.F32.PACK_AB R213, R156, R213 ;  /* 0x000000d59cd5723e */ /* 0x000fe400000010ff */
[----:B------:R-:W-:Y:S01]  /*3b40*/  IMAD.WIDE.U32 R24, R171, 0x4, R28 ;  /* 0x00000004ab187825 */ /* 0x000fe200078e001c */
[----:B------:R1:W-:Y:S01]  /*3b50*/  STG.E desc[UR10][R16.64], R185 ;  /* 0x000000b910007986 */ /* 0x0003e2000c10190a */
[----:B------:R-:W-:-:S02]  /*3b60*/  ISETP.GE.AND P2, PT, R31, UR17, PT ;  /* 0x000000111f007c0c */ /* 0x000fc4000bf46270 */
[--C-:B------:R-:W-:Y:S01]  /*3b70*/  IMAD.WIDE.U32 R26, R169, 0x4, R28.reuse ;  /* 0x00000004a91a7825 */ /* 0x100fe200078e001c */
[----:B------:R1:W-:Y:S01]  /*3b80*/  STG.E desc[UR10][R18.64], R187 ;  /* 0x000000bb12007986 */ /* 0x0003e2000c10190a */
[----:B------:R-:W-:Y:S02]  /*3b90*/  SEL R154, RZ, 0x1, P1 ;  /* 0x00000001ff9a7807 */ /* 0x000fe40000800000 */
[----:B------:R-:W-:Y:S01]  /*3ba0*/  IMAD.WIDE.U32 R28, R173, 0x4, R28 ;  /* 0x00000004ad1c7825 */ /* 0x000fe200078e001c */
[----:B------:R1:W-:Y:S04]  /*3bb0*/  STG.E desc[UR10][R20.64], R191 ;  /* 0x000000bf14007986 */ /* 0x0003e8000c10190a */
[----:B------:R1:W-:Y:S04]  /*3bc0*/  STG.E desc[UR10][R22.64], R197 ;  /* 0x000000c516007986 */ /* 0x0003e8000c10190a */
[----:B------:R1:W-:Y:S04]  /*3bd0*/  STG.E desc[UR10][R24.64], R205 ;  /* 0x000000cd18007986 */ /* 0x0003e8000c10190a */
        /* <DEDUP_REMOVED lines=52> */
.L_x_4053:
        /* <DEDUP_REMOVED lines=9> */
[----:B------:R2:W-:Y:S01]  /*3fb0*/  STG.E.64 desc[UR10][R16.64], R18 ;  /* 0x0000001210007986 */ /* 0x0005e2000c101b0a */
[C---:B-----5:R-:W-:Y:S02]  /*3fc0*/  IADD3 R33, R21.reuse, 0x180, RZ ;  /* 0x0000018015217810 */ /* 0x060fe40007ffe0ff */
[----:B------:R-:W-:Y:S01]  /*3fd0*/  IADD3 R37, R21, 0x200, RZ ;  /* 0x0000020015257810 */ /* 0x000fe20007ffe0ff */
[----:B------:R-:W-:Y:S01]  /*3fe0*/  IMAD.WIDE.U32 R22, R29, 0x8, R80 ;  /* 0x000000081d167825 */ /* 0x000fe200078e0050 */
[----:B------:R-:W-:-:S02]  /*3ff0*/  IADD3 R41, R21, 0x280, RZ ;  /* 0x0000028015297810 */ /* 0x000fc40007ffe0ff */
[----:B------:R-:W-:Y:S01]  /*4000*/  IADD3 R45, R21, 0x300, RZ ;  /* 0x00000300152d7810 */ /* 0x000fe20007ffe0ff */
[--C-:B------:R-:W-:Y:S01]  /*4010*/  IMAD.WIDE.U32 R26, R33, 0x8, R80.reuse ;  /* 0x00000008211a7825 */ /* 0x100fe200078e0050 */
[C---:B------:R-:W-:Y:S02]  /*4020*/  IADD3 R49, R21.reuse, 0x380, RZ ;  /* 0x0000038015317810 */ /* 0x040fe40007ffe0ff */
[----:B------:R-:W-:Y:S01]  /*4030*/  IADD3 R53, R21, 0x400, RZ ;  /* 0x0000040015357810 */ /* 0x000fe20007ffe0ff */
[----:B------:R-:W-:Y:S01]  /*4040*/  IMAD.WIDE.U32 R30, R37, 0x8, R80 ;  /* 0x00000008251e7825 */ /* 0x000fe200078e0050 */
[C---:B------:R-:W-:Y:S02]  /*4050*/  IADD3 R57, R21.reuse, 0x480, RZ ;  /* 0x0000048015397810 */ /* 0x040fe40007ffe0ff */
[C---:B------:R-:W-:Y:S01]  /*4060*/  IADD3 R69, R21.reuse, 0x500, RZ ;  /* 0x0000050015457810 */ /* 0x040fe20007ffe0ff */
[C---:B--2---:R-:W-:Y:S01]  /*4070*/  IMAD.WIDE.U32 R16, R21.reuse, 0x8, R82 ;  /* 0x0000000815107825 */ /* 0x044fe200078e0052 */
[----:B------:R-:W-:-:S02]  /*4080*/  IADD3 R75, R21, 0x580, RZ ;  /* 0x00000580154b7810 */ /* 0x000fc40007ffe0ff */
[----:B------:R-:W-:Y:S01]  /*4090*/  IADD3 R79, R21, 0x600, RZ ;  /* 0x00000600154f7810 */ /* 0x000fe20007ffe0ff */
[----:B------:R-:W-:Y:S01]  /*40a0*/  IMAD.WIDE.U32 R18, R25, 0x8, R80 ;  /* 0x0000000819127825 */ /* 0x000fe200078e0050 */
[C---:B------:R-:W-:Y:S01]  /*40b0*/  IADD3 R91, R21.reuse, 0x680, RZ ;  /* 0x00000680155b7810 */ /* 0x040fe20007ffe0ff */
[----:B------:R-:W-:Y:S01]  /*40c0*/  STG.E.64 desc[UR10][R16.64], R2 ;  /* 0x0000000210007986 */ /* 0x000fe2000c101b0a */
[----:B------:R-:W-:Y:S01]  /*40d0*/  IADD3 R119, R21, 0x700, RZ ;  /* 0x0000070015777810 */ /* 0x000fe20007ffe0ff */
[--C-:B------:R-:W-:Y:S02]  /*40e0*/  IMAD.WIDE.U32 R20, R25, 0x8, R82.reuse ;  /* 0x0000000819147825 */ /* 0x100fe400078e0052 */
[----:B------:R-:W-:Y:S02]  /*40f0*/  STG.E.64 desc[UR10][R18.64], R100 ;  /* 0x0000006412007986 */ /* 0x000fe4000c101b0a */
[--C-:B------:R-:W-:Y:S02]  /*4100*/  IMAD.WIDE.U32 R24, R29, 0x8, R82.reuse ;  /* 0x000000081d187825 */ /* 0x100fe400078e0052 */
[----:B------:R-:W-:Y:S02]  /*4110*/  STG.E.64 desc[UR10][R20.64], R72 ;  /* 0x0000004814007986 */ /* 0x000fe4000c101b0a */
[----:B------:R-:W-:-:S02]  /*4120*/  IMAD.WIDE.U32 R28, R33, 0x8, R82 ;  /* 0x00000008211c7825 */ /* 0x000fc400078e0052 */
[----:B------:R-:W-:Y:S02]  /*4130*/  STG.E.64 desc[UR10][R22.64], R6 ;  /* 0x0000000616007986 */ /* 0x000fe4000c101b0a */
[----:B------:R-:W-:Y:S02]  /*4140*/  IMAD.WIDE.U32 R32, R37, 0x8, R82 ;  /* 0x0000000825207825 */ /* 0x000fe400078e0052 */
[----:B------:R-:W-:Y:S02]  /*4150*/  STG.E.64 desc[UR10][R24.64], R4 ;  /* 0x0000000418007986 */ /* 0x000fe4000c101b0a */
[C---:B------:R-:W-:Y:S02]  /*4160*/  IMAD.WIDE.U32 R34, R41.reuse, 0x8, R80 ;  /* 0x0000000829227825 */ /* 0x040fe400078e0050 */
[----:B------:R-:W-:Y:S02]  /*4170*/  STG.E.64 desc[UR10][R26.64], R150 ;  /* 0x000000961a007986 */ /* 0x000fe4000c101b0a */
[----:B------:R-:W-:-:S02]  /*4180*/  IMAD.WIDE.U32 R36, R41, 0x8, R82 ;  /* 0x0000000829247825 */ /* 0x000fc400078e0052 */
[----:B------:R-:W-:Y:S02]  /*4190*/  STG.E.64 desc[UR10][R28.64], R8 ;  /* 0x000000081c007986 */ /* 0x000fe4000c101b0a */
[C---:B------:R-:W-:Y:S02]  /*41a0*/  IMAD.WIDE.U32 R38, R45.reuse, 0x8, R80 ;  /* 0x000000082d267825 */ /* 0x040fe400078e0050 */
[----:B------:R-:W-:Y:S02]  /*41b0*/  STG.E.64 desc[UR10][R30.64], R10 ;  /* 0x0000000a1e007986 */ /* 0x000fe4000c101b0a */
[----:B------:R-:W-:Y:S02]  /*41c0*/  IMAD.WIDE.U32 R40, R45, 0x8, R82 ;  /* 0x000000082d287825 */ /* 0x000fe400078e0052 */
        /* <DEDUP_REMOVED lines=32> */
[----:B------:R-:W-:Y:S04]  /*43d0*/  STG.E.64 desc[UR10][R74.64], R98 ;  /* 0x000000624a007986 */ /* 0x000fe8000c101b0a */
[----:B------:R-:W-:Y:S04]  /*43e0*/  STG.E.64 desc[UR10][R76.64], R86 ;  /* 0x000000564c007986 */ /* 0x000fe8000c101b0a */
[----:B------:R-:W-:Y:S04]  /*43f0*/  STG.E.64 desc[UR10][R78.64], R88 ;  /* 0x000000584e007986 */ /* 0x000fe8000c101b0a */
[----:B------:R-:W-:Y:S04]  /*4400*/  STG.E.64 desc[UR10][R80.64], R84 ;  /* 0x0000005450007986 */ /* 0x000fe8000c101b0a */
[----:B------:R-:W-:Y:S01]  /*4410*/  STG.E.64 desc[UR10][R82.64], R92 ;  /* 0x0000005c52007986 */ /* 0x000fe2000c101b0a */
[----:B------:R-:W-:Y:S05]  /*4420*/  EXIT ;  /* 0x000000000000794d */ /* 0x000fea0003800000 */
.L_x_4054:
[----:B------:R-:W-:Y:S01]  /*4430*/  HFMA2.MMA R200, -RZ, RZ, 0, 9.5367431640625e-07 ;  /* 0x00000010ffc87435 */ /* 0x000fe200000001ff */
[----:B------:R-:W-:Y:S02]  /*4440*/  MOV R225, R2 ;  /* 0x0000000200e17202 */ /* 0x000fe40000000f00 */
[----:B------:R-:W-:Y:S02]  /*4450*/  MOV R227, 0x1f ;  /* 0x0000001f00e37802 */ /* 0x000fe40000000f00 */
[----:B------:R-:W-:-:S07]  /*4460*/  MOV R10, 0xffffffff ;  /* 0xffffffff000a7802 */ /* 0x000fce0000000f00 */
[----:B------:R-:W-:Y:S05]  /*4470*/  WARPSYNC.COLLECTIVE R10, `(.L_x_4056) ;  /* 0x000000000a087348 */ /* 0x000fea0003c00000 */
[----:B------:R0:W1:Y:S02]  /*4480*/  SHFL.DOWN P3, R198, R225, R200, R227 ;  /* 0x080000c8e1c67389 */ /* 0x00006400000600e3 */
[----:B01----:R-:W-:Y:S01]  /*4490*/  ENDCOLLECTIVE ;  /* 0x000000000000791b */ /* 0x003fe20003800000 */
.L_x_4056:
[----:B------:R-:W-:Y:S02]  /*44a0*/  MOV R225, R4 ;  /* 0x0000000400e17202 */ /* 0x000fe40000000f00 */
[----:B------:R-:W-:-:S07]  /*44b0*/  MOV R7, R198 ;  /* 0x000000c600077202 */ /* 0x000fce0000000f00 */
[----:B------:R-:W-:Y:S05]  /*44c0*/  WARPSYNC.COLLECTIVE R10, `(.L_x_4057) ;  /* 0x000000000a087348 */ /* 0x000fea0003c00000 */
[----:B------:R0:W1:Y:S02]  /*44d0*/  SHFL.DOWN P3, R198, R225, R200, R227 ;  /* 0x080000c8e1c67389 */ /* 0x00006400000600e3 */
[----:B01----:R-:W-:Y:S01]  /*44e0*/  ENDCOLLECTIVE ;  /* 0x000000000000791b */ /* 0x003fe20003800000 */
.L_x_4057:
[----:B------:R-:W-:Y:S01]  /*44f0*/  FADD.FTZ R7, R2, R7 ;  /* 0x0000000702077221 */ /* 0x000fe20000010000 */
[----:B------:R-:W-:-:S04]  /*4500*/  HFMA2.MMA R200, -RZ, RZ, 0, 4.76837158203125e-07 ;  /* 0x00000008ffc87435 */ /* 0x000fc800000001ff */
[----:B------:R-:W-:Y:S02]  /*4510*/  MOV R225, R7 ;  /* 0x0000000700e17202 */ /* 0x000fe40000000f00 */
[----:B------:R-:W-:-:S07]  /*4520*/  MOV R9, R198 ;  /* 0x000000c600097202 */ /* 0x000fce0000000f00 */
[----:B------:R-:W-:Y:S05]  /*4530*/  WARPSYNC.COLLECTIVE R10, `(.L_x_4058) ;  /* 0x000000000a087348 */ /* 0x000fea0003c00000 */
[----:B------:R0:W1:Y:S02]  /*4540*/  SHFL.DOWN P3, R198, R225, R200, R227 ;  /* 0x080000c8e1c67389 */ /* 0x00006400000600e3 */
[----:B01----:R-:W-:Y:S01]  /*4550*/  ENDCOLLECTIVE ;  /* 0x000000000000791b */ /* 0x003fe20003800000 */
.L_x_4058:
[----:B------:R-:W-:-:S05]  /*4560*/  FADD.FTZ R9, R4, R9 ;  /* 0x0000000904097221 */ /* 0x000fca0000010000 */
[----:B------:R-:W-:Y:S02]  /*4570*/  MOV R225, R9 ;  /* 0x0000000900e17202 */ /* 0x000fe40000000f00 */
[----:B------:R-:W-:-:S07]  /*4580*/  MOV R6, R198 ;  /* 0x000000c600067202 */ /* 0x000fce0000000f00 */
[----:B------:R-:W-:Y:S05]  /*4590*/  WARPSYNC.COLLECTIVE R10, `(.L_x_4059) ;  /* 0x000000000a087348 */ /* 0x000fea0003c00000 */
[----:B------:R0:W1:Y:S02]  /*45a0*/  SHFL.DOWN P3, R198, R225, R200, R227 ;  /* 0x080000c8e1c67389 */ /* 0x00006400000600e3 */
[----:B01----:R-:W-:Y:S01]  /*45b0*/  ENDCOLLECTIVE ;  /* 0x000000000000791b */ /* 0x003fe20003800000 */
.L_x_4059:
[----:B------:R-:W-:Y:S01]  /*45c0*/  FADD.FTZ R6, R7, R6 ;  /* 0x0000000607067221 */ /* 0x000fe20000010000 */
[----:B------:R-:W-:-:S04]  /*45d0*/  HFMA2.MMA R200, -RZ, RZ, 0, 2.384185791015625e-07 ;  /* 0x00000004ffc87435 */ /* 0x000fc800000001ff */
[----:B------:R-:W-:Y:S02]  /*45e0*/  MOV R225, R6 ;  /* 0x0000000600e17202 */ /* 0x000fe40000000f00 */
[----:B------:R-:W-:-:S07]  /*45f0*/  MOV R8, R198 ;  /* 0x000000c600087202 */ /* 0x000fce0000000f00 */
[----:B------:R-:W-:Y:S05]  /*4600*/  WARPSYNC.COLLECTIVE R10, `(.L_x_4060) ;  /* 0x000000000a087348 */ /* 0x000fea0003c00000 */
[----:B------:R0:W1:Y:S02]  /*4610*/  SHFL.DOWN P3, R198, R225, R200, R227 ;  /* 0x080000c8e1c67389 */ /* 0x00006400000600e3 */
[----:B01----:R-:W-:Y:S01]  /*4620*/  ENDCOLLECTIVE ;  /* 0x000000000000791b */ /* 0x003fe20003800000 */
.L_x_4060:
[----:B------:R-:W-:-:S05]  /*4630*/  FADD.FTZ R8, R9, R8 ;  /* 0x0000000809087221 */ /* 0x000fca0000010000 */
[----:B------:R-:W-:Y:S02]  /*4640*/  MOV R225, R8 ;  /* 0x0000000800e17202 */ /* 0x000fe40000000f00 */
[----:B------:R-:W-:-:S07]  /*4650*/  MOV R11, R198 ;  /* 0x000000c6000b7202 */ /* 0x000fce0000000f00 */
[----:B------:R-:W-:Y:S05]  /*4660*/  WARPSYNC.COLLECTIVE R10, `(.L_x_4061) ;  /* 0x000000000a087348 */ /* 0x000fea0003c00000 */
[----:B------:R0:W1:Y:S02]  /*4670*/  SHFL.DOWN P3, R198, R225, R200, R227 ;  /* 0x080000c8e1c67389 */ /* 0x00006400000600e3 */
[----:B01----:R-:W-:Y:S01]  /*4680*/  ENDCOLLECTIVE ;  /* 0x000000000000791b */ /* 0x003fe20003800000 */
.L_x_4061:
[----:B------:R-:W-:Y:S01]  /*4690*/  FADD.FTZ R11, R6, R11 ;  /* 0x0000000b060b7221 */ /* 0x000fe20000010000 */
[----:B------:R-:W-:-:S04]  /*46a0*/  HFMA2.MMA R200, -RZ, RZ, 0, 1.1920928955078125e-07 ;  /* 0x00000002ffc87435 */ /* 0x000fc800000001ff */
[----:B------:R-:W-:Y:S02]  /*46b0*/  MOV R225, R11 ;  /* 0x0000000b00e17202 */ /* 0x000fe40000000f00 */
[----:B------:R-:W-:-:S07]  /*46c0*/  MOV R223, R198 ;  /* 0x000000c600df7202 */ /* 0x000fce0000000f00 */
[----:B------:R-:W-:Y:S05]  /*46d0*/  WARPSYNC.COLLECTIVE R10, `(.L_x_4062) ;  /* 0x000000000a087348 */ /* 0x000fea0003c00000 */
[----:B------:R0:W1:Y:S02]  /*46e0*/  SHFL.DOWN P3, R198, R225, R200, R227 ;  /* 0x080000c8e1c67389 */ /* 0x00006400000600e3 */
[----:B01----:R-:W-:Y:S01]  /*46f0*/  ENDCOLLECTIVE ;  /* 0x000000000000791b */ /* 0x003fe20003800000 */
.L_x_4062:
[----:B------:R-:W-:-:S05]  /*4700*/  FADD.FTZ R223, R8, R223 ;  /* 0x000000df08df7221 */ /* 0x000fca0000010000 */
[----:B------:R-:W-:Y:S02]  /*4710*/  MOV R225, R223 ;  /* 0x000000df00e17202 */ /* 0x000fe40000000f00 */
[----:B------:R-:W-:-:S07]  /*4720*/  MOV R2, R198 ;  /* 0x000000c600027202 */ /* 0x000fce0000000f00 */
[----:B------:R-:W-:Y:S05]  /*4730*/  WARPSYNC.COLLECTIVE R10, `(.L_x_4063) ;  /* 0x000000000a087348 */ /* 0x000fea0003c00000 */
[----:B------:R0:W1:Y:S02]  /*4740*/  SHFL.DOWN P3, R198, R225, R200, R227 ;  /* 0x080000c8e1c67389 */ /* 0x00006400000600e3 */
[----:B01----:R-:W-:Y:S01]  /*4750*/  ENDCOLLECTIVE ;  /* 0x000000000000791b */ /* 0x003fe20003800000 */
.L_x_4063:
[----:B------:R-:W-:Y:S01]  /*4760*/  FADD.FTZ R2, R11, R2 ;  /* 0x000000020b027221 */ /* 0x000fe20000010000 */
[----:B------:R-:W-:-:S04]  /*4770*/  HFMA2.MMA R200, -RZ, RZ, 0, 5.9604644775390625e-08 ;  /* 0x00000001ffc87435 */ /* 0x000fc800000001ff */
[----:B------:R-:W-:Y:S02]  /*4780*/  MOV R225, R2 ;  /* 0x0000000200e17202 */ /* 0x000fe40000000f00 */
[----:B------:R-:W-:-:S07]  /*4790*/  MOV R4, R198 ;  /* 0x000000c600047202 */ /* 0x000fce0000000f00 */
[----:B------:R-:W-:Y:S05]  /*47a0*/  WARPSYNC.COLLECTIVE R10, `(.L_x_4064) ;  /* 0x000000000a087348 */ /* 0x000fea0003c00000 */
[----:B------:R0:W1:Y:S02]  /*47b0*/  SHFL.DOWN P3, R198, R225, R200, R227 ;  /* 0x080000c8e1c67389 */ /* 0x00006400000600e3 */
[----:B01----:R-:W-:Y:S01]  /*47c0*/  ENDCOLLECTIVE ;  /* 0x000000000000791b */ /* 0x003fe20003800000 */
.L_x_4064:
[----:B------:R-:W-:-:S05]  /*47d0*/  FADD.FTZ R4, R223, R4 ;  /* 0x00000004df047221 */ /* 0x000fca0000010000 */
[----:B------:R-:W-:Y:S02]  /*47e0*/  MOV R225, R4 ;  /* 0x0000000400e17202 */ /* 0x000fe40000000f00 */
[----:B------:R-:W-:-:S07]  /*47f0*/  MOV R7, R198 ;  /* 0x000000c600077202 */ /* 0x000fce0000000f00 */
[----:B------:R-:W-:Y:S05]  /*4800*/  WARPSYNC.COLLECTIVE R10, `(.L_x_4065) ;  /* 0x000000000a087348 */ /* 0x000fea0003c00000 */
[----:B------:R0:W1:Y:S02]  /*4810*/  SHFL.DOWN P3, R198, R225, R200, R227 ;  /* 0x080000c8e1c67389 */ /* 0x00006400000600e3 */
[----:B01----:R-:W-:Y:S01]  /*4820*/  ENDCOLLECTIVE ;  /* 0x000000000000791b */ /* 0x003fe20003800000 */
.L_x_4065:
[----:B------:R-:W-:Y:S01]  /*4830*/  MOV R9, R198 ;  /* 0x000000c600097202 */ /* 0x000fe20000000f00 */
[----:B------:R-:W-:Y:S06]  /*4840*/  BRA `(.L_x_4066) ;  /* 0xffffffe8005c7947 */ /* 0x000fec000383ffff */
.L_x_4067:
        /* <DEDUP_REMOVED lines=11> */
.L_x_5567:


//--------------------- .text._ZN10layer_norm22ln_bwd_finalize_kernelINS_22Kernel_traits_finalizeILj3840E6__halffS2_fjLj1024ELj4ENS_18Kernel_traits_baseILj3840ES2_fS2_fjLj1024EEEEEEEvNS_9BwdParamsE --------------------------
	.section	.text._ZN10layer_norm22ln_bwd_finalize_kernelINS_22Kernel_traits_finalizeILj3840E6__halffS2_fjLj1024ELj4ENS_18Kernel_traits_baseILj3840ES2_fS2_fjLj1024EEEEEEEvNS_9BwdParamsE,"ax",@progbits
	.align	128
        .global         _ZN10layer_norm22ln_bwd_finalize_kernelINS_22Kernel_traits_finalizeILj3840E6__halffS2_fjLj1024ELj4ENS_18Kernel_traits_baseILj3840ES2_fS2_fjLj1024EEEEEEEvNS_9BwdParamsE
        .type           _ZN10layer_norm22ln_bwd_finalize_kernelINS_22Kernel_traits_finalizeILj3840E6__halffS2_fjLj1024ELj4ENS_18Kernel_traits_baseILj3840ES2_fS2_fjLj1024EEEEEEEvNS_9BwdParamsE,@function
        .size           _ZN10layer_norm22ln_bwd_finalize_kernelINS_22Kernel_traits_finalizeILj3840E6__halffS2_fjLj1024ELj4ENS_18Kernel_traits_baseILj3840ES2_fS2_fjLj1024EEEEEEEvNS_9BwdParamsE,(.L_x_5568 - _ZN10layer_norm22ln_bwd_finalize_kernelINS_22Kernel_traits_finalizeILj3840E6__halffS2_fjLj1024ELj4ENS_18Kernel_traits_baseILj3840ES2_fS2_fjLj1024EEEEEEEvNS_9BwdParamsE)
        .other          _ZN10layer_norm22ln_bwd_finalize_kernelINS_22Kernel_traits_finalizeILj3840E6__halffS2_fjLj1024ELj4ENS_18Kernel_traits_baseILj3840ES2_fS2_fjLj1024EEEEEEEvNS_9BwdParamsE,@"STO_CUDA_ENTRY STV_DEFAULT"
_ZN10layer_norm22ln_bwd_finalize_kernelINS_22Kernel_traits_finalizeILj3840E6__halffS2_fjLj1024ELj4ENS_18Kernel_traits_baseILj3840ES2_fS2_fjLj1024EEEEEEEvNS_9BwdParamsE:
.text._ZN10layer_norm22ln_bwd_finalize_kernelINS_22Kernel_traits_finalizeILj3840E6__halffS2_fjLj1024ELj4ENS_18Kernel_traits_baseILj3840ES2_fS2_fjLj1024EEEEEEEvNS_9BwdParamsE:
        /* <DEDUP_REMOVED lines=25> */
.L_x_4079:
        /* <DEDUP_REMOVED lines=28> */
.L_x_4072:
        /* <DEDUP_REMOVED lines=33> */
.L_x_4071:
[----:B------:R-:W-:Y:S05]  /*0560*/  BSYNC B1 ;  /* 0x0000000000017941 */ /* 0x000fea0003800000 */
.L_x_4070:
        /* <DEDUP_REMOVED lines=23> */
.L_x_4074:
[----:B------:R-:W-:Y:S05]  /*06e0*/  BSYNC B1 ;  /* 0x0000000000017941 */ /* 0x000fea0003800000 */
.L_x_4073:
        /* <DEDUP_REMOVED lines=11> */
.L_x_4069:
[----:B------:R-:W-:Y:S05]  /*07a0*/  BSYNC B0 ;  /* 0x0000000000007941 */ /* 0x000fea0003800000 */
.L_x_4068:
        /* <DEDUP_REMOVED lines=29> */
.L_x_4090:
[----:B------:R-:W-:Y:S01]  /*0980*/  @!P1 SHF.R.U32.HI R12, RZ, 0x3, R0 ;  /* 0x00000003ff0c9819 */ /* 0x000fe20000011600 */
[----:B---3--:R-:W-:Y:S01]  /*0990*/  FADD.FTZ R14, R9, R14 ;  /* 0x0000000e090e7221 */ /* 0x008fe20000010000 */
[----:B--2---:R-:W-:Y:S02]  /*09a0*/  FADD.FTZ R11, R10, R11 ;  /* 0x0000000b0a0b7221 */ /* 0x004fe40000010000 */
[----:B------:R-:W-:-:S05]  /*09b0*/  @!P1 LOP3.LUT R12, R12, 0x1ffffffc, RZ, 0xc0, !PT ;  /* 0x1ffffffc0c0c9812 */ /* 0x000fca00078ec0ff */
[----:B------:R2:W-:Y:S04]  /*09c0*/  @!P1 STS [R12+UR4+0x2000], R14 ;  /* 0x0020000e0c009988 */ /* 0x0005e80008000804 */
[----:B------:R2:W-:Y:S02]  /*09d0*/  @!P1 STS [R12+UR4+0x2080], R11 ;  /* 0x0020800b0c009988 */ /* 0x0005e40008000804 */
.L_x_4075:
        /* <DEDUP_REMOVED lines=14> */
.L_x_4078:
[----:B------:R-:W-:Y:S05]  /*0ac0*/  BSYNC B0 ;  /* 0x0000000000007941 */ /* 0x000fea0003800000 */
.L_x_4077:
[C---:B------:R-:W-:Y:S02]  /*0ad0*/  ISETP.GT.U32.AND P1, PT, R3.reuse, -0xf01, PT ;  /* 0xfffff0ff0300780c */ /* 0x040fe40003f24070 */
[----:B------:R-:W-:Y:S02]  /*0ae0*/  IADD3 R3, R3, 0xf00, RZ ;  /* 0x00000f0003037810 */ /* 0x000fe40007ffe0ff */
[----:B------:R-:W-:-:S09]  /*0af0*/  IADD3 R5, R5, 0x780, RZ ;  /* 0x0000078005057810 */ /* 0x000fd20007ffe0ff */
[----:B------:R-:W-:Y:S05]  /*0b00*/  @P1 BRA `(.L_x_4079) ;  /* 0xfffffff400a01947 */ /* 0x000fea000383ffff */
[----:B------:R-:W-:Y:S05]  /*0b10*/  EXIT ;  /* 0x000000000000794d */ /* 0x000fea0003800000 */
.L_x_4076:
[----:B------:R-:W-:Y:S01]  /*0b20*/  HFMA2.MMA R19, -RZ, RZ, 0, 5.9604644775390625e-08 ;  /* 0x00000001ff137435 */ /* 0x000fe200000001ff */
[----:B---3--:R-:W-:Y:S01]  /*0b30*/  IMAD.MOV.U32 R20, RZ, RZ, R10 ;  /* 0x000000ffff147224 */ /* 0x008fe200078e000a */
[----:B------:R-:W-:Y:S02]  /*0b40*/  MOV R22, 0x1f ;  /* 0x0000001f00167802 */ /* 0x000fe40000000f00 */
[----:B------:R-:W-:-:S07]  /*0b50*/  MOV R17, 0xffffffff ;  /* 0xffffffff00117802 */ /* 0x000fce0000000f00 */
[----:B012---:R-:W-:Y:S05]  /*0b60*/  WARPSYNC.COLLECTIVE R17, `(.L_x_4080) ;  /* 0x0000000011087348 */ /* 0x007fea0003c00000 */
[----:B------:R3:W4:Y:S02]  /*0b70*/  SHFL.BFLY P2, R18, R20, R19, R22 ;  /* 0x0c00001314127389 */ /* 0x0007240000040016 */
[----:B01234-:R-:W-:Y:S01]  /*0b80*/  ENDCOLLECTIVE ;  /* 0x000000000000791b */ /* 0x01ffe20003800000 */
.L_x_4080:
[----:B------:R-:W-:Y:S01]  /*0b90*/  HFMA2.MMA R19, -RZ, RZ, 0, 1.1920928955078125e-07 ;  /* 0x00000002ff137435 */ /* 0x000fe200000001ff */
[----:B------:R-:W-:-:S04]  /*0ba0*/  IMAD.MOV.U32 R11, RZ, RZ, R18 ;  /* 0x000000ffff0b7224 */ /* 0x000fc800078e0012 */
[----:B------:R-:W-:-:S05]  /*0bb0*/  FADD.FTZ R11, R10, R11 ;  /* 0x0000000b0a0b7221 */ /* 0x000fca0000010000 */
[----:B------:R-:W-:-:S07]  /*0bc0*/  MOV R20, R11 ;  /* 0x0000000b00147202 */ /* 0x000fce0000000f00 */
[----:B------:R-:W-:Y:S05]  /*0bd0*/  WARPSYNC.COLLECTIVE R17, `(.L_x_4081) ;  /* 0x0000000011087348 */ /* 0x000fea0003c00000 */
[----:B------:R0:W1:Y:S02]  /*0be0*/  SHFL.BFLY P2, R18, R20, R19, R22 ;  /* 0x0c00001314127389 */ /* 0x0000640000040016 */
[----:B01----:R-:W-:Y:S01]  /*0bf0*/  ENDCOLLECTIVE ;  /* 0x000000000000791b */ /* 0x003fe20003800000 */
.L_x_4081:
[----:B------:R-:W-:Y:S01]  /*0c00*/  HFMA2.MMA R19, -RZ, RZ, 0, 2.384185791015625e-07 ;  /* 0x00000004ff137435 */ /* 0x000fe200000001ff */
[----:B------:R-:W-:-:S05]  /*0c10*/  MOV R12, R18 ;  /* 0x00000012000c7202 */ /* 0x000fca0000000f00 */
[----:B------:R-:W-:-:S04]  /*0c20*/  FADD.FTZ R12, R11, R12 ;  /* 0x0000000c0b0c7221 */ /* 0x000fc80000010000 */
[----:B------:R-:W-:-:S07]  /*0c30*/  IMAD.MOV.U32 R20, RZ, RZ, R12 ;  /* 0x000000ffff147224 */ /* 0x000fce00078e000c */
[----:B------:R-:W-:Y:S05]  /*0c40*/  WARPSYNC.COLLECTIVE R17, `(.L_x_4082) ;  /* 0x0000000011087348 */ /* 0x000fea0003c00000 */
[----:B------:R0:W1:Y:S02]  /*0c50*/  SHFL.BFLY P2, R18, R20, R19, R22 ;  /* 0x0c00001314127389 */ /* 0x0000640000040016 */
[----:B01----:R-:W-:Y:S01]  /*0c60*/  ENDCOLLECTIVE ;  /* 0x000000000000791b */ /* 0x003fe20003800000 */
.L_x_4082:
[----:B------:R-:W-:Y:S01]  /*0c70*/  IMAD.MOV.U32 R19, RZ, RZ, 0x8 ;  /* 0x00000008ff137424 */ /* 0x000fe200078e00ff */
[----:B------:R-:W-:-:S05]  /*0c80*/  MOV R13, R18 ;  /* 0x00000012000d7202 */ /* 0x000fca0000000f00 */
[----:B------:R-:W-:-:S05]  /*0c90*/  FADD.FTZ R13, R12, R13 ;  /* 0x0000000d0c0d7221 */ /* 0x000fca0000010000 */
[----:B------:R-:W-:-:S07]  /*0ca0*/  MOV R20, R13 ;  /* 0x0000000d00147202 */ /* 0x000fce0000000f00 */
[----:B------:R-:W-:Y:S05]  /*0cb0*/  WARPSYNC.COLLECTIVE R17, `(.L_x_4083) ;  /* 0x0000000011087348 */ /* 0x000fea0003c00000 */
[----:B------:R0:W1:Y:S02]  /*0cc0*/  SHFL.BFLY P2, R18, R20, R19, R22 ;  /* 0x0c00001314127389 */ /* 0x0000640000040016 */
[----:B01----:R-:W-:Y:S01]  /*0cd0*/  ENDCOLLECTIVE ;  /* 0x000000000000791b */ /* 0x003fe20003800000 */
.L_x_4083:
[----:B------:R-:W-:Y:S01]  /*0ce0*/  HFMA2.MMA R19, -RZ, RZ, 0, 9.5367431640625e-07 ;  /* 0x00000010ff137435 */ /* 0x000fe200000001ff */
[----:B------:R-:W-:-:S05]  /*0cf0*/  MOV R10, R18 ;  /* 0x00000012000a7202 */ /* 0x000fca0000000f00 */
[----:B------:R-:W-:-:S05]  /*0d00*/  FADD.FTZ R10, R13, R10 ;  /* 0x0000000a0d0a7221 */ /* 0x000fca0000010000 */
[----:B------:R-:W-:-:S07]  /*0d10*/  MOV R20, R10 ;  /* 0x0000000a00147202 */ /* 0x000fce0000000f00 */
[----:B------:R-:W-:Y:S05]  /*0d20*/  WARPSYNC.COLLECTIVE R17, `(.L_x_4084) ;  /* 0x0000000011087348 */ /* 0x000fea0003c00000 */
[----:B------:R0:W1:Y:S02]  /*0d30*/  SHFL.BFLY P2, R18, R20, R19, R22 ;  /* 0x0c00001314127389 */ /* 0x0000640000040016 */
[----:B01----:R-:W-:Y:S01]  /*0d40*/  ENDCOLLECTIVE ;  /* 0x000000000000791b */ /* 0x003fe20003800000 */
.L_x_4084:
[----:B------:R-:W-:Y:S01]  /*0d50*/  HFMA2.MMA R19, -RZ, RZ, 0, 5.9604644775390625e-08 ;  /* 0x00000001ff137435 */ /* 0x000fe200000001ff */
[----:B------:R-:W-:Y:S01]  /*0d60*/  MOV R20, R9 ;  /* 0x0000000900147202 */ /* 0x000fe20000000f00 */
[----:B------:R-:W-:-:S09]  /*0d70*/  IMAD.MOV.U32 R11, RZ, RZ, R18 ;  /* 0x000000ffff0b7224 */ /* 0x000fd200078e0012 */
[----:B------:R-:W-:Y:S05]  /*0d80*/  WARPSYNC.COLLECTIVE R17, `(.L_x_4085) ;  /* 0x0000000011087348 */ /* 0x000fea0003c00000 */
[----:B------:R0:W1:Y:S02]  /*0d90*/  SHFL.BFLY P2, R18, R20, R19, R22 ;  /* 0x0c00001314127389 */ /* 0x0000640000040016 */
[----:B01----:R-:W-:Y:S01]  /*0da0*/  ENDCOLLECTIVE ;  /* 0x000000000000791b */ /* 0x003fe20003800000 */
.L_x_4085:
[----:B------:R-:W-:Y:S01]  /*0db0*/  HFMA2.MMA R19, -RZ, RZ, 0, 1.1920928955078125e-07 ;  /* 0x00000002ff137435 */ /* 0x000fe200000001ff */
[----:B------:R-:W-:-:S05]  /*0dc0*/  MOV R12, R18 ;  /* 0x00000012000c7202 */ /* 0x000fca0000000f00 */
[----:B------:R-:W-:-:S04]  /*0dd0*/  FADD.FTZ R14, R9, R12 ;  /* 0x0000000c090e7221 */ /* 0x000fc80000010000 */
[----:B------:R-:W-:-:S07]  /*0de0*/  IMAD.MOV.U32 R20, RZ, RZ, R14 ;  /* 0x000000ffff147224 */ /* 0x000fce00078e000e */
[----:B------:R-:W-:Y:S05]  /*0df0*/  WARPSYNC.COLLECTIVE R17, `(.L_x_4086) ;  /* 0x0000000011087348 */ /* 0x000fea0003c00000 */
[----:B------:R0:W1:Y:S02]  /*0e00*/  SHFL.BFLY P2, R18, R20, R19, R22 ;  /* 0x0c00001314127389 */ /* 0x0000640000040016 */
[----:B01----:R-:W-:Y:S01]  /*0e10*/  ENDCOLLECTIVE ;  /* 0x000000000000791b */ /* 0x003fe20003800000 */
.L_x_4086:
[----:B------:R-:W-:Y:S01]  /*0e20*/  IMAD.MOV.U32 R19, RZ, RZ, 0x4 ;  /* 0x00000004ff137424 */ /* 0x000fe200078e00ff */
[----:B------:R-:W-:-:S05]  /*0e30*/  MOV R13, R18 ;  /* 0x00000012000d7202 */ /* 0x000fca0000000f00 */
[----:B------:R-:W-:-:S05]  /*0e40*/  FADD.FTZ R15, R14, R13 ;  /* 0x0000000d0e0f7221 */ /* 0x000fca0000010000 */
[----:B------:R-:W-:-:S07]  /*0e50*/  MOV R20, R15 ;  /* 0x0000000f00147202 */ /* 0x000fce0000000f00 */
[----:B------:R-:W-:Y:S05]  /*0e60*/  WARPSYNC.COLLECTIVE R17, `(.L_x_4087) ;  /* 0x0000000011087348 */ /* 0x000fea0003c00000 */
[----:B------:R0:W1:Y:S02]  /*0e70*/  SHFL.BFLY P2, R18, R20, R19, R22 ;  /* 0x0c00001314127389 */ /* 0x0000640000040016 */
[----:B01----:R-:W-:Y:S01]  /*0e80*/  ENDCOLLECTIVE ;  /* 0x000000000000791b */ /* 0x003fe20003800000 */
.L_x_4087:
[----:B------:R-:W-:Y:S01]  /*0e90*/  HFMA2.MMA R19, -RZ, RZ, 0, 4.76837158203125e-07 ;  /* 0x00000008ff137435 */ /* 0x000fe200000001ff */
[----:B------:R-:W-:-:S05]  /*0ea0*/  MOV R16, R18 ;  /* 0x0000001200107202 */ /* 0x000fca0000000f00 */
[----:B------:R-:W-:-:S05]  /*0eb0*/  FADD.FTZ R16, R15, R16 ;  /* 0x000000100f107221 */ /* 0x000fca0000010000 */
[----:B------:R-:W-:-:S07]  /*0ec0*/  MOV R20, R16 ;  /* 0x0000001000147202 */ /* 0x000fce0000000f00 */
[----:B------:R-:W-:Y:S05]  /*0ed0*/  WARPSYNC.COLLECTIVE R17, `(.L_x_4088) ;  /* 0x0000000011087348 */ /* 0x000fea0003c00000 */
[----:B------:R0:W1:Y:S02]  /*0ee0*/  SHFL.BFLY P2, R18, R20, R19, R22 ;  /* 0x0c00001314127389 */ /* 0x0000640000040016 */
[----:B01----:R-:W-:Y:S01]  /*0ef0*/  ENDCOLLECTIVE ;  /* 0x000000000000791b */ /* 0x003fe20003800000 */
.L_x_4088:
[----:B------:R-:W-:Y:S01]  /*0f00*/  HFMA2.MMA R19, -RZ, RZ, 0, 9.5367431640625e-07 ;  /* 0x00000010ff137435 */ /* 0x000fe200000001ff */
[----:B------:R-:W-:-:S04]  /*0f10*/  IMAD.MOV.U32 R9, RZ, RZ, R18 ;  /* 0x000000ffff097224 */ /* 0x000fc800078e0012 */
[----:B------:R-:W-:-:S05]  /*0f20*/  FADD.FTZ R9, R16, R9 ;  /* 0x0000000910097221 */ /* 0x000fca0000010000 */
[----:B------:R-:W-:-:S07]  /*0f30*/  MOV R20, R9 ;  /* 0x0000000900147202 */ /* 0x000fce0000000f00 */
[----:B------:R-:W-:Y:S05]  /*0f40*/  WARPSYNC.COLLECTIVE R17, `(.L_x_4089) ;  /* 0x0000000011087348 */ /* 0x000fea0003c00000 */
[----:B------:R0:W1:Y:S02]  /*0f50*/  SHFL.BFLY P2, R18, R20, R19, R22 ;  /* 0x0c00001314127389 */ /* 0x0000640000040016 */
[----:B01----:R-:W-:Y:S01]  /*0f60*/  ENDCOLLECTIVE ;  /* 0x000000000000791b */ /* 0x003fe20003800000 */
.L_x_4089:
[----:B------:R-:W-:Y:S01]  /*0f70*/  MOV R14, R18 ;  /* 0x00000012000e7202 */ /* 0x000fe20000000f00 */
[----:B------:R-:W-:Y:S06]  /*0f80*/  BRA `(.L_x_4090) ;  /* 0xfffffff8007c7947 */ /* 0x000fec000383ffff */
.L_x_4091:
        /* <DEDUP_REMOVED lines=15> */
.L_x_5568:


//--------------------- .text._ZN10layer_norm13ln_bwd_kernelINS_13Kernel_traitsI6__halffS2_fjLj3840ELj1ELj1ELj4ELj8ENS_18Kernel_traits_baseILj3840ES2_fS2_fjLj128EEEEEEEvNS_9BwdParamsE --------------------------
	.section	.text._ZN10layer_norm13ln_bwd_kernelINS_13Kernel_traitsI6__halffS2_fjLj3840ELj1ELj1ELj4ELj8ENS_18Kernel_traits_baseILj3840ES2_fS2_fjLj128EEEEEEEvNS_9BwdParamsE,"ax",@progbits
	.align	128
        .global         _ZN10layer_norm13ln_bwd_kernelINS_13Kernel_traitsI6__halffS2_fjLj3840ELj1ELj1ELj4ELj8ENS_18Kernel_traits_baseILj3840ES2_fS2_fjLj128EEEEEEEvNS_9BwdParamsE
        .type           _ZN10layer_norm13ln_bwd_kernelINS_13Kernel_traitsI6__halffS2_fjLj3840ELj1ELj1ELj4ELj8ENS_18Kernel_traits_baseILj3840ES2_fS2_fjLj128EEEEEEEvNS_9BwdParamsE,@function
        .size           _ZN10layer_norm13ln_bwd_kernelINS_13Kernel_traitsI6__halffS2_fjLj3840ELj1ELj1ELj4ELj8ENS_18Kernel_traits_baseILj3840ES2_fS2_fjLj128EEEEEEEvNS_9BwdParamsE,(.L_x_5569 - _ZN10layer_norm13ln_bwd_kernelINS_13Kernel_traitsI6__halffS2_fjLj3840ELj1ELj1ELj4ELj8ENS_18Kernel_traits_baseILj3840ES2_fS2_fjLj128EEEEEEEvNS_9BwdParamsE)
        .other          _ZN10layer_norm13ln_bwd_kernelINS_13Kernel_traitsI6__halffS2_fjLj3840ELj1ELj1ELj4ELj8ENS_18Kernel_traits_baseILj3840ES2_fS2_fjLj128EEEEEEEvNS_9BwdParamsE,@"STO_CUDA_ENTRY STV_DEFAULT"
_ZN10layer_norm13ln_bwd_kernelINS_13Kernel_traitsI6__halffS2_fjLj3840ELj1ELj1ELj4ELj8ENS_18Kernel_traits_baseILj3840ES2_fS2_fjLj128EEEEEEEvNS_9BwdParamsE:
.text._ZN10layer_norm13ln_bwd_kernelINS_13Kernel_traitsI6__halffS2_fjLj3840ELj1ELj1ELj4ELj8ENS_18Kernel_traits_baseILj3840ES2_fS2_fjLj128EEEEEEEvNS_9BwdParamsE:
        /* <DEDUP_REMOVED lines=83> */
[----:B------:R-:W-:Y:S01]  /*0530*/  MOV R2, R18 ;  /* 0x0000001200027202 */ /* 0x000fe20000000f00 */
[--C-:B-----5:R-:W-:Y:S01]  /*0540*/  HADD2.F32 R3, -RZ, R19.reuse.H0_H0 ;  /* 0x20000013ff037230 */ /* 0x120fe20000004100 */
[----:B------:R-:W-:Y:S01]  /*0550*/  HFMA2.MMA R132, -RZ, RZ, 0, 5.9604644775390625e-08 ;  /* 0x00000001ff847435 */ /* 0x000fe200000001ff */
[----:B------:R-:W-:Y:S01]  /*0560*/  HADD2.F32 R4, -RZ, R19.H1_H1 ;  /* 0x30000013ff047230 */ /* 0x000fe20000004100 */
[----:B------:R-:W-:Y:S01]  /*0570*/  HFMA2.MMA R98, -RZ, RZ, 0, 0 ;  /* 0x00000000ff627435 */ /* 0x000fe200000001ff */
        /* <DEDUP_REMOVED lines=59> */
[----:B------:R-:W-:Y:S01]  /*0930*/  MOV R165, UR4 ;  /* 0x0000000400a57c02 */ /* 0x000fe20008000f00 */
[--C-:B--2---:R-:W-:Y:S02]  /*0940*/  HADD2.F32 R99, -RZ, R100.reuse.H0_H0 ;  /* 0x20000064ff637230 */ /* 0x104fe40000004100 */
[----:B------:R-:W-:Y:S02]  /*0950*/  HADD2.F32 R100, -RZ, R100.H1_H1 ;  /* 0x30000064ff647230 */ /* 0x000fe40000004100 */
[----:B---3--:R-:W-:-:S02]  /*0960*/  HADD2.F32 R101, -RZ, R102.H0_H0 ;  /* 0x20000066ff657230 */ /* 0x008fc40000004100 */
[----:B------:R-:W-:Y:S02]  /*0970*/  HADD2.F32 R102, -RZ, R102.H1_H1 ;  /* 0x30000066ff667230 */ /* 0x000fe40000004100 */
[--C-:B----4-:R-:W-:Y:S02]  /*0980*/  HADD2.F32 R103, -RZ, R104.reuse.H0_H0 ;  /* 0x20000068ff677230 */ /* 0x110fe40000004100 */
        /* <DEDUP_REMOVED lines=24> */
[----:B------:R-:W-:-:S07]  /*0b10*/  HADD2.F32 R164, -RZ, R164.H1_H1 ;  /* 0x300000a4ffa47230 */ /* 0x000fce0000004100 */
.L_x_4094:
[----:B-1----:R-:W0:Y:S01]  /*0b20*/  @P0 LDC.64 R66, c[0x0][0x228] ;  /* 0x00008a00ff420b82 */ /* 0x002e220000000a00 */
[----:B------:R-:W-:Y:S02]  /*0b30*/  LOP3.LUT R131, R0, 0x7f, RZ, 0xc0, !PT ;  /* 0x0000007f00837812 */ /* 0x000fe400078ec0ff */
[----:B------:R-:W-:-:S03]  /*0b40*/  @P0 MOV R130, RZ ;  /* 0x000000ff00820202 */ /* 0x000fc60000000f00 */
[----:B------:R-:W-:Y:S02]  /*0b50*/  IMAD R131, R2, 0x780, R131 ;  /* 0x0000078002837824 */ /* 0x000fe400078e0283 */
[----:B------:R-:W1:Y:S03]  /*0b60*/  @!P0 LDC.64 R64, c[0x0][0x220] ;  /* 0x00008800ff408b82 */ /* 0x000e660000000a00 */
[----:B------:R-:W-:-:S05]  /*0b70*/  IADD3 R141, R131, 0x80, RZ ;  /* 0x00000080838d7810 */ /* 0x000fca0007ffe0ff */
[----:B------:R-:W2:Y:S08]  /*0b80*/  @!P0 LDC.64 R118, c[0x0][0x230] ;  /* 0x00008c00ff768b82 */ /* 0x000eb00000000a00 */
[----:B------:R-:W3:Y:S01]  /*0b90*/  @P0 LDC.64 R116, c[0x0][0x228] ;  /* 0x00008a00ff740b82 */ /* 0x000ee20000000a00 */
[----:B0-----:R-:W-:-:S04]  /*0ba0*/  @P0 LEA R122, P1, R131, R66, 0x3 ;  /* 0x00000042837a0211 */ /* 0x001fc800078218ff */
[----:B------:R-:W-:-:S03]  /*0bb0*/  @P0 LEA.HI.X R123, R131, R67, RZ, 0x3, P1 ;  /* 0x00000043837b0211 */ /* 0x000fc600008f1cff */
[----:B------:R-:W0:Y:S01]  /*0bc0*/  @!P0 LDC.64 R70, c[0x0][0x220] ;  /* 0x00008800ff468b82 */ /* 0x000e220000000a00 */
[----:B-1----:R-:W-:-:S04]  /*0bd0*/  @!P0 LEA R122, P2, R131, R64, 0x3 ;  /* 0x00000040837a8211 */ /* 0x002fc800078418ff */
[----:B------:R-:W-:-:S03]  /*0be0*/  @!P0 LEA.HI.X R123, R131, R65, RZ, 0x3, P2 ;  /* 0x00000041837b8211 */ /* 0x000fc600010f1cff */
[----:B------:R-:W1:Y:S01]  /*0bf0*/  LDC.64 R68, c[0x0][0x238] ;  /* 0x00008e00ff447b82 */ /* 0x000e620000000a00 */
[----:B--2---:R-:W-:-:S07]  /*0c00*/  @!P0 IMAD.WIDE R118, R2, 0x4, R118 ;  /* 0x0000000402768825 */ /* 0x004fce00078e0276 */
[----:B------:R-:W2:Y:S01]  /*0c10*/  @P0 LDC.64 R120, c[0x0][0x228] ;  /* 0x00008a00ff780b82 */ /* 0x000ea20000000a00 */
[----:B------:R4:W5:Y:S01]  /*0c20*/  @!P0 LDG.E R130, desc[UR6][R118.64] ;  /* 0x0000000676828981 */ /* 0x000962000c1e1900 */
[----:B---3--:R-:W-:-:S06]  /*0c30*/  @P0 IMAD.WIDE.U32 R128, R141, 0x8, R116 ;  /* 0x000000088d800825 */ /* 0x008fcc00078e0074 */
[----:B------:R-:W3:Y:S08]  /*0c40*/  @!P0 LDC.64 R64, c[0x0][0x220] ;  /* 0x00008800ff408b82 */ /* 0x000ef00000000a00 */
[----:B------:R-:W3:Y:S08]  /*0c50*/  @P0 LDC.64 R126, c[0x0][0x228] ;  /* 0x00008a00ff7e0b82 */ /* 0x000ef00000000a00 */
[----:B------:R-:W3:Y:S01]  /*0c60*/  @!P0 LDC.64 R66, c[0x0][0x220] ;  /* 0x00008800ff428b82 */ /* 0x000ee20000000a00 */
[----:B----4-:R-:W-:-:S02]  /*0c70*/  MOV R118, R122 ;  /* 0x0000007a00767202 */ /* 0x010fc40000000f00 */
[----:B------:R-:W-:Y:S01]  /*0c80*/  MOV R119, R123 ;  /* 0x0000007b00777202 */ /* 0x000fe20000000f00 */
[----:B0-----:R-:W-:Y:S01]  /*0c90*/  @!P0 IMAD.WIDE.U32 R128, R141, 0x8, R70 ;  /* 0x000000088d808825 */ /* 0x001fe200078e0046 */
[----:B------:R-:W-:-:S03]  /*0ca0*/  IADD3 R133, R131, 0x180, RZ ;  /* 0x0000018083857810 */ /* 0x000fc60007ffe0ff */
[----:B------:R-:W0:Y:S01]  /*0cb0*/  @P0 LDC.64 R124, c[0x0][0x228] ;  /* 0x00008a00ff7c0b82 */ /* 0x000e220000000a00 */
[----:B------:R-:W4:Y:S01]  /*0cc0*/  LDG.E R143, desc[UR6][R118.64+0x4] ;  /* 0x00000406768f7981 */ /* 0x000f22000c1e1900 */
[----:B------:R-:W-:Y:S01]  /*0cd0*/  IADD3 R137, R131, 0x100, RZ ;  /* 0x0000010083897810 */ /* 0x000fe20007ffe0ff */
[----:B-1----:R-:W-:Y:S02]  /*0ce0*/  IMAD.WIDE R68, R2, 0x4, R68 ;  /* 0x0000000402447825 */ /* 0x002fe400078e0244 */
[----:B------:R1:W5:Y:S03]  /*0cf0*/  LDG.E R134, desc[UR6][R118.64] ;  /* 0x0000000676867981 */ /* 0x000366000c1e1900 */
[----:B------:R-:W0:Y:S01]  /*0d00*/  @!P0 LDC.64 R70, c[0x0][0x220] ;  /* 0x00008800ff468b82 */ /* 0x000e220000000a00 */
[C---:B--2---:R-:W-:Y:S01]  /*0d10*/  @P0 IMAD.WIDE.U32 R120, R133.reuse, 0x8, R120 ;  /* 0x0000000885780825 */ /* 0x044fe200078e0078 */
[----:B------:R2:W5:Y:S06]  /*0d20*/  LDG.E R168, desc[UR6][R68.64] ;  /* 0x0000000644a87981 */ /* 0x00056c000c1e1900 */
[----:B------:R-:W0:Y:S01]  /*0d30*/  @P0 LDC.64 R116, c[0x0][0x228] ;  /* 0x00008a00ff740b82 */ /* 0x000e220000000a00 */
[----:B---3--:R-:W-:Y:S01]  /*0d40*/  @!P0 IMAD.WIDE.U32 R120, R133, 0x8, R64 ;  /* 0x0000000885788825 */ /* 0x008fe200078e0040 */
[----:B------:R-:W3:Y:S03]  /*0d50*/  LDG.E R149, desc[UR6][R128.64+0x4] ;  /* 0x0000040680957981 */ /* 0x000ee6000c1e1900 */
[C---:B------:R-:W-:Y:S01]  /*0d60*/  @P0 IMAD.WIDE.U32 R126, R137.reuse, 0x8, R126 ;  /* 0x00000008897e0825 */ /* 0x040fe200078e007e */
[----:B------:R-:W5:Y:S02]  /*0d70*/  LDG.E R173, desc[UR6][R120.64+0x4] ;  /* 0x0000040678ad7981 */ /* 0x000f64000c1e1900 */
[----:B-1----:R-:W1:Y:S01]  /*0d80*/  @!P0 LDC.64 R118, c[0x0][0x220] ;  /* 0x00008800ff768b82 */ /* 0x002e620000000a00 */
[----:B------:R-:W-:Y:S01]  /*0d90*/  @!P0 IMAD.WIDE.U32 R126, R137, 0x8, R66 ;  /* 0x00000008897e8825 */ /* 0x000fe200078e0042 */
[----:B------:R-:W5:Y:S04]  /*0da0*/  LDG.E R138, desc[UR6][R120.64] ;  /* 0x00000006788a7981 */ /* 0x000f68000c1e1900 */
[----:B------:R2:W3:Y:S02]  /*0db0*/  LDG.E R136, desc[UR6][R128.64] ;  /* 0x0000000680887981 */ /* 0x0004e4000c1e1900 */
[----:B------:R-:W1:Y:S01]  /*0dc0*/  @P0 LDC.64 R64, c[0x0][0x228] ;  /* 0x00008a00ff400b82 */ /* 0x000e620000000a00 */
[C---:B------:R-:W-:Y:S01]  /*0dd0*/  IADD3 R139, R131.reuse, 0x280, RZ ;  /* 0x00000280838b7810 */ /* 0x040fe20007ffe0ff */
[----:B------:R-:W5:Y:S06]  /*0de0*/  LDG.E R169, desc[UR6][R126.64+0x4] ;  /* 0x000004067ea97981 */ /* 0x000f6c000c1e1900 */
[----:B------:R-:W1:Y:S08]  /*0df0*/  @P0 LDC.64 R122, c[0x0][0x228] ;  /* 0x00008a00ff7a0b82 */ /* 0x000e700000000a00 */
[----:B--2---:R-:W2:Y:S01]  /*0e00*/  @!P0 LDC.64 R68, c[0x0][0x220] ;  /* 0x00008800ff448b82 */ /* 0x004ea20000000a00 */
[----:B------:R-:W-:Y:S01]  /*0e10*/  IADD3 R129, R131, 0x200, RZ ;  /* 0x0000020083817810 */ /* 0x000fe20007ffe0ff */
[----:B------:R2:W5:Y:S06]  /*0e20*/  LDG.E R128, desc[UR6][R126.64] ;  /* 0x000000067e807981 */ /* 0x00056c000c1e1900 */
[----:B------:R-:W2:Y:S08]  /*0e30*/  @!P0 LDC.64 R66, c[0x0][0x220] ;  /* 0x00008800ff428b82 */ /* 0x000eb00000000a00 */
[----:B------:R-:W2:Y:S01]  /*0e40*/  @P0 LDC.64 R120, c[0x0][0x228] ;  /* 0x00008a00ff780b82 */ /* 0x000ea20000000a00 */
[----:B0-----:R-:W-:Y:S01]  /*0e50*/  @P0 IMAD.WIDE.U32 R124, R129, 0x8, R124 ;  /* 0x00000008817c0825 */ /* 0x001fe200078e007c */
[----:B------:R-:W-:-:S03]  /*0e60*/  IADD3 R151, R131, 0x380, RZ ;  /* 0x0000038083977810 */ /* 0x000fc60007ffe0ff */
[----:B------:R-:W-:Y:S01]  /*0e70*/  @!P0 IMAD.WIDE.U32 R124, R129, 0x8, R70 ;  /* 0x00000008817c8825 */ /* 0x000fe200078e0046 */
[----:B------:R-:W-:-:S03]  /*0e80*/  IADD3 R135, R131, 0x300, RZ ;  /* 0x0000030083877810 */ /* 0x000fc60007ffe0ff */
[----:B------:R-:W-:Y:S01]  /*0e90*/  @P0 IMAD.WIDE.U32 R70, R139, 0x8, R116 ;  /* 0x000000088b460825 */ /* 0x000fe200078e0074 */
[C---:B------:R-:W-:Y:S01]  /*0ea0*/  IADD3 R155, R131.reuse, 0x480, RZ ;  /* 0x00000480839b7810 */ /* 0x040fe20007ffe0ff */
[----:B------:R-:W0:Y:S01]  /*0eb0*/  @P0 LDC.64 R116, c[0x0][0x228] ;  /* 0x00008a00ff740b82 */ /* 0x000e220000000a00 */
[----:B------:R-:W-:Y:S01]  /*0ec0*/  IADD3 R153, R131, 0x400, RZ ;  /* 0x0000040083997810 */ /* 0x000fe20007ffe0ff */
[----:B-1----:R-:W-:Y:S01]  /*0ed0*/  @!P0 IMAD.WIDE.U32 R70, R139, 0x8, R118 ;  /* 0x000000088b468825 */ /* 0x002fe200078e0076 */
[----:B------:R-:W-:Y:S01]  /*0ee0*/  IADD3 R171, R131, 0x500, RZ ;  /* 0x0000050083ab7810 */ /* 0x000fe20007ffe0ff */
[----:B------:R-:W5:Y:S02]  /*0ef0*/  LDG.E R181, desc[UR6][R124.64+0x4] ;  /* 0x000004067cb57981 */ /* 0x000f64000c1e1900 */
[----:B------:R-:W-:Y:S02]  /*0f00*/  @P0 IMAD.WIDE.U32 R64, R151, 0x8, R64 ;  /* 0x0000000897400825 */ /* 0x000fe400078e0040 */
[----:B------:R-:W1:Y:S01]  /*0f10*/  @!P0 LDC.64 R118, c[0x0][0x220] ;  /* 0x00008800ff768b82 */ /* 0x000e620000000a00 */
[----:B------:R-:W5:Y:S01]  /*0f20*/  LDG.E R185, desc[UR6][R70.64+0x4] ;  /* 0x0000040646b97981 */ /* 0x000f62000c1e1900 */
[----:B------:R-:W-:-:S03]  /*0f30*/  @P0 IMAD.WIDE.U32 R122, R135, 0x8, R122 ;  /* 0x00000008877a0825 */ /* 0x000fc600078e007a */
[----:B------:R0:W5:Y:S01]  /*0f40*/  LDG.E R142, desc[UR6][R70.64] ;  /* 0x00000006468e7981 */ /* 0x000162000c1e1900 */
[----:B--2---:R-:W-:Y:S02]  /*0f50*/  @!P0 IMAD.WIDE.U32 R64, R151, 0x8, R68 ;  /* 0x0000000897408825 */ /* 0x004fe400078e0044 */
[----:B------:R-:W2:Y:S01]  /*0f60*/  @P0 LDC.64 R68, c[0x0][0x228] ;  /* 0x00008a00ff440b82 */ /* 0x000ea20000000a00 */
[----:B------:R-:W-:Y:S01]  /*0f70*/  IADD3 R179, R131, 0x600, RZ ;  /* 0x0000060083b37810 */ /* 0x000fe20007ffe0ff */
[----:B------:R-:W-:Y:S01]  /*0f80*/  @!P0 IMAD.WIDE.U32 R122, R135, 0x8, R66 ;  /* 0x00000008877a8825 */ /* 0x000fe200078e0042 */
[----:B------:R-:W5:Y:S03]  /*0f90*/  LDG.E R189, desc[UR6][R64.64+0x4] ;  /* 0x0000040640bd7981 */ /* 0x000f66000c1e1900 */
[----:B------:R-:W-:Y:S01]  /*0fa0*/  @P0 IMAD.WIDE.U32 R126, R155, 0x8, R120 ;  /* 0x000000089b7e0825 */ /* 0x000fe200078e0078 */
[----:B------:R1:W5:Y:S01]  /*0fb0*/  LDG.E R150, desc[UR6][R64.64] ;  /* 0x0000000640967981 */ /* 0x000362000c1e1900 */
[----:B------:R-:W2:Y:S02]  /*0fc0*/  @!P0 LDC.64 R66, c[0x0][0x220] ;  /* 0x00008800ff428b82 */ /* 0x000ea40000000a00 */
[C---:B0-----:R-:W-:Y:S01]  /*0fd0*/  @P0 IMAD.WIDE.U32 R116, R153.reuse, 0x8, R116 ;  /* 0x0000000899740825 */ /* 0x041fe200078e0074 */
[----:B------:R-:W5:Y:S04]  /*0fe0*/  LDG.E R187, desc[UR6][R122.64+0x4] ;  /* 0x000004067abb7981 */ /* 0x000f68000c1e1900 */
[----:B------:R0:W5:Y:S01]  /*0ff0*/  LDG.E R148, desc[UR6][R122.64] ;  /* 0x000000067a947981 */ /* 0x000162000c1e1900 */
[----:B------:R-:W2:Y:S03]  /*1000*/  @P0 LDC.64 R120, c[0x0][0x228] ;  /* 0x00008a00ff780b82 */ /* 0x000ea60000000a00 */
[----:B------:R-:W5:Y:S05]  /*1010*/  LDG.E R140, desc[UR6][R124.64] ;  /* 0x000000067c8c7981 */ /* 0x000f6a000c1e1900 */
[----:B------:R-:W2:Y:S08]  /*1020*/  @!P0 LDC.64 R70, c[0x0][0x220] ;  /* 0x00008800ff468b82 */ /* 0x000eb00000000a00 */
[----:B-1----:R-:W1:Y:S01]  /*1030*/  @!P0 LDC.64 R64, c[0x0][0x220] ;  /* 0x00008800ff408b82 */ /* 0x002e620000000a00 */
[----:B------:R-:W-:-:S05]  /*1040*/  @!P0 IMAD.WIDE.U32 R116, R153, 0x8, R118 ;  /* 0x0000000899748825 */ /* 0x000fca00078e0076 */
[----:B------:R-:W5:Y:S02]  /*1050*/  LDG.E R191, desc[UR6][R116.64+0x4] ;  /* 0x0000040674bf7981 */ /* 0x000f64000c1e1900 */
[----:B0-----:R-:W0:Y:S02]  /*1060*/  @P0 LDC.64 R122, c[0x0][0x228] ;  /* 0x00008a00ff7a0b82 */ /* 0x001e240000000a00 */
[----:B------:R2:W5:Y:S02]  /*1070*/  LDG.E R152, desc[UR6][R116.64] ;  /* 0x0000000674987981 */ /* 0x000564000c1e1900 */
[----:B--2---:R-:W-:-:S04]  /*1080*/  @!P0 IMAD.WIDE.U32 R126, R155, 0x8, R66 ;  /* 0x000000089b7e8825 */ /* 0x004fc800078e0042 */
[----:B------:R-:W-:Y:S01]  /*1090*/  @P0 IMAD.WIDE.U32 R68, R171, 0x8, R68 ;  /* 0x00000008ab440825 */ /* 0x000fe200078e0044 */
[----:B------:R-:W2:Y:S01]  /*10a0*/  @P0 LDC.64 R66, c[0x0][0x228] ;  /* 0x00008a00ff420b82 */ /* 0x000ea20000000a00 */
[----:B------:R-:W-:Y:S01]  /*10b0*/  IADD3 R177, R131, 0x700, RZ ;  /* 0x0000070083b17810 */ /* 0x000fe20007ffe0ff */
[----:B------:R-:W5:Y:S01]  /*10c0*/  LDG.E R154, desc[UR6][R126.64] ;  /* 0x000000067e9a7981 */ /* 0x000f62000c1e1900 */
[----:B------:R-:W-:Y:S01]  /*10d0*/  @P0 IMAD.WIDE.U32 R120, R179, 0x8, R120 ;  /* 0x00000008b3780825 */ /* 0x000fe200078e0078 */
[C---:B------:R-:W-:Y:S02]  /*10e0*/  IADD3 R183, R131.reuse, 0x680, RZ ;  /* 0x0000068083b77810 */ /* 0x040fe40007ffe0ff */
[----:B------:R-:W-:Y:S02]  /*10f0*/  IADD3 R175, R131, 0x580, RZ ;  /* 0x0000058083af7810 */ /* 0x000fe40007ffe0ff */
[----:B------:R-:W2:Y:S01]  /*1100*/  @!P0 LDC.64 R116, c[0x0][0x220] ;  /* 0x00008800ff748b82 */ /* 0x000ea20000000a00 */
[----:B------:R-:W-:Y:S01]  /*1110*/  @!P0 IMAD.WIDE.U32 R68, R171, 0x8, R70 ;  /* 0x00000008ab448825 */ /* 0x000fe200078e0046 */
[----:B------:R2:W5:Y:S03]  /*1120*/  LDG.E R193, desc[UR6][R126.64+0x4] ;  /* 0x000004067ec17981 */ /* 0x000566000c1e1900 */
[----:B-1----:R-:W-:Y:S01]  /*1130*/  @!P0 IMAD.WIDE.U32 R120, R179, 0x8, R64 ;  /* 0x00000008b3788825 */ /* 0x002fe200078e0040 */
[----:B------:R-:W5:Y:S02]  /*1140*/  LDG.E R170, desc[UR6][R68.64] ;  /* 0x0000000644aa7981 */ /* 0x000f64000c1e1900 */
[----:B------:R-:W1:Y:S08]  /*1150*/  @!P0 LDC.64 R70, c[0x0][0x220] ;  /* 0x00008800ff468b82 */ /* 0x000e700000000a00 */
[----:B------:R-:W1:Y:S08]  /*1160*/  @P0 LDC.64 R124, c[0x0][0x228] ;  /* 0x00008a00ff7c0b82 */ /* 0x000e700000000a00 */
[----:B------:R-:W1:Y:S01]  /*1170*/  @!P0 LDC.64 R118, c[0x0][0x220] ;  /* 0x00008800ff768b82 */ /* 0x000e620000000a00 */
[C---:B0-----:R-:W-:Y:S01]  /*1180*/  @P0 IMAD.WIDE.U32 R122, R177.reuse, 0x8, R122 ;  /* 0x00000008b17a0825 */ /* 0x041fe200078e007a */
[----:B------:R-:W5:Y:S06]  /*1190*/  LDG.E R195, desc[UR6][R68.64+0x4] ;  /* 0x0000040644c37981 */ /* 0x000f6c000c1e1900 */
[----:B------:R-:W0:Y:S01]  /*11a0*/  LDC.64 R64, c[0x0][0x268] ;  /* 0x00009a00ff407b82 */ /* 0x000e220000000a00 */
[----:B--2---:R-:W-:Y:S01]  /*11b0*/  @!P0 IMAD.WIDE.U32 R122, R177, 0x8, R116 ;  /* 0x00000008b17a8825 */ /* 0x004fe200078e0074 */
[----:B------:R-:W2:Y:S03]  /*11c0*/  LDG.E R174, desc[UR6][R120.64] ;  /* 0x0000000678ae7981 */ /* 0x000ea6000c1e1900 */
[C---:B------:R-:W-:Y:S01]  /*11d0*/  @P0 IMAD.WIDE.U32 R66, R183.reuse, 0x8, R66 ;  /* 0x00000008b7420825 */ /* 0x040fe200078e0042 */
[----:B------:R-:W2:Y:S03]  /*11e0*/  LDG.E R182, desc[UR6][R122.64] ;  /* 0x000000067ab67981 */ /* 0x000ea6000c1e1900 */
[----:B-1----:R-:W-:Y:S01]  /*11f0*/  @!P0 IMAD.WIDE.U32 R66, R183, 0x8, R70 ;  /* 0x00000008b7428825 */ /* 0x002fe200078e0046 */
[----:B------:R-:W2:Y:S03]  /*1200*/  LDG.E R203, desc[UR6][R122.64+0x4] ;  /* 0x000004067acb7981 */ /* 0x000ea6000c1e1900 */
[C---:B------:R-:W-:Y:S01]  /*1210*/  @P0 IMAD.WIDE.U32 R124, R175.reuse, 0x8, R124 ;  /* 0x00000008af7c0825 */ /* 0x040fe200078e007c */
[----:B------:R-:W2:Y:S03]  /*1220*/  LDG.E R201, desc[UR6][R66.64+0x4] ;  /* 0x0000040642c97981 */ /* 0x000ea6000c1e1900 */
[----:B------:R-:W-:Y:S01]  /*1230*/  @!P0 IMAD.WIDE.U32 R124, R175, 0x8, R118 ;  /* 0x00000008af7c8825 */ /* 0x000fe200078e0076 */
[----:B------:R1:W2:Y:S04]  /*1240*/  LDG.E R178, desc[UR6][R66.64] ;  /* 0x0000000642b27981 */ /* 0x0002a8000c1e1900 */
[----:B------:R-:W2:Y:S01]  /*1250*/  LDG.E R197, desc[UR6][R124.64+0x4] ;  /* 0x000004067cc57981 */ /* 0x000ea2000c1e1900 */
[----:B0-----:R-:W-:-:S03]  /*1260*/  IMAD.WIDE.U32 R126, R131, 0x4, R64 ;  /* 0x00000004837e7825 */ /* 0x001fc600078e0040 */
[----:B------:R0:W2:Y:S01]  /*1270*/  LDG.E R172, desc[UR6][R124.64] ;  /* 0x000000067cac7981 */ /* 0x0000a2000c1e1900 */
[----:B------:R-:W-:-:S03]  /*1280*/  IMAD.WIDE.U32 R118, R141, 0x4, R64 ;  /* 0x000000048d767825 */ /* 0x000fc600078e0040 */
[----:B------:R-:W2:Y:S01]  /*1290*/  LDG.E R180, desc[UR6][R126.64] ;  /* 0x000000067eb47981 */ /* 0x000ea2000c1e1900 */
[----:B-1----:R-:W-:-:S03]  /*12a0*/  IMAD.WIDE.U32 R66, R139, 0x4, R64 ;  /* 0x000000048b427825 */ /* 0x002fc600078e0040 */
[----:B------:R-:W2:Y:S01]  /*12b0*/  LDG.E R176, desc[UR6][R118.64] ;  /* 0x0000000676b07981 */ /* 0x000ea2000c1e1900 */
[----:B------:R-:W-:-:S03]  /*12c0*/  IMAD.WIDE.U32 R116, R137, 0x4, R64 ;  /* 0x0000000489747825 */ /* 0x000fc600078e0040 */
[----:B------:R-:W2:Y:S01]  /*12d0*/  LDG.E R190, desc[UR6][R66.64] ;  /* 0x0000000642be7981 */ /* 0x000ea2000c1e1900 */
[----:B------:R-:W-:-:S03]  /*12e0*/  IMAD.WIDE.U32 R70, R133, 0x4, R64 ;  /* 0x0000000485467825 */ /* 0x000fc600078e0040 */
[----:B------:R-:W2:Y:S04]  /*12f0*/  LDG.E R184, desc[UR6][R116.64] ;  /* 0x0000000674b87981 */ /* 0x000ea8000c1e1900 */
[----:B------:R1:W2:Y:S04]  /*1300*/  LDG.E R199, desc[UR6][R120.64+0x4] ;  /* 0x0000040678c77981 */ /* 0x0002a8000c1e1900 */
[----:B------:R4:W2:Y:S01]  /*1310*/  LDG.E R186, desc[UR6][R70.64] ;  /* 0x0000000646ba7981 */ /* 0x0008a2000c1e1900 */
[----:B------:R-:W-:-:S05]  /*1320*/  IMAD.WIDE.U32 R68, R129, 0x4, R64 ;  /* 0x0000000481447825 */ /* 0x000fca00078e0040 */
[----:B------:R4:W2:Y:S01]  /*1330*/  LDG.E R188, desc[UR6][R68.64] ;  /* 0x0000000644bc7981 */ /* 0x0008a2000c1e1900 */
[----:B0-----:R-:W-:-:S05]  /*1340*/  IMAD.WIDE.U32 R124, R135, 0x4, R64 ;  /* 0x00000004877c7825 */ /* 0x001fca00078e0040 */
[----:B------:R-:W2:Y:S01]  /*1350*/  LDG.E R192, desc[UR6][R124.64] ;  /* 0x000000067cc07981 */ /* 0x000ea2000c1e1900 */
[----:B------:R-:W-:-:S04]  /*1360*/  IMAD.WIDE.U32 R122, R151, 0x4, R64 ;  /* 0x00000004977a7825 */ /* 0x000fc800078e0040 */
[--C-:B-1----:R-:W-:Y:S01]  /*1370*/  IMAD.WIDE.U32 R120, R153, 0x4, R64.reuse ;  /* 0x0000000499787825 */ /* 0x102fe200078e0040 */
[----:B------:R-:W2:Y:S03]  /*1380*/  LDG.E R194, desc[UR6][R122.64] ;  /* 0x000000067ac27981 */ /* 0x000ea6000c1e1900 */
[--C-:B------:R-:W-:Y:S01]  /*1390*/  IMAD.WIDE.U32 R116, R171, 0x4, R64.reuse ;  /* 0x00000004ab747825 */ /* 0x100fe200078e0040 */
[----:B------:R-:W2:Y:S05]  /*13a0*/  LDG.E R196, desc[UR6][R120.64] ;  /* 0x0000000678c47981 */ /* 0x000eaa000c1e1900 */
[----:B------:R-:W2:Y:S01]  /*13b0*/  LDG.E R116, desc[UR6][R116.64] ;  /* 0x0000000674747981 */ /* 0x000ea2000c1e1900 */
[----:B------:R-:W-:-:S04]  /*13c0*/  IMAD.WIDE.U32 R118, R155, 0x4, R64 ;  /* 0x000000049b767825 */ /* 0x000fc800078e0040 */
[--C-:B----4-:R-:W-:Y:S01]  /*13d0*/  IMAD.WIDE.U32 R70, R175, 0x4, R64.reuse ;  /* 0x00000004af467825 */ /* 0x110fe200078e0040 */
[----:B------:R0:W4:Y:S05]  /*13e0*/  LDG.E R198, desc[UR6][R118.64] ;  /* 0x0000000676c67981 */ /* 0x00012a000c1e1900 */
[----:B------:R1:W4:Y:S01]  /*13f0*/  LDG.E R70, desc[UR6][R70.64] ;  /* 0x0000000646467981 */ /* 0x000322000c1e1900 */
[----:B------:R-:W-:-:S04]  /*1400*/  IMAD.WIDE.U32 R68, R179, 0x4, R64 ;  /* 0x00000004b3447825 */ /* 0x000fc800078e0040 */
[--C-:B------:R-:W-:Y:S02]  /*1410*/  IMAD.WIDE.U32 R66, R183, 0x4, R64.reuse ;  /* 0x00000004b7427825 */ /* 0x100fe400078e0040 */
[----:B------:R-:W4:Y:S02]  /*1420*/  LDG.E R68, desc[UR6][R68.64] ;  /* 0x0000000644447981 */ /* 0x000f24000c1e1900 */
[----:B------:R-:W-:Y:S02]  /*1430*/  IMAD.WIDE.U32 R64, R177, 0x4, R64 ;  /* 0x00000004b1407825 */ /* 0x000fe400078e0040 */
[----:B------:R-:W4:Y:S04]  /*1440*/  LDG.E R66, desc[UR6][R66.64] ;  /* 0x0000000642427981 */ /* 0x000f28000c1e1900 */
[----:B------:R1:W4:Y:S01]  /*1450*/  LDG.E R64, desc[UR6][R64.64] ;  /* 0x0000000640407981 */ /* 0x000322000c1e1900 */
[----:B0-----:R-:W0:Y:S08]  /*1460*/  @P0 MUFU.RCP R118, R101 ;  /* 0x0000006500760308 */ /* 0x001e300000001000 */
[----:B------:R-:W1:Y:S08]  /*1470*/  @P0 MUFU.RCP R121, R100 ;  /* 0x0000006400790308 */ /* 0x000e700000001000 */
[----:B------:R-:W5:Y:S08]  /*1480*/  @P0 MUFU.RCP R123, R102 ;  /* 0x00000066007b0308 */ /* 0x000f700000001000 */
[----:B------:R-:W5:Y:S01]  /*1490*/  @P0 MUFU.RCP R124, R99 ;  /* 0x00000063007c0308 */ /* 0x000f620000001000 */
[----:B------:R-:W-:-:S07]  /*14a0*/  @P0 FADD.FTZ R120, -R4, R143 ;  /* 0x0000008f04780221 */ /* 0x000fce0000010100 */
[----:B------:R-:W5:Y:S08]  /*14b0*/  @P0 MUFU.RCP R205, R106 ;  /* 0x0000006a00cd0308 */ /* 0x000f700000001000 */
[----:B------:R-:W-:Y:S01]  /*14c0*/  @P0 MUFU.RCP R209, R112 ;  /* 0x0000007000d10308 */ /* 0x000fe20000001000 */
[----:B---3--:R-:W-:-:S07]  /*14d0*/  @P0 FADD.FTZ R119, -R5, R136 ;  /* 0x0000008805770221 */ /* 0x008fce0000010100 */
[----:B------:R-:W3:Y:S01]  /*14e0*/  @P0 MUFU.RCP R127, R104 ;  /* 0x00000068007f0308 */ /* 0x000ee20000001000 */
[----:B0-----:R-:W-:Y:S01]  /*14f0*/  @P0 FMUL.FTZ R119, R119, R118 ;  /* 0x0000007677770220 */ /* 0x001fe20000410000 */
[----:B-1----:R-:W-:Y:S01]  /*1500*/  @P0 FMUL.FTZ R120, R120, R121 ;  /* 0x0000007978780220 */ /* 0x002fe20000410000 */
[----:B------:R-:W-:-:S05]  /*1510*/  @P0 FADD.FTZ R122, -R6, R149 ;  /* 0x00000095067a0221 */ /* 0x000fca0000010100 */
[----:B------:R-:W0:Y:S01]  /*1520*/  @P0 MUFU.RCP R200, R103 ;  /* 0x0000006700c80308 */ /* 0x000e220000001000 */
[----:B-----5:R-:W-:-:S07]  /*1530*/  @P0 FADD.FTZ R121, -R3, R134 ;  /* 0x0000008603790221 */ /* 0x020fce0000010100 */
[----:B------:R-:W1:Y:S01]  /*1540*/  @P0 MUFU.RCP R202, R105 ;  /* 0x0000006900ca0308 */ /* 0x000e620000001000 */
[----:B------:R-:W-:Y:S01]  /*1550*/  LOP3.LUT P1, RZ, R132, 0xff, RZ, 0xc0, !PT ;  /* 0x000000ff84ff7812 */ /* 0x000fe2000782c0ff */
[----:B------:R-:W-:-:S06]  /*1560*/  @P0 FMUL.FTZ R122, R122, R123 ;  /* 0x0000007b7a7a0220 */ /* 0x000fcc0000410000 */
[----:B------:R-:W-:Y:S01]  /*1570*/  @P0 MUFU.RCP R118, R147 ;  /* 0x0000009300760308 */ /* 0x000fe20000001000 */
[----:B------:R-:W-:Y:S01]  /*1580*/  @P0 FMUL.FTZ R121, R121, R124 ;  /* 0x0000007c79790220 */ /* 0x000fe20000410000 */
[--C-:B------:R-:W-:Y:S01]  /*1590*/  @!P0 FADD.FTZ R123, R134, -R130.reuse ;  /* 0x80000082867b8221 */ /* 0x100fe20000010000 */
[----:B------:R-:W-:-:S05]  /*15a0*/  @!P0 FADD.FTZ R125, R136, -R130 ;  /* 0x80000082887d8221 */ /* 0x000fca0000010000 */
[----:B------:R-:W5:Y:S01]  /*15b0*/  @P0 MUFU.RCP R117, R114 ;  /* 0x0000007200750308 */ /* 0x000f620000001000 */
[----:B------:R-:W-:Y:S01]  /*15c0*/  @P0 FADD.FTZ R126, -R10, R173 ;  /* 0x000000ad0a7e0221 */ /* 0x000fe20000010100 */
[----:B------:R-:W-:Y:S01]  /*15d0*/  @!P0 FADD.FTZ R143, R143, -R130 ;  /* 0x800000828f8f8221 */ /* 0x000fe20000010000 */
[----:B------:R-:W-:-:S05]  /*15e0*/  @P0 FADD.FTZ R124, -R8, R169 ;  /* 0x000000a9087c0221 */ /* 0x000fca0000010100 */
[----:B------:R-:W5:Y:S01]  /*15f0*/  @P0 MUFU.RCP R207, R108 ;  /* 0x0000006c00cf0308 */ /* 0x000f620000001000 */
[C---:B------:R-:W-:Y:S01]  /*1600*/  @!P0 FMUL.FTZ R121, R168.reuse, R123 ;  /* 0x0000007ba8798220 */ /* 0x040fe20000410000 */
[----:B------:R-:W-:-:S06]  /*1610*/  @!P0 FMUL.FTZ R119, R168, R125 ;  /* 0x0000007da8778220 */ /* 0x000fcc0000410000 */
[----:B------:R-:W-:Y:S01]  /*1620*/  @P0 MUFU.RCP R206, R109 ;  /* 0x0000006d00ce0308 */ /* 0x000fe20000001000 */
[----:B------:R-:W-:-:S07]  /*1630*/  @P0 FMUL.FTZ R126, R126, R205 ;  /* 0x000000cd7e7e0220 */ /* 0x000fce0000410000 */
[----:B------:R-:W5:Y:S01]  /*1640*/  @P0 MUFU.RCP R208, R110 ;  /* 0x0000006e00d00308 */ /* 0x000f620000001000 */
[----:B------:R-:W-:Y:S01]  /*1650*/  @!P0 FMUL.FTZ R120, R168, R143 ;  /* 0x0000008fa8788220 */ /* 0x000fe20000410000 */
[----:B---3--:R-:W-:Y:S01]  /*1660*/  @P0 FMUL.FTZ R124, R124, R127 ;  /* 0x0000007f7c7c0220 */ /* 0x008fe20000410000 */
[----:B------:R-:W-:-:S05]  /*1670*/  @P0 FADD.FTZ R125, -R7, R128 ;  /* 0x00000080077d0221 */ /* 0x000fca0000010100 */
[----:B------:R-:W3:Y:S01]  /*1680*/  @P0 MUFU.RCP R71, R113 ;  /* 0x0000007100470308 */ /* 0x000ee20000001000 */
[----:B------:R-:W-:Y:S01]  /*1690*/  @P0 FADD.FTZ R123, -R9, R138 ;  /* 0x0000008a097b0221 */ /* 0x000fe20000010100 */
[----:B------:R-:W-:-:S06]  /*16a0*/  @P0 FADD.FTZ R132, -R16, R187 ;  /* 0x000000bb10840221 */ /* 0x000fcc0000010100 */
[----:B------:R-:W3:Y:S01]  /*16b0*/  @P0 MUFU.RCP R65, R115 ;  /* 0x0000007300410308 */ /* 0x000ee20000001000 */
[----:B------:R-:W-:Y:S01]  /*16c0*/  @!P0 FADD.FTZ R187, R187, -R130 ;  /* 0x80000082bbbb8221 */ /* 0x000fe20000010000 */
[----:B------:R-:W-:-:S06]  /*16d0*/  @P0 FMUL.FTZ R132, R132, R209 ;  /* 0x000000d184840220 */ /* 0x000fcc0000410000 */
[----:B------:R-:W3:Y:S01]  /*16e0*/  @P0 MUFU.RCP R69, R145 ;  /* 0x0000009100450308 */ /* 0x000ee20000001000 */
[----:B------:R-:W-:Y:S01]  /*16f0*/  @!P0 FMUL.FTZ R132, R168, R187 ;  /* 0x000000bba8848220 */ /* 0x000fe20000410000 */
[--C-:B------:R-:W-:Y:S01]  /*1700*/  @!P0 FADD.FTZ R127, R128, -R130.reuse ;  /* 0x80000082807f8221 */ /* 0x100fe20000010000 */
[----:B------:R-:W-:-:S05]  /*1710*/  @!P0 FADD.FTZ R143, R138, -R130 ;  /* 0x800000828a8f8221 */ /* 0x000fca0000010000 */
[----:B------:R-:W3:Y:S01]  /*1720*/  @P0 MUFU.RCP R204, R107 ;  /* 0x0000006b00cc0308 */ /* 0x000ee20000001000 */
[--C-:B------:R-:W-:Y:S01]  /*1730*/  @!P0 FADD.FTZ R149, R149, -R130.reuse ;  /* 0x8000008295958221 */ /* 0x100fe20000010000 */
[--C-:B------:R-:W-:Y:S01]  /*1740*/  @!P0 FADD.FTZ R169, R169, -R130.reuse ;  /* 0x80000082a9a98221 */ /* 0x100fe20000010000 */
[----:B------:R-:W-:Y:S01]  /*1750*/  @!P0 FADD.FTZ R173, R173, -R130 ;  /* 0x80000082adad8221 */ /* 0x000fe20000010000 */
[----:B------:R-:W-:-:S04]  /*1760*/  @P0 FADD.FTZ R134, -R18, R189 ;  /* 0x000000bd12860221 */ /* 0x000fc80000010100 */
[----:B------:R-:W3:Y:S01]  /*1770*/  @P0 MUFU.RCP R205, R156 ;  /* 0x0000009c00cd0308 */ /* 0x000ee20000001000 */
[----:B0-----:R-:W-:Y:S01]  /*1780*/  @P0 FMUL.FTZ R125, R125, R200 ;  /* 0x000000c87d7d0220 */ /* 0x001fe20000410000 */
[----:B-1----:R-:W-:Y:S01]  /*1790*/  @P0 FMUL.FTZ R123, R123, R202 ;  /* 0x000000ca7b7b0220 */ /* 0x002fe20000410000 */
[C---:B------:R-:W-:Y:S01]  /*17a0*/  @!P0 FMUL.FTZ R125, R168.reuse, R127 ;  /* 0x0000007fa87d8220 */ /* 0x040fe20000410000 */
[C---:B------:R-:W-:Y:S01]  /*17b0*/  @!P0 FMUL.FTZ R123, R168.reuse, R143 ;  /* 0x0000008fa87b8220 */ /* 0x040fe20000410000 */
[----:B------:R-:W-:-:S03]  /*17c0*/  @!P0 FMUL.FTZ R122, R168, R149 ;  /* 0x00000095a87a8220 */ /* 0x000fc60000410000 */
[----:B------:R-:W0:Y:S01]  /*17d0*/  @P0 MUFU.RCP R210, R111 ;  /* 0x0000006f00d20308 */ /* 0x000e220000001000 */
[----:B------:R-:W-:Y:S01]  /*17e0*/  @!P0 FMUL.FTZ R124, R168, R169 ;  /* 0x000000a9a87c8220 */ /* 0x000fe20000410000 */
[----:B------:R-:W-:Y:S01]  /*17f0*/  @P0 FADD.FTZ R128, -R12, R181 ;  /* 0x000000b50c800221 */ /* 0x000fe20000010100 */
[----:B------:R-:W-:Y:S01]  /*1800*/  @!P0 FMUL.FTZ R126, R168, R173 ;  /* 0x000000ada87e8220 */ /* 0x000fe20000410000 */
[----:B------:R-:W-:Y:S01]  /*1810*/  @P0 FADD.FTZ R143, -R14, R185 ;  /* 0x000000b90e8f0221 */ /* 0x000fe20000010100 */
[----:B------:R-:W-:-:S03]  /*1820*/  @P0 FADD.FTZ R127, -R13, R142 ;  /* 0x0000008e0d7f0221 */ /* 0x000fc60000010100 */
[----:B------:R-:W1:Y:S01]  /*1830*/  @P0 MUFU.RCP R67, R144 ;  /* 0x0000009000430308 */ /* 0x000e620000001000 */
[----:B------:R-:W-:Y:S01]  /*1840*/  @!P0 FADD.FTZ R181, R181, -R130 ;  /* 0x80000082b5b58221 */ /* 0x000fe20000010000 */
[----:B------:R-:W-:Y:S01]  /*1850*/  @P0 FADD.FTZ R149, -R11, R140 ;  /* 0x0000008c0b950221 */ /* 0x000fe20000010100 */
[--C-:B------:R-:W-:Y:S01]  /*1860*/  @!P0 FADD.FTZ R169, R140, -R130.reuse ;  /* 0x800000828ca98221 */ /* 0x100fe20000010000 */
[----:B------:R-:W-:Y:S01]  /*1870*/  @!P0 FADD.FTZ R185, R185, -R130 ;  /* 0x80000082b9b98221 */ /* 0x000fe20000010000 */
[----:B------:R-:W-:Y:S01]  /*1880*/  @P0 FADD.FTZ R187, -R23, R170 ;  /* 0x000000aa17bb0221 */ /* 0x000fe20000010100 */
[----:B------:R-:W-:Y:S01]  /*1890*/  @!P0 FADD.FTZ R173, R142, -R130 ;  /* 0x800000828ead8221 */ /* 0x000fe20000010000 */
[----:B-----5:R-:W-:Y:S02]  /*18a0*/  @P0 FMUL.FTZ R134, R134, R117 ;  /* 0x0000007586860220 */ /* 0x020fe40000410000 */
[----:B------:R-:W-:Y:S02]  /*18b0*/  @P0 FMUL.FTZ R187, R187, R118 ;  /* 0x00000076bbbb0220 */ /* 0x000fe40000410000 */
[----:B------:R-:W5:Y:S01]  /*18c0*/  @P0 MUFU.RCP R118, R163 ;  /* 0x000000a300760308 */ /* 0x000f620000001000 */
[----:B------:R-:W-:Y:S01]  /*18d0*/  @P0 FADD.FTZ R136, -R17, R150 ;  /* 0x0000009611880221 */ /* 0x000fe20000010100 */
[----:B------:R-:W-:Y:S01]  /*18e0*/  @!P0 FADD.FTZ R117, R150, -R130 ;  /* 0x8000008296758221 */ /* 0x000fe20000010000 */
[----:B------:R-:W-:Y:S01]  /*18f0*/  @P0 FADD.FTZ R138, -R19, R152 ;  /* 0x00000098138a0221 */ /* 0x000fe20000010100 */
[----:B------:R-:W-:Y:S01]  /*1900*/  @P0 FADD.FTZ R140, -R21, R154 ;  /* 0x0000009a158c0221 */ /* 0x000fe20000010100 */
[----:B------:R-:W-:Y:S01]  /*1910*/  @P0 FMUL.FTZ R128, R128, R207 ;  /* 0x000000cf80800220 */ /* 0x000fe20000410000 */
[----:B------:R-:W-:Y:S01]  /*1920*/  @P0 FMUL.FTZ R143, R143, R208 ;  /* 0x000000d08f8f0220 */ /* 0x000fe20000410000 */
[----:B------:R-:W-:Y:S01]  /*1930*/  @P0 FMUL.FTZ R127, R127, R206 ;  /* 0x000000ce7f7f0220 */ /* 0x000fe20000410000 */
[----:B------:R-:W5:Y:S01]  /*1940*/  @P0 MUFU.RCP R212, R146 ;  /* 0x0000009200d40308 */ /* 0x000f620000001000 */
[C---:B------:R-:W-:Y:S01]  /*1950*/  @!P0 FMUL.FTZ R128, R168.reuse, R181 ;  /* 0x000000b5a8808220 */ /* 0x040fe20000410000 */
[C---:B------:R-:W-:Y:S01]  /*1960*/  @!P0 FMUL.FTZ R143, R168.reuse, R185 ;  /* 0x000000b9a88f8220 */ /* 0x040fe20000410000 */
[----:B------:R-:W-:Y:S01]  /*1970*/  @!P0 FMUL.FTZ R127, R168, R173 ;  /* 0x000000ada87f8220 */ /* 0x000fe20000410000 */
[----:B---3--:R-:W-:Y:S01]  /*1980*/  @P0 FMUL.FTZ R173, R136, R71 ;  /* 0x0000004788ad0220 */ /* 0x008fe20000410000 */
[----:B------:R-:W-:-:S03]  /*1990*/  @P0 FMUL.FTZ R181, R138, R65 ;  /* 0x000000418ab50220 */ /* 0x000fc60000410000 */
[----:B------:R-:W3:Y:S01]  /*19a0*/  @P0 MUFU.RCP R202, R159 ;  /* 0x0000009f00ca0308 */ /* 0x000ee20000001000 */
[----:B------:R-:W-:Y:S01]  /*19b0*/  @P0 FMUL.FTZ R185, R140, R69 ;  /* 0x000000458cb90220 */ /* 0x000fe20000410000 */
[----:B------:R-:W-:Y:S01]  /*19c0*/  @!P0 FMUL.FTZ R173, R168, R117 ;  /* 0x00000075a8ad8220 */ /* 0x000fe20000410000 */
[--C-:B------:R-:W-:Y:S01]  /*19d0*/  @!P0 FADD.FTZ R65, R152, -R130.reuse ;  /* 0x8000008298418221 */ /* 0x100fe20000010000 */
[----:B------:R-:W-:Y:S01]  /*19e0*/  @P0 FADD.FTZ R140, -R24, R195 ;  /* 0x000000c3188c0221 */ /* 0x000fe20000010100 */
[----:B------:R-:W-:Y:S01]  /*19f0*/  @P0 FMUL.FTZ R149, R149, R204 ;  /* 0x000000cc95950220 */ /* 0x000fe20000410000 */
[----:B------:R-:W-:Y:S01]  /*1a00*/  @!P0 FADD.FTZ R195, R195, -R130 ;  /* 0x80000082c3c38221 */ /* 0x000fe20000010000 */
[----:B------:R-:W-:Y:S01]  /*1a10*/  @!P0 FMUL.FTZ R149, R168, R169 ;  /* 0x000000a9a8958220 */ /* 0x000fe20000410000 */
[----:B------:R-:W3:Y:S01]  /*1a20*/  @P0 MUFU.RCP R69, R162 ;  /* 0x000000a200450308 */ /* 0x000ee20000001000 */
[----:B------:R-:W-:Y:S01]  /*1a30*/  @P0 FADD.FTZ R169, -R15, R148 ;  /* 0x000000940fa90221 */ /* 0x000fe20000010100 */
[--C-:B------:R-:W-:Y:S01]  /*1a40*/  @!P0 FADD.FTZ R71, R148, -R130.reuse ;  /* 0x8000008294478221 */ /* 0x100fe20000010000 */
[----:B------:R-:W-:Y:S01]  /*1a50*/  @P0 FADD.FTZ R136, -R20, R191 ;  /* 0x000000bf14880221 */ /* 0x000fe20000010100 */
[----:B------:R-:W-:Y:S01]  /*1a60*/  @!P0 FADD.FTZ R191, R191, -R130 ;  /* 0x80000082bfbf8221 */ /* 0x000fe20000010000 */
[----:B------:R-:W-:-:S03]  /*1a70*/  @!P0 FMUL.FTZ R181, R168, R65 ;  /* 0x00000041a8b58220 */ /* 0x000fc60000410000 */
[----:B------:R-:W3:Y:S01]  /*1a80*/  @P0 MUFU.RCP R117, R164 ;  /* 0x000000a400750308 */ /* 0x000ee20000001000 */
[----:B------:R-:W-:Y:S01]  /*1a90*/  @P0 FMUL.FTZ R140, R140, R205 ;  /* 0x000000cd8c8c0220 */ /* 0x000fe20000410000 */
[----:B------:R-:W-:Y:S01]  /*1aa0*/  @!P0 FMUL.FTZ R140, R168, R195 ;  /* 0x000000c3a88c8220 */ /* 0x000fe20000410000 */
[----:B------:R-:W-:Y:S01]  /*1ab0*/  @!P0 FADD.FTZ R65, R170, -R130 ;  /* 0x80000082aa418221 */ /* 0x000fe20000010000 */
[----:B--2---:R-:W-:-:S04]  /*1ac0*/  @P0 FADD.FTZ R195, -R31, R182 ;  /* 0x000000b61fc30221 */ /* 0x004fc80000010100 */
[----:B------:R-:W2:Y:S01]  /*1ad0*/  @P0 MUFU.RCP R207, R158 ;  /* 0x0000009e00cf0308 */ /* 0x000ea20000001000 */
[----:B0-----:R-:W-:Y:S01]  /*1ae0*/  @P0 FMUL.FTZ R169, R169, R210 ;  /* 0x000000d2a9a90220 */ /* 0x001fe20000410000 */
[----:B-1----:R-:W-:Y:S01]  /*1af0*/  @P0 FMUL.FTZ R136, R136, R67 ;  /* 0x0000004388880220 */ /* 0x002fe20000410000 */
[----:B------:R-:W-:-:S05]  /*1b00*/  @!P0 FMUL.FTZ R169, R168, R71 ;  /* 0x00000047a8a98220 */ /* 0x000fca0000410000 */
[----:B------:R-:W0:Y:S01]  /*1b10*/  @P0 MUFU.RCP R204, R161 ;  /* 0x000000a100cc0308 */ /* 0x000e220000001000 */
[----:B------:R-:W-:Y:S01]  /*1b20*/  @!P0 FMUL.FTZ R136, R168, R191 ;  /* 0x000000bfa8888220 */ /* 0x000fe20000410000 */
[----:B------:R-:W-:Y:S01]  /*1b30*/  @P0 FADD.FTZ R67, -R22, R193 ;  /* 0x000000c116430221 */ /* 0x000fe20000010100 */
[----:B------:R-:W-:Y:S01]  /*1b40*/  @!P0 FMUL.FTZ R187, R168, R65 ;  /* 0x00000041a8bb8220 */ /* 0x000fe20000410000 */
[----:B------:R-:W-:Y:S01]  /*1b50*/  @P0 FADD.FTZ R191, -R27, R174 ;  /* 0x000000ae1bbf0221 */ /* 0x000fe20000010100 */
[--C-:B------:R-:W-:Y:S01]  /*1b60*/  @!P0 FADD.FTZ R193, R193, -R130.reuse ;  /* 0x80000082c1c18221 */ /* 0x100fe20000010000 */
[----:B------:R-:W-:Y:S01]  /*1b70*/  @!P0 FADD.FTZ R65, R174, -R130 ;  /* 0x80000082ae418221 */ /* 0x000fe20000010000 */
[----:B-----5:R-:W-:Y:S01]  /*1b80*/  @P0 FMUL.FTZ R195, R195, R118 ;  /* 0x00000076c3c30220 */ /* 0x020fe20000410000 */
[----:B------:R-:W1:Y:S01]  /*1b90*/  @P0 MUFU.RCP R71, R160 ;  /* 0x000000a000470308 */ /* 0x000e620000001000 */
[----:B------:R-:W-:Y:S02]  /*1ba0*/  HADD2.F32 R118, -RZ, R180.H0_H0 ;  /* 0x200000b4ff767230 */ /* 0x000fe40000004100 */
[----:B------:R-:W-:Y:S01]  /*1bb0*/  @P0 FMUL.FTZ R138, R67, R212 ;  /* 0x000000d4438a0220 */ /* 0x000fe20000410000 */
[----:B---3--:R-:W-:Y:S01]  /*1bc0*/  @P0 FMUL.FTZ R191, R191, R202 ;  /* 0x000000cabfbf0220 */ /* 0x008fe20000410000 */
[----:B------:R-:W-:Y:S01]  /*1bd0*/  @!P0 FMUL.FTZ R138, R168, R193 ;  /* 0x000000c1a88a8220 */ /* 0x000fe20000410000 */
[----:B------:R-:W-:Y:S01]  /*1be0*/  @P0 FADD.FTZ R150, -R30, R201 ;  /* 0x000000c91e960221 */ /* 0x000fe20000010100 */
[----:B------:R-:W-:Y:S01]  /*1bf0*/  @!P0 FMUL.FTZ R191, R168, R65 ;  /* 0x00000041a8bf8220 */ /* 0x000fe20000410000 */
[----:B------:R-:W-:Y:S01]  /*1c00*/  @P0 FADD.FTZ R152, -R32, R203 ;  /* 0x000000cb20980221 */ /* 0x000fe20000010100 */
[----:B------:R-:W-:-:S02]  /*1c10*/  HADD2.F32 R170, -RZ, R176.H0_H0 ;  /* 0x200000b0ffaa7230 */ /* 0x000fc40000004100 */
[----:B------:R-:W-:Y:S01]  /*1c20*/  @P0 FADD.FTZ R142, -R26, R197 ;  /* 0x000000c51a8e0221 */ /* 0x000fe20000010100 */
[----:B------:R-:W-:Y:S01]  /*1c30*/  @!P0 FADD.FTZ R201, R201, -R130 ;  /* 0x80000082c9c98221 */ /* 0x000fe20000010000 */
[----:B------:R-:W-:Y:S01]  /*1c40*/  @P0 FADD.FTZ R193, -R29, R178 ;  /* 0x000000b21dc10221 */ /* 0x000fe20000010100 */
[--C-:B------:R-:W-:Y:S01]  /*1c50*/  @!P0 FADD.FTZ R65, R178, -R130.reuse ;  /* 0x80000082b2418221 */ /* 0x100fe20000010000 */
[----:B------:R-:W-:Y:S02]  /*1c60*/  HADD2.F32 R176, -RZ, R176.H1_H1 ;  /* 0x300000b0ffb07230 */ /* 0x000fe40000004100 */
[----:B------:R-:W-:Y:S01]  /*1c70*/  @!P0 FADD.FTZ R197, R197, -R130 ;  /* 0x80000082c5c58221 */ /* 0x000fe20000010000 */
[----:B------:R-:W-:Y:S02]  /*1c80*/  HADD2.F32 R180, -RZ, R180.H1_H1 ;  /* 0x300000b4ffb47230 */ /* 0x000fe40000004100 */
[C---:B------:R-:W-:Y:S01]  /*1c90*/  FADD.FTZ R167, R118.reuse, R167 ;  /* 0x000000a776a77221 */ /* 0x040fe20000010000 */
[----:B------:R-:W-:Y:S01]  /*1ca0*/  FFMA.FTZ R60, R118, R121, R60 ;  /* 0x00000079763c7223 */ /* 0x000fe2000001003c */
[----:B------:R-:W-:-:S02]  /*1cb0*/  HADD2.F32 R178, -RZ, R190.H0_H0 ;  /* 0x200000beffb27230 */ /* 0x000fc40000004100 */
[--C-:B------:R-:W-:Y:S01]  /*1cc0*/  @!P0 FADD.FTZ R189, R189, -R130.reuse ;  /* 0x80000082bdbd8221 */ /* 0x100fe20000010000 */
[----:B------:R-:W-:Y:S01]  /*1cd0*/  @!P0 FADD.FTZ R67, R154, -R130 ;  /* 0x800000829a438221 */ /* 0x000fe20000010000 */
[----:B------:R-:W-:Y:S01]  /*1ce0*/  FMUL.FTZ R118, R99, R118 ;  /* 0x0000007663767220 */ /* 0x000fe20000410000 */
[----:B------:R-:W-:Y:S01]  /*1cf0*/  @P0 FMUL.FTZ R150, R150, R69 ;  /* 0x0000004596960220 */ /* 0x000fe20000410000 */
[----:B------:R-:W-:Y:S01]  /*1d00*/  @P0 FMUL.FTZ R152, R152, R117 ;  /* 0x0000007598980220 */ /* 0x000fe20000410000 */
[----:B--2---:R-:W-:Y:S01]  /*1d10*/  @P0 FMUL.FTZ R142, R142, R207 ;  /* 0x000000cf8e8e0220 */ /* 0x004fe20000410000 */
[C---:B------:R-:W-:Y:S01]  /*1d20*/  @!P0 FMUL.FTZ R150, R168.reuse, R201 ;  /* 0x000000c9a8968220 */ /* 0x040fe20000410000 */
[--C-:B------:R-:W-:Y:S02]  /*1d30*/  HADD2.F32 R117, -RZ, R184.reuse.H0_H0 ;  /* 0x200000b8ff757230 */ /* 0x100fe40000004100 */
[----:B------:R-:W-:Y:S01]  /*1d40*/  @!P0 FMUL.FTZ R142, R168, R197 ;  /* 0x000000c5a88e8220 */ /* 0x000fe20000410000 */
[----:B0-----:R-:W-:Y:S01]  /*1d50*/  @P0 FMUL.FTZ R193, R193, R204 ;  /* 0x000000ccc1c10220 */ /* 0x001fe20000410000 */
[C---:B------:R-:W-:Y:S01]  /*1d60*/  FADD.FTZ R166, R176.reuse, R166 ;  /* 0x000000a6b0a67221 */ /* 0x040fe20000010000 */
[----:B------:R-:W-:Y:S01]  /*1d70*/  FFMA.FTZ R59, R176, R122, R59 ;  /* 0x0000007ab03b7223 */ /* 0x000fe2000001003b */
[----:B------:R-:W-:Y:S01]  /*1d80*/  FMUL.FTZ R201, R102, R176 ;  /* 0x000000b066c97220 */ /* 0x000fe20000410000 */
[C---:B------:R-:W-:Y:S01]  /*1d90*/  @!P0 FMUL.FTZ R134, R168.reuse, R189 ;  /* 0x000000bda8868220 */ /* 0x040fe20000410000 */
[----:B------:R-:W-:Y:S01]  /*1da0*/  @!P0 FMUL.FTZ R185, R168, R67 ;  /* 0x00000043a8b98220 */ /* 0x000fe20000410000 */
[----:B------:R-:W-:Y:S01]  /*1db0*/  FMUL.FTZ R197, R100, R180 ;  /* 0x000000b464c57220 */ /* 0x000fe20000410000 */
[----:B------:R-:W-:Y:S01]  /*1dc0*/  FADD.FTZ R204, RZ, R118 ;  /* 0x00000076ffcc7221 */ /* 0x000fe20000010000 */
[C---:B------:R-:W-:Y:S01]  /*1dd0*/  FADD.FTZ R89, R178.reuse, R89 ;  /* 0x00000059b2597221 */ /* 0x040fe20000010000 */
[----:B------:R-:W-:Y:S01]  /*1de0*/  FFMA.FTZ R50, R178, R127, R50 ;  /* 0x0000007fb2327223 */ /* 0x000fe20000010032 */
[----:B------:R-:W-:Y:S01]  /*1df0*/  FMUL.FTZ R176, R109, R178 ;  /* 0x000000b26db07220 */ /* 0x000fe20000410000 */
[----:B------:R-:W-:Y:S01]  /*1e00*/  @P0 FADD.FTZ R189, -R25, R172 ;  /* 0x000000ac19bd0221 */ /* 0x000fe20000010100 */
[--C-:B------:R-:W-:Y:S01]  /*1e10*/  @!P0 FADD.FTZ R67, R172, -R130.reuse ;  /* 0x80000082ac438221 */ /* 0x100fe20000010000 */
[----:B------:R-:W-:Y:S01]  /*1e20*/  @P0 FADD.FTZ R148, -R28, R199 ;  /* 0x000000c71c940221 */ /* 0x000fe20000010100 */
[----:B------:R-:W-:Y:S01]  /*1e30*/  FFMA.FTZ R178, R118, R121, RZ ;  /* 0x0000007976b27223 */ /* 0x000fe200000100ff */
[----:B------:R-:W-:Y:S01]  /*1e40*/  @!P0 FADD.FTZ R199, R199, -R130 ;  /* 0x80000082c7c78221 */ /* 0x000fe20000010000 */
[----:B------:R-:W-:-:S02]  /*1e50*/  HADD2.F32 R184, -RZ, R184.H1_H1 ;  /* 0x300000b8ffb87230 */ /* 0x000fc40000004100 */
[----:B------:R-:W-:Y:S01]  /*1e60*/  @!P0 FADD.FTZ R203, R203, -R130 ;  /* 0x80000082cbcb8221 */ /* 0x000fe20000010000 */
[--C-:B------:R-:W-:Y:S02]  /*1e70*/  HADD2.F32 R172, -RZ, R186.reuse.H0_H0 ;  /* 0x200000baffac7230 */ /* 0x100fe40000004100 */
[C---:B------:R-:W-:Y:S01]  /*1e80*/  FADD.FTZ R51, R170.reuse, R51 ;  /* 0x00000033aa337221 */ /* 0x040fe20000010000 */
[----:B------:R-:W-:Y:S02]  /*1e90*/  HADD2.F32 R186, -RZ, R186.H1_H1 ;  /* 0x300000baffba7230 */ /* 0x000fe40000004100 */
[----:B------:R-:W-:Y:S01]  /*1ea0*/  FFMA.FTZ R58, R170, R119, R58 ;  /* 0x00000077aa3a7223 */ /* 0x000fe2000001003a */
[C---:B------:R-:W-:Y:S01]  /*1eb0*/  FADD.FTZ R62, R117.reuse, R62 ;  /* 0x0000003e753e7221 */ /* 0x040fe20000010000 */
[----:B------:R-:W-:Y:S01]  /*1ec0*/  FFMA.FTZ R56, R117, R125, R56 ;  /* 0x0000007d75387223 */ /* 0x000fe20000010038 */
[----:B------:R-:W-:Y:S01]  /*1ed0*/  FMUL.FTZ R154, R103, R117 ;  /* 0x00000075679a7220 */ /* 0x000fe20000410000 */
[----:B------:R-:W-:Y:S01]  /*1ee0*/  FMUL.FTZ R170, R101, R170 ;  /* 0x000000aa65aa7220 */ /* 0x000fe20000410000 */
[----:B------:R-:W-:Y:S01]  /*1ef0*/  FADD.FTZ R117, R204, R197 ;  /* 0x000000c5cc757221 */ /* 0x000fe20000010000 */
[----:B-1----:R-:W-:Y:S01]  /*1f00*/  @P0 FMUL.FTZ R148, R148, R71 ;  /* 0x0000004794940220 */ /* 0x002fe20000410000 */
[----:B------:R-:W-:Y:S01]  /*1f10*/  FFMA.FTZ R211, R197, R120, R178 ;  /* 0x00000078c5d37223 */ /* 0x000fe200000100b2 */
[C---:B------:R-:W-:Y:S01]  /*1f20*/  @!P0 FMUL.FTZ R148, R168.reuse, R199 ;  /* 0x000000c7a8948220 */ /* 0x040fe20000410000 */
[----:B------:R-:W-:Y:S01]  /*1f30*/  @!P0 FMUL.FTZ R152, R168, R203 ;  /* 0x000000cba8988220 */ /* 0x000fe20000410000 */
[----:B------:R-:W-:-:S02]  /*1f40*/  HADD2.F32 R207, -RZ, R190.H1_H1 ;  /* 0x300000beffcf7230 */ /* 0x000fc40000004100 */
        /* <DEDUP_REMOVED lines=37> */
[----:B------:R-:W-:Y:S01]  /*21a0*/  FADD.FTZ R117, R186, R205 ;  /* 0x000000cdba757221 */ /* 0x000fe20000010000 */
[----:B------:R-:W-:Y:S01]  /*21b0*/  @!P0 FADD.FTZ R67, R182, -R130 ;  /* 0x80000082b6438221 */ /* 0x000fe20000010000 */
[----:B------:R-:W-:Y:S01]  /*21c0*/  FFMA.FTZ R211, R205, R128, R188 ;  /* 0x00000080cdd37223 */ /* 0x000fe200000100bc */
[----:B------:R-:W-:-:S02]  /*21d0*/  HADD2.F32 R182, -RZ, R192.H0_H0 ;  /* 0x200000c0ffb67230 */ /* 0x000fc40000004100 */
[----:B------:R-:W-:Y:S01]  /*21e0*/  FADD.FTZ R117, R117, R176 ;  /* 0x000000b075757221 */ /* 0x000fe20000010000 */
[----:B------:R-:W-:Y:S01]  /*21f0*/  FFMA.FTZ R213, R176, R127, R211 ;  /* 0x0000007fb0d57223 */ /* 0x000fe200000100d3 */
[----:B------:R-:W-:Y:S02]  /*2200*/  HADD2.F32 R192, -RZ, R192.H1_H1 ;  /* 0x300000c0ffc07230 */ /* 0x000fe40000004100 */
[C---:B------:R-:W-:Y:S01]  /*2210*/  FADD.FTZ R85, R182.reuse, R85 ;  /* 0x00000055b6557221 */ /* 0x040fe20000010000 */
[----:B------:R-:W-:Y:S01]  /*2220*/  FFMA.FTZ R86, R182, R169, R86 ;  /* 0x000000a9b6567223 */ /* 0x000fe20000010056 */
[----:B------:R-:W-:Y:S01]  /*2230*/  FMUL.FTZ R182, R111, R182 ;  /* 0x000000b66fb67220 */ /* 0x000fe20000410000 */
[----:B------:R-:W-:Y:S01]  /*2240*/  FADD.FTZ R117, R117, R178 ;  /* 0x000000b275757221 */ /* 0x000fe20000010000 */
[C---:B------:R-:W-:Y:S01]  /*2250*/  FADD.FTZ R75, R180.reuse, R75 ;  /* 0x0000004bb44b7221 */ /* 0x040fe20000010000 */
[----:B------:R-:W-:Y:S01]  /*2260*/  FFMA.FTZ R61, R180, R120, R61 ;  /* 0x00000078b43d7223 */ /* 0x000fe2000001003d */
        /* <DEDUP_REMOVED lines=9> */
[--C-:B------:R-:W-:Y:S02]  /*2300*/  HADD2.F32 R200, -RZ, R196.reuse.H0_H0 ;  /* 0x200000c4ffc87230 */ /* 0x100fe40000004100 */
[----:B------:R-:W-:Y:S01]  /*2310*/  FFMA.FTZ R84, R180, R173, R84 ;  /* 0x000000adb4547223 */ /* 0x000fe20000010054 */
[----:B------:R-:W-:-:S02]  /*2320*/  HADD2.F32 R196, -RZ, R196.H1_H1 ;  /* 0x300000c4ffc47230 */ /* 0x000fc40000004100 */
        /* <DEDUP_REMOVED lines=18> */
[----:B----4-:R-:W-:-:S02]  /*2450*/  HADD2.F32 R202, -RZ, R198.H0_H0 ;  /* 0x200000c6ffca7230 */ /* 0x010fc40000004100 */
[----:B------:R-:W-:Y:S01]  /*2460*/  FADD.FTZ R192, R71, R184 ;  /* 0x000000b847c07221 */ /* 0x000fe20000010000 */
[----:B------:R-:W-:Y:S01]  /*2470*/  FFMA.FTZ R196, R184, R181, R117 ;  /* 0x000000b5b8c47223 */ /* 0x000fe20000010075 */
[----:B------:R-:W-:Y:S02]  /*2480*/  HADD2.F32 R116, -RZ, R116.H1_H1 ;  /* 0x30000074ff747230 */ /* 0x000fe40000004100 */
[----:B------:R-:W-:Y:S01]  /*2490*/  FMUL.FTZ R186, R145, R202 ;  /* 0x000000ca91ba7220 */ /* 0x000fe20000410000 */
[----:B------:R-:W-:Y:S02]  /*24a0*/  HADD2.F32 R198, -RZ, R198.H1_H1 ;  /* 0x300000c6ffc67230 */ /* 0x000fe40000004100 */
[----:B------:R-:W-:Y:S01]  /*24b0*/  FADD.FTZ R71, R192, R211 ;  /* 0x000000d3c0477221 */ /* 0x000fe20000010000 */
[----:B------:R-:W-:Y:S01]  /*24c0*/  FFMA.FTZ R117, R211, R136, R196 ;  /* 0x00000088d3757223 */ /* 0x000fe200000100c4 */
[--C-:B------:R-:W-:Y:S02]  /*24d0*/  HADD2.F32 R69, -RZ, R70.reuse.H0_H0 ;  /* 0x20000046ff457230 */ /* 0x100fe40000004100 */
[C---:B------:R-:W-:Y:S01]  /*24e0*/  FADD.FTZ R38, R116.reuse, R38 ;  /* 0x0000002674267221 */ /* 0x040fe20000010000 */
[----:B------:R-:W-:Y:S01]  /*24f0*/  FFMA.FTZ R41, R116, R140, R41 ;  /* 0x0000008c74297223 */ /* 0x000fe20000010029 */
[----:B------:R-:W-:Y:S01]  /*2500*/  FMUL.FTZ R215, R156, R116 ;  /* 0x000000749cd77220 */ /* 0x000fe20000410000 */
[----:B------:R-:W-:Y:S01]  /*2510*/  FMUL.FTZ R213, R146, R198 ;  /* 0x000000c692d57220 */ /* 0x000fe20000410000 */
[----:B------:R-:W-:Y:S01]  /*2520*/  FADD.FTZ R116, R71, R186 ;  /* 0x000000ba47747221 */ /* 0x000fe20000010000 */
[----:B------:R-:W-:Y:S01]  /*2530*/  FFMA.FTZ R196, R186, R185, R117 ;  /* 0x000000b9bac47223 */ /* 0x000fe20000010075 */
[----:B------:R-:W-:-:S02]  /*2540*/  HADD2.F32 R70, -RZ, R70.H1_H1 ;  /* 0x30000046ff467230 */ /* 0x000fc40000004100 */
        /* <DEDUP_REMOVED lines=84> */
.L_x_4105:
[----:B------:R-:W3:Y:S01]  /*2a90*/  @!P2 S2R R71, SR_CgaCtaId ;  /* 0x000000000047a919 */ /* 0x000ee20000008800 */
[----:B------:R-:W-:Y:S01]  /*2aa0*/  @!P2 MOV R68, 0x400 ;  /* 0x000004000044a802 */ /* 0x000fe20000000f00 */
[----:B-1----:R-:W-:Y:S01]  /*2ab0*/  FADD.FTZ R116, R64, R67 ;  /* 0x0000004340747221 */ /* 0x002fe20000010000 */
        /* <DEDUP_REMOVED lines=57> */
[C-C-:B------:R-:W-:Y:S01]  /*2e50*/  FFMA.FTZ R227, R65.reuse, R181, R70.reuse ;  /* 0x000000b541e37223 */ /* 0x140fe20000010046 */
[----:B------:R-:W-:Y:S01]  /*2e60*/  FFMA.FTZ R148, R65, R148, R70 ;  /* 0x0000009441947223 */ /* 0x000fe20000010046 */
[----:B------:R-:W-:Y:S01]  /*2e70*/  FADD.FTZ R205, R205, -R128 ;  /* 0x80000080cdcd7221 */ /* 0x000fe20000010000 */
[----:B------:R-:W-:Y:S01]  /*2e80*/  FADD.FTZ R213, R213, -R138 ;  /* 0x8000008ad5d57221 */ /* 0x000fe20000010000 */
[----:B------:R-:W-:Y:S01]  /*2e90*/  FADD.FTZ R215, R215, -R140 ;  /* 0x8000008cd7d77221 */ /* 0x000fe20000010000 */
[----:B------:R-:W-:Y:S01]  /*2ea0*/  LEA.HI.X R69, R131, UR9, RZ, 0x3, P2 ;  /* 0x0000000983457c11 */ /* 0x000fe200090f1cff */
[C---:B------:R-:W-:Y:S01]  /*2eb0*/  FMUL.FTZ R67, R168.reuse, R67 ;  /* 0x00000043a8437220 */ /* 0x040fe20000410000 */
[----:B------:R-:W-:Y:S01]  /*2ec0*/  FMUL.FTZ R66, R168, R121 ;  /* 0x00000079a8427220 */ /* 0x000fe20000410000 */
[----:B0-----:R-:W-:-:S04]  /*2ed0*/  IMAD.WIDE.U32 R116, R139, 0x8, R142 ;  /* 0x000000088b747825 */ /* 0x001fc800078e008e */
[----:B------:R-:W-:Y:S01]  /*2ee0*/  FFMA.FTZ R150, R65, R150, R70 ;  /* 0x0000009641967223 */ /* 0x000fe20000010046 */
[----:B------:R-:W-:Y:S01]  /*2ef0*/  FADD.FTZ R181, R176, -R71 ;  /* 0x80000047b0b57221 */ /* 0x000fe20000010000 */
[----:B------:R-:W-:Y:S01]  /*2f00*/  FADD.FTZ R209, R209, -R134 ;  /* 0x80000086d1d17221 */ /* 0x000fe20000010000 */
[----:B------:R-:W-:Y:S01]  /*2f10*/  FADD.FTZ R211, R211, -R136 ;  /* 0x80000088d3d37221 */ /* 0x000fe20000010000 */
[----:B------:R-:W-:-:S04]  /*2f20*/  IMAD.WIDE.U32 R140, R141, 0x8, R142 ;  /* 0x000000088d8c7825 */ /* 0x000fc800078e008e */
[C---:B------:R-:W-:Y:S01]  /*2f30*/  FMUL.FTZ R139, R168.reuse, R201 ;  /* 0x000000c9a88b7220 */ /* 0x040fe20000410000 */
[----:B------:R-:W-:Y:S01]  /*2f40*/  FMUL.FTZ R138, R168, R127 ;  /* 0x0000007fa88a7220 */ /* 0x000fe20000410000 */
[----:B------:R-:W-:Y:S01]  /*2f50*/  FADD.FTZ R207, R207, -R132 ;  /* 0x80000084cfcf7221 */ /* 0x000fe20000010000 */
[----:B------:R-:W-:-:S04]  /*2f60*/  IMAD.WIDE.U32 R124, R135, 0x8, R142 ;  /* 0x00000008877c7825 */ /* 0x000fc800078e008e */
[C---:B------:R-:W-:Y:S01]  /*2f70*/  FMUL.FTZ R135, R168.reuse, R199 ;  /* 0x000000c7a8877220 */ /* 0x040fe20000410000 */
[----:B------:R-:W-:Y:S01]  /*2f80*/  FMUL.FTZ R134, R168, R149 ;  /* 0x00000095a8867220 */ /* 0x000fe20000410000 */
[----:B------:R-:W-:Y:S01]  /*2f90*/  FFMA.FTZ R189, R65, R189, R70 ;  /* 0x000000bd41bd7223 */ /* 0x000fe20000010046 */
[----:B------:R-:W-:-:S04]  /*2fa0*/  IMAD.WIDE.U32 R136, R137, 0x8, R142 ;  /* 0x0000000889887825 */ /* 0x000fc800078e008e */
[----:B------:R-:W-:Y:S01]  /*2fb0*/  FADD.FTZ R225, R180, -R225 ;  /* 0x800000e1b4e17221 */ /* 0x000fe20000010000 */
[C---:B------:R-:W-:Y:S01]  /*2fc0*/  FMUL.FTZ R131, R168.reuse, R203 ;  /* 0x000000cba8837220 */ /* 0x040fe20000410000 */
[----:B------:R-:W-:Y:S01]  /*2fd0*/  FMUL.FTZ R130, R168, R169 ;  /* 0x000000a9a8827220 */ /* 0x000fe20000410000 */
[----:B------:R-:W-:-:S04]  /*2fe0*/  IMAD.WIDE.U32 R132, R133, 0x8, R142 ;  /* 0x0000000885847825 */ /* 0x000fc800078e008e */
[----:B------:R-:W-:Y:S01]  /*2ff0*/  FFMA.FTZ R191, R65, R191, R70 ;  /* 0x000000bf41bf7223 */ /* 0x000fe20000010046 */
[----:B------:R-:W-:Y:S01]  /*3000*/  FADD.FTZ R227, R184, -R227 ;  /* 0x800000e3b8e37221 */ /* 0x000fe20000010000 */
[----:B------:R-:W-:Y:S01]  /*3010*/  FADD.FTZ R219, R219, -R148 ;  /* 0x80000094dbdb7221 */ /* 0x000fe20000010000 */
[----:B------:R-:W-:-:S04]  /*3020*/  IMAD.WIDE.U32 R128, R129, 0x8, R142 ;  /* 0x0000000881807825 */ /* 0x000fc800078e008e */
[C---:B------:R-:W-:Y:S01]  /*3030*/  FMUL.FTZ R127, R168.reuse, R205 ;  /* 0x000000cda87f7220 */ /* 0x040fe20000410000 */
[----:B------:R-:W-:Y:S01]  /*3040*/  FMUL.FTZ R126, R168, R173 ;  /* 0x000000ada87e7220 */ /* 0x000fe20000410000 */
[C-C-:B------:R-:W-:Y:S01]  /*3050*/  FFMA.FTZ R193, R65.reuse, R193, R70.reuse ;  /* 0x000000c141c17223 */ /* 0x140fe20000010046 */
[----:B------:R-:W-:Y:S01]  /*3060*/  FFMA.FTZ R195, R65, R195, R70 ;  /* 0x000000c341c37223 */ /* 0x000fe20000010046 */
[----:B------:R-:W-:Y:S01]  /*3070*/  FADD.FTZ R229, R186, -R229 ;  /* 0x800000e5bae57221 */ /* 0x000fe20000010000 */
[----:B------:R-:W-:Y:S01]  /*3080*/  FADD.FTZ R217, R217, -R150 ;  /* 0x80000096d9d97221 */ /* 0x000fe20000010000 */
[----:B------:R-:W-:Y:S01]  /*3090*/  STG.E.64 desc[UR6][R68.64], R66 ;  /* 0x0000004244007986 */ /* 0x000fe2000c101b06 */
[----:B------:R-:W-:-:S04]  /*30a0*/  IMAD.WIDE.U32 R122, R151, 0x8, R142 ;  /* 0x00000008977a7825 */ /* 0x000fc800078e008e */
[C---:B------:R-:W-:Y:S01]  /*30b0*/  FMUL.FTZ R149, R168.reuse, R185 ;  /* 0x000000b9a8957220 */ /* 0x040fe20000410000 */
[----:B------:R-:W-:Y:S01]  /*30c0*/  FMUL.FTZ R148, R168, R181 ;  /* 0x000000b5a8947220 */ /* 0x000fe20000410000 */
[----:B------:R-:W-:Y:S01]  /*30d0*/  FFMA.FTZ R70, R65, R152, R70 ;  /* 0x0000009841467223 */ /* 0x000fe20000010046 */
[----:B------:R-:W-:Y:S01]  /*30e0*/  FADD.FTZ R231, R188, -R231 ;  /* 0x800000e7bce77221 */ /* 0x000fe20000010000 */
[----:B------:R-:W-:Y:S01]  /*30f0*/  IMAD.WIDE.U32 R120, R153, 0x8, R142 ;  /* 0x0000000899787825 */ /* 0x000fe200078e008e */
[----:B------:R-:W-:Y:S03]  /*3100*/  STG.E.64 desc[UR6][R140.64], R138 ;  /* 0x0000008a8c007986 */ /* 0x000fe6000c101b06 */
        /* <DEDUP_REMOVED lines=68> */
[----:B-1----:R-:W-:Y:S02]  /*3550*/  MOV R118, R82 ;  /* 0x0000005200767202 */ /* 0x002fe40000000f00 */
        /* <DEDUP_REMOVED lines=22> */
.L_x_4092:
        /* <DEDUP_REMOVED lines=28> */
[----:B------:R-:W-:-:S04]  /*3880*/  IMAD.WIDE.U32 R18, R25, 0x8, R86 ;  /* 0x0000000819127825 */ /* 0x000fc800078e0056 */
        /* <DEDUP_REMOVED lines=52> */
.L_x_4093:
[----:B------:R-:W-:Y:S01]  /*3bd0*/  HFMA2.MMA R200, -RZ, RZ, 0, 9.5367431640625e-07 ;  /* 0x00000010ffc87435 */ /* 0x000fe200000001ff */
[----:B------:R-:W-:Y:S02]  /*3be0*/  MOV R225, R64 ;  /* 0x0000004000e17202 */ /* 0x000fe40000000f00 */
[----:B------:R-:W-:Y:S02]  /*3bf0*/  MOV R227, 0x1f ;  /* 0x0000001f00e37802 */ /* 0x000fe40000000f00 */
[----:B------:R-:W-:-:S07]  /*3c00*/  MOV R116, 0xffffffff ;  /* 0xffffffff00747802 */ /* 0x000fce0000000f00 */
[----:B------:R-:W-:Y:S05]  /*3c10*/  WARPSYNC.COLLECTIVE R116, `(.L_x_4095) ;  /* 0x0000000074087348 */ /* 0x000fea0003c00000 */
[----:B------:R0:W1:Y:S02]  /*3c20*/  SHFL.DOWN P3, R198, R225, R200, R227 ;  /* 0x080000c8e1c67389 */ /* 0x00006400000600e3 */
[----:B01----:R-:W-:Y:S01]  /*3c30*/  ENDCOLLECTIVE ;  /* 0x000000000000791b */ /* 0x003fe20003800000 */
.L_x_4095:
[----:B------:R-:W-:Y:S02]  /*3c40*/  MOV R225, R66 ;  /* 0x0000004200e17202 */ /* 0x000fe40000000f00 */
[----:B------:R-:W-:-:S07]  /*3c50*/  MOV R67, R198 ;  /* 0x000000c600437202 */ /* 0x000fce0000000f00 */
[----:B------:R-:W-:Y:S05]  /*3c60*/  WARPSYNC.COLLECTIVE R116, `(.L_x_4096) ;  /* 0x0000000074087348 */ /* 0x000fea0003c00000 */
[----:B------:R0:W1:Y:S02]  /*3c70*/  SHFL.DOWN P3, R198, R225, R200, R227 ;  /* 0x080000c8e1c67389 */ /* 0x00006400000600e3 */
[----:B01----:R-:W-:Y:S01]  /*3c80*/  ENDCOLLECTIVE ;  /* 0x000000000000791b */ /* 0x003fe20003800000 */
.L_x_4096:
[----:B------:R-:W-:Y:S01]  /*3c90*/  FADD.FTZ R67, R64, R67 ;  /* 0x0000004340437221 */ /* 0x000fe20000010000 */
[----:B------:R-:W-:-:S04]  /*3ca0*/  HFMA2.MMA R200, -RZ, RZ, 0, 4.76837158203125e-07 ;  /* 0x00000008ffc87435 */ /* 0x000fc800000001ff */
[----:B------:R-:W-:Y:S02]  /*3cb0*/  MOV R225, R67 ;  /* 0x0000004300e17202 */ /* 0x000fe40000000f00 */
[----:B------:R-:W-:-:S07]  /*3cc0*/  MOV R69, R198 ;  /* 0x000000c600457202 */ /* 0x000fce0000000f00 */
[----:B------:R-:W-:Y:S05]  /*3cd0*/  WARPSYNC.COLLECTIVE R116, `(.L_x_4097) ;  /* 0x0000000074087348 */ /* 0x000fea0003c00000 */
[----:B------:R0:W1:Y:S02]  /*3ce0*/  SHFL.DOWN P3, R198, R225, R200, R227 ;  /* 0x080000c8e1c67389 */ /* 0x00006400000600e3 */
[----:B01----:R-:W-:Y:S01]  /*3cf0*/  ENDCOLLECTIVE ;  /* 0x000000000000791b */ /* 0x003fe20003800000 */
.L_x_4097:
[----:B------:R-:W-:-:S05]  /*3d00*/  FADD.FTZ R69, R66, R69 ;  /* 0x0000004542457221 */ /* 0x000fca0000010000 */
[----:B------:R-:W-:Y:S02]  /*3d10*/  MOV R225, R69 ;  /* 0x0000004500e17202 */ /* 0x000fe40000000f00 */
[----:B------:R-:W-:-:S07]  /*3d20*/  MOV R68, R198 ;  /* 0x000000c600447202 */ /* 0x000fce0000000f00 */
[----:B------:R-:W-:Y:S05]  /*3d30*/  WARPSYNC.COLLECTIVE R116, `(.L_x_4098) ;  /* 0x0000000074087348 */ /* 0x000fea0003c00000 */
[----:B------:R0:W1:Y:S02]  /*3d40*/  SHFL.DOWN P3, R198, R225, R200, R227 ;  /* 0x080000c8e1c67389 */ /* 0x00006400000600e3 */
[----:B01----:R-:W-:Y:S01]  /*3d50*/  ENDCOLLECTIVE ;  /* 0x000000000000791b */ /* 0x003fe20003800000 */
.L_x_4098:
[----:B------:R-:W-:Y:S01]  /*3d60*/  FADD.FTZ R68, R67, R68 ;  /* 0x0000004443447221 */ /* 0x000fe20000010000 */
[----:B------:R-:W-:-:S04]  /*3d70*/  HFMA2.MMA R200, -RZ, RZ, 0, 2.384185791015625e-07 ;  /* 0x00000004ffc87435 */ /* 0x000fc800000001ff */
[----:B------:R-:W-:Y:S02]  /*3d80*/  MOV R225, R68 ;  /* 0x0000004400e17202 */ /* 0x000fe40000000f00 */
[----:B------:R-:W-:-:S07]  /*3d90*/  MOV R70, R198 ;  /* 0x000000c600467202 */ /* 0x000fce0000000f00 */
[----:B------:R-:W-:Y:S05]  /*3da0*/  WARPSYNC.COLLECTIVE R116, `(.L_x_4099) ;  /* 0x0000000074087348 */ /* 0x000fea0003c00000 */
[----:B------:R0:W1:Y:S02]  /*3db0*/  SHFL.DOWN P3, R198, R225, R200, R227 ;  /* 0x080000c8e1c67389 */ /* 0x00006400000600e3 */
[----:B01----:R-:W-:Y:S01]  /*3dc0*/  ENDCOLLECTIVE ;  /* 0x000000000000791b */ /* 0x003fe20003800000 */
.L_x_4099:
[----:B------:R-:W-:-:S05]  /*3dd0*/  FADD.FTZ R70, R69, R70 ;  /* 0x0000004645467221 */ /* 0x000fca0000010000 */
[----:B------:R-:W-:Y:S02]  /*3de0*/  MOV R225, R70 ;  /* 0x0000004600e17202 */ /* 0x000fe40000000f00 */
[----:B------:R-:W-:-:S07]  /*3df0*/  MOV R71, R198 ;  /* 0x000000c600477202 */ /* 0x000fce0000000f00 */
[----:B------:R-:W-:Y:S05]  /*3e00*/  WARPSYNC.COLLECTIVE R116, `(.L_x_4100) ;  /* 0x0000000074087348 */ /* 0x000fea0003c00000 */
[----:B------:R0:W1:Y:S02]  /*3e10*/  SHFL.DOWN P3, R198, R225, R200, R227 ;  /* 0x080000c8e1c67389 */ /* 0x00006400000600e3 */
[----:B01----:R-:W-:Y:S01]  /*3e20*/  ENDCOLLECTIVE ;  /* 0x000000000000791b */ /* 0x003fe20003800000 */
.L_x_4100:
[----:B------:R-:W-:Y:S01]  /*3e30*/  FADD.FTZ R71, R68, R71 ;  /* 0x0000004744477221 */ /* 0x000fe20000010000 */
[----:B------:R-:W-:-:S04]  /*3e40*/  HFMA2.MMA R200, -RZ, RZ, 0, 1.1920928955078125e-07 ;  /* 0x00000002ffc87435 */ /* 0x000fc800000001ff */
[----:B------:R-:W-:Y:S02]  /*3e50*/  MOV R225, R71 ;  /* 0x0000004700e17202 */ /* 0x000fe40000000f00 */
[----:B------:R-:W-:-:S07]  /*3e60*/  MOV R117, R198 ;  /* 0x000000c600757202 */ /* 0x000fce0000000f00 */
[----:B------:R-:W-:Y:S05]  /*3e70*/  WARPSYNC.COLLECTIVE R116, `(.L_x_4101) ;  /* 0x0000000074087348 */ /* 0x000fea0003c00000 */
[----:B------:R0:W1:Y:S02]  /*3e80*/  SHFL.DOWN P3, R198, R225, R200, R227 ;  /* 0x080000c8e1c67389 */ /* 0x00006400000600e3 */
[----:B01----:R-:W-:Y:S01]  /*3e90*/  ENDCOLLECTIVE ;  /* 0x000000000000791b */ /* 0x003fe20003800000 */
.L_x_4101:
[----:B------:R-:W-:-:S05]  /*3ea0*/  FADD.FTZ R117, R70, R117 ;  /* 0x0000007546757221 */ /* 0x000fca0000010000 */
[----:B------:R-:W-:Y:S02]  /*3eb0*/  MOV R225, R117 ;  /* 0x0000007500e17202 */ /* 0x000fe40000000f00 */
[----:B------:R-:W-:-:S07]  /*3ec0*/  MOV R64, R198 ;  /* 0x000000c600407202 */ /* 0x000fce0000000f00 */
[----:B------:R-:W-:Y:S05]  /*3ed0*/  WARPSYNC.COLLECTIVE R116, `(.L_x_4102) ;  /* 0x0000000074087348 */ /* 0x000fea0003c00000 */
[----:B------:R0:W1:Y:S02]  /*3ee0*/  SHFL.DOWN P3, R198, R225, R200, R227 ;  /* 0x080000c8e1c67389 */ /* 0x00006400000600e3 */
[----:B01----:R-:W-:Y:S01]  /*3ef0*/  ENDCOLLECTIVE ;  /* 0x000000000000791b */ /* 0x003fe20003800000 */
.L_x_4102:
[----:B------:R-:W-:Y:S01]  /*3f00*/  FADD.FTZ R64, R71, R64 ;  /* 0x0000004047407221 */ /* 0x000fe20000010000 */
[----:B------:R-:W-:-:S04]  /*3f10*/  HFMA2.MMA R200, -RZ, RZ, 0, 5.9604644775390625e-08 ;  /* 0x00000001ffc87435 */ /* 0x000fc800000001ff */
[----:B------:R-:W-:Y:S02]  /*3f20*/  MOV R225, R64 ;  /* 0x0000004000e17202 */ /* 0x000fe40000000f00 */
[----:B------:R-:W-:-:S07]  /*3f30*/  MOV R66, R198 ;  /* 0x000000c600427202 */ /* 0x000fce0000000f00 */
[----:B------:R-:W-:Y:S05]  /*3f40*/  WARPSYNC.COLLECTIVE R116, `(.L_x_4103) ;  /* 0x0000000074087348 */ /* 0x000fea0003c00000 */
[----:B------:R0:W1:Y:S02]  /*3f50*/  SHFL.DOWN P3, R198, R225, R200, R227 ;  /* 0x080000c8e1c67389 */ /* 0x00006400000600e3 */
[----:B01----:R-:W-:Y:S01]  /*3f60*/  ENDCOLLECTIVE ;  /* 0x000000000000791b */ /* 0x003fe20003800000 */
.L_x_4103:
[----:B------:R-:W-:-:S05]  /*3f70*/  FADD.FTZ R66, R117, R66 ;  /* 0x0000004275427221 */ /* 0x000fca0000010000 */
[----:B------:R-:W-:Y:S02]  /*3f80*/  MOV R225, R66 ;  /* 0x0000004200e17202 */ /* 0x000fe40000000f00 */
[----:B------:R-:W-:-:S07]  /*3f90*/  MOV R67, R198 ;  /* 0x000000c600437202 */ /* 0x000fce0000000f00 */
[----:B------:R-:W-:Y:S05]  /*3fa0*/  WARPSYNC.COLLECTIVE R116, `(.L_x_4104) ;  /* 0x0000000074087348 */ /* 0x000fea0003c00000 */
[----:B------:R0:W1:Y:S02]  /*3fb0*/  SHFL.DOWN P3, R198, R225, R200, R227 ;  /* 0x080000c8e1c67389 */ /* 0x00006400000600e3 */
[----:B01----:R-:W-:Y:S01]  /*3fc0*/  ENDCOLLECTIVE ;  /* 0x000000000000791b */ /* 0x003fe20003800000 */
.L_x_4104:
[----:B------:R-:W-:Y:S01]  /*3fd0*/  MOV R69, R198 ;  /* 0x000000c600457202 */ /* 0x000fe20000000f00 */
[----:B------:R-:W-:Y:S06]  /*3fe0*/  BRA `(.L_x_4105) ;  /* 0xffffffe800a87947 */ /* 0x000fec000383ffff */
.L_x_4106:
        /* <DEDUP_REMOVED lines=9> */
.L_x_5569:


//--------------------- .text._ZN10layer_norm22ln_bwd_finalize_kernelINS_22Kernel_traits_finalizeILj3840E6__halfS2_S2_fjLj1024ELj4ENS_18Kernel_traits_baseILj3840ES2_S2_S2_fjLj1024EEEEEEEvNS_9BwdParamsE --------------------------
	.section	.text._ZN10layer_norm22ln_bwd_finalize_kernelINS_22Kernel_traits_finalizeILj3840E6__halfS2_S2_fjLj1024ELj4ENS_18Kernel_traits_baseILj3840ES2_S2_S2_fjLj1024EEEEEEEvNS_9BwdParamsE,"ax",@progbits
	.align	128
        .global         _ZN10layer_norm22ln_bwd_finalize_kernelINS_22Kernel_traits_finalizeILj3840E6__halfS2_S2_fjLj1024ELj4ENS_18Kernel_traits_baseILj3840ES2_S2_S2_fjLj1024EEEEEEEvNS_9BwdParamsE
        .type           _ZN10layer_norm22ln_bwd_finalize_kernelINS_22Kernel_traits_finalizeILj3840E6__halfS2_S2_fjLj1024ELj4ENS_18Kernel_traits_baseILj3840ES2_S2_S2_fjLj1024EEEEEEEvNS_9BwdParamsE,@function
        .size           _ZN10layer_norm22ln_bwd_finalize_kernelINS_22Kernel_traits_finalizeILj3840E6__halfS2_S2_fjLj1024ELj4ENS_18Kernel_traits_baseILj3840ES2_S2_S2_fjLj1024EEEEEEEvNS_9BwdParamsE,(.L_x_5570 - _ZN10layer_norm22ln_bwd_finalize_kernelINS_22Kernel_traits_finalizeILj3840E6__halfS2_S2_fjLj1024ELj4ENS_18Kernel_traits_baseILj3840ES2_S2_S2_fjLj1024EEEEEEEvNS_9BwdParamsE)
        .other          _ZN10layer_norm22ln_bwd_finalize_kernelINS_22Kernel_traits_finalizeILj3840E6__halfS2_S2_fjLj1024ELj4ENS_18Kernel_traits_baseILj3840ES2_S2_S2_fjLj1024EEEEEEEvNS_9BwdParamsE,@"STO_CUDA_ENTRY STV_DEFAULT"
_ZN10layer_norm22ln_bwd_finalize_kernelINS_22Kernel_traits_finalizeILj3840E6__halfS2_S2_fjLj1024ELj4ENS_18Kernel_traits_baseILj3840ES2_S2_S2_fjLj1024EEEEEEEvNS_9BwdParamsE:
.text._ZN10layer_norm22ln_bwd_finalize_kernelINS_22Kernel_traits_finalizeILj3840E6__halfS2_S2_fjLj1024ELj4ENS_18Kernel_traits_baseILj3840ES2_S2_S2_fjLj1024EEEEEEEvNS_9BwdParamsE:
        /* <DEDUP_REMOVED lines=25> */
.L_x_4118:
        /* <DEDUP_REMOVED lines=28> */
.L_x_4111:
        /* <DEDUP_REMOVED lines=33> */
.L_x_4110:
[----:B------:R-:W-:Y:S05]  /*0560*/  BSYNC B1 ;  /* 0x0000000000017941 */ /* 0x000fea0003800000 */
.L_x_4109:
        /* <DEDUP_REMOVED lines=23> */
.L_x_4113:
[----:B------:R-:W-:Y:S05]  /*06e0*/  BSYNC B1 ;  /* 0x0000000000017941 */ /* 0x000fea0003800000 */
.L_x_4112:
        /* <DEDUP_REMOVED lines=11> */
.L_x_4108:
[----:B------:R-:W-:Y:S05]  /*07a0*/  BSYNC B0 ;  /* 0x0000000000007941 */ /* 0x000fea0003800000 */
.L_x_4107:
        /* <DEDUP_REMOVED lines=29> */
.L_x_4129:
[----:B------:R-:W-:Y:S01]  /*0980*/  @!P1 SHF.R.U32.HI R12, RZ, 0x3, R0 ;  /* 0x00000003ff0c9819 */ /* 0x000fe20000011600 */
[----:B---3--:R-:W-:Y:S01]  /*0990*/  FADD.FTZ R14, R9, R14 ;  /* 0x0000000e090e7221 */ /* 0x008fe20000010000 */
[----:B--2---:R-:W-:Y:S02]  /*09a0*/  FADD.FTZ R11, R10, R11 ;  /* 0x0000000b0a0b7221 */ /* 0x004fe40000010000 */
[----:B------:R-:W-:-:S05]  /*09b0*/  @!P1 LOP3.LUT R12, R12, 0x1ffffffc, RZ, 0xc0, !PT ;  /* 0x1ffffffc0c0c9812 */ /* 0x000fca00078ec0ff */
[----:B------:R2:W-:Y:S04]  /*09c0*/  @!P1 STS [R12+UR4+0x2000], R14 ;  /* 0x0020000e0c009988 */ /* 0x0005e80008000804 */
[----:B------:R2:W-:Y:S02]  /*09d0*/  @!P1 STS [R12+UR4+0x2080], R11 ;  /* 0x0020800b0c009988 */ /* 0x0005e40008000804 */
.L_x_4114:
        /* <DEDUP_REMOVED lines=14> */
.L_x_4117:
[----:B------:R-:W-:Y:S05]  /*0ac0*/  BSYNC B0 ;  /* 0x0000000000007941 */ /* 0x000fea0003800000 */
.L_x_4116:
[C---:B------:R-:W-:Y:S02]  /*0ad0*/  ISETP.GT.U32.AND P1, PT, R3.reuse, -0xf01, PT ;  /* 0xfffff0ff0300780c */ /* 0x040fe40003f24070 */
[----:B------:R-:W-:Y:S02]  /*0ae0*/  IADD3 R3, R3, 0xf00, RZ ;  /* 0x00000f0003037810 */ /* 0x000fe40007ffe0ff */
[----:B------:R-:W-:-:S09]  /*0af0*/  IADD3 R5, R5, 0x780, RZ ;  /* 0x0000078005057810 */ /* 0x000fd20007ffe0ff */
[----:B------:R-:W-:Y:S05]  /*0b00*/  @P1 BRA `(.L_x_4118) ;  /* 0xfffffff400a01947 */ /* 0x000fea000383ffff */
[----:B------:R-:W-:Y:S05]  /*0b10*/  EXIT ;  /* 0x000000000000794d */ /* 0x000fea0003800000 */
.L_x_4115:
[----:B------:R-:W-:Y:S01]  /*0b20*/  HFMA2.MMA R19, -RZ, RZ, 0, 5.9604644775390625e-08 ;  /* 0x00000001ff137435 */ /* 0x000fe200000001ff */
[----:B---3--:R-:W-:Y:S01]  /*0b30*/  IMAD.MOV.U32 R20, RZ, RZ, R10 ;  /* 0x000000ffff147224 */ /* 0x008fe200078e000a */
[----:B------:R-:W-:Y:S02]  /*0b40*/  MOV R22, 0x1f ;  /* 0x0000001f00167802 */ /* 0x000fe40000000f00 */
[----:B------:R-:W-:-:S07]  /*0b50*/  MOV R17, 0xffffffff ;  /* 0xffffffff00117802 */ /* 0x000fce0000000f00 */
[----:B012---:R-:W-:Y:S05]  /*0b60*/  WARPSYNC.COLLECTIVE R17, `(.L_x_4119) ;  /* 0x0000000011087348 */ /* 0x007fea0003c00000 */
[----:B------:R3:W4:Y:S02]  /*0b70*/  SHFL.BFLY P2, R18, R20, R19, R22 ;  /* 0x0c00001314127389 */ /* 0x0007240000040016 */
[----:B01234-:R-:W-:Y:S01]  /*0b80*/  ENDCOLLECTIVE ;  /* 0x000000000000791b */ /* 0x01ffe20003800000 */
.L_x_4119:
[----:B------:R-:W-:Y:S01]  /*0b90*/  HFMA2.MMA R19, -RZ, RZ, 0, 1.1920928955078125e-07 ;  /* 0x00000002ff137435 */ /* 0x000fe200000001ff */
[----:B------:R-:W-:-:S04]  /*0ba0*/  IMAD.MOV.U32 R11, RZ, RZ, R18 ;  /* 0x000000ffff0b7224 */ /* 0x000fc800078e0012 */
[----:B------:R-:W-:-:S05]  /*0bb0*/  FADD.FTZ R11, R10, R11 ;  /* 0x0000000b0a0b7221 */ /* 0x000fca0000010000 */
[----:B------:R-:W-:-:S07]  /*0bc0*/  MOV R20, R11 ;  /* 0x0000000b00147202 */ /* 0x000fce0000000f00 */
[----:B------:R-:W-:Y:S05]  /*0bd0*/  WARPSYNC.COLLECTIVE R17, `(.L_x_4120) ;  /* 0x0000000011087348 */ /* 0x000fea0003c00000 */
[----:B------:R0:W1:Y:S02]  /*0be0*/  SHFL.BFLY P2, R18, R20, R19, R22 ;  /* 0x0c00001314127389 */ /* 0x0000640000040016 */
[----:B01----:R-:W-:Y:S01]  /*0bf0*/  ENDCOLLECTIVE ;  /* 0x000000000000791b */ /* 0x003fe20003800000 */
.L_x_4120:
[----:B------:R-:W-:Y:S01]  /*0c00*/  HFMA2.MMA R19, -RZ, RZ, 0, 2.384185791015625e-07 ;  /* 0x00000004ff137435 */ /* 0x000fe200000001ff */
[----:B------:R-:W-:-:S05]  /*0c10*/  MOV R12, R18 ;  /* 0x00000012000c7202 */ /* 0x000fca0000000f00 */
[----:B------:R-:W-:-:S04]  /*0c20*/  FADD.FTZ R12, R11, R12 ;  /* 0x0000000c0b0c7221 */ /* 0x000fc80000010000 */
[----:B------:R-:W-:-:S07]  /*0c30*/  IMAD.MOV.U32 R20, RZ, RZ, R12 ;  /* 0x000000ffff147224 */ /* 0x000fce00078e000c */
[----:B------:R-:W-:Y:S05]  /*0c40*/  WARPSYNC.COLLECTIVE R17, `(.L_x_4121) ;  /* 0x0000000011087348 */ /* 0x000fea0003c00000 */
[----:B------:R0:W1:Y:S02]  /*0c50*/  SHFL.BFLY P2, R18, R20, R19, R22 ;  /* 0x0c00001314127389 */ /* 0x0000640000040016 */
[----:B01----:R-:W-:Y:S01]  /*0c60*/  ENDCOLLECTIVE ;  /* 0x000000000000791b */ /* 0x003fe20003800000 */
.L_x_4121:
[----:B------:R-:W-:Y:S01]  /*0c70*/  IMAD.MOV.U32 R19, RZ, RZ, 0x8 ;  /* 0x00000008ff137424 */ /* 0x000fe200078e00ff */
[----:B------:R-:W-:-:S05]  /*0c80*/  MOV R13, R18 ;  /* 0x00000012000d7202 */ /* 0x000fca0000000f00 */
[----:B------:R-:W-:-:S05]  /*0c90*/  FADD.FTZ R13, R12, R13 ;  /* 0x0000000d0c0d7221 */ /* 0x000fca0000010000 */
[----:B------:R-:W-:-:S07]  /*0ca0*/  MOV R20, R13 ;  /* 0x0000000d00147202 */ /* 0x000fce0000000f00 */
[----:B------:R-:W-:Y:S05]  /*0cb0*/  WARPSYNC.COLLECTIVE R17, `(.L_x_4122) ;  /* 0x0000000011087348 */ /* 0x000fea0003c00000 */
[----:B------:R0:W1:Y:S02]  /*0cc0*/  SHFL.BFLY P2, R18, R20, R19, R22 ;  /* 0x0c00001314127389 */ /* 0x0000640000040016 */
[----:B01----:R-:W-:Y:S01]  /*0cd0*/  ENDCOLLECTIVE ;  /* 0x000000000000791b */ /* 0x003fe20003800000 */
.L_x_4122:
[----:B------:R-:W-:Y:S01]  /*0ce0*/  HFMA2.MMA R19, -RZ, RZ, 0, 9.5367431640625e-07 ;  /* 0x00000010ff137435 */ /* 0x000fe200000001ff */
[----:B------:R-:W-:-:S05]  /*0cf0*/  MOV R10, R18 ;  /* 0x00000012000a7202 */ /* 0x000fca0000000f00 */
[----:B------:R-:W-:-:S05]  /*0d00*/  FADD.FTZ R10, R13, R10 ;  /* 0x0000000a0d0a7221 */ /* 0x000fca0000010000 */
[----:B------:R-:W-:-:S07]  /*0d10*/  MOV R20, R10 ;  /* 0x0000000a00147202 */ /* 0x000fce0000000f00 */
[----:B------:R-:W-:Y:S05]  /*0d20*/  WARPSYNC.COLLECTIVE R17, `(.L_x_4123) ;  /* 0x0000000011087348 */ /* 0x000fea0003c00000 */
[----:B------:R0:W1:Y:S02]  /*0d30*/  SHFL.BFLY P2, R18, R20, R19, R22 ;  /* 0x0c00001314127389 */ /* 0x0000640000040016 */
[----:B01----:R-:W-:Y:S01]  /*0d40*/  ENDCOLLECTIVE ;  /* 0x000000000000791b */ /* 0x003fe20003800000 */
.L_x_4123:
[----:B------:R-:W-:Y:S01]  /*0d50*/  HFMA2.MMA R19, -RZ, RZ, 0, 5.9604644775390625e-08 ;  /* 0x00000001ff137435 */ /* 0x000fe200000001ff */
[----:B------:R-:W-:Y:S01]  /*0d60*/  MOV R20, R9 ;  /* 0x0000000900147202 */ /* 0x000fe20000000f00 */
[----:B------:R-:W-:-:S09]  /*0d70*/  IMAD.MOV.U32 R11, RZ, RZ, R18 ;  /* 0x000000ffff0b7224 */ /* 0x000fd200078e0012 */
[----:B------:R-:W-:Y:S05]  /*0d80*/  WARPSYNC.COLLECTIVE R17, `(.L_x_4124) ;  /* 0x0000000011087348 */ /* 0x000fea0003c00000 */
[----:B------:R0:W1:Y:S02]  /*0d90*/  SHFL.BFLY P2, R18, R20, R19, R22 ;  /* 0x0c00001314127389 */ /* 0x0000640000040016 */
[----:B01----:R-:W-:Y:S01]  /*0da0*/  ENDCOLLECTIVE ;  /* 0x000000000000791b */ /* 0x003fe20003800000 */
.L_x_4124:
[----:B------:R-:W-:Y:S01]  /*0db0*/  HFMA2.MMA R19, -RZ, RZ, 0, 1.1920928955078125e-07 ;  /* 0x00000002ff137435 */ /* 0x000fe200000001ff */
[----:B------:R-:W-:-:S05]  /*0dc0*/  MOV R12, R18 ;  /* 0x00000012000c7202 */ /* 0x000fca0000000f00 */
[----:B------:R-:W-:-:S04]  /*0dd0*/  FADD.FTZ R14, R9, R12 ;  /* 0x0000000c090e7221 */ /* 0x000fc80000010000 */
[----:B------:R-:W-:-:S07]  /*0de0*/  IMAD.MOV.U32 R20, RZ, RZ, R14 ;  /* 0x000000ffff147224 */ /* 0x000fce00078e000e */
[----:B------:R-:W-:Y:S05]  /*0df0*/  WARPSYNC.COLLECTIVE R17, `(.L_x_4125) ;  /* 0x0000000011087348 */ /* 0x000fea0003c00000 */
[----:B------:R0:W1:Y:S02]  /*0e00*/  SHFL.BFLY P2, R18, R20, R19, R22 ;  /* 0x0c00001314127389 */ /* 0x0000640000040016 */
[----:B01----:R-:W-:Y:S01]  /*0e10*/  ENDCOLLECTIVE ;  /* 0x000000000000791b */ /* 0x003fe20003800000 */
.L_x_4125:
[----:B------:R-:W-:Y:S01]  /*0e20*/  IMAD.MOV.U32 R19, RZ, RZ, 0x4 ;  /* 0x00000004ff137424 */ /* 0x000fe200078e00ff */
[----:B------:R-:W-:-:S05]  /*0e30*/  MOV R13, R18 ;  /* 0x00000012000d7202 */ /* 0x000fca0000000f00 */
[----:B------:R-:W-:-:S05]  /*0e40*/  FADD.FTZ R15, R14, R13 ;  /* 0x0000000d0e0f7221 */ /* 0x000fca0000010000 */
[----:B------:R-:W-:-:S07]  /*0e50*/  MOV R20, R15 ;  /* 0x0000000f00147202 */ /* 0x000fce0000000f00 */
[----:B------:R-:W-:Y:S05]  /*0e60*/  WARPSYNC.COLLECTIVE R17, `(.L_x_4126) ;  /* 0x0000000011087348 */ /* 0x000fea0003c00000 */
[----:B------:R0:W1:Y:S02]  /*0e70*/  SHFL.BFLY P2, R18, R20, R19, R22 ;  /* 0x0c00001314127389 */ /* 0x0000640000040016 */
[----:B01----:R-:W-:Y:S01]  /*0e80*/  ENDCOLLECTIVE ;  /* 0x000000000000791b */ /* 0x003fe20003800000 */
.L_x_4126:
[----:B------:R-:W-:Y:S01]  /*0e90*/  HFMA2.MMA R19, -RZ, RZ, 0, 4.76837158203125e-07 ;  /* 0x00000008ff137435 */ /* 0x000fe200000001ff */
[----:B------:R-:W-:-:S05]  /*0ea0*/  MOV R16, R18 ;  /* 0x0000001200107202 */ /* 0x000fca0000000f00 */
[----:B------:R-:W-:-:S05]  /*0eb0*/  FADD.FTZ R16, R15, R16 ;  /* 0x000000100f107221 */ /* 0x000fca0000010000 */
[----:B------:R-:W-:-:S07]  /*0ec0*/  MOV R20, R16 ;  /* 0x0000001000147202 */ /* 0x000fce0000000f00 */
[----:B------:R-:W-:Y:S05]  /*0ed0*/  WARPSYNC.COLLECTIVE R17, `(.L_x_4127) ;  /* 0x0000000011087348 */ /* 0x000fea0003c00000 */
[----:B------:R0:W1:Y:S02]  /*0ee0*/  SHFL.BFLY P2, R18, R20, R19, R22 ;  /* 0x0c00001314127389 */ /* 0x0000640000040016 */
[----:B01----:R-:W-:Y:S01]  /*0ef0*/  ENDCOLLECTIVE ;  /* 0x000000000000791b */ /* 0x003fe20003800000 */
.L_x_4127:
[----:B------:R-:W-:Y:S01]  /*0f00*/  HFMA2.MMA R19, -RZ, RZ, 0, 9.5367431640625e-07 ;  /* 0x00000010ff137435 */ /* 0x000fe200000001ff */
[----:B------:R-:W-:-:S04]  /*0f10*/  IMAD.MOV.U32 R9, RZ, RZ, R18 ;  /* 0x000000ffff097224 */ /* 0x000fc800078e0012 */
[----:B------:R-:W-:-:S05]  /*0f20*/  FADD.FTZ R9, R16, R9 ;  /* 0x0000000910097221 */ /* 0x000fca0000010000 */
[----:B------:R-:W-:-:S07]  /*0f30*/  MOV R20, R9 ;  /* 0x0000000900147202 */ /* 0x000fce0000000f00 */
[----:B------:R-:W-:Y:S05]  /*0f40*/  WARPSYNC.COLLECTIVE R17, `(.L_x_4128) ;  /* 0x0000000011087348 */ /* 0x000fea0003c00000 */
[----:B------:R0:W1:Y:S02]  /*0f50*/  SHFL.BFLY P2, R18, R20, R19, R22 ;  /* 0x0c00001314127389 */ /* 0x0000640000040016 */
[----:B01----:R-:W-:Y:S01]  /*0f60*/  ENDCOLLECTIVE ;  /* 0x000000000000791b */ /* 0x003fe20003800000 */
.L_x_4128:
[----:B------:R-:W-:Y:S01]  /*0f70*/  MOV R14, R18 ;  /* 0x00000012000e7202 */ /* 0x000fe20000000f00 */
[----:B------:R-:W-:Y:S06]  /*0f80*/  BRA `(.L_x_4129) ;  /* 0xfffffff8007c7947 */ /* 0x000fec000383ffff */
.L_x_4130:
        /* <DEDUP_REMOVED lines=15> */
.L_x_5570:


//--------------------- .text._ZN10layer_norm13ln_bwd_kernelINS_13Kernel_traitsI6__halfS2_S2_fjLj3840ELj1ELj1ELj4ELj4ENS_18Kernel_traits_baseILj3840ES2_S2_S2_fjLj128EEEEEEEvNS_9BwdParamsE --------------------------
	.section	.text._ZN10layer_norm13ln_bwd_kernelINS_13Kernel_traitsI6__halfS2_S2_fjLj3840ELj1ELj1ELj4ELj4ENS_18Kernel_traits_baseILj3840ES2_S2_S2_fjLj128EEEEEEEvNS_9BwdParamsE,"ax",@progbits
	.align	128
        .global         _ZN10layer_norm13ln_bwd_kernelINS_13Kernel_traitsI6__halfS2_S2_fjLj3840ELj1ELj1ELj4ELj4ENS_18Kernel_traits_baseILj3840ES2_S2_S2_fjLj128EEEEEEEvNS_9BwdParamsE
        .type           _ZN10layer_norm13ln_bwd_kernelINS_13Kernel_traitsI6__halfS2_S2_fjLj3840ELj1ELj1ELj4ELj4ENS_18Kernel_traits_baseILj3840ES2_S2_S2_fjLj128EEEEEEEvNS_9BwdParamsE,@function
        .size           _ZN10layer_norm13ln_bwd_kernelINS_13Kernel_traitsI6__halfS2_S2_fjLj3840ELj1ELj1ELj4ELj4ENS_18Kernel_traits_baseILj3840ES2_S2_S2_fjLj128EEEEEEEvNS_9BwdParamsE,(.L_x_5571 - _ZN10layer_norm13ln_bwd_kernelINS_13Kernel_traitsI6__halfS2_S2_fjLj3840ELj1ELj1ELj4ELj4ENS_18Kernel_traits_baseILj3840ES2_S2_S2_fjLj128EEEEEEEvNS_9BwdParamsE)
        .other          _ZN10layer_norm13ln_bwd_kernelINS_13Kernel_traitsI6__halfS2_S2_fjLj3840ELj1ELj1ELj4ELj4ENS_18Kernel_traits_baseILj3840ES2_S2_S2_fjLj128EEEEEEEvNS_9BwdParamsE,@"STO_CUDA_ENTRY STV_DEFAULT"
_ZN10layer_norm13ln_bwd_kernelINS_13Kernel_traitsI6__halfS2_S2_fjLj3840ELj1ELj1ELj4ELj4ENS_18Kernel_traits_baseILj3840ES2_S2_S2_fjLj128EEEEEEEvNS_9BwdParamsE:
.text._ZN10layer_norm13ln_bwd_kernelINS_13Kernel_traitsI6__halfS2_S2_fjLj3840ELj1ELj1ELj4ELj4ENS_18Kernel_traits_baseILj3840ES2_S2_S2_fjLj128EEEEEEEvNS_9BwdParamsE:
        /* <DEDUP_REMOVED lines=14> */
[----:B------:R-:W-:-:S04]  /*00e0*/  ULDC.64 UR4, c[0x0][0x240] ;  /* 0x0000900000047ab9 */ /* 0x000fc80000000a00 */
[----:B------:R0:W5:Y:S04]  /*00f0*/  @P0 LDG.E R33, desc[UR10][R4.64] ;  /* 0x0000000a04210981 */ /* 0x000168000c1e1900 */
        /* <DEDUP_REMOVED lines=13> */
[----:B------:R0:W5:Y:S01]  /*01d0*/  @P0 LDG.E R61, desc[UR10][R4.64+0x1c00] ;  /* 0x001c000a043d0981 */ /* 0x000162000c1e1900 */
        /* <DEDUP_REMOVED lines=35> */
[----:B------:R-:W-:Y:S01]  /*0410*/  CS2R R120, SRZ ;  /* 0x0000000000787805 */ /* 0x000fe2000001ff00 */
[----:B0-----:R-:W-:Y:S06]  /*0420*/  @P1 BRA `(.L_x_4131) ;  /* 0x0000003400041947 */ /* 0x001fec0003800000 */
        /* <DEDUP_REMOVED lines=17> */
[----:B------:R-:W-:Y:S01]  /*0540*/  HFMA2.MMA R152, -RZ, RZ, 0, 5.9604644775390625e-08 ;  /* 0x00000001ff987435 */ /* 0x000fe200000001ff */
[----:B-----5:R-:W-:Y:S01]  /*0550*/  HADD2.F32 R32, -RZ, R33.H0_H0 ;  /* 0x20000021ff207230 */ /* 0x020fe20000004100 */
        /* <DEDUP_REMOVED lines=20> */
[----:B0-----:R-:W-:Y:S01]  /*06a0*/  ULEA UR4, UR5, UR4, 0x18 ;  /* 0x0000000405047291 */ /* 0x001fe2000f8ec03f */
        /* <DEDUP_REMOVED lines=39> */
[----:B------:R-:W-:Y:S01]  /*0920*/  MOV R122, UR4 ;  /* 0x00000004007a7c02 */ /* 0x000fe20008000f00 */
        /* <DEDUP_REMOVED lines=30> */
.L_x_4133:
[----:B------:R-:W-:Y:S01]  /*0b10*/  UISETP.NE.U32.AND UP0, UPT, UR12, URZ, UPT ;  /* 0x0000003f0c00728c */ /* 0x000fe2000bf05070 */
[----:B-1----:R-:W0:Y:S01]  /*0b20*/  @!P0 LDC.64 R4, c[0x0][0x230] ;  /* 0x00008c00ff048b82 */ /* 0x002e220000000a00 */
[----:B------:R-:W-:Y:S01]  /*0b30*/  LOP3.LUT R0, R30, 0x7f, RZ, 0xc0, !PT ;  /* 0x0000007f1e007812 */ /* 0x000fe200078ec0ff */
[----:B------:R-:W-:Y:S01]  /*0b40*/  ULDC.64 UR4, c[0x0][0x228] ;  /* 0x00008a0000047ab9 */ /* 0x000fe20000000a00 */
[----:B------:R-:W-:Y:S01]  /*0b50*/  UISETP.NE.AND.EX UP0, UPT, UR13, URZ, UPT, UP0 ;  /* 0x0000003f0d00728c */ /* 0x000fe2000bf05300 */
[----:B------:R-:W-:Y:S02]  /*0b60*/  UMOV UR6, UR4 ;  /* 0x0000000400067c82 */ /* 0x000fe40008000000 */
[----:B------:R-:W-:Y:S01]  /*0b70*/  IMAD R23, R153, 0x780, R0 ;  /* 0x0000078099177824 */ /* 0x000fe200078e0200 */
[----:B------:R-:W-:Y:S01]  /*0b80*/  UMOV UR7, UR5 ;  /* 0x0000000500077c82 */ /* 0x000fe20008000000 */
[----:B------:R-:W1:Y:S01]  /*0b90*/  LDC.64 R2, c[0x0][0x238] ;  /* 0x00008e00ff027b82 */ /* 0x000e620000000a00 */
[----:B------:R-:W-:Y:S01]  /*0ba0*/  UMOV UR8, UR4 ;  /* 0x0000000400087c82 */ /* 0x000fe20008000000 */
[----:B------:R-:W-:-:S04]  /*0bb0*/  UMOV UR9, UR5 ;  /* 0x0000000500097c82 */ /* 0x000fc80008000000 */
[----:B------:R-:W-:Y:S02]  /*0bc0*/  @!UP0 ULDC.64 UR6, c[0x0][0x220] ;  /* 0x0000880000068ab9 */ /* 0x000fe40000000a00 */
[C---:B------:R-:W-:Y:S01]  /*0bd0*/  LEA R10, P1, R23.reuse, UR6, 0x2 ;  /* 0x00000006170a7c11 */ /* 0x040fe2000f8210ff */
[----:B------:R-:W-:Y:S01]  /*0be0*/  @!UP0 ULDC UR8, c[0x0][0x220] ;  /* 0x0000880000088ab9 */ /* 0x000fe20000000800 */
[----:B------:R-:W-:Y:S01]  /*0bf0*/  @!UP0 ULDC UR9, c[0x0][0x224] ;  /* 0x0000890000098ab9 */ /* 0x000fe20000000800 */
[C---:B------:R-:W-:Y:S01]  /*0c00*/  IADD3 R25, R23.reuse, 0x80, RZ ;  /* 0x0000008017197810 */ /* 0x040fe20007ffe0ff */
[----:B------:R-:W-:Y:S01]  /*0c10*/  UMOV UR6, UR4 ;  /* 0x0000000400067c82 */ /* 0x000fe20008000000 */
[----:B------:R-:W-:Y:S01]  /*0c20*/  LEA.HI.X R11, R23, UR7, RZ, 0x2, P1 ;  /* 0x00000007170b7c11 */ /* 0x000fe200088f14ff */
[----:B------:R-:W-:Y:S01]  /*0c30*/  UMOV UR7, UR5 ;  /* 0x0000000500077c82 */ /* 0x000fe20008000000 */
[----:B------:R-:W-:Y:S02]  /*0c40*/  MOV R6, UR8 ;  /* 0x0000000800067c02 */ /* 0x000fe40008000f00 */
[----:B------:R-:W-:Y:S01]  /*0c50*/  MOV R7, UR9 ;  /* 0x0000000900077c02 */ /* 0x000fe20008000f00 */
[----:B------:R-:W2:Y:S01]  /*0c60*/  LDG.E R22, desc[UR10][R10.64] ;  /* 0x0000000a0a167981 */ /* 0x000ea2000c1e1900 */
[----:B------:R-:W-:Y:S01]  /*0c70*/  @P0 MOV R0, RZ ;  /* 0x000000ff00000202 */ /* 0x000fe20000000f00 */
[----:B------:R-:W-:Y:S01]  /*0c80*/  @!UP0 ULDC UR6, c[0x0][0x220] ;  /* 0x0000880000068ab9 */ /* 0x000fe20000000800 */
[----:B------:R-:W-:Y:S01]  /*0c90*/  @!UP0 ULDC UR7, c[0x0][0x224] ;  /* 0x0000890000078ab9 */ /* 0x000fe20000000800 */
[----:B0-----:R-:W-:Y:S01]  /*0ca0*/  @!P0 IMAD.WIDE R4, R153, 0x4, R4 ;  /* 0x0000000499048825 */ /* 0x001fe200078e0204 */
[----:B------:R-:W-:Y:S01]  /*0cb0*/  MOV R8, UR6 ;  /* 0x0000000600087c02 */ /* 0x000fe20008000f00 */
[----:B------:R-:W-:Y:S01]  /*0cc0*/  UMOV UR8, UR4 ;  /* 0x0000000400087c82 */ /* 0x000fe20008000000 */
[----:B------:R-:W-:Y:S01]  /*0cd0*/  MOV R9, UR7 ;  /* 0x0000000700097c02 */ /* 0x000fe20008000f00 */
[----:B------:R-:W-:Y:S01]  /*0ce0*/  IMAD.WIDE.U32 R6, R25, 0x4, R6 ;  /* 0x0000000419067825 */ /* 0x000fe200078e0006 */
[C---:B------:R-:W-:Y:S01]  /*0cf0*/  IADD3 R21, R23.reuse, 0x100, RZ ;  /* 0x0000010017157810 */ /* 0x040fe20007ffe0ff */
[----:B------:R-:W-:Y:S01]  /*0d00*/  UMOV UR9, UR5 ;  /* 0x0000000500097c82 */ /* 0x000fe20008000000 */
[----:B------:R-:W-:Y:S01]  /*0d10*/  @!UP0 ULDC UR8, c[0x0][0x220] ;  /* 0x0000880000088ab9 */ /* 0x000fe20000000800 */
[----:B------:R-:W-:Y:S01]  /*0d20*/  @!UP0 ULDC UR9, c[0x0][0x224] ;  /* 0x0000890000098ab9 */ /* 0x000fe20000000800 */
[----:B------:R0:W3:Y:S01]  /*0d30*/  @!P0 LDG.E R0, desc[UR10][R4.64] ;  /* 0x0000000a04008981 */ /* 0x0000e2000c1e1900 */
[----:B------:R-:W-:Y:S01]  /*0d40*/  UMOV UR6, UR4 ;  /* 0x0000000400067c82 */ /* 0x000fe20008000000 */
[----:B------:R-:W-:Y:S01]  /*0d50*/  UMOV UR7, UR5 ;  /* 0x0000000500077c82 */ /* 0x000fe20008000000 */
[----:B------:R-:W-:Y:S01]  /*0d60*/  IADD3 R155, R23, 0x180, RZ ;  /* 0x00000180179b7810 */ /* 0x000fe20007ffe0ff */
[----:B------:R4:W5:Y:S01]  /*0d70*/  LDG.E R26, desc[UR10][R6.64] ;  /* 0x0000000a061a7981 */ /* 0x000962000c1e1900 */
[----:B------:R-:W-:Y:S01]  /*0d80*/  IMAD.WIDE.U32 R8, R21, 0x4, R8 ;  /* 0x0000000415087825 */ /* 0x000fe200078e0008 */
[----:B------:R-:W-:Y:S01]  /*0d90*/  @!UP0 ULDC UR6, c[0x0][0x220] ;  /* 0x0000880000068ab9 */ /* 0x000fe20000000800 */
[----:B------:R-:W-:Y:S01]  /*0da0*/  @!UP0 ULDC UR7, c[0x0][0x224] ;  /* 0x0000890000078ab9 */ /* 0x000fe20000000800 */
[----:B0-----:R-:W-:Y:S01]  /*0db0*/  MOV R4, UR8 ;  /* 0x0000000800047c02 */ /* 0x001fe20008000f00 */
[----:B-1----:R-:W-:Y:S01]  /*0dc0*/  IMAD.WIDE R10, R153, 0x4, R2 ;  /* 0x00000004990a7825 */ /* 0x002fe200078e0202 */
[----:B------:R-:W-:Y:S01]  /*0dd0*/  MOV R5, UR9 ;  /* 0x0000000900057c02 */ /* 0x000fe20008000f00 */
[----:B------:R0:W5:Y:S01]  /*0de0*/  LDG.E R24, desc[UR10][R8.64] ;  /* 0x0000000a08187981 */ /* 0x000162000c1e1900 */
[----:B------:R-:W-:-:S02]  /*0df0*/  MOV R2, UR6 ;  /* 0x0000000600027c02 */ /* 0x000fc40008000f00 */
[----:B------:R-:W-:Y:S02]  /*0e00*/  MOV R3, UR7 ;  /* 0x0000000700037c02 */ /* 0x000fe40008000f00 */
[----:B------:R-:W-:Y:S01]  /*0e10*/  IADD3 R27, R23, 0x200, RZ ;  /* 0x00000200171b7810 */ /* 0x000fe20007ffe0ff */
[----:B------:R-:W-:Y:S01]  /*0e20*/  IMAD.WIDE.U32 R4, R155, 0x4, R4 ;  /* 0x000000049b047825 */ /* 0x000fe200078e0004 */
[----:B------:R-:W-:Y:S01]  /*0e30*/  UMOV UR6, UR4 ;  /* 0x0000000400067c82 */ /* 0x000fe20008000000 */
[----:B------:R-:W-:Y:S01]  /*0e40*/  UMOV UR7, UR5 ;  /* 0x0000000500077c82 */ /* 0x000fe20008000000 */
[----:B------:R-:W-:Y:S01]  /*0e50*/  @!UP0 ULDC UR6, c[0x0][0x220] ;  /* 0x0000880000068ab9 */ /* 0x000fe20000000800 */
[----:B------:R-:W-:Y:S01]  /*0e60*/  @!UP0 ULDC UR7, c[0x0][0x224] ;  /* 0x0000890000078ab9 */ /* 0x000fe20000000800 */
[----:B------:R-:W5:Y:S01]  /*0e70*/  LDG.E R20, desc[UR10][R10.64] ;  /* 0x0000000a0a147981 */ /* 0x000f62000c1e1900 */
[----:B----4-:R-:W-:Y:S01]  /*0e80*/  IMAD.WIDE.U32 R6, R27, 0x4, R2 ;  /* 0x000000041b067825 */ /* 0x010fe200078e0002 */
[----:B------:R-:W-:-:S02]  /*0e90*/  MOV R2, UR6 ;  /* 0x0000000600027c02 */ /* 0x000fc40008000f00 */
[----:B------:R-:W-:Y:S01]  /*0ea0*/  MOV R3, UR7 ;  /* 0x0000000700037c02 */ /* 0x000fe20008000f00 */
[----:B------:R-:W4:Y:S01]  /*0eb0*/  LDG.E R29, desc[UR10][R4.64] ;  /* 0x0000000a041d7981 */ /* 0x000f22000c1e1900 */
[----:B------:R-:W-:Y:S01]  /*0ec0*/  IADD3 R157, R23, 0x300, RZ ;  /* 0x00000300179d7810 */ /* 0x000fe20007ffe0ff */
[----:B------:R-:W-:Y:S01]  /*0ed0*/  UMOV UR8, UR4 ;  /* 0x0000000400087c82 */ /* 0x000fe20008000000 */
[----:B------:R-:W-:Y:S01]  /*0ee0*/  UMOV UR9, UR5 ;  /* 0x0000000500097c82 */ /* 0x000fe20008000000 */
[----:B------:R1:W4:Y:S01]  /*0ef0*/  LDG.E R28, desc[UR10][R6.64] ;  /* 0x0000000a061c7981 */ /* 0x000322000c1e1900 */
[----:B------:R-:W-:Y:S01]  /*0f00*/  @!UP0 ULDC UR8, c[0x0][0x220] ;  /* 0x0000880000088ab9 */ /* 0x000fe20000000800 */
[----:B------:R-:W-:Y:S01]  /*0f10*/  @!UP0 ULDC UR9, c[0x0][0x224] ;  /* 0x0000890000098ab9 */ /* 0x000fe20000000800 */
[----:B0-----:R-:W-:Y:S02]  /*0f20*/  MOV R8, UR8 ;  /* 0x0000000800087c02 */ /* 0x001fe40008000f00 */
[----:B------:R-:W-:-:S02]  /*0f30*/  MOV R9, UR9 ;  /* 0x0000000900097c02 */ /* 0x000fc40008000f00 */
[----:B------:R-:W-:Y:S01]  /*0f40*/  IADD3 R159, R23, 0x280, RZ ;  /* 0x00000280179f7810 */ /* 0x000fe20007ffe0ff */
[----:B-1----:R-:W-:Y:S01]  /*0f50*/  IMAD.WIDE.U32 R6, R157, 0x4, R2 ;  /* 0x000000049d067825 */ /* 0x002fe200078e0002 */
[----:B------:R-:W-:Y:S01]  /*0f60*/  UMOV UR8, UR4 ;  /* 0x0000000400087c82 */ /* 0x000fe20008000000 */
[----:B------:R-:W-:Y:S01]  /*0f70*/  UMOV UR9, UR5 ;  /* 0x0000000500097c82 */ /* 0x000fe20008000000 */
[----:B------:R-:W-:Y:S01]  /*0f80*/  @!UP0 ULDC UR8, c[0x0][0x220] ;  /* 0x0000880000088ab9 */ /* 0x000fe20000000800 */
[----:B------:R-:W-:Y:S01]  /*0f90*/  @!UP0 ULDC UR9, c[0x0][0x224] ;  /* 0x0000890000098ab9 */ /* 0x000fe20000000800 */
[----:B------:R0:W4:Y:S01]  /*0fa0*/  LDG.E R156, desc[UR10][R6.64] ;  /* 0x0000000a069c7981 */ /* 0x000122000c1e1900 */
[----:B------:R-:W-:Y:S01]  /*0fb0*/  IMAD.WIDE.U32 R8, R159, 0x4, R8 ;  /* 0x000000049f087825 */ /* 0x000fe200078e0008 */
[----:B------:R-:W-:Y:S02]  /*0fc0*/  MOV R4, UR8 ;  /* 0x0000000800047c02 */ /* 0x000fe40008000f00 */
[----:B------:R-:W-:-:S02]  /*0fd0*/  MOV R5, UR9 ;  /* 0x0000000900057c02 */ /* 0x000fc40008000f00 */
[----:B------:R-:W-:Y:S01]  /*0fe0*/  IADD3 R163, R23, 0x380, RZ ;  /* 0x0000038017a37810 */ /* 0x000fe20007ffe0ff */
[----:B------:R1:W4:Y:S01]  /*0ff0*/  LDG.E R154, desc[UR10][R8.64] ;  /* 0x0000000a089a7981 */ /* 0x000322000c1e1900 */
[----:B------:R-:W-:Y:S01]  /*1000*/  UMOV UR6, UR4 ;  /* 0x0000000400067c82 */ /* 0x000fe20008000000 */
[----:B------:R-:W-:Y:S02]  /*1010*/  UMOV UR7, UR5 ;  /* 0x0000000500077c82 */ /* 0x000fe40008000000 */
[----:B------:R-:W-:Y:S01]  /*1020*/  IMAD.WIDE.U32 R4, R163, 0x4, R4 ;  /* 0x00000004a3047825 */ /* 0x000fe200078e0004 */
[----:B------:R-:W-:Y:S01]  /*1030*/  @!UP0 ULDC UR6, c[0x0][0x220] ;  /* 0x0000880000068ab9 */ /* 0x000fe20000000800 */
[----:B------:R-:W-:Y:S01]  /*1040*/  @!UP0 ULDC UR7, c[0x0][0x224] ;  /* 0x0000890000078ab9 */ /* 0x000fe20000000800 */
[----:B------:R-:W-:Y:S02]  /*1050*/  MOV R2, UR6 ;  /* 0x0000000600027c02 */ /* 0x000fe40008000f00 */
[----:B------:R-:W-:Y:S01]  /*1060*/  MOV R3, UR7 ;  /* 0x0000000700037c02 */ /* 0x000fe20008000f00 */
[----:B------:R-:W4:Y:S01]  /*1070*/  LDG.E R160, desc[UR10][R4.64] ;  /* 0x0000000a04a07981 */ /* 0x000f22000c1e1900 */
[----:B------:R-:W-:Y:S01]  /*1080*/  IADD3 R161, R23, 0x400, RZ ;  /* 0x0000040017a17810 */ /* 0x000fe20007ffe0ff */
[----:B------:R-:W-:Y:S01]  /*1090*/  UMOV UR8, UR4 ;  /* 0x0000000400087c82 */ /* 0x000fe20008000000 */
[----:B------:R-:W-:Y:S01]  /*10a0*/  UMOV UR9, UR5 ;  /* 0x0000000500097c82 */ /* 0x000fe20008000000 */
[----:B------:R-:W-:Y:S01]  /*10b0*/  UMOV UR6, UR4 ;  /* 0x0000000400067c82 */ /* 0x000fe20008000000 */
[----:B------:R-:W-:Y:S01]  /*10c0*/  UMOV UR7, UR5 ;  /* 0x0000000500077c82 */ /* 0x000fe20008000000 */
[----:B0-----:R-:W-:Y:S01]  /*10d0*/  IMAD.WIDE.U32 R6, R161, 0x4, R2 ;  /* 0x00000004a1067825 */ /* 0x001fe200078e0002 */
[----:B------:R-:W-:Y:S01]  /*10e0*/  @!UP0 ULDC UR8, c[0x0][0x220] ;  /* 0x0000880000088ab9 */ /* 0x000fe20000000800 */
[----:B------:R-:W-:Y:S01]  /*10f0*/  @!UP0 ULDC UR9, c[0x0][0x224] ;  /* 0x0000890000098ab9 */ /* 0x000fe20000000800 */
[----:B------:R-:W-:Y:S01]  /*1100*/  @!UP0 ULDC UR6, c[0x0][0x220] ;  /* 0x0000880000068ab9 */ /* 0x000fe20000000800 */
[----:B------:R-:W-:Y:S01]  /*1110*/  @!UP0 ULDC UR7, c[0x0][0x224] ;  /* 0x0000890000078ab9 */ /* 0x000fe20000000800 */
[----:B-1----:R-:W-:Y:S01]  /*1120*/  MOV R8, UR8 ;  /* 0x0000000800087c02 */ /* 0x002fe20008000f00 */
[----:B------:R0:W4:Y:S01]  /*1130*/  LDG.E R158, desc[UR10][R6.64] ;  /* 0x0000000a069e7981 */ /* 0x000122000c1e1900 */
[----:B------:R-:W-:-:S02]  /*1140*/  MOV R9, UR9 ;  /* 0x0000000900097c02 */ /* 0x000fc40008000f00 */
[C---:B------:R-:W-:Y:S02]  /*1150*/  IADD3 R165, R23.reuse, 0x480, RZ ;  /* 0x0000048017a57810 */ /* 0x040fe40007ffe0ff */
[----:B------:R-:W-:Y:S02]  /*1160*/  MOV R2, UR6 ;  /* 0x0000000600027c02 */ /* 0x000fe40008000f00 */
[----:B------:R-:W-:Y:S02]  /*1170*/  MOV R3, UR7 ;  /* 0x0000000700037c02 */ /* 0x000fe40008000f00 */
[----:B------:R-:W-:Y:S01]  /*1180*/  IADD3 R167, R23, 0x500, RZ ;  /* 0x0000050017a77810 */ /* 0x000fe20007ffe0ff */
[----:B------:R-:W-:Y:S01]  /*1190*/  IMAD.WIDE.U32 R8, R165, 0x4, R8 ;  /* 0x00000004a5087825 */ /* 0x000fe200078e0008 */
[----:B------:R-:W-:Y:S01]  /*11a0*/  UMOV UR6, UR4 ;  /* 0x0000000400067c82 */ /* 0x000fe20008000000 */
[----:B------:R-:W-:Y:S02]  /*11b0*/  UMOV UR7, UR5 ;  /* 0x0000000500077c82 */ /* 0x000fe40008000000 */
[----:B0-----:R-:W-:Y:S01]  /*11c0*/  IMAD.WIDE.U32 R6, R167, 0x4, R2 ;  /* 0x00000004a7067825 */ /* 0x001fe200078e0002 */
[----:B------:R-:W-:Y:S01]  /*11d0*/  UMOV UR8, UR4 ;  /* 0x0000000400087c82 */ /* 0x000fe20008000000 */
[----:B------:R-:W-:Y:S01]  /*11e0*/  UMOV UR9, UR5 ;  /* 0x0000000500097c82 */ /* 0x000fe20008000000 */
[----:B------:R-:W-:Y:S01]  /*11f0*/  @!UP0 ULDC UR6, c[0x0][0x220] ;  /* 0x0000880000068ab9 */ /* 0x000fe20000000800 */
[----:B------:R-:W-:Y:S01]  /*1200*/  @!UP0 ULDC UR7, c[0x0][0x224] ;  /* 0x0000890000078ab9 */ /* 0x000fe20000000800 */
[----:B------:R-:W-:Y:S01]  /*1210*/  @!UP0 ULDC UR8, c[0x0][0x220] ;  /* 0x0000880000088ab9 */ /* 0x000fe20000000800 */
[----:B------:R-:W-:Y:S01]  /*1220*/  @!UP0 ULDC UR9, c[0x0][0x224] ;  /* 0x0000890000098ab9 */ /* 0x000fe20000000800 */
[----:B------:R-:W4:Y:S01]  /*1230*/  LDG.E R162, desc[UR10][R8.64] ;  /* 0x0000000a08a27981 */ /* 0x000f22000c1e1900 */
[----:B------:R-:W-:-:S02]  /*1240*/  MOV R2, UR6 ;  /* 0x0000000600027c02 */ /* 0x000fc40008000f00 */
[----:B------:R-:W-:Y:S01]  /*1250*/  MOV R3, UR7 ;  /* 0x0000000700037c02 */ /* 0x000fe20008000f00 */
[----:B------:R0:W4:Y:S01]  /*1260*/  LDG.E R164, desc[UR10][R6.64] ;  /* 0x0000000a06a47981 */ /* 0x000122000c1e1900 */
[C---:B------:R-:W-:Y:S02]  /*1270*/  IADD3 R171, R23.reuse, 0x600, RZ ;  /* 0x0000060017ab7810 */ /* 0x040fe40007ffe0ff */
[----:B------:R-:W-:Y:S02]  /*1280*/  MOV R4, UR8 ;  /* 0x0000000800047c02 */ /* 0x000fe40008000f00 */
[----:B------:R-:W-:Y:S02]  /*1290*/  MOV R5, UR9 ;  /* 0x0000000900057c02 */ /* 0x000fe40008000f00 */
[----:B------:R-:W-:Y:S01]  /*12a0*/  IADD3 R169, R23, 0x580, RZ ;  /* 0x0000058017a97810 */ /* 0x000fe20007ffe0ff */
[----:B------:R-:W-:Y:S01]  /*12b0*/  UMOV UR6, UR4 ;  /* 0x0000000400067c82 */ /* 0x000fe20008000000 */
[----:B0-----:R-:W-:Y:S01]  /*12c0*/  IMAD.WIDE.U32 R6, R171, 0x4, R2 ;  /* 0x00000004ab067825 */ /* 0x001fe200078e0002 */
[----:B------:R-:W-:Y:S01]  /*12d0*/  UMOV UR7, UR5 ;  /* 0x0000000500077c82 */ /* 0x000fe20008000000 */
[----:B------:R-:W0:Y:S02]  /*12e0*/  LDC.64 R2, c[0x0][0x268] ;  /* 0x00009a00ff027b82 */ /* 0x000e240000000a00 */
[----:B------:R-:W-:Y:S01]  /*12f0*/  IMAD.WIDE.U32 R4, R169, 0x4, R4 ;  /* 0x00000004a9047825 */ /* 0x000fe200078e0004 */
[----:B------:R-:W-:Y:S01]  /*1300*/  @!UP0 ULDC UR6, c[0x0][0x220] ;  /* 0x0000880000068ab9 */ /* 0x000fe20000000800 */
[----:B------:R-:W-:Y:S01]  /*1310*/  @!UP0 ULDC UR7, c[0x0][0x224] ;  /* 0x0000890000078ab9 */ /* 0x000fe20000000800 */
[----:B------:R-:W-:Y:S01]  /*1320*/  MOV R8, UR6 ;  /* 0x0000000600087c02 */ /* 0x000fe20008000f00 */
[----:B------:R-:W4:Y:S01]  /*1330*/  LDG.E R174, desc[UR10][R6.64] ;  /* 0x0000000a06ae7981 */ /* 0x000f22000c1e1900 */
[----:B------:R-:W-:-:S02]  /*1340*/  MOV R9, UR7 ;  /* 0x0000000700097c02 */ /* 0x000fc40008000f00 */
[----:B------:R-:W-:Y:S01]  /*1350*/  IADD3 R173, R23, 0x680, RZ ;  /* 0x0000068017ad7810 */ /* 0x000fe20007ffe0ff */
[----:B------:R1:W4:Y:S01]  /*1360*/  LDG.E R166, desc[UR10][R4.64] ;  /* 0x0000000a04a67981 */ /* 0x000322000c1e1900 */
[----:B------:R-:W-:Y:S01]  /*1370*/  @!UP0 ULDC UR4, c[0x0][0x220] ;  /* 0x0000880000048ab9 */ /* 0x000fe20000000800 */
[----:B------:R-:W-:Y:S02]  /*1380*/  @!UP0 ULDC UR5, c[0x0][0x224] ;  /* 0x0000890000058ab9 */ /* 0x000fe40000000800 */
[----:B------:R-:W-:Y:S01]  /*1390*/  IMAD.WIDE.U32 R8, R173, 0x4, R8 ;  /* 0x00000004ad087825 */ /* 0x000fe200078e0008 */
[----:B------:R-:W-:-:S04]  /*13a0*/  IADD3 R175, R23, 0x700, RZ ;  /* 0x0000070017af7810 */ /* 0x000fc80007ffe0ff */
[----:B------:R-:W4:Y:S01]  /*13b0*/  LDG.E R178, desc[UR10][R8.64] ;  /* 0x0000000a08b27981 */ /* 0x000f22000c1e1900 */
[----:B-1----:R-:W-:Y:S02]  /*13c0*/  MOV R4, UR4 ;  /* 0x0000000400047c02 */ /* 0x002fe40008000f00 */
[----:B------:R-:W-:-:S03]  /*13d0*/  MOV R5, UR5 ;  /* 0x0000000500057c02 */ /* 0x000fc60008000f00 */
[----:B------:R-:W-:-:S05]  /*13e0*/  IMAD.WIDE.U32 R10, R175, 0x4, R4 ;  /* 0x00000004af0a7825 */ /* 0x000fca00078e0004 */
[----:B------:R-:W4:Y:S01]  /*13f0*/  LDG.E R184, desc[UR10][R10.64] ;  /* 0x0000000a0ab87981 */ /* 0x000f22000c1e1900 */
[----:B0-----:R-:W-:-:S04]  /*1400*/  IMAD.WIDE.U32 R12, R23, 0x4, R2 ;  /* 0x00000004170c7825 */ /* 0x001fc800078e0002 */
[--C-:B------:R-:W-:Y:S01]  /*1410*/  IMAD.WIDE.U32 R18, R21, 0x4, R2.reuse ;  /* 0x0000000415127825 */ /* 0x100fe200078e0002 */
[----:B------:R0:W4:Y:S03]  /*1420*/  LDG.E R180, desc[UR10][R12.64] ;  /* 0x0000000a0cb47981 */ /* 0x000126000c1e1900 */
[--C-:B------:R-:W-:Y:S01]  /*1430*/  IMAD.WIDE.U32 R6, R27, 0x4, R2.reuse ;  /* 0x000000041b067825 */ /* 0x100fe200078e0002 */
[----:B------:R-:W4:Y:S03]  /*1440*/  LDG.E R168, desc[UR10][R18.64] ;  /* 0x0000000a12a87981 */ /* 0x000f26000c1e1900 */
[--C-:B------:R-:W-:Y:S01]  /*1450*/  IMAD.WIDE.U32 R16, R25, 0x4, R2.reuse ;  /* 0x0000000419107825 */ /* 0x100fe200078e0002 */
[----:B------:R-:W4:Y:S03]  /*1460*/  LDG.E R176, desc[UR10][R6.64] ;  /* 0x0000000a06b07981 */ /* 0x000f26000c1e1900 */
[--C-:B------:R-:W-:Y:S01]  /*1470*/  IMAD.WIDE.U32 R4, R155, 0x4, R2.reuse ;  /* 0x000000049b047825 */ /* 0x100fe200078e0002 */
[----:B------:R1:W4:Y:S03]  /*1480*/  LDG.E R170, desc[UR10][R16.64] ;  /* 0x0000000a10aa7981 */ /* 0x000326000c1e1900 */
[--C-:B0-----:R-:W-:Y:S01]  /*1490*/  IMAD.WIDE.U32 R12, R163, 0x4, R2.reuse ;  /* 0x00000004a30c7825 */ /* 0x101fe200078e0002 */
[----:B------:R0:W4:Y:S03]  /*14a0*/  LDG.E R172, desc[UR10][R4.64] ;  /* 0x0000000a04ac7981 */ /* 0x000126000c1e1900 */
[--C-:B------:R-:W-:Y:S01]  /*14b0*/  IMAD.WIDE.U32 R8, R159, 0x4, R2.reuse ;  /* 0x000000049f087825 */ /* 0x100fe200078e0002 */
[----:B------:R-:W4:Y:S04]  /*14c0*/  LDG.E R185, desc[UR10][R12.64] ;  /* 0x0000000a0cb97981 */ /* 0x000f28000c1e1900 */
[----:B------:R0:W4:Y:S01]  /*14d0*/  LDG.E R182, desc[UR10][R8.64] ;  /* 0x0000000a08b67981 */ /* 0x000122000c1e1900 */
[----:B-1----:R-:W-:-:S04]  /*14e0*/  IMAD.WIDE.U32 R16, R165, 0x4, R2 ;  /* 0x00000004a5107825 */ /* 0x002fc800078e0002 */
[--C-:B------:R-:W-:Y:S01]  /*14f0*/  IMAD.WIDE.U32 R10, R157, 0x4, R2.reuse ;  /* 0x000000049d0a7825 */ /* 0x100fe200078e0002 */
[----:B------:R-:W4:Y:S05]  /*1500*/  LDG.E R187, desc[UR10][R16.64] ;  /* 0x0000000a10bb7981 */ /* 0x000f2a000c1e1900 */
[----:B------:R1:W4:Y:S01]  /*1510*/  LDG.E R10, desc[UR10][R10.64] ;  /* 0x0000000a0a0a7981 */ /* 0x000322000c1e1900 */
[----:B------:R-:W-:-:S05]  /*1520*/  IMAD.WIDE.U32 R14, R161, 0x4, R2 ;  /* 0x00000004a10e7825 */ /* 0x000fca00078e0002 */
[----:B------:R1:W4:Y:S01]  /*1530*/  LDG.E R186, desc[UR10][R14.64] ;  /* 0x0000000a0eba7981 */ /* 0x000322000c1e1900 */
[----:B------:R-:W-:-:S05]  /*1540*/  IMAD.WIDE.U32 R18, R167, 0x4, R2 ;  /* 0x00000004a7127825 */ /* 0x000fca00078e0002 */
[----:B------:R1:W4:Y:S01]  /*1550*/  LDG.E R188, desc[UR10][R18.64] ;  /* 0x0000000a12bc7981 */ /* 0x000322000c1e1900 */
[----:B0-----:R-:W-:-:S04]  /*1560*/  IMAD.WIDE.U32 R4, R169, 0x4, R2 ;  /* 0x00000004a9047825 */ /* 0x001fc800078e0002 */
[--C-:B------:R-:W-:Y:S02]  /*1570*/  IMAD.WIDE.U32 R6, R171, 0x4, R2.reuse ;  /* 0x00000004ab067825 */ /* 0x100fe400078e0002 */
[----:B------:R-:W4:Y:S04]  /*1580*/  LDG.E R4, desc[UR10][R4.64] ;  /* 0x0000000a04047981 */ /* 0x000f28000c1e1900 */
[----:B------:R2:W4:Y:S01]  /*1590*/  LDG.E R6, desc[UR10][R6.64] ;  /* 0x0000000a06067981 */ /* 0x000522000c1e1900 */
[----:B------:R-:W-:-:S04]  /*15a0*/  IMAD.WIDE.U32 R8, R173, 0x4, R2 ;  /* 0x00000004ad087825 */ /* 0x000fc800078e0002 */
[----:B------:R-:W-:Y:S02]  /*15b0*/  IMAD.WIDE.U32 R2, R175, 0x4, R2 ;  /* 0x00000004af027825 */ /* 0x000fe400078e0002 */
[----:B------:R0:W4:Y:S04]  /*15c0*/  LDG.E R8, desc[UR10][R8.64] ;  /* 0x0000000a08087981 */ /* 0x000128000c1e1900 */
[----:B------:R0:W4:Y:S01]  /*15d0*/  LDG.E R2, desc[UR10][R2.64] ;  /* 0x0000000a02027981 */ /* 0x000122000c1e1900 */
[----:B-1----:R-:W1:Y:S08]  /*15e0*/  @P0 MUFU.RCP R11, R124 ;  /* 0x0000007c000b0308 */ /* 0x002e700000001000 */
[----:B------:R-:W0:Y:S08]  /*15f0*/  @P0 MUFU.RCP R14, R123 ;  /* 0x0000007b000e0308 */ /* 0x000e300000001000 */
[----:B------:R-:W5:Y:S08]  /*1600*/  @P0 MUFU.RCP R17, R126 ;  /* 0x0000007e00110308 */ /* 0x000f700000001000 */
[----:B------:R-:W4:Y:S08]  /*1610*/  @P0 MUFU.RCP R16, R125 ;  /* 0x0000007d00100308 */ /* 0x000f300000001000 */
[----:B------:R-:W4:Y:S08]  /*1620*/  @P0 MUFU.RCP R18, R127 ;  /* 0x0000007f00120308 */ /* 0x000f300000001000 */
[----:B------:R-:W4:Y:S08]  /*1630*/  @P0 MUFU.RCP R19, R128 ;  /* 0x0000008000130308 */ /* 0x000f300000001000 */
[----:B------:R-:W4:Y:S01]  /*1640*/  @P0 MUFU.RCP R177, R130 ;  /* 0x0000008200b10308 */ /* 0x000f220000001000 */
[----:B--2---:R-:W-:-:S02]  /*1650*/  HADD2.F32 R7, -RZ, R22.H1_H1 ;  /* 0x30000016ff077230 */ /* 0x004fc40000004100 */
[----:B------:R-:W-:-:S03]  /*1660*/  HADD2.F32 R5, -RZ, R22.H0_H0 ;  /* 0x20000016ff057230 */ /* 0x000fc60000004100 */
[----:B------:R-:W-:Y:S02]  /*1670*/  @P0 FADD.FTZ R12, -R33, R7 ;  /* 0x00000007210c0221 */ /* 0x000fe40000010100 */
[----:B------:R-:W-:Y:S02]  /*1680*/  @P0 FADD.FTZ R13, -R32, R5 ;  /* 0x00000005200d0221 */ /* 0x000fe40000010100 */
[----:B-1----:R-:W-:Y:S02]  /*1690*/  @P0 FMUL.FTZ R12, R12, R11 ;  /* 0x0000000b0c0c0220 */ /* 0x002fe40000410000 */
[----:B0-----:R-:W-:Y:S01]  /*16a0*/  @P0 FMUL.FTZ R13, R13, R14 ;  /* 0x0000000e0d0d0220 */ /* 0x001fe20000410000 */
[----:B---3--:R-:W-:Y:S01]  /*16b0*/  @!P0 FADD.FTZ R5, R5, -R0 ;  /* 0x8000000005058221 */ /* 0x008fe20000010000 */
[--C-:B-----5:R-:W-:Y:S02]  /*16c0*/  HADD2.F32 R11, -RZ, R26.reuse.H0_H0 ;  /* 0x2000001aff0b7230 */ /* 0x120fe40000004100 */
[----:B------:R-:W-:Y:S01]  /*16d0*/  HADD2.F32 R26, -RZ, R26.H1_H1 ;  /* 0x3000001aff1a7230 */ /* 0x000fe20000004100 */
[----:B------:R-:W0:Y:S04]  /*16e0*/  @P0 MUFU.RCP R190, R129 ;  /* 0x0000008100be0308 */ /* 0x000e280000001000 */
[----:B------:R-:W-:Y:S01]  /*16f0*/  @P0 FADD.FTZ R14, -R35, R26 ;  /* 0x0000001a230e0221 */ /* 0x000fe20000010100 */
[----:B------:R-:W-:-:S02]  /*1700*/  HADD2.F32 R193, -RZ, R24.H0_H0 ;  /* 0x20000018ffc17230 */ /* 0x000fc40000004100 */
[----:B------:R-:W-:Y:S01]  /*1710*/  @P0 FADD.FTZ R15, -R34, R11 ;  /* 0x0000000b220f0221 */ /* 0x000fe20000010100 */
[--C-:B------:R-:W-:Y:S01]  /*1720*/  @!P0 FADD.FTZ R7, R7, -R0.reuse ;  /* 0x8000000007078221 */ /* 0x100fe20000010000 */
[----:B------:R-:W-:Y:S01]  /*1730*/  @P0 FMUL.FTZ R14, R14, R17 ;  /* 0x000000110e0e0220 */ /* 0x000fe20000410000 */
[----:B------:R-:W-:Y:S02]  /*1740*/  HADD2.F32 R24, -RZ, R24.H1_H1 ;  /* 0x30000018ff187230 */ /* 0x000fe40000004100 */
[----:B------:R-:W-:Y:S01]  /*1750*/  @P0 FADD.FTZ R17, -R36, R193 ;  /* 0x000000c124110221 */ /* 0x000fe20000010100 */
[----:B------:R-:W1:Y:S01]  /*1760*/  @P0 MUFU.RCP R191, R136 ;  /* 0x0000008800bf0308 */ /* 0x000e620000001000 */
[----:B------:R-:W-:Y:S01]  /*1770*/  @!P0 FMUL.FTZ R13, R20, R5 ;  /* 0x00000005140d8220 */ /* 0x000fe20000410000 */
[----:B------:R-:W-:Y:S01]  /*1780*/  @!P0 FADD.FTZ R5, R11, -R0 ;  /* 0x800000000b058221 */ /* 0x000fe20000010000 */
[--C-:B----4-:R-:W-:Y:S02]  /*1790*/  HADD2.F32 R11, -RZ, R29.reuse.H0_H0 ;  /* 0x2000001dff0b7230 */ /* 0x110fe40000004100 */
[----:B------:R-:W-:-:S03]  /*17a0*/  HADD2.F32 R29, -RZ, R29.H1_H1 ;  /* 0x3000001dff1d7230 */ /* 0x000fc60000004100 */
[----:B------:R-:W2:Y:S01]  /*17b0*/  @P0 MUFU.RCP R192, R131 ;  /* 0x0000008300c00308 */ /* 0x000ea20000001000 */
[----:B------:R-:W-:Y:S01]  /*17c0*/  @!P0 FMUL.FTZ R12, R20, R7 ;  /* 0x00000007140c8220 */ /* 0x000fe20000410000 */
[----:B------:R-:W-:Y:S01]  /*17d0*/  @P0 FMUL.FTZ R15, R15, R16 ;  /* 0x000000100f0f0220 */ /* 0x000fe20000410000 */
[----:B------:R-:W-:Y:S01]  /*17e0*/  @!P0 FADD.FTZ R7, R26, -R0 ;  /* 0x800000001a078221 */ /* 0x000fe20000010000 */
[----:B------:R-:W-:Y:S01]  /*17f0*/  @P0 FMUL.FTZ R17, R17, R18 ;  /* 0x0000001211110220 */ /* 0x000fe20000410000 */
[----:B------:R-:W-:Y:S01]  /*1800*/  @P0 FADD.FTZ R16, -R37, R24 ;  /* 0x0000001825100221 */ /* 0x000fe20000010100 */
[C---:B------:R-:W-:Y:S01]  /*1810*/  @!P0 FMUL.FTZ R15, R20.reuse, R5 ;  /* 0x00000005140f8220 */ /* 0x040fe20000410000 */
[----:B------:R-:W-:Y:S01]  /*1820*/  @P0 FADD.FTZ R18, -R39, R29 ;  /* 0x0000001d27120221 */ /* 0x000fe20000010100 */
[----:B------:R-:W3:Y:S01]  /*1830*/  @P0 MUFU.RCP R9, R132 ;  /* 0x0000008400090308 */ /* 0x000ee20000001000 */
[--C-:B------:R-:W-:Y:S01]  /*1840*/  @!P0 FADD.FTZ R5, R193, -R0.reuse ;  /* 0x80000000c1058221 */ /* 0x100fe20000010000 */
[----:B------:R-:W-:Y:S01]  /*1850*/  @!P0 FMUL.FTZ R14, R20, R7 ;  /* 0x00000007140e8220 */ /* 0x000fe20000410000 */
[----:B------:R-:W-:Y:S01]  /*1860*/  @P0 FMUL.FTZ R16, R16, R19 ;  /* 0x0000001310100220 */ /* 0x000fe20000410000 */
[----:B------:R-:W-:Y:S01]  /*1870*/  @!P0 FADD.FTZ R7, R24, -R0 ;  /* 0x8000000018078221 */ /* 0x000fe20000010000 */
[----:B------:R-:W-:-:S03]  /*1880*/  @P0 FMUL.FTZ R18, R18, R177 ;  /* 0x000000b112120220 */ /* 0x000fc60000410000 */
[----:B------:R-:W4:Y:S01]  /*1890*/  @P0 MUFU.RCP R194, R133 ;  /* 0x0000008500c20308 */ /* 0x000f220000001000 */
[--C-:B------:R-:W-:Y:S02]  /*18a0*/  HADD2.F32 R193, -RZ, R156.reuse.H0_H0 ;  /* 0x2000009cffc17230 */ /* 0x100fe40000004100 */
[----:B------:R-:W-:Y:S01]  /*18b0*/  @P0 FADD.FTZ R19, -R38, R11 ;  /* 0x0000000b26130221 */ /* 0x000fe20000010100 */
[----:B------:R-:W-:Y:S02]  /*18c0*/  HADD2.F32 R156, -RZ, R156.H1_H1 ;  /* 0x3000009cff9c7230 */ /* 0x000fe40000004100 */
[C---:B------:R-:W-:Y:S01]  /*18d0*/  @!P0 FMUL.FTZ R17, R20.reuse, R5 ;  /* 0x0000000514118220 */ /* 0x040fe20000410000 */
[--C-:B------:R-:W-:Y:S01]  /*18e0*/  HADD2.F32 R177, -RZ, R28.reuse.H0_H0 ;  /* 0x2000001cffb17230 */ /* 0x100fe20000004100 */
[----:B------:R-:W5:Y:S01]  /*18f0*/  @P0 MUFU.RCP R179, R134 ;  /* 0x0000008600b30308 */ /* 0x000f620000001000 */
[----:B------:R-:W-:Y:S01]  /*1900*/  @!P0 FADD.FTZ R5, R11, -R0 ;  /* 0x800000000b058221 */ /* 0x000fe20000010000 */
[----:B------:R-:W-:Y:S01]  /*1910*/  @!P0 FMUL.FTZ R16, R20, R7 ;  /* 0x0000000714108220 */ /* 0x000fe20000410000 */
[----:B------:R-:W-:-:S02]  /*1920*/  HADD2.F32 R28, -RZ, R28.H1_H1 ;  /* 0x3000001cff1c7230 */ /* 0x000fc40000004100 */
[----:B0-----:R-:W-:Y:S01]  /*1930*/  @P0 FMUL.FTZ R19, R19, R190 ;  /* 0x000000be13130220 */ /* 0x001fe20000410000 */
[----:B------:R-:W-:Y:S02]  /*1940*/  @!P0 FADD.FTZ R7, R29, -R0 ;  /* 0x800000001d078221 */ /* 0x000fe40000010000 */
[----:B------:R-:W0:Y:S01]  /*1950*/  @P0 MUFU.RCP R181, R137 ;  /* 0x0000008900b50308 */ /* 0x000e220000001000 */
[--C-:B------:R-:W-:Y:S02]  /*1960*/  HADD2.F32 R11, -RZ, R154.reuse.H0_H0 ;  /* 0x2000009aff0b7230 */ /* 0x100fe40000004100 */
[----:B------:R-:W-:Y:S01]  /*1970*/  @P0 FADD.FTZ R26, -R45, R156 ;  /* 0x0000009c2d1a0221 */ /* 0x000fe20000010100 */
[----:B------:R-:W-:Y:S01]  /*1980*/  @P0 FADD.FTZ R29, -R40, R177 ;  /* 0x000000b1281d0221 */ /* 0x000fe20000010100 */
[----:B------:R-:W-:Y:S01]  /*1990*/  @!P0 FMUL.FTZ R19, R20, R5 ;  /* 0x0000000514138220 */ /* 0x000fe20000410000 */
[----:B------:R-:W-:Y:S02]  /*19a0*/  HADD2.F32 R154, -RZ, R154.H1_H1 ;  /* 0x3000009aff9a7230 */ /* 0x000fe40000004100 */
[----:B------:R-:W0:Y:S01]  /*19b0*/  @P0 MUFU.RCP R196, R135 ;  /* 0x0000008700c40308 */ /* 0x000e220000001000 */
[----:B------:R-:W-:Y:S01]  /*19c0*/  @!P0 FADD.FTZ R5, R177, -R0 ;  /* 0x80000000b1058221 */ /* 0x000fe20000010000 */
[----:B------:R-:W-:-:S06]  /*19d0*/  @P0 FADD.FTZ R22, -R41, R28 ;  /* 0x0000001c29160221 */ /* 0x000fcc0000010100 */
[----:B------:R-:W0:Y:S01]  /*19e0*/  @P0 MUFU.RCP R3, R138 ;  /* 0x0000008a00030308 */ /* 0x000e220000001000 */
[----:B------:R-:W-:Y:S01]  /*19f0*/  @!P0 FMUL.FTZ R18, R20, R7 ;  /* 0x0000000714128220 */ /* 0x000fe20000410000 */
[----:B-1----:R-:W-:Y:S01]  /*1a00*/  @P0 FMUL.FTZ R26, R26, R191 ;  /* 0x000000bf1a1a0220 */ /* 0x002fe20000410000 */
[----:B--2---:R-:W-:Y:S01]  /*1a10*/  @P0 FMUL.FTZ R29, R29, R192 ;  /* 0x000000c01d1d0220 */ /* 0x004fe20000410000 */
[----:B------:R-:W-:Y:S01]  /*1a20*/  @!P0 FADD.FTZ R7, R28, -R0 ;  /* 0x800000001c078221 */ /* 0x000fe20000010000 */
[--C-:B------:R-:W-:Y:S02]  /*1a30*/  HADD2.F32 R191, -RZ, R160.reuse.H0_H0 ;  /* 0x200000a0ffbf7230 */ /* 0x100fe40000004100 */
[----:B------:R-:W-:Y:S01]  /*1a40*/  @P0 FADD.FTZ R177, -R42, R11 ;  /* 0x0000000b2ab10221 */ /* 0x000fe20000010100 */
[----:B------:R-:W-:Y:S01]  /*1a50*/  @P0 FADD.FTZ R24, -R43, R154 ;  /* 0x0000009a2b180221 */ /* 0x000fe20000010100 */
[----:B------:R-:W-:Y:S01]  /*1a60*/  @!P0 FMUL.FTZ R29, R20, R5 ;  /* 0x00000005141d8220 */ /* 0x000fe20000410000 */
[----:B------:R-:W-:Y:S01]  /*1a70*/  HADD2.F32 R160, -RZ, R160.H1_H1 ;  /* 0x300000a0ffa07230 */ /* 0x000fe20000004100 */
[----:B------:R-:W-:Y:S01]  /*1a80*/  LOP3.LUT P1, RZ, R152, 0xff, RZ, 0xc0, !PT ;  /* 0x000000ff98ff7812 */ /* 0x000fe2000782c0ff */
[--C-:B------:R-:W-:Y:S01]  /*1a90*/  @!P0 FADD.FTZ R5, R11, -R0.reuse ;  /* 0x800000000b058221 */ /* 0x100fe20000010000 */
[----:B------:R-:W1:Y:S01]  /*1aa0*/  @P0 MUFU.RCP R152, R140 ;  /* 0x0000008c00980308 */ /* 0x000e620000001000 */
[----:B---3--:R-:W-:Y:S01]  /*1ab0*/  @P0 FMUL.FTZ R22, R22, R9 ;  /* 0x0000000916160220 */ /* 0x008fe20000410000 */
[----:B------:R-:W-:Y:S01]  /*1ac0*/  @!P0 FMUL.FTZ R22, R20, R7 ;  /* 0x0000000714168220 */ /* 0x000fe20000410000 */
[----:B----4-:R-:W-:Y:S01]  /*1ad0*/  @P0 FMUL.FTZ R177, R177, R194 ;  /* 0x000000c2b1b10220 */ /* 0x010fe20000410000 */
[----:B-----5:R-:W-:Y:S01]  /*1ae0*/  @P0 FMUL.FTZ R24, R24, R179 ;  /* 0x000000b318180220 */ /* 0x020fe20000410000 */
[----:B------:R-:W-:Y:S01]  /*1af0*/  @!P0 FADD.FTZ R7, R154, -R0 ;  /* 0x800000009a078221 */ /* 0x000fe20000010000 */
[----:B------:R-:W-:Y:S01]  /*1b00*/  @P0 FADD.FTZ R28, -R46, R191 ;  /* 0x000000bf2e1c0221 */ /* 0x000fe20000010100 */
[----:B------:R-:W-:Y:S01]  /*1b10*/  @P0 FADD.FTZ R179, -R44, R193 ;  /* 0x000000c12cb30221 */ /* 0x000fe20000010100 */
[----:B------:R-:W2:Y:S01]  /*1b20*/  @P0 MUFU.RCP R183, R139 ;  /* 0x0000008b00b70308 */ /* 0x000ea20000001000 */
[----:B------:R-:W-:Y:S01]  /*1b30*/  @!P0 FMUL.FTZ R177, R20, R5 ;  /* 0x0000000514b18220 */ /* 0x000fe20000410000 */
[----:B------:R-:W-:Y:S01]  /*1b40*/  @P0 FADD.FTZ R154, -R47, R160 ;  /* 0x000000a02f9a0221 */ /* 0x000fe20000010100 */
[----:B------:R-:W-:Y:S01]  /*1b50*/  @!P0 FADD.FTZ R5, R193, -R0 ;  /* 0x80000000c1058221 */ /* 0x000fe20000010000 */
[----:B0-----:R-:W-:Y:S01]  /*1b60*/  @P0 FMUL.FTZ R181, R28, R181 ;  /* 0x000000b51cb50220 */ /* 0x001fe20000410000 */
[----:B------:R-:W-:Y:S01]  /*1b70*/  @!P0 FMUL.FTZ R24, R20, R7 ;  /* 0x0000000714188220 */ /* 0x000fe20000410000 */
[----:B------:R-:W-:Y:S01]  /*1b80*/  @P0 FMUL.FTZ R179, R179, R196 ;  /* 0x000000c4b3b30220 */ /* 0x000fe20000410000 */
[----:B------:R-:W-:Y:S01]  /*1b90*/  @P0 FMUL.FTZ R28, R154, R3 ;  /* 0x000000039a1c0220 */ /* 0x000fe20000410000 */
[----:B------:R-:W0:Y:S01]  /*1ba0*/  @P0 MUFU.RCP R189, R141 ;  /* 0x0000008d00bd0308 */ /* 0x000e220000001000 */
[----:B------:R-:W-:-:S02]  /*1bb0*/  HADD2.F32 R193, -RZ, R158.H0_H0 ;  /* 0x2000009effc17230 */ /* 0x000fc40000004100 */
[--C-:B------:R-:W-:Y:S01]  /*1bc0*/  @!P0 FADD.FTZ R7, R156, -R0.reuse ;  /* 0x800000009c078221 */ /* 0x100fe20000010000 */
[----:B------:R-:W-:Y:S01]  /*1bd0*/  @!P0 FMUL.FTZ R179, R20, R5 ;  /* 0x0000000514b38220 */ /* 0x000fe20000410000 */
[----:B------:R-:W-:Y:S02]  /*1be0*/  HADD2.F32 R158, -RZ, R158.H1_H1 ;  /* 0x3000009eff9e7230 */ /* 0x000fe40000004100 */
[--C-:B------:R-:W-:Y:S01]  /*1bf0*/  @!P0 FADD.FTZ R3, R191, -R0.reuse ;  /* 0x80000000bf038221 */ /* 0x100fe20000010000 */
[----:B------:R-:W-:Y:S01]  /*1c00*/  @!P0 FADD.FTZ R5, R160, -R0 ;  /* 0x80000000a0058221 */ /* 0x000fe20000010000 */
[----:B------:R-:W3:Y:S01]  /*1c10*/  @P0 MUFU.RCP R9, R144 ;  /* 0x0000009000090308 */ /* 0x000ee20000001000 */
[C---:B------:R-:W-:Y:S01]  /*1c20*/  @!P0 FMUL.FTZ R26, R20.reuse, R7 ;  /* 0x00000007141a8220 */ /* 0x040fe20000410000 */
[----:B------:R-:W-:Y:S01]  /*1c30*/  @!P0 FMUL.FTZ R181, R20, R3 ;  /* 0x0000000314b58220 */ /* 0x000fe20000410000 */
[----:B------:R-:W-:-:S05]  /*1c40*/  @P0 FADD.FTZ R154, -R48, R193 ;  /* 0x000000c1309a0221 */ /* 0x000fca0000010100 */
[----:B------:R-:W4:Y:S01]  /*1c50*/  @P0 MUFU.RCP R198, R142 ;  /* 0x0000008e00c60308 */ /* 0x000f220000001000 */
[----:B------:R-:W-:Y:S01]  /*1c60*/  @P0 FADD.FTZ R7, -R49, R158 ;  /* 0x0000009e31070221 */ /* 0x000fe20000010100 */
[----:B------:R-:W-:Y:S01]  /*1c70*/  @!P0 FMUL.FTZ R28, R20, R5 ;  /* 0x00000005141c8220 */ /* 0x000fe20000410000 */
[--C-:B------:R-:W-:Y:S01]  /*1c80*/  @!P0 FADD.FTZ R3, R193, -R0.reuse ;  /* 0x80000000c1038221 */ /* 0x100fe20000010000 */
[----:B------:R-:W-:Y:S02]  /*1c90*/  HADD2.F32 R156, -RZ, R162.H1_H1 ;  /* 0x300000a2ff9c7230 */ /* 0x000fe40000004100 */
[----:B------:R-:W-:Y:S01]  /*1ca0*/  @!P0 FADD.FTZ R5, R158, -R0 ;  /* 0x800000009e058221 */ /* 0x000fe20000010000 */
[----:B------:R-:W-:Y:S01]  /*1cb0*/  HADD2.F32 R193, -RZ, R164.H0_H0 ;  /* 0x200000a4ffc17230 */ /* 0x000fe20000004100 */
[----:B------:R-:W5:Y:S01]  /*1cc0*/  @P0 MUFU.RCP R190, R143 ;  /* 0x0000008f00be0308 */ /* 0x000f620000001000 */
[----:B------:R-:W-:Y:S02]  /*1cd0*/  HADD2.F32 R191, -RZ, R162.H0_H0 ;  /* 0x200000a2ffbf7230 */ /* 0x000fe40000004100 */
[----:B------:R-:W-:-:S02]  /*1ce0*/  HADD2.F32 R164, -RZ, R164.H1_H1 ;  /* 0x300000a4ffa47230 */ /* 0x000fc40000004100 */
[----:B-1----:R-:W-:Y:S01]  /*1cf0*/  @P0 FMUL.FTZ R152, R7, R152 ;  /* 0x0000009807980220 */ /* 0x002fe20000410000 */
[----:B------:R-:W-:Y:S01]  /*1d00*/  @!P0 FMUL.FTZ R152, R20, R5 ;  /* 0x0000000514988220 */ /* 0x000fe20000410000 */
[----:B--2---:R-:W-:Y:S01]  /*1d10*/  @P0 FMUL.FTZ R183, R154, R183 ;  /* 0x000000b79ab70220 */ /* 0x004fe20000410000 */
[----:B------:R-:W-:Y:S01]  /*1d20*/  @P0 FADD.FTZ R7, -R51, R156 ;  /* 0x0000009c33070221 */ /* 0x000fe20000010100 */
[----:B------:R-:W1:Y:S01]  /*1d30*/  @P0 MUFU.RCP R11, R146 ;  /* 0x00000092000b0308 */ /* 0x000e620000001000 */
[----:B------:R-:W-:Y:S01]  /*1d40*/  @!P0 FADD.FTZ R5, R156, -R0 ;  /* 0x800000009c058221 */ /* 0x000fe20000010000 */
[----:B------:R-:W-:Y:S01]  /*1d50*/  @P0 FADD.FTZ R154, -R50, R191 ;  /* 0x000000bf329a0221 */ /* 0x000fe20000010100 */
[----:B------:R-:W-:Y:S01]  /*1d60*/  @P0 FADD.FTZ R156, -R53, R164 ;  /* 0x000000a4359c0221 */ /* 0x000fe20000010100 */
[----:B------:R-:W-:Y:S01]  /*1d70*/  @!P0 FMUL.FTZ R183, R20, R3 ;  /* 0x0000000314b78220 */ /* 0x000fe20000410000 */
[----:B------:R-:W-:-:S03]  /*1d80*/  @!P0 FADD.FTZ R3, R191, -R0 ;  /* 0x80000000bf038221 */ /* 0x000fc60000010000 */
[----:B------:R-:W2:Y:S01]  /*1d90*/  @P0 MUFU.RCP R197, R148 ;  /* 0x0000009400c50308 */ /* 0x000ea20000001000 */
[----:B0-----:R-:W-:Y:S01]  /*1da0*/  @P0 FMUL.FTZ R189, R154, R189 ;  /* 0x000000bd9abd0220 */ /* 0x001fe20000410000 */
[----:B---3--:R-:W-:Y:S01]  /*1db0*/  @P0 FMUL.FTZ R156, R156, R9 ;  /* 0x000000099c9c0220 */ /* 0x008fe20000410000 */
[----:B----4-:R-:W-:Y:S01]  /*1dc0*/  @P0 FMUL.FTZ R154, R7, R198 ;  /* 0x000000c6079a0220 */ /* 0x010fe20000410000 */
[----:B------:R-:W-:-:S04]  /*1dd0*/  HADD2.F32 R9, -RZ, R166.H0_H0 ;  /* 0x200000a6ff097230 */ /* 0x000fc80000004100 */
[----:B------:R-:W0:Y:S01]  /*1de0*/  @P0 MUFU.RCP R192, R145 ;  /* 0x0000009100c00308 */ /* 0x000e220000001000 */
[----:B------:R-:W-:Y:S01]  /*1df0*/  @!P0 FMUL.FTZ R154, R20, R5 ;  /* 0x00000005149a8220 */ /* 0x000fe20000410000 */
[----:B------:R-:W-:Y:S02]  /*1e00*/  HADD2.F32 R166, -RZ, R166.H1_H1 ;  /* 0x300000a6ffa67230 */ /* 0x000fe40000004100 */
[----:B------:R-:W-:Y:S01]  /*1e10*/  @P0 FADD.FTZ R191, -R52, R193 ;  /* 0x000000c134bf0221 */ /* 0x000fe20000010100 */
[----:B------:R-:W-:Y:S01]  /*1e20*/  @!P0 FMUL.FTZ R189, R20, R3 ;  /* 0x0000000314bd8220 */ /* 0x000fe20000410000 */
[--C-:B------:R-:W-:Y:S01]  /*1e30*/  @!P0 FADD.FTZ R5, R164, -R0.reuse ;  /* 0x80000000a4058221 */ /* 0x100fe20000010000 */
[----:B------:R-:W-:Y:S01]  /*1e40*/  @!P0 FADD.FTZ R3, R193, -R0 ;  /* 0x80000000c1038221 */ /* 0x000fe20000010000 */
[----:B------:R-:W3:Y:S01]  /*1e50*/  @P0 MUFU.RCP R162, R149 ;  /* 0x0000009500a20308 */ /* 0x000ee20000001000 */
[--C-:B------:R-:W-:Y:S02]  /*1e60*/  HADD2.F32 R199, -RZ, R174.reuse.H0_H0 ;  /* 0x200000aeffc77230 */ /* 0x100fe40000004100 */
[----:B------:R-:W-:-:S02]  /*1e70*/  HADD2.F32 R174, -RZ, R174.H1_H1 ;  /* 0x300000aeffae7230 */ /* 0x000fc40000004100 */
[----:B-----5:R-:W-:-:S03]  /*1e80*/  @P0 FMUL.FTZ R191, R191, R190 ;  /* 0x000000bebfbf0220 */ /* 0x020fc60000410000 */
[----:B------:R-:W4:Y:S01]  /*1e90*/  @P0 MUFU.RCP R194, R147 ;  /* 0x0000009300c20308 */ /* 0x000f220000001000 */
[----:B------:R-:W-:Y:S01]  /*1ea0*/  @P0 FADD.FTZ R158, -R55, R166 ;  /* 0x000000a6379e0221 */ /* 0x000fe20000010100 */
[C---:B------:R-:W-:Y:S01]  /*1eb0*/  @!P0 FMUL.FTZ R156, R20.reuse, R5 ;  /* 0x00000005149c8220 */ /* 0x040fe20000410000 */
[----:B------:R-:W-:Y:S01]  /*1ec0*/  @!P0 FMUL.FTZ R191, R20, R3 ;  /* 0x0000000314bf8220 */ /* 0x000fe20000410000 */
[--C-:B------:R-:W-:Y:S01]  /*1ed0*/  @!P0 FADD.FTZ R5, R166, -R0.reuse ;  /* 0x80000000a6058221 */ /* 0x100fe20000010000 */
[----:B------:R-:W-:Y:S01]  /*1ee0*/  @P0 FADD.FTZ R193, -R54, R9 ;  /* 0x0000000936c10221 */ /* 0x000fe20000010100 */
[----:B------:R-:W-:Y:S02]  /*1ef0*/  @!P0 FADD.FTZ R3, R9, -R0 ;  /* 0x8000000009038221 */ /* 0x000fe40000010000 */
[----:B------:R-:W5:Y:S01]  /*1f00*/  @P0 MUFU.RCP R7, R150 ;  /* 0x0000009600070308 */ /* 0x000f620000001000 */
[----:B------:R-:W-:Y:S01]  /*1f10*/  @P0 FADD.FTZ R160, -R57, R174 ;  /* 0x000000ae39a00221 */ /* 0x000fe20000010100 */
[----:B------:R-:W-:-:S02]  /*1f20*/  HADD2.F32 R9, -RZ, R178.H0_H0 ;  /* 0x200000b2ff097230 */ /* 0x000fc40000004100 */
[----:B-1----:R-:W-:Y:S01]  /*1f30*/  @P0 FMUL.FTZ R158, R158, R11 ;  /* 0x0000000b9e9e0220 */ /* 0x002fe20000410000 */
[----:B------:R-:W-:Y:S01]  /*1f40*/  @!P0 FMUL.FTZ R158, R20, R5 ;  /* 0x00000005149e8220 */ /* 0x000fe20000410000 */
[--C-:B------:R-:W-:Y:S02]  /*1f50*/  @!P0 FADD.FTZ R5, R174, -R0.reuse ;  /* 0x80000000ae058221 */ /* 0x100fe40000010000 */
[----:B------:R-:W1:Y:S01]  /*1f60*/  @P0 MUFU.RCP R164, R151 ;  /* 0x0000009700a40308 */ /* 0x000e620000001000 */
[----:B--2---:R-:W-:Y:S01]  /*1f70*/  @P0 FMUL.FTZ R160, R160, R197 ;  /* 0x000000c5a0a00220 */ /* 0x004fe20000410000 */
[----:B0-----:R-:W-:Y:S01]  /*1f80*/  @P0 FMUL.FTZ R193, R193, R192 ;  /* 0x000000c0c1c10220 */ /* 0x001fe20000410000 */
[----:B------:R-:W-:Y:S02]  /*1f90*/  HADD2.F32 R178, -RZ, R178.H1_H1 ;  /* 0x300000b2ffb27230 */ /* 0x000fe40000004100 */
[----:B------:R-:W-:Y:S01]  /*1fa0*/  @P0 FADD.FTZ R197, -R58, R9 ;  /* 0x000000093ac50221 */ /* 0x000fe20000010100 */
[----:B------:R-:W-:Y:S01]  /*1fb0*/  @P0 FADD.FTZ R195, -R56, R199 ;  /* 0x000000c738c30221 */ /* 0x000fe20000010100 */
[C---:B------:R-:W-:Y:S01]  /*1fc0*/  @!P0 FMUL.FTZ R193, R20.reuse, R3 ;  /* 0x0000000314c18220 */ /* 0x040fe20000410000 */
[----:B------:R-:W-:Y:S01]  /*1fd0*/  @!P0 FADD.FTZ R3, R199, -R0 ;  /* 0x80000000c7038221 */ /* 0x000fe20000010000 */
[----:B------:R-:W-:Y:S01]  /*1fe0*/  @!P0 FMUL.FTZ R160, R20, R5 ;  /* 0x0000000514a08220 */ /* 0x000fe20000410000 */
[----:B------:R-:W-:-:S02]  /*1ff0*/  HADD2.F32 R5, -RZ, R184.H0_H0 ;  /* 0x200000b8ff057230 */ /* 0x000fc40000004100 */
[----:B---3--:R-:W-:Y:S01]  /*2000*/  @P0 FMUL.FTZ R197, R197, R162 ;  /* 0x000000a2c5c50220 */ /* 0x008fe20000410000 */
[----:B----4-:R-:W-:Y:S01]  /*2010*/  @P0 FMUL.FTZ R195, R195, R194 ;  /* 0x000000c2c3c30220 */ /* 0x010fe20000410000 */
[----:B------:R-:W-:Y:S01]  /*2020*/  @P0 FADD.FTZ R162, -R59, R178 ;  /* 0x000000b23ba20221 */ /* 0x000fe20000010100 */
[----:B------:R-:W-:Y:S01]  /*2030*/  @!P0 FMUL.FTZ R195, R20, R3 ;  /* 0x0000000314c38220 */ /* 0x000fe20000410000 */
[--C-:B------:R-:W-:Y:S01]  /*2040*/  @!P0 FADD.FTZ R3, R9, -R0.reuse ;  /* 0x8000000009038221 */ /* 0x100fe20000010000 */
[----:B------:R-:W-:Y:S02]  /*2050*/  HADD2.F32 R9, -RZ, R184.H1_H1 ;  /* 0x300000b8ff097230 */ /* 0x000fe40000004100 */
[----:B------:R-:W-:Y:S01]  /*2060*/  @P0 FADD.FTZ R199, -R60, R5 ;  /* 0x000000053cc70221 */ /* 0x000fe20000010100 */
[----:B-----5:R-:W-:Y:S01]  /*2070*/  @P0 FMUL.FTZ R162, R162, R7 ;  /* 0x00000007a2a20220 */ /* 0x020fe20000410000 */
[--C-:B------:R-:W-:Y:S02]  /*2080*/  HADD2.F32 R7, -RZ, R180.reuse.H0_H0 ;  /* 0x200000b4ff077230 */ /* 0x100fe40000004100 */
[----:B------:R-:W-:Y:S01]  /*2090*/  @!P0 FMUL.FTZ R197, R20, R3 ;  /* 0x0000000314c58220 */ /* 0x000fe20000410000 */
[----:B-1----:R-:W-:Y:S01]  /*20a0*/  @P0 FMUL.FTZ R199, R199, R164 ;  /* 0x000000a4c7c70220 */ /* 0x002fe20000410000 */
[----:B------:R-:W-:Y:S01]  /*20b0*/  @P0 FADD.FTZ R164, -R61, R9 ;  /* 0x000000093da40221 */ /* 0x000fe20000010100 */
[--C-:B------:R-:W-:Y:S01]  /*20c0*/  @!P0 FADD.FTZ R3, R178, -R0.reuse ;  /* 0x80000000b2038221 */ /* 0x100fe20000010000 */
[--C-:B------:R-:W-:Y:S01]  /*20d0*/  @!P0 FADD.FTZ R5, R5, -R0.reuse ;  /* 0x8000000005058221 */ /* 0x100fe20000010000 */
[----:B------:R-:W-:Y:S01]  /*20e0*/  @!P0 FADD.FTZ R9, R9, -R0 ;  /* 0x8000000009098221 */ /* 0x000fe20000010000 */
[----:B------:R-:W-:-:S02]  /*20f0*/  HADD2.F32 R180, -RZ, R180.H1_H1 ;  /* 0x300000b4ffb47230 */ /* 0x000fc40000004100 */
[----:B------:R-:W-:Y:S01]  /*2100*/  FMUL.FTZ R0, R123, R7 ;  /* 0x000000077b007220 */ /* 0x000fe20000410000 */
[----:B------:R-:W-:Y:S02]  /*2110*/  HADD2.F32 R205, -RZ, R168.H0_H0 ;  /* 0x200000a8ffcd7230 */ /* 0x000fe40000004100 */
[----:B------:R-:W-:Y:S02]  /*2120*/  HADD2.F32 R209, -RZ, R176.H0_H0 ;  /* 0x200000b0ffd17230 */ /* 0x000fe40000004100 */
[----:B------:R-:W-:Y:S02]  /*2130*/  HADD2.F32 R203, -RZ, R170.H0_H0 ;  /* 0x200000aaffcb7230 */ /* 0x000fe40000004100 */
[----:B------:R-:W-:Y:S02]  /*2140*/  HADD2.F32 R176, -RZ, R176.H1_H1 ;  /* 0x300000b0ffb07230 */ /* 0x000fe40000004100 */
[----:B------:R-:W-:Y:S02]  /*2150*/  HADD2.F32 R170, -RZ, R170.H1_H1 ;  /* 0x300000aaffaa7230 */ /* 0x000fe40000004100 */
[----:B------:R-:W-:-:S02]  /*2160*/  HADD2.F32 R207, -RZ, R172.H0_H0 ;  /* 0x200000acffcf7230 */ /* 0x000fc40000004100 */
[C---:B------:R-:W-:Y:S01]  /*2170*/  FADD.FTZ R91, R180.reuse, R91 ;  /* 0x0000005bb45b7221 */ /* 0x040fe20000010000 */
[----:B------:R-:W-:Y:S02]  /*2180*/  HADD2.F32 R174, -RZ, R168.H1_H1 ;  /* 0x300000a8ffae7230 */ /* 0x000fe40000004100 */
[----:B------:R-:W-:Y:S01]  /*2190*/  FFMA.FTZ R121, R180, R12, R121 ;  /* 0x0000000cb4797223 */ /* 0x000fe20000010079 */
[----:B------:R-:W-:Y:S02]  /*21a0*/  HADD2.F32 R172, -RZ, R172.H1_H1 ;  /* 0x300000acffac7230 */ /* 0x000fe40000004100 */
[----:B------:R-:W-:Y:S01]  /*21b0*/  FMUL.FTZ R201, R124, R180 ;  /* 0x000000b47cc97220 */ /* 0x000fe20000410000 */
[----:B------:R-:W-:Y:S01]  /*21c0*/  FADD.FTZ R178, RZ, R0 ;  /* 0x00000000ffb27221 */ /* 0x000fe20000010000 */
[C---:B------:R-:W-:Y:S01]  /*21d0*/  FADD.FTZ R86, R205.reuse, R86 ;  /* 0x00000056cd567221 */ /* 0x040fe20000010000 */
[----:B------:R-:W-:Y:S01]  /*21e0*/  FFMA.FTZ R116, R205, R17, R116 ;  /* 0x00000011cd747223 */ /* 0x000fe20000010074 */
[----:B------:R-:W-:Y:S01]  /*21f0*/  FMUL.FTZ R168, R127, R205 ;  /* 0x000000cd7fa87220 */ /* 0x000fe20000410000 */
[----:B------:R-:W-:-:S02]  /*2200*/  HADD2.F32 R215, -RZ, R185.H0_H0 ;  /* 0x200000b9ffd77230 */ /* 0x000fc40000004100 */
[C---:B------:R-:W-:Y:S01]  /*2210*/  FADD.FTZ R83, R176.reuse, R83 ;  /* 0x00000053b0537221 */ /* 0x040fe20000010000 */
[----:B------:R-:W-:Y:S02]  /*2220*/  HADD2.F32 R180, -RZ, R185.H1_H1 ;  /* 0x300000b9ffb47230 */ /* 0x000fe40000004100 */
[----:B------:R-:W-:Y:S01]  /*2230*/  FFMA.FTZ R113, R176, R22, R113 ;  /* 0x00000016b0717223 */ /* 0x000fe20000010071 */
[----:B------:R-:W-:Y:S01]  /*2240*/  FMUL.FTZ R205, R132, R176 ;  /* 0x000000b084cd7220 */ /* 0x000fe20000410000 */
[C---:B------:R-:W-:Y:S01]  /*2250*/  FADD.FTZ R89, R170.reuse, R89 ;  /* 0x00000059aa597221 */ /* 0x040fe20000010000 */
[----:B------:R-:W-:Y:S01]  /*2260*/  FFMA.FTZ R119, R170, R14, R119 ;  /* 0x0000000eaa777223 */ /* 0x000fe20000010077 */
[----:B------:R-:W-:Y:S01]  /*2270*/  FMUL.FTZ R185, R126, R170 ;  /* 0x000000aa7eb97220 */ /* 0x000fe20000410000 */
[----:B------:R-:W-:Y:S01]  /*2280*/  FFMA.FTZ R176, R0, R13, RZ ;  /* 0x0000000d00b07223 */ /* 0x000fe200000100ff */
[--C-:B------:R-:W-:Y:S02]  /*2290*/  HADD2.F32 R211, -RZ, R182.reuse.H0_H0 ;  /* 0x200000b6ffd37230 */ /* 0x100fe40000004100 */
[C---:B------:R-:W-:Y:S01]  /*22a0*/  FADD.FTZ R88, R203.reuse, R88 ;  /* 0x00000058cb587221 */ /* 0x040fe20000010000 */
[----:B------:R-:W-:Y:S01]  /*22b0*/  FFMA.FTZ R118, R203, R15, R118 ;  /* 0x0000000fcb767223 */ /* 0x000fe20000010076 */
[----:B------:R-:W-:Y:S01]  /*22c0*/  FMUL.FTZ R166, R125, R203 ;  /* 0x000000cb7da67220 */ /* 0x000fe20000410000 */
[C---:B------:R-:W-:Y:S01]  /*22d0*/  FADD.FTZ R84, R207.reuse, R84 ;  /* 0x00000054cf547221 */ /* 0x040fe20000010000 */
[----:B------:R-:W-:Y:S01]  /*22e0*/  FFMA.FTZ R114, R207, R19, R114 ;  /* 0x00000013cf727223 */ /* 0x000fe20000010072 */
[----:B------:R-:W-:Y:S01]  /*22f0*/  FMUL.FTZ R170, R129, R207 ;  /* 0x000000cf81aa7220 */ /* 0x000fe20000410000 */
[----:B------:R-:W-:-:S02]  /*2300*/  HADD2.F32 R182, -RZ, R182.H1_H1 ;  /* 0x300000b6ffb67230 */ /* 0x000fc40000004100 */
        /* <DEDUP_REMOVED lines=77> */
[----:B------:R-:W0:Y:S01]  /*27e0*/  @P0 MUFU.RCP R11, R31 ;  /* 0x0000001f000b0308 */ /* 0x000e220000001000 */
        /* <DEDUP_REMOVED lines=13> */
[----:B------:R-:W-:-:S02]  /*28c0*/  HADD2.F32 R4, -RZ, R4.H1_H1 ;  /* 0x30000004ff047230 */ /* 0x000fc40000004100 */
[----:B0-----:R-:W-:Y:S01]  /*28d0*/  @P0 FMUL.FTZ R164, R164, R11 ;  /* 0x0000000ba4a40220 */ /* 0x001fe20000410000 */
        /* <DEDUP_REMOVED lines=18> */
[----:B------:R-:W-:Y:S02]  /*2a00*/  HADD2.F32 R6, -RZ, R6.H1_H1 ;  /* 0x30000006ff067230 */ /* 0x000fe40000004100 */
[----:B------:R-:W-:Y:S01]  /*2a10*/  @!P0 FMUL.FTZ R164, R20, R9 ;  /* 0x0000000914a48220 */ /* 0x000fe20000410000 */
        /* <DEDUP_REMOVED lines=13> */
[C---:B------:R-:W-:Y:S01]  /*2af0*/  FADD.FTZ R90, R7.reuse, R90 ;  /* 0x0000005a075a7221 */ /* 0x040fe20000010000 */
[----:B------:R-:W-:Y:S01]  /*2b00*/  FFMA.FTZ R120, R7, R13, R120 ;  /* 0x0000000d07787223 */ /* 0x000fe20000010078 */
[----:B------:R-:W-:Y:S01]  /*2b10*/  FFMA.FTZ R11, R221, R160, R6 ;  /* 0x000000a0dd0b7223 */ /* 0x000fe20000010006 */
[--C-:B------:R-:W-:Y:S02]  /*2b20*/  HADD2.F32 R7, -RZ, R2.reuse.H0_H0 ;  /* 0x20000002ff077230 */ /* 0x100fe40000004100 */
[----:B------:R-:W-:Y:S01]  /*2b30*/  @!P0 FMUL.FTZ R199, R20, R5 ;  /* 0x0000000514c78220 */ /* 0x000fe20000410000 */
[----:B------:R-:W-:Y:S01]  /*2b40*/  FMUL.FTZ R223, R150, R8 ;  /* 0x0000000896df7220 */ /* 0x000fe20000410000 */
[----:B------:R-:W-:Y:S01]  /*2b50*/  FADD.FTZ R4, R9, R190 ;  /* 0x000000be09047221 */ /* 0x000fe20000010000 */
[----:B------:R-:W-:Y:S01]  /*2b60*/  @!P0 FMUL.FTZ R162, R20, R3 ;  /* 0x0000000314a28220 */ /* 0x000fe20000410000 */
[----:B------:R-:W-:Y:S01]  /*2b70*/  FFMA.FTZ R6, R190, R197, R11 ;  /* 0x000000c5be067223 */ /* 0x000fe2000001000b */
[----:B------:R-:W-:-:S02]  /*2b80*/  HADD2.F32 R2, -RZ, R2.H1_H1 ;  /* 0x30000002ff027230 */ /* 0x000fc40000004100 */
        /* <DEDUP_REMOVED lines=38> */
.L_x_4144:
        /* <DEDUP_REMOVED lines=78> */
[C---:B------:R-:W-:Y:S01]  /*32d0*/  FMUL.FTZ R17, R20.reuse, R17 ;  /* 0x0000001114117220 */ /* 0x040fe20000410000 */
[----:B------:R-:W-:Y:S01]  /*32e0*/  FMUL.FTZ R4, R20, R187 ;  /* 0x000000bb14047220 */ /* 0x000fe20000410000 */
[----:B------:R-:W-:Y:S01]  /*32f0*/  LEA R22, P2, R23, UR14, 0x2 ;  /* 0x0000000e17167c11 */ /* 0x000fe2000f8410ff */
        /* <DEDUP_REMOVED lines=21> */
[----:B------:R-:W-:Y:S01]  /*3450*/  FMUL.FTZ R181, R20, R181 ;  /* 0x000000b514b57220 */ /* 0x000fe20000410000 */
[----:B------:R-:W-:Y:S01]  /*3460*/  F2FP.F16.F32.PACK_AB R187, R2, R15 ;  /* 0x0000000f02bb723e */ /* 0x000fe200000000ff */
[----:B------:R-:W-:Y:S01]  /*3470*/  FMUL.FTZ R14, R20, R211 ;  /* 0x000000d3140e7220 */ /* 0x000fe20000410000 */
[----:B------:R-:W-:Y:S01]  /*3480*/  F2FP.F16.F32.PACK_AB R205, R8, R3 ;  /* 0x0000000308cd723e */ /* 0x000fe200000000ff */
[----:B0-----:R-:W-:Y:S01]  /*3490*/  IMAD.WIDE.U32 R2, R25, 0x4, R28 ;  /* 0x0000000419027825 */ /* 0x001fe200078e001c */
[----:B------:R-:W-:-:S03]  /*34a0*/  LEA.HI.X R23, R23, UR15, RZ, 0x2, P2 ;  /* 0x0000000f17177c11 */ /* 0x000fc600090f14ff */
[----:B------:R-:W-:Y:S01]  /*34b0*/  FMUL.FTZ R183, R20, R183 ;  /* 0x000000b714b77220 */ /* 0x000fe20000410000 */
[----:B------:R-:W-:Y:S01]  /*34c0*/  F2FP.F16.F32.PACK_AB R201, R4, R17 ;  /* 0x0000001104c9723e */ /* 0x000fe200000000ff */
[----:B------:R-:W-:Y:S01]  /*34d0*/  FMUL.FTZ R16, R20, R213 ;  /* 0x000000d514107220 */ /* 0x000fe20000410000 */
[----:B------:R-:W-:Y:S01]  /*34e0*/  F2FP.F16.F32.PACK_AB R203, R6, R19 ;  /* 0x0000001306cb723e */ /* 0x000fe200000000ff */
        /* <DEDUP_REMOVED lines=14> */
[----:B------:R-:W-:Y:S01]  /*35d0*/  F2FP.F16.F32.PACK_AB R177, R10, R177 ;  /* 0x000000b10ab1723e */ /* 0x000fe200000000ff */
[----:B------:R0:W-:Y:S01]  /*35e0*/  STG.E desc[UR10][R22.64], R185 ;  /* 0x000000b916007986 */ /* 0x0001e2000c10190a */
[--C-:B------:R-:W-:Y:S01]  /*35f0*/  IMAD.WIDE.U32 R8, R27, 0x4, R28.reuse ;  /* 0x000000041b087825 */ /* 0x100fe200078e001c */
[----:B------:R-:W-:Y:S02]  /*3600*/  F2FP.F16.F32.PACK_AB R179, R12, R179 ;  /* 0x000000b30cb3723e */ /* 0x000fe400000000ff */
[----:B------:R-:W-:Y:S01]  /*3610*/  F2FP.F16.F32.PACK_AB R181, R14, R181 ;  /* 0x000000b50eb5723e */ /* 0x000fe200000000ff */
[--C-:B------:R-:W-:Y:S01]  /*3620*/  IMAD.WIDE.U32 R10, R159, 0x4, R28.reuse ;  /* 0x000000049f0a7825 */ /* 0x100fe200078e001c */
[----:B------:R1:W-:Y:S01]  /*3630*/  STG.E desc[UR10][R2.64], R187 ;  /* 0x000000bb02007986 */ /* 0x0003e2000c10190a */
[----:B------:R-:W-:Y:S02]  /*3640*/  F2FP.F16.F32.PACK_AB R183, R16, R183 ;  /* 0x000000b710b7723e */ /* 0x000fe400000000ff */
[----:B------:R-:W-:Y:S01]  /*3650*/  IMAD.WIDE.U32 R12, R157, 0x4, R28 ;  /* 0x000000049d0c7825 */ /* 0x000fe200078e001c */
[----:B------:R1:W-:Y:S01]  /*3660*/  STG.E desc[UR10][R4.64], R201 ;  /* 0x000000c904007986 */ /* 0x0003e2000c10190a */
[----:B------:R-:W-:-:S02]  /*3670*/  F2FP.F16.F32.PACK_AB R189, R18, R189 ;  /* 0x000000bd12bd723e */ /* 0x000fc400000000ff */
[--C-:B------:R-:W-:Y:S01]  /*3680*/  IMAD.WIDE.U32 R14, R163, 0x4, R28.reuse ;  /* 0x00000004a30e7825 */ /* 0x100fe200078e001c */
[----:B------:R1:W-:Y:S01]  /*3690*/  STG.E desc[UR10][R6.64], R203 ;  /* 0x000000cb06007986 */ /* 0x0003e2000c10190a */
[----:B------:R-:W-:Y:S02]  /*36a0*/  F2FP.F16.F32.PACK_AB R199, R20, R199 ;  /* 0x000000c714c7723e */ /* 0x000fe400000000ff */
        /* <DEDUP_REMOVED lines=9> */
[--C-:B0-----:R-:W-:Y:S01]  /*3740*/  IMAD.WIDE.U32 R22, R169, 0x4, R28.reuse ;  /* 0x00000004a9167825 */ /* 0x101fe200078e001c */
[----:B------:R1:W-:Y:S01]  /*3750*/  STG.E desc[UR10][R14.64], R181 ;  /* 0x000000b50e007986 */ /* 0x0003e2000c10190a */
[----:B------:R-:W-:Y:S02]  /*3760*/  F2FP.F16.F32.PACK_AB R197, R154, R197 ;  /* 0x000000c59ac5723e */ /* 0x000fe400000000ff */
        /* <DEDUP_REMOVED lines=13> */
.L_x_4131:
[----:B------:R-:W0:Y:S01]  /*3840*/  S2UR UR4, SR_CTAID.X ;  /* 0x00000000000479c3 */ /* 0x000e220000002500 */
[----:B-1----:R-:W-:-:S07]  /*3850*/  LOP3.LUT R5, R30, 0x7f, RZ, 0xc0, !PT ;  /* 0x0000007f1e057812 */ /* 0x002fce00078ec0ff */
[----:B-----5:R-:W1:Y:S08]  /*3860*/  LDC.64 R56, c[0x0][0x270] ;  /* 0x00009c00ff387b82 */ /* 0x020e700000000a00 */
        /* <DEDUP_REMOVED lines=12> */
[----:B--2---:R-:W-:Y:S01]  /*3930*/  IMAD.WIDE.U32 R10, R11, 0x8, R58 ;  /* 0x000000080b0a7825 */ /* 0x004fe200078e003a */
[C---:B------:R-:W-:Y:S02]  /*3940*/  IADD3 R31, R5.reuse, 0x380, RZ ;  /* 0x00000380051f7810 */ /* 0x040fe40007ffe0ff */
[----:B------:R-:W-:Y:S01]  /*3950*/  IADD3 R35, R5, 0x400, RZ ;  /* 0x0000040005237810 */ /* 0x000fe20007ffe0ff */
[----:B------:R-:W-:Y:S01]  /*3960*/  IMAD.WIDE.U32 R12, R15, 0x8, R56 ;  /* 0x000000080f0c7825 */ /* 0x000fe200078e0038 */
[C---:B------:R-:W-:Y:S02]  /*3970*/  IADD3 R39, R5.reuse, 0x480, RZ ;  /* 0x0000048005277810 */ /* 0x040fe40007ffe0ff */
[C---:B------:R-:W-:Y:S01]  /*3980*/  IADD3 R43, R5.reuse, 0x500, RZ ;  /* 0x00000500052b7810 */ /* 0x040fe20007ffe0ff */
[C---:B0-----:R-:W-:Y:S01]  /*3990*/  IMAD.WIDE.U32 R2, R5.reuse, 0x8, R58 ;  /* 0x0000000805027825 */ /* 0x041fe200078e003a */
        /* <DEDUP_REMOVED lines=59> */
.L_x_4132:
[----:B------:R-:W-:Y:S01]  /*3d50*/  HFMA2.MMA R196, -RZ, RZ, 0, 9.5367431640625e-07 ;  /* 0x00000010ffc47435 */ /* 0x000fe200000001ff */
[----:B------:R-:W-:Y:S02]  /*3d60*/  MOV R229, R2 ;  /* 0x0000000200e57202 */ /* 0x000fe40000000f00 */
[----:B------:R-:W-:Y:S02]  /*3d70*/  MOV R231, 0x1f ;  /* 0x0000001f00e77802 */ /* 0x000fe40000000f00 */
[----:B------:R-:W-:-:S07]  /*3d80*/  MOV R10, 0xffffffff ;  /* 0xffffffff000a7802 */ /* 0x000fce0000000f00 */
[----:B------:R-:W-:Y:S05]  /*3d90*/  WARPSYNC.COLLECTIVE R10, `(.L_x_4134) ;  /* 0x000000000a087348 */ /* 0x000fea0003c00000 */
[----:B------:R0:W1:Y:S02]  /*3da0*/  SHFL.DOWN P3, R194, R229, R196, R231 ;  /* 0x080000c4e5c27389 */ /* 0x00006400000600e7 */
[----:B01----:R-:W-:Y:S01]  /*3db0*/  ENDCOLLECTIVE ;  /* 0x000000000000791b */ /* 0x003fe20003800000 */
.L_x_4134:
[----:B------:R-:W-:Y:S02]  /*3dc0*/  MOV R229, R4 ;  /* 0x0000000400e57202 */ /* 0x000fe40000000f00 */
[----:B------:R-:W-:-:S07]  /*3dd0*/  MOV R7, R194 ;  /* 0x000000c200077202 */ /* 0x000fce0000000f00 */
[----:B------:R-:W-:Y:S05]  /*3de0*/  WARPSYNC.COLLECTIVE R10, `(.L_x_4135) ;  /* 0x000000000a087348 */ /* 0x000fea0003c00000 */
[----:B------:R0:W1:Y:S02]  /*3df0*/  SHFL.DOWN P3, R194, R229, R196, R231 ;  /* 0x080000c4e5c27389 */ /* 0x00006400000600e7 */
[----:B01----:R-:W-:Y:S01]  /*3e00*/  ENDCOLLECTIVE ;  /* 0x000000000000791b */ /* 0x003fe20003800000 */
.L_x_4135:
[----:B------:R-:W-:Y:S01]  /*3e10*/  FADD.FTZ R7, R2, R7 ;  /* 0x0000000702077221 */ /* 0x000fe20000010000 */
[----:B------:R-:W-:-:S04]  /*3e20*/  HFMA2.MMA R196, -RZ, RZ, 0, 4.76837158203125e-07 ;  /* 0x00000008ffc47435 */ /* 0x000fc800000001ff */
[----:B------:R-:W-:Y:S02]  /*3e30*/  MOV R229, R7 ;  /* 0x0000000700e57202 */ /* 0x000fe40000000f00 */
[----:B------:R-:W-:-:S07]  /*3e40*/  MOV R9, R194 ;  /* 0x000000c200097202 */ /* 0x000fce0000000f00 */
[----:B------:R-:W-:Y:S05]  /*3e50*/  WARPSYNC.COLLECTIVE R10, `(.L_x_4136) ;  /* 0x000000000a087348 */ /* 0x000fea0003c00000 */
[----:B------:R0:W1:Y:S02]  /*3e60*/  SHFL.DOWN P3, R194, R229, R196, R231 ;  /* 0x080000c4e5c27389 */ /* 0x00006400000600e7 */
[----:B01----:R-:W-:Y:S01]  /*3e70*/  ENDCOLLECTIVE ;  /* 0x000000000000791b */ /* 0x003fe20003800000 */
.L_x_4136:
[----:B------:R-:W-:-:S05]  /*3e80*/  FADD.FTZ R9, R4, R9 ;  /* 0x0000000904097221 */ /* 0x000fca0000010000 */
[----:B------:R-:W-:Y:S02]  /*3e90*/  MOV R229, R9 ;  /* 0x0000000900e57202 */ /* 0x000fe40000000f00 */
[----:B------:R-:W-:-:S07]  /*3ea0*/  MOV R6, R194 ;  /* 0x000000c200067202 */ /* 0x000fce0000000f00 */
[----:B------:R-:W-:Y:S05]  /*3eb0*/  WARPSYNC.COLLECTIVE R10, `(.L_x_4137) ;  /* 0x000000000a087348 */ /* 0x000fea0003c00000 */
[----:B------:R0:W1:Y:S02]  /*3ec0*/  SHFL.DOWN P3, R194, R229, R196, R231 ;  /* 0x080000c4e5c27389 */ /* 0x00006400000600e7 */
[----:B01----:R-:W-:Y:S01]  /*3ed0*/  ENDCOLLECTIVE ;  /* 0x000000000000791b */ /* 0x003fe20003800000 */
.L_x_4137:
[----:B------:R-:W-:Y:S01]  /*3ee0*/  FADD.FTZ R6, R7, R6 ;  /* 0x0000000607067221 */ /* 0x000fe20000010000 */
[----:B------:R-:W-:-:S04]  /*3ef0*/  HFMA2.MMA R196, -RZ, RZ, 0, 2.384185791015625e-07 ;  /* 0x00000004ffc47435 */ /* 0x000fc800000001ff */
[----:B------:R-:W-:Y:S02]  /*3f00*/  MOV R229, R6 ;  /* 0x0000000600e57202 */ /* 0x000fe40000000f00 */
[----:B------:R-:W-:-:S07]  /*3f10*/  MOV R8, R194 ;  /* 0x000000c200087202 */ /* 0x000fce0000000f00 */
[----:B------:R-:W-:Y:S05]  /*3f20*/  WARPSYNC.COLLECTIVE R10, `(.L_x_4138) ;  /* 0x000000000a087348 */ /* 0x000fea0003c00000 */
[----:B------:R0:W1:Y:S02]  /*3f30*/  SHFL.DOWN P3, R194, R229, R196, R231 ;  /* 0x080000c4e5c27389 */ /* 0x00006400000600e7 */
[----:B01----:R-:W-:Y:S01]  /*3f40*/  ENDCOLLECTIVE ;  /* 0x000000000000791b */ /* 0x003fe20003800000 */
.L_x_4138:
[----:B------:R-:W-:-:S05]  /*3f50*/  FADD.FTZ R8, R9, R8 ;  /* 0x0000000809087221 */ /* 0x000fca0000010000 */
[----:B------:R-:W-:Y:S02]  /*3f60*/  MOV R229, R8 ;  /* 0x0000000800e57202 */ /* 0x000fe40000000f00 */
[----:B------:R-:W-:-:S07]  /*3f70*/  MOV R11, R194 ;  /* 0x000000c2000b7202 */ /* 0x000fce0000000f00 */
[----:B------:R-:W-:Y:S05]  /*3f80*/  WARPSYNC.COLLECTIVE R10, `(.L_x_4139) ;  /* 0x000000000a087348 */ /* 0x000fea0003c00000 */
[----:B------:R0:W1:Y:S02]  /*3f90*/  SHFL.DOWN P3, R194, R229, R196, R231 ;  /* 0x080000c4e5c27389 */ /* 0x00006400000600e7 */
[----:B01----:R-:W-:Y:S01]  /*3fa0*/  ENDCOLLECTIVE ;  /* 0x000000000000791b */ /* 0x003fe20003800000 */
.L_x_4139:
[----:B------:R-:W-:Y:S01]  /*3fb0*/  FADD.FTZ R11, R6, R11 ;  /* 0x0000000b060b7221 */ /* 0x000fe20000010000 */
[----:B------:R-:W-:-:S04]  /*3fc0*/  HFMA2.MMA R196, -RZ, RZ, 0, 1.1920928955078125e-07 ;  /* 0x00000002ffc47435 */ /* 0x000fc800000001ff */
[----:B------:R-:W-:Y:S02]  /*3fd0*/  MOV R229, R11 ;  /* 0x0000000b00e57202 */ /* 0x000fe40000000f00 */
[----:B------:R-:W-:-:S07]  /*3fe0*/  MOV R227, R194 ;  /* 0x000000c200e37202 */ /* 0x000fce0000000f00 */
[----:B------:R-:W-:Y:S05]  /*3ff0*/  WARPSYNC.COLLECTIVE R10, `(.L_x_4140) ;  /* 0x000000000a087348 */ /* 0x000fea0003c00000 */
[----:B------:R0:W1:Y:S02]  /*4000*/  SHFL.DOWN P3, R194, R229, R196, R231 ;  /* 0x080000c4e5c27389 */ /* 0x00006400000600e7 */
[----:B01----:R-:W-:Y:S01]  /*4010*/  ENDCOLLECTIVE ;  /* 0x000000000000791b */ /* 0x003fe20003800000 */
.L_x_4140:
[----:B------:R-:W-:-:S05]  /*4020*/  FADD.FTZ R227, R8, R227 ;  /* 0x000000e308e37221 */ /* 0x000fca0000010000 */
[----:B------:R-:W-:Y:S02]  /*4030*/  MOV R229, R227 ;  /* 0x000000e300e57202 */ /* 0x000fe40000000f00 */
[----:B------:R-:W-:-:S07]  /*4040*/  MOV R2, R194 ;  /* 0x000000c200027202 */ /* 0x000fce0000000f00 */
[----:B------:R-:W-:Y:S05]  /*4050*/  WARPSYNC.COLLECTIVE R10, `(.L_x_4141) ;  /* 0x000000000a087348 */ /* 0x000fea0003c00000 */
[----:B------:R0:W1:Y:S02]  /*4060*/  SHFL.DOWN P3, R194, R229, R196, R231 ;  /* 0x080000c4e5c27389 */ /* 0x00006400000600e7 */
[----:B01----:R-:W-:Y:S01]  /*4070*/  ENDCOLLECTIVE ;  /* 0x000000000000791b */ /* 0x003fe20003800000 */
.L_x_4141:
[----:B------:R-:W-:Y:S01]  /*4080*/  FADD.FTZ R2, R11, R2 ;  /* 0x000000020b027221 */ /* 0x000fe20000010000 */
[----:B------:R-:W-:-:S04]  /*4090*/  HFMA2.MMA R196, -RZ, RZ, 0, 5.9604644775390625e-08 ;  /* 0x00000001ffc47435 */ /* 0x000fc800000001ff */
[----:B------:R-:W-:Y:S02]  /*40a0*/  MOV R229, R2 ;  /* 0x0000000200e57202 */ /* 0x000fe40000000f00 */
[----:B------:R-:W-:-:S07]  /*40b0*/  MOV R4, R194 ;  /* 0x000000c200047202 */ /* 0x000fce0000000f00 */
[----:B------:R-:W-:Y:S05]  /*40c0*/  WARPSYNC.COLLECTIVE R10, `(.L_x_4142) ;  /* 0x000000000a087348 */ /* 0x000fea0003c00000 */
[----:B------:R0:W1:Y:S02]  /*40d0*/  SHFL.DOWN P3, R194, R229, R196, R231 ;  /* 0x080000c4e5c27389 */ /* 0x00006400000600e7 */
[----:B01----:R-:W-:Y:S01]  /*40e0*/  ENDCOLLECTIVE ;  /* 0x000000000000791b */ /* 0x003fe20003800000 */
.L_x_4142:
[----:B------:R-:W-:-:S05]  /*40f0*/  FADD.FTZ R4, R227, R4 ;  /* 0x00000004e3047221 */ /* 0x000fca0000010000 */
[----:B------:R-:W-:Y:S02]  /*4100*/  MOV R229, R4 ;  /* 0x0000000400e57202 */ /* 0x000fe40000000f00 */
[----:B------:R-:W-:-:S07]  /*4110*/  MOV R7, R194 ;  /* 0x000000c200077202 */ /* 0x000fce0000000f00 */
[----:B------:R-:W-:Y:S05]  /*4120*/  WARPSYNC.COLLECTIVE R10, `(.L_x_4143) ;  /* 0x000000000a087348 */ /* 0x000fea0003c00000 */
[----:B------:R0:W1:Y:S02]  /*4130*/  SHFL.DOWN P3, R194, R229, R196, R231 ;  /* 0x080000c4e5c27389 */ /* 0x00006400000600e7 */
[----:B01----:R-:W-:Y:S01]  /*4140*/  ENDCOLLECTIVE ;  /* 0x000000000000791b */ /* 0x003fe20003800000 */
.L_x_4143:
[----:B------:R-:W-:Y:S01]  /*4150*/  MOV R9, R194 ;  /* 0x000000c200097202 */ /* 0x000fe20000000f00 */
[----:B------:R-:W-:Y:S06]  /*4160*/  BRA `(.L_x_4144) ;  /* 0xffffffec00207947 */ /* 0x000fec000383ffff */
.L_x_4145:
        /* <DEDUP_REMOVED lines=9> */
.L_x_5571:


//--------------------- .text._ZN10layer_norm22ln_bwd_finalize_kernelINS_22Kernel_traits_finalizeILj3840EffffjLj1024ELj4ENS_18Kernel_traits_baseILj3840EffffjLj1024EEEEEEEvNS_9BwdParamsE --------------------------
	.section	.text._ZN10layer_norm22ln_bwd_finalize_kernelINS_22Kernel_traits_finalizeILj3840EffffjLj1024ELj4ENS_18Kernel_traits_baseILj3840EffffjLj1024EEEEEEEvNS_9BwdParamsE,"ax",@progbits
	.align	128
        .global         _ZN10layer_norm22ln_bwd_finalize_kernelINS_22Kernel_traits_finalizeILj3840EffffjLj1024ELj4ENS_18Kernel_traits_baseILj3840EffffjLj1024EEEEEEEvNS_9BwdParamsE
        .type           _ZN10layer_norm22ln_bwd_finalize_kernelINS_22Kernel_traits_finalizeILj3840EffffjLj1024ELj4ENS_18Kernel_traits_baseILj3840EffffjLj1024EEEEEEEvNS_9BwdParamsE,@function
        .size           _ZN10layer_norm22ln_bwd_finalize_kernelINS_22Kernel_traits_finalizeILj3840EffffjLj1024ELj4ENS_18Kernel_traits_baseILj3840EffffjLj1024EEEEEEEvNS_9BwdParamsE,(.L_x_5572 - _ZN10layer_norm22ln_bwd_finalize_kernelINS_22Kernel_traits_finalizeILj3840EffffjLj1024ELj4ENS_18Kernel_traits_baseILj3840EffffjLj1024EEEEEEEvNS_9BwdParamsE)
        .other          _ZN10layer_norm22ln_bwd_finalize_kernelINS_22Kernel_traits_finalizeILj3840EffffjLj1024ELj4ENS_18Kernel_traits_baseILj3840EffffjLj1024EEEEEEEvNS_9BwdParamsE,@"STO_CUDA_ENTRY STV_DEFAULT"
_ZN10layer_norm22ln_bwd_finalize_kernelINS_22Kernel_traits_finalizeILj3840EffffjLj1024ELj4ENS_18Kernel_traits_baseILj3840EffffjLj1024EEEEEEEvNS_9BwdParamsE:
.text._ZN10layer_norm22ln_bwd_finalize_kernelINS_22Kernel_traits_finalizeILj3840EffffjLj1024ELj4ENS_18Kernel_traits_baseILj3840EffffjLj1024EEEEEEEvNS_9BwdParamsE:
        /* <DEDUP_REMOVED lines=25> */
.L_x_4155:
        /* <DEDUP_REMOVED lines=28> */
.L_x_4150:
        /* <DEDUP_REMOVED lines=33> */
.L_x_4149:
[----:B------:R-:W-:Y:S05]  /*0560*/  BSYNC B1 ;  /* 0x0000000000017941 */ /* 0x000fea0003800000 */
.L_x_4148:
        /* <DEDUP_REMOVED lines=23> */
.L_x_4152:
[----:B------:R-:W-:Y:S05]  /*06e0*/  BSYNC B1 ;  /* 0x0000000000017941 */ /* 0x000fea0003800000 */
.L_x_4151:
        /* <DEDUP_REMOVED lines=11> */
.L_x_4147:
[----:B------:R-:W-:Y:S05]  /*07a0*/  BSYNC B0 ;  /* 0x0000000000007941 */ /* 0x000fea0003800000 */
.L_x_4146:
        /* <DEDUP_REMOVED lines=29> */
.L_x_4166:
[----:B------:R-:W-:Y:S01]  /*0980*/  @!P1 SHF.R.U32.HI R12, RZ, 0x3, R0 ;  /* 0x00000003ff0c9819 */ /* 0x000fe20000011600 */
[----:B---3--:R-:W-:Y:S01]  /*0990*/  FADD.FTZ R14, R9, R14 ;  /* 0x0000000e090e7221 */ /* 0x008fe20000010000 */
[----:B--2---:R-:W-:Y:S02]  /*09a0*/  FADD.FTZ R11, R10, R11 ;  /* 0x0000000b0a0b7221 */ /* 0x004fe40000010000 */
[----:B------:R-:W-:-:S05]  /*09b0*/  @!P1 LOP3.LUT R12, R12, 0x1ffffffc, RZ, 0xc0, !PT ;  /* 0x1ffffffc0c0c9812 */ /* 0x000fca00078ec0ff */
[----:B------:R2:W-:Y:S04]  /*09c0*/  @!P1 STS [R12+UR4+0x2000], R14 ;  /* 0x0020000e0c009988 */ /* 0x0005e80008000804 */
[----:B------:R2:W-:Y:S02]  /*09d0*/  @!P1 STS [R12+UR4+0x2080], R11 ;  /* 0x0020800b0c009988 */ /* 0x0005e40008000804 */
.L_x_4153:
        /* <DEDUP_REMOVED lines=15> */
.L_x_4154:
[----:B------:R-:W-:Y:S01]  /*0ad0*/  HFMA2.MMA R19, -RZ, RZ, 0, 5.9604644775390625e-08 ;  /* 0x00000001ff137435 */ /* 0x000fe200000001ff */
[----:B---3--:R-:W-:Y:S01]  /*0ae0*/  IMAD.MOV.U32 R20, RZ, RZ, R10 ;  /* 0x000000ffff147224 */ /* 0x008fe200078e000a */
[----:B------:R-:W-:Y:S02]  /*0af0*/  MOV R22, 0x1f ;  /* 0x0000001f00167802 */ /* 0x000fe40000000f00 */
[----:B------:R-:W-:-:S07]  /*0b00*/  MOV R17, 0xffffffff ;  /* 0xffffffff00117802 */ /* 0x000fce0000000f00 */
[----:B012---:R-:W-:Y:S05]  /*0b10*/  WARPSYNC.COLLECTIVE R17, `(.L_x_4156) ;  /* 0x0000000011087348 */ /* 0x007fea0003c00000 */
[----:B------:R3:W4:Y:S02]  /*0b20*/  SHFL.BFLY P2, R18, R20, R19, R22 ;  /* 0x0c00001314127389 */ /* 0x0007240000040016 */
[----:B01234-:R-:W-:Y:S01]  /*0b30*/  ENDCOLLECTIVE ;  /* 0x000000000000791b */ /* 0x01ffe20003800000 */
.L_x_4156:
[----:B------:R-:W-:Y:S01]  /*0b40*/  HFMA2.MMA R19, -RZ, RZ, 0, 1.1920928955078125e-07 ;  /* 0x00000002ff137435 */ /* 0x000fe200000001ff */
[----:B------:R-:W-:-:S04]  /*0b50*/  IMAD.MOV.U32 R11, RZ, RZ, R18 ;  /* 0x000000ffff0b7224 */ /* 0x000fc800078e0012 */
[----:B------:R-:W-:-:S05]  /*0b60*/  FADD.FTZ R11, R10, R11 ;  /* 0x0000000b0a0b7221 */ /* 0x000fca0000010000 */
[----:B------:R-:W-:-:S07]  /*0b70*/  MOV R20, R11 ;  /* 0x0000000b00147202 */ /* 0x000fce0000000f00 */
[----:B------:R-:W-:Y:S05]  /*0b80*/  WARPSYNC.COLLECTIVE R17, `(.L_x_4157) ;  /* 0x0000000011087348 */ /* 0x000fea0003c00000 */
[----:B------:R0:W1:Y:S02]  /*0b90*/  SHFL.BFLY P2, R18, R20, R19, R22 ;  /* 0x0c00001314127389 */ /* 0x0000640000040016 */
[----:B01----:R-:W-:Y:S01]  /*0ba0*/  ENDCOLLECTIVE ;  /* 0x000000000000791b */ /* 0x003fe20003800000 */
.L_x_4157:
[----:B------:R-:W-:Y:S01]  /*0bb0*/  HFMA2.MMA R19, -RZ, RZ, 0, 2.384185791015625e-07 ;  /* 0x00000004ff137435 */ /* 0x000fe200000001ff */
[----:B------:R-:W-:-:S05]  /*0bc0*/  MOV R12, R18 ;  /* 0x00000012000c7202 */ /* 0x000fca0000000f00 */
[----:B------:R-:W-:-:S04]  /*0bd0*/  FADD.FTZ R12, R11, R12 ;  /* 0x0000000c0b0c7221 */ /* 0x000fc80000010000 */
[----:B------:R-:W-:-:S07]  /*0be0*/  IMAD.MOV.U32 R20, RZ, RZ, R12 ;  /* 0x000000ffff147224 */ /* 0x000fce00078e000c */
[----:B------:R-:W-:Y:S05]  /*0bf0*/  WARPSYNC.COLLECTIVE R17, `(.L_x_4158) ;  /* 0x0000000011087348 */ /* 0x000fea0003c00000 */
[----:B------:R0:W1:Y:S02]  /*0c00*/  SHFL.BFLY P2, R18, R20, R19, R22 ;  /* 0x0c00001314127389 */ /* 0x0000640000040016 */
[----:B01----:R-:W-:Y:S01]  /*0c10*/  ENDCOLLECTIVE ;  /* 0x000000000000791b */ /* 0x003fe20003800000 */
.L_x_4158:
[----:B------:R-:W-:Y:S01]  /*0c20*/  IMAD.MOV.U32 R19, RZ, RZ, 0x8 ;  /* 0x00000008ff137424 */ /* 0x000fe200078e00ff */
[----:B------:R-:W-:-:S05]  /*0c30*/  MOV R13, R18 ;  /* 0x00000012000d7202 */ /* 0x000fca0000000f00 */
[----:B------:R-:W-:-:S05]  /*0c40*/  FADD.FTZ R13, R12, R13 ;  /* 0x0000000d0c0d7221 */ /* 0x000fca0000010000 */
[----:B------:R-:W-:-:S07]  /*0c50*/  MOV R20, R13 ;  /* 0x0000000d00147202 */ /* 0x000fce0000000f00 */
[----:B------:R-:W-:Y:S05]  /*0c60*/  WARPSYNC.COLLECTIVE R17, `(.L_x_4159) ;  /* 0x0000000011087348 */ /* 0x000fea0003c00000 */
[----:B------:R0:W1:Y:S02]  /*0c70*/  SHFL.BFLY P2, R18, R20, R19, R22 ;  /* 0x0c00001314127389 */ /* 0x0000640000040016 */
[----:B01----:R-:W-:Y:S01]  /*0c80*/  ENDCOLLECTIVE ;  /* 0x000000000000791b */ /* 0x003fe20003800000 */
.L_x_4159:
[----:B------:R-:W-:Y:S01]  /*0c90*/  HFMA2.MMA R19, -RZ, RZ, 0, 9.5367431640625e-07 ;  /* 0x00000010ff137435 */ /* 0x000fe200000001ff */
[----:B------:R-:W-:-:S05]  /*0ca0*/  MOV R10, R18 ;  /* 0x00000012000a7202 */ /* 0x000fca0000000f00 */
[----:B------:R-:W-:-:S05]  /*0cb0*/  FADD.FTZ R10, R13, R10 ;  /* 0x0000000a0d0a7221 */ /* 0x000fca0000010000 */
[----:B------:R-:W-:-:S07]  /*0cc0*/  MOV R20, R10 ;  /* 0x0000000a00147202 */ /* 0x000fce0000000f00 */
[----:B------:R-:W-:Y:S05]  /*0cd0*/  WARPSYNC.COLLECTIVE R17, `(.L_x_4160) ;  /* 0x0000000011087348 */ /* 0x000fea0003c00000 */
[----:B------:R0:W1:Y:S02]  /*0ce0*/  SHFL.BFLY P2, R18, R20, R19, R22 ;  /* 0x0c00001314127389 */ /* 0x0000640000040016 */
[----:B01----:R-:W-:Y:S01]  /*0cf0*/  ENDCOLLECTIVE ;  /* 0x000000000000791b */ /* 0x003fe20003800000 */
.L_x_4160:
[----:B------:R-:W-:Y:S01]  /*0d00*/  HFMA2.MMA R19, -RZ, RZ, 0, 5.9604644775390625e-08 ;  /* 0x00000001ff137435 */ /* 0x000fe200000001ff */
[----:B------:R-:W-:Y:S01]  /*0d10*/  MOV R20, R9 ;  /* 0x0000000900147202 */ /* 0x000fe20000000f00 */
[----:B------:R-:W-:-:S09]  /*0d20*/  IMAD.MOV.U32 R11, RZ, RZ, R18 ;  /* 0x000000ffff0b7224 */ /* 0x000fd200078e0012 */
[----:B------:R-:W-:Y:S05]  /*0d30*/  WARPSYNC.COLLECTIVE R17, `(.L_x_4161) ;  /* 0x0000000011087348 */ /* 0x000fea0003c00000 */
[----:B------:R0:W1:Y:S02]  /*0d40*/  SHFL.BFLY P2, R18, R20, R19, R22 ;  /* 0x0c00001314127389 */ /* 0x0000640000040016 */
[----:B01----:R-:W-:Y:S01]  /*0d50*/  ENDCOLLECTIVE ;  /* 0x000000000000791b */ /* 0x003fe20003800000 */
.L_x_4161:
[----:B------:R-:W-:Y:S01]  /*0d60*/  HFMA2.MMA R19, -RZ, RZ, 0, 1.1920928955078125e-07 ;  /* 0x00000002ff137435 */ /* 0x000fe200000001ff */
[----:B------:R-:W-:-:S05]  /*0d70*/  MOV R12, R18 ;  /* 0x00000012000c7202 */ /* 0x000fca0000000f00 */
[----:B------:R-:W-:-:S04]  /*0d80*/  FADD.FTZ R14, R9, R12 ;  /* 0x0000000c090e7221 */ /* 0x000fc80000010000 */
[----:B------:R-:W-:-:S07]  /*0d90*/  IMAD.MOV.U32 R20, RZ, RZ, R14 ;  /* 0x000000ffff147224 */ /* 0x000fce00078e000e */
[----:B------:R-:W-:Y:S05]  /*0da0*/  WARPSYNC.COLLECTIVE R17, `(.L_x_4162) ;  /* 0x0000000011087348 */ /* 0x000fea0003c00000 */
[----:B------:R0:W1:Y:S02]  /*0db0*/  SHFL.BFLY P2, R18, R20, R19, R22 ;  /* 0x0c00001314127389 */ /* 0x0000640000040016 */
[----:B01----:R-:W-:Y:S01]  /*0dc0*/  ENDCOLLECTIVE ;  /* 0x000000000000791b */ /* 0x003fe20003800000 */
.L_x_4162:
[----:B------:R-:W-:Y:S01]  /*0dd0*/  IMAD.MOV.U32 R19, RZ, RZ, 0x4 ;  /* 0x00000004ff137424 */ /* 0x000fe200078e00ff */
[----:B------:R-:W-:-:S05]  /*0de0*/  MOV R13, R18 ;  /* 0x00000012000d7202 */ /* 0x000fca0000000f00 */
[----:B------:R-:W-:-:S05]  /*0df0*/  FADD.FTZ R15, R14, R13 ;  /* 0x0000000d0e0f7221 */ /* 0x000fca0000010000 */
[----:B------:R-:W-:-:S07]  /*0e00*/  MOV R20, R15 ;  /* 0x0000000f00147202 */ /* 0x000fce0000000f00 */
[----:B------:R-:W-:Y:S05]  /*0e10*/  WARPSYNC.COLLECTIVE R17, `(.L_x_4163) ;  /* 0x0000000011087348 */ /* 0x000fea0003c00000 */
[----:B------:R0:W1:Y:S02]  /*0e20*/  SHFL.BFLY P2, R18, R20, R19, R22 ;  /* 0x0c00001314127389 */ /* 0x0000640000040016 */
[----:B01----:R-:W-:Y:S01]  /*0e30*/  ENDCOLLECTIVE ;  /* 0x000000000000791b */ /* 0x003fe20003800000 */
.L_x_4163:
[----:B------:R-:W-:Y:S01]  /*0e40*/  HFMA2.MMA R19, -RZ, RZ, 0, 4.76837158203125e-07 ;  /* 0x00000008ff137435 */ /* 0x000fe200000001ff */
[----:B------:R-:W-:-:S05]  /*0e50*/  MOV R16, R18 ;  /* 0x0000001200107202 */ /* 0x000fca0000000f00 */
[----:B------:R-:W-:-:S05]  /*0e60*/  FADD.FTZ R16, R15, R16 ;  /* 0x000000100f107221 */ /* 0x000fca0000010000 */
[----:B------:R-:W-:-:S07]  /*0e70*/  MOV R20, R16 ;  /* 0x0000001000147202 */ /* 0x000fce0000000f00 */
[----:B------:R-:W-:Y:S05]  /*0e80*/  WARPSYNC.COLLECTIVE R17, `(.L_x_4164) ;  /* 0x0000000011087348 */ /* 0x000fea0003c00000 */
[----:B------:R0:W1:Y:S02]  /*0e90*/  SHFL.BFLY P2, R18, R20, R19, R22 ;  /* 0x0c00001314127389 */ /* 0x0000640000040016 */
[----:B01----:R-:W-:Y:S01]  /*0ea0*/  ENDCOLLECTIVE ;  /* 0x000000000000791b */ /* 0x003fe20003800000 */
.L_x_4164:
[----:B------:R-:W-:Y:S01]  /*0eb0*/  HFMA2.MMA R19, -RZ, RZ, 0, 9.5367431640625e-07 ;  /* 0x00000010ff137435 */ /* 0x000fe200000001ff */
[----:B------:R-:W-:-:S04]  /*0ec0*/  IMAD.MOV.U32 R9, RZ, RZ, R18 ;  /* 0x000000ffff097224 */ /* 0x000fc800078e0012 */
[----:B------:R-:W-:-:S05]  /*0ed0*/  FADD.FTZ R9, R16, R9 ;  /* 0x0000000910097221 */ /* 0x000fca0000010000 */
[----:B------:R-:W-:-:S07]  /*0ee0*/  MOV R20, R9 ;  /* 0x0000000900147202 */ /* 0x000fce0000000f00 */
[----:B------:R-:W-:Y:S05]  /*0ef0*/  WARPSYNC.COLLECTIVE R17, `(.L_x_4165) ;  /* 0x0000000011087348 */ /* 0x000fea0003c00000 */
[----:B------:R0:W1:Y:S02]  /*0f00*/  SHFL.BFLY P2, R18, R20, R19, R22 ;  /* 0x0c00001314127389 */ /* 0x0000640000040016 */
[----:B01----:R-:W-:Y:S01]  /*0f10*/  ENDCOLLECTIVE ;  /* 0x000000000000791b */ /* 0x003fe20003800000 */
.L_x_4165:
[----:B------:R-:W-:Y:S01]  /*0f20*/  MOV R14, R18 ;  /* 0x00000012000e7202 */ /* 0x000fe20000000f00 */
[----:B------:R-:W-:Y:S06]  /*0f30*/  BRA `(.L_x_4166) ;  /* 0xfffffff800907947 */ /* 0x000fec000383ffff */
.L_x_4167:
        /* <DEDUP_REMOVED lines=12> */
.L_x_5572:


//--------------------- .text._ZN10layer_norm13ln_bwd_kernelINS_13Kernel_traitsIffffjLj3840ELj1ELj1ELj4ELj8ENS_18Kernel_traits_baseILj3840EffffjLj128EEEEEEEvNS_9BwdParamsE --------------------------
	.section	.text._ZN10layer_norm13ln_bwd_kernelINS_13Kernel_traitsIffffjLj3840ELj1ELj1ELj4ELj8ENS_18Kernel_traits_baseILj3840EffffjLj128EEEEEEEvNS_9BwdParamsE,"ax",@progbits
	.align	128
        .global         _ZN10layer_norm13ln_bwd_kernelINS_13Kernel_traitsIffffjLj3840ELj1ELj1ELj4ELj8ENS_18Kernel_traits_baseILj3840EffffjLj128EEEEEEEvNS_9BwdParamsE
        .type           _ZN10layer_norm13ln_bwd_kernelINS_13Kernel_traitsIffffjLj3840ELj1ELj1ELj4ELj8ENS_18Kernel_traits_baseILj3840EffffjLj128EEEEEEEvNS_9BwdParamsE,@function
        .size           _ZN10layer_norm13ln_bwd_kernelINS_13Kernel_traitsIffffjLj3840ELj1ELj1ELj4ELj8ENS_18Kernel_traits_baseILj3840EffffjLj128EEEEEEEvNS_9BwdParamsE,(.L_x_5573 - _ZN10layer_norm13ln_bwd_kernelINS_13Kernel_traitsIffffjLj3840ELj1ELj1ELj4ELj8ENS_18Kernel_traits_baseILj3840EffffjLj128EEEEEEEvNS_9BwdParamsE)
        .other          _ZN10layer_norm13ln_bwd_kernelINS_13Kernel_traitsIffffjLj3840ELj1ELj1ELj4ELj8ENS_18Kernel_traits_baseILj3840EffffjLj128EEEEEEEvNS_9BwdParamsE,@"STO_CUDA_ENTRY STV_DEFAULT"
_ZN10layer_norm13ln_bwd_kernelINS_13Kernel_traitsIffffjLj3840ELj1ELj1ELj4ELj8ENS_18Kernel_traits_baseILj3840EffffjLj128EEEEEEEvNS_9BwdParamsE:
.text._ZN10layer_norm13ln_bwd_kernelINS_13Kernel_traitsIffffjLj3840ELj1ELj1ELj4ELj8ENS_18Kernel_traits_baseILj3840EffffjLj128EEEEEEEvNS_9BwdParamsE:
        /* <DEDUP_REMOVED lines=60> */
[----:B------:R-:W-:-:S03]  /*03c0*/  CS2R R4, SRZ ;  /* 0x0000000000047805 */ /* 0x000fc6000001ff00 */
[----:B------:R-:W5:Y:S04]  /*03d0*/  @P0 LDG.E.64 R42, desc[UR6][R2.64+0x3400] ;  /* 0x00340006022a0981 */ /* 0x000f68000c1e1b00 */
[----:B------:R0:W5:Y:S02]  /*03e0*/  @P0 LDG.E.64 R40, desc[UR6][R2.64+0x3800] ;  /* 0x0038000602280981 */ /* 0x000164000c1e1b00 */
[----:B0-----:R-:W-:Y:S01]  /*03f0*/  CS2R R2, SRZ ;  /* 0x0000000000027805 */ /* 0x001fe2000001ff00 */
[----:B------:R-:W-:Y:S06]  /*0400*/  @P1 BRA `(.L_x_4168) ;  /* 0x0000002800b01947 */ /* 0x000fec0003800000 */
        /* <DEDUP_REMOVED lines=15> */
[----:B------:R-:W1:Y:S01]  /*0500*/  S2UR UR5, SR_CgaCtaId ;  /* 0x00000000000579c3 */ /* 0x000e620000008800 */
[----:B------:R-:W-:Y:S01]  /*0510*/  UMOV UR4, 0x400 ;  /* 0x0000040000047882 */ /* 0x000fe20000000000 */
[----:B------:R-:W-:Y:S01]  /*0520*/  HFMA2.MMA R192, -RZ, RZ, 0, 5.9604644775390625e-08 ;  /* 0x00000001ffc07435 */ /* 0x000fe200000001ff */
[----:B------:R-:W-:Y:S01]  /*0530*/  MOV R211, RZ ;  /* 0x000000ff00d37202 */ /* 0x000fe20000000f00 */
[----:B------:R-:W-:Y:S01]  /*0540*/  HFMA2.MMA R209, -RZ, RZ, 0, 0 ;  /* 0x00000000ffd17435 */ /* 0x000fe200000001ff */
[----:B------:R-:W-:Y:S01]  /*0550*/  CS2R R184, SRZ ;  /* 0x0000000000b87805 */ /* 0x000fe2000001ff00 */
[----:B------:R-:W-:Y:S01]  /*0560*/  HFMA2.MMA R205, -RZ, RZ, 0, 0 ;  /* 0x00000000ffcd7435 */ /* 0x000fe200000001ff */
[----:B------:R-:W-:Y:S01]  /*0570*/  CS2R R182, SRZ ;  /* 0x0000000000b67805 */ /* 0x000fe2000001ff00 */
[----:B------:R-:W-:Y:S01]  /*0580*/  HFMA2.MMA R201, -RZ, RZ, 0, 0 ;  /* 0x00000000ffc97435 */ /* 0x000fe200000001ff */
        /* <DEDUP_REMOVED lines=15> */
[----:B-1----:R-:W-:Y:S01]  /*0680*/  ULEA UR4, UR5, UR4, 0x18 ;  /* 0x0000000405047291 */ /* 0x002fe2000f8ec03f */
[----:B------:R-:W-:Y:S01]  /*0690*/  HFMA2.MMA R134, -RZ, RZ, 0, 0 ;  /* 0x00000000ff867435 */ /* 0x000fe200000001ff */
[----:B------:R-:W-:Y:S01]  /*06a0*/  CS2R R170, SRZ ;  /* 0x0000000000aa7805 */ /* 0x000fe2000001ff00 */
[----:B------:R-:W-:Y:S01]  /*06b0*/  HFMA2.MMA R130, -RZ, RZ, 0, 0 ;  /* 0x00000000ff827435 */ /* 0x000fe200000001ff */
[----:B------:R-:W-:Y:S01]  /*06c0*/  MOV R195, RZ ;  /* 0x000000ff00c37202 */ /* 0x000fe20000000f00 */
[----:B------:R-:W-:Y:S01]  /*06d0*/  HFMA2.MMA R126, -RZ, RZ, 0, 0 ;  /* 0x00000000ff7e7435 */ /* 0x000fe200000001ff */
[----:B------:R-:W-:-:S02]  /*06e0*/  CS2R R168, SRZ ;  /* 0x0000000000a87805 */ /* 0x000fc4000001ff00 */
[----:B------:R-:W-:Y:S02]  /*06f0*/  CS2R R166, SRZ ;  /* 0x0000000000a67805 */ /* 0x000fe4000001ff00 */
[----:B------:R-:W-:Y:S02]  /*0700*/  MOV R191, RZ ;  /* 0x000000ff00bf7202 */ /* 0x000fe40000000f00 */
        /* <DEDUP_REMOVED lines=8> */
[----:B------:R-:W-:Y:S02]  /*0790*/  MOV R148, RZ ;  /* 0x000000ff00947202 */ /* 0x000fe40000000f00 */
[----:B------:R-:W-:-:S02]  /*07a0*/  MOV R144, RZ ;  /* 0x000000ff00907202 */ /* 0x000fc40000000f00 */
[----:B------:R-:W-:Y:S02]  /*07b0*/  MOV R140, RZ ;  /* 0x000000ff008c7202 */ /* 0x000fe40000000f00 */
[----:B------:R-:W-:Y:S02]  /*07c0*/  MOV R136, RZ ;  /* 0x000000ff00887202 */ /* 0x000fe40000000f00 */
[----:B------:R-:W-:Y:S02]  /*07d0*/  MOV R132, RZ ;  /* 0x000000ff00847202 */ /* 0x000fe40000000f00 */
[----:B------:R-:W-:Y:S02]  /*07e0*/  MOV R128, RZ ;  /* 0x000000ff00807202 */ /* 0x000fe40000000f00 */
[----:B0-----:R-:W-:-:S07]  /*07f0*/  MOV R124, UR4 ;  /* 0x00000004007c7c02 */ /* 0x001fce0008000f00 */
.L_x_4170:
[----:B0-----:R-:W0:Y:S01]  /*0800*/  LDC.64 R92, c[0x0][0x220] ;  /* 0x00008800ff5c7b82 */ /* 0x001e220000000a00 */
[----:B------:R-:W-:Y:S02]  /*0810*/  LOP3.LUT R151, R188, 0x7f, RZ, 0xc0, !PT ;  /* 0x0000007fbc977812 */ /* 0x000fe400078ec0ff */
[----:B------:R-:W-:-:S03]  /*0820*/  @P0 MOV R0, RZ ;  /* 0x000000ff00000202 */ /* 0x000fc60000000f00 */
[C---:B------:R-:W-:Y:S02]  /*0830*/  IMAD R151, R186.reuse, 0x780, R151 ;  /* 0x00000780ba977824 */ /* 0x040fe400078e0297 */
[----:B------:R-:W1:Y:S08]  /*0840*/  @!P0 LDC.64 R70, c[0x0][0x230] ;  /* 0x00008c00ff468b82 */ /* 0x000e700000000a00 */
[----:B------:R-:W2:Y:S08]  /*0850*/  LDC.64 R122, c[0x0][0x238] ;  /* 0x00008e00ff7a7b82 */ /* 0x000eb00000000a00 */
[----:B0-----:R-:W0:Y:S08]  /*0860*/  @P0 LDC R92, c[0x0][0x228] ;  /* 0x00008a00ff5c0b82 */ /* 0x001e300000000800 */
[----:B------:R-:W0:Y:S01]  /*0870*/  @P0 LDC R93, c[0x0][0x22c] ;  /* 0x00008b00ff5d0b82 */ /* 0x000e220000000800 */
[C---:B------:R-:W-:Y:S01]  /*0880*/  IADD3 R147, R151.reuse, 0x100, RZ ;  /* 0x0000010097937810 */ /* 0x040fe20007ffe0ff */
[----:B-1----:R-:W-:Y:S01]  /*0890*/  @!P0 IMAD.WIDE R70, R186, 0x4, R70 ;  /* 0x00000004ba468825 */ /* 0x002fe200078e0246 */
[----:B------:R-:W-:-:S02]  /*08a0*/  IADD3 R143, R151, 0x200, RZ ;  /* 0x00000200978f7810 */ /* 0x000fc40007ffe0ff */
[C---:B------:R-:W-:Y:S02]  /*08b0*/  IADD3 R149, R151.reuse, 0x80, RZ ;  /* 0x0000008097957810 */ /* 0x040fe40007ffe0ff */
[----:B------:R1:W3:Y:S01]  /*08c0*/  @!P0 LDG.E R0, desc[UR6][R70.64] ;  /* 0x0000000646008981 */ /* 0x0002e2000c1e1900 */
[----:B--2---:R-:W-:Y:S01]  /*08d0*/  IMAD.WIDE R122, R186, 0x4, R122 ;  /* 0x00000004ba7a7825 */ /* 0x004fe200078e027a */
[C---:B------:R-:W-:Y:S01]  /*08e0*/  IADD3 R141, R151.reuse, 0x280, RZ ;  /* 0x00000280978d7810 */ /* 0x040fe20007ffe0ff */
[----:B------:R-:W2:Y:S01]  /*08f0*/  LDC.64 R90, c[0x0][0x268] ;  /* 0x00009a00ff5a7b82 */ /* 0x000ea20000000a00 */
[C---:B------:R-:W-:Y:S02]  /*0900*/  IADD3 R145, R151.reuse, 0x180, RZ ;  /* 0x0000018097917810 */ /* 0x040fe40007ffe0ff */
[C---:B------:R-:W-:Y:S01]  /*0910*/  IADD3 R139, R151.reuse, 0x300, RZ ;  /* 0x00000300978b7810 */ /* 0x040fe20007ffe0ff */
[----:B------:R4:W3:Y:S01]  /*0920*/  LDG.E R122, desc[UR6][R122.64] ;  /* 0x000000067a7a7981 */ /* 0x0008e2000c1e1900 */
[----:B0-----:R-:W-:-:S04]  /*0930*/  IMAD.WIDE.U32 R4, R151, 0x8, R92 ;  /* 0x0000000897047825 */ /* 0x001fc800078e005c */
[--C-:B------:R-:W-:Y:S02]  /*0940*/  IMAD.WIDE.U32 R8, R147, 0x8, R92.reuse ;  /* 0x0000000893087825 */ /* 0x100fe400078e005c */
[----:B------:R-:W3:Y:S02]  /*0950*/  LDG.E.64 R4, desc[UR6][R4.64] ;  /* 0x0000000604047981 */ /* 0x000ee4000c1e1b00 */
[--C-:B-1----:R-:W-:Y:S02]  /*0960*/  IMAD.WIDE.U32 R70, R143, 0x8, R92.reuse ;  /* 0x000000088f467825 */ /* 0x102fe400078e005c */
[----:B------:R-:W3:Y:S02]  /*0970*/  LDG.E.64 R8, desc[UR6][R8.64] ;  /* 0x0000000608087981 */ /* 0x000ee4000c1e1b00 */
[--C-:B------:R-:W-:Y:S02]  /*0980*/  IMAD.WIDE.U32 R6, R149, 0x8, R92.reuse ;  /* 0x0000000895067825 */ /* 0x100fe400078e005c */
[----:B------:R-:W3:Y:S02]  /*0990*/  LDG.E.64 R70, desc[UR6][R70.64] ;  /* 0x0000000646467981 */ /* 0x000ee4000c1e1b00 */
[----:B------:R-:W-:-:S02]  /*09a0*/  IMAD.WIDE.U32 R72, R141, 0x8, R92 ;  /* 0x000000088d487825 */ /* 0x000fc400078e005c */
[----:B------:R-:W3:Y:S02]  /*09b0*/  LDG.E.64 R6, desc[UR6][R6.64] ;  /* 0x0000000606067981 */ /* 0x000ee4000c1e1b00 */
[--C-:B------:R-:W-:Y:S01]  /*09c0*/  IMAD.WIDE.U32 R10, R145, 0x8, R92.reuse ;  /* 0x00000008910a7825 */ /* 0x100fe200078e005c */
[----:B------:R-:W-:Y:S01]  /*09d0*/  IADD3 R137, R151, 0x380, RZ ;  /* 0x0000038097897810 */ /* 0x000fe20007ffe0ff */
[----:B------:R-:W3:Y:S02]  /*09e0*/  LDG.E.64 R72, desc[UR6][R72.64] ;  /* 0x0000000648487981 */ /* 0x000ee4000c1e1b00 */
[--C-:B------:R-:W-:Y:S02]  /*09f0*/  IMAD.WIDE.U32 R74, R139, 0x8, R92.reuse ;  /* 0x000000088b4a7825 */ /* 0x100fe400078e005c */
[----:B------:R-:W3:Y:S01]  /*0a00*/  LDG.E.64 R10, desc[UR6][R10.64] ;  /* 0x000000060a0a7981 */ /* 0x000ee2000c1e1b00 */
[----:B------:R-:W-:Y:S01]  /*0a10*/  IADD3 R135, R151, 0x400, RZ ;  /* 0x0000040097877810 */ /* 0x000fe20007ffe0ff */
[----:B------:R-:W-:-:S02]  /*0a20*/  IMAD.WIDE.U32 R76, R137, 0x8, R92 ;  /* 0x00000008894c7825 */ /* 0x000fc400078e005c */
[----:B------:R-:W3:Y:S01]  /*0a30*/  LDG.E.64 R74, desc[UR6][R74.64] ;  /* 0x000000064a4a7981 */ /* 0x000ee2000c1e1b00 */
[----:B------:R-:W-:Y:S01]  /*0a40*/  IADD3 R133, R151, 0x480, RZ ;  /* 0x0000048097857810 */ /* 0x000fe20007ffe0ff */
[--C-:B------:R-:W-:Y:S01]  /*0a50*/  IMAD.WIDE.U32 R78, R135, 0x8, R92.reuse ;  /* 0x00000008874e7825 */ /* 0x100fe200078e005c */
[----:B------:R-:W-:Y:S01]  /*0a60*/  IADD3 R131, R151, 0x500, RZ ;  /* 0x0000050097837810 */ /* 0x000fe20007ffe0ff */
[----:B------:R-:W3:Y:S02]  /*0a70*/  LDG.E.64 R76, desc[UR6][R76.64] ;  /* 0x000000064c4c7981 */ /* 0x000ee4000c1e1b00 */
[--C-:B------:R-:W-:Y:S02]  /*0a80*/  IMAD.WIDE.U32 R80, R133, 0x8, R92.reuse ;  /* 0x0000000885507825 */ /* 0x100fe400078e005c */
[----:B------:R-:W3:Y:S02]  /*0a90*/  LDG.E.64 R78, desc[UR6][R78.64] ;  /* 0x000000064e4e7981 */ /* 0x000ee4000c1e1b00 */
[--C-:B------:R-:W-:Y:S01]  /*0aa0*/  IMAD.WIDE.U32 R82, R131, 0x8, R92.reuse ;  /* 0x0000000883527825 */ /* 0x100fe200078e005c */
[----:B------:R-:W-:Y:S01]  /*0ab0*/  IADD3 R129, R151, 0x580, RZ ;  /* 0x0000058097817810 */ /* 0x000fe20007ffe0ff */
[----:B------:R-:W3:Y:S04]  /*0ac0*/  LDG.E.64 R80, desc[UR6][R80.64] ;  /* 0x0000000650507981 */ /* 0x000ee8000c1e1b00 */
[----:B------:R-:W3:Y:S01]  /*0ad0*/  LDG.E.64 R82, desc[UR6][R82.64] ;  /* 0x0000000652527981 */ /* 0x000ee2000c1e1b00 */
[----:B------:R-:W-:Y:S01]  /*0ae0*/  IMAD.WIDE.U32 R84, R129, 0x8, R92 ;  /* 0x0000000881547825 */ /* 0x000fe200078e005c */
[----:B------:R-:W-:-:S02]  /*0af0*/  IADD3 R127, R151, 0x600, RZ ;  /* 0x00000600977f7810 */ /* 0x000fc40007ffe0ff */
[----:B------:R-:W-:-:S03]  /*0b00*/  IADD3 R125, R151, 0x680, RZ ;  /* 0x00000680977d7810 */ /* 0x000fc60007ffe0ff */
[--C-:B------:R-:W-:Y:S01]  /*0b10*/  IMAD.WIDE.U32 R86, R127, 0x8, R92.reuse ;  /* 0x000000087f567825 */ /* 0x100fe200078e005c */
[----:B------:R-:W3:Y:S01]  /*0b20*/  LDG.E.64 R84, desc[UR6][R84.64] ;  /* 0x0000000654547981 */ /* 0x000ee2000c1e1b00 */
[----:B----4-:R-:W-:Y:S02]  /*0b30*/  IADD3 R123, R151, 0x700, RZ ;  /* 0x00000700977b7810 */ /* 0x010fe40007ffe0ff */
[--C-:B------:R-:W-:Y:S02]  /*0b40*/  IMAD.WIDE.U32 R88, R125, 0x8, R92.reuse ;  /* 0x000000087d587825 */ /* 0x100fe400078e005c */
[----:B------:R-:W4:Y:S02]  /*0b50*/  LDG.E.64 R86, desc[UR6][R86.64] ;  /* 0x0000000656567981 */ /* 0x000f24000c1e1b00 */
[----:B------:R-:W-:Y:S02]  /*0b60*/  IMAD.WIDE.U32 R92, R123, 0x8, R92 ;  /* 0x000000087b5c7825 */ /* 0x000fe400078e005c */
[----:B------:R-:W4:Y:S02]  /*0b70*/  LDG.E.64 R88, desc[UR6][R88.64] ;  /* 0x0000000658587981 */ /* 0x000f24000c1e1b00 */
[----:B--2---:R-:W-:-:S02]  /*0b80*/  IMAD.WIDE.U32 R94, R151, 0x8, R90 ;  /* 0x00000008975e7825 */ /* 0x004fc400078e005a */
[----:B------:R-:W2:Y:S02]  /*0b90*/  LDG.E.64 R92, desc[UR6][R92.64] ;  /* 0x000000065c5c7981 */ /* 0x000ea4000c1e1b00 */
[--C-:B------:R-:W-:Y:S02]  /*0ba0*/  IMAD.WIDE.U32 R96, R149, 0x8, R90.reuse ;  /* 0x0000000895607825 */ /* 0x100fe400078e005a */
[----:B------:R-:W2:Y:S02]  /*0bb0*/  LDG.E.64 R94, desc[UR6][R94.64] ;  /* 0x000000065e5e7981 */ /* 0x000ea4000c1e1b00 */
[--C-:B------:R-:W-:Y:S02]  /*0bc0*/  IMAD.WIDE.U32 R98, R147, 0x8, R90.reuse ;  /* 0x0000000893627825 */ /* 0x100fe400078e005a */
        /* <DEDUP_REMOVED lines=23> */
[----:B------:R-:W-:Y:S02]  /*0d40*/  IMAD.WIDE.U32 R90, R123, 0x8, R90 ;  /* 0x000000087b5a7825 */ /* 0x000fe400078e005a */
[----:B------:R-:W2:Y:S04]  /*0d50*/  LDG.E.64 R120, desc[UR6][R120.64] ;  /* 0x0000000678787981 */ /* 0x000ea8000c1e1b00 */
[----:B------:R-:W2:Y:S01]  /*0d60*/  LDG.E.64 R90, desc[UR6][R90.64] ;  /* 0x000000065a5a7981 */ /* 0x000ea2000c1e1b00 */
[----:B-----5:R-:W0:Y:S08]  /*0d70*/  @P0 MUFU.RCP R194, R38 ;  /* 0x0000002600c20308 */ /* 0x020e300000001000 */
        /* <DEDUP_REMOVED lines=13> */
[----:B------:R-:W1:Y:S01]  /*0e50*/  @P0 MUFU.RCP R217, R24 ;  /* 0x0000001800d90308 */ /* 0x000e620000001000 */
[----:B------:R-:W-:-:S07]  /*0e60*/  LOP3.LUT P1, RZ, R192, 0xff, RZ, 0xc0, !PT ;  /* 0x000000ffc0ff7812 */ /* 0x000fce000782c0ff */
[----:B------:R-:W1:Y:S08]  /*0e70*/  @P0 MUFU.RCP R214, R22 ;  /* 0x0000001600d60308 */ /* 0x000e700000001000 */
[----:B------:R-:W1:Y:S08]  /*0e80*/  @P0 MUFU.RCP R216, R23 ;  /* 0x0000001700d80308 */ /* 0x000e700000001000 */
[----:B------:R-:W1:Y:S01]  /*0e90*/  @P0 MUFU.RCP R215, R25 ;  /* 0x0000001900d70308 */ /* 0x000e620000001000 */
[----:B---3--:R-:W-:Y:S01]  /*0ea0*/  @P0 FADD.FTZ R213, -R68, R4 ;  /* 0x0000000444d50221 */ /* 0x008fe20000010100 */
[----:B------:R-:W-:-:S03]  /*0eb0*/  @P0 FADD.FTZ R190, -R69, R5 ;  /* 0x0000000545be0221 */ /* 0x000fc60000010100 */
[----:B0-----:R-:W-:Y:S01]  /*0ec0*/  @P0 FMUL.FTZ R213, R213, R194 ;  /* 0x000000c2d5d50220 */ /* 0x001fe20000410000 */
[----:B-1----:R-:W-:Y:S01]  /*0ed0*/  @P0 FMUL.FTZ R190, R190, R219 ;  /* 0x000000dbbebe0220 */ /* 0x002fe20000410000 */
[--C-:B------:R-:W-:Y:S01]  /*0ee0*/  @!P0 FADD.FTZ R219, R4, -R0.reuse ;  /* 0x8000000004db8221 */ /* 0x100fe20000010000 */
[----:B------:R-:W-:Y:S01]  /*0ef0*/  @P0 FADD.FTZ R194, -R65, R9 ;  /* 0x0000000941c20221 */ /* 0x000fe20000010100 */
[----:B------:R-:W-:Y:S01]  /*0f00*/  @!P0 FADD.FTZ R9, R9, -R0 ;  /* 0x8000000009098221 */ /* 0x000fe20000010000 */
[----:B------:R-:W-:Y:S01]  /*0f10*/  @P0 FADD.FTZ R196, -R64, R8 ;  /* 0x0000000840c40221 */ /* 0x000fe20000010100 */
[----:B------:R-:W-:Y:S01]  /*0f20*/  @!P0 FMUL.FTZ R213, R122, R219 ;  /* 0x000000db7ad58220 */ /* 0x000fe20000410000 */
[----:B------:R-:W-:Y:S01]  /*0f30*/  @P0 FMUL.FTZ R194, R194, R227 ;  /* 0x000000e3c2c20220 */ /* 0x000fe20000410000 */
[----:B------:R-:W-:Y:S01]  /*0f40*/  @!P0 FADD.FTZ R219, R8, -R0 ;  /* 0x8000000008db8221 */ /* 0x000fe20000010000 */
[----:B------:R-:W-:Y:S01]  /*0f50*/  @!P0 FMUL.FTZ R194, R122, R9 ;  /* 0x000000097ac28220 */ /* 0x000fe20000410000 */
[----:B------:R-:W-:Y:S01]  /*0f60*/  @P0 FADD.FTZ R204, -R60, R70 ;  /* 0x000000463ccc0221 */ /* 0x000fe20000010100 */
[--C-:B------:R-:W-:Y:S01]  /*0f70*/  @!P0 FADD.FTZ R9, R70, -R0.reuse ;  /* 0x8000000046098221 */ /* 0x100fe20000010000 */
[----:B------:R-:W-:Y:S01]  /*0f80*/  @P0 FADD.FTZ R198, -R67, R7 ;  /* 0x0000000743c60221 */ /* 0x000fe20000010100 */
[----:B------:R-:W-:Y:S01]  /*0f90*/  @P0 FMUL.FTZ R196, R196, R225 ;  /* 0x000000e1c4c40220 */ /* 0x000fe20000410000 */
[--C-:B------:R-:W-:Y:S01]  /*0fa0*/  @!P0 FADD.FTZ R7, R7, -R0.reuse ;  /* 0x8000000007078221 */ /* 0x100fe20000010000 */
[--C-:B------:R-:W-:Y:S01]  /*0fb0*/  @!P0 FADD.FTZ R5, R5, -R0.reuse ;  /* 0x8000000005058221 */ /* 0x100fe20000010000 */
[----:B------:R-:W-:Y:S01]  /*0fc0*/  @!P0 FMUL.FTZ R196, R122, R219 ;  /* 0x000000db7ac48220 */ /* 0x000fe20000410000 */
[----:B------:R-:W-:Y:S01]  /*0fd0*/  @P0 FADD.FTZ R202, -R61, R71 ;  /* 0x000000473dca0221 */ /* 0x000fe20000010100 */
[----:B------:R-:W-:Y:S01]  /*0fe0*/  @P0 FMUL.FTZ R204, R204, R233 ;  /* 0x000000e9cccc0220 */ /* 0x000fe20000410000 */
[----:B------:R-:W-:Y:S01]  /*0ff0*/  @!P0 FADD.FTZ R71, R71, -R0 ;  /* 0x8000000047478221 */ /* 0x000fe20000010000 */
[----:B------:R-:W-:Y:S01]  /*1000*/  @P0 FADD.FTZ R219, -R58, R72 ;  /* 0x000000483adb0221 */ /* 0x000fe20000010100 */
[----:B------:R-:W-:Y:S01]  /*1010*/  @!P0 FMUL.FTZ R204, R122, R9 ;  /* 0x000000097acc8220 */ /* 0x000fe20000410000 */
[----:B------:R-:W-:Y:S01]  /*1020*/  @P0 FMUL.FTZ R198, R198, R223 ;  /* 0x000000dfc6c60220 */ /* 0x000fe20000410000 */
[----:B------:R-:W-:Y:S01]  /*1030*/  @!P0 FADD.FTZ R9, R72, -R0 ;  /* 0x8000000048098221 */ /* 0x000fe20000010000 */
[C---:B------:R-:W-:Y:S01]  /*1040*/  @!P0 FMUL.FTZ R198, R122.reuse, R7 ;  /* 0x000000077ac68220 */ /* 0x040fe20000410000 */
[----:B------:R-:W-:Y:S01]  /*1050*/  @P0 FADD.FTZ R206, -R63, R11 ;  /* 0x0000000b3fce0221 */ /* 0x000fe20000010100 */
[----:B------:R-:W-:Y:S01]  /*1060*/  @!P0 FMUL.FTZ R190, R122, R5 ;  /* 0x000000057abe8220 */ /* 0x000fe20000410000 */
[----:B------:R-:W-:Y:S01]  /*1070*/  @P0 FADD.FTZ R200, -R62, R10 ;  /* 0x0000000a3ec80221 */ /* 0x000fe20000010100 */
[--C-:B------:R-:W-:Y:S01]  /*1080*/  @!P0 FADD.FTZ R7, R10, -R0.reuse ;  /* 0x800000000a078221 */ /* 0x100fe20000010000 */
[----:B------:R-:W-:Y:S01]  /*1090*/  @P0 FMUL.FTZ R202, R202, R235 ;  /* 0x000000ebcaca0220 */ /* 0x000fe20000410000 */
[----:B------:R-:W-:Y:S01]  /*10a0*/  @!P0 FADD.FTZ R11, R11, -R0 ;  /* 0x800000000b0b8221 */ /* 0x000fe20000010000 */
[----:B------:R-:W-:Y:S01]  /*10b0*/  @P0 FADD.FTZ R4, -R66, R6 ;  /* 0x0000000642040221 */ /* 0x000fe20000010100 */
[----:B------:R-:W-:Y:S01]  /*10c0*/  @!P0 FADD.FTZ R5, R6, -R0 ;  /* 0x8000000006058221 */ /* 0x000fe20000010000 */
[----:B------:R-:W-:Y:S01]  /*10d0*/  @!P0 FMUL.FTZ R202, R122, R71 ;  /* 0x000000477aca8220 */ /* 0x000fe20000410000 */
[----:B------:R-:W-:Y:S01]  /*10e0*/  @P0 FMUL.FTZ R208, R219, R208 ;  /* 0x000000d0dbd00220 */ /* 0x000fe20000410000 */
[----:B------:R-:W-:Y:S01]  /*10f0*/  @P0 FADD.FTZ R71, -R56, R74 ;  /* 0x0000004a38470221 */ /* 0x000fe20000010100 */
[----:B------:R-:W-:Y:S01]  /*1100*/  @!P0 FMUL.FTZ R208, R122, R9 ;  /* 0x000000097ad08220 */ /* 0x000fe20000410000 */
[----:B------:R-:W-:Y:S01]  /*1110*/  @P0 FMUL.FTZ R206, R206, R231 ;  /* 0x000000e7cece0220 */ /* 0x000fe20000410000 */
[--C-:B------:R-:W-:Y:S01]  /*1120*/  @!P0 FADD.FTZ R9, R74, -R0.reuse ;  /* 0x800000004a098221 */ /* 0x100fe20000010000 */
[----:B------:R-:W-:Y:S01]  /*1130*/  @P0 FMUL.FTZ R200, R200, R229 ;  /* 0x000000e5c8c80220 */ /* 0x000fe20000410000 */
[----:B------:R-:W-:Y:S01]  /*1140*/  @!P0 FMUL.FTZ R206, R122, R11 ;  /* 0x0000000b7ace8220 */ /* 0x000fe20000410000 */
[----:B------:R-:W-:Y:S01]  /*1150*/  @P0 FMUL.FTZ R192, R4, R221 ;  /* 0x000000dd04c00220 */ /* 0x000fe20000410000 */
[C---:B------:R-:W-:Y:S01]  /*1160*/  @!P0 FMUL.FTZ R200, R122.reuse, R7 ;  /* 0x000000077ac88220 */ /* 0x040fe20000410000 */
[----:B------:R-:W-:Y:S01]  /*1170*/  @P0 FADD.FTZ R11, -R59, R73 ;  /* 0x000000493b0b0221 */ /* 0x000fe20000010100 */
[----:B------:R-:W-:Y:S01]  /*1180*/  @!P0 FMUL.FTZ R192, R122, R5 ;  /* 0x000000057ac08220 */ /* 0x000fe20000410000 */
[----:B------:R-:W0:Y:S01]  /*1190*/  @P0 MUFU.RCP R7, R19 ;  /* 0x0000001300070308 */ /* 0x000e220000001000 */
[----:B------:R-:W-:Y:S01]  /*11a0*/  @P0 FADD.FTZ R219, -R57, R75 ;  /* 0x0000004b39db0221 */ /* 0x000fe20000010100 */
[----:B------:R-:W-:Y:S01]  /*11b0*/  @P0 FMUL.FTZ R210, R71, R210 ;  /* 0x000000d247d20220 */ /* 0x000fe20000410000 */
[--C-:B------:R-:W-:Y:S01]  /*11c0*/  @!P0 FADD.FTZ R73, R73, -R0.reuse ;  /* 0x8000000049498221 */ /* 0x100fe20000010000 */
[----:B------:R-:W-:Y:S01]  /*11d0*/  @!P0 FADD.FTZ R75, R75, -R0 ;  /* 0x800000004b4b8221 */ /* 0x000fe20000010000 */
[----:B------:R-:W-:Y:S01]  /*11e0*/  @P0 FADD.FTZ R10, -R54, R76 ;  /* 0x0000004c360a0221 */ /* 0x000fe20000010100 */
[----:B------:R-:W-:Y:S01]  /*11f0*/  @!P0 FMUL.FTZ R210, R122, R9 ;  /* 0x000000097ad28220 */ /* 0x000fe20000410000 */
[----:B------:R-:W-:Y:S01]  /*1200*/  @!P0 FADD.FTZ R9, R76, -R0 ;  /* 0x800000004c098221 */ /* 0x000fe20000010000 */
[----:B------:R-:W1:Y:S01]  /*1210*/  @P0 MUFU.RCP R5, R21 ;  /* 0x0000001500050308 */ /* 0x000e620000001000 */
[----:B------:R-:W-:Y:S01]  /*1220*/  @P0 FMUL.FTZ R212, R11, R212 ;  /* 0x000000d40bd40220 */ /* 0x000fe20000410000 */
[----:B------:R-:W-:Y:S01]  /*1230*/  @P0 FMUL.FTZ R72, R219, R218 ;  /* 0x000000dadb480220 */ /* 0x000fe20000410000 */
[C---:B------:R-:W-:Y:S01]  /*1240*/  @!P0 FMUL.FTZ R212, R122.reuse, R73 ;  /* 0x000000497ad48220 */ /* 0x040fe20000410000 */
[----:B------:R-:W-:Y:S01]  /*1250*/  @!P0 FMUL.FTZ R72, R122, R75 ;  /* 0x0000004b7a488220 */ /* 0x000fe20000410000 */
[----:B------:R-:W-:Y:S01]  /*1260*/  @P0 FMUL.FTZ R73, R10, R217 ;  /* 0x000000d90a490220 */ /* 0x000fe20000410000 */
[----:B------:R-:W-:Y:S01]  /*1270*/  @P0 FADD.FTZ R75, -R52, R78 ;  /* 0x0000004e344b0221 */ /* 0x000fe20000010100 */
[----:B------:R-:W-:Y:S01]  /*1280*/  @!P0 FMUL.FTZ R73, R122, R9 ;  /* 0x000000097a498220 */ /* 0x000fe20000410000 */
[----:B------:R-:W3:Y:S01]  /*1290*/  @P0 MUFU.RCP R4, R20 ;  /* 0x0000001400040308 */ /* 0x000ee20000001000 */
[----:B------:R-:W-:Y:S01]  /*12a0*/  @P0 FADD.FTZ R11, -R53, R79 ;  /* 0x0000004f350b0221 */ /* 0x000fe20000010100 */
[----:B------:R-:W-:Y:S01]  /*12b0*/  @!P0 FADD.FTZ R9, R78, -R0 ;  /* 0x800000004e098221 */ /* 0x000fe20000010000 */
[----:B------:R-:W-:-:S05]  /*12c0*/  @P0 FMUL.FTZ R75, R75, R214 ;  /* 0x000000d64b4b0220 */ /* 0x000fca0000410000 */
[----:B------:R-:W4:Y:S01]  /*12d0*/  @P0 MUFU.RCP R6, R18 ;  /* 0x0000001200060308 */ /* 0x000f220000001000 */
[----:B------:R-:W-:Y:S01]  /*12e0*/  @P0 FMUL.FTZ R76, R11, R216 ;  /* 0x000000d80b4c0220 */ /* 0x000fe20000410000 */
[----:B------:R-:W-:Y:S01]  /*12f0*/  @!P0 FMUL.FTZ R75, R122, R9 ;  /* 0x000000097a4b8220 */ /* 0x000fe20000410000 */
[----:B------:R-:W-:Y:S01]  /*1300*/  @P0 FADD.FTZ R74, -R55, R77 ;  /* 0x0000004d374a0221 */ /* 0x000fe20000010100 */
[----:B------:R-:W-:Y:S01]  /*1310*/  @P0 FADD.FTZ R11, -R50, R80 ;  /* 0x00000050320b0221 */ /* 0x000fe20000010100 */
[----:B------:R-:W-:-:S03]  /*1320*/  @!P0 FADD.FTZ R9, R80, -R0 ;  /* 0x8000000050098221 */ /* 0x000fc60000010000 */
[----:B------:R-:W4:Y:S01]  /*1330*/  @P0 MUFU.RCP R8, R16 ;  /* 0x0000001000080308 */ /* 0x000f220000001000 */
[--C-:B------:R-:W-:Y:S01]  /*1340*/  @!P0 FADD.FTZ R79, R79, -R0.reuse ;  /* 0x800000004f4f8221 */ /* 0x100fe20000010000 */
[----:B------:R-:W-:Y:S01]  /*1350*/  @P0 FADD.FTZ R80, -R49, R83 ;  /* 0x0000005331500221 */ /* 0x000fe20000010100 */
[----:B------:R-:W-:Y:S01]  /*1360*/  @P0 FADD.FTZ R78, -R51, R81 ;  /* 0x00000051334e0221 */ /* 0x000fe20000010100 */
[----:B------:R-:W-:Y:S01]  /*1370*/  @P0 FMUL.FTZ R74, R74, R215 ;  /* 0x000000d74a4a0220 */ /* 0x000fe20000410000 */
[----:B------:R-:W-:Y:S01]  /*1380*/  @!P0 FADD.FTZ R77, R77, -R0 ;  /* 0x800000004d4d8221 */ /* 0x000fe20000010000 */
[----:B------:R-:W-:Y:S02]  /*1390*/  @!P0 FMUL.FTZ R76, R122, R79 ;  /* 0x0000004f7a4c8220 */ /* 0x000fe40000410000 */
[----:B------:R-:W2:Y:S01]  /*13a0*/  @P0 MUFU.RCP R71, R17 ;  /* 0x0000001100470308 */ /* 0x000ea20000001000 */
[----:B0-----:R-:W-:Y:S01]  /*13b0*/  @P0 FMUL.FTZ R80, R80, R7 ;  /* 0x0000000750500220 */ /* 0x001fe20000410000 */
[----:B------:R-:W-:Y:S01]  /*13c0*/  @P0 FADD.FTZ R79, -R48, R82 ;  /* 0x00000052304f0221 */ /* 0x000fe20000010100 */
[----:B-1----:R-:W-:Y:S01]  /*13d0*/  @P0 FMUL.FTZ R78, R78, R5 ;  /* 0x000000054e4e0220 */ /* 0x002fe20000410000 */
[----:B------:R-:W-:-:S04]  /*13e0*/  @!P0 FADD.FTZ R81, R81, -R0 ;  /* 0x8000000051518221 */ /* 0x000fc80000010000 */
[----:B------:R-:W0:Y:S01]  /*13f0*/  @P0 MUFU.RCP R10, R14 ;  /* 0x0000000e000a0308 */ /* 0x000e220000001000 */
[----:B------:R-:W-:Y:S01]  /*1400*/  @!P0 FADD.FTZ R5, R82, -R0 ;  /* 0x8000000052058221 */ /* 0x000fe20000010000 */
[----:B------:R-:W-:Y:S01]  /*1410*/  @!P0 FMUL.FTZ R74, R122, R77 ;  /* 0x0000004d7a4a8220 */ /* 0x000fe20000410000 */
[----:B---3--:R-:W-:-:S05]  /*1420*/  @P0 FMUL.FTZ R77, R11, R4 ;  /* 0x000000040b4d0220 */ /* 0x008fca0000410000 */
[----:B------:R-:W1:Y:S01]  /*1430*/  @P0 MUFU.RCP R215, R15 ;  /* 0x0000000f00d70308 */ /* 0x000e620000001000 */
[----:B----4-:R-:W-:Y:S01]  /*1440*/  @P0 FMUL.FTZ R79, R79, R6 ;  /* 0x000000064f4f0220 */ /* 0x010fe20000410000 */
[----:B------:R-:W-:Y:S01]  /*1450*/  @!P0 FMUL.FTZ R78, R122, R81 ;  /* 0x000000517a4e8220 */ /* 0x000fe20000410000 */
[----:B------:R-:W-:-:S05]  /*1460*/  @!P0 FADD.FTZ R83, R83, -R0 ;  /* 0x8000000053538221 */ /* 0x000fca0000010000 */
[----:B------:R-:W3:Y:S01]  /*1470*/  @P0 MUFU.RCP R7, R13 ;  /* 0x0000000d00070308 */ /* 0x000ee20000001000 */
[----:B------:R-:W-:Y:S01]  /*1480*/  @P0 FADD.FTZ R81, -R46, R84 ;  /* 0x000000542e510221 */ /* 0x000fe20000010100 */
[----:B------:R-:W-:Y:S01]  /*1490*/  @!P0 FMUL.FTZ R79, R122, R5 ;  /* 0x000000057a4f8220 */ /* 0x000fe20000410000 */
[----:B------:R-:W-:Y:S01]  /*14a0*/  @!P0 FADD.FTZ R5, R84, -R0 ;  /* 0x8000000054058221 */ /* 0x000fe20000010000 */
[----:B------:R-:W-:-:S04]  /*14b0*/  @!P0 FMUL.FTZ R80, R122, R83 ;  /* 0x000000537a508220 */ /* 0x000fc80000410000 */
[----:B------:R-:W4:Y:S01]  /*14c0*/  @P0 MUFU.RCP R4, R12 ;  /* 0x0000000c00040308 */ /* 0x000f220000001000 */
[----:B------:R-:W-:Y:S01]  /*14d0*/  @P0 FMUL.FTZ R81, R81, R8 ;  /* 0x0000000851510220 */ /* 0x000fe20000410000 */
[----:B------:R-:W-:Y:S01]  /*14e0*/  @P0 FADD.FTZ R82, -R47, R85 ;  /* 0x000000552f520221 */ /* 0x000fe20000010100 */
[----:B------:R-:W-:-:S05]  /*14f0*/  @P0 FADD.FTZ R83, -R44, R86 ;  /* 0x000000562c530221 */ /* 0x000fca0000010100 */
[----:B------:R-:W4:Y:S01]  /*1500*/  @P0 MUFU.RCP R6, R2 ;  /* 0x0000000200060308 */ /* 0x000f220000001000 */
[----:B------:R-:W-:Y:S01]  /*1510*/  @!P0 FMUL.FTZ R81, R122, R5 ;  /* 0x000000057a518220 */ /* 0x000fe20000410000 */
[--C-:B------:R-:W-:Y:S01]  /*1520*/  @!P0 FADD.FTZ R85, R85, -R0.reuse ;  /* 0x8000000055558221 */ /* 0x100fe20000010000 */
[--C-:B------:R-:W-:Y:S01]  /*1530*/  @!P0 FADD.FTZ R5, R86, -R0.reuse ;  /* 0x8000000056058221 */ /* 0x100fe20000010000 */
[----:B------:R-:W-:Y:S01]  /*1540*/  @P0 FADD.FTZ R84, -R45, R87 ;  /* 0x000000572d540221 */ /* 0x000fe20000010100 */
[----:B------:R-:W-:Y:S01]  /*1550*/  @!P0 FADD.FTZ R87, R87, -R0 ;  /* 0x8000000057578221 */ /* 0x000fe20000010000 */
[----:B------:R-:W-:Y:S01]  /*1560*/  @P0 FADD.FTZ R86, -R43, R89 ;  /* 0x000000592b560221 */ /* 0x000fe20000010100 */
[----:B--2---:R-:W-:Y:S01]  /*1570*/  @P0 FMUL.FTZ R82, R82, R71 ;  /* 0x0000004752520220 */ /* 0x004fe20000410000 */
[----:B0-----:R-:W-:Y:S01]  /*1580*/  @P0 FMUL.FTZ R83, R83, R10 ;  /* 0x0000000a53530220 */ /* 0x001fe20000410000 */
[C---:B------:R-:W-:Y:S01]  /*1590*/  @!P0 FMUL.FTZ R82, R122.reuse, R85 ;  /* 0x000000557a528220 */ /* 0x040fe20000410000 */
[----:B------:R-:W-:Y:S01]  /*15a0*/  @!P0 FMUL.FTZ R83, R122, R5 ;  /* 0x000000057a538220 */ /* 0x000fe20000410000 */
[----:B-1----:R-:W-:Y:S01]  /*15b0*/  @P0 FMUL.FTZ R84, R84, R215 ;  /* 0x000000d754540220 */ /* 0x002fe20000410000 */
[----:B------:R-:W-:Y:S01]  /*15c0*/  @P0 FADD.FTZ R85, -R42, R88 ;  /* 0x000000582a550221 */ /* 0x000fe20000010100 */
[--C-:B------:R-:W-:Y:S01]  /*15d0*/  @!P0 FADD.FTZ R5, R88, -R0.reuse ;  /* 0x8000000058058221 */ /* 0x100fe20000010000 */
[----:B------:R-:W-:Y:S01]  /*15e0*/  @!P0 FMUL.FTZ R84, R122, R87 ;  /* 0x000000577a548220 */ /* 0x000fe20000410000 */
[----:B---3--:R-:W-:Y:S01]  /*15f0*/  @P0 FMUL.FTZ R86, R86, R7 ;  /* 0x0000000756560220 */ /* 0x008fe20000410000 */
[----:B------:R-:W-:Y:S01]  /*1600*/  @P0 FADD.FTZ R88, -R41, R93 ;  /* 0x0000005d29580221 */ /* 0x000fe20000010100 */
[----:B------:R-:W-:Y:S01]  /*1610*/  @!P0 FADD.FTZ R89, R89, -R0 ;  /* 0x8000000059598221 */ /* 0x000fe20000010000 */
[----:B------:R-:W-:Y:S01]  /*1620*/  @P0 FADD.FTZ R87, -R40, R92 ;  /* 0x0000005c28570221 */ /* 0x000fe20000010100 */
[--C-:B------:R-:W-:Y:S01]  /*1630*/  @!P0 FADD.FTZ R7, R92, -R0.reuse ;  /* 0x800000005c078221 */ /* 0x100fe20000010000 */
[----:B------:R-:W-:Y:S01]  /*1640*/  @!P0 FADD.FTZ R93, R93, -R0 ;  /* 0x800000005d5d8221 */ /* 0x000fe20000010000 */
[----:B------:R-:W-:Y:S01]  /*1650*/  FMUL.FTZ R0, R38, R94 ;  /* 0x0000005e26007220 */ /* 0x000fe20000410000 */
[----:B----4-:R-:W-:Y:S01]  /*1660*/  @P0 FMUL.FTZ R85, R85, R4 ;  /* 0x0000000455550220 */ /* 0x010fe20000410000 */
[----:B------:R-:W-:Y:S01]  /*1670*/  @P0 FMUL.FTZ R87, R87, R6 ;  /* 0x0000000657570220 */ /* 0x000fe20000410000 */
[----:B------:R-:W-:Y:S01]  /*1680*/  @!P0 FMUL.FTZ R77, R122, R9 ;  /* 0x000000097a4d8220 */ /* 0x000fe20000410000 */
[----:B------:R-:W-:Y:S01]  /*1690*/  FMUL.FTZ R217, R39, R95 ;  /* 0x0000005f27d97220 */ /* 0x000fe20000410000 */
[----:B------:R-:W-:Y:S01]  /*16a0*/  FADD.FTZ R4, RZ, R0 ;  /* 0x00000000ff047221 */ /* 0x000fe20000010000 */
[----:B------:R-:W-:Y:S01]  /*16b0*/  FFMA.FTZ R6, R0, R213, RZ ;  /* 0x000000d500067223 */ /* 0x000fe200000100ff */
[----:B------:R-:W0:Y:S01]  /*16c0*/  @P0 MUFU.RCP R9, R3 ;  /* 0x0000000300090308 */ /* 0x000e220000001000 */
        /* <DEDUP_REMOVED lines=53> */
[C---:B------:R-:W-:Y:S01]  /*1a20*/  @!P0 FMUL.FTZ R85, R122.reuse, R5 ;  /* 0x000000057a558220 */ /* 0x040fe20000410000 */
        /* <DEDUP_REMOVED lines=121> */
.L_x_4181:
        /* <DEDUP_REMOVED lines=70> */
[----:B------:R-:W-:Y:S01]  /*2620*/  FADD.FTZ R105, R105, -R212 ;  /* 0x800000d469697221 */ /* 0x000fe20000010000 */
[C---:B------:R-:W-:Y:S01]  /*2630*/  FMUL.FTZ R95, R122.reuse, R97 ;  /* 0x000000617a5f7220 */ /* 0x040fe20000410000 */
[C---:B------:R-:W-:Y:S01]  /*2640*/  FMUL.FTZ R94, R122.reuse, R215 ;  /* 0x000000d77a5e7220 */ /* 0x040fe20000410000 */
[----:B------:R-:W-:Y:S01]  /*2650*/  FADD.FTZ R221, R221, -R210 ;  /* 0x800000d2dddd7221 */ /* 0x000fe20000010000 */
[----:B------:R-:W-:Y:S01]  /*2660*/  FADD.FTZ R107, R107, -R72 ;  /* 0x800000486b6b7221 */ /* 0x000fe20000010000 */
[C---:B------:R-:W-:Y:S01]  /*2670*/  FMUL.FTZ R97, R122.reuse, R99 ;  /* 0x000000637a617220 */ /* 0x040fe20000410000 */
[----:B------:R-:W-:Y:S01]  /*2680*/  FMUL.FTZ R96, R122, R225 ;  /* 0x000000e17a607220 */ /* 0x000fe20000410000 */
[----:B------:R-:W-:Y:S01]  /*2690*/  FADD.FTZ R231, R108, -R73 ;  /* 0x800000496ce77221 */ /* 0x000fe20000010000 */
[----:B------:R-:W-:Y:S01]  /*26a0*/  FADD.FTZ R109, R109, -R74 ;  /* 0x8000004a6d6d7221 */ /* 0x000fe20000010000 */
[C---:B------:R-:W-:Y:S01]  /*26b0*/  FMUL.FTZ R99, R122.reuse, R101 ;  /* 0x000000657a637220 */ /* 0x040fe20000410000 */
[----:B------:R-:W-:Y:S01]  /*26c0*/  FMUL.FTZ R98, R122, R227 ;  /* 0x000000e37a627220 */ /* 0x000fe20000410000 */
[----:B0-----:R-:W-:-:S04]  /*26d0*/  IMAD.WIDE.U32 R6, R151, 0x8, R4 ;  /* 0x0000000897067825 */ /* 0x001fc800078e0004 */
        /* <DEDUP_REMOVED lines=8> */
[----:B------:R0:W-:Y:S03]  /*2760*/  STG.E.64 desc[UR6][R6.64], R92 ;  /* 0x0000005c06007986 */ /* 0x0001e6000c101b06 */
[C---:B------:R-:W-:Y:S01]  /*2770*/  FMUL.FTZ R103, R122.reuse, R105 ;  /* 0x000000697a677220 */ /* 0x040fe20000410000 */
[----:B------:R-:W-:Y:S01]  /*2780*/  FMUL.FTZ R102, R122, R219 ;  /* 0x000000db7a667220 */ /* 0x000fe20000410000 */
[----:B------:R-:W-:-:S04]  /*2790*/  IMAD.WIDE.U32 R70, R145, 0x8, R4 ;  /* 0x0000000891467825 */ /* 0x000fc800078e0004 */
[----:B------:R-:W-:Y:S01]  /*27a0*/  FADD.FTZ R237, R114, -R79 ;  /* 0x8000004f72ed7221 */ /* 0x000fe20000010000 */
[----:B------:R-:W-:Y:S01]  /*27b0*/  FADD.FTZ R115, R115, -R80 ;  /* 0x8000005073737221 */ /* 0x000fe20000010000 */
[----:B------:R0:W-:Y:S01]  /*27c0*/  STG.E.64 desc[UR6][R8.64], R94 ;  /* 0x0000005e08007986 */ /* 0x0001e2000c101b06 */
[----:B------:R-:W-:-:S04]  /*27d0*/  IMAD.WIDE.U32 R72, R143, 0x8, R4 ;  /* 0x000000088f487825 */ /* 0x000fc800078e0004 */
[C---:B------:R-:W-:Y:S01]  /*27e0*/  FMUL.FTZ R105, R122.reuse, R107 ;  /* 0x0000006b7a697220 */ /* 0x040fe20000410000 */
[----:B------:R-:W-:Y:S01]  /*27f0*/  FMUL.FTZ R104, R122, R221 ;  /* 0x000000dd7a687220 */ /* 0x000fe20000410000 */
[----:B------:R-:W-:Y:S01]  /*2800*/  FADD.FTZ R239, R116, -R81 ;  /* 0x8000005174ef7221 */ /* 0x000fe20000010000 */
[----:B------:R-:W-:-:S04]  /*2810*/  IMAD.WIDE.U32 R74, R141, 0x8, R4 ;  /* 0x000000088d4a7825 */ /* 0x000fc800078e0004 */
[----:B------:R-:W-:Y:S01]  /*2820*/  FADD.FTZ R117, R117, -R82 ;  /* 0x8000005275757221 */ /* 0x000fe20000010000 */
[----:B------:R0:W-:Y:S01]  /*2830*/  STG.E.64 desc[UR6][R10.64], R96 ;  /* 0x000000600a007986 */ /* 0x0001e2000c101b06 */
        /* <DEDUP_REMOVED lines=38> */
[----:B------:R-:W-:Y:S01]  /*2aa0*/  SEL R192, RZ, 0x1, P1 ;  /* 0x00000001ffc07807 */ /* 0x000fe20000800000 */
        /* <DEDUP_REMOVED lines=66> */
.L_x_4168:
[----:B------:R-:W0:Y:S01]  /*2ed0*/  S2UR UR4, SR_CTAID.X ;  /* 0x00000000000479c3 */ /* 0x000e220000002500 */
[----:B------:R-:W-:-:S07]  /*2ee0*/  LOP3.LUT R37, R188, 0x7f, RZ, 0xc0, !PT ;  /* 0x0000007fbc257812 */ /* 0x000fce00078ec0ff */
[----:B------:R-:W1:Y:S08]  /*2ef0*/  LDC.64 R86, c[0x0][0x270] ;  /* 0x00009c00ff567b82 */ /* 0x000e700000000a00 */
[----:B------:R-:W2:Y:S01]  /*2f00*/  LDC.64 R88, c[0x0][0x278] ;  /* 0x00009e00ff587b82 */ /* 0x000ea20000000a00 */
[----:B0-----:R-:W-:-:S05]  /*2f10*/  LEA.HI R188, R188, UR4, RZ, 0x19 ;  /* 0x00000004bcbc7c11 */ /* 0x001fca000f8fc8ff */
[----:B------:R-:W-:-:S04]  /*2f20*/  IMAD R37, R188, 0x780, R37 ;  /* 0x00000780bc257824 */ /* 0x000fc800078e0225 */
[C-C-:B-1----:R-:W-:Y:S01]  /*2f30*/  IMAD.WIDE.U32 R32, R37.reuse, 0x8, R86.reuse ;  /* 0x0000000825207825 */ /* 0x142fe200078e0056 */
[C---:B-----5:R-:W-:Y:S02]  /*2f40*/  IADD3 R41, R37.reuse, 0x80, RZ ;  /* 0x0000008025297810 */ /* 0x060fe40007ffe0ff */
        /* <DEDUP_REMOVED lines=73> */
.L_x_4169:
[----:B------:R-:W-:Y:S01]  /*33e0*/  HFMA2.MMA R96, -RZ, RZ, 0, 9.5367431640625e-07 ;  /* 0x00000010ff607435 */ /* 0x000fe200000001ff */
[----:B------:R-:W-:Y:S02]  /*33f0*/  MOV R94, R4 ;  /* 0x00000004005e7202 */ /* 0x000fe40000000f00 */
[----:B------:R-:W-:Y:S02]  /*3400*/  MOV R225, 0x1f ;  /* 0x0000001f00e17802 */ /* 0x000fe40000000f00 */
[----:B------:R-:W-:-:S07]  /*3410*/  MOV R91, 0xffffffff ;  /* 0xffffffff005b7802 */ /* 0x000fce0000000f00 */
[----:B------:R-:W-:Y:S05]  /*3420*/  WARPSYNC.COLLECTIVE R91, `(.L_x_4171) ;  /* 0x000000005b087348 */ /* 0x000fea0003c00000 */
[----:B------:R0:W1:Y:S02]  /*3430*/  SHFL.DOWN P3, R92, R94, R96, R225 ;  /* 0x080000605e5c7389 */ /* 0x00006400000600e1 */
[----:B01----:R-:W-:Y:S01]  /*3440*/  ENDCOLLECTIVE ;  /* 0x000000000000791b */ /* 0x003fe20003800000 */
.L_x_4171:
[----:B------:R-:W-:Y:S02]  /*3450*/  MOV R94, R5 ;  /* 0x00000005005e7202 */ /* 0x000fe40000000f00 */
[----:B------:R-:W-:-:S07]  /*3460*/  MOV R9, R92 ;  /* 0x0000005c00097202 */ /* 0x000fce0000000f00 */
[----:B------:R-:W-:Y:S05]  /*3470*/  WARPSYNC.COLLECTIVE R91, `(.L_x_4172) ;  /* 0x000000005b087348 */ /* 0x000fea0003c00000 */
[----:B------:R0:W1:Y:S02]  /*3480*/  SHFL.DOWN P3, R92, R94, R96, R225 ;  /* 0x080000605e5c7389 */ /* 0x00006400000600e1 */
[----:B01----:R-:W-:Y:S01]  /*3490*/  ENDCOLLECTIVE ;  /* 0x000000000000791b */ /* 0x003fe20003800000 */
.L_x_4172:
[----:B------:R-:W-:Y:S01]  /*34a0*/  FADD.FTZ R9, R4, R9 ;  /* 0x0000000904097221 */ /* 0x000fe20000010000 */
[----:B------:R-:W-:-:S04]  /*34b0*/  HFMA2.MMA R96, -RZ, RZ, 0, 4.76837158203125e-07 ;  /* 0x00000008ff607435 */ /* 0x000fc800000001ff */
[----:B------:R-:W-:Y:S02]  /*34c0*/  MOV R94, R9 ;  /* 0x00000009005e7202 */ /* 0x000fe40000000f00 */
[----:B------:R-:W-:-:S07]  /*34d0*/  MOV R8, R92 ;  /* 0x0000005c00087202 */ /* 0x000fce0000000f00 */
[----:B------:R-:W-:Y:S05]  /*34e0*/  WARPSYNC.COLLECTIVE R91, `(.L_x_4173) ;  /* 0x000000005b087348 */ /* 0x000fea0003c00000 */
[----:B------:R0:W1:Y:S02]  /*34f0*/  SHFL.DOWN P3, R92, R94, R96, R225 ;  /* 0x080000605e5c7389 */ /* 0x00006400000600e1 */
[----:B01----:R-:W-:Y:S01]  /*3500*/  ENDCOLLECTIVE ;  /* 0x000000000000791b */ /* 0x003fe20003800000 */
.L_x_4173:
[----:B------:R-:W-:-:S05]  /*3510*/  FADD.FTZ R8, R5, R8 ;  /* 0x0000000805087221 */ /* 0x000fca0000010000 */
[----:B------:R-:W-:Y:S02]  /*3520*/  MOV R94, R8 ;  /* 0x00000008005e7202 */ /* 0x000fe40000000f00 */
[----:B------:R-:W-:-:S07]  /*3530*/  MOV R10, R92 ;  /* 0x0000005c000a7202 */ /* 0x000fce0000000f00 */
[----:B------:R-:W-:Y:S05]  /*3540*/  WARPSYNC.COLLECTIVE R91, `(.L_x_4174) ;  /* 0x000000005b087348 */ /* 0x000fea0003c00000 */
[----:B------:R0:W1:Y:S02]  /*3550*/  SHFL.DOWN P3, R92, R94, R96, R225 ;  /* 0x080000605e5c7389 */ /* 0x00006400000600e1 */
[----:B01----:R-:W-:Y:S01]  /*3560*/  ENDCOLLECTIVE ;  /* 0x000000000000791b */ /* 0x003fe20003800000 */
.L_x_4174:
[----:B------:R-:W-:Y:S01]  /*3570*/  FADD.FTZ R10, R9, R10 ;  /* 0x0000000a090a7221 */ /* 0x000fe20000010000 */
[----:B------:R-:W-:-:S04]  /*3580*/  HFMA2.MMA R96, -RZ, RZ, 0, 2.384185791015625e-07 ;  /* 0x00000004ff607435 */ /* 0x000fc800000001ff */
[----:B------:R-:W-:Y:S02]  /*3590*/  MOV R94, R10 ;  /* 0x0000000a005e7202 */ /* 0x000fe40000000f00 */
[----:B------:R-:W-:-:S07]  /*35a0*/  MOV R11, R92 ;  /* 0x0000005c000b7202 */ /* 0x000fce0000000f00 */
[----:B------:R-:W-:Y:S05]  /*35b0*/  WARPSYNC.COLLECTIVE R91, `(.L_x_4175) ;  /* 0x000000005b087348 */ /* 0x000fea0003c00000 */
[----:B------:R0:W1:Y:S02]  /*35c0*/  SHFL.DOWN P3, R92, R94, R96, R225 ;  /* 0x080000605e5c7389 */ /* 0x00006400000600e1 */
[----:B01----:R-:W-:Y:S01]  /*35d0*/  ENDCOLLECTIVE ;  /* 0x000000000000791b */ /* 0x003fe20003800000 */
.L_x_4175:
[----:B------:R-:W-:-:S05]  /*35e0*/  FADD.FTZ R11, R8, R11 ;  /* 0x0000000b080b7221 */ /* 0x000fca0000010000 */
[----:B------:R-:W-:Y:S02]  /*35f0*/  MOV R94, R11 ;  /* 0x0000000b005e7202 */ /* 0x000fe40000000f00 */
[----:B------:R-:W-:-:S07]  /*3600*/  MOV R71, R92 ;  /* 0x0000005c00477202 */ /* 0x000fce0000000f00 */
[----:B------:R-:W-:Y:S05]  /*3610*/  WARPSYNC.COLLECTIVE R91, `(.L_x_4176) ;  /* 0x000000005b087348 */ /* 0x000fea0003c00000 */
[----:B------:R0:W1:Y:S02]  /*3620*/  SHFL.DOWN P3, R92, R94, R96, R225 ;  /* 0x080000605e5c7389 */ /* 0x00006400000600e1 */
[----:B01----:R-:W-:Y:S01]  /*3630*/  ENDCOLLECTIVE ;  /* 0x000000000000791b */ /* 0x003fe20003800000 */
.L_x_4176:
[----:B------:R-:W-:Y:S01]  /*3640*/  FADD.FTZ R71, R10, R71 ;  /* 0x000000470a477221 */ /* 0x000fe20000010000 */
[----:B------:R-:W-:-:S04]  /*3650*/  HFMA2.MMA R96, -RZ, RZ, 0, 1.1920928955078125e-07 ;  /* 0x00000002ff607435 */ /* 0x000fc800000001ff */
[----:B------:R-:W-:Y:S02]  /*3660*/  MOV R94, R71 ;  /* 0x00000047005e7202 */ /* 0x000fe40000000f00 */
[----:B------:R-:W-:-:S07]  /*3670*/  MOV R70, R92 ;  /* 0x0000005c00467202 */ /* 0x000fce0000000f00 */
[----:B------:R-:W-:Y:S05]  /*3680*/  WARPSYNC.COLLECTIVE R91, `(.L_x_4177) ;  /* 0x000000005b087348 */ /* 0x000fea0003c00000 */
[----:B------:R0:W1:Y:S02]  /*3690*/  SHFL.DOWN P3, R92, R94, R96, R225 ;  /* 0x080000605e5c7389 */ /* 0x00006400000600e1 */
[----:B01----:R-:W-:Y:S01]  /*36a0*/  ENDCOLLECTIVE ;  /* 0x000000000000791b */ /* 0x003fe20003800000 */
.L_x_4177:
[----:B------:R-:W-:-:S05]  /*36b0*/  FADD.FTZ R70, R11, R70 ;  /* 0x000000460b467221 */ /* 0x000fca0000010000 */
[----:B------:R-:W-:Y:S02]  /*36c0*/  MOV R94, R70 ;  /* 0x00000046005e7202 */ /* 0x000fe40000000f00 */
[----:B------:R-:W-:-:S07]  /*36d0*/  MOV R4, R92 ;  /* 0x0000005c00047202 */ /* 0x000fce0000000f00 */
[----:B------:R-:W-:Y:S05]  /*36e0*/  WARPSYNC.COLLECTIVE R91, `(.L_x_4178) ;  /* 0x000000005b087348 */ /* 0x000fea0003c00000 */
[----:B------:R0:W1:Y:S02]  /*36f0*/  SHFL.DOWN P3, R92, R94, R96, R225 ;  /* 0x080000605e5c7389 */ /* 0x00006400000600e1 */
[----:B01----:R-:W-:Y:S01]  /*3700*/  ENDCOLLECTIVE ;  /* 0x000000000000791b */ /* 0x003fe20003800000 */
.L_x_4178:
[----:B------:R-:W-:Y:S01]  /*3710*/  FADD.FTZ R4, R71, R4 ;  /* 0x0000000447047221 */ /* 0x000fe20000010000 */
[----:B------:R-:W-:-:S04]  /*3720*/  HFMA2.MMA R96, -RZ, RZ, 0, 5.9604644775390625e-08 ;  /* 0x00000001ff607435 */ /* 0x000fc800000001ff */
[----:B------:R-:W-:Y:S02]  /*3730*/  MOV R94, R4 ;  /* 0x00000004005e7202 */ /* 0x000fe40000000f00 */
[----:B------:R-:W-:-:S07]  /*3740*/  MOV R5, R92 ;  /* 0x0000005c00057202 */ /* 0x000fce0000000f00 */
[----:B------:R-:W-:Y:S05]  /*3750*/  WARPSYNC.COLLECTIVE R91, `(.L_x_4179) ;  /* 0x000000005b087348 */ /* 0x000fea0003c00000 */
[----:B------:R0:W1:Y:S02]  /*3760*/  SHFL.DOWN P3, R92, R94, R96, R225 ;  /* 0x080000605e5c7389 */ /* 0x00006400000600e1 */
[----:B01----:R-:W-:Y:S01]  /*3770*/  ENDCOLLECTIVE ;  /* 0x000000000000791b */ /* 0x003fe20003800000 */
.L_x_4179:
[----:B------:R-:W-:-:S05]  /*3780*/  FADD.FTZ R5, R70, R5 ;  /* 0x0000000546057221 */ /* 0x000fca0000010000 */
[----:B------:R-:W-:Y:S02]  /*3790*/  MOV R94, R5 ;  /* 0x00000005005e7202 */ /* 0x000fe40000000f00 */
[----:B------:R-:W-:-:S07]  /*37a0*/  MOV R9, R92 ;  /* 0x0000005c00097202 */ /* 0x000fce0000000f00 */
[----:B------:R-:W-:Y:S05]  /*37b0*/  WARPSYNC.COLLECTIVE R91, `(.L_x_4180) ;  /* 0x000000005b087348 */ /* 0x000fea0003c00000 */
[----:B------:R0:W1:Y:S02]  /*37c0*/  SHFL.DOWN P3, R92, R94, R96, R225 ;  /* 0x080000605e5c7389 */ /* 0x00006400000600e1 */
[----:B01----:R-:W-:Y:S01]  /*37d0*/  ENDCOLLECTIVE ;  /* 0x000000000000791b */ /* 0x003fe20003800000 */
.L_x_4180:
[----:B------:R-:W-:Y:S01]  /*37e0*/  MOV R8, R92 ;  /* 0x0000005c00087202 */ /* 0x000fe20000000f00 */
[----:B------:R-:W-:Y:S06]  /*37f0*/  BRA `(.L_x_4181) ;  /* 0xffffffe800707947 */ /* 0x000fec000383ffff */
.L_x_4182:
        /* <DEDUP_REMOVED lines=16> */
.L_x_5573:


//--------------------- .text._ZN10layer_norm22ln_bwd_finalize_kernelINS_22Kernel_traits_finalizeILj3072E13__nv_bfloat16fS2_fjLj1024ELj4ENS_18Kernel_traits_baseILj3072ES2_fS2_fjLj1024EEEEEEEvNS_9BwdParamsE --------------------------
	.section	.text._ZN10layer_norm22ln_bwd_finalize_kernelINS_22Kernel_traits_finalizeILj3072E13__nv_bfloat16fS2_fjLj1024ELj4ENS_18Kernel_traits_baseILj3072ES2_fS2_fjLj1024EEEEEEEvNS_9BwdParamsE,"ax",@progbits
	.align	128
        .global         _ZN10layer_norm22ln_bwd_finalize_kernelINS_22Kernel_traits_finalizeILj3072E13__nv_bfloat16fS2_fjLj1024ELj4ENS_18Kernel_traits_baseILj3072ES2_fS2_fjLj1024EEEEEEEvNS_9BwdParamsE
        .type           _ZN10layer_norm22ln_bwd_finalize_kernelINS_22Kernel_traits_finalizeILj3072E13__nv_bfloat16fS2_fjLj1024ELj4ENS_18Kernel_traits_baseILj3072ES2_fS2_fjLj1024EEEEEEEvNS_9BwdParamsE,@function
        .size           _ZN10layer_norm22ln_bwd_finalize_kernelINS_22Kernel_traits_finalizeILj3072E13__nv_bfloat16fS2_fjLj1024ELj4ENS_18Kernel_traits_baseILj3072ES2_fS2_fjLj1024EEEEEEEvNS_9BwdParamsE,(.L_x_5574 - _ZN10layer_norm22ln_bwd_finalize_kernelINS_22Kernel_traits_finalizeILj3072E13__nv_bfloat16fS2_fjLj1024ELj4ENS_18Kernel_traits_baseILj3072ES2_fS2_fjLj1024EEEEEEEvNS_9BwdParamsE)
        .other          _ZN10layer_norm22ln_bwd_finalize_kernelINS_22Kernel_traits_finalizeILj3072E13__nv_bfloat16fS2_fjLj1024ELj4ENS_18Kernel_traits_baseILj3072ES2_fS2_fjLj1024EEEEEEEvNS_9BwdParamsE,@"STO_CUDA_ENTRY STV_DEFAULT"
_ZN10layer_norm22ln_bwd_finalize_kernelINS_22Kernel_traits_finalizeILj3072E13__nv_bfloat16fS2_fjLj1024ELj4ENS_18Kernel_traits_baseILj3072ES2_fS2_fjLj1024EEEEEEEvNS_9BwdParamsE:
.text._ZN10layer_norm22ln_bwd_finalize_kernelINS_22Kernel_traits_finalizeILj3072E13__nv_bfloat16fS2_fjLj1024ELj4ENS_18Kernel_traits_baseILj3072ES2_fS2_fjLj1024EEEEEEEvNS_9BwdParamsE:
        /* <DEDUP_REMOVED lines=25> */
.L_x_4194:
        /* <DEDUP_REMOVED lines=28> */
.L_x_4187:
        /* <DEDUP_REMOVED lines=33> */
.L_x_4186:
[----:B------:R-:W-:Y:S05]  /*0560*/  BSYNC B1 ;  /* 0x0000000000017941 */ /* 0x000fea0003800000 */
.L_x_4185:
        /* <DEDUP_REMOVED lines=23> */
.L_x_4189:
[----:B------:R-:W-:Y:S05]  /*06e0*/  BSYNC B1 ;  /* 0x0000000000017941 */ /* 0x000fea0003800000 */
.L_x_4188:
        /* <DEDUP_REMOVED lines=11> */
.L_x_4184:
[----:B------:R-:W-:Y:S05]  /*07a0*/  BSYNC B0 ;  /* 0x0000000000007941 */ /* 0x000fea0003800000 */
.L_x_4183:
        /* <DEDUP_REMOVED lines=29> */
.L_x_4205:
[----:B------:R-:W-:Y:S01]  /*0980*/  @!P1 SHF.R.U32.HI R12, RZ, 0x3, R0 ;  /* 0x00000003ff0c9819 */ /* 0x000fe20000011600 */
[----:B---3--:R-:W-:Y:S01]  /*0990*/  FADD.FTZ R14, R9, R14 ;  /* 0x0000000e090e7221 */ /* 0x008fe20000010000 */
[----:B--2---:R-:W-:Y:S02]  /*09a0*/  FADD.FTZ R11, R10, R11 ;  /* 0x0000000b0a0b7221 */ /* 0x004fe40000010000 */
[----:B------:R-:W-:-:S05]  /*09b0*/  @!P1 LOP3.LUT R12, R12, 0x1ffffffc, RZ, 0xc0, !PT ;  /* 0x1ffffffc0c0c9812 */ /* 0x000fca00078ec0ff */
[----:B------:R2:W-:Y:S04]  /*09c0*/  @!P1 STS [R12+UR4+0x2000], R14 ;  /* 0x0020000e0c009988 */ /* 0x0005e80008000804 */
[----:B------:R2:W-:Y:S02]  /*09d0*/  @!P1 STS [R12+UR4+0x2080], R11 ;  /* 0x0020800b0c009988 */ /* 0x0005e40008000804 */
.L_x_4190:
        /* <DEDUP_REMOVED lines=14> */
.L_x_4193:
[----:B------:R-:W-:Y:S05]  /*0ac0*/  BSYNC B0 ;  /* 0x0000000000007941 */ /* 0x000fea0003800000 */
.L_x_4192:
[C---:B------:R-:W-:Y:S02]  /*0ad0*/  ISETP.GT.U32.AND P1, PT, R3.reuse, -0xc01, PT ;  /* 0xfffff3ff0300780c */ /* 0x040fe40003f24070 */
[----:B------:R-:W-:Y:S02]  /*0ae0*/  IADD3 R3, R3, 0xc00, RZ ;  /* 0x00000c0003037810 */ /* 0x000fe40007ffe0ff */
[----:B------:R-:W-:-:S09]  /*0af0*/  IADD3 R5, R5, 0x600, RZ ;  /* 0x0000060005057810 */ /* 0x000fd20007ffe0ff */
[----:B------:R-:W-:Y:S05]  /*0b00*/  @P1 BRA `(.L_x_4194) ;  /* 0xfffffff400a01947 */ /* 0x000fea000383ffff */
[----:B------:R-:W-:Y:S05]  /*0b10*/  EXIT ;  /* 0x000000000000794d */ /* 0x000fea0003800000 */
.L_x_4191:
[----:B------:R-:W-:Y:S01]  /*0b20*/  HFMA2.MMA R19, -RZ, RZ, 0, 5.9604644775390625e-08 ;  /* 0x00000001ff137435 */ /* 0x000fe200000001ff */
[----:B---3--:R-:W-:Y:S01]  /*0b30*/  IMAD.MOV.U32 R20, RZ, RZ, R10 ;  /* 0x000000ffff147224 */ /* 0x008fe200078e000a */
[----:B------:R-:W-:Y:S02]  /*0b40*/  MOV R22, 0x1f ;  /* 0x0000001f00167802 */ /* 0x000fe40000000f00 */
[----:B------:R-:W-:-:S07]  /*0b50*/  MOV R17, 0xffffffff ;  /* 0xffffffff00117802 */ /* 0x000fce0000000f00 */
[----:B012---:R-:W-:Y:S05]  /*0b60*/  WARPSYNC.COLLECTIVE R17, `(.L_x_4195) ;  /* 0x0000000011087348 */ /* 0x007fea0003c00000 */
[----:B------:R3:W4:Y:S02]  /*0b70*/  SHFL.BFLY P2, R18, R20, R19, R22 ;  /* 0x0c00001314127389 */ /* 0x0007240000040016 */
[----:B01234-:R-:W-:Y:S01]  /*0b80*/  ENDCOLLECTIVE ;  /* 0x000000000000791b */ /* 0x01ffe20003800000 */
.L_x_4195:
[----:B------:R-:W-:Y:S01]  /*0b90*/  HFMA2.MMA R19, -RZ, RZ, 0, 1.1920928955078125e-07 ;  /* 0x00000002ff137435 */ /* 0x000fe200000001ff */
[----:B------:R-:W-:-:S04]  /*0ba0*/  IMAD.MOV.U32 R11, RZ, RZ, R18 ;  /* 0x000000ffff0b7224 */ /* 0x000fc800078e0012 */
[----:B------:R-:W-:-:S05]  /*0bb0*/  FADD.FTZ R11, R10, R11 ;  /* 0x0000000b0a0b7221 */ /* 0x000fca0000010000 */
[----:B------:R-:W-:-:S07]  /*0bc0*/  MOV R20, R11 ;  /* 0x0000000b00147202 */ /* 0x000fce0000000f00 */
[----:B------:R-:W-:Y:S05]  /*0bd0*/  WARPSYNC.COLLECTIVE R17, `(.L_x_4196) ;  /* 0x0000000011087348 */ /* 0x000fea0003c00000 */
[----:B------:R0:W1:Y:S02]  /*0be0*/  SHFL.BFLY P2, R18, R20, R19, R22 ;  /* 0x0c00001314127389 */ /* 0x0000640000040016 */
[----:B01----:R-:W-:Y:S01]  /*0bf0*/  ENDCOLLECTIVE ;  /* 0x000000000000791b */ /* 0x003fe20003800000 */
.L_x_4196:
[----:B------:R-:W-:Y:S01]  /*0c00*/  HFMA2.MMA R19, -RZ, RZ, 0, 2.384185791015625e-07 ;  /* 0x00000004ff137435 */ /* 0x000fe200000001ff */
[----:B------:R-:W-:-:S05]  /*0c10*/  MOV R12, R18 ;  /* 0x00000012000c7202 */ /* 0x000fca0000000f00 */
[----:B------:R-:W-:-:S04]  /*0c20*/  FADD.FTZ R12, R11, R12 ;  /* 0x0000000c0b0c7221 */ /* 0x000fc80000010000 */
[----:B------:R-:W-:-:S07]  /*0c30*/  IMAD.MOV.U32 R20, RZ, RZ, R12 ;  /* 0x000000ffff147224 */ /* 0x000fce00078e000c */
[----:B------:R-:W-:Y:S05]  /*0c40*/  WARPSYNC.COLLECTIVE R17, `(.L_x_4197) ;  /* 0x0000000011087348 */ /* 0x000fea0003c00000 */
[----:B------:R0:W1:Y:S02]  /*0c50*/  SHFL.BFLY P2, R18, R20, R19, R22 ;  /* 0x0c00001314127389 */ /* 0x0000640000040016 */
[----:B01----:R-:W-:Y:S01]  /*0c60*/  ENDCOLLECTIVE ;  /* 0x000000000000791b */ /* 0x003fe20003800000 */
.L_x_4197:
[----:B------:R-:W-:Y:S01]  /*0c70*/  IMAD.MOV.U32 R19, RZ, RZ, 0x8 ;  /* 0x00000008ff137424 */ /* 0x000fe200078e00ff */
[----:B------:R-:W-:-:S05]  /*0c80*/  MOV R13, R18 ;  /* 0x00000012000d7202 */ /* 0x000fca0000000f00 */
[----:B------:R-:W-:-:S05]  /*0c90*/  FADD.FTZ R13, R12, R13 ;  /* 0x0000000d0c0d7221 */ /* 0x000fca0000010000 */
[----:B------:R-:W-:-:S07]  /*0ca0*/  MOV R20, R13 ;  /* 0x0000000d00147202 */ /* 0x000fce0000000f00 */
[----:B------:R-:W-:Y:S05]  /*0cb0*/  WARPSYNC.COLLECTIVE R17, `(.L_x_4198) ;  /* 0x0000000011087348 */ /* 0x000fea0003c00000 */
[----:B------:R0:W1:Y:S02]  /*0cc0*/  SHFL.BFLY P2, R18, R20, R19, R22 ;  /* 0x0c00001314127389 */ /* 0x0000640000040016 */
[----:B01----:R-:W-:Y:S01]  /*0cd0*/  ENDCOLLECTIVE ;  /* 0x000000000000791b */ /* 0x003fe20003800000 */
.L_x_4198:
[----:B------:R-:W-:Y:S01]  /*0ce0*/  HFMA2.MMA R19, -RZ, RZ, 0, 9.5367431640625e-07 ;  /* 0x00000010ff137435 */ /* 0x000fe200000001ff */
[----:B------:R-:W-:-:S05]  /*0cf0*/  MOV R10, R18 ;  /* 0x00000012000a7202 */ /* 0x000fca0000000f00 */
[----:B------:R-:W-:-:S05]  /*0d00*/  FADD.FTZ R10, R13, R10 ;  /* 0x0000000a0d0a7221 */ /* 0x000fca0000010000 */
[----:B------:R-:W-:-:S07]  /*0d10*/  MOV R20, R10 ;  /* 0x0000000a00147202 */ /* 0x000fce0000000f00 */
[----:B------:R-:W-:Y:S05]  /*0d20*/  WARPSYNC.COLLECTIVE R17, `(.L_x_4199) ;  /* 0x0000000011087348 */ /* 0x000fea0003c00000 */
[----:B------:R0:W1:Y:S02]  /*0d30*/  SHFL.BFLY P2, R18, R20, R19, R22 ;  /* 0x0c00001314127389 */ /* 0x0000640000040016 */
[----:B01----:R-:W-:Y:S01]  /*0d40*/  ENDCOLLECTIVE ;  /* 0x000000000000791b */ /* 0x003fe20003800000 */
.L_x_4199:
[----:B------:R-:W-:Y:S01]  /*0d50*/  HFMA2.MMA R19, -RZ, RZ, 0, 5.9604644775390625e-08 ;  /* 0x00000001ff137435 */ /* 0x000fe200000001ff */
[----:B------:R-:W-:Y:S01]  /*0d60*/  MOV R20, R9 ;  /* 0x0000000900147202 */ /* 0x000fe20000000f00 */
[----:B------:R-:W-:-:S09]  /*0d70*/  IMAD.MOV.U32 R11, RZ, RZ, R18 ;  /* 0x000000ffff0b7224 */ /* 0x000fd200078e0012 */
[----:B------:R-:W-:Y:S05]  /*0d80*/  WARPSYNC.COLLECTIVE R17, `(.L_x_4200) ;  /* 0x0000000011087348 */ /* 0x000fea0003c00000 */
[----:B------:R0:W1:Y:S02]  /*0d90*/  SHFL.BFLY P2, R18, R20, R19, R22 ;  /* 0x0c00001314127389 */ /* 0x0000640000040016 */
[----:B01----:R-:W-:Y:S01]  /*0da0*/  ENDCOLLECTIVE ;  /* 0x000000000000791b */ /* 0x003fe20003800000 */
.L_x_4200:
[----:B------:R-:W-:Y:S01]  /*0db0*/  HFMA2.MMA R19, -RZ, RZ, 0, 1.1920928955078125e-07 ;  /* 0x00000002ff137435 */ /* 0x000fe200000001ff */
[----:B------:R-:W-:-:S05]  /*0dc0*/  MOV R12, R18 ;  /* 0x00000012000c7202 */ /* 0x000fca0000000f00 */
[----:B------:R-:W-:-:S04]  /*0dd0*/  FADD.FTZ R14, R9, R12 ;  /* 0x0000000c090e7221 */ /* 0x000fc80000010000 */
[----:B------:R-:W-:-:S07]  /*0de0*/  IMAD.MOV.U32 R20, RZ, RZ, R14 ;  /* 0x000000ffff147224 */ /* 0x000fce00078e000e */
[----:B------:R-:W-:Y:S05]  /*0df0*/  WARPSYNC.COLLECTIVE R17, `(.L_x_4201) ;  /* 0x0000000011087348 */ /* 0x000fea0003c00000 */
[----:B------:R0:W1:Y:S02]  /*0e00*/  SHFL.BFLY P2, R18, R20, R19, R22 ;  /* 0x0c00001314127389 */ /* 0x0000640000040016 */
[----:B01----:R-:W-:Y:S01]  /*0e10*/  ENDCOLLECTIVE ;  /* 0x000000000000791b */ /* 0x003fe20003800000 */
.L_x_4201:
[----:B------:R-:W-:Y:S01]  /*0e20*/  IMAD.MOV.U32 R19, RZ, RZ, 0x4 ;  /* 0x00000004ff137424 */ /* 0x000fe200078e00ff */
[----:B------:R-:W-:-:S05]  /*0e30*/  MOV R13, R18 ;  /* 0x00000012000d7202 */ /* 0x000fca0000000f00 */
[----:B------:R-:W-:-:S05]  /*0e40*/  FADD.FTZ R15, R14, R13 ;  /* 0x0000000d0e0f7221 */ /* 0x000fca0000010000 */
[----:B------:R-:W-:-:S07]  /*0e50*/  MOV R20, R15 ;  /* 0x0000000f00147202 */ /* 0x000fce0000000f00 */
[----:B------:R-:W-:Y:S05]  /*0e60*/  WARPSYNC.COLLECTIVE R17, `(.L_x_4202) ;  /* 0x0000000011087348 */ /* 0x000fea0003c00000 */
[----:B------:R0:W1:Y:S02]  /*0e70*/  SHFL.BFLY P2, R18, R20, R19, R22 ;  /* 0x0c00001314127389 */ /* 0x0000640000040016 */
[----:B01----:R-:W-:Y:S01]  /*0e80*/  ENDCOLLECTIVE ;  /* 0x000000000000791b */ /* 0x003fe20003800000 */
.L_x_4202:
[----:B------:R-:W-:Y:S01]  /*0e90*/  HFMA2.MMA R19, -RZ, RZ, 0, 4.76837158203125e-07 ;  /* 0x00000008ff137435 */ /* 0x000fe200000001ff */
[----:B------:R-:W-:-:S05]  /*0ea0*/  MOV R16, R18 ;  /* 0x0000001200107202 */ /* 0x000fca0000000f00 */
[----:B------:R-:W-:-:S05]  /*0eb0*/  FADD.FTZ R16, R15, R16 ;  /* 0x000000100f107221 */ /* 0x000fca0000010000 */
[----:B------:R-:W-:-:S07]  /*0ec0*/  MOV R20, R16 ;  /* 0x0000001000147202 */ /* 0x000fce0000000f00 */
[----:B------:R-:W-:Y:S05]  /*0ed0*/  WARPSYNC.COLLECTIVE R17, `(.L_x_4203) ;  /* 0x0000000011087348 */ /* 0x000fea0003c00000 */
[----:B------:R0:W1:Y:S02]  /*0ee0*/  SHFL.BFLY P2, R18, R20, R19, R22 ;  /* 0x0c00001314127389 */ /* 0x0000640000040016 */
[----:B01----:R-:W-:Y:S01]  /*0ef0*/  ENDCOLLECTIVE ;  /* 0x000000000000791b */ /* 0x003fe20003800000 */
.L_x_4203:
[----:B------:R-:W-:Y:S01]  /*0f00*/  HFMA2.MMA R19, -RZ, RZ, 0, 9.5367431640625e-07 ;  /* 0x00000010ff137435 */ /* 0x000fe200000001ff */
[----:B------:R-:W-:-:S04]  /*0f10*/  IMAD.MOV.U32 R9, RZ, RZ, R18 ;  /* 0x000000ffff097224 */ /* 0x000fc800078e0012 */
[----:B------:R-:W-:-:S05]  /*0f20*/  FADD.FTZ R9, R16, R9 ;  /* 0x0000000910097221 */ /* 0x000fca0000010000 */
[----:B------:R-:W-:-:S07]  /*0f30*/  MOV R20, R9 ;  /* 0x0000000900147202 */ /* 0x000fce0000000f00 */
[----:B------:R-:W-:Y:S05]  /*0f40*/  WARPSYNC.COLLECTIVE R17, `(.L_x_4204) ;  /* 0x0000000011087348 */ /* 0x000fea0003c00000 */
[----:B------:R0:W1:Y:S02]  /*0f50*/  SHFL.BFLY P2, R18, R20, R19, R22 ;  /* 0x0c00001314127389 */ /* 0x0000640000040016 */
[----:B01----:R-:W-:Y:S01]  /*0f60*/  ENDCOLLECTIVE ;  /* 0x000000000000791b */ /* 0x003fe20003800000 */
.L_x_4204:
[----:B------:R-:W-:Y:S01]  /*0f70*/  MOV R14, R18 ;  /* 0x00000012000e7202 */ /* 0x000fe20000000f00 */
[----:B------:R-:W-:Y:S06]  /*0f80*/  BRA `(.L_x_4205) ;  /* 0xfffffff8007c7947 */ /* 0x000fec000383ffff */
.L_x_4206:
        /* <DEDUP_REMOVED lines=15> */
.L_x_5574:


//--------------------- .text._ZN10layer_norm13ln_bwd_kernelINS_13Kernel_traitsI13__nv_bfloat16fS2_fjLj3072ELj1ELj1ELj4ELj16ENS_18Kernel_traits_baseILj3072ES2_fS2_fjLj128EEEEEEEvNS_9BwdParamsE --------------------------
	.section	.text._ZN10layer_norm13ln_bwd_kernelINS_13Kernel_traitsI13__nv_bfloat16fS2_fjLj3072ELj1ELj1ELj4ELj16ENS_18Kernel_traits_baseILj3072ES2_fS2_fjLj128EEEEEEEvNS_9BwdParamsE,"ax",@progbits
	.align	128
        .global         _ZN10layer_norm13ln_bwd_kernelINS_13Kernel_traitsI13__nv_bfloat16fS2_fjLj3072ELj1ELj1ELj4ELj16ENS_18Kernel_traits_baseILj3072ES2_fS2_fjLj128EEEEEEEvNS_9BwdParamsE
        .type           _ZN10layer_norm13ln_bwd_kernelINS_13Kernel_traitsI13__nv_bfloat16fS2_fjLj3072ELj1ELj1ELj4ELj16ENS_18Kernel_traits_baseILj3072ES2_fS2_fjLj128EEEEEEEvNS_9BwdParamsE,@function
        .size           _ZN10layer_norm13ln_bwd_kernelINS_13Kernel_traitsI13__nv_bfloat16fS2_fjLj3072ELj1ELj1ELj4ELj16ENS_18Kernel_traits_baseILj3072ES2_fS2_fjLj128EEEEEEEvNS_9BwdParamsE,(.L_x_5575 - _ZN10layer_norm13ln_bwd_kernelINS_13Kernel_traitsI13__nv_bfloat16fS2_fjLj3072ELj1ELj1ELj4ELj16ENS_18Kernel_traits_baseILj3072ES2_fS2_fjLj128EEEEEEEvNS_9BwdParamsE)
        .other          _ZN10layer_norm13ln_bwd_kernelINS_13Kernel_traitsI13__nv_bfloat16fS2_fjLj3072ELj1ELj1ELj4ELj16ENS_18Kernel_traits_baseILj3072ES2_fS2_fjLj128EEEEEEEvNS_9BwdParamsE,@"STO_CUDA_ENTRY STV_DEFAULT"
_ZN10layer_norm13ln_bwd_kernelINS_13Kernel_traitsI13__nv_bfloat16fS2_fjLj3072ELj1ELj1ELj4ELj16ENS_18Kernel_traits_baseILj3072ES2_fS2_fjLj128EEEEEEEvNS_9BwdParamsE:
.text._ZN10layer_norm13ln_bwd_kernelINS_13Kernel_traitsI13__nv_bfloat16fS2_fjLj3072ELj1ELj1ELj4ELj16ENS_18Kernel_traits_baseILj3072ES2_fS2_fjLj128EEEEEEEvNS_9BwdParamsE:
        /* <DEDUP_REMOVED lines=46> */
[----:B-1----:R-:W-:Y:S02]  /*02e0*/  CS2R R4, SRZ ;  /* 0x0000000000047805 */ /* 0x002fe4000001ff00 */
[----:B------:R-:W-:Y:S02]  /*02f0*/  CS2R R40, SRZ ;  /* 0x0000000000287805 */ /* 0x000fe4000001ff00 */
        /* <DEDUP_REMOVED lines=8> */
[----:B------:R0:W4:Y:S01]  /*0380*/  LDG.E.64 R14, desc[UR6][R2.64+0x1400] ;  /* 0x00140006020e7981 */ /* 0x000122000c1e1b00 */
[----:B------:R-:W1:Y:S01]  /*0390*/  S2UR UR5, SR_CgaCtaId ;  /* 0x00000000000579c3 */ /* 0x000e620000008800 */
[----:B------:R-:W-:Y:S01]  /*03a0*/  UMOV UR4, 0x400 ;  /* 0x0000040000047882 */ /* 0x000fe20000000000 */
[C---:B-----5:R-:W-:Y:S01]  /*03b0*/  SHF.R.U64 R124, R120.reuse, 0x10, R121 ;  /* 0x00000010787c7819 */ /* 0x060fe20000001279 */
[----:B------:R-:W-:Y:S01]  /*03c0*/  HFMA2.MMA R135, -RZ, RZ, 0, 5.9604644775390625e-08 ;  /* 0x00000001ff877435 */ /* 0x000fe200000001ff */
[----:B------:R-:W-:Y:S01]  /*03d0*/  SHF.L.U32 R125, R120, 0x10, RZ ;  /* 0x00000010787d7819 */ /* 0x000fe200000006ff */
[----:B------:R-:W-:Y:S01]  /*03e0*/  HFMA2.MMA R72, -RZ, RZ, 0, 0 ;  /* 0x00000000ff487435 */ /* 0x000fe200000001ff */
[C---:B------:R-:W-:Y:S01]  /*03f0*/  SHF.R.U64 R116, R112.reuse, 0x10, R113 ;  /* 0x0000001070747819 */ /* 0x040fe20000001271 */
[----:B------:R-:W-:Y:S01]  /*0400*/  HFMA2.MMA R75, -RZ, RZ, 0, 0 ;  /* 0x00000000ff4b7435 */ /* 0x000fe200000001ff */
        /* <DEDUP_REMOVED lines=10> */
[C---:B------:R-:W-:Y:S02]  /*04b0*/  SHF.R.U64 R80, R100.reuse, 0x10, R101 ;  /* 0x0000001064507819 */ /* 0x040fe40000001265 */
[----:B------:R-:W-:Y:S02]  /*04c0*/  CS2R R20, SRZ ;  /* 0x0000000000147805 */ /* 0x000fe4000001ff00 */
[----:B------:R-:W-:-:S02]  /*04d0*/  SHF.L.U32 R103, R100, 0x10, RZ ;  /* 0x0000001064677819 */ /* 0x000fc400000006ff */
[----:B------:R-:W-:Y:S02]  /*04e0*/  CS2R R18, SRZ ;  /* 0x0000000000127805 */ /* 0x000fe4000001ff00 */
[C---:B------:R-:W-:Y:S02]  /*04f0*/  SHF.R.U64 R76, R92.reuse, 0x10, R93 ;  /* 0x000000105c4c7819 */ /* 0x040fe4000000125d */
[----:B------:R-:W-:Y:S01]  /*0500*/  CS2R R16, SRZ ;  /* 0x0000000000107805 */ /* 0x000fe2000001ff00 */
[----:B-1----:R-:W-:Y:S01]  /*0510*/  ULEA UR4, UR5, UR4, 0x18 ;  /* 0x0000000405047291 */ /* 0x002fe2000f8ec03f */
[----:B------:R-:W-:Y:S02]  /*0520*/  SHF.L.U32 R99, R92, 0x10, RZ ;  /* 0x000000105c637819 */ /* 0x000fe400000006ff */
        /* <DEDUP_REMOVED lines=9> */
[----:B------:R-:W-:Y:S02]  /*05c0*/  SHF.R.U32.HI R78, RZ, 0x10, R101 ;  /* 0x00000010ff4e7819 */ /* 0x000fe40000011665 */
[----:B------:R-:W-:Y:S02]  /*05d0*/  CS2R R66, SRZ ;  /* 0x0000000000427805 */ /* 0x000fe4000001ff00 */
[----:B------:R-:W-:Y:S02]  /*05e0*/  SHF.R.U32.HI R74, RZ, 0x10, R93 ;  /* 0x00000010ff4a7819 */ /* 0x000fe4000001165d */
        /* <DEDUP_REMOVED lines=8> */
[----:B------:R-:W-:Y:S02]  /*0670*/  MOV R32, RZ ;  /* 0x000000ff00207202 */ /* 0x000fe40000000f00 */
        /* <DEDUP_REMOVED lines=56> */
.L_x_4209:
[----:B0-----:R-:W0:Y:S01]  /*0a00*/  @P0 LDC.64 R36, c[0x0][0x228] ;  /* 0x00008a00ff240b82 */ /* 0x001e220000000a00 */
[----:B------:R-:W-:-:S05]  /*0a10*/  LOP3.LUT R38, R33, 0x7f, RZ, 0xc0, !PT ;  /* 0x0000007f21267812 */ /* 0x000fca00078ec0ff */
[----:B------:R-:W-:Y:S02]  /*0a20*/  IMAD R133, R127, 0x300, R38 ;  /* 0x000003007f857824 */ /* 0x000fe400078e0226 */
[----:B------:R-:W1:Y:S08]  /*0a30*/  @P0 LDC.64 R40, c[0x0][0x228] ;  /* 0x00008a00ff280b82 */ /* 0x000e700000000a00 */
[----:B------:R-:W2:Y:S01]  /*0a40*/  @P0 LDC.64 R44, c[0x0][0x228] ;  /* 0x00008a00ff2c0b82 */ /* 0x000ea20000000a00 */
[----:B------:R-:W-:-:S02]  /*0a50*/  IADD3 R132, R133, 0x80, RZ ;  /* 0x0000008085847810 */ /* 0x000fc40007ffe0ff */
[----:B0-----:R-:W-:-:S05]  /*0a60*/  @P0 LEA R36, P1, R133, R36, 0x4 ;  /* 0x0000002485240211 */ /* 0x001fca00078220ff */
[----:B------:R-:W0:Y:S01]  /*0a70*/  @P0 LDC.64 R48, c[0x0][0x228] ;  /* 0x00008a00ff300b82 */ /* 0x000e220000000a00 */
[----:B------:R-:W-:Y:S02]  /*0a80*/  @P0 LEA.HI.X R37, R133, R37, RZ, 0x4, P1 ;  /* 0x0000002585250211 */ /* 0x000fe400008f24ff */
[----:B-1----:R-:W-:-:S05]  /*0a90*/  @P0 LEA R40, P1, R132, R40, 0x4 ;  /* 0x0000002884280211 */ /* 0x002fca00078220ff */
[----:B------:R-:W1:Y:S01]  /*0aa0*/  @P0 LDC.64 R52, c[0x0][0x228] ;  /* 0x00008a00ff340b82 */ /* 0x000e620000000a00 */
[----:B------:R-:W3:Y:S01]  /*0ab0*/  @P0 LDG.E.128 R36, desc[UR6][R36.64] ;  /* 0x0000000624240981 */ /* 0x000ee2000c1e1d00 */
[----:B------:R-:W-:Y:S02]  /*0ac0*/  @P0 LEA.HI.X R41, R132, R41, RZ, 0x4, P1 ;  /* 0x0000002984290211 */ /* 0x000fe400008f24ff */
[----:B------:R-:W-:-:S04]  /*0ad0*/  IADD3 R134, R133, 0x100, RZ ;  /* 0x0000010085867810 */ /* 0x000fc80007ffe0ff */
[----:B------:R-:W4:Y:S01]  /*0ae0*/  @P0 LDC.64 R56, c[0x0][0x228] ;  /* 0x00008a00ff380b82 */ /* 0x000f220000000a00 */
[----:B------:R-:W5:Y:S01]  /*0af0*/  @P0 LDG.E.128 R40, desc[UR6][R40.64] ;  /* 0x0000000628280981 */ /* 0x000f62000c1e1d00 */
[C---:B--2---:R-:W-:Y:S02]  /*0b00*/  @P0 LEA R44, P1, R134.reuse, R44, 0x4 ;  /* 0x0000002c862c0211 */ /* 0x044fe400078220ff */
[----:B------:R-:W-:Y:S02]  /*0b10*/  IADD3 R130, R133, 0x180, RZ ;  /* 0x0000018085827810 */ /* 0x000fe40007ffe0ff */
[----:B------:R-:W-:Y:S02]  /*0b20*/  @P0 LEA.HI.X R45, R134, R45, RZ, 0x4, P1 ;  /* 0x0000002d862d0211 */ /* 0x000fe400008f24ff */
[C---:B0-----:R-:W-:Y:S01]  /*0b30*/  @P0 LEA R48, P1, R130.reuse, R48, 0x4 ;  /* 0x0000003082300211 */ /* 0x041fe200078220ff */
[----:B------:R-:W0:Y:S03]  /*0b40*/  @!P0 LDC.64 R94, c[0x0][0x220] ;  /* 0x00008800ff5e8b82 */ /* 0x000e260000000a00 */
[----:B------:R-:W2:Y:S01]  /*0b50*/  @P0 LDG.E.128 R44, desc[UR6][R44.64] ;  /* 0x000000062c2c0981 */ /* 0x000ea2000c1e1d00 */
[----:B------:R-:W-:-:S02]  /*0b60*/  @P0 LEA.HI.X R49, R130, R49, RZ, 0x4, P1 ;  /* 0x0000003182310211 */ /* 0x000fc400008f24ff */
[----:B------:R-:W-:Y:S02]  /*0b70*/  IADD3 R131, R133, 0x200, RZ ;  /* 0x0000020085837810 */ /* 0x000fe40007ffe0ff */
[----:B------:R-:W0:Y:S02]  /*0b80*/  @!P0 LDC.64 R136, c[0x0][0x230] ;  /* 0x00008c00ff888b82 */ /* 0x000e240000000a00 */
[----:B------:R-:W2:Y:S01]  /*0b90*/  @P0 LDG.E.128 R48, desc[UR6][R48.64] ;  /* 0x0000000630300981 */ /* 0x000ea2000c1e1d00 */
[----:B-1----:R-:W-:-:S04]  /*0ba0*/  @P0 LEA R52, P1, R131, R52, 0x4 ;  /* 0x0000003483340211 */ /* 0x002fc800078220ff */
[----:B------:R-:W-:Y:S01]  /*0bb0*/  @P0 LEA.HI.X R53, R131, R53, RZ, 0x4, P1 ;  /* 0x0000003583350211 */ /* 0x000fe200008f24ff */
[----:B------:R-:W1:Y:S01]  /*0bc0*/  LDC.64 R96, c[0x0][0x238] ;  /* 0x00008e00ff607b82 */ /* 0x000e620000000a00 */
[----:B------:R-:W-:-:S04]  /*0bd0*/  IADD3 R128, R133, 0x280, RZ ;  /* 0x0000028085807810 */ /* 0x000fc80007ffe0ff */
[----:B------:R-:W2:Y:S01]  /*0be0*/  @P0 LDG.E.128 R52, desc[UR6][R52.64] ;  /* 0x0000000634340981 */ /* 0x000ea2000c1e1d00 */
[----:B----4-:R-:W-:-:S04]  /*0bf0*/  @P0 LEA R56, P1, R128, R56, 0x4 ;  /* 0x0000003880380211 */ /* 0x010fc800078220ff */
[----:B------:R-:W-:-:S06]  /*0c00*/  @P0 LEA.HI.X R57, R128, R57, RZ, 0x4, P1 ;  /* 0x0000003980390211 */ /* 0x000fcc00008f24ff */
[----:B------:R-:W4:Y:S01]  /*0c10*/  @P0 LDG.E.128 R56, desc[UR6][R56.64] ;  /* 0x0000000638380981 */ /* 0x000f22000c1e1d00 */
[----:B0-----:R-:W-:-:S04]  /*0c20*/  @!P0 LEA R142, P1, R133, R94, 0x4 ;  /* 0x0000005e858e8211 */ /* 0x001fc800078220ff */
[----:B------:R-:W-:Y:S02]  /*0c30*/  @!P0 LEA.HI.X R143, R133, R95, RZ, 0x4, P1 ;  /* 0x0000005f858f8211 */ /* 0x000fe400008f24ff */
[----:B------:R-:W0:Y:S01]  /*0c40*/  @!P0 LDC.64 R94, c[0x0][0x220] ;  /* 0x00008800ff5e8b82 */ /* 0x000e220000000a00 */
[----:B------:R-:W-:Y:S01]  /*0c50*/  @P0 MOV R144, RZ ;  /* 0x000000ff00900202 */ /* 0x000fe20000000f00 */
[----:B------:R-:W-:-:S04]  /*0c60*/  @!P0 IMAD.WIDE R146, R127, 0x4, R136 ;  /* 0x000000047f928825 */ /* 0x000fc800078e0288 */
[----:B-1----:R-:W-:Y:S01]  /*0c70*/  IMAD.WIDE R148, R127, 0x4, R96 ;  /* 0x000000047f947825 */ /* 0x002fe200078e0260 */
[----:B------:R-:W5:Y:S01]  /*0c80*/  @!P0 LDG.E R144, desc[UR6][R146.64] ;  /* 0x0000000692908981 */ /* 0x000f62000c1e1900 */
[----:B------:R-:W1:Y:S03]  /*0c90*/  @!P0 LDC.64 R96, c[0x0][0x220] ;  /* 0x00008800ff608b82 */ /* 0x000e660000000a00 */
[----:B------:R1:W2:Y:S01]  /*0ca0*/  LDG.E R129, desc[UR6][R148.64] ;  /* 0x0000000694817981 */ /* 0x0002a2000c1e1900 */
[----:B0-----:R-:W-:-:S04]  /*0cb0*/  @!P0 LEA R140, P1, R132, R94, 0x4 ;  /* 0x0000005e848c8211 */ /* 0x001fc800078220ff */
[----:B------:R-:W-:Y:S02]  /*0cc0*/  @!P0 LEA.HI.X R141, R132, R95, RZ, 0x4, P1 ;  /* 0x0000005f848d8211 */ /* 0x000fe400008f24ff */
[----:B------:R-:W0:Y:S02]  /*0cd0*/  @!P0 LDC.64 R94, c[0x0][0x220] ;  /* 0x00008800ff5e8b82 */ /* 0x000e240000000a00 */
[----:B0-----:R-:W-:-:S04]  /*0ce0*/  @!P0 LEA R138, P1, R134, R94, 0x4 ;  /* 0x0000005e868a8211 */ /* 0x001fc800078220ff */
[----:B------:R-:W-:Y:S02]  /*0cf0*/  @!P0 LEA.HI.X R139, R134, R95, RZ, 0x4, P1 ;  /* 0x0000005f868b8211 */ /* 0x000fe400008f24ff */
[----:B------:R-:W0:Y:S01]  /*0d00*/  @!P0 LDC.64 R94, c[0x0][0x220] ;  /* 0x00008800ff5e8b82 */ /* 0x000e220000000a00 */
[----:B-1----:R-:W-:-:S04]  /*0d10*/  @!P0 LEA R136, P1, R130, R96, 0x4 ;  /* 0x0000006082888211 */ /* 0x002fc800078220ff */
[----:B------:R-:W-:-:S03]  /*0d20*/  @!P0 LEA.HI.X R137, R130, R97, RZ, 0x4, P1 ;  /* 0x0000006182898211 */ /* 0x000fc600008f24ff */
[----:B------:R-:W1:Y:S01]  /*0d30*/  @!P0 LDC.64 R96, c[0x0][0x220] ;  /* 0x00008800ff608b82 */ /* 0x000e620000000a00 */
[----:B0-----:R-:W-:-:S04]  /*0d40*/  @!P0 LEA R148, P1, R131, R94, 0x4 ;  /* 0x0000005e83948211 */ /* 0x001fc800078220ff */
[----:B------:R-:W-:-:S03]  /*0d50*/  @!P0 LEA.HI.X R149, R131, R95, RZ, 0x4, P1 ;  /* 0x0000005f83958211 */ /* 0x000fc600008f24ff */
[----:B------:R-:W0:Y:S01]  /*0d60*/  LDC.64 R94, c[0x0][0x268] ;  /* 0x00009a00ff5e7b82 */ /* 0x000e220000000a00 */
[----:B-1----:R-:W-:-:S04]  /*0d70*/  @!P0 LEA R146, P1, R128, R96, 0x4 ;  /* 0x0000006080928211 */ /* 0x002fc800078220ff */
[----:B------:R-:W-:Y:S01]  /*0d80*/  @!P0 LEA.HI.X R147, R128, R97, RZ, 0x4, P1 ;  /* 0x0000006180938211 */ /* 0x000fe200008f24ff */
[----:B0-----:R-:W-:-:S06]  /*0d90*/  IMAD.WIDE.U32 R96, R131, 0x8, R94 ;  /* 0x0000000883607825 */ /* 0x001fcc00078e005e */
[----:B------:R-:W4:Y:S04]  /*0da0*/  LDG.E.64 R96, desc[UR6][R96.64] ;  /* 0x0000000660607981 */ /* 0x000f28000c1e1b00 */
[----:B------:R0:W5:Y:S04]  /*0db0*/  @!P0 LDG.E.128 R36, desc[UR6][R142.64] ;  /* 0x000000068e248981 */ /* 0x000168000c1e1d00 */
[----:B------:R1:W4:Y:S04]  /*0dc0*/  @!P0 LDG.E.128 R40, desc[UR6][R140.64] ;  /* 0x000000068c288981 */ /* 0x000328000c1e1d00 */
[----:B------:R3:W4:Y:S04]  /*0dd0*/  @!P0 LDG.E.128 R44, desc[UR6][R138.64] ;  /* 0x000000068a2c8981 */ /* 0x000728000c1e1d00 */
[----:B------:R3:W4:Y:S04]  /*0de0*/  @!P0 LDG.E.128 R48, desc[UR6][R136.64] ;  /* 0x0000000688308981 */ /* 0x000728000c1e1d00 */
[----:B------:R2:W4:Y:S01]  /*0df0*/  @!P0 LDG.E.128 R52, desc[UR6][R148.64] ;  /* 0x0000000694348981 */ /* 0x000522000c1e1d00 */
[----:B0-----:R-:W-:-:S03]  /*0e00*/  IMAD.WIDE.U32 R142, R133, 0x8, R94 ;  /* 0x00000008858e7825 */ /* 0x001fc600078e005e */
[----:B------:R0:W4:Y:S01]  /*0e10*/  @!P0 LDG.E.128 R56, desc[UR6][R146.64] ;  /* 0x0000000692388981 */ /* 0x000122000c1e1d00 */
[----:B-1----:R-:W-:-:S03]  /*0e20*/  IMAD.WIDE.U32 R140, R132, 0x8, R94 ;  /* 0x00000008848c7825 */ /* 0x002fc600078e005e */
[----:B------:R-:W4:Y:S01]  /*0e30*/  LDG.E.64 R142, desc[UR6][R142.64] ;  /* 0x000000068e8e7981 */ /* 0x000f22000c1e1b00 */
[----:B---3--:R-:W-:-:S03]  /*0e40*/  IMAD.WIDE.U32 R138, R134, 0x8, R94 ;  /* 0x00000008868a7825 */ /* 0x008fc600078e005e */
[----:B------:R-:W3:Y:S01]  /*0e50*/  LDG.E.64 R140, desc[UR6][R140.64] ;  /* 0x000000068c8c7981 */ /* 0x000ee2000c1e1b00 */
[----:B------:R-:W-:-:S03]  /*0e60*/  IMAD.WIDE.U32 R136, R130, 0x8, R94 ;  /* 0x0000000882887825 */ /* 0x000fc600078e005e */
[----:B------:R-:W3:Y:S01]  /*0e70*/  LDG.E.64 R138, desc[UR6][R138.64] ;  /* 0x000000068a8a7981 */ /* 0x000ee2000c1e1b00 */
[----:B------:R-:W-:-:S03]  /*0e80*/  IMAD.WIDE.U32 R94, R128, 0x8, R94 ;  /* 0x00000008805e7825 */ /* 0x000fc600078e005e */
[----:B------:R-:W3:Y:S04]  /*0e90*/  LDG.E.64 R136, desc[UR6][R136.64] ;  /* 0x0000000688887981 */ /* 0x000ee8000c1e1b00 */
[----:B------:R-:W3:Y:S01]  /*0ea0*/  LDG.E.64 R94, desc[UR6][R94.64] ;  /* 0x000000065e5e7981 */ /* 0x000ee2000c1e1b00 */
[----:B------:R-:W1:Y:S08]  /*0eb0*/  @P0 MUFU.RCP R146, R126 ;  /* 0x0000007e00920308 */ /* 0x000e700000001000 */
[----:B------:R-:W0:Y:S08]  /*0ec0*/  @P0 MUFU.RCP R149, R122 ;  /* 0x0000007a00950308 */ /* 0x000e300000001000 */
[----:B------:R-:W0:Y:S08]  /*0ed0*/  @P0 MUFU.RCP R147, R123 ;  /* 0x0000007b00930308 */ /* 0x000e300000001000 */
[----:B------:R-:W0:Y:S01]  /*0ee0*/  @P0 MUFU.RCP R151, R119 ;  /* 0x0000007700970308 */ /* 0x000e220000001000 */
[----:B------:R-:W-:-:S07]  /*0ef0*/  LOP3.LUT P1, RZ, R135, 0xff, RZ, 0xc0, !PT ;  /* 0x000000ff87ff7812 */ /* 0x000fce000782c0ff */
[----:B------:R-:W4:Y:S08]  /*0f00*/  @P0 MUFU.RCP R154, R115 ;  /* 0x00000073009a0308 */ /* 0x000f300000001000 */
[----:B------:R-:W4:Y:S08]  /*0f10*/  @P0 MUFU.RCP R152, R118 ;  /* 0x0000007600980308 */ /* 0x000f300000001000 */
[----:B------:R-:W4:Y:S08]  /*0f20*/  @P0 MUFU.RCP R156, R114 ;  /* 0x00000072009c0308 */ /* 0x000f300000001000 */
[----:B------:R-:W4:Y:S08]  /*0f30*/  @P0 MUFU.RCP R158, R112 ;  /* 0x00000070009e0308 */ /* 0x000f300000001000 */
[----:B------:R-:W-:Y:S01]  /*0f40*/  @P0 MUFU.RCP R164, R110 ;  /* 0x0000006e00a40308 */ /* 0x000fe20000001000 */
[----:B------:R-:W-:Y:S01]  /*0f50*/  @P0 FADD.FTZ R145, -R125, R36 ;  /* 0x000000247d910221 */ /* 0x000fe20000010100 */
[----:B-----5:R-:W-:Y:S01]  /*0f60*/  @!P0 FADD.FTZ R36, R36, -R144 ;  /* 0x8000009024248221 */ /* 0x020fe20000010000 */
[----:B------:R-:W-:Y:S01]  /*0f70*/  @P0 FADD.FTZ R148, -R121, R38 ;  /* 0x0000002679940221 */ /* 0x000fe20000010100 */
[----:B------:R-:W-:Y:S01]  /*0f80*/  @!P0 FADD.FTZ R38, R38, -R144 ;  /* 0x8000009026268221 */ /* 0x000fe20000010000 */
[----:B-1----:R-:W-:Y:S01]  /*0f90*/  @P0 FMUL.FTZ R135, R145, R146 ;  /* 0x0000009291870220 */ /* 0x002fe20000410000 */
[----:B--2---:R-:W-:Y:S01]  /*0fa0*/  @!P0 FMUL.FTZ R135, R129, R36 ;  /* 0x0000002481878220 */ /* 0x004fe20000410000 */
[----:B------:R-:W-:Y:S01]  /*0fb0*/  @P0 FADD.FTZ R146, -R124, R37 ;  /* 0x000000257c920221 */ /* 0x000fe20000010100 */
[----:B------:R-:W-:Y:S01]  /*0fc0*/  @!P0 FADD.FTZ R36, R37, -R144 ;  /* 0x8000009025248221 */ /* 0x000fe20000010000 */
[----:B0-----:R-:W-:Y:S01]  /*0fd0*/  @P0 FMUL.FTZ R148, R148, R149 ;  /* 0x0000009594940220 */ /* 0x001fe20000410000 */
[----:B------:R-:W-:Y:S01]  /*0fe0*/  @P0 FADD.FTZ R150, -R120, R39 ;  /* 0x0000002778960221 */ /* 0x000fe20000010100 */
[----:B------:R-:W-:Y:S01]  /*0ff0*/  @!P0 FMUL.FTZ R148, R129, R38 ;  /* 0x0000002681948220 */ /* 0x000fe20000410000 */
[----:B------:R-:W-:Y:S01]  /*1000*/  @!P0 FADD.FTZ R38, R39, -R144 ;  /* 0x8000009027268221 */ /* 0x000fe20000010000 */
[----:B------:R-:W-:Y:S01]  /*1010*/  @P0 FMUL.FTZ R146, R146, R147 ;  /* 0x0000009392920220 */ /* 0x000fe20000410000 */
[----:B------:R-:W-:Y:S01]  /*1020*/  @!P0 FMUL.FTZ R146, R129, R36 ;  /* 0x0000002481928220 */ /* 0x000fe20000410000 */
[----:B------:R-:W-:Y:S01]  /*1030*/  @P0 FMUL.FTZ R150, R150, R151 ;  /* 0x0000009796960220 */ /* 0x000fe20000410000 */
[----:B------:R-:W-:Y:S01]  /*1040*/  @P0 FADD.FTZ R39, -R116, R41 ;  /* 0x0000002974270221 */ /* 0x000fe20000010100 */
[----:B------:R-:W0:Y:S01]  /*1050*/  @P0 MUFU.RCP R36, R91 ;  /* 0x0000005b00240308 */ /* 0x000e220000001000 */
[----:B------:R-:W-:Y:S01]  /*1060*/  @P0 FADD.FTZ R37, -R117, R40 ;  /* 0x0000002875250221 */ /* 0x000fe20000010100 */
[----:B------:R-:W-:Y:S01]  /*1070*/  @!P0 FMUL.FTZ R150, R129, R38 ;  /* 0x0000002681968220 */ /* 0x000fe20000410000 */
[----:B----4-:R-:W-:Y:S01]  /*1080*/  @!P0 FADD.FTZ R38, R41, -R144 ;  /* 0x8000009029268221 */ /* 0x010fe20000010000 */
[----:B------:R-:W-:-:S04]  /*1090*/  @P0 FMUL.FTZ R154, R39, R154 ;  /* 0x0000009a279a0220 */ /* 0x000fc80000410000 */
[----:B------:R-:W1:Y:S01]  /*10a0*/  @P0 MUFU.RCP R145, R92 ;  /* 0x0000005c00910308 */ /* 0x000e620000001000 */
[----:B------:R-:W-:Y:S01]  /*10b0*/  @!P0 FADD.FTZ R40, R40, -R144 ;  /* 0x8000009028288221 */ /* 0x000fe20000010000 */
[----:B------:R-:W-:Y:S01]  /*10c0*/  @P0 FADD.FTZ R39, -R113, R42 ;  /* 0x0000002a71270221 */ /* 0x000fe20000010100 */
[----:B------:R-:W-:Y:S01]  /*10d0*/  @P0 FMUL.FTZ R152, R37, R152 ;  /* 0x0000009825980220 */ /* 0x000fe20000410000 */
[C---:B------:R-:W-:Y:S01]  /*10e0*/  @!P0 FMUL.FTZ R154, R129.reuse, R38 ;  /* 0x00000026819a8220 */ /* 0x040fe20000410000 */
[----:B------:R-:W-:Y:S01]  /*10f0*/  @!P0 FMUL.FTZ R152, R129, R40 ;  /* 0x0000002881988220 */ /* 0x000fe20000410000 */
[----:B------:R-:W-:Y:S02]  /*1100*/  @!P0 FADD.FTZ R42, R42, -R144 ;  /* 0x800000902a2a8221 */ /* 0x000fe40000010000 */
[----:B------:R-:W2:Y:S01]  /*1110*/  @P0 MUFU.RCP R37, R89 ;  /* 0x0000005900250308 */ /* 0x000ea20000001000 */
[----:B------:R-:W-:Y:S01]  /*1120*/  @P0 FMUL.FTZ R156, R39, R156 ;  /* 0x0000009c279c0220 */ /* 0x000fe20000410000 */
[----:B------:R-:W-:Y:S01]  /*1130*/  @P0 FADD.FTZ R41, -R90, R43 ;  /* 0x0000002b5a290221 */ /* 0x000fe20000010100 */
[----:B------:R-:W-:-:S05]  /*1140*/  @!P0 FADD.FTZ R40, R43, -R144 ;  /* 0x800000902b288221 */ /* 0x000fca0000010000 */
[----:B------:R-:W4:Y:S01]  /*1150*/  @P0 MUFU.RCP R38, R98 ;  /* 0x0000006200260308 */ /* 0x000f220000001000 */
[----:B------:R-:W-:Y:S01]  /*1160*/  @!P0 FMUL.FTZ R156, R129, R42 ;  /* 0x0000002a819c8220 */ /* 0x000fe20000410000 */
[----:B------:R-:W-:Y:S01]  /*1170*/  @P0 FMUL.FTZ R158, R41, R158 ;  /* 0x0000009e299e0220 */ /* 0x000fe20000410000 */
[----:B------:R-:W-:Y:S01]  /*1180*/  @P0 FADD.FTZ R43, -R111, R44 ;  /* 0x0000002c6f2b0221 */ /* 0x000fe20000010100 */
[----:B------:R-:W-:-:S04]  /*1190*/  @P0 FADD.FTZ R42, -R88, R45 ;  /* 0x0000002d582a0221 */ /* 0x000fc80000010100 */
[----:B------:R-:W5:Y:S01]  /*11a0*/  @P0 MUFU.RCP R39, R87 ;  /* 0x0000005700270308 */ /* 0x000f620000001000 */
[----:B------:R-:W-:Y:S01]  /*11b0*/  @!P0 FMUL.FTZ R158, R129, R40 ;  /* 0x00000028819e8220 */ /* 0x000fe20000410000 */
[--C-:B------:R-:W-:Y:S01]  /*11c0*/  @!P0 FADD.FTZ R44, R44, -R144.reuse ;  /* 0x800000902c2c8221 */ /* 0x100fe20000010000 */
[----:B0-----:R-:W-:Y:S01]  /*11d0*/  @P0 FMUL.FTZ R43, R43, R36 ;  /* 0x000000242b2b0220 */ /* 0x001fe20000410000 */
[----:B-1----:R-:W-:Y:S01]  /*11e0*/  @P0 FMUL.FTZ R145, R42, R145 ;  /* 0x000000912a910220 */ /* 0x002fe20000410000 */
[----:B------:R-:W-:-:S03]  /*11f0*/  @!P0 FADD.FTZ R42, R45, -R144 ;  /* 0x800000902d2a8221 */ /* 0x000fc60000010000 */
[----:B------:R-:W0:Y:S01]  /*1200*/  @P0 MUFU.RCP R40, R100 ;  /* 0x0000006400280308 */ /* 0x000e220000001000 */
[----:B------:R-:W-:Y:S01]  /*1210*/  @!P0 FMUL.FTZ R43, R129, R44 ;  /* 0x0000002c812b8220 */ /* 0x000fe20000410000 */
[----:B------:R-:W-:Y:S01]  /*1220*/  @P0 FADD.FTZ R44, -R109, R46 ;  /* 0x0000002e6d2c0221 */ /* 0x000fe20000010100 */
[----:B------:R-:W-:Y:S01]  /*1230*/  @P0 FADD.FTZ R147, -R86, R47 ;  /* 0x0000002f56930221 */ /* 0x000fe20000010100 */
[----:B------:R-:W-:Y:S01]  /*1240*/  @!P0 FMUL.FTZ R145, R129, R42 ;  /* 0x0000002a81918220 */ /* 0x000fe20000410000 */
[----:B------:R-:W-:Y:S01]  /*1250*/  @P0 FADD.FTZ R42, -R107, R48 ;  /* 0x000000306b2a0221 */ /* 0x000fe20000010100 */
[----:B--2---:R-:W-:Y:S01]  /*1260*/  @P0 FMUL.FTZ R45, R44, R37 ;  /* 0x000000252c2d0220 */ /* 0x004fe20000410000 */
[----:B----4-:R-:W-:Y:S01]  /*1270*/  @P0 FMUL.FTZ R44, R147, R38 ;  /* 0x00000026932c0220 */ /* 0x010fe20000410000 */
[----:B------:R-:W1:Y:S01]  /*1280*/  @P0 MUFU.RCP R36, R85 ;  /* 0x0000005500240308 */ /* 0x000e620000001000 */
[--C-:B------:R-:W-:Y:S01]  /*1290*/  @!P0 FADD.FTZ R38, R47, -R144.reuse ;  /* 0x800000902f268221 */ /* 0x100fe20000010000 */
[----:B------:R-:W-:Y:S01]  /*12a0*/  @!P0 FADD.FTZ R46, R46, -R144 ;  /* 0x800000902e2e8221 */ /* 0x000fe20000010000 */
[----:B-----5:R-:W-:Y:S01]  /*12b0*/  @P0 FMUL.FTZ R47, R42, R39 ;  /* 0x000000272a2f0220 */ /* 0x020fe20000410000 */
[----:B------:R-:W-:-:S04]  /*12c0*/  @P0 FADD.FTZ R39, -R84, R49 ;  /* 0x0000003154270221 */ /* 0x000fc80000010100 */
[----:B------:R-:W2:Y:S01]  /*12d0*/  @P0 MUFU.RCP R37, R83 ;  /* 0x0000005300250308 */ /* 0x000ea20000001000 */
[C---:B------:R-:W-:Y:S01]  /*12e0*/  @!P0 FMUL.FTZ R44, R129.reuse, R38 ;  /* 0x00000026812c8220 */ /* 0x040fe20000410000 */
[----:B------:R-:W-:Y:S01]  /*12f0*/  @!P0 FMUL.FTZ R45, R129, R46 ;  /* 0x0000002e812d8220 */ /* 0x000fe20000410000 */
[----:B0-----:R-:W-:Y:S01]  /*1300*/  @P0 FMUL.FTZ R46, R39, R40 ;  /* 0x00000028272e0220 */ /* 0x001fe20000410000 */
[----:B------:R-:W-:-:S04]  /*1310*/  @!P0 FADD.FTZ R40, R49, -R144 ;  /* 0x8000009031288221 */ /* 0x000fc80000010000 */
[----:B------:R-:W0:Y:S01]  /*1320*/  @P0 MUFU.RCP R38, R104 ;  /* 0x0000006800260308 */ /* 0x000e220000001000 */
[----:B------:R-:W-:Y:S01]  /*1330*/  @!P0 FADD.FTZ R48, R48, -R144 ;  /* 0x8000009030308221 */ /* 0x000fe20000010000 */
[----:B------:R-:W-:Y:S01]  /*1340*/  @P0 FADD.FTZ R49, -R105, R50 ;  /* 0x0000003269310221 */ /* 0x000fe20000010100 */
[----:B------:R-:W-:-:S05]  /*1350*/  @!P0 FMUL.FTZ R46, R129, R40 ;  /* 0x00000028812e8220 */ /* 0x000fca0000410000 */
[----:B------:R-:W4:Y:S01]  /*1360*/  @P0 MUFU.RCP R41, R102 ;  /* 0x0000006600290308 */ /* 0x000f220000001000 */
[----:B------:R-:W-:Y:S01]  /*1370*/  @P0 FADD.FTZ R40, -R103, R52 ;  /* 0x0000003467280221 */ /* 0x000fe20000010100 */
[----:B------:R-:W-:Y:S01]  /*1380*/  @!P0 FMUL.FTZ R47, R129, R48 ;  /* 0x00000030812f8220 */ /* 0x000fe20000410000 */
[----:B-1----:R-:W-:Y:S01]  /*1390*/  @P0 FMUL.FTZ R49, R49, R36 ;  /* 0x0000002431310220 */ /* 0x002fe20000410000 */
[----:B------:R-:W-:Y:S01]  /*13a0*/  @P0 FADD.FTZ R48, -R82, R51 ;  /* 0x0000003352300221 */ /* 0x000fe20000010100 */
[----:B------:R-:W-:-:S03]  /*13b0*/  @!P0 FADD.FTZ R36, R51, -R144 ;  /* 0x8000009033248221 */ /* 0x000fc60000010000 */
[----:B------:R-:W1:Y:S01]  /*13c0*/  @P0 MUFU.RCP R42, R79 ;  /* 0x0000004f002a0308 */ /* 0x000e620000001000 */
[----:B--2---:R-:W-:Y:S01]  /*13d0*/  @P0 FMUL.FTZ R51, R40, R37 ;  /* 0x0000002528330220 */ /* 0x004fe20000410000 */
[----:B------:R-:W-:Y:S01]  /*13e0*/  @P0 FADD.FTZ R37, -R80, R53 ;  /* 0x0000003550250221 */ /* 0x000fe20000010100 */
[----:B------:R-:W-:-:S05]  /*13f0*/  @!P0 FADD.FTZ R40, R52, -R144 ;  /* 0x8000009034288221 */ /* 0x000fca0000010000 */
[----:B------:R-:W2:Y:S01]  /*1400*/  @P0 MUFU.RCP R149, R81 ;  /* 0x0000005100950308 */ /* 0x000ea20000001000 */
[----:B0-----:R-:W-:-:S07]  /*1410*/  @P0 FMUL.FTZ R52, R37, R38 ;  /* 0x0000002625340220 */ /* 0x001fce0000410000 */
[----:B------:R-:W0:Y:S01]  /*1420*/  @P0 MUFU.RCP R39, R106 ;  /* 0x0000006a00270308 */ /* 0x000e220000001000 */
[----:B----4-:R-:W-:Y:S01]  /*1430*/  @P0 FMUL.FTZ R48, R48, R41 ;  /* 0x0000002930300220 */ /* 0x010fe20000410000 */
[----:B------:R-:W-:Y:S01]  /*1440*/  @!P0 FADD.FTZ R50, R50, -R144 ;  /* 0x8000009032328221 */ /* 0x000fe20000010000 */
[----:B------:R-:W-:Y:S01]  /*1450*/  @!P0 FMUL.FTZ R48, R129, R36 ;  /* 0x0000002481308220 */ /* 0x000fe20000410000 */
[----:B------:R-:W-:-:S04]  /*1460*/  @P0 FADD.FTZ R147, -R99, R56 ;  /* 0x0000003863930221 */ /* 0x000fc80000010100 */
[----:B------:R-:W4:Y:S01]  /*1470*/  @P0 MUFU.RCP R37, R77 ;  /* 0x0000004d00250308 */ /* 0x000f220000001000 */
[----:B------:R-:W-:Y:S01]  /*1480*/  @!P0 FMUL.FTZ R49, R129, R50 ;  /* 0x0000003281318220 */ /* 0x000fe20000410000 */
[----:B------:R-:W-:Y:S01]  /*1490*/  @P0 FADD.FTZ R38, -R101, R54 ;  /* 0x0000003665260221 */ /* 0x000fe20000010100 */
[----:B------:R-:W-:Y:S01]  /*14a0*/  @P0 FADD.FTZ R50, -R78, R55 ;  /* 0x000000374e320221 */ /* 0x000fe20000010100 */
[----:B-1----:R-:W-:-:S04]  /*14b0*/  @P0 FMUL.FTZ R147, R147, R42 ;  /* 0x0000002a93930220 */ /* 0x002fc80000410000 */
[----:B------:R-:W1:Y:S01]  /*14c0*/  @P0 MUFU.RCP R36, R108 ;  /* 0x0000006c00240308 */ /* 0x000e620000001000 */
[--C-:B------:R-:W-:Y:S01]  /*14d0*/  @!P0 FADD.FTZ R42, R55, -R144.reuse ;  /* 0x80000090372a8221 */ /* 0x100fe20000010000 */
[----:B------:R-:W-:Y:S01]  /*14e0*/  @!P0 FMUL.FTZ R51, R129, R40 ;  /* 0x0000002881338220 */ /* 0x000fe20000410000 */
[----:B------:R-:W-:Y:S01]  /*14f0*/  @!P0 FADD.FTZ R40, R54, -R144 ;  /* 0x8000009036288221 */ /* 0x000fe20000010000 */
[----:B--2---:R-:W-:Y:S01]  /*1500*/  @P0 FMUL.FTZ R149, R38, R149 ;  /* 0x0000009526950220 */ /* 0x004fe20000410000 */
[----:B0-----:R-:W-:Y:S01]  /*1510*/  @P0 FMUL.FTZ R50, R50, R39 ;  /* 0x0000002732320220 */ /* 0x001fe20000410000 */
[----:B------:R-:W-:Y:S01]  /*1520*/  @P0 FADD.FTZ R54, -R93, R58 ;  /* 0x0000003a5d360221 */ /* 0x000fe20000010100 */
[--C-:B------:R-:W-:Y:S01]  /*1530*/  @!P0 FADD.FTZ R38, R53, -R144.reuse ;  /* 0x8000009035268221 */ /* 0x100fe20000010000 */
[--C-:B------:R-:W-:Y:S01]  /*1540*/  @!P0 FADD.FTZ R160, R56, -R144.reuse ;  /* 0x8000009038a08221 */ /* 0x100fe20000010000 */
[----:B------:R-:W-:Y:S01]  /*1550*/  @!P0 FADD.FTZ R162, R57, -R144 ;  /* 0x8000009039a28221 */ /* 0x000fe20000010000 */
[--C-:B------:R-:W-:Y:S01]  /*1560*/  @!P0 FADD.FTZ R58, R58, -R144.reuse ;  /* 0x800000903a3a8221 */ /* 0x100fe20000010000 */
[----:B------:R-:W-:Y:S01]  /*1570*/  @!P0 FMUL.FTZ R50, R129, R42 ;  /* 0x0000002a81328220 */ /* 0x000fe20000410000 */
[----:B------:R-:W-:Y:S01]  /*1580*/  @!P0 FADD.FTZ R144, R59, -R144 ;  /* 0x800000903b908221 */ /* 0x000fe20000010000 */
[----:B------:R-:W-:Y:S01]  /*1590*/  MOV R42, R142 ;  /* 0x0000008e002a7202 */ /* 0x000fe20000000f00 */
[----:B------:R-:W-:Y:S01]  /*15a0*/  @P0 FADD.FTZ R59, -R74, R59 ;  /* 0x0000003b4a3b0221 */ /* 0x000fe20000010100 */
[----:B------:R-:W-:Y:S01]  /*15b0*/  @P0 FADD.FTZ R39, -R76, R57 ;  /* 0x000000394c270221 */ /* 0x000fe20000010100 */
[----:B----4-:R-:W-:Y:S01]  /*15c0*/  @P0 FMUL.FTZ R53, R54, R37 ;  /* 0x0000002536350220 */ /* 0x010fe20000410000 */
[----:B---3--:R-:W-:Y:S01]  /*15d0*/  SHF.R.U64 R161, R140, 0x10, R141 ;  /* 0x000000108ca17819 */ /* 0x008fe2000000128d */
[----:B------:R-:W-:Y:S01]  /*15e0*/  @P0 FMUL.FTZ R54, R59, R164 ;  /* 0x000000a43b360220 */ /* 0x000fe20000410000 */
[----:B------:R-:W-:Y:S01]  /*15f0*/  SHF.L.U32 R42, R42, 0x10, RZ ;  /* 0x000000102a2a7819 */ /* 0x000fe200000006ff */
[C---:B------:R-:W-:Y:S01]  /*1600*/  @!P0 FMUL.FTZ R147, R129.reuse, R160 ;  /* 0x000000a081938220 */ /* 0x040fe20000410000 */
[----:B------:R-:W-:Y:S01]  /*1610*/  SHF.R.U64 R155, R142, 0x10, R143 ;  /* 0x000000108e9b7819 */ /* 0x000fe2000000128f */
[----:B------:R-:W-:Y:S01]  /*1620*/  @!P0 FMUL.FTZ R54, R129, R144 ;  /* 0x0000009081368220 */ /* 0x000fe20000410000 */
[----:B-1----:R-:W-:Y:S01]  /*1630*/  @P0 FMUL.FTZ R56, R39, R36 ;  /* 0x0000002427380220 */ /* 0x002fe20000410000 */
[----:B------:R-:W-:Y:S01]  /*1640*/  @!P0 FMUL.FTZ R52, R129, R38 ;  /* 0x0000002681348220 */ /* 0x000fe20000410000 */
[----:B------:R-:W-:-:S02]  /*1650*/  MOV R160, R138 ;  /* 0x0000008a00a07202 */ /* 0x000fc40000000f00 */
[----:B------:R-:W-:Y:S01]  /*1660*/  SHF.R.U64 R144, R138, 0x10, R139 ;  /* 0x000000108a907819 */ /* 0x000fe2000000128b */
[C---:B------:R-:W-:Y:S01]  /*1670*/  FADD.FTZ R72, R42.reuse, R72 ;  /* 0x000000482a487221 */ /* 0x040fe20000010000 */
[----:B------:R-:W-:Y:S01]  /*1680*/  MOV R157, R143 ;  /* 0x0000008f009d7202 */ /* 0x000fe20000000f00 */
[----:B------:R-:W-:Y:S01]  /*1690*/  FFMA.FTZ R75, R42, R135, R75 ;  /* 0x000000872a4b7223 */ /* 0x000fe2000001004b */
[----:B------:R-:W-:Y:S02]  /*16a0*/  SHF.R.U32.HI R151, RZ, 0x10, R139 ;  /* 0x00000010ff977819 */ /* 0x000fe4000001168b */
[----:B------:R-:W-:Y:S02]  /*16b0*/  MOV R39, R94 ;  /* 0x0000005e00277202 */ /* 0x000fe40000000f00 */
[----:B------:R-:W-:Y:S02]  /*16c0*/  SHF.R.U64 R38, R94, 0x10, R95 ;  /* 0x000000105e267819 */ /* 0x000fe4000000125f */
[----:B------:R-:W-:Y:S01]  /*16d0*/  SHF.L.U32 R138, R161, 0x10, RZ ;  /* 0x00000010a18a7819 */ /* 0x000fe200000006ff */
[----:B------:R-:W-:Y:S01]  /*16e0*/  FMUL.FTZ R42, R126, R42 ;  /* 0x0000002a7e2a7220 */ /* 0x000fe20000410000 */
[----:B------:R-:W-:-:S02]  /*16f0*/  SHF.R.U32.HI R159, RZ, 0x10, R143 ;  /* 0x00000010ff9f7819 */ /* 0x000fc4000001168f */
[----:B------:R-:W-:Y:S01]  /*1700*/  SHF.L.U32 R94, R155, 0x10, RZ ;  /* 0x000000109b5e7819 */ /* 0x000fe200000006ff */
[----:B------:R-:W-:Y:S01]  /*1710*/  @!P0 FMUL.FTZ R53, R129, R58 ;  /* 0x0000003a81358220 */ /* 0x000fe20000410000 */
[----:B------:R-:W-:Y:S02]  /*1720*/  MOV R59, R139 ;  /* 0x0000008b003b7202 */ /* 0x000fe40000000f00 */
[----:B------:R-:W-:Y:S02]  /*1730*/  MOV R142, R136 ;  /* 0x00000088008e7202 */ /* 0x000fe40000000f00 */
[----:B------:R-:W-:Y:S01]  /*1740*/  SHF.R.U64 R139, R136, 0x10, R137 ;  /* 0x00000010888b7819 */ /* 0x000fe20000001289 */
[C---:B------:R-:W-:Y:S01]  /*1750*/  FADD.FTZ R62, R138.reuse, R62 ;  /* 0x0000003e8a3e7221 */ /* 0x040fe20000010000 */
[----:B------:R-:W-:Y:S01]  /*1760*/  MOV R55, R96 ;  /* 0x0000006000377202 */ /* 0x000fe20000000f00 */
[----:B------:R-:W-:Y:S01]  /*1770*/  FFMA.FTZ R63, R138, R154, R63 ;  /* 0x0000009a8a3f7223 */ /* 0x000fe2000001003f */
[----:B------:R-:W-:-:S02]  /*1780*/  SHF.R.U64 R58, R96, 0x10, R97 ;  /* 0x00000010603a7819 */ /* 0x000fc40000001261 */
[----:B------:R-:W-:Y:S02]  /*1790*/  SHF.L.U32 R157, R157, 0x10, RZ ;  /* 0x000000109d9d7819 */ /* 0x000fe400000006ff */
[----:B------:R-:W-:Y:S01]  /*17a0*/  SHF.L.U32 R136, R151, 0x10, RZ ;  /* 0x0000001097887819 */ /* 0x000fe200000006ff */
[----:B------:R-:W-:Y:S01]  /*17b0*/  FMUL.FTZ R151, R115, R138 ;  /* 0x0000008a73977220 */ /* 0x000fe20000410000 */
[----:B------:R-:W-:Y:S01]  /*17c0*/  SHF.L.U32 R96, R159, 0x10, RZ ;  /* 0x000000109f607819 */ /* 0x000fe200000006ff */
[----:B------:R-:W-:Y:S01]  /*17d0*/  FMUL.FTZ R159, R123, R94 ;  /* 0x0000005e7b9f7220 */ /* 0x000fe20000410000 */
[----:B------:R-:W-:Y:S01]  /*17e0*/  FADD.FTZ R138, RZ, R42 ;  /* 0x0000002aff8a7221 */ /* 0x000fe20000010000 */
[----:B------:R-:W-:Y:S01]  /*17f0*/  MOV R153, R140 ;  /* 0x0000008c00997202 */ /* 0x000fe20000000f00 */
[C---:B------:R-:W-:Y:S01]  /*1800*/  FADD.FTZ R68, R157.reuse, R68 ;  /* 0x000000449d447221 */ /* 0x040fe20000010000 */
[----:B------:R-:W-:Y:S01]  /*1810*/  SHF.R.U32.HI R140, RZ, 0x10, R137 ;  /* 0x00000010ff8c7819 */ /* 0x000fe20000011689 */
[----:B------:R-:W-:Y:S01]  /*1820*/  FFMA.FTZ R69, R157, R148, R69 ;  /* 0x000000949d457223 */ /* 0x000fe20000010045 */
[----:B------:R-:W-:Y:S01]  /*1830*/  FMUL.FTZ R157, R122, R157 ;  /* 0x0000009d7a9d7220 */ /* 0x000fe20000410000 */
[----:B------:R-:W-:Y:S01]  /*1840*/  FADD.FTZ R138, R138, R159 ;  /* 0x0000009f8a8a7221 */ /* 0x000fe20000010000 */
[C---:B------:R-:W-:Y:S01]  /*1850*/  FADD.FTZ R70, R94.reuse, R70 ;  /* 0x000000465e467221 */ /* 0x040fe20000010000 */
[----:B------:R-:W-:Y:S01]  /*1860*/  FFMA.FTZ R71, R94, R146, R71 ;  /* 0x000000925e477223 */ /* 0x000fe20000010047 */
[----:B------:R-:W-:Y:S01]  /*1870*/  SHF.L.U32 R94, R140, 0x10, RZ ;  /* 0x000000108c5e7819 */ /* 0x000fe200000006ff */
[----:B------:R-:W-:Y:S01]  /*1880*/  FADD.FTZ R140, R138, R157 ;  /* 0x0000009d8a8c7221 */ /* 0x000fe20000010000 */
[----:B------:R-:W-:Y:S01]  /*1890*/  FFMA.FTZ R138, R42, R135, RZ ;  /* 0x000000872a8a7223 */ /* 0x000fe200000100ff */
[----:B------:R-:W-:-:S03]  /*18a0*/  SHF.L.U32 R153, R153, 0x10, RZ ;  /* 0x0000001099997819 */ /* 0x000fc600000006ff */
[----:B------:R-:W-:Y:S01]  /*18b0*/  FFMA.FTZ R138, R159, R146, R138 ;  /* 0x000000929f8a7223 */ /* 0x000fe2000001008a */
[----:B------:R-:W-:Y:S01]  /*18c0*/  FMUL.FTZ R155, R119, R96 ;  /* 0x00000060779b7220 */ /* 0x000fe20000410000 */
[----:B------:R-:W-:Y:S02]  /*18d0*/  MOV R143, R141 ;  /* 0x0000008d008f7202 */ /* 0x000fe40000000f00 */
        /* <DEDUP_REMOVED lines=8> */
[----:B------:R-:W-:Y:S01]  /*1960*/  SHF.R.U32.HI R141, RZ, 0x10, R141 ;  /* 0x00000010ff8d7819 */ /* 0x000fe2000001168d */
[C---:B------:R-:W-:Y:S01]  /*1970*/  FADD.FTZ R19, R136.reuse, R19 ;  /* 0x0000001388137221 */ /* 0x040fe20000010000 */
[----:B------:R-:W-:Y:S01]  /*1980*/  SHF.L.U32 R143, R143, 0x10, RZ ;  /* 0x000000108f8f7819 */ /* 0x000fe200000006ff */
[----:B------:R-:W-:Y:S01]  /*1990*/  FFMA.FTZ R3, R136, R44, R3 ;  /* 0x0000002c88037223 */ /* 0x000fe20000010003 */
[----:B------:R-:W-:Y:S01]  /*19a0*/  SHF.L.U32 R96, R139, 0x10, RZ ;  /* 0x000000108b607819 */ /* 0x000fe200000006ff */
[----:B------:R-:W-:Y:S01]  /*19b0*/  FMUL.FTZ R139, R98, R136 ;  /* 0x00000088628b7220 */ /* 0x000fe20000410000 */
[----:B------:R-:W-:Y:S01]  /*19c0*/  MOV R57, R137 ;  /* 0x0000008900397202 */ /* 0x000fe20000000f00 */
[----:B------:R-:W-:Y:S01]  /*19d0*/  FADD.FTZ R136, R140, R153 ;  /* 0x000000998c887221 */ /* 0x000fe20000010000 */
[----:B------:R-:W-:Y:S01]  /*19e0*/  FFMA.FTZ R138, R153, R152, R138 ;  /* 0x00000098998a7223 */ /* 0x000fe2000001008a */
[----:B------:R-:W-:Y:S01]  /*19f0*/  SHF.L.U32 R137, R160, 0x10, RZ ;  /* 0x00000010a0897819 */ /* 0x000fe200000006ff */
[----:B------:R-:W-:Y:S01]  /*1a00*/  FADD.FTZ R60, R143, R60 ;  /* 0x0000003c8f3c7221 */ /* 0x000fe20000010000 */
[----:B------:R-:W-:Y:S01]  /*1a10*/  SHF.L.U32 R141, R141, 0x10, RZ ;  /* 0x000000108d8d7819 */ /* 0x000fe200000006ff */
[----:B------:R-:W-:Y:S01]  /*1a20*/  FFMA.FTZ R61, R143, R156, R61 ;  /* 0x0000009c8f3d7223 */ /* 0x000fe2000001003d */
[----:B------:R-:W-:Y:S01]  /*1a30*/  MOV R37, R95 ;  /* 0x0000005f00257202 */ /* 0x000fe20000000f00 */
[----:B------:R-:W-:Y:S01]  /*1a40*/  FMUL.FTZ R143, R114, R143 ;  /* 0x0000008f728f7220 */ /* 0x000fe20000410000 */
[----:B------:R-:W-:Y:S01]  /*1a50*/  SHF.R.U32.HI R36, RZ, 0x10, R95 ;  /* 0x00000010ff247819 */ /* 0x000fe2000001165f */
        /* <DEDUP_REMOVED lines=17> */
[----:B------:R-:W-:Y:S01]  /*1b70*/  MOV R41, R97 ;  /* 0x0000006100297202 */ /* 0x000fe20000000f00 */
[C---:B------:R-:W-:Y:S01]  /*1b80*/  FADD.FTZ R22, R59.reuse, R22 ;  /* 0x000000163b167221 */ /* 0x040fe20000010000 */
[----:B------:R-:W-:Y:S01]  /*1b90*/  SHF.R.U32.HI R40, RZ, 0x10, R97 ;  /* 0x00000010ff287819 */ /* 0x000fe20000011661 */
[----:B------:R-:W-:Y:S01]  /*1ba0*/  FFMA.FTZ R6, R59, R47, R6 ;  /* 0x0000002f3b067223 */ /* 0x000fe20000010006 */
[----:B------:R-:W-:Y:S01]  /*1bb0*/  SHF.L.U32 R97, R144, 0x10, RZ ;  /* 0x0000001090617819 */ /* 0x000fe200000006ff */
[----:B------:R-:W-:Y:S01]  /*1bc0*/  FMUL.FTZ R140, R87, R59 ;  /* 0x0000003b578c7220 */ /* 0x000fe20000410000 */
        /* <DEDUP_REMOVED lines=73> */
[----:B------:R-:W-:-:S02]  /*2060*/  SHF.R.U32.HI R37, RZ, 0x5, R33 ;  /* 0x00000005ff257819 */ /* 0x000fc40000011621 */
[----:B------:R-:W-:Y:S01]  /*2070*/  FADD.FTZ R39, R38, R55 ;  /* 0x0000003726277221 */ /* 0x000fe20000010000 */
[----:B------:R-:W-:Y:S01]  /*2080*/  FFMA.FTZ R41, R55, R56, R36 ;  /* 0x0000003837297223 */ /* 0x000fe20000010024 */
[----:B------:R-:W-:Y:S01]  /*2090*/  UMOV UR4, 0xffffffff ;  /* 0xffffffff00047882 */ /* 0x000fe20000000000 */
[----:B------:R-:W-:Y:S01]  /*20a0*/  LOP3.LUT R36, R37, 0x7fffffc, RZ, 0xc0, !PT ;  /* 0x07fffffc25247812 */ /* 0x000fe200078ec0ff */
[----:B------:R-:W-:Y:S01]  /*20b0*/  FADD.FTZ R38, R39, R58 ;  /* 0x0000003a27267221 */ /* 0x000fe20000010000 */
[----:B------:R-:W-:Y:S01]  /*20c0*/  FFMA.FTZ R40, R58, R53, R41 ;  /* 0x000000353a287223 */ /* 0x000fe20000010029 */
[----:B------:R-:W-:Y:S02]  /*20d0*/  LOP3.LUT P2, RZ, R33, 0x1f, RZ, 0xc0, !PT ;  /* 0x0000001f21ff7812 */ /* 0x000fe4000784c0ff */
[----:B------:R-:W-:Y:S01]  /*20e0*/  @!P1 IADD3 R36, R36, 0x4, RZ ;  /* 0x0000000424249810 */ /* 0x000fe20007ffe0ff */
[----:B------:R-:W-:Y:S01]  /*20f0*/  FADD.FTZ R163, R38, R57 ;  /* 0x0000003926a37221 */ /* 0x000fe20000010000 */
        /* <DEDUP_REMOVED lines=20> */
.L_x_4220:
[----:B01----:R-:W-:Y:S01]  /*2240*/  FADD.FTZ R40, R40, R39 ;  /* 0x0000002728287221 */ /* 0x003fe20000010000 */
[----:B------:R-:W-:Y:S01]  /*2250*/  @!P2 MOV R38, 0x400 ;  /* 0x000004000026a802 */ /* 0x000fe20000000f00 */
[----:B------:R-:W0:Y:S01]  /*2260*/  @!P2 S2R R39, SR_CgaCtaId ;  /* 0x000000000027a919 */ /* 0x000e220000008800 */
[----:B------:R-:W-:Y:S01]  /*2270*/  @!P2 LOP3.LUT R37, R37, 0x3, RZ, 0xc0, !PT ;  /* 0x000000032525a812 */ /* 0x000fe200078ec0ff */
[----:B--2---:R-:W-:Y:S01]  /*2280*/  FADD.FTZ R41, R41, R164 ;  /* 0x000000a429297221 */ /* 0x004fe20000010000 */
[----:B------:R-:W-:Y:S05]  /*2290*/  WARPSYNC.ALL ;  /* 0x0000000000007948 */ /* 0x000fea0003800000 */
[----:B------:R-:W-:-:S02]  /*22a0*/  IADD3 R127, R127, UR10, RZ ;  /* 0x0000000a7f7f7c10 */ /* 0x000fc4000fffe0ff */
[----:B0-----:R-:W-:Y:S02]  /*22b0*/  @!P2 LEA R73, R39, R38, 0x18 ;  /* 0x000000262749a211 */ /* 0x001fe400078ec0ff */
[C---:B------:R-:W-:Y:S02]  /*22c0*/  @!P2 IADD3 R38, R36.reuse, R37, RZ ;  /* 0x000000252426a210 */ /* 0x040fe40007ffe0ff */
[-C--:B------:R-:W-:Y:S02]  /*22d0*/  LEA R162, R36, R73.reuse, 0x3 ;  /* 0x0000004924a27211 */ /* 0x080fe400078e18ff */
        /* <DEDUP_REMOVED lines=13> */
[----:B------:R-:W-:Y:S01]  /*23b0*/  FMUL.FTZ R37, R37, 0.00032552084303461015224 ;  /* 0x39aaaaab25257820 */ /* 0x000fe20000410000 */
[----:B------:R-:W-:-:S04]  /*23c0*/  FMUL.FTZ R36, R36, 0.00032552084303461015224 ;  /* 0x39aaaaab24247820 */ /* 0x000fc80000410000 */
        /* <DEDUP_REMOVED lines=25> */
[----:B------:R-:W-:Y:S01]  /*2560*/  LEA R48, P2, R133, UR8, 0x4 ;  /* 0x0000000885307c11 */ /* 0x000fe2000f8420ff */
[----:B------:R-:W-:Y:S01]  /*2570*/  FADD.FTZ R36, R42, -R135 ;  /* 0x800000872a247221 */ /* 0x000fe20000010000 */
[----:B------:R-:W-:Y:S01]  /*2580*/  FADD.FTZ R146, R159, -R146 ;  /* 0x800000929f927221 */ /* 0x000fe20000010000 */
[----:B------:R-:W-:Y:S01]  /*2590*/  FADD.FTZ R38, R157, -R148 ;  /* 0x800000949d267221 */ /* 0x000fe20000010000 */
[----:B------:R-:W-:Y:S01]  /*25a0*/  FADD.FTZ R150, R155, -R150 ;  /* 0x800000969b967221 */ /* 0x000fe20000010000 */
[----:B------:R-:W-:Y:S01]  /*25b0*/  FADD.FTZ R138, R138, -R49 ;  /* 0x800000318a8a7221 */ /* 0x000fe20000010000 */
[----:B------:R-:W-:Y:S01]  /*25c0*/  LEA R54, P3, R132, UR8, 0x4 ;  /* 0x0000000884367c11 */ /* 0x000fe2000f8620ff */
[----:B------:R-:W-:Y:S01]  /*25d0*/  FADD.FTZ R148, R95, -R52 ;  /* 0x800000345f947221 */ /* 0x000fe20000010000 */
[----:B------:R-:W-:Y:S01]  /*25e0*/  LEA.HI.X R49, R133, UR9, RZ, 0x4, P2 ;  /* 0x0000000985317c11 */ /* 0x000fe200090f24ff */
        /* <DEDUP_REMOVED lines=24> */
[C---:B------:R-:W-:Y:S01]  /*2770*/  FMUL.FTZ R40, R129.reuse, R152 ;  /* 0x0000009881287220 */ /* 0x040fe20000410000 */
[C---:B------:R-:W-:Y:S01]  /*2780*/  FMUL.FTZ R47, R129.reuse, R44 ;  /* 0x0000002c812f7220 */ /* 0x040fe20000410000 */
[----:B------:R0:W-:Y:S01]  /*2790*/  STG.E.128 desc[UR6][R48.64], R36 ;  /* 0x0000002430007986 */ /* 0x0001e2000c101d06 */
[C---:B------:R-:W-:Y:S01]  /*27a0*/  FMUL.FTZ R46, R129.reuse, R156 ;  /* 0x0000009c812e7220 */ /* 0x040fe20000410000 */
[C---:B------:R-:W-:Y:S01]  /*27b0*/  FMUL.FTZ R45, R129.reuse, R144 ;  /* 0x00000090812d7220 */ /* 0x040fe20000410000 */
[----:B------:R-:W-:Y:S01]  /*27c0*/  FMUL.FTZ R44, R129, R160 ;  /* 0x000000a0812c7220 */ /* 0x000fe20000410000 */
[----:B------:R-:W-:Y:S01]  /*27d0*/  LEA R50, P2, R130, UR8, 0x4 ;  /* 0x0000000882327c11 */ /* 0x000fe2000f8420ff */
[----:B------:R-:W-:Y:S01]  /*27e0*/  FADD.FTZ R136, R136, -R51 ;  /* 0x8000003388887221 */ /* 0x000fe20000010000 */
[----:B------:R-:W-:Y:S01]  /*27f0*/  FADD.FTZ R96, R96, -R149 ;  /* 0x8000009560607221 */ /* 0x000fe20000010000 */
[----:B------:R-:W-:Y:S01]  /*2800*/  FADD.FTZ R94, R94, -R147 ;  /* 0x800000935e5e7221 */ /* 0x000fe20000010000 */
[----:B------:R-:W-:Y:S01]  /*2810*/  LEA R56, P4, R128, UR8, 0x4 ;  /* 0x0000000880387c11 */ /* 0x000fe2000f8820ff */
[----:B------:R1:W-:Y:S01]  /*2820*/  STG.E.128 desc[UR6][R54.64], R40 ;  /* 0x0000002836007986 */ /* 0x0003e2000c101d06 */
[----:B------:R-:W-:-:S02]  /*2830*/  LEA.HI.X R51, R130, UR9, RZ, 0x4, P2 ;  /* 0x0000000982337c11 */ /* 0x000fc400090f24ff */
[----:B------:R-:W-:Y:S01]  /*2840*/  LEA.HI.X R57, R128, UR9, RZ, 0x4, P4 ;  /* 0x0000000980397c11 */ /* 0x000fe2000a0f24ff */
[----:B------:R2:W-:Y:S01]  /*2850*/  STG.E.128 desc[UR6][R52.64], R44 ;  /* 0x0000002c34007986 */ /* 0x0005e2000c101d06 */
[----:B------:R-:W-:Y:S02]  /*2860*/  ISETP.GE.AND P2, PT, R127, UR11, PT ;  /* 0x0000000b7f007c0c */ /* 0x000fe4000bf46270 */
[----:B------:R-:W-:Y:S02]  /*2870*/  SEL R135, RZ, 0x1, P1 ;  /* 0x00000001ff877807 */ /* 0x000fe40000800000 */
[----:B0-----:R-:W-:Y:S01]  /*2880*/  LEA R48, P3, R131, UR8, 0x4 ;  /* 0x0000000883307c11 */ /* 0x001fe2000f8620ff */
[C---:B------:R-:W-:Y:S01]  /*2890*/  FMUL.FTZ R39, R129.reuse, R162 ;  /* 0x000000a281277220 */ /* 0x040fe20000410000 */
[C---:B------:R-:W-:Y:S01]  /*28a0*/  FMUL.FTZ R38, R129.reuse, R138 ;  /* 0x0000008a81267220 */ /* 0x040fe20000410000 */
[C---:B------:R-:W-:Y:S01]  /*28b0*/  FMUL.FTZ R37, R129.reuse, R142 ;  /* 0x0000008e81257220 */ /* 0x040fe20000410000 */
[----:B------:R-:W-:Y:S01]  /*28c0*/  FMUL.FTZ R36, R129, R140 ;  /* 0x0000008c81247220 */ /* 0x000fe20000410000 */
[----:B------:R-:W-:Y:S01]  /*28d0*/  LEA.HI.X R49, R131, UR9, RZ, 0x4, P3 ;  /* 0x0000000983317c11 */ /* 0x000fe200098f24ff */
        /* <DEDUP_REMOVED lines=48> */
.L_x_4207:
        /* <DEDUP_REMOVED lines=36> */
.L_x_4208:
[----:B------:R-:W-:Y:S01]  /*2e20*/  HFMA2.MMA R162, -RZ, RZ, 0, 9.5367431640625e-07 ;  /* 0x00000010ffa27435 */ /* 0x000fe200000001ff */
[----:B------:R-:W-:Y:S02]  /*2e30*/  MOV R161, 0x1f ;  /* 0x0000001f00a17802 */ /* 0x000fe40000000f00 */
[----:B------:R-:W-:-:S08]  /*2e40*/  MOV R38, 0xffffffff ;  /* 0xffffffff00267802 */ /* 0x000fd00000000f00 */
[----:B------:R-:W-:Y:S05]  /*2e50*/  WARPSYNC.COLLECTIVE R38, `(.L_x_4210) ;  /* 0x0000000026087348 */ /* 0x000fea0003c00000 */
[----:B------:R0:W1:Y:S02]  /*2e60*/  SHFL.DOWN P3, R164, R163, R162, R161 ;  /* 0x080000a2a3a47389 */ /* 0x00006400000600a1 */
[----:B01----:R-:W-:Y:S01]  /*2e70*/  ENDCOLLECTIVE ;  /* 0x000000000000791b */ /* 0x003fe20003800000 */
.L_x_4210:
[----:B------:R-:W-:Y:S01]  /*2e80*/  FADD.FTZ R41, R163, R164 ;  /* 0x000000a4a3297221 */ /* 0x000fe20000010000 */
[----:B------:R-:W-:-:S07]  /*2e90*/  MOV R163, R39 ;  /* 0x0000002700a37202 */ /* 0x000fce0000000f00 */
[----:B------:R-:W-:Y:S05]  /*2ea0*/  WARPSYNC.COLLECTIVE R38, `(.L_x_4211) ;  /* 0x0000000026087348 */ /* 0x000fea0003c00000 */
[----:B------:R0:W1:Y:S02]  /*2eb0*/  SHFL.DOWN P3, R164, R163, R162, R161 ;  /* 0x080000a2a3a47389 */ /* 0x00006400000600a1 */
[----:B01----:R-:W-:Y:S01]  /*2ec0*/  ENDCOLLECTIVE ;  /* 0x000000000000791b */ /* 0x003fe20003800000 */
.L_x_4211:
[----:B------:R-:W-:Y:S01]  /*2ed0*/  HFMA2.MMA R162, -RZ, RZ, 0, 4.76837158203125e-07 ;  /* 0x00000008ffa27435 */ /* 0x000fe200000001ff */
[----:B------:R-:W-:Y:S02]  /*2ee0*/  MOV R163, R41 ;  /* 0x0000002900a37202 */ /* 0x000fe40000000f00 */
[----:B------:R-:W-:-:S08]  /*2ef0*/  MOV R40, R164 ;  /* 0x000000a400287202 */ /* 0x000fd00000000f00 */
[----:B------:R-:W-:Y:S05]  /*2f00*/  WARPSYNC.COLLECTIVE R38, `(.L_x_4212) ;  /* 0x0000000026087348 */ /* 0x000fea0003c00000 */
[----:B------:R0:W1:Y:S02]  /*2f10*/  SHFL.DOWN P3, R164, R163, R162, R161 ;  /* 0x080000a2a3a47389 */ /* 0x00006400000600a1 */
[----:B01----:R-:W-:Y:S01]  /*2f20*/  ENDCOLLECTIVE ;  /* 0x000000000000791b */ /* 0x003fe20003800000 */
.L_x_4212:
[----:B------:R-:W-:-:S05]  /*2f30*/  FADD.FTZ R165, R39, R40 ;  /* 0x0000002827a57221 */ /* 0x000fca0000010000 */
[----:B------:R-:W-:Y:S01]  /*2f40*/  MOV R163, R165 ;  /* 0x000000a500a37202 */ /* 0x000fe20000000f00 */
[----:B------:R-:W-:-:S07]  /*2f50*/  FADD.FTZ R40, R41, R164 ;  /* 0x000000a429287221 */ /* 0x000fce0000010000 */
[----:B------:R-:W-:Y:S05]  /*2f60*/  WARPSYNC.COLLECTIVE R38, `(.L_x_4213) ;  /* 0x0000000026087348 */ /* 0x000fea0003c00000 */
[----:B------:R0:W1:Y:S02]  /*2f70*/  SHFL.DOWN P3, R164, R163, R162, R161 ;  /* 0x080000a2a3a47389 */ /* 0x00006400000600a1 */
[----:B01----:R-:W-:Y:S01]  /*2f80*/  ENDCOLLECTIVE ;  /* 0x000000000000791b */ /* 0x003fe20003800000 */
.L_x_4213:
[----:B------:R-:W-:Y:S01]  /*2f90*/  HFMA2.MMA R162, -RZ, RZ, 0, 2.384185791015625e-07 ;  /* 0x00000004ffa27435 */ /* 0x000fe200000001ff */
[----:B------:R-:W-:Y:S02]  /*2fa0*/  MOV R163, R40 ;  /* 0x0000002800a37202 */ /* 0x000fe40000000f00 */
[----:B------:R-:W-:-:S08]  /*2fb0*/  MOV R39, R164 ;  /* 0x000000a400277202 */ /* 0x000fd00000000f00 */
[----:B------:R-:W-:Y:S05]  /*2fc0*/  WARPSYNC.COLLECTIVE R38, `(.L_x_4214) ;  /* 0x0000000026087348 */ /* 0x000fea0003c00000 */
[----:B------:R0:W1:Y:S02]  /*2fd0*/  SHFL.DOWN P3, R164, R163, R162, R161 ;  /* 0x080000a2a3a47389 */ /* 0x00006400000600a1 */
[----:B01----:R-:W-:Y:S01]  /*2fe0*/  ENDCOLLECTIVE ;  /* 0x000000000000791b */ /* 0x003fe20003800000 */
.L_x_4214:
[----:B------:R-:W-:-:S05]  /*2ff0*/  FADD.FTZ R165, R165, R39 ;  /* 0x00000027a5a57221 */ /* 0x000fca0000010000 */
[----:B------:R-:W-:Y:S01]  /*3000*/  MOV R163, R165 ;  /* 0x000000a500a37202 */ /* 0x000fe20000000f00 */
[----:B------:R-:W-:-:S07]  /*3010*/  FADD.FTZ R40, R40, R164 ;  /* 0x000000a428287221 */ /* 0x000fce0000010000 */
[----:B------:R-:W-:Y:S05]  /*3020*/  WARPSYNC.COLLECTIVE R38, `(.L_x_4215) ;  /* 0x0000000026087348 */ /* 0x000fea0003c00000 */
[----:B------:R0:W1:Y:S02]  /*3030*/  SHFL.DOWN P3, R164, R163, R162, R161 ;  /* 0x080000a2a3a47389 */ /* 0x00006400000600a1 */
[----:B01----:R-:W-:Y:S01]  /*3040*/  ENDCOLLECTIVE ;  /* 0x000000000000791b */ /* 0x003fe20003800000 */
.L_x_4215:
[----:B------:R-:W-:Y:S01]  /*3050*/  HFMA2.MMA R162, -RZ, RZ, 0, 1.1920928955078125e-07 ;  /* 0x00000002ffa27435 */ /* 0x000fe200000001ff */
[----:B------:R-:W-:Y:S02]  /*3060*/  MOV R163, R40 ;  /* 0x0000002800a37202 */ /* 0x000fe40000000f00 */
[----:B------:R-:W-:-:S08]  /*3070*/  MOV R41, R164 ;  /* 0x000000a400297202 */ /* 0x000fd00000000f00 */
[----:B------:R-:W-:Y:S05]  /*3080*/  WARPSYNC.COLLECTIVE R38, `(.L_x_4216) ;  /* 0x0000000026087348 */ /* 0x000fea0003c00000 */
[----:B------:R0:W1:Y:S02]  /*3090*/  SHFL.DOWN P3, R164, R163, R162, R161 ;  /* 0x080000a2a3a47389 */ /* 0x00006400000600a1 */
[----:B01----:R-:W-:Y:S01]  /*30a0*/  ENDCOLLECTIVE ;  /* 0x000000000000791b */ /* 0x003fe20003800000 */
.L_x_4216:
[----:B------:R-:W-:-:S05]  /*30b0*/  FADD.FTZ R41, R165, R41 ;  /* 0x00000029a5297221 */ /* 0x000fca0000010000 */
[----:B------:R-:W-:Y:S01]  /*30c0*/  MOV R163, R41 ;  /* 0x0000002900a37202 */ /* 0x000fe20000000f00 */
[----:B------:R-:W-:-:S07]  /*30d0*/  FADD.FTZ R40, R40, R164 ;  /* 0x000000a428287221 */ /* 0x000fce0000010000 */
[----:B------:R-:W-:Y:S05]  /*30e0*/  WARPSYNC.COLLECTIVE R38, `(.L_x_4217) ;  /* 0x0000000026087348 */ /* 0x000fea0003c00000 */
[----:B------:R0:W1:Y:S02]  /*30f0*/  SHFL.DOWN P3, R164, R163, R162, R161 ;  /* 0x080000a2a3a47389 */ /* 0x00006400000600a1 */
[----:B01----:R-:W-:Y:S01]  /*3100*/  ENDCOLLECTIVE ;  /* 0x000000000000791b */ /* 0x003fe20003800000 */
.L_x_4217:
[----:B------:R-:W-:Y:S01]  /*3110*/  HFMA2.MMA R162, -RZ, RZ, 0, 5.9604644775390625e-08 ;  /* 0x00000001ffa27435 */ /* 0x000fe200000001ff */
[----:B------:R-:W-:Y:S02]  /*3120*/  MOV R163, R40 ;  /* 0x0000002800a37202 */ /* 0x000fe40000000f00 */
[----:B------:R-:W-:-:S08]  /*3130*/  MOV R39, R164 ;  /* 0x000000a400277202 */ /* 0x000fd00000000f00 */
[----:B------:R-:W-:Y:S05]  /*3140*/  WARPSYNC.COLLECTIVE R38, `(.L_x_4218) ;  /* 0x0000000026087348 */ /* 0x000fea0003c00000 */
[----:B------:R0:W1:Y:S02]  /*3150*/  SHFL.DOWN P3, R164, R163, R162, R161 ;  /* 0x080000a2a3a47389 */ /* 0x00006400000600a1 */
[----:B01----:R-:W-:Y:S01]  /*3160*/  ENDCOLLECTIVE ;  /* 0x000000000000791b */ /* 0x003fe20003800000 */
.L_x_4218:
[----:B------:R-:W-:-:S05]  /*3170*/  FADD.FTZ R41, R41, R39 ;  /* 0x0000002729297221 */ /* 0x000fca0000010000 */
[----:B------:R-:W-:Y:S02]  /*3180*/  MOV R163, R41 ;  /* 0x0000002900a37202 */ /* 0x000fe40000000f00 */
[----:B------:R-:W-:-:S07]  /*3190*/  MOV R39, R164 ;  /* 0x000000a400277202 */ /* 0x000fce0000000f00 */
[----:B------:R-:W-:Y:S05]  /*31a0*/  WARPSYNC.COLLECTIVE R38, `(.L_x_4219) ;  /* 0x0000000026087348 */ /* 0x000fea0003c00000 */
[----:B------:R0:W1:Y:S02]  /*31b0*/  SHFL.DOWN P3, R164, R163, R162, R161 ;  /* 0x080000a2a3a47389 */ /* 0x00006400000600a1 */
[----:B01----:R-:W-:Y:S01]  /*31c0*/  ENDCOLLECTIVE ;  /* 0x000000000000791b */ /* 0x003fe20003800000 */
.L_x_4219:
[----:B------:R-:W-:Y:S05]  /*31d0*/  BRA `(.L_x_4220) ;  /* 0xfffffff000187947 */ /* 0x000fea000383ffff */
.L_x_4221:
        /* <DEDUP_REMOVED lines=10> */
.L_x_5575:


//--------------------- .text._ZN10layer_norm22ln_bwd_finalize_kernelINS_22Kernel_traits_finalizeILj3072E13__nv_bfloat16S2_S2_fjLj1024ELj4ENS_18Kernel_traits_baseILj3072ES2_S2_S2_fjLj1024EEEEEEEvNS_9BwdParamsE --------------------------
	.section	.text._ZN10layer_norm22ln_bwd_finalize_kernelINS_22Kernel_traits_finalizeILj3072E13__nv_bfloat16S2_S2_fjLj1024ELj4ENS_18Kernel_traits_baseILj3072ES2_S2_S2_fjLj1024EEEEEEEvNS_9BwdParamsE,"ax",@progbits
	.align	128
        .global         _ZN10layer_norm22ln_bwd_finalize_kernelINS_22Kernel_traits_finalizeILj3072E13__nv_bfloat16S2_S2_fjLj1024ELj4ENS_18Kernel_traits_baseILj3072ES2_S2_S2_fjLj1024EEEEEEEvNS_9BwdParamsE
        .type           _ZN10layer_norm22ln_bwd_finalize_kernelINS_22Kernel_traits_finalizeILj3072E13__nv_bfloat16S2_S2_fjLj1024ELj4ENS_18Kernel_traits_baseILj3072ES2_S2_S2_fjLj1024EEEEEEEvNS_9BwdParamsE,@function
        .size           _ZN10layer_norm22ln_bwd_finalize_kernelINS_22Kernel_traits_finalizeILj3072E13__nv_bfloat16S2_S2_fjLj1024ELj4ENS_18Kernel_traits_baseILj3072ES2_S2_S2_fjLj1024EEEEEEEvNS_9BwdParamsE,(.L_x_5576 - _ZN10layer_norm22ln_bwd_finalize_kernelINS_22Kernel_traits_finalizeILj3072E13__nv_bfloat16S2_S2_fjLj1024ELj4ENS_18Kernel_traits_baseILj3072ES2_S2_S2_fjLj1024EEEEEEEvNS_9BwdParamsE)
        .other          _ZN10layer_norm22ln_bwd_finalize_kernelINS_22Kernel_traits_finalizeILj3072E13__nv_bfloat16S2_S2_fjLj1024ELj4ENS_18Kernel_traits_baseILj3072ES2_S2_S2_fjLj1024EEEEEEEvNS_9BwdParamsE,@"STO_CUDA_ENTRY STV_DEFAULT"
_ZN10layer_norm22ln_bwd_finalize_kernelINS_22Kernel_traits_finalizeILj3072E13__nv_bfloat16S2_S2_fjLj1024ELj4ENS_18Kernel_traits_baseILj3072ES2_S2_S2_fjLj1024EEEEEEEvNS_9BwdParamsE:
.text._ZN10layer_norm22ln_bwd_finalize_kernelINS_22Kernel_traits_finalizeILj3072E13__nv_bfloat16S2_S2_fjLj1024ELj4ENS_18Kernel_traits_baseILj3072ES2_S2_S2_fjLj1024EEEEEEEvNS_9BwdParamsE:
        /* <DEDUP_REMOVED lines=25> */
.L_x_4233:
        /* <DEDUP_REMOVED lines=28> */
.L_x_4226:
        /* <DEDUP_REMOVED lines=33> */
.L_x_4225:
[----:B------:R-:W-:Y:S05]  /*0560*/  BSYNC B1 ;  /* 0x0000000000017941 */ /* 0x000fea0003800000 */
.L_x_4224:
        /* <DEDUP_REMOVED lines=23> */
.L_x_4228:
[----:B------:R-:W-:Y:S05]  /*06e0*/  BSYNC B1 ;  /* 0x0000000000017941 */ /* 0x000fea0003800000 */
.L_x_4227:
        /* <DEDUP_REMOVED lines=11> */
.L_x_4223:
[----:B------:R-:W-:Y:S05]  /*07a0*/  BSYNC B0 ;  /* 0x0000000000007941 */ /* 0x000fea0003800000 */
.L_x_4222:
        /* <DEDUP_REMOVED lines=29> */
.L_x_4244:
[----:B------:R-:W-:Y:S01]  /*0980*/  @!P1 SHF.R.U32.HI R12, RZ, 0x3, R0 ;  /* 0x00000003ff0c9819 */ /* 0x000fe20000011600 */
[----:B---3--:R-:W-:Y:S01]  /*0990*/  FADD.FTZ R14, R9, R14 ;  /* 0x0000000e090e7221 */ /* 0x008fe20000010000 */
[----:B--2---:R-:W-:Y:S02]  /*09a0*/  FADD.FTZ R11, R10, R11 ;  /* 0x0000000b0a0b7221 */ /* 0x004fe40000010000 */
[----:B------:R-:W-:-:S05]  /*09b0*/  @!P1 LOP3.LUT R12, R12, 0x1ffffffc, RZ, 0xc0, !PT ;  /* 0x1ffffffc0c0c9812 */ /* 0x000fca00078ec0ff */
[----:B------:R2:W-:Y:S04]  /*09c0*/  @!P1 STS [R12+UR4+0x2000], R14 ;  /* 0x0020000e0c009988 */ /* 0x0005e80008000804 */
[----:B------:R2:W-:Y:S02]  /*09d0*/  @!P1 STS [R12+UR4+0x2080], R11 ;  /* 0x0020800b0c009988 */ /* 0x0005e40008000804 */
.L_x_4229:
        /* <DEDUP_REMOVED lines=14> */
.L_x_4232:
[----:B------:R-:W-:Y:S05]  /*0ac0*/  BSYNC B0 ;  /* 0x0000000000007941 */ /* 0x000fea0003800000 */
.L_x_4231:
[C---:B------:R-:W-:Y:S02]  /*0ad0*/  ISETP.GT.U32.AND P1, PT, R3.reuse, -0xc01, PT ;  /* 0xfffff3ff0300780c */ /* 0x040fe40003f24070 */
[----:B------:R-:W-:Y:S02]  /*0ae0*/  IADD3 R3, R3, 0xc00, RZ ;  /* 0x00000c0003037810 */ /* 0x000fe40007ffe0ff */
[----:B------:R-:W-:-:S09]  /*0af0*/  IADD3 R5, R5, 0x600, RZ ;  /* 0x0000060005057810 */ /* 0x000fd20007ffe0ff */
[----:B------:R-:W-:Y:S05]  /*0b00*/  @P1 BRA `(.L_x_4233) ;  /* 0xfffffff400a01947 */ /* 0x000fea000383ffff */
[----:B------:R-:W-:Y:S05]  /*0b10*/  EXIT ;  /* 0x000000000000794d */ /* 0x000fea0003800000 */
.L_x_4230:
[----:B------:R-:W-:Y:S01]  /*0b20*/  HFMA2.MMA R19, -RZ, RZ, 0, 5.9604644775390625e-08 ;  /* 0x00000001ff137435 */ /* 0x000fe200000001ff */
[----:B---3--:R-:W-:Y:S01]  /*0b30*/  IMAD.MOV.U32 R20, RZ, RZ, R10 ;  /* 0x000000ffff147224 */ /* 0x008fe200078e000a */
[----:B------:R-:W-:Y:S02]  /*0b40*/  MOV R22, 0x1f ;  /* 0x0000001f00167802 */ /* 0x000fe40000000f00 */
[----:B------:R-:W-:-:S07]  /*0b50*/  MOV R17, 0xffffffff ;  /* 0xffffffff00117802 */ /* 0x000fce0000000f00 */
[----:B012---:R-:W-:Y:S05]  /*0b60*/  WARPSYNC.COLLECTIVE R17, `(.L_x_4234) ;  /* 0x0000000011087348 */ /* 0x007fea0003c00000 */
[----:B------:R3:W4:Y:S02]  /*0b70*/  SHFL.BFLY P2, R18, R20, R19, R22 ;  /* 0x0c00001314127389 */ /* 0x0007240000040016 */
[----:B01234-:R-:W-:Y:S01]  /*0b80*/  ENDCOLLECTIVE ;  /* 0x000000000000791b */ /* 0x01ffe20003800000 */
.L_x_4234:
[----:B------:R-:W-:Y:S01]  /*0b90*/  HFMA2.MMA R19, -RZ, RZ, 0, 1.1920928955078125e-07 ;  /* 0x00000002ff137435 */ /* 0x000fe200000001ff */
[----:B------:R-:W-:-:S04]  /*0ba0*/  IMAD.MOV.U32 R11, RZ, RZ, R18 ;  /* 0x000000ffff0b7224 */ /* 0x000fc800078e0012 */
[----:B------:R-:W-:-:S05]  /*0bb0*/  FADD.FTZ R11, R10, R11 ;  /* 0x0000000b0a0b7221 */ /* 0x000fca0000010000 */
[----:B------:R-:W-:-:S07]  /*0bc0*/  MOV R20, R11 ;  /* 0x0000000b00147202 */ /* 0x000fce0000000f00 */
[----:B------:R-:W-:Y:S05]  /*0bd0*/  WARPSYNC.COLLECTIVE R17, `(.L_x_4235) ;  /* 0x0000000011087348 */ /* 0x000fea0003c00000 */
[----:B------:R0:W1:Y:S02]  /*0be0*/  SHFL.BFLY P2, R18, R20, R19, R22 ;  /* 0x0c00001314127389 */ /* 0x0000640000040016 */
[----:B01----:R-:W-:Y:S01]  /*0bf0*/  ENDCOLLECTIVE ;  /* 0x000000000000791b */ /* 0x003fe20003800000 */
.L_x_4235:
[----:B------:R-:W-:Y:S01]  /*0c00*/  HFMA2.MMA R19, -RZ, RZ, 0, 2.384185791015625e-07 ;  /* 0x00000004ff137435 */ /* 0x000fe200000001ff */
[----:B------:R-:W-:-:S05]  /*0c10*/  MOV R12, R18 ;  /* 0x00000012000c7202 */ /* 0x000fca0000000f00 */
[----:B------:R-:W-:-:S04]  /*0c20*/  FADD.FTZ R12, R11, R12 ;  /* 0x0000000c0b0c7221 */ /* 0x000fc80000010000 */
[----:B------:R-:W-:-:S07]  /*0c30*/  IMAD.MOV.U32 R20, RZ, RZ, R12 ;  /* 0x000000ffff147224 */ /* 0x000fce00078e000c */
[----:B------:R-:W-:Y:S05]  /*0c40*/  WARPSYNC.COLLECTIVE R17, `(.L_x_4236) ;  /* 0x0000000011087348 */ /* 0x000fea0003c00000 */
[----:B------:R0:W1:Y:S02]  /*0c50*/  SHFL.BFLY P2, R18, R20, R19, R22 ;  /* 0x0c00001314127389 */ /* 0x0000640000040016 */
[----:B01----:R-:W-:Y:S01]  /*0c60*/  ENDCOLLECTIVE ;  /* 0x000000000000791b */ /* 0x003fe20003800000 */
.L_x_4236:
[----:B------:R-:W-:Y:S01]  /*0c70*/  IMAD.MOV.U32 R19, RZ, RZ, 0x8 ;  /* 0x00000008ff137424 */ /* 0x000fe200078e00ff */
[----:B------:R-:W-:-:S05]  /*0c80*/  MOV R13, R18 ;  /* 0x00000012000d7202 */ /* 0x000fca0000000f00 */
[----:B------:R-:W-:-:S05]  /*0c90*/  FADD.FTZ R13, R12, R13 ;  /* 0x0000000d0c0d7221 */ /* 0x000fca0000010000 */
[----:B------:R-:W-:-:S07]  /*0ca0*/  MOV R20, R13 ;  /* 0x0000000d00147202 */ /* 0x000fce0000000f00 */
[----:B------:R-:W-:Y:S05]  /*0cb0*/  WARPSYNC.COLLECTIVE R17, `(.L_x_4237) ;  /* 0x0000000011087348 */ /* 0x000fea0003c00000 */
[----:B------:R0:W1:Y:S02]  /*0cc0*/  SHFL.BFLY P2, R18, R20, R19, R22 ;  /* 0x0c00001314127389 */ /* 0x0000640000040016 */
[----:B01----:R-:W-:Y:S01]  /*0cd0*/  ENDCOLLECTIVE ;  /* 0x000000000000791b */ /* 0x003fe20003800000 */
.L_x_4237:
[----:B------:R-:W-:Y:S01]  /*0ce0*/  HFMA2.MMA R19, -RZ, RZ, 0, 9.5367431640625e-07 ;  /* 0x00000010ff137435 */ /* 0x000fe200000001ff */
[----:B------:R-:W-:-:S05]  /*0cf0*/  MOV R10, R18 ;  /* 0x00000012000a7202 */ /* 0x000fca0000000f00 */
[----:B------:R-:W-:-:S05]  /*0d00*/  FADD.FTZ R10, R13, R10 ;  /* 0x0000000a0d0a7221 */ /* 0x000fca0000010000 */
[----:B------:R-:W-:-:S07]  /*0d10*/  MOV R20, R10 ;  /* 0x0000000a00147202 */ /* 0x000fce0000000f00 */
[----:B------:R-:W-:Y:S05]  /*0d20*/  WARPSYNC.COLLECTIVE R17, `(.L_x_4238) ;  /* 0x0000000011087348 */ /* 0x000fea0003c00000 */
[----:B------:R0:W1:Y:S02]  /*0d30*/  SHFL.BFLY P2, R18, R20, R19, R22 ;  /* 0x0c00001314127389 */ /* 0x0000640000040016 */
[----:B01----:R-:W-:Y:S01]  /*0d40*/  ENDCOLLECTIVE ;  /* 0x000000000000791b */ /* 0x003fe20003800000 */
.L_x_4238:
[----:B------:R-:W-:Y:S01]  /*0d50*/  HFMA2.MMA R19, -RZ, RZ, 0, 5.9604644775390625e-08 ;  /* 0x00000001ff137435 */ /* 0x000fe200000001ff */
[----:B------:R-:W-:Y:S01]  /*0d60*/  MOV R20, R9 ;  /* 0x0000000900147202 */ /* 0x000fe20000000f00 */
[----:B------:R-:W-:-:S09]  /*0d70*/  IMAD.MOV.U32 R11, RZ, RZ, R18 ;  /* 0x000000ffff0b7224 */ /* 0x000fd200078e0012 */
[----:B------:R-:W-:Y:S05]  /*0d80*/  WARPSYNC.COLLECTIVE R17, `(.L_x_4239) ;  /* 0x0000000011087348 */ /* 0x000fea0003c00000 */
[----:B------:R0:W1:Y:S02]  /*0d90*/  SHFL.BFLY P2, R18, R20, R19, R22 ;  /* 0x0c00001314127389 */ /* 0x0000640000040016 */
[----:B01----:R-:W-:Y:S01]  /*0da0*/  ENDCOLLECTIVE ;  /* 0x000000000000791b */ /* 0x003fe20003800000 */
.L_x_4239:
[----:B------:R-:W-:Y:S01]  /*0db0*/  HFMA2.MMA R19, -RZ, RZ, 0, 1.1920928955078125e-07 ;  /* 0x00000002ff137435 */ /* 0x000fe200000001ff */
[----:B------:R-:W-:-:S05]  /*0dc0*/  MOV R12, R18 ;  /* 0x00000012000c7202 */ /* 0x000fca0000000f00 */
[----:B------:R-:W-:-:S04]  /*0dd0*/  FADD.FTZ R14, R9, R12 ;  /* 0x0000000c090e7221 */ /* 0x000fc80000010000 */
[----:B------:R-:W-:-:S07]  /*0de0*/  IMAD.MOV.U32 R20, RZ, RZ, R14 ;  /* 0x000000ffff147224 */ /* 0x000fce00078e000e */
[----:B------:R-:W-:Y:S05]  /*0df0*/  WARPSYNC.COLLECTIVE R17, `(.L_x_4240) ;  /* 0x0000000011087348 */ /* 0x000fea0003c00000 */
[----:B------:R0:W1:Y:S02]  /*0e00*/  SHFL.BFLY P2, R18, R20, R19, R22 ;  /* 0x0c00001314127389 */ /* 0x0000640000040016 */
[----:B01----:R-:W-:Y:S01]  /*0e10*/  ENDCOLLECTIVE ;  /* 0x000000000000791b */ /* 0x003fe20003800000 */
.L_x_4240:
[----:B------:R-:W-:Y:S01]  /*0e20*/  IMAD.MOV.U32 R19, RZ, RZ, 0x4 ;  /* 0x00000004ff137424 */ /* 0x000fe200078e00ff */
[----:B------:R-:W-:-:S05]  /*0e30*/  MOV R13, R18 ;  /* 0x00000012000d7202 */ /* 0x000fca0000000f00 */
[----:B------:R-:W-:-:S05]  /*0e40*/  FADD.FTZ R15, R14, R13 ;  /* 0x0000000d0e0f7221 */ /* 0x000fca0000010000 */
[----:B------:R-:W-:-:S07]  /*0e50*/  MOV R20, R15 ;  /* 0x0000000f00147202 */ /* 0x000fce0000000f00 */
[----:B------:R-:W-:Y:S05]  /*0e60*/  WARPSYNC.COLLECTIVE R17, `(.L_x_4241) ;  /* 0x0000000011087348 */ /* 0x000fea0003c00000 */
[----:B------:R0:W1:Y:S02]  /*0e70*/  SHFL.BFLY P2, R18, R20, R19, R22 ;  /* 0x0c00001314127389 */ /* 0x0000640000040016 */
[----:B01----:R-:W-:Y:S01]  /*0e80*/  ENDCOLLECTIVE ;  /* 0x000000000000791b */ /* 0x003fe20003800000 */
.L_x_4241:
[----:B------:R-:W-:Y:S01]  /*0e90*/  HFMA2.MMA R19, -RZ, RZ, 0, 4.76837158203125e-07 ;  /* 0x00000008ff137435 */ /* 0x000fe200000001ff */
[----:B------:R-:W-:-:S05]  /*0ea0*/  MOV R16, R18 ;  /* 0x0000001200107202 */ /* 0x000fca0000000f00 */
[----:B------:R-:W-:-:S05]  /*0eb0*/  FADD.FTZ R16, R15, R16 ;  /* 0x000000100f107221 */ /* 0x000fca0000010000 */
[----:B------:R-:W-:-:S07]  /*0ec0*/  MOV R20, R16 ;  /* 0x0000001000147202 */ /* 0x000fce0000000f00 */
[----:B------:R-:W-:Y:S05]  /*0ed0*/  WARPSYNC.COLLECTIVE R17, `(.L_x_4242) ;  /* 0x0000000011087348 */ /* 0x000fea0003c00000 */
[----:B------:R0:W1:Y:S02]  /*0ee0*/  SHFL.BFLY P2, R18, R20, R19, R22 ;  /* 0x0c00001314127389 */ /* 0x0000640000040016 */
[----:B01----:R-:W-:Y:S01]  /*0ef0*/  ENDCOLLECTIVE ;  /* 0x000000000000791b */ /* 0x003fe20003800000 */
.L_x_4242:
[----:B------:R-:W-:Y:S01]  /*0f00*/  HFMA2.MMA R19, -RZ, RZ, 0, 9.5367431640625e-07 ;  /* 0x00000010ff137435 */ /* 0x000fe200000001ff */
[----:B------:R-:W-:-:S04]  /*0f10*/  IMAD.MOV.U32 R9, RZ, RZ, R18 ;  /* 0x000000ffff097224 */ /* 0x000fc800078e0012 */
[----:B------:R-:W-:-:S05]  /*0f20*/  FADD.FTZ R9, R16, R9 ;  /* 0x0000000910097221 */ /* 0x000fca0000010000 */
[----:B------:R-:W-:-:S07]  /*0f30*/  MOV R20, R9 ;  /* 0x0000000900147202 */ /* 0x000fce0000000f00 */
[----:B------:R-:W-:Y:S05]  /*0f40*/  WARPSYNC.COLLECTIVE R17, `(.L_x_4243) ;  /* 0x0000000011087348 */ /* 0x000fea0003c00000 */
[----:B------:R0:W1:Y:S02]  /*0f50*/  SHFL.BFLY P2, R18, R20, R19, R22 ;  /* 0x0c00001314127389 */ /* 0x0000640000040016 */
[----:B01----:R-:W-:Y:S01]  /*0f60*/  ENDCOLLECTIVE ;  /* 0x000000000000791b */ /* 0x003fe20003800000 */
.L_x_4243:
[----:B------:R-:W-:Y:S01]  /*0f70*/  MOV R14, R18 ;  /* 0x00000012000e7202 */ /* 0x000fe20000000f00 */
[----:B------:R-:W-:Y:S06]  /*0f80*/  BRA `(.L_x_4244) ;  /* 0xfffffff8007c7947 */ /* 0x000fec000383ffff */
.L_x_4245:
        /* <DEDUP_REMOVED lines=15> */
.L_x_5576:


//--------------------- .text._ZN10layer_norm13ln_bwd_kernelINS_13Kernel_traitsI13__nv_bfloat16S2_S2_fjLj3072ELj1ELj1ELj4ELj16ENS_18Kernel_traits_baseILj3072ES2_S2_S2_fjLj128EEEEEEEvNS_9BwdParamsE --------------------------
	.section	.text._ZN10layer_norm13ln_bwd_kernelINS_13Kernel_traitsI13__nv_bfloat16S2_S2_fjLj3072ELj1ELj1ELj4ELj16ENS_18Kernel_traits_baseILj3072ES2_S2_S2_fjLj128EEEEEEEvNS_9BwdParamsE,"ax",@progbits
	.align	128
        .global         _ZN10layer_norm13ln_bwd_kernelINS_13Kernel_traitsI13__nv_bfloat16S2_S2_fjLj3072ELj1ELj1ELj4ELj16ENS_18Kernel_traits_baseILj3072ES2_S2_S2_fjLj128EEEEEEEvNS_9BwdParamsE
        .type           _ZN10layer_norm13ln_bwd_kernelINS_13Kernel_traitsI13__nv_bfloat16S2_S2_fjLj3072ELj1ELj1ELj4ELj16ENS_18Kernel_traits_baseILj3072ES2_S2_S2_fjLj128EEEEEEEvNS_9BwdParamsE,@function
        .size           _ZN10layer_norm13ln_bwd_kernelINS_13Kernel_traitsI13__nv_bfloat16S2_S2_fjLj3072ELj1ELj1ELj4ELj16ENS_18Kernel_traits_baseILj3072ES2_S2_S2_fjLj128EEEEEEEvNS_9BwdParamsE,(.L_x_5577 - _ZN10layer_norm13ln_bwd_kernelINS_13Kernel_traitsI13__nv_bfloat16S2_S2_fjLj3072ELj1ELj1ELj4ELj16ENS_18Kernel_traits_baseILj3072ES2_S2_S2_fjLj128EEEEEEEvNS_9BwdParamsE)
        .other          _ZN10layer_norm13ln_bwd_kernelINS_13Kernel_traitsI13__nv_bfloat16S2_S2_fjLj3072ELj1ELj1ELj4ELj16ENS_18Kernel_traits_baseILj3072ES2_S2_S2_fjLj128EEEEEEEvNS_9BwdParamsE,@"STO_CUDA_ENTRY STV_DEFAULT"
_ZN10layer_norm13ln_bwd_kernelINS_13Kernel_traitsI13__nv_bfloat16S2_S2_fjLj3072ELj1ELj1ELj4ELj16ENS_18Kernel_traits_baseILj3072ES2_S2_S2_fjLj128EEEEEEEvNS_9BwdParamsE:
.text._ZN10layer_norm13ln_bwd_kernelINS_13Kernel_traitsI13__nv_bfloat16S2_S2_fjLj3072ELj1ELj1ELj4ELj16ENS_18Kernel_traits_baseILj3072ES2_S2_S2_fjLj128EEEEEEEvNS_9BwdParamsE:
        /* <DEDUP_REMOVED lines=40> */
[----:B-1----:R-:W-:Y:S02]  /*0280*/  CS2R R4, SRZ ;  /* 0x0000000000047805 */ /* 0x002fe4000001ff00 */
[----:B------:R-:W-:-:S02]  /*0290*/  CS2R R54, SRZ ;  /* 0x0000000000367805 */ /* 0x000fc4000001ff00 */
[----:B------:R-:W-:Y:S02]  /*02a0*/  CS2R R52, SRZ ;  /* 0x0000000000347805 */ /* 0x000fe4000001ff00 */
[----:B------:R-:W-:Y:S02]  /*02b0*/  ISETP.GE.AND P1, PT, R99, UR5, PT ;  /* 0x0000000563007c0c */ /* 0x000fe4000bf26270 */
[----:B------:R-:W-:Y:S02]  /*02c0*/  CS2R R42, SRZ ;  /* 0x00000000002a7805 */ /* 0x000fe4000001ff00 */
[----:B------:R-:W-:Y:S02]  /*02d0*/  CS2R R40, SRZ ;  /* 0x0000000000287805 */ /* 0x000fe4000001ff00 */
[----:B------:R-:W-:Y:S02]  /*02e0*/  CS2R R38, SRZ ;  /* 0x0000000000267805 */ /* 0x000fe4000001ff00 */
[----:B------:R-:W-:-:S02]  /*02f0*/  CS2R R36, SRZ ;  /* 0x0000000000247805 */ /* 0x000fc4000001ff00 */
[----:B------:R-:W-:-:S03]  /*0300*/  LOP3.LUT R33, R34, 0x7f, RZ, 0xc0, !PT ;  /* 0x0000007f22217812 */ /* 0x000fc600078ec0ff */
[----:B------:R-:W-:Y:S05]  /*0310*/  @P1 BRA `(.L_x_4246) ;  /* 0x0000002800281947 */ /* 0x000fea0003800000 */
[----:B------:R-:W2:Y:S04]  /*0320*/  LDG.E.128 R16, desc[UR6][R2.64] ;  /* 0x0000000602107981 */ /* 0x000ea8000c1e1d00 */
[----:B------:R-:W3:Y:S04]  /*0330*/  LDG.E.128 R8, desc[UR6][R2.64+0x800] ;  /* 0x0008000602087981 */ /* 0x000ee8000c1e1d00 */
[----:B------:R0:W4:Y:S01]  /*0340*/  LDG.E.128 R4, desc[UR6][R2.64+0x1000] ;  /* 0x0010000602047981 */ /* 0x000122000c1e1d00 */
[----:B------:R-:W1:Y:S01]  /*0350*/  S2UR UR5, SR_CgaCtaId ;  /* 0x00000000000579c3 */ /* 0x000e620000008800 */
[----:B------:R-:W-:Y:S01]  /*0360*/  UMOV UR4, 0x400 ;  /* 0x0000040000047882 */ /* 0x000fe20000000000 */
[----:B-----5:R-:W-:Y:S01]  /*0370*/  @P0 PRMT R101, R64, 0x7632, R101 ;  /* 0x0000763240650816 */ /* 0x020fe20000000065 */
[----:B------:R-:W-:Y:S01]  /*0380*/  HFMA2.MMA R128, -RZ, RZ, 0, 5.9604644775390625e-08 ;  /* 0x00000001ff807435 */ /* 0x000fe200000001ff */
        /* <DEDUP_REMOVED lines=20> */
[----:B-1----:R-:W-:Y:S01]  /*04d0*/  ULEA UR4, UR5, UR4, 0x18 ;  /* 0x0000000405047291 */ /* 0x002fe2000f8ec03f */
[----:B------:R-:W-:Y:S02]  /*04e0*/  @P0 PRMT R112, R15, 0x7632, R112 ;  /* 0x000076320f700816 */ /* 0x000fe40000000070 */
[----:B------:R-:W-:Y:S02]  /*04f0*/  CS2R R70, SRZ ;  /* 0x0000000000467805 */ /* 0x000fe4000001ff00 */
[----:B------:R-:W-:-:S02]  /*0500*/  SHF.L.U32 R98, R98, 0x2, RZ ;  /* 0x0000000262627819 */ /* 0x000fc400000006ff */
[----:B0-----:R-:W-:Y:S02]  /*0510*/  CS2R R2, SRZ ;  /* 0x0000000000027805 */ /* 0x001fe4000001ff00 */
        /* <DEDUP_REMOVED lines=18> */
[----:B------:R-:W-:Y:S02]  /*0640*/  MOV R32, RZ ;  /* 0x000000ff00207202 */ /* 0x000fe40000000f00 */
        /* <DEDUP_REMOVED lines=13> */
[----:B------:R-:W-:Y:S02]  /*0720*/  IADD3 R113, R98, 0x4, RZ ;  /* 0x0000000462717810 */ /* 0x000fe40007ffe0ff */
[----:B------:R-:W-:Y:S02]  /*0730*/  MOV R114, UR4 ;  /* 0x0000000400727c02 */ /* 0x000fe40008000f00 */
[----:B--2---:R-:W-:-:S02]  /*0740*/  PRMT R115, R16, 0x7632, R115 ;  /* 0x0000763210737816 */ /* 0x004fc40000000073 */
[----:B------:R-:W-:Y:S02]  /*0750*/  PRMT R116, R17, 0x7632, R116 ;  /* 0x0000763211747816 */ /* 0x000fe40000000074 */
[----:B------:R-:W-:Y:S02]  /*0760*/  PRMT R117, R18, 0x7632, R117 ;  /* 0x0000763212757816 */ /* 0x000fe40000000075 */
[----:B------:R-:W-:Y:S02]  /*0770*/  PRMT R118, R19, 0x7632, R118 ;  /* 0x0000763213767816 */ /* 0x000fe40000000076 */
[----:B---3--:R-:W-:Y:S02]  /*0780*/  PRMT R119, R8, 0x7632, R119 ;  /* 0x0000763208777816 */ /* 0x008fe40000000077 */
[----:B------:R-:W-:Y:S02]  /*0790*/  PRMT R120, R9, 0x7632, R120 ;  /* 0x0000763209787816 */ /* 0x000fe40000000078 */
[----:B------:R-:W-:-:S02]  /*07a0*/  PRMT R121, R10, 0x7632, R121 ;  /* 0x000076320a797816 */ /* 0x000fc40000000079 */
[----:B------:R-:W-:Y:S02]  /*07b0*/  PRMT R122, R11, 0x7632, R122 ;  /* 0x000076320b7a7816 */ /* 0x000fe4000000007a */
[----:B----4-:R-:W-:Y:S02]  /*07c0*/  PRMT R123, R4, 0x7632, R123 ;  /* 0x00007632047b7816 */ /* 0x010fe4000000007b */
[----:B------:R-:W-:Y:S02]  /*07d0*/  PRMT R124, R5, 0x7632, R124 ;  /* 0x00007632057c7816 */ /* 0x000fe4000000007c */
[----:B------:R-:W-:Y:S02]  /*07e0*/  PRMT R125, R6, 0x7632, R125 ;  /* 0x00007632067d7816 */ /* 0x000fe4000000007d */
[----:B------:R-:W-:Y:S02]  /*07f0*/  PRMT R126, R7, 0x7632, R126 ;  /* 0x00007632077e7816 */ /* 0x000fe4000000007e */
        /* <DEDUP_REMOVED lines=30> */
.L_x_4249:
[----:B0-----:R-:W0:Y:S01]  /*09e0*/  @P0 LDC.64 R36, c[0x0][0x228] ;  /* 0x00008a00ff240b82 */ /* 0x001e220000000a00 */
[----:B------:R-:W-:-:S05]  /*09f0*/  IMAD R38, R99, 0x180, RZ ;  /* 0x0000018063267824 */ /* 0x000fca00078e02ff */
[----:B------:R-:W-:Y:S02]  /*0a00*/  LOP3.LUT R127, R38, R33, RZ, 0xfc, !PT ;  /* 0x00000021267f7212 */ /* 0x000fe400078efcff */
[----:B------:R-:W1:Y:S02]  /*0a10*/  @P0 LDC.64 R40, c[0x0][0x228] ;  /* 0x00008a00ff280b82 */ /* 0x000e640000000a00 */
[----:B------:R-:W-:-:S06]  /*0a20*/  IADD3 R129, R127, 0x80, RZ ;  /* 0x000000807f817810 */ /* 0x000fcc0007ffe0ff */
[----:B------:R-:W2:Y:S01]  /*0a30*/  @P0 LDC.64 R44, c[0x0][0x228] ;  /* 0x00008a00ff2c0b82 */ /* 0x000ea20000000a00 */
[----:B0-----:R-:W-:-:S07]  /*0a40*/  @P0 LEA R36, P1, R127, R36, 0x4 ;  /* 0x000000247f240211 */ /* 0x001fce00078220ff */
[----:B------:R-:W0:Y:S01]  /*0a50*/  @!P0 LDC.64 R48, c[0x0][0x220] ;  /* 0x00008800ff308b82 */ /* 0x000e220000000a00 */
[----:B------:R-:W-:Y:S02]  /*0a60*/  @P0 LEA.HI.X R37, R127, R37, RZ, 0x4, P1 ;  /* 0x000000257f250211 */ /* 0x000fe400008f24ff */
[----:B-1----:R-:W-:-:S05]  /*0a70*/  @P0 LEA R40, P1, R129, R40, 0x4 ;  /* 0x0000002881280211 */ /* 0x002fca00078220ff */
[----:B------:R-:W1:Y:S01]  /*0a80*/  @!P0 LDC.64 R52, c[0x0][0x230] ;  /* 0x00008c00ff348b82 */ /* 0x000e620000000a00 */
[----:B------:R-:W3:Y:S01]  /*0a90*/  @P0 LDG.E.128 R36, desc[UR6][R36.64] ;  /* 0x0000000624240981 */ /* 0x000ee2000c1e1d00 */
[----:B------:R-:W-:-:S06]  /*0aa0*/  @P0 LEA.HI.X R41, R129, R41, RZ, 0x4, P1 ;  /* 0x0000002981290211 */ /* 0x000fcc00008f24ff */
[----:B------:R-:W4:Y:S01]  /*0ab0*/  LDC.64 R50, c[0x0][0x238] ;  /* 0x00008e00ff327b82 */ /* 0x000f220000000a00 */
[----:B------:R-:W5:Y:S01]  /*0ac0*/  @P0 LDG.E.128 R40, desc[UR6][R40.64] ;  /* 0x0000000628280981 */ /* 0x000f62000c1e1d00 */
[----:B------:R-:W-:-:S04]  /*0ad0*/  IADD3 R131, R127, 0x100, RZ ;  /* 0x000001007f837810 */ /* 0x000fc80007ffe0ff */
[C---:B--2---:R-:W-:Y:S02]  /*0ae0*/  @P0 LEA R44, P1, R131.reuse, R44, 0x4 ;  /* 0x0000002c832c0211 */ /* 0x044fe400078220ff */
[----:B------:R-:W-:Y:S01]  /*0af0*/  @P0 MOV R130, RZ ;  /* 0x000000ff00820202 */ /* 0x000fe20000000f00 */
[----:B------:R-:W2:Y:S01]  /*0b00*/  LDC.64 R56, c[0x0][0x268] ;  /* 0x00009a00ff387b82 */ /* 0x000ea20000000a00 */
[----:B------:R-:W-:-:S06]  /*0b10*/  @P0 LEA.HI.X R45, R131, R45, RZ, 0x4, P1 ;  /* 0x0000002d832d0211 */ /* 0x000fcc00008f24ff */
[----:B------:R-:W5:Y:S01]  /*0b20*/  @P0 LDG.E.128 R44, desc[UR6][R44.64] ;  /* 0x000000062c2c0981 */ /* 0x000f62000c1e1d00 */
[----:B0-----:R-:W-:-:S04]  /*0b30*/  @!P0 LEA R54, P1, R127, R48, 0x4 ;  /* 0x000000307f368211 */ /* 0x001fc800078220ff */
[----:B------:R-:W-:Y:S02]  /*0b40*/  @!P0 LEA.HI.X R55, R127, R49, RZ, 0x4, P1 ;  /* 0x000000317f378211 */ /* 0x000fe400008f24ff */
[----:B------:R-:W0:Y:S01]  /*0b50*/  @!P0 LDC.64 R48, c[0x0][0x220] ;  /* 0x00008800ff308b82 */ /* 0x000e220000000a00 */
[----:B-1----:R-:W-:-:S04]  /*0b60*/  @!P0 IMAD.WIDE R52, R99, 0x4, R52 ;  /* 0x0000000463348825 */ /* 0x002fc800078e0234 */
[----:B----4-:R-:W-:Y:S01]  /*0b70*/  IMAD.WIDE R132, R99, 0x4, R50 ;  /* 0x0000000463847825 */ /* 0x010fe200078e0232 */
[----:B------:R1:W4:Y:S05]  /*0b80*/  @!P0 LDG.E R130, desc[UR6][R52.64] ;  /* 0x0000000634828981 */ /* 0x00032a000c1e1900 */
[----:B------:R-:W5:Y:S01]  /*0b90*/  LDG.E R132, desc[UR6][R132.64] ;  /* 0x0000000684847981 */ /* 0x000f62000c1e1900 */
[----:B0-----:R-:W-:-:S04]  /*0ba0*/  @!P0 LEA R58, P1, R129, R48, 0x4 ;  /* 0x00000030813a8211 */ /* 0x001fc800078220ff */
[----:B------:R-:W-:Y:S02]  /*0bb0*/  @!P0 LEA.HI.X R59, R129, R49, RZ, 0x4, P1 ;  /* 0x00000031813b8211 */ /* 0x000fe400008f24ff */
[----:B------:R-:W0:Y:S02]  /*0bc0*/  @!P0 LDC.64 R48, c[0x0][0x220] ;  /* 0x00008800ff308b82 */ /* 0x000e240000000a00 */
[----:B0-----:R-:W-:-:S04]  /*0bd0*/  @!P0 LEA R134, P1, R131, R48, 0x4 ;  /* 0x0000003083868211 */ /* 0x001fc800078220ff */
[----:B------:R-:W-:Y:S01]  /*0be0*/  @!P0 LEA.HI.X R135, R131, R49, RZ, 0x4, P1 ;  /* 0x0000003183878211 */ /* 0x000fe200008f24ff */
[----:B--2---:R-:W-:-:S04]  /*0bf0*/  IMAD.WIDE.U32 R48, R127, 0x10, R56 ;  /* 0x000000107f307825 */ /* 0x004fc800078e0038 */
[--C-:B-1----:R-:W-:Y:S02]  /*0c00*/  IMAD.WIDE.U32 R52, R129, 0x10, R56.reuse ;  /* 0x0000001081347825 */ /* 0x102fe400078e0038 */
[----:B------:R-:W2:Y:S02]  /*0c10*/  LDG.E.128 R48, desc[UR6][R48.64] ;  /* 0x0000000630307981 */ /* 0x000ea4000c1e1d00 */
[----:B------:R-:W-:Y:S02]  /*0c20*/  IMAD.WIDE.U32 R56, R131, 0x10, R56 ;  /* 0x0000001083387825 */ /* 0x000fe400078e0038 */
[----:B------:R-:W3:Y:S04]  /*0c30*/  @!P0 LDG.E.128 R36, desc[UR6][R54.64] ;  /* 0x0000000636248981 */ /* 0x000ee8000c1e1d00 */
[----:B------:R-:W5:Y:S04]  /*0c40*/  @!P0 LDG.E.128 R40, desc[UR6][R58.64] ;  /* 0x000000063a288981 */ /* 0x000f68000c1e1d00 */
[----:B------:R-:W5:Y:S04]  /*0c50*/  LDG.E.128 R52, desc[UR6][R52.64] ;  /* 0x0000000634347981 */ /* 0x000f68000c1e1d00 */
[----:B------:R-:W5:Y:S04]  /*0c60*/  LDG.E.128 R56, desc[UR6][R56.64] ;  /* 0x0000000638387981 */ /* 0x000f68000c1e1d00 */
[----:B------:R3:W5:Y:S01]  /*0c70*/  @!P0 LDG.E.128 R44, desc[UR6][R134.64] ;  /* 0x00000006862c8981 */ /* 0x000762000c1e1d00 */
        /* <DEDUP_REMOVED lines=9> */
[----:B------:R-:W-:Y:S08]  /*0d10*/  @P0 MUFU.RCP R140, R115 ;  /* 0x00000073008c0308 */ /* 0x000ff00000001000 */
[----:B------:R-:W1:Y:S08]  /*0d20*/  @P0 MUFU.RCP R146, R89 ;  /* 0x0000005900920308 */ /* 0x000e700000001000 */
[----:B------:R-:W-:Y:S08]  /*0d30*/  @P0 MUFU.RCP R163, R93 ;  /* 0x0000005d00a30308 */ /* 0x000ff00000001000 */
[----:B------:R-:W-:Y:S01]  /*0d40*/  @P0 MUFU.RCP R159, R119 ;  /* 0x00000077009f0308 */ /* 0x000fe20000001000 */
[----:B--2---:R-:W-:-:S02]  /*0d50*/  SHF.L.U32 R154, R49, 0x10, RZ ;  /* 0x00000010319a7819 */ /* 0x004fc400000006ff */
[----:B------:R-:W-:-:S03]  /*0d60*/  SHF.L.U32 R150, R50, 0x10, RZ ;  /* 0x0000001032967819 */ /* 0x000fc600000006ff */
[----:B------:R-:W-:Y:S01]  /*0d70*/  FADD.FTZ R69, R154, R69 ;  /* 0x000000459a457221 */ /* 0x000fe20000010000 */
[----:B------:R-:W-:Y:S01]  /*0d80*/  PRMT R50, R50, 0x7632, R50 ;  /* 0x0000763232327816 */ /* 0x000fe20000000032 */
[----:B------:R-:W-:-:S03]  /*0d90*/  FADD.FTZ R65, R150, R65 ;  /* 0x0000004196417221 */ /* 0x000fc60000010000 */
[----:B------:R-:W-:-:S05]  /*0da0*/  SHF.L.U32 R50, R50, 0x10, RZ ;  /* 0x0000001032327819 */ /* 0x000fca00000006ff */
[----:B------:R-:W-:Y:S01]  /*0db0*/  FMUL.FTZ R148, R117, R50 ;  /* 0x0000003275947220 */ /* 0x000fe20000410000 */
[----:B------:R-:W-:Y:S01]  /*0dc0*/  FADD.FTZ R63, R50, R63 ;  /* 0x0000003f323f7221 */ /* 0x000fe20000010000 */
[C---:B---3--:R-:W-:Y:S02]  /*0dd0*/  PRMT R134, R37.reuse, 0x7632, R134 ;  /* 0x0000763225867816 */ /* 0x048fe40000000086 */
[----:B------:R-:W-:Y:S02]  /*0de0*/  SHF.L.U32 R137, R36, 0x10, RZ ;  /* 0x0000001024897819 */ /* 0x000fe400000006ff */
[----:B------:R-:W-:Y:S02]  /*0df0*/  PRMT R135, R38, 0x7632, R135 ;  /* 0x0000763226877816 */ /* 0x000fe40000000087 */
[----:B------:R-:W-:Y:S02]  /*0e00*/  SHF.L.U32 R128, R37, 0x10, RZ ;  /* 0x0000001025807819 */ /* 0x000fe400000006ff */
[----:B------:R-:W-:-:S02]  /*0e10*/  PRMT R136, R39, 0x7632, R136 ;  /* 0x0000763227887816 */ /* 0x000fc40000000088 */
[----:B------:R-:W-:Y:S02]  /*0e20*/  SHF.L.U32 R37, R39, 0x10, RZ ;  /* 0x0000001027257819 */ /* 0x000fe400000006ff */
[----:B------:R-:W-:Y:S01]  /*0e30*/  SHF.L.U32 R39, R134, 0x10, RZ ;  /* 0x0000001086277819 */ /* 0x000fe200000006ff */
[----:B------:R-:W-:Y:S01]  /*0e40*/  @P0 FADD.FTZ R157, -R74, R137 ;  /* 0x000000894a9d0221 */ /* 0x000fe20000010100 */
[----:B------:R-:W-:Y:S02]  /*0e50*/  SHF.L.U32 R134, R135, 0x10, RZ ;  /* 0x0000001087867819 */ /* 0x000fe400000006ff */
[----:B------:R-:W-:Y:S01]  /*0e60*/  SHF.L.U32 R135, R136, 0x10, RZ ;  /* 0x0000001088877819 */ /* 0x000fe200000006ff */
[----:B0-----:R-:W-:Y:S01]  /*0e70*/  @P0 FMUL.FTZ R157, R157, R138 ;  /* 0x0000008a9d9d0220 */ /* 0x001fe20000410000 */
[----:B----4-:R-:W-:Y:S01]  /*0e80*/  @!P0 FADD.FTZ R137, R137, -R130 ;  /* 0x8000008289898221 */ /* 0x010fe20000010000 */
[----:B------:R-:W-:Y:S01]  /*0e90*/  @P0 FADD.FTZ R136, -R103, R134 ;  /* 0x0000008667880221 */ /* 0x000fe20000010100 */
[----:B-----5:R-:W-:Y:S01]  /*0ea0*/  SHF.L.U32 R161, R40, 0x10, RZ ;  /* 0x0000001028a17819 */ /* 0x020fe200000006ff */
[----:B------:R-:W-:Y:S01]  /*0eb0*/  @P0 FADD.FTZ R138, -R104, R135 ;  /* 0x00000087688a0221 */ /* 0x000fe20000010100 */
[----:B------:R-:W-:Y:S01]  /*0ec0*/  SHF.L.U32 R133, R38, 0x10, RZ ;  /* 0x0000001026857819 */ /* 0x000fe200000006ff */
[----:B------:R-:W-:Y:S01]  /*0ed0*/  @!P0 FMUL.FTZ R157, R132, R137 ;  /* 0x00000089849d8220 */ /* 0x000fe20000410000 */
[----:B------:R-:W-:Y:S01]  /*0ee0*/  PRMT R36, R36, 0x7632, R36 ;  /* 0x0000763224247816 */ /* 0x000fe20000000024 */
[----:B------:R-:W-:Y:S01]  /*0ef0*/  @P0 FADD.FTZ R155, -R75, R128 ;  /* 0x000000804b9b0221 */ /* 0x000fe20000010100 */
[----:B-1----:R-:W-:Y:S01]  /*0f00*/  @P0 FMUL.FTZ R145, R136, R145 ;  /* 0x0000009188910220 */ /* 0x002fe20000410000 */
[--C-:B------:R-:W-:Y:S01]  /*0f10*/  @!P0 FADD.FTZ R137, R128, -R130.reuse ;  /* 0x8000008280898221 */ /* 0x100fe20000010000 */
[----:B------:R-:W-:Y:S01]  /*0f20*/  @P0 FMUL.FTZ R143, R138, R143 ;  /* 0x0000008f8a8f0220 */ /* 0x000fe20000410000 */
[----:B------:R-:W-:Y:S01]  /*0f30*/  @P0 FADD.FTZ R136, -R78, R161 ;  /* 0x000000a14e880221 */ /* 0x000fe20000010100 */
[----:B------:R-:W-:Y:S01]  /*0f40*/  SHF.L.U32 R128, R41, 0x10, RZ ;  /* 0x0000001029807819 */ /* 0x000fe200000006ff */
[----:B------:R-:W0:Y:S01]  /*0f50*/  @P0 MUFU.RCP R138, R92 ;  /* 0x0000005c008a0308 */ /* 0x000e220000001000 */
[----:B------:R-:W-:Y:S01]  /*0f60*/  @P0 FADD.FTZ R153, -R76, R133 ;  /* 0x000000854c990221 */ /* 0x000fe20000010100 */
[----:B------:R-:W-:Y:S01]  /*0f70*/  SHF.L.U32 R38, R36, 0x10, RZ ;  /* 0x0000001024267819 */ /* 0x000fe200000006ff */
[----:B------:R-:W-:Y:S01]  /*0f80*/  @!P0 FADD.FTZ R133, R133, -R130 ;  /* 0x8000008285858221 */ /* 0x000fe20000010000 */
[----:B------:R-:W-:Y:S01]  /*0f90*/  @P0 FMUL.FTZ R141, R136, R141 ;  /* 0x0000008d888d0220 */ /* 0x000fe20000410000 */
[----:B------:R-:W-:Y:S01]  /*0fa0*/  @P0 FADD.FTZ R36, -R102, R39 ;  /* 0x0000002766240221 */ /* 0x000fe20000010100 */
[----:B------:R-:W-:Y:S01]  /*0fb0*/  @P0 FADD.FTZ R136, -R79, R128 ;  /* 0x000000804f880221 */ /* 0x000fe20000010100 */
[----:B------:R-:W-:Y:S01]  /*0fc0*/  @P0 FMUL.FTZ R155, R155, R142 ;  /* 0x0000008e9b9b0220 */ /* 0x000fe20000410000 */
[----:B------:R-:W-:Y:S01]  /*0fd0*/  @!P0 FADD.FTZ R39, R39, -R130 ;  /* 0x8000008227278221 */ /* 0x000fe20000010000 */
[----:B------:R-:W-:Y:S01]  /*0fe0*/  @P0 FMUL.FTZ R153, R153, R144 ;  /* 0x0000009099990220 */ /* 0x000fe20000410000 */
[C---:B------:R-:W-:Y:S01]  /*0ff0*/  @!P0 FMUL.FTZ R155, R132.reuse, R137 ;  /* 0x00000089849b8220 */ /* 0x040fe20000410000 */
[----:B------:R-:W-:Y:S01]  /*1000*/  @P0 FADD.FTZ R151, -R77, R37 ;  /* 0x000000254d970221 */ /* 0x000fe20000010100 */
[----:B------:R-:W-:Y:S01]  /*1010*/  @P0 FADD.FTZ R149, -R101, R38 ;  /* 0x0000002665950221 */ /* 0x000fe20000010100 */
[----:B------:R-:W-:Y:S01]  /*1020*/  @!P0 FMUL.FTZ R153, R132, R133 ;  /* 0x0000008584998220 */ /* 0x000fe20000410000 */
[--C-:B------:R-:W-:Y:S01]  /*1030*/  @!P0 FADD.FTZ R137, R37, -R130.reuse ;  /* 0x8000008225898221 */ /* 0x100fe20000010000 */
[----:B------:R-:W-:Y:S01]  /*1040*/  @P0 FMUL.FTZ R147, R36, R147 ;  /* 0x0000009324930220 */ /* 0x000fe20000410000 */
[--C-:B------:R-:W-:Y:S01]  /*1050*/  @!P0 FADD.FTZ R133, R38, -R130.reuse ;  /* 0x8000008226858221 */ /* 0x100fe20000010000 */
[----:B------:R-:W-:Y:S01]  /*1060*/  SHF.L.U32 R37, R42, 0x10, RZ ;  /* 0x000000102a257819 */ /* 0x000fe200000006ff */
[----:B------:R-:W-:Y:S01]  /*1070*/  @P0 FMUL.FTZ R139, R136, R139 ;  /* 0x0000008b888b0220 */ /* 0x000fe20000410000 */
[----:B------:R-:W-:Y:S01]  /*1080*/  SHF.L.U32 R165, R43, 0x10, RZ ;  /* 0x000000102ba57819 */ /* 0x000fe200000006ff */
[C---:B------:R-:W-:Y:S01]  /*1090*/  @!P0 FMUL.FTZ R147, R132.reuse, R39 ;  /* 0x0000002784938220 */ /* 0x040fe20000410000 */
[----:B------:R-:W1:Y:S01]  /*10a0*/  @P0 MUFU.RCP R136, R94 ;  /* 0x0000005e00880308 */ /* 0x000e620000001000 */
[--C-:B------:R-:W-:Y:S01]  /*10b0*/  @!P0 FADD.FTZ R39, R135, -R130.reuse ;  /* 0x8000008287278221 */ /* 0x100fe20000010000 */
[----:B------:R-:W-:Y:S01]  /*10c0*/  @P0 FMUL.FTZ R151, R151, R146 ;  /* 0x0000009297970220 */ /* 0x000fe20000410000 */
[----:B------:R-:W-:Y:S01]  /*10d0*/  @P0 FMUL.FTZ R149, R149, R140 ;  /* 0x0000008c95950220 */ /* 0x000fe20000410000 */
[C---:B------:R-:W-:Y:S01]  /*10e0*/  @!P0 FMUL.FTZ R151, R132.reuse, R137 ;  /* 0x0000008984978220 */ /* 0x040fe20000410000 */
[----:B------:R-:W-:Y:S01]  /*10f0*/  @!P0 FMUL.FTZ R149, R132, R133 ;  /* 0x0000008584958220 */ /* 0x000fe20000410000 */
[----:B------:R-:W-:Y:S01]  /*1100*/  @P0 FADD.FTZ R137, -R80, R37 ;  /* 0x0000002550890221 */ /* 0x000fe20000010100 */
[--C-:B------:R-:W-:Y:S01]  /*1110*/  @!P0 FADD.FTZ R133, R134, -R130.reuse ;  /* 0x8000008286858221 */ /* 0x100fe20000010000 */
[----:B------:R-:W-:Y:S01]  /*1120*/  @P0 FADD.FTZ R38, -R81, R165 ;  /* 0x000000a551260221 */ /* 0x000fe20000010100 */
[----:B------:R-:W2:Y:S01]  /*1130*/  @P0 MUFU.RCP R134, R95 ;  /* 0x0000005f00860308 */ /* 0x000ea20000001000 */
[----:B------:R-:W-:Y:S01]  /*1140*/  @!P0 FMUL.FTZ R143, R132, R39 ;  /* 0x00000027848f8220 */ /* 0x000fe20000410000 */
[--C-:B------:R-:W-:Y:S01]  /*1150*/  @!P0 FADD.FTZ R39, R128, -R130.reuse ;  /* 0x8000008280278221 */ /* 0x100fe20000010000 */
[----:B0-----:R-:W-:Y:S01]  /*1160*/  @P0 FMUL.FTZ R137, R137, R138 ;  /* 0x0000008a89890220 */ /* 0x001fe20000410000 */
[----:B------:R-:W-:Y:S01]  /*1170*/  SHF.L.U32 R138, R44, 0x10, RZ ;  /* 0x000000102c8a7819 */ /* 0x000fe200000006ff */
[----:B------:R-:W-:Y:S01]  /*1180*/  @P0 FMUL.FTZ R135, R38, R163 ;  /* 0x000000a326870220 */ /* 0x000fe20000410000 */
[----:B------:R-:W-:Y:S01]  /*1190*/  @!P0 FADD.FTZ R37, R37, -R130 ;  /* 0x8000008225258221 */ /* 0x000fe20000010000 */
[----:B------:R-:W-:Y:S01]  /*11a0*/  @!P0 FMUL.FTZ R139, R132, R39 ;  /* 0x00000027848b8220 */ /* 0x000fe20000410000 */
[----:B------:R-:W0:Y:S01]  /*11b0*/  @P0 MUFU.RCP R163, R96 ;  /* 0x0000006000a30308 */ /* 0x000e220000001000 */
[----:B------:R-:W-:Y:S01]  /*11c0*/  PRMT R38, R40, 0x7632, R38 ;  /* 0x0000763228267816 */ /* 0x000fe20000000026 */
[----:B------:R-:W-:Y:S01]  /*11d0*/  @!P0 FMUL.FTZ R145, R132, R133 ;  /* 0x0000008584918220 */ /* 0x000fe20000410000 */
[----:B------:R-:W-:Y:S01]  /*11e0*/  @!P0 FADD.FTZ R161, R161, -R130 ;  /* 0x80000082a1a18221 */ /* 0x000fe20000010000 */
[----:B------:R-:W-:Y:S01]  /*11f0*/  SHF.L.U32 R128, R45, 0x10, RZ ;  /* 0x000000102d807819 */ /* 0x000fe200000006ff */
[----:B------:R-:W-:Y:S01]  /*1200*/  @P0 FADD.FTZ R133, -R82, R138 ;  /* 0x0000008a52850221 */ /* 0x000fe20000010100 */
[----:B------:R-:W-:-:S02]  /*1210*/  @!P0 FADD.FTZ R165, R165, -R130 ;  /* 0x80000082a5a58221 */ /* 0x000fc40000010000 */
[----:B------:R-:W3:Y:S01]  /*1220*/  @P0 MUFU.RCP R39, R97 ;  /* 0x0000006100270308 */ /* 0x000ee20000001000 */
[----:B------:R-:W-:Y:S01]  /*1230*/  @!P0 FMUL.FTZ R137, R132, R37 ;  /* 0x0000002584898220 */ /* 0x000fe20000410000 */
[----:B------:R-:W-:Y:S01]  /*1240*/  SHF.L.U32 R38, R38, 0x10, RZ ;  /* 0x0000001026267819 */ /* 0x000fe200000006ff */
[----:B------:R-:W-:Y:S01]  /*1250*/  @!P0 FADD.FTZ R37, R138, -R130 ;  /* 0x800000828a258221 */ /* 0x000fe20000010000 */
[C---:B------:R-:W-:Y:S01]  /*1260*/  @!P0 FMUL.FTZ R141, R132.reuse, R161 ;  /* 0x000000a1848d8220 */ /* 0x040fe20000410000 */
[----:B-1----:R-:W-:Y:S01]  /*1270*/  @P0 FMUL.FTZ R133, R133, R136 ;  /* 0x0000008885850220 */ /* 0x002fe20000410000 */
[----:B------:R-:W-:Y:S02]  /*1280*/  @P0 FADD.FTZ R161, -R83, R128 ;  /* 0x0000008053a10221 */ /* 0x000fe40000010100 */
[----:B------:R-:W1:Y:S01]  /*1290*/  @P0 MUFU.RCP R36, R120 ;  /* 0x0000007800240308 */ /* 0x000e620000001000 */
[----:B------:R-:W-:Y:S01]  /*12a0*/  @!P0 FMUL.FTZ R135, R132, R165 ;  /* 0x000000a584878220 */ /* 0x000fe20000410000 */
[----:B------:R-:W-:Y:S01]  /*12b0*/  SHF.L.U32 R138, R46, 0x10, RZ ;  /* 0x000000102e8a7819 */ /* 0x000fe200000006ff */
[----:B------:R-:W-:Y:S01]  /*12c0*/  @!P0 FADD.FTZ R165, R128, -R130 ;  /* 0x8000008280a58221 */ /* 0x000fe20000010000 */
[----:B------:R-:W-:Y:S01]  /*12d0*/  @!P0 FMUL.FTZ R133, R132, R37 ;  /* 0x0000002584858220 */ /* 0x000fe20000410000 */
[----:B------:R-:W-:Y:S01]  /*12e0*/  @P0 FADD.FTZ R40, -R105, R38 ;  /* 0x0000002669280221 */ /* 0x000fe20000010100 */
[----:B------:R-:W-:-:S02]  /*12f0*/  SHF.L.U32 R140, R47, 0x10, RZ ;  /* 0x000000102f8c7819 */ /* 0x000fc400000006ff */
[----:B------:R-:W-:Y:S01]  /*1300*/  PRMT R37, R41, 0x7632, R37 ;  /* 0x0000763229257816 */ /* 0x000fe20000000025 */
[----:B--2---:R-:W-:Y:S01]  /*1310*/  @P0 FMUL.FTZ R161, R161, R134 ;  /* 0x00000086a1a10220 */ /* 0x004fe20000410000 */
[----:B------:R-:W-:Y:S01]  /*1320*/  @!P0 FMUL.FTZ R161, R132, R165 ;  /* 0x000000a584a18220 */ /* 0x000fe20000410000 */
[----:B------:R-:W-:Y:S01]  /*1330*/  @P0 FADD.FTZ R136, -R84, R138 ;  /* 0x0000008a54880221 */ /* 0x000fe20000010100 */
[----:B------:R-:W-:Y:S01]  /*1340*/  @P0 FMUL.FTZ R159, R40, R159 ;  /* 0x0000009f289f0220 */ /* 0x000fe20000410000 */
[----:B------:R-:W-:Y:S01]  /*1350*/  @!P0 FADD.FTZ R165, R138, -R130 ;  /* 0x800000828aa58221 */ /* 0x000fe20000010000 */
[----:B------:R-:W-:Y:S01]  /*1360*/  SHF.L.U32 R37, R37, 0x10, RZ ;  /* 0x0000001025257819 */ /* 0x000fe200000006ff */
[----:B------:R-:W-:Y:S01]  /*1370*/  @P0 FADD.FTZ R40, -R85, R140 ;  /* 0x0000008c55280221 */ /* 0x000fe20000010100 */
[----:B------:R-:W2:Y:S01]  /*1380*/  @P0 MUFU.RCP R134, R121 ;  /* 0x0000007900860308 */ /* 0x000ea20000001000 */
[----:B0-----:R-:W-:Y:S01]  /*1390*/  @P0 FMUL.FTZ R163, R136, R163 ;  /* 0x000000a388a30220 */ /* 0x001fe20000410000 */
[----:B------:R-:W-:Y:S01]  /*13a0*/  @!P0 FMUL.FTZ R163, R132, R165 ;  /* 0x000000a584a38220 */ /* 0x000fe20000410000 */
[----:B---3--:R-:W-:Y:S01]  /*13b0*/  @P0 FMUL.FTZ R41, R40, R39 ;  /* 0x0000002728290220 */ /* 0x008fe20000410000 */
[----:B------:R-:W-:Y:S01]  /*13c0*/  @P0 FADD.FTZ R165, -R106, R37 ;  /* 0x000000256aa50221 */ /* 0x000fe20000010100 */
[----:B------:R-:W-:-:S03]  /*13d0*/  PRMT R40, R42, 0x7632, R40 ;  /* 0x000076322a287816 */ /* 0x000fc60000000028 */
[----:B------:R-:W0:Y:S01]  /*13e0*/  @P0 MUFU.RCP R128, R122 ;  /* 0x0000007a00800308 */ /* 0x000e220000001000 */
[----:B------:R-:W-:Y:S01]  /*13f0*/  @!P0 FADD.FTZ R136, R140, -R130 ;  /* 0x800000828c888221 */ /* 0x000fe20000010000 */
[----:B------:R-:W-:Y:S01]  /*1400*/  PRMT R43, R43, 0x7632, R43 ;  /* 0x000076322b2b7816 */ /* 0x000fe2000000002b */
[----:B-1----:R-:W-:Y:S01]  /*1410*/  @P0 FMUL.FTZ R42, R165, R36 ;  /* 0x00000024a52a0220 */ /* 0x002fe20000410000 */
[----:B------:R-:W-:-:S04]  /*1420*/  SHF.L.U32 R36, R40, 0x10, RZ ;  /* 0x0000001028247819 */ /* 0x000fc800000006ff */
[----:B------:R-:W1:Y:S01]  /*1430*/  @P0 MUFU.RCP R39, R123 ;  /* 0x0000007b00270308 */ /* 0x000e620000001000 */
[----:B------:R-:W-:Y:S01]  /*1440*/  PRMT R40, R44, 0x7632, R40 ;  /* 0x000076322c287816 */ /* 0x000fe20000000028 */
[----:B------:R-:W-:Y:S01]  /*1450*/  @!P0 FADD.FTZ R165, R38, -R130 ;  /* 0x8000008226a58221 */ /* 0x000fe20000010000 */
[----:B------:R-:W-:Y:S01]  /*1460*/  SHF.L.U32 R43, R43, 0x10, RZ ;  /* 0x000000102b2b7819 */ /* 0x000fe200000006ff */
[----:B------:R-:W-:Y:S01]  /*1470*/  @!P0 FMUL.FTZ R41, R132, R136 ;  /* 0x0000008884298220 */ /* 0x000fe20000410000 */
[----:B------:R-:W-:Y:S01]  /*1480*/  @P0 FADD.FTZ R44, -R107, R36 ;  /* 0x000000246b2c0221 */ /* 0x000fe20000010100 */
[----:B------:R-:W-:Y:S02]  /*1490*/  SHF.L.U32 R40, R40, 0x10, RZ ;  /* 0x0000001028287819 */ /* 0x000fe400000006ff */
[----:B------:R-:W3:Y:S01]  /*14a0*/  @P0 MUFU.RCP R38, R125 ;  /* 0x0000007d00260308 */ /* 0x000ee20000001000 */
[----:B------:R-:W-:Y:S01]  /*14b0*/  @!P0 FMUL.FTZ R159, R132, R165 ;  /* 0x000000a5849f8220 */ /* 0x000fe20000410000 */
[----:B------:R-:W-:Y:S01]  /*14c0*/  @P0 FADD.FTZ R165, -R108, R43 ;  /* 0x0000002b6ca50221 */ /* 0x000fe20000010100 */
[----:B------:R-:W-:-:S05]  /*14d0*/  PRMT R46, R46, 0x7632, R46 ;  /* 0x000076322e2e7816 */ /* 0x000fca000000002e */
[----:B------:R-:W4:Y:S01]  /*14e0*/  @P0 MUFU.RCP R136, R124 ;  /* 0x0000007c00880308 */ /* 0x000f220000001000 */
[----:B------:R-:W-:Y:S01]  /*14f0*/  PRMT R45, R45, 0x7632, R45 ;  /* 0x000076322d2d7816 */ /* 0x000fe2000000002d */
[----:B--2---:R-:W-:Y:S01]  /*1500*/  @P0 FMUL.FTZ R134, R44, R134 ;  /* 0x000000862c860220 */ /* 0x004fe20000410000 */
[----:B------:R-:W-:Y:S01]  /*1510*/  @P0 FADD.FTZ R44, -R109, R40 ;  /* 0x000000286d2c0221 */ /* 0x000fe20000010100 */
[----:B------:R-:W-:-:S04]  /*1520*/  PRMT R47, R47, 0x7632, R47 ;  /* 0x000076322f2f7816 */ /* 0x000fc8000000002f */
[----:B------:R-:W2:Y:S01]  /*1530*/  @P0 MUFU.RCP R140, R126 ;  /* 0x0000007e008c0308 */ /* 0x000ea20000001000 */
[----:B0-----:R-:W-:Y:S01]  /*1540*/  @P0 FMUL.FTZ R128, R165, R128 ;  /* 0x00000080a5800220 */ /* 0x001fe20000410000 */
[----:B------:R-:W-:Y:S02]  /*1550*/  SHF.L.U32 R46, R46, 0x10, RZ ;  /* 0x000000102e2e7819 */ /* 0x000fe400000006ff */
[----:B------:R-:W-:Y:S01]  /*1560*/  SHF.L.U32 R165, R45, 0x10, RZ ;  /* 0x000000102da57819 */ /* 0x000fe200000006ff */
[----:B-1----:R-:W-:Y:S01]  /*1570*/  @P0 FMUL.FTZ R44, R44, R39 ;  /* 0x000000272c2c0220 */ /* 0x002fe20000410000 */
[----:B------:R-:W-:Y:S01]  /*1580*/  SHF.L.U32 R142, R47, 0x10, RZ ;  /* 0x000000102f8e7819 */ /* 0x000fe200000006ff */
[--C-:B------:R-:W-:Y:S01]  /*1590*/  @!P0 FADD.FTZ R39, R36, -R130.reuse ;  /* 0x8000008224278221 */ /* 0x100fe20000010000 */
[----:B------:R-:W-:Y:S01]  /*15a0*/  @!P0 FADD.FTZ R45, R40, -R130 ;  /* 0x80000082282d8221 */ /* 0x000fe20000010000 */
[----:B------:R-:W-:Y:S01]  /*15b0*/  @P0 FADD.FTZ R36, -R111, R46 ;  /* 0x0000002e6f240221 */ /* 0x000fe20000010100 */
[----:B------:R-:W-:Y:S01]  /*15c0*/  @P0 FADD.FTZ R47, -R110, R165 ;  /* 0x000000a56e2f0221 */ /* 0x000fe20000010100 */
[--C-:B------:R-:W-:Y:S01]  /*15d0*/  @!P0 FADD.FTZ R40, R46, -R130.reuse ;  /* 0x800000822e288221 */ /* 0x100fe20000010000 */
[--C-:B------:R-:W-:Y:S01]  /*15e0*/  @!P0 FADD.FTZ R165, R165, -R130.reuse ;  /* 0x80000082a5a58221 */ /* 0x100fe20000010000 */
[--C-:B------:R-:W-:Y:S01]  /*15f0*/  @!P0 FADD.FTZ R37, R37, -R130.reuse ;  /* 0x8000008225258221 */ /* 0x100fe20000010000 */
[--C-:B------:R-:W-:Y:S01]  /*1600*/  @!P0 FADD.FTZ R43, R43, -R130.reuse ;  /* 0x800000822b2b8221 */ /* 0x100fe20000010000 */
[----:B------:R-:W-:Y:S01]  /*1610*/  @!P0 FADD.FTZ R138, R142, -R130 ;  /* 0x800000828e8a8221 */ /* 0x000fe20000010000 */
[----:B------:R-:W-:Y:S01]  /*1620*/  @P0 FADD.FTZ R46, -R112, R142 ;  /* 0x0000008e702e0221 */ /* 0x000fe20000010100 */
[----:B---3--:R-:W-:Y:S01]  /*1630*/  @P0 FMUL.FTZ R130, R36, R38 ;  /* 0x0000002624820220 */ /* 0x008fe20000410000 */
[----:B----4-:R-:W-:Y:S01]  /*1640*/  @P0 FMUL.FTZ R136, R47, R136 ;  /* 0x000000882f880220 */ /* 0x010fe20000410000 */
[C---:B------:R-:W-:Y:S01]  /*1650*/  @!P0 FMUL.FTZ R130, R132.reuse, R40 ;  /* 0x0000002884828220 */ /* 0x040fe20000410000 */
[----:B------:R-:W-:Y:S01]  /*1660*/  @!P0 FMUL.FTZ R136, R132, R165 ;  /* 0x000000a584888220 */ /* 0x000fe20000410000 */
[----:B------:R-:W-:Y:S01]  /*1670*/  PRMT R40, R48, 0x7632, R40 ;  /* 0x0000763230287816 */ /* 0x000fe20000000028 */
[----:B--2---:R-:W-:Y:S01]  /*1680*/  @P0 FMUL.FTZ R46, R46, R140 ;  /* 0x0000008c2e2e0220 */ /* 0x004fe20000410000 */
[----:B------:R-:W-:Y:S01]  /*1690*/  SHF.L.U32 R165, R48, 0x10, RZ ;  /* 0x0000001030a57819 */ /* 0x000fe200000006ff */
[C---:B------:R-:W-:Y:S01]  /*16a0*/  @!P0 FMUL.FTZ R128, R132.reuse, R43 ;  /* 0x0000002b84808220 */ /* 0x040fe20000410000 */
[C---:B------:R-:W-:Y:S01]  /*16b0*/  @!P0 FMUL.FTZ R44, R132.reuse, R45 ;  /* 0x0000002d842c8220 */ /* 0x040fe20000410000 */
[----:B------:R-:W-:Y:S01]  /*16c0*/  @!P0 FMUL.FTZ R46, R132, R138 ;  /* 0x0000008a842e8220 */ /* 0x000fe20000410000 */
[----:B------:R-:W-:-:S02]  /*16d0*/  PRMT R138, R49, 0x7632, R138 ;  /* 0x00007632318a7816 */ /* 0x000fc4000000008a */
[----:B------:R-:W-:Y:S02]  /*16e0*/  SHF.L.U32 R43, R52, 0x10, RZ ;  /* 0x00000010342b7819 */ /* 0x000fe400000006ff */
[----:B------:R-:W-:Y:S02]  /*16f0*/  SHF.L.U32 R45, R53, 0x10, RZ ;  /* 0x00000010352d7819 */ /* 0x000fe400000006ff */
[----:B------:R-:W-:Y:S01]  /*1700*/  SHF.L.U32 R156, R40, 0x10, RZ ;  /* 0x00000010289c7819 */ /* 0x000fe200000006ff */
[----:B------:R-:W-:Y:S01]  /*1710*/  FMUL.FTZ R40, R86, R165 ;  /* 0x000000a556287220 */ /* 0x000fe20000410000 */
[C---:B------:R-:W-:Y:S01]  /*1720*/  FADD.FTZ R73, R165.reuse, R73 ;  /* 0x00000049a5497221 */ /* 0x040fe20000010000 */
[----:B------:R-:W-:Y:S01]  /*1730*/  FFMA.FTZ R100, R165, R157, R100 ;  /* 0x0000009da5647223 */ /* 0x000fe20000010064 */
[----:B------:R-:W-:Y:S01]  /*1740*/  SHF.L.U32 R165, R138, 0x10, RZ ;  /* 0x000000108aa57819 */ /* 0x000fe200000006ff */
        /* <DEDUP_REMOVED lines=11> */
[----:B------:R-:W-:Y:S01]  /*1800*/  FFMA.FTZ R70, R154, R155, R70 ;  /* 0x0000009b9a467223 */ /* 0x000fe20000010046 */
[----:B------:R-:W-:Y:S01]  /*1810*/  FMUL.FTZ R154, R87, R154 ;  /* 0x0000009a579a7220 */ /* 0x000fe20000410000 */
        /* <DEDUP_REMOVED lines=9> */
[C---:B------:R-:W-:Y:S02]  /*18b0*/  SHF.L.U32 R146, R51.reuse, 0x10, RZ ;  /* 0x0000001033927819 */ /* 0x040fe400000006ff */
        /* <DEDUP_REMOVED lines=13> */
[C---:B------:R-:W-:Y:S01]  /*1990*/  FADD.FTZ R35, R140.reuse, R35 ;  /* 0x000000238c237221 */ /* 0x040fe20000010000 */
[-C--:B------:R-:W-:Y:S01]  /*19a0*/  FFMA.FTZ R60, R140, R143.reuse, R60 ;  /* 0x0000008f8c3c7223 */ /* 0x080fe2000001003c */
[----:B------:R-:W-:Y:S01]  /*19b0*/  SHF.L.U32 R140, R52, 0x10, RZ ;  /* 0x00000010348c7819 */ /* 0x000fe200000006ff */
[----:B------:R-:W-:Y:S01]  /*19c0*/  FADD.FTZ R43, R43, R144 ;  /* 0x000000902b2b7221 */ /* 0x000fe20000010000 */
[----:B------:R-:W-:Y:S01]  /*19d0*/  FFMA.FTZ R45, R144, R143, R45 ;  /* 0x0000008f902d7223 */ /* 0x000fe2000001002d */
[----:B------:R-:W-:-:S02]  /*19e0*/  PRMT R36, R53, 0x7632, R36 ;  /* 0x0000763235247816 */ /* 0x000fc40000000024 */
[C---:B------:R-:W-:Y:S01]  /*19f0*/  FADD.FTZ R17, R140.reuse, R17 ;  /* 0x000000118c117221 */ /* 0x040fe20000010000 */
[----:B------:R-:W-:Y:S01]  /*1a00*/  FFMA.FTZ R0, R140, R159, R0 ;  /* 0x0000009f8c007223 */ /* 0x000fe20000010000 */
[----:B------:R-:W-:Y:S01]  /*1a10*/  FMUL.FTZ R140, R119, R140 ;  /* 0x0000008c778c7220 */ /* 0x000fe20000410000 */
[----:B------:R-:W-:Y:S01]  /*1a20*/  FADD.FTZ R43, R43, R142 ;  /* 0x0000008e2b2b7221 */ /* 0x000fe20000010000 */
[----:B------:R-:W-:Y:S01]  /*1a30*/  FFMA.FTZ R45, R142, R141, R45 ;  /* 0x0000008d8e2d7223 */ /* 0x000fe2000001002d */
[C---:B------:R-:W-:Y:S01]  /*1a40*/  SHF.L.U32 R49, R55.reuse, 0x10, RZ ;  /* 0x0000001037317819 */ /* 0x040fe200000006ff */
[----:B------:R-:W-:Y:S01]  /*1a50*/  @!P0 FMUL.FTZ R42, R132, R37 ;  /* 0x00000025842a8220 */ /* 0x000fe20000410000 */
[----:B------:R-:W-:Y:S02]  /*1a60*/  PRMT R55, R55, 0x7632, R55 ;  /* 0x0000763237377816 */ /* 0x000fe40000000037 */
[----:B------:R-:W-:Y:S01]  /*1a70*/  SHF.L.U32 R36, R36, 0x10, RZ ;  /* 0x0000001024247819 */ /* 0x000fe200000006ff */
[----:B------:R-:W-:Y:S01]  /*1a80*/  FADD.FTZ R43, R43, R140 ;  /* 0x0000008c2b2b7221 */ /* 0x000fe20000010000 */
[----:B------:R-:W-:Y:S01]  /*1a90*/  FFMA.FTZ R45, R140, R159, R45 ;  /* 0x0000009f8c2d7223 */ /* 0x000fe2000001002d */
[----:B------:R-:W-:-:S02]  /*1aa0*/  SHF.L.U32 R47, R54, 0x10, RZ ;  /* 0x00000010362f7819 */ /* 0x000fc400000006ff */
        /* <DEDUP_REMOVED lines=9> */
[----:B------:R-:W-:Y:S01]  /*1b40*/  FFMA.FTZ R64, R50, R145, R64 ;  /* 0x0000009132407223 */ /* 0x000fe20000010040 */
[----:B------:R-:W-:Y:S01]  /*1b50*/  SHF.L.U32 R39, R58, 0x10, RZ ;  /* 0x000000103a277819 */ /* 0x000fe200000006ff */
[----:B------:R-:W-:Y:S01]  /*1b60*/  FADD.FTZ R43, R36, R55 ;  /* 0x00000037242b7221 */ /* 0x000fe20000010000 */
[----:B------:R-:W-:Y:S01]  /*1b70*/  PRMT R48, R58, 0x7632, R48 ;  /* 0x000076323a307816 */ /* 0x000fe20000000030 */
[----:B------:R-:W-:Y:S01]  /*1b80*/  FMUL.FTZ R58, R92, R47 ;  /* 0x0000002f5c3a7220 */ /* 0x000fe20000410000 */
        /* <DEDUP_REMOVED lines=10> */
[-C--:B------:R-:W-:Y:S01]  /*1c30*/  FFMA.FTZ R5, R50, R134.reuse, R5 ;  /* 0x0000008632057223 */ /* 0x080fe20000010005 */
[----:B------:R-:W-:Y:S01]  /*1c40*/  PRMT R38, R56, 0x7632, R38 ;  /* 0x0000763238267816 */ /* 0x000fe20000000026 */
        /* <DEDUP_REMOVED lines=52> */
[----:B------:R-:W-:Y:S01]  /*1f90*/  UMOV UR4, 0xffffffff ;  /* 0xffffffff00047882 */ /* 0x000fe20000000000 */
[----:B------:R-:W-:Y:S01]  /*1fa0*/  FADD.FTZ R36, R37, R48 ;  /* 0x0000003025247221 */ /* 0x000fe20000010000 */
[----:B------:R-:W-:Y:S01]  /*1fb0*/  FFMA.FTZ R162, R48, R41, R39 ;  /* 0x0000002930a27223 */ /* 0x000fe20000010027 */
[C---:B------:R-:W-:Y:S01]  /*1fc0*/  FADD.FTZ R67, R165.reuse, R67 ;  /* 0x00000043a5437221 */ /* 0x040fe20000010000 */
[----:B------:R-:W-:Y:S01]  /*1fd0*/  FFMA.FTZ R68, R165, R147, R68 ;  /* 0x00000093a5447223 */ /* 0x000fe20000010044 */
[C---:B------:R-:W-:Y:S01]  /*1fe0*/  FADD.FTZ R27, R160.reuse, R27 ;  /* 0x0000001ba01b7221 */ /* 0x040fe20000010000 */
[----:B------:R-:W-:Y:S01]  /*1ff0*/  FFMA.FTZ R11, R160, R136, R11 ;  /* 0x00000088a00b7223 */ /* 0x000fe2000001000b */
        /* <DEDUP_REMOVED lines=22> */
.L_x_4260:
[----:B------:R-:W-:Y:S01]  /*2160*/  LOP3.LUT P2, RZ, R34, 0x1f, RZ, 0xc0, !PT ;  /* 0x0000001f22ff7812 */ /* 0x000fe2000784c0ff */
[----:B-1----:R-:W-:Y:S01]  /*2170*/  FADD.FTZ R36, R162, R165 ;  /* 0x000000a5a2247221 */ /* 0x002fe20000010000 */
[----:B0-2---:R-:W-:-:S11]  /*2180*/  FADD.FTZ R37, R37, R158 ;  /* 0x0000009e25257221 */ /* 0x005fd60000010000 */
        /* <DEDUP_REMOVED lines=11> */
.L_x_4248:
        /* <DEDUP_REMOVED lines=89> */
[----:B------:R-:W-:-:S02]  /*27d0*/  F2FP.BF16.F32.PACK_AB R43, R50, R43 ;  /* 0x0000002b322b723e */ /* 0x000fc400000010ff */
[----:B------:R-:W-:Y:S02]  /*27e0*/  LEA R52, P2, R127, UR8, 0x4 ;  /* 0x000000087f347c11 */ /* 0x000fe4000f8420ff */
[----:B------:R-:W-:Y:S02]  /*27f0*/  F2FP.BF16.F32.PACK_AB R42, R48, R137 ;  /* 0x00000089302a723e */ /* 0x000fe400000010ff */
[----:B------:R-:W-:Y:S02]  /*2800*/  LEA R50, P3, R129, UR8, 0x4 ;  /* 0x0000000881327c11 */ /* 0x000fe4000f8620ff */
[----:B------:R-:W-:Y:S02]  /*2810*/  LEA R48, P4, R131, UR8, 0x4 ;  /* 0x0000000883307c11 */ /* 0x000fe4000f8820ff */
[----:B------:R-:W-:Y:S02]  /*2820*/  F2FP.BF16.F32.PACK_AB R38, R145, R38 ;  /* 0x000000269126723e */ /* 0x000fe400000010ff */
[----:B------:R-:W-:-:S02]  /*2830*/  F2FP.BF16.F32.PACK_AB R37, R40, R37 ;  /* 0x000000252825723e */ /* 0x000fc400000010ff */
[----:B------:R-:W-:Y:S02]  /*2840*/  F2FP.BF16.F32.PACK_AB R36, R149, R36 ;  /* 0x000000249524723e */ /* 0x000fe400000010ff */
[----:B------:R-:W-:Y:S02]  /*2850*/  LEA.HI.X R53, R127, UR9, RZ, 0x4, P2 ;  /* 0x000000097f357c11 */ /* 0x000fe400090f24ff */
[----:B------:R-:W-:Y:S02]  /*2860*/  F2FP.BF16.F32.PACK_AB R41, R46, R41 ;  /* 0x000000292e29723e */ /* 0x000fe400000010ff */
[----:B------:R-:W-:Y:S01]  /*2870*/  F2FP.BF16.F32.PACK_AB R40, R44, R141 ;  /* 0x0000008d2c28723e */ /* 0x000fe200000010ff */
[----:B------:R0:W-:Y:S01]  /*2880*/  STG.E.128 desc[UR6][R52.64], R36 ;  /* 0x0000002434007986 */ /* 0x0001e2000c101d06 */
[----:B------:R-:W-:Y:S02]  /*2890*/  LEA.HI.X R51, R129, UR9, RZ, 0x4, P3 ;  /* 0x0000000981337c11 */ /* 0x000fe400098f24ff */
[----:B------:R-:W-:-:S02]  /*28a0*/  F2FP.BF16.F32.PACK_AB R47, R132, R47 ;  /* 0x0000002f842f723e */ /* 0x000fc400000010ff */
[----:B------:R-:W-:Y:S01]  /*28b0*/  F2FP.BF16.F32.PACK_AB R46, R58, R163 ;  /* 0x000000a33a2e723e */ /* 0x000fe200000010ff */
[----:B------:R0:W-:Y:S01]  /*28c0*/  STG.E.128 desc[UR6][R50.64], R40 ;  /* 0x0000002832007986 */ /* 0x0001e2000c101d06 */
[----:B------:R-:W-:Y:S02]  /*28d0*/  F2FP.BF16.F32.PACK_AB R45, R56, R45 ;  /* 0x0000002d382d723e */ /* 0x000fe400000010ff */
[----:B------:R-:W-:Y:S02]  /*28e0*/  F2FP.BF16.F32.PACK_AB R44, R54, R133 ;  /* 0x00000085362c723e */ /* 0x000fe400000010ff */
[----:B------:R-:W-:Y:S02]  /*28f0*/  LEA.HI.X R49, R131, UR9, RZ, 0x4, P4 ;  /* 0x0000000983317c11 */ /* 0x000fe4000a0f24ff */
[----:B------:R-:W-:Y:S02]  /*2900*/  ISETP.GE.AND P2, PT, R99, UR11, PT ;  /* 0x0000000b63007c0c */ /* 0x000fe4000bf46270 */
[----:B------:R-:W-:Y:S01]  /*2910*/  SEL R128, RZ, 0x1, P1 ;  /* 0x00000001ff807807 */ /* 0x000fe20000800000 */
[----:B------:R0:W-:Y:S10]  /*2920*/  STG.E.128 desc[UR6][R48.64], R44 ;  /* 0x0000002c30007986 */ /* 0x0001f4000c101d06 */
[----:B------:R-:W-:Y:S05]  /*2930*/  @!P2 BRA `(.L_x_4249) ;  /* 0xffffffe00028a947 */ /* 0x000fea000383ffff */
        /* <DEDUP_REMOVED lines=40> */
.L_x_4246:
        /* <DEDUP_REMOVED lines=28> */
.L_x_4247:
[----:B------:R-:W-:Y:S01]  /*2d80*/  HFMA2.MMA R36, -RZ, RZ, 0, 9.5367431640625e-07 ;  /* 0x00000010ff247435 */ /* 0x000fe200000001ff */
[----:B------:R-:W-:Y:S02]  /*2d90*/  MOV R57, 0x1f ;  /* 0x0000001f00397802 */ /* 0x000fe40000000f00 */
[----:B------:R-:W-:-:S08]  /*2da0*/  MOV R38, 0xffffffff ;  /* 0xffffffff00267802 */ /* 0x000fd00000000f00 */
[----:B------:R-:W-:Y:S05]  /*2db0*/  WARPSYNC.COLLECTIVE R38, `(.L_x_4250) ;  /* 0x0000000026087348 */ /* 0x000fea0003c00000 */
[----:B------:R0:W1:Y:S02]  /*2dc0*/  SHFL.DOWN P2, R158, R59, R36, R57 ;  /* 0x080000243b9e7389 */ /* 0x0000640000040039 */
[----:B01----:R-:W-:Y:S01]  /*2dd0*/  ENDCOLLECTIVE ;  /* 0x000000000000791b */ /* 0x003fe20003800000 */
.L_x_4250:
[----:B------:R-:W-:Y:S01]  /*2de0*/  FADD.FTZ R37, R59, R158 ;  /* 0x0000009e3b257221 */ /* 0x000fe20000010000 */
[----:B------:R-:W-:-:S07]  /*2df0*/  MOV R59, R162 ;  /* 0x000000a2003b7202 */ /* 0x000fce0000000f00 */
[----:B------:R-:W-:Y:S05]  /*2e00*/  WARPSYNC.COLLECTIVE R38, `(.L_x_4251) ;  /* 0x0000000026087348 */ /* 0x000fea0003c00000 */
[----:B------:R0:W1:Y:S02]  /*2e10*/  SHFL.DOWN P2, R158, R59, R36, R57 ;  /* 0x080000243b9e7389 */ /* 0x0000640000040039 */
[----:B01----:R-:W-:Y:S01]  /*2e20*/  ENDCOLLECTIVE ;  /* 0x000000000000791b */ /* 0x003fe20003800000 */
.L_x_4251:
[----:B------:R-:W-:Y:S01]  /*2e30*/  HFMA2.MMA R36, -RZ, RZ, 0, 4.76837158203125e-07 ;  /* 0x00000008ff247435 */ /* 0x000fe200000001ff */
[----:B------:R-:W-:Y:S02]  /*2e40*/  MOV R59, R37 ;  /* 0x00000025003b7202 */ /* 0x000fe40000000f00 */
[----:B------:R-:W-:-:S08]  /*2e50*/  MOV R165, R158 ;  /* 0x0000009e00a57202 */ /* 0x000fd00000000f00 */
[----:B------:R-:W-:Y:S05]  /*2e60*/  WARPSYNC.COLLECTIVE R38, `(.L_x_4252) ;  /* 0x0000000026087348 */ /* 0x000fea0003c00000 */
[----:B------:R0:W1:Y:S02]  /*2e70*/  SHFL.DOWN P2, R158, R59, R36, R57 ;  /* 0x080000243b9e7389 */ /* 0x0000640000040039 */
[----:B01----:R-:W-:Y:S01]  /*2e80*/  ENDCOLLECTIVE ;  /* 0x000000000000791b */ /* 0x003fe20003800000 */
.L_x_4252:
[----:B------:R-:W-:-:S05]  /*2e90*/  FADD.FTZ R165, R162, R165 ;  /* 0x000000a5a2a57221 */ /* 0x000fca0000010000 */
[----:B------:R-:W-:Y:S01]  /*2ea0*/  MOV R59, R165 ;  /* 0x000000a5003b7202 */ /* 0x000fe20000000f00 */
[----:B------:R-:W-:-:S07]  /*2eb0*/  FADD.FTZ R160, R37, R158 ;  /* 0x0000009e25a07221 */ /* 0x000fce0000010000 */
[----:B------:R-:W-:Y:S05]  /*2ec0*/  WARPSYNC.COLLECTIVE R38, `(.L_x_4253) ;  /* 0x0000000026087348 */ /* 0x000fea0003c00000 */
[----:B------:R0:W1:Y:S02]  /*2ed0*/  SHFL.DOWN P2, R158, R59, R36, R57 ;  /* 0x080000243b9e7389 */ /* 0x0000640000040039 */
[----:B01----:R-:W-:Y:S01]  /*2ee0*/  ENDCOLLECTIVE ;  /* 0x000000000000791b */ /* 0x003fe20003800000 */
.L_x_4253:
[----:B------:R-:W-:Y:S01]  /*2ef0*/  HFMA2.MMA R36, -RZ, RZ, 0, 2.384185791015625e-07 ;  /* 0x00000004ff247435 */ /* 0x000fe200000001ff */
[----:B------:R-:W-:Y:S02]  /*2f00*/  MOV R59, R160 ;  /* 0x000000a0003b7202 */ /* 0x000fe40000000f00 */
[----:B------:R-:W-:-:S08]  /*2f10*/  MOV R164, R158 ;  /* 0x0000009e00a47202 */ /* 0x000fd00000000f00 */
[----:B------:R-:W-:Y:S05]  /*2f20*/  WARPSYNC.COLLECTIVE R38, `(.L_x_4254) ;  /* 0x0000000026087348 */ /* 0x000fea0003c00000 */
[----:B------:R0:W1:Y:S02]  /*2f30*/  SHFL.DOWN P2, R158, R59, R36, R57 ;  /* 0x080000243b9e7389 */ /* 0x0000640000040039 */
[----:B01----:R-:W-:Y:S01]  /*2f40*/  ENDCOLLECTIVE ;  /* 0x000000000000791b */ /* 0x003fe20003800000 */
.L_x_4254:
[----:B------:R-:W-:-:S05]  /*2f50*/  FADD.FTZ R165, R165, R164 ;  /* 0x000000a4a5a57221 */ /* 0x000fca0000010000 */
[----:B------:R-:W-:Y:S01]  /*2f60*/  MOV R59, R165 ;  /* 0x000000a5003b7202 */ /* 0x000fe20000000f00 */
[----:B------:R-:W-:-:S07]  /*2f70*/  FADD.FTZ R164, R160, R158 ;  /* 0x0000009ea0a47221 */ /* 0x000fce0000010000 */
[----:B------:R-:W-:Y:S05]  /*2f80*/  WARPSYNC.COLLECTIVE R38, `(.L_x_4255) ;  /* 0x0000000026087348 */ /* 0x000fea0003c00000 */
[----:B------:R0:W1:Y:S02]  /*2f90*/  SHFL.DOWN P2, R158, R59, R36, R57 ;  /* 0x080000243b9e7389 */ /* 0x0000640000040039 */
[----:B01----:R-:W-:Y:S01]  /*2fa0*/  ENDCOLLECTIVE ;  /* 0x000000000000791b */ /* 0x003fe20003800000 */
.L_x_4255:
[----:B------:R-:W-:Y:S01]  /*2fb0*/  HFMA2.MMA R36, -RZ, RZ, 0, 1.1920928955078125e-07 ;  /* 0x00000002ff247435 */ /* 0x000fe200000001ff */
[----:B------:R-:W-:Y:S02]  /*2fc0*/  MOV R59, R164 ;  /* 0x000000a4003b7202 */ /* 0x000fe40000000f00 */
[----:B------:R-:W-:-:S08]  /*2fd0*/  MOV R162, R158 ;  /* 0x0000009e00a27202 */ /* 0x000fd00000000f00 */
[----:B------:R-:W-:Y:S05]  /*2fe0*/  WARPSYNC.COLLECTIVE R38, `(.L_x_4256) ;  /* 0x0000000026087348 */ /* 0x000fea0003c00000 */
[----:B------:R0:W1:Y:S02]  /*2ff0*/  SHFL.DOWN P2, R158, R59, R36, R57 ;  /* 0x080000243b9e7389 */ /* 0x0000640000040039 */
[----:B01----:R-:W-:Y:S01]  /*3000*/  ENDCOLLECTIVE ;  /* 0x000000000000791b */ /* 0x003fe20003800000 */
.L_x_4256:
[----:B------:R-:W-:-:S05]  /*3010*/  FADD.FTZ R160, R165, R162 ;  /* 0x000000a2a5a07221 */ /* 0x000fca0000010000 */
[----:B------:R-:W-:Y:S01]  /*3020*/  MOV R59, R160 ;  /* 0x000000a0003b7202 */ /* 0x000fe20000000f00 */
[----:B------:R-:W-:-:S07]  /*3030*/  FADD.FTZ R162, R164, R158 ;  /* 0x0000009ea4a27221 */ /* 0x000fce0000010000 */
[----:B------:R-:W-:Y:S05]  /*3040*/  WARPSYNC.COLLECTIVE R38, `(.L_x_4257) ;  /* 0x0000000026087348 */ /* 0x000fea0003c00000 */
[----:B------:R0:W1:Y:S02]  /*3050*/  SHFL.DOWN P2, R158, R59, R36, R57 ;  /* 0x080000243b9e7389 */ /* 0x0000640000040039 */
[----:B01----:R-:W-:Y:S01]  /*3060*/  ENDCOLLECTIVE ;  /* 0x000000000000791b */ /* 0x003fe20003800000 */
.L_x_4257:
[----:B------:R-:W-:Y:S01]  /*3070*/  HFMA2.MMA R36, -RZ, RZ, 0, 5.9604644775390625e-08 ;  /* 0x00000001ff247435 */ /* 0x000fe200000001ff */
[----:B------:R-:W-:Y:S02]  /*3080*/  MOV R59, R162 ;  /* 0x000000a2003b7202 */ /* 0x000fe40000000f00 */
[----:B------:R-:W-:-:S08]  /*3090*/  MOV R37, R158 ;  /* 0x0000009e00257202 */ /* 0x000fd00000000f00 */
[----:B------:R-:W-:Y:S05]  /*30a0*/  WARPSYNC.COLLECTIVE R38, `(.L_x_4258) ;  /* 0x0000000026087348 */ /* 0x000fea0003c00000 */
[----:B------:R0:W1:Y:S02]  /*30b0*/  SHFL.DOWN P2, R158, R59, R36, R57 ;  /* 0x080000243b9e7389 */ /* 0x0000640000040039 */
[----:B01----:R-:W-:Y:S01]  /*30c0*/  ENDCOLLECTIVE ;  /* 0x000000000000791b */ /* 0x003fe20003800000 */
.L_x_4258:
[----:B------:R-:W-:-:S05]  /*30d0*/  FADD.FTZ R37, R160, R37 ;  /* 0x00000025a0257221 */ /* 0x000fca0000010000 */
[----:B------:R-:W-:Y:S02]  /*30e0*/  MOV R59, R37 ;  /* 0x00000025003b7202 */ /* 0x000fe40000000f00 */
[----:B------:R-:W-:-:S07]  /*30f0*/  MOV R165, R158 ;  /* 0x0000009e00a57202 */ /* 0x000fce0000000f00 */
[----:B------:R-:W-:Y:S05]  /*3100*/  WARPSYNC.COLLECTIVE R38, `(.L_x_4259) ;  /* 0x0000000026087348 */ /* 0x000fea0003c00000 */
[----:B------:R0:W1:Y:S02]  /*3110*/  SHFL.DOWN P2, R158, R59, R36, R57 ;  /* 0x080000243b9e7389 */ /* 0x0000640000040039 */
[----:B01----:R-:W-:Y:S01]  /*3120*/  ENDCOLLECTIVE ;  /* 0x000000000000791b */ /* 0x003fe20003800000 */
.L_x_4259:
[----:B------:R-:W-:Y:S05]  /*3130*/  BRA `(.L_x_4260) ;  /* 0xfffffff000087947 */ /* 0x000fea000383ffff */
.L_x_4261:
        /* <DEDUP_REMOVED lines=12> */
.L_x_5577:


//--------------------- .text._ZN10layer_norm22ln_bwd_finalize_kernelINS_22Kernel_traits_finalizeILj3072E6__halffS2_fjLj1024ELj4ENS_18Kernel_traits_baseILj3072ES2_fS2_fjLj1024EEEEEEEvNS_9BwdParamsE --------------------------
	.section	.text._ZN10layer_norm22ln_bwd_finalize_kernelINS_22Kernel_traits_finalizeILj3072E6__halffS2_fjLj1024ELj4ENS_18Kernel_traits_baseILj3072ES2_fS2_fjLj1024EEEEEEEvNS_9BwdParamsE,"ax",@progbits
	.align	128
        .global         _ZN10layer_norm22ln_bwd_finalize_kernelINS_22Kernel_traits_finalizeILj3072E6__halffS2_fjLj1024ELj4ENS_18Kernel_traits_baseILj3072ES2_fS2_fjLj1024EEEEEEEvNS_9BwdParamsE
        .type           _ZN10layer_norm22ln_bwd_finalize_kernelINS_22Kernel_traits_finalizeILj3072E6__halffS2_fjLj1024ELj4ENS_18Kernel_traits_baseILj3072ES2_fS2_fjLj1024EEEEEEEvNS_9BwdParamsE,@function
        .size           _ZN10layer_norm22ln_bwd_finalize_kernelINS_22Kernel_traits_finalizeILj3072E6__halffS2_fjLj1024ELj4ENS_18Kernel_traits_baseILj3072ES2_fS2_fjLj1024EEEEEEEvNS_9BwdParamsE,(.L_x_5578 - _ZN10layer_norm22ln_bwd_finalize_kernelINS_22Kernel_traits_finalizeILj3072E6__halffS2_fjLj1024ELj4ENS_18Kernel_traits_baseILj3072ES2_fS2_fjLj1024EEEEEEEvNS_9BwdParamsE)
        .other          _ZN10layer_norm22ln_bwd_finalize_kernelINS_22Kernel_traits_finalizeILj3072E6__halffS2_fjLj1024ELj4ENS_18Kernel_traits_baseILj3072ES2_fS2_fjLj1024EEEEEEEvNS_9BwdParamsE,@"STO_CUDA_ENTRY STV_DEFAULT"
_ZN10layer_norm22ln_bwd_finalize_kernelINS_22Kernel_traits_finalizeILj3072E6__halffS2_fjLj1024ELj4ENS_18Kernel_traits_baseILj3072ES2_fS2_fjLj1024EEEEEEEvNS_9BwdParamsE:
.text._ZN10layer_norm22ln_bwd_finalize_kernelINS_22Kernel_traits_finalizeILj3072E6__halffS2_fjLj1024ELj4ENS_18Kernel_traits_baseILj3072ES2_fS2_fjLj1024EEEEEEEvNS_9BwdParamsE:
        /* <DEDUP_REMOVED lines=25> */
.L_x_4273:
        /* <DEDUP_REMOVED lines=28> */
.L_x_4266:
        /* <DEDUP_REMOVED lines=33> */
.L_x_4265:
[----:B------:R-:W-:Y:S05]  /*0560*/  BSYNC B1 ;  /* 0x0000000000017941 */ /* 0x000fea0003800000 */
.L_x_4264:
        /* <DEDUP_REMOVED lines=23> */
.L_x_4268:
[----:B------:R-:W-:Y:S05]  /*06e0*/  BSYNC B1 ;  /* 0x0000000000017941 */ /* 0x000fea0003800000 */
.L_x_4267:
        /* <DEDUP_REMOVED lines=11> */
.L_x_4263:
[----:B------:R-:W-:Y:S05]  /*07a0*/  BSYNC B0 ;  /* 0x0000000000007941 */ /* 0x000fea0003800000 */
.L_x_4262:
        /* <DEDUP_REMOVED lines=29> */
.L_x_4284:
[----:B------:R-:W-:Y:S01]  /*0980*/  @!P1 SHF.R.U32.HI R12, RZ, 0x3, R0 ;  /* 0x00000003ff0c9819 */ /* 0x000fe20000011600 */
[----:B---3--:R-:W-:Y:S01]  /*0990*/  FADD.FTZ R14, R9, R14 ;  /* 0x0000000e090e7221 */ /* 0x008fe20000010000 */
[----:B--2---:R-:W-:Y:S02]  /*09a0*/  FADD.FTZ R11, R10, R11 ;  /* 0x0000000b0a0b7221 */ /* 0x004fe40000010000 */
[----:B------:R-:W-:-:S05]  /*09b0*/  @!P1 LOP3.LUT R12, R12, 0x1ffffffc, RZ, 0xc0, !PT ;  /* 0x1ffffffc0c0c9812 */ /* 0x000fca00078ec0ff */
[----:B------:R2:W-:Y:S04]  /*09c0*/  @!P1 STS [R12+UR4+0x2000], R14 ;  /* 0x0020000e0c009988 */ /* 0x0005e80008000804 */
[----:B------:R2:W-:Y:S02]  /*09d0*/  @!P1 STS [R12+UR4+0x2080], R11 ;  /* 0x0020800b0c009988 */ /* 0x0005e40008000804 */
.L_x_4269:
        /* <DEDUP_REMOVED lines=14> */
.L_x_4272:
[----:B------:R-:W-:Y:S05]  /*0ac0*/  BSYNC B0 ;  /* 0x0000000000007941 */ /* 0x000fea0003800000 */
.L_x_4271:
[C---:B------:R-:W-:Y:S02]  /*0ad0*/  ISETP.GT.U32.AND P1, PT, R3.reuse, -0xc01, PT ;  /* 0xfffff3ff0300780c */ /* 0x040fe40003f24070 */
[----:B------:R-:W-:Y:S02]  /*0ae0*/  IADD3 R3, R3, 0xc00, RZ ;  /* 0x00000c0003037810 */ /* 0x000fe40007ffe0ff */
[----:B------:R-:W-:-:S09]  /*0af0*/  IADD3 R5, R5, 0x600, RZ ;  /* 0x0000060005057810 */ /* 0x000fd20007ffe0ff */
[----:B------:R-:W-:Y:S05]  /*0b00*/  @P1 BRA `(.L_x_4273) ;  /* 0xfffffff400a01947 */ /* 0x000fea000383ffff */
[----:B------:R-:W-:Y:S05]  /*0b10*/  EXIT ;  /* 0x000000000000794d */ /* 0x000fea0003800000 */
.L_x_4270:
[----:B------:R-:W-:Y:S01]  /*0b20*/  HFMA2.MMA R19, -RZ, RZ, 0, 5.9604644775390625e-08 ;  /* 0x00000001ff137435 */ /* 0x000fe200000001ff */
[----:B---3--:R-:W-:Y:S01]  /*0b30*/  IMAD.MOV.U32 R20, RZ, RZ, R10 ;  /* 0x000000ffff147224 */ /* 0x008fe200078e000a */
[----:B------:R-:W-:Y:S02]  /*0b40*/  MOV R22, 0x1f ;  /* 0x0000001f00167802 */ /* 0x000fe40000000f00 */
[----:B------:R-:W-:-:S07]  /*0b50*/  MOV R17, 0xffffffff ;  /* 0xffffffff00117802 */ /* 0x000fce0000000f00 */
[----:B012---:R-:W-:Y:S05]  /*0b60*/  WARPSYNC.COLLECTIVE R17, `(.L_x_4274) ;  /* 0x0000000011087348 */ /* 0x007fea0003c00000 */
[----:B------:R3:W4:Y:S02]  /*0b70*/  SHFL.BFLY P2, R18, R20, R19, R22 ;  /* 0x0c00001314127389 */ /* 0x0007240000040016 */
[----:B01234-:R-:W-:Y:S01]  /*0b80*/  ENDCOLLECTIVE ;  /* 0x000000000000791b */ /* 0x01ffe20003800000 */
.L_x_4274:
[----:B------:R-:W-:Y:S01]  /*0b90*/  HFMA2.MMA R19, -RZ, RZ, 0, 1.1920928955078125e-07 ;  /* 0x00000002ff137435 */ /* 0x000fe200000001ff */
[----:B------:R-:W-:-:S04]  /*0ba0*/  IMAD.MOV.U32 R11, RZ, RZ, R18 ;  /* 0x000000ffff0b7224 */ /* 0x000fc800078e0012 */
[----:B------:R-:W-:-:S05]  /*0bb0*/  FADD.FTZ R11, R10, R11 ;  /* 0x0000000b0a0b7221 */ /* 0x000fca0000010000 */
[----:B------:R-:W-:-:S07]  /*0bc0*/  MOV R20, R11 ;  /* 0x0000000b00147202 */ /* 0x000fce0000000f00 */
[----:B------:R-:W-:Y:S05]  /*0bd0*/  WARPSYNC.COLLECTIVE R17, `(.L_x_4275) ;  /* 0x0000000011087348 */ /* 0x000fea0003c00000 */
[----:B------:R0:W1:Y:S02]  /*0be0*/  SHFL.BFLY P2, R18, R20, R19, R22 ;  /* 0x0c00001314127389 */ /* 0x0000640000040016 */
[----:B01----:R-:W-:Y:S01]  /*0bf0*/  ENDCOLLECTIVE ;  /* 0x000000000000791b */ /* 0x003fe20003800000 */
.L_x_4275:
[----:B------:R-:W-:Y:S01]  /*0c00*/  HFMA2.MMA R19, -RZ, RZ, 0, 2.384185791015625e-07 ;  /* 0x00000004ff137435 */ /* 0x000fe200000001ff */
[----:B------:R-:W-:-:S05]  /*0c10*/  MOV R12, R18 ;  /* 0x00000012000c7202 */ /* 0x000fca0000000f00 */
[----:B------:R-:W-:-:S04]  /*0c20*/  FADD.FTZ R12, R11, R12 ;  /* 0x0000000c0b0c7221 */ /* 0x000fc80000010000 */
[----:B------:R-:W-:-:S07]  /*0c30*/  IMAD.MOV.U32 R20, RZ, RZ, R12 ;  /* 0x000000ffff147224 */ /* 0x000fce00078e000c */
[----:B------:R-:W-:Y:S05]  /*0c40*/  WARPSYNC.COLLECTIVE R17, `(.L_x_4276) ;  /* 0x0000000011087348 */ /* 0x000fea0003c00000 */
[----:B------:R0:W1:Y:S02]  /*0c50*/  SHFL.BFLY P2, R18, R20, R19, R22 ;  /* 0x0c00001314127389 */ /* 0x0000640000040016 */
[----:B01----:R-:W-:Y:S01]  /*0c60*/  ENDCOLLECTIVE ;  /* 0x000000000000791b */ /* 0x003fe20003800000 */
.L_x_4276:
[----:B------:R-:W-:Y:S01]  /*0c70*/  IMAD.MOV.U32 R19, RZ, RZ, 0x8 ;  /* 0x00000008ff137424 */ /* 0x000fe200078e00ff */
[----:B------:R-:W-:-:S05]  /*0c80*/  MOV R13, R18 ;  /* 0x00000012000d7202 */ /* 0x000fca0000000f00 */
[----:B------:R-:W-:-:S05]  /*0c90*/  FADD.FTZ R13, R12, R13 ;  /* 0x0000000d0c0d7221 */ /* 0x000fca0000010000 */
[----:B------:R-:W-:-:S07]  /*0ca0*/  MOV R20, R13 ;  /* 0x0000000d00147202 */ /* 0x000fce0000000f00 */
[----:B------:R-:W-:Y:S05]  /*0cb0*/  WARPSYNC.COLLECTIVE R17, `(.L_x_4277) ;  /* 0x0000000011087348 */ /* 0x000fea0003c00000 */
[----:B------:R0:W1:Y:S02]  /*0cc0*/  SHFL.BFLY P2, R18, R20, R19, R22 ;  /* 0x0c00001314127389 */ /* 0x0000640000040016 */
[----:B01----:R-:W-:Y:S01]  /*0cd0*/  ENDCOLLECTIVE ;  /* 0x000000000000791b */ /* 0x003fe20003800000 */
.L_x_4277:
[----:B------:R-:W-:Y:S01]  /*0ce0*/  HFMA2.MMA R19, -RZ, RZ, 0, 9.5367431640625e-07 ;  /* 0x00000010ff137435 */ /* 0x000fe200000001ff */
[----:B------:R-:W-:-:S05]  /*0cf0*/  MOV R10, R18 ;  /* 0x00000012000a7202 */ /* 0x000fca0000000f00 */
[----:B------:R-:W-:-:S05]  /*0d00*/  FADD.FTZ R10, R13, R10 ;  /* 0x0000000a0d0a7221 */ /* 0x000fca0000010000 */
[----:B------:R-:W-:-:S07]  /*0d10*/  MOV R20, R10 ;  /* 0x0000000a00147202 */ /* 0x000fce0000000f00 */
[----:B------:R-:W-:Y:S05]  /*0d20*/  WARPSYNC.COLLECTIVE R17, `(.L_x_4278) ;  /* 0x0000000011087348 */ /* 0x000fea0003c00000 */
[----:B------:R0:W1:Y:S02]  /*0d30*/  SHFL.BFLY P2, R18, R20, R19, R22 ;  /* 0x0c00001314127389 */ /* 0x0000640000040016 */
[----:B01----:R-:W-:Y:S01]  /*0d40*/  ENDCOLLECTIVE ;  /* 0x000000000000791b */ /* 0x003fe20003800000 */
.L_x_4278:
[----:B------:R-:W-:Y:S01]  /*0d50*/  HFMA2.MMA R19, -RZ, RZ, 0, 5.9604644775390625e-08 ;  /* 0x00000001ff137435 */ /* 0x000fe200000001ff */
[----:B------:R-:W-:Y:S01]  /*0d60*/  MOV R20, R9 ;  /* 0x0000000900147202 */ /* 0x000fe20000000f00 */
[----:B------:R-:W-:-:S09]  /*0d70*/  IMAD.MOV.U32 R11, RZ, RZ, R18 ;  /* 0x000000ffff0b7224 */ /* 0x000fd200078e0012 */
[----:B------:R-:W-:Y:S05]  /*0d80*/  WARPSYNC.COLLECTIVE R17, `(.L_x_4279) ;  /* 0x0000000011087348 */ /* 0x000fea0003c00000 */
[----:B------:R0:W1:Y:S02]  /*0d90*/  SHFL.BFLY P2, R18, R20, R19, R22 ;  /* 0x0c00001314127389 */ /* 0x0000640000040016 */
[----:B01----:R-:W-:Y:S01]  /*0da0*/  ENDCOLLECTIVE ;  /* 0x000000000000791b */ /* 0x003fe20003800000 */
.L_x_4279:
[----:B------:R-:W-:Y:S01]  /*0db0*/  HFMA2.MMA R19, -RZ, RZ, 0, 1.1920928955078125e-07 ;  /* 0x00000002ff137435 */ /* 0x000fe200000001ff */
[----:B------:R-:W-:-:S05]  /*0dc0*/  MOV R12, R18 ;  /* 0x00000012000c7202 */ /* 0x000fca0000000f00 */
[----:B------:R-:W-:-:S04]  /*0dd0*/  FADD.FTZ R14, R9, R12 ;  /* 0x0000000c090e7221 */ /* 0x000fc80000010000 */
[----:B------:R-:W-:-:S07]  /*0de0*/  IMAD.MOV.U32 R20, RZ, RZ, R14 ;  /* 0x000000ffff147224 */ /* 0x000fce00078e000e */
[----:B------:R-:W-:Y:S05]  /*0df0*/  WARPSYNC.COLLECTIVE R17, `(.L_x_4280) ;  /* 0x0000000011087348 */ /* 0x000fea0003c00000 */
[----:B------:R0:W1:Y:S02]  /*0e00*/  SHFL.BFLY P2, R18, R20, R19, R22 ;  /* 0x0c00001314127389 */ /* 0x0000640000040016 */
[----:B01----:R-:W-:Y:S01]  /*0e10*/  ENDCOLLECTIVE ;  /* 0x000000000000791b */ /* 0x003fe20003800000 */
.L_x_4280:
[----:B------:R-:W-:Y:S01]  /*0e20*/  IMAD.MOV.U32 R19, RZ, RZ, 0x4 ;  /* 0x00000004ff137424 */ /* 0x000fe200078e00ff */
[----:B------:R-:W-:-:S05]  /*0e30*/  MOV R13, R18 ;  /* 0x00000012000d7202 */ /* 0x000fca0000000f00 */
[----:B------:R-:W-:-:S05]  /*0e40*/  FADD.FTZ R15, R14, R13 ;  /* 0x0000000d0e0f7221 */ /* 0x000fca0000010000 */
[----:B------:R-:W-:-:S07]  /*0e50*/  MOV R20, R15 ;  /* 0x0000000f00147202 */ /* 0x000fce0000000f00 */
[----:B------:R-:W-:Y:S05]  /*0e60*/  WARPSYNC.COLLECTIVE R17, `(.L_x_4281) ;  /* 0x0000000011087348 */ /* 0x000fea0003c00000 */
[----:B------:R0:W1:Y:S02]  /*0e70*/  SHFL.BFLY P2, R18, R20, R19, R22 ;  /* 0x0c00001314127389 */ /* 0x0000640000040016 */
[----:B01----:R-:W-:Y:S01]  /*0e80*/  ENDCOLLECTIVE ;  /* 0x000000000000791b */ /* 0x003fe20003800000 */
.L_x_4281:
[----:B------:R-:W-:Y:S01]  /*0e90*/  HFMA2.MMA R19, -RZ, RZ, 0, 4.76837158203125e-07 ;  /* 0x00000008ff137435 */ /* 0x000fe200000001ff */
[----:B------:R-:W-:-:S05]  /*0ea0*/  MOV R16, R18 ;  /* 0x0000001200107202 */ /* 0x000fca0000000f00 */
[----:B------:R-:W-:-:S05]  /*0eb0*/  FADD.FTZ R16, R15, R16 ;  /* 0x000000100f107221 */ /* 0x000fca0000010000 */
[----:B------:R-:W-:-:S07]  /*0ec0*/  MOV R20, R16 ;  /* 0x0000001000147202 */ /* 0x000fce0000000f00 */
[----:B------:R-:W-:Y:S05]  /*0ed0*/  WARPSYNC.COLLECTIVE R17, `(.L_x_4282) ;  /* 0x0000000011087348 */ /* 0x000fea0003c00000 */
[----:B------:R0:W1:Y:S02]  /*0ee0*/  SHFL.BFLY P2, R18, R20, R19, R22 ;  /* 0x0c00001314127389 */ /* 0x0000640000040016 */
[----:B01----:R-:W-:Y:S01]  /*0ef0*/  ENDCOLLECTIVE ;  /* 0x000000000000791b */ /* 0x003fe20003800000 */
.L_x_4282:
[----:B------:R-:W-:Y:S01]  /*0f00*/  HFMA2.MMA R19, -RZ, RZ, 0, 9.5367431640625e-07 ;  /* 0x00000010ff137435 */ /* 0x000fe200000001ff */
[----:B------:R-:W-:-:S04]  /*0f10*/  IMAD.MOV.U32 R9, RZ, RZ, R18 ;  /* 0x000000ffff097224 */ /* 0x000fc800078e0012 */
[----:B------:R-:W-:-:S05]  /*0f20*/  FADD.FTZ R9, R16, R9 ;  /* 0x0000000910097221 */ /* 0x000fca0000010000 */
[----:B------:R-:W-:-:S07]  /*0f30*/  MOV R20, R9 ;  /* 0x0000000900147202 */ /* 0x000fce0000000f00 */
[----:B------:R-:W-:Y:S05]  /*0f40*/  WARPSYNC.COLLECTIVE R17, `(.L_x_4283) ;  /* 0x0000000011087348 */ /* 0x000fea0003c00000 */
[----:B------:R0:W1:Y:S02]  /*0f50*/  SHFL.BFLY P2, R18, R20, R19, R22 ;  /* 0x0c00001314127389 */ /* 0x0000640000040016 */
[----:B01----:R-:W-:Y:S01]  /*0f60*/  ENDCOLLECTIVE ;  /* 0x000000000000791b */ /* 0x003fe20003800000 */
.L_x_4283:
[----:B------:R-:W-:Y:S01]  /*0f70*/  MOV R14, R18 ;  /* 0x00000012000e7202 */ /* 0x000fe20000000f00 */
[----:B------:R-:W-:Y:S06]  /*0f80*/  BRA `(.L_x_4284) ;  /* 0xfffffff8007c7947 */ /* 0x000fec000383ffff */
.L_x_4285:
        /* <DEDUP_REMOVED lines=15> */
.L_x_5578:


//--------------------- .text._ZN10layer_norm13ln_bwd_kernelINS_13Kernel_traitsI6__halffS2_fjLj3072ELj1ELj1ELj4ELj16ENS_18Kernel_traits_baseILj3072ES2_fS2_fjLj128EEEEEEEvNS_9BwdParamsE --------------------------
	.section	.text._ZN10layer_norm13ln_bwd_kernelINS_13Kernel_traitsI6__halffS2_fjLj3072ELj1ELj1ELj4ELj16ENS_18Kernel_traits_baseILj3072ES2_fS2_fjLj128EEEEEEEvNS_9BwdParamsE,"ax",@progbits
	.align	128
        .global         _ZN10layer_norm13ln_bwd_kernelINS_13Kernel_traitsI6__halffS2_fjLj3072ELj1ELj1ELj4ELj16ENS_18Kernel_traits_baseILj3072ES2_fS2_fjLj128EEEEEEEvNS_9BwdParamsE
        .type           _ZN10layer_norm13ln_bwd_kernelINS_13Kernel_traitsI6__halffS2_fjLj3072ELj1ELj1ELj4ELj16ENS_18Kernel_traits_baseILj3072ES2_fS2_fjLj128EEEEEEEvNS_9BwdParamsE,@function
        .size           _ZN10layer_norm13ln_bwd_kernelINS_13Kernel_traitsI6__halffS2_fjLj3072ELj1ELj1ELj4ELj16ENS_18Kernel_traits_baseILj3072ES2_fS2_fjLj128EEEEEEEvNS_9BwdParamsE,(.L_x_5579 - _ZN10layer_norm13ln_bwd_kernelINS_13Kernel_traitsI6__halffS2_fjLj3072ELj1ELj1ELj4ELj16ENS_18Kernel_traits_baseILj3072ES2_fS2_fjLj128EEEEEEEvNS_9BwdParamsE)
        .other          _ZN10layer_norm13ln_bwd_kernelINS_13Kernel_traitsI6__halffS2_fjLj3072ELj1ELj1ELj4ELj16ENS_18Kernel_traits_baseILj3072ES2_fS2_fjLj128EEEEEEEvNS_9BwdParamsE,@"STO_CUDA_ENTRY STV_DEFAULT"
_ZN10layer_norm13ln_bwd_kernelINS_13Kernel_traitsI6__halffS2_fjLj3072ELj1ELj1ELj4ELj16ENS_18Kernel_traits_baseILj3072ES2_fS2_fjLj128EEEEEEEvNS_9BwdParamsE:
.text._ZN10layer_norm13ln_bwd_kernelINS_13Kernel_traitsI6__halffS2_fjLj3072ELj1ELj1ELj4ELj16ENS_18Kernel_traits_baseILj3072ES2_fS2_fjLj128EEEEEEEvNS_9BwdParamsE:
        /* <DEDUP_REMOVED lines=76> */
[----:B------:R-:W-:Y:S01]  /*04c0*/  HFMA2.MMA R75, -RZ, RZ, 0, 0 ;  /* 0x00000000ff4b7435 */ /* 0x000fe200000001ff */
[----:B------:R-:W-:Y:S01]  /*04d0*/  SHF.R.U32.HI R82, RZ, 0x10, R105 ;  /* 0x00000010ff527819 */ /* 0x000fe20000011669 */
[----:B------:R-:W-:Y:S01]  /*04e0*/  HADD2.F32 R121, -RZ, R121.H0_H0 ;  /* 0x20000079ff797230 */ /* 0x000fe20000004100 */
[----:B------:R-:W-:Y:S01]  /*04f0*/  SHF.R.U32.HI R78, RZ, 0x10, R101 ;  /* 0x00000010ff4e7819 */ /* 0x000fe20000011665 */
[----:B------:R-:W-:Y:S01]  /*0500*/  HADD2.F32 R113, -RZ, R113.H0_H0 ;  /* 0x20000071ff717230 */ /* 0x000fe20000004100 */
[----:B-1----:R-:W-:Y:S01]  /*0510*/  ULEA UR4, UR5, UR4, 0x18 ;  /* 0x0000000405047291 */ /* 0x002fe2000f8ec03f */
        /* <DEDUP_REMOVED lines=78> */
.L_x_4288:
        /* <DEDUP_REMOVED lines=163> */
[----:B------:R-:W-:Y:S01]  /*1430*/  @!P0 FADD.FTZ R50, R50, -R144 ;  /* 0x8000009032328221 */ /* 0x000fe20000010000 */
[----:B----4-:R-:W-:Y:S01]  /*1440*/  @P0 FMUL.FTZ R48, R48, R41 ;  /* 0x0000002930300220 */ /* 0x010fe20000410000 */
[----:B------:R-:W-:Y:S01]  /*1450*/  @!P0 FMUL.FTZ R48, R129, R36 ;  /* 0x0000002481308220 */ /* 0x000fe20000410000 */
[----:B------:R-:W-:-:S04]  /*1460*/  @P0 FADD.FTZ R147, -R99, R56 ;  /* 0x0000003863930221 */ /* 0x000fc80000010100 */
[----:B------:R-:W4:Y:S01]  /*1470*/  @P0 MUFU.RCP R37, R77 ;  /* 0x0000004d00250308 */ /* 0x000f220000001000 */
[----:B------:R-:W-:Y:S01]  /*1480*/  @!P0 FMUL.FTZ R49, R129, R50 ;  /* 0x0000003281318220 */ /* 0x000fe20000410000 */
[----:B------:R-:W-:Y:S01]  /*1490*/  @P0 FADD.FTZ R50, -R78, R55 ;  /* 0x000000374e320221 */ /* 0x000fe20000010100 */
[----:B-1----:R-:W-:Y:S01]  /*14a0*/  @P0 FMUL.FTZ R147, R147, R42 ;  /* 0x0000002a93930220 */ /* 0x002fe20000410000 */
[----:B------:R-:W-:-:S04]  /*14b0*/  @P0 FADD.FTZ R38, -R101, R54 ;  /* 0x0000003665260221 */ /* 0x000fc80000010100 */
[----:B------:R-:W1:Y:S01]  /*14c0*/  @P0 MUFU.RCP R36, R108 ;  /* 0x0000006c00240308 */ /* 0x000e620000001000 */
[--C-:B------:R-:W-:Y:S01]  /*14d0*/  @!P0 FADD.FTZ R42, R55, -R144.reuse ;  /* 0x80000090372a8221 */ /* 0x100fe20000010000 */
[----:B------:R-:W-:Y:S01]  /*14e0*/  @!P0 FMUL.FTZ R51, R129, R40 ;  /* 0x0000002881338220 */ /* 0x000fe20000410000 */
[----:B--2---:R-:W-:Y:S01]  /*14f0*/  @P0 FMUL.FTZ R50, R50, R39 ;  /* 0x0000002732320220 */ /* 0x004fe20000410000 */
[----:B------:R-:W-:Y:S01]  /*1500*/  @!P0 FADD.FTZ R40, R54, -R144 ;  /* 0x8000009036288221 */ /* 0x000fe20000010000 */
[----:B0-----:R-:W-:Y:S01]  /*1510*/  @P0 FMUL.FTZ R149, R38, R149 ;  /* 0x0000009526950220 */ /* 0x001fe20000410000 */
[----:B------:R-:W-:Y:S01]  /*1520*/  @P0 FADD.FTZ R54, -R93, R58 ;  /* 0x0000003a5d360221 */ /* 0x000fe20000010100 */
[----:B------:R-:W-:Y:S01]  /*1530*/  @!P0 FMUL.FTZ R50, R129, R42 ;  /* 0x0000002a81328220 */ /* 0x000fe20000410000 */
[--C-:B------:R-:W-:Y:S01]  /*1540*/  @!P0 FADD.FTZ R38, R53, -R144.reuse ;  /* 0x8000009035268221 */ /* 0x100fe20000010000 */
[--C-:B------:R-:W-:Y:S01]  /*1550*/  @!P0 FADD.FTZ R160, R56, -R144.reuse ;  /* 0x8000009038a08221 */ /* 0x100fe20000010000 */
[----:B------:R-:W-:Y:S01]  /*1560*/  @!P0 FADD.FTZ R162, R57, -R144 ;  /* 0x8000009039a28221 */ /* 0x000fe20000010000 */
[--C-:B------:R-:W-:Y:S01]  /*1570*/  @!P0 FADD.FTZ R58, R58, -R144.reuse ;  /* 0x800000903a3a8221 */ /* 0x100fe20000010000 */
[----:B------:R-:W-:Y:S01]  /*1580*/  MOV R42, R142 ;  /* 0x0000008e002a7202 */ /* 0x000fe20000000f00 */
[----:B------:R-:W-:Y:S01]  /*1590*/  @!P0 FADD.FTZ R144, R59, -R144 ;  /* 0x800000903b908221 */ /* 0x000fe20000010000 */
[----:B------:R-:W-:Y:S01]  /*15a0*/  @P0 FADD.FTZ R59, -R74, R59 ;  /* 0x0000003b4a3b0221 */ /* 0x000fe20000010100 */
[----:B------:R-:W-:Y:S01]  /*15b0*/  @P0 FADD.FTZ R39, -R76, R57 ;  /* 0x000000394c270221 */ /* 0x000fe20000010100 */
[----:B---3--:R-:W-:Y:S01]  /*15c0*/  SHF.R.U64 R161, R140, 0x10, R141 ;  /* 0x000000108ca17819 */ /* 0x008fe2000000128d */
[----:B----4-:R-:W-:Y:S01]  /*15d0*/  @P0 FMUL.FTZ R53, R54, R37 ;  /* 0x0000002536350220 */ /* 0x010fe20000410000 */
[----:B------:R-:W-:Y:S01]  /*15e0*/  SHF.R.U64 R155, R142, 0x10, R143 ;  /* 0x000000108e9b7819 */ /* 0x000fe2000000128f */
[----:B------:R-:W-:-:S02]  /*15f0*/  HADD2.F32 R42, -RZ, R42.H0_H0 ;  /* 0x2000002aff2a7230 */ /* 0x000fc40000004100 */
[----:B------:R-:W-:Y:S01]  /*1600*/  @P0 FMUL.FTZ R54, R59, R164 ;  /* 0x000000a43b360220 */ /* 0x000fe20000410000 */
[C---:B------:R-:W-:Y:S01]  /*1610*/  @!P0 FMUL.FTZ R147, R129.reuse, R160 ;  /* 0x000000a081938220 */ /* 0x040fe20000410000 */
[----:B------:R-:W-:Y:S01]  /*1620*/  @!P0 FMUL.FTZ R54, R129, R144 ;  /* 0x0000009081368220 */ /* 0x000fe20000410000 */
[----:B-1----:R-:W-:Y:S01]  /*1630*/  @P0 FMUL.FTZ R56, R39, R36 ;  /* 0x0000002427380220 */ /* 0x002fe20000410000 */
[----:B------:R-:W-:Y:S01]  /*1640*/  @!P0 FMUL.FTZ R52, R129, R38 ;  /* 0x0000002681348220 */ /* 0x000fe20000410000 */
[----:B------:R-:W-:Y:S02]  /*1650*/  MOV R157, R143 ;  /* 0x0000008f009d7202 */ /* 0x000fe40000000f00 */
[----:B------:R-:W-:Y:S02]  /*1660*/  MOV R160, R138 ;  /* 0x0000008a00a07202 */ /* 0x000fe40000000f00 */
[--C-:B------:R-:W-:Y:S01]  /*1670*/  SHF.R.U64 R144, R138, 0x10, R139.reuse ;  /* 0x000000108a907819 */ /* 0x100fe2000000128b */
[----:B------:R-:W-:Y:S01]  /*1680*/  HADD2.F32 R138, -RZ, R161.H0_H0 ;  /* 0x200000a1ff8a7230 */ /* 0x000fe20000004100 */
[----:B------:R-:W-:Y:S01]  /*1690*/  SHF.R.U32.HI R151, RZ, 0x10, R139 ;  /* 0x00000010ff977819 */ /* 0x000fe2000001168b */
[C---:B------:R-:W-:Y:S01]  /*16a0*/  FADD.FTZ R72, R42.reuse, R72 ;  /* 0x000000482a487221 */ /* 0x040fe20000010000 */
[----:B------:R-:W-:Y:S01]  /*16b0*/  SHF.R.U32.HI R159, RZ, 0x10, R143 ;  /* 0x00000010ff9f7819 */ /* 0x000fe2000001168f */
[----:B------:R-:W-:Y:S01]  /*16c0*/  FFMA.FTZ R75, R42, R135, R75 ;  /* 0x000000872a4b7223 */ /* 0x000fe2000001004b */
[----:B------:R-:W-:-:S02]  /*16d0*/  MOV R39, R94 ;  /* 0x0000005e00277202 */ /* 0x000fc40000000f00 */
[----:B------:R-:W-:Y:S01]  /*16e0*/  SHF.R.U64 R38, R94, 0x10, R95 ;  /* 0x000000105e267819 */ /* 0x000fe2000000125f */
[----:B------:R-:W-:Y:S01]  /*16f0*/  HADD2.F32 R94, -RZ, R155.H0_H0 ;  /* 0x2000009bff5e7230 */ /* 0x000fe20000004100 */
[----:B------:R-:W-:Y:S01]  /*1700*/  MOV R59, R139 ;  /* 0x0000008b003b7202 */ /* 0x000fe20000000f00 */
[----:B------:R-:W-:Y:S01]  /*1710*/  FMUL.FTZ R42, R126, R42 ;  /* 0x0000002a7e2a7220 */ /* 0x000fe20000410000 */
[----:B------:R-:W-:Y:S01]  /*1720*/  @!P0 FMUL.FTZ R53, R129, R58 ;  /* 0x0000003a81358220 */ /* 0x000fe20000410000 */
[----:B------:R-:W-:Y:S01]  /*1730*/  MOV R142, R136 ;  /* 0x00000088008e7202 */ /* 0x000fe20000000f00 */
[----:B------:R-:W-:Y:S01]  /*1740*/  HADD2.F32 R157, -RZ, R157.H0_H0 ;  /* 0x2000009dff9d7230 */ /* 0x000fe20000004100 */
[----:B------:R-:W-:Y:S01]  /*1750*/  SHF.R.U64 R139, R136, 0x10, R137 ;  /* 0x00000010888b7819 */ /* 0x000fe20000001289 */
[----:B------:R-:W-:Y:S01]  /*1760*/  HADD2.F32 R136, -RZ, R151.H0_H0 ;  /* 0x20000097ff887230 */ /* 0x000fe20000004100 */
[----:B------:R-:W-:Y:S01]  /*1770*/  MOV R55, R96 ;  /* 0x0000006000377202 */ /* 0x000fe20000000f00 */
[----:B------:R-:W-:Y:S01]  /*1780*/  FADD.FTZ R62, R138, R62 ;  /* 0x0000003e8a3e7221 */ /* 0x000fe20000010000 */
[----:B------:R-:W-:Y:S01]  /*1790*/  SHF.R.U64 R58, R96, 0x10, R97 ;  /* 0x00000010603a7819 */ /* 0x000fe20000001261 */
[----:B------:R-:W-:-:S02]  /*17a0*/  HADD2.F32 R96, -RZ, R159.H0_H0 ;  /* 0x2000009fff607230 */ /* 0x000fc40000004100 */
[----:B------:R-:W-:Y:S01]  /*17b0*/  FFMA.FTZ R63, R138, R154, R63 ;  /* 0x0000009a8a3f7223 */ /* 0x000fe2000001003f */
[----:B------:R-:W-:Y:S01]  /*17c0*/  FMUL.FTZ R151, R115, R138 ;  /* 0x0000008a73977220 */ /* 0x000fe20000410000 */
        /* <DEDUP_REMOVED lines=10> */
[----:B------:R-:W-:-:S02]  /*1870*/  HADD2.F32 R94, -RZ, R140.H0_H0 ;  /* 0x2000008cff5e7230 */ /* 0x000fc40000004100 */
[----:B------:R-:W-:Y:S01]  /*1880*/  FADD.FTZ R140, R138, R157 ;  /* 0x0000009d8a8c7221 */ /* 0x000fe20000010000 */
[----:B------:R-:W-:Y:S01]  /*1890*/  FFMA.FTZ R138, R42, R135, RZ ;  /* 0x000000872a8a7223 */ /* 0x000fe200000100ff */
[----:B------:R-:W-:-:S03]  /*18a0*/  HADD2.F32 R153, -RZ, R153.H0_H0 ;  /* 0x20000099ff997230 */ /* 0x000fc60000004100 */
        /* <DEDUP_REMOVED lines=12> */
[----:B------:R-:W-:-:S02]  /*1970*/  HADD2.F32 R143, -RZ, R143.H0_H0 ;  /* 0x2000008fff8f7230 */ /* 0x000fc40000004100 */
[C---:B------:R-:W-:Y:S01]  /*1980*/  FADD.FTZ R19, R136.reuse, R19 ;  /* 0x0000001388137221 */ /* 0x040fe20000010000 */
[----:B------:R-:W-:Y:S02]  /*1990*/  HADD2.F32 R96, -RZ, R139.H0_H0 ;  /* 0x2000008bff607230 */ /* 0x000fe40000004100 */
[----:B------:R-:W-:Y:S01]  /*19a0*/  FFMA.FTZ R3, R136, R44, R3 ;  /* 0x0000002c88037223 */ /* 0x000fe20000010003 */
[----:B------:R-:W-:Y:S01]  /*19b0*/  FMUL.FTZ R139, R98, R136 ;  /* 0x00000088628b7220 */ /* 0x000fe20000410000 */
[----:B------:R-:W-:Y:S01]  /*19c0*/  MOV R57, R137 ;  /* 0x0000008900397202 */ /* 0x000fe20000000f00 */
[----:B------:R-:W-:Y:S01]  /*19d0*/  FADD.FTZ R136, R140, R153 ;  /* 0x000000998c887221 */ /* 0x000fe20000010000 */
[----:B------:R-:W-:Y:S01]  /*19e0*/  FFMA.FTZ R138, R153, R152, R138 ;  /* 0x00000098998a7223 */ /* 0x000fe2000001008a */
[----:B------:R-:W-:Y:S02]  /*19f0*/  HADD2.F32 R137, -RZ, R160.H0_H0 ;  /* 0x200000a0ff897230 */ /* 0x000fe40000004100 */
[----:B------:R-:W-:Y:S01]  /*1a00*/  FADD.FTZ R60, R143, R60 ;  /* 0x0000003c8f3c7221 */ /* 0x000fe20000010000 */
[----:B------:R-:W-:-:S02]  /*1a10*/  HADD2.F32 R141, -RZ, R141.H0_H0 ;  /* 0x2000008dff8d7230 */ /* 0x000fc40000004100 */
[----:B------:R-:W-:Y:S01]  /*1a20*/  FFMA.FTZ R61, R143, R156, R61 ;  /* 0x0000009c8f3d7223 */ /* 0x000fe2000001003d */
[----:B------:R-:W-:Y:S01]  /*1a30*/  MOV R37, R95 ;  /* 0x0000005f00257202 */ /* 0x000fe20000000f00 */
[----:B------:R-:W-:Y:S01]  /*1a40*/  FMUL.FTZ R143, R114, R143 ;  /* 0x0000008f728f7220 */ /* 0x000fe20000410000 */
[----:B------:R-:W-:Y:S01]  /*1a50*/  SHF.R.U32.HI R36, RZ, 0x10, R95 ;  /* 0x00000010ff247819 */ /* 0x000fe2000001165f */
[----:B------:R-:W-:Y:S01]  /*1a60*/  FADD.FTZ R136, R136, R151 ;  /* 0x0000009788887221 */ /* 0x000fe20000010000 */
[----:B------:R-:W-:Y:S01]  /*1a70*/  FFMA.FTZ R138, R151, R154, R138 ;  /* 0x0000009a978a7223 */ /* 0x000fe2000001008a */
[----:B------:R-:W-:Y:S02]  /*1a80*/  HADD2.F32 R95, -RZ, R59.H0_H0 ;  /* 0x2000003bff5f7230 */ /* 0x000fe40000004100 */
[C---:B------:R-:W-:Y:S01]  /*1a90*/  FADD.FTZ R18, R137.reuse, R18 ;  /* 0x0000001289127221 */ /* 0x040fe20000010000 */
[----:B------:R-:W-:Y:S02]  /*1aa0*/  HADD2.F32 R59, -RZ, R142.H0_H0 ;  /* 0x2000008eff3b7230 */ /* 0x000fe40000004100 */
[----:B------:R-:W-:Y:S01]  /*1ab0*/  FFMA.FTZ R2, R137, R43, R2 ;  /* 0x0000002b89027223 */ /* 0x000fe20000010002 */
[----:B------:R-:W-:-:S02]  /*1ac0*/  HADD2.F32 R57, -RZ, R57.H0_H0 ;  /* 0x20000039ff397230 */ /* 0x000fc40000004100 */
        /* <DEDUP_REMOVED lines=11> */
[----:B------:R-:W-:Y:S01]  /*1b80*/  FADD.FTZ R22, R59, R22 ;  /* 0x000000163b167221 */ /* 0x000fe20000010000 */
[----:B------:R-:W-:Y:S01]  /*1b90*/  SHF.R.U32.HI R40, RZ, 0x10, R97 ;  /* 0x00000010ff287819 */ /* 0x000fe20000011661 */
[----:B------:R-:W-:-:S02]  /*1ba0*/  HADD2.F32 R97, -RZ, R144.H0_H0 ;  /* 0x20000090ff617230 */ /* 0x000fc40000004100 */
[----:B------:R-:W-:Y:S01]  /*1bb0*/  FFMA.FTZ R6, R59, R47, R6 ;  /* 0x0000002f3b067223 */ /* 0x000fe20000010006 */
[----:B------:R-:W-:Y:S01]  /*1bc0*/  FMUL.FTZ R140, R87, R59 ;  /* 0x0000003b578c7220 */ /* 0x000fe20000410000 */
        /* <DEDUP_REMOVED lines=103> */
.L_x_4299:
        /* <DEDUP_REMOVED lines=154> */
.L_x_4286:
        /* <DEDUP_REMOVED lines=36> */
.L_x_4287:
[----:B------:R-:W-:Y:S01]  /*2e20*/  HFMA2.MMA R162, -RZ, RZ, 0, 9.5367431640625e-07 ;  /* 0x00000010ffa27435 */ /* 0x000fe200000001ff */
[----:B------:R-:W-:Y:S02]  /*2e30*/  MOV R161, 0x1f ;  /* 0x0000001f00a17802 */ /* 0x000fe40000000f00 */
[----:B------:R-:W-:-:S08]  /*2e40*/  MOV R38, 0xffffffff ;  /* 0xffffffff00267802 */ /* 0x000fd00000000f00 */
[----:B------:R-:W-:Y:S05]  /*2e50*/  WARPSYNC.COLLECTIVE R38, `(.L_x_4289) ;  /* 0x0000000026087348 */ /* 0x000fea0003c00000 */
[----:B------:R0:W1:Y:S02]  /*2e60*/  SHFL.DOWN P3, R164, R163, R162, R161 ;  /* 0x080000a2a3a47389 */ /* 0x00006400000600a1 */
[----:B01----:R-:W-:Y:S01]  /*2e70*/  ENDCOLLECTIVE ;  /* 0x000000000000791b */ /* 0x003fe20003800000 */
.L_x_4289:
[----:B------:R-:W-:Y:S01]  /*2e80*/  FADD.FTZ R41, R163, R164 ;  /* 0x000000a4a3297221 */ /* 0x000fe20000010000 */
[----:B------:R-:W-:-:S07]  /*2e90*/  MOV R163, R39 ;  /* 0x0000002700a37202 */ /* 0x000fce0000000f00 */
[----:B------:R-:W-:Y:S05]  /*2ea0*/  WARPSYNC.COLLECTIVE R38, `(.L_x_4290) ;  /* 0x0000000026087348 */ /* 0x000fea0003c00000 */
[----:B------:R0:W1:Y:S02]  /*2eb0*/  SHFL.DOWN P3, R164, R163, R162, R161 ;  /* 0x080000a2a3a47389 */ /* 0x00006400000600a1 */
[----:B01----:R-:W-:Y:S01]  /*2ec0*/  ENDCOLLECTIVE ;  /* 0x000000000000791b */ /* 0x003fe20003800000 */
.L_x_4290:
[----:B------:R-:W-:Y:S01]  /*2ed0*/  HFMA2.MMA R162, -RZ, RZ, 0, 4.76837158203125e-07 ;  /* 0x00000008ffa27435 */ /* 0x000fe200000001ff */
[----:B------:R-:W-:Y:S02]  /*2ee0*/  MOV R163, R41 ;  /* 0x0000002900a37202 */ /* 0x000fe40000000f00 */
[----:B------:R-:W-:-:S08]  /*2ef0*/  MOV R40, R164 ;  /* 0x000000a400287202 */ /* 0x000fd00000000f00 */
[----:B------:R-:W-:Y:S05]  /*2f00*/  WARPSYNC.COLLECTIVE R38, `(.L_x_4291) ;  /* 0x0000000026087348 */ /* 0x000fea0003c00000 */
[----:B------:R0:W1:Y:S02]  /*2f10*/  SHFL.DOWN P3, R164, R163, R162, R161 ;  /* 0x080000a2a3a47389 */ /* 0x00006400000600a1 */
[----:B01----:R-:W-:Y:S01]  /*2f20*/  ENDCOLLECTIVE ;  /* 0x000000000000791b */ /* 0x003fe20003800000 */
.L_x_4291:
[----:B------:R-:W-:-:S05]  /*2f30*/  FADD.FTZ R165, R39, R40 ;  /* 0x0000002827a57221 */ /* 0x000fca0000010000 */
[----:B------:R-:W-:Y:S01]  /*2f40*/  MOV R163, R165 ;  /* 0x000000a500a37202 */ /* 0x000fe20000000f00 */
[----:B------:R-:W-:-:S07]  /*2f50*/  FADD.FTZ R40, R41, R164 ;  /* 0x000000a429287221 */ /* 0x000fce0000010000 */
[----:B------:R-:W-:Y:S05]  /*2f60*/  WARPSYNC.COLLECTIVE R38, `(.L_x_4292) ;  /* 0x0000000026087348 */ /* 0x000fea0003c00000 */
[----:B------:R0:W1:Y:S02]  /*2f70*/  SHFL.DOWN P3, R164, R163, R162, R161 ;  /* 0x080000a2a3a47389 */ /* 0x00006400000600a1 */
[----:B01----:R-:W-:Y:S01]  /*2f80*/  ENDCOLLECTIVE ;  /* 0x000000000000791b */ /* 0x003fe20003800000 */
.L_x_4292:
[----:B------:R-:W-:Y:S01]  /*2f90*/  HFMA2.MMA R162, -RZ, RZ, 0, 2.384185791015625e-07 ;  /* 0x00000004ffa27435 */ /* 0x000fe200000001ff */
[----:B------:R-:W-:Y:S02]  /*2fa0*/  MOV R163, R40 ;  /* 0x0000002800a37202 */ /* 0x000fe40000000f00 */
[----:B------:R-:W-:-:S08]  /*2fb0*/  MOV R39, R164 ;  /* 0x000000a400277202 */ /* 0x000fd00000000f00 */
[----:B------:R-:W-:Y:S05]  /*2fc0*/  WARPSYNC.COLLECTIVE R38, `(.L_x_4293) ;  /* 0x0000000026087348 */ /* 0x000fea0003c00000 */
[----:B------:R0:W1:Y:S02]  /*2fd0*/  SHFL.DOWN P3, R164, R163, R162, R161 ;  /* 0x080000a2a3a47389 */ /* 0x00006400000600a1 */
[----:B01----:R-:W-:Y:S01]  /*2fe0*/  ENDCOLLECTIVE ;  /* 0x000000000000791b */ /* 0x003fe20003800000 */
.L_x_4293:
[----:B------:R-:W-:-:S05]  /*2ff0*/  FADD.FTZ R165, R165, R39 ;  /* 0x00000027a5a57221 */ /* 0x000fca0000010000 */
[----:B------:R-:W-:Y:S01]  /*3000*/  MOV R163, R165 ;  /* 0x000000a500a37202 */ /* 0x000fe20000000f00 */
[----:B------:R-:W-:-:S07]  /*3010*/  FADD.FTZ R40, R40, R164 ;  /* 0x000000a428287221 */ /* 0x000fce0000010000 */
[----:B------:R-:W-:Y:S05]  /*3020*/  WARPSYNC.COLLECTIVE R38, `(.L_x_4294) ;  /* 0x0000000026087348 */ /* 0x000fea0003c00000 */
[----:B------:R0:W1:Y:S02]  /*3030*/  SHFL.DOWN P3, R164, R163, R162, R161 ;  /* 0x080000a2a3a47389 */ /* 0x00006400000600a1 */
[----:B01----:R-:W-:Y:S01]  /*3040*/  ENDCOLLECTIVE ;  /* 0x000000000000791b */ /* 0x003fe20003800000 */
.L_x_4294:
[----:B------:R-:W-:Y:S01]  /*3050*/  HFMA2.MMA R162, -RZ, RZ, 0, 1.1920928955078125e-07 ;  /* 0x00000002ffa27435 */ /* 0x000fe200000001ff */
[----:B------:R-:W-:Y:S02]  /*3060*/  MOV R163, R40 ;  /* 0x0000002800a37202 */ /* 0x000fe40000000f00 */
[----:B------:R-:W-:-:S08]  /*3070*/  MOV R41, R164 ;  /* 0x000000a400297202 */ /* 0x000fd00000000f00 */
[----:B------:R-:W-:Y:S05]  /*3080*/  WARPSYNC.COLLECTIVE R38, `(.L_x_4295) ;  /* 0x0000000026087348 */ /* 0x000fea0003c00000 */
[----:B------:R0:W1:Y:S02]  /*3090*/  SHFL.DOWN P3, R164, R163, R162, R161 ;  /* 0x080000a2a3a47389 */ /* 0x00006400000600a1 */
[----:B01----:R-:W-:Y:S01]  /*30a0*/  ENDCOLLECTIVE ;  /* 0x000000000000791b */ /* 0x003fe20003800000 */
.L_x_4295:
[----:B------:R-:W-:-:S05]  /*30b0*/  FADD.FTZ R41, R165, R41 ;  /* 0x00000029a5297221 */ /* 0x000fca0000010000 */
[----:B------:R-:W-:Y:S01]  /*30c0*/  MOV R163, R41 ;  /* 0x0000002900a37202 */ /* 0x000fe20000000f00 */
[----:B------:R-:W-:-:S07]  /*30d0*/  FADD.FTZ R40, R40, R164 ;  /* 0x000000a428287221 */ /* 0x000fce0000010000 */
[----:B------:R-:W-:Y:S05]  /*30e0*/  WARPSYNC.COLLECTIVE R38, `(.L_x_4296) ;  /* 0x0000000026087348 */ /* 0x000fea0003c00000 */
[----:B------:R0:W1:Y:S02]  /*30f0*/  SHFL.DOWN P3, R164, R163, R162, R161 ;  /* 0x080000a2a3a47389 */ /* 0x00006400000600a1 */
[----:B01----:R-:W-:Y:S01]  /*3100*/  ENDCOLLECTIVE ;  /* 0x000000000000791b */ /* 0x003fe20003800000 */
.L_x_4296:
[----:B------:R-:W-:Y:S01]  /*3110*/  HFMA2.MMA R162, -RZ, RZ, 0, 5.9604644775390625e-08 ;  /* 0x00000001ffa27435 */ /* 0x000fe200000001ff */
[----:B------:R-:W-:Y:S02]  /*3120*/  MOV R163, R40 ;  /* 0x0000002800a37202 */ /* 0x000fe40000000f00 */
[----:B------:R-:W-:-:S08]  /*3130*/  MOV R39, R164 ;  /* 0x000000a400277202 */ /* 0x000fd00000000f00 */
[----:B------:R-:W-:Y:S05]  /*3140*/  WARPSYNC.COLLECTIVE R38, `(.L_x_4297) ;  /* 0x0000000026087348 */ /* 0x000fea0003c00000 */
[----:B------:R0:W1:Y:S02]  /*3150*/  SHFL.DOWN P3, R164, R163, R162, R161 ;  /* 0x080000a2a3a47389 */ /* 0x00006400000600a1 */
[----:B01----:R-:W-:Y:S01]  /*3160*/  ENDCOLLECTIVE ;  /* 0x000000000000791b */ /* 0x003fe20003800000 */
.L_x_4297:
[----:B------:R-:W-:-:S05]  /*3170*/  FADD.FTZ R41, R41, R39 ;  /* 0x0000002729297221 */ /* 0x000fca0000010000 */
[----:B------:R-:W-:Y:S02]  /*3180*/  MOV R163, R41 ;  /* 0x0000002900a37202 */ /* 0x000fe40000000f00 */
[----:B------:R-:W-:-:S07]  /*3190*/  MOV R39, R164 ;  /* 0x000000a400277202 */ /* 0x000fce0000000f00 */
[----:B------:R-:W-:Y:S05]  /*31a0*/  WARPSYNC.COLLECTIVE R38, `(.L_x_4298) ;  /* 0x0000000026087348 */ /* 0x000fea0003c00000 */
[----:B------:R0:W1:Y:S02]  /*31b0*/  SHFL.DOWN P3, R164, R163, R162, R161 ;  /* 0x080000a2a3a47389 */ /* 0x00006400000600a1 */
[----:B01----:R-:W-:Y:S01]  /*31c0*/  ENDCOLLECTIVE ;  /* 0x000000000000791b */ /* 0x003fe20003800000 */
.L_x_4298:
[----:B------:R-:W-:Y:S05]  /*31d0*/  BRA `(.L_x_4299) ;  /* 0xfffffff000187947 */ /* 0x000fea000383ffff */
.L_x_4300:
        /* <DEDUP_REMOVED lines=10> */
.L_x_5579:


//--------------------- .text._ZN10layer_norm22ln_bwd_finalize_kernelINS_22Kernel_traits_finalizeILj3072E6__halfS2_S2_fjLj1024ELj4ENS_18Kernel_traits_baseILj3072ES2_S2_S2_fjLj1024EEEEEEEvNS_9BwdParamsE --------------------------
	.section	.text._ZN10layer_norm22ln_bwd_finalize_kernelINS_22Kernel_traits_finalizeILj3072E6__halfS2_S2_fjLj1024ELj4ENS_18Kernel_traits_baseILj3072ES2_S2_S2_fjLj1024EEEEEEEvNS_9BwdParamsE,"ax",@progbits
	.align	128
        .global         _ZN10layer_norm22ln_bwd_finalize_kernelINS_22Kernel_traits_finalizeILj3072E6__halfS2_S2_fjLj1024ELj4ENS_18Kernel_traits_baseILj3072ES2_S2_S2_fjLj1024EEEEEEEvNS_9BwdParamsE
        .type           _ZN10layer_norm22ln_bwd_finalize_kernelINS_22Kernel_traits_finalizeILj3072E6__halfS2_S2_fjLj1024ELj4ENS_18Kernel_traits_baseILj3072ES2_S2_S2_fjLj1024EEEEEEEvNS_9BwdParamsE,@function
        .size           _ZN10layer_norm22ln_bwd_finalize_kernelINS_22Kernel_traits_finalizeILj3072E6__halfS2_S2_fjLj1024ELj4ENS_18Kernel_traits_baseILj3072ES2_S2_S2_fjLj1024EEEEEEEvNS_9BwdParamsE,(.L_x_5580 - _ZN10layer_norm22ln_bwd_finalize_kernelINS_22Kernel_traits_finalizeILj3072E6__halfS2_S2_fjLj1024ELj4ENS_18Kernel_traits_baseILj3072ES2_S2_S2_fjLj1024EEEEEEEvNS_9BwdParamsE)
        .other          _ZN10layer_norm22ln_bwd_finalize_kernelINS_22Kernel_traits_finalizeILj3072E6__halfS2_S2_fjLj1024ELj4ENS_18Kernel_traits_baseILj3072ES2_S2_S2_fjLj1024EEEEEEEvNS_9BwdParamsE,@"STO_CUDA_ENTRY STV_DEFAULT"
_ZN10layer_norm22ln_bwd_finalize_kernelINS_22Kernel_traits_finalizeILj3072E6__halfS2_S2_fjLj1024ELj4ENS_18Kernel_traits_baseILj3072ES2_S2_S2_fjLj1024EEEEEEEvNS_9BwdParamsE:
.text._ZN10layer_norm22ln_bwd_finalize_kernelINS_22Kernel_traits_finalizeILj3072E6__halfS2_S2_fjLj1024ELj4ENS_18Kernel_traits_baseILj3072ES2_S2_S2_fjLj1024EEEEEEEvNS_9BwdParamsE:
        /* <DEDUP_REMOVED lines=25> */
.L_x_4312:
        /* <DEDUP_REMOVED lines=28> */
.L_x_4305:
        /* <DEDUP_REMOVED lines=33> */
.L_x_4304:
[----:B------:R-:W-:Y:S05]  /*0560*/  BSYNC B1 ;  /* 0x0000000000017941 */ /* 0x000fea0003800000 */
.L_x_4303:
        /* <DEDUP_REMOVED lines=23> */
.L_x_4307:
[----:B------:R-:W-:Y:S05]  /*06e0*/  BSYNC B1 ;  /* 0x0000000000017941 */ /* 0x000fea0003800000 */
.L_x_4306:
        /* <DEDUP_REMOVED lines=11> */
.L_x_4302:
[----:B------:R-:W-:Y:S05]  /*07a0*/  BSYNC B0 ;  /* 0x0000000000007941 */ /* 0x000fea0003800000 */
.L_x_4301:
        /* <DEDUP_REMOVED lines=29> */
.L_x_4323:
[----:B------:R-:W-:Y:S01]  /*0980*/  @!P1 SHF.R.U32.HI R12, RZ, 0x3, R0 ;  /* 0x00000003ff0c9819 */ /* 0x000fe20000011600 */
[----:B---3--:R-:W-:Y:S01]  /*0990*/  FADD.FTZ R14, R9, R14 ;  /* 0x0000000e090e7221 */ /* 0x008fe20000010000 */
[----:B--2---:R-:W-:Y:S02]  /*09a0*/  FADD.FTZ R11, R10, R11 ;  /* 0x0000000b0a0b7221 */ /* 0x004fe40000010000 */
[----:B------:R-:W-:-:S05]  /*09b0*/  @!P1 LOP3.LUT R12, R12, 0x1ffffffc, RZ, 0xc0, !PT ;  /* 0x1ffffffc0c0c9812 */ /* 0x000fca00078ec0ff */
[----:B------:R2:W-:Y:S04]  /*09c0*/  @!P1 STS [R12+UR4+0x2000], R14 ;  /* 0x0020000e0c009988 */ /* 0x0005e80008000804 */
[----:B------:R2:W-:Y:S02]  /*09d0*/  @!P1 STS [R12+UR4+0x2080], R11 ;  /* 0x0020800b0c009988 */ /* 0x0005e40008000804 */
.L_x_4308:
        /* <DEDUP_REMOVED lines=14> */
.L_x_4311:
[----:B------:R-:W-:Y:S05]  /*0ac0*/  BSYNC B0 ;  /* 0x0000000000007941 */ /* 0x000fea0003800000 */
.L_x_4310:
[C---:B------:R-:W-:Y:S02]  /*0ad0*/  ISETP.GT.U32.AND P1, PT, R3.reuse, -0xc01, PT ;  /* 0xfffff3ff0300780c */ /* 0x040fe40003f24070 */
[----:B------:R-:W-:Y:S02]  /*0ae0*/  IADD3 R3, R3, 0xc00, RZ ;  /* 0x00000c0003037810 */ /* 0x000fe40007ffe0ff */
[----:B------:R-:W-:-:S09]  /*0af0*/  IADD3 R5, R5, 0x600, RZ ;  /* 0x0000060005057810 */ /* 0x000fd20007ffe0ff */
[----:B------:R-:W-:Y:S05]  /*0b00*/  @P1 BRA `(.L_x_4312) ;  /* 0xfffffff400a01947 */ /* 0x000fea000383ffff */
[----:B------:R-:W-:Y:S05]  /*0b10*/  EXIT ;  /* 0x000000000000794d */ /* 0x000fea0003800000 */
.L_x_4309:
[----:B------:R-:W-:Y:S01]  /*0b20*/  HFMA2.MMA R19, -RZ, RZ, 0, 5.9604644775390625e-08 ;  /* 0x00000001ff137435 */ /* 0x000fe200000001ff */
[----:B---3--:R-:W-:Y:S01]  /*0b30*/  IMAD.MOV.U32 R20, RZ, RZ, R10 ;  /* 0x000000ffff147224 */ /* 0x008fe200078e000a */
[----:B------:R-:W-:Y:S02]  /*0b40*/  MOV R22, 0x1f ;  /* 0x0000001f00167802 */ /* 0x000fe40000000f00 */
[----:B------:R-:W-:-:S07]  /*0b50*/  MOV R17, 0xffffffff ;  /* 0xffffffff00117802 */ /* 0x000fce0000000f00 */
[----:B012---:R-:W-:Y:S05]  /*0b60*/  WARPSYNC.COLLECTIVE R17, `(.L_x_4313) ;  /* 0x0000000011087348 */ /* 0x007fea0003c00000 */
[----:B------:R3:W4:Y:S02]  /*0b70*/  SHFL.BFLY P2, R18, R20, R19, R22 ;  /* 0x0c00001314127389 */ /* 0x0007240000040016 */
[----:B01234-:R-:W-:Y:S01]  /*0b80*/  ENDCOLLECTIVE ;  /* 0x000000000000791b */ /* 0x01ffe20003800000 */
.L_x_4313:
[----:B------:R-:W-:Y:S01]  /*0b90*/  HFMA2.MMA R19, -RZ, RZ, 0, 1.1920928955078125e-07 ;  /* 0x00000002ff137435 */ /* 0x000fe200000001ff */
[----:B------:R-:W-:-:S04]  /*0ba0*/  IMAD.MOV.U32 R11, RZ, RZ, R18 ;  /* 0x000000ffff0b7224 */ /* 0x000fc800078e0012 */
[----:B------:R-:W-:-:S05]  /*0bb0*/  FADD.FTZ R11, R10, R11 ;  /* 0x0000000b0a0b7221 */ /* 0x000fca0000010000 */
[----:B------:R-:W-:-:S07]  /*0bc0*/  MOV R20, R11 ;  /* 0x0000000b00147202 */ /* 0x000fce0000000f00 */
[----:B------:R-:W-:Y:S05]  /*0bd0*/  WARPSYNC.COLLECTIVE R17, `(.L_x_4314) ;  /* 0x0000000011087348 */ /* 0x000fea0003c00000 */
[----:B------:R0:W1:Y:S02]  /*0be0*/  SHFL.BFLY P2, R18, R20, R19, R22 ;  /* 0x0c00001314127389 */ /* 0x0000640000040016 */
[----:B01----:R-:W-:Y:S01]  /*0bf0*/  ENDCOLLECTIVE ;  /* 0x000000000000791b */ /* 0x003fe20003800000 */
.L_x_4314:
[----:B------:R-:W-:Y:S01]  /*0c00*/  HFMA2.MMA R19, -RZ, RZ, 0, 2.384185791015625e-07 ;  /* 0x00000004ff137435 */ /* 0x000fe200000001ff */
[----:B------:R-:W-:-:S05]  /*0c10*/  MOV R12, R18 ;  /* 0x00000012000c7202 */ /* 0x000fca0000000f00 */
[----:B------:R-:W-:-:S04]  /*0c20*/  FADD.FTZ R12, R11, R12 ;  /* 0x0000000c0b0c7221 */ /* 0x000fc80000010000 */
[----:B------:R-:W-:-:S07]  /*0c30*/  IMAD.MOV.U32 R20, RZ, RZ, R12 ;  /* 0x000000ffff147224 */ /* 0x000fce00078e000c */
[----:B------:R-:W-:Y:S05]  /*0c40*/  WARPSYNC.COLLECTIVE R17, `(.L_x_4315) ;  /* 0x0000000011087348 */ /* 0x000fea0003c00000 */
[----:B------:R0:W1:Y:S02]  /*0c50*/  SHFL.BFLY P2, R18, R20, R19, R22 ;  /* 0x0c00001314127389 */ /* 0x0000640000040016 */
[----:B01----:R-:W-:Y:S01]  /*0c60*/  ENDCOLLECTIVE ;  /* 0x000000000000791b */ /* 0x003fe20003800000 */
.L_x_4315:
[----:B------:R-:W-:Y:S01]  /*0c70*/  IMAD.MOV.U32 R19, RZ, RZ, 0x8 ;  /* 0x00000008ff137424 */ /* 0x000fe200078e00ff */
[----:B------:R-:W-:-:S05]  /*0c80*/  MOV R13, R18 ;  /* 0x00000012000d7202 */ /* 0x000fca0000000f00 */
[----:B------:R-:W-:-:S05]  /*0c90*/  FADD.FTZ R13, R12, R13 ;  /* 0x0000000d0c0d7221 */ /* 0x000fca0000010000 */
[----:B------:R-:W-:-:S07]  /*0ca0*/  MOV R20, R13 ;  /* 0x0000000d00147202 */ /* 0x000fce0000000f00 */
[----:B------:R-:W-:Y:S05]  /*0cb0*/  WARPSYNC.COLLECTIVE R17, `(.L_x_4316) ;  /* 0x0000000011087348 */ /* 0x000fea0003c00000 */
[----:B------:R0:W1:Y:S02]  /*0cc0*/  SHFL.BFLY P2, R18, R20, R19, R22 ;  /* 0x0c00001314127389 */ /* 0x0000640000040016 */
[----:B01----:R-:W-:Y:S01]  /*0cd0*/  ENDCOLLECTIVE ;  /* 0x000000000000791b */ /* 0x003fe20003800000 */
.L_x_4316:
[----:B------:R-:W-:Y:S01]  /*0ce0*/  HFMA2.MMA R19, -RZ, RZ, 0, 9.5367431640625e-07 ;  /* 0x00000010ff137435 */ /* 0x000fe200000001ff */
[----:B------:R-:W-:-:S05]  /*0cf0*/  MOV R10, R18 ;  /* 0x00000012000a7202 */ /* 0x000fca0000000f00 */
[----:B------:R-:W-:-:S05]  /*0d00*/  FADD.FTZ R10, R13, R10 ;  /* 0x0000000a0d0a7221 */ /* 0x000fca0000010000 */
[----:B------:R-:W-:-:S07]  /*0d10*/  MOV R20, R10 ;  /* 0x0000000a00147202 */ /* 0x000fce0000000f00 */
[----:B------:R-:W-:Y:S05]  /*0d20*/  WARPSYNC.COLLECTIVE R17, `(.L_x_4317) ;  /* 0x0000000011087348 */ /* 0x000fea0003c00000 */
[----:B------:R0:W1:Y:S02]  /*0d30*/  SHFL.BFLY P2, R18, R20, R19, R22 ;  /* 0x0c00001314127389 */ /* 0x0000640000040016 */
[----:B01----:R-:W-:Y:S01]  /*0d40*/  ENDCOLLECTIVE ;  /* 0x000000000000791b */ /* 0x003fe20003800000 */
.L_x_4317:
[----:B------:R-:W-:Y:S01]  /*0d50*/  HFMA2.MMA R19, -RZ, RZ, 0, 5.9604644775390625e-08 ;  /* 0x00000001ff137435 */ /* 0x000fe200000001ff */
[----:B------:R-:W-:Y:S01]  /*0d60*/  MOV R20, R9 ;  /* 0x0000000900147202 */ /* 0x000fe20000000f00 */
[----:B------:R-:W-:-:S09]  /*0d70*/  IMAD.MOV.U32 R11, RZ, RZ, R18 ;  /* 0x000000ffff0b7224 */ /* 0x000fd200078e0012 */
[----:B------:R-:W-:Y:S05]  /*0d80*/  WARPSYNC.COLLECTIVE R17, `(.L_x_4318) ;  /* 0x0000000011087348 */ /* 0x000fea0003c00000 */
[----:B------:R0:W1:Y:S02]  /*0d90*/  SHFL.BFLY P2, R18, R20, R19, R22 ;  /* 0x0c00001314127389 */ /* 0x0000640000040016 */
[----:B01----:R-:W-:Y:S01]  /*0da0*/  ENDCOLLECTIVE ;  /* 0x000000000000791b */ /* 0x003fe20003800000 */
.L_x_4318:
[----:B------:R-:W-:Y:S01]  /*0db0*/  HFMA2.MMA R19, -RZ, RZ, 0, 1.1920928955078125e-07 ;  /* 0x00000002ff137435 */ /* 0x000fe200000001ff */
[----:B------:R-:W-:-:S05]  /*0dc0*/  MOV R12, R18 ;  /* 0x00000012000c7202 */ /* 0x000fca0000000f00 */
[----:B------:R-:W-:-:S04]  /*0dd0*/  FADD.FTZ R14, R9, R12 ;  /* 0x0000000c090e7221 */ /* 0x000fc80000010000 */
[----:B------:R-:W-:-:S07]  /*0de0*/  IMAD.MOV.U32 R20, RZ, RZ, R14 ;  /* 0x000000ffff147224 */ /* 0x000fce00078e000e */
[----:B------:R-:W-:Y:S05]  /*0df0*/  WARPSYNC.COLLECTIVE R17, `(.L_x_4319) ;  /* 0x0000000011087348 */ /* 0x000fea0003c00000 */
[----:B------:R0:W1:Y:S02]  /*0e00*/  SHFL.BFLY P2, R18, R20, R19, R22 ;  /* 0x0c00001314127389 */ /* 0x0000640000040016 */
[----:B01----:R-:W-:Y:S01]  /*0e10*/  ENDCOLLECTIVE ;  /* 0x000000000000791b */ /* 0x003fe20003800000 */
.L_x_4319:
[----:B------:R-:W-:Y:S01]  /*0e20*/  IMAD.MOV.U32 R19, RZ, RZ, 0x4 ;  /* 0x00000004ff137424 */ /* 0x000fe200078e00ff */
[----:B------:R-:W-:-:S05]  /*0e30*/  MOV R13, R18 ;  /* 0x00000012000d7202 */ /* 0x000fca0000000f00 */
[----:B------:R-:W-:-:S05]  /*0e40*/  FADD.FTZ R15, R14, R13 ;  /* 0x0000000d0e0f7221 */ /* 0x000fca0000010000 */
[----:B------:R-:W-:-:S07]  /*0e50*/  MOV R20, R15 ;  /* 0x0000000f00147202 */ /* 0x000fce0000000f00 */
[----:B------:R-:W-:Y:S05]  /*0e60*/  WARPSYNC.COLLECTIVE R17, `(.L_x_4320) ;  /* 0x0000000011087348 */ /* 0x000fea0003c00000 */
[----:B------:R0:W1:Y:S02]  /*0e70*/  SHFL.BFLY P2, R18, R20, R19, R22 ;  /* 0x0c00001314127389 */ /* 0x0000640000040016 */
[----:B01----:R-:W-:Y:S01]  /*0e80*/  ENDCOLLECTIVE ;  /* 0x000000000000791b */ /* 0x003fe20003800000 */
.L_x_4320:
[----:B------:R-:W-:Y:S01]  /*0e90*/  HFMA2.MMA R19, -RZ, RZ, 0, 4.76837158203125e-07 ;  /* 0x00000008ff137435 */ /* 0x000fe200000001ff */
[----:B------:R-:W-:-:S05]  /*0ea0*/  MOV R16, R18 ;  /* 0x0000001200107202 */ /* 0x000fca0000000f00 */
[----:B------:R-:W-:-:S05]  /*0eb0*/  FADD.FTZ R16, R15, R16 ;  /* 0x000000100f107221 */ /* 0x000fca0000010000 */
[----:B------:R-:W-:-:S07]  /*0ec0*/  MOV R20, R16 ;  /* 0x0000001000147202 */ /* 0x000fce0000000f00 */
[----:B------:R-:W-:Y:S05]  /*0ed0*/  WARPSYNC.COLLECTIVE R17, `(.L_x_4321) ;  /* 0x0000000011087348 */ /* 0x000fea0003c00000 */
[----:B------:R0:W1:Y:S02]  /*0ee0*/  SHFL.BFLY P2, R18, R20, R19, R22 ;  /* 0x0c00001314127389 */ /* 0x0000640000040016 */
[----:B01----:R-:W-:Y:S01]  /*0ef0*/  ENDCOLLECTIVE ;  /* 0x000000000000791b */ /* 0x003fe20003800000 */
.L_x_4321:
[----:B------:R-:W-:Y:S01]  /*0f00*/  HFMA2.MMA R19, -RZ, RZ, 0, 9.5367431640625e-07 ;  /* 0x00000010ff137435 */ /* 0x000fe200000001ff */
[----:B------:R-:W-:-:S04]  /*0f10*/  IMAD.MOV.U32 R9, RZ, RZ, R18 ;  /* 0x000000ffff097224 */ /* 0x000fc800078e0012 */
[----:B------:R-:W-:-:S05]  /*0f20*/  FADD.FTZ R9, R16, R9 ;  /* 0x0000000910097221 */ /* 0x000fca0000010000 */
[----:B------:R-:W-:-:S07]  /*0f30*/  MOV R20, R9 ;  /* 0x0000000900147202 */ /* 0x000fce0000000f00 */
[----:B------:R-:W-:Y:S05]  /*0f40*/  WARPSYNC.COLLECTIVE R17, `(.L_x_4322) ;  /* 0x0000000011087348 */ /* 0x000fea0003c00000 */
[----:B------:R0:W1:Y:S02]  /*0f50*/  SHFL.BFLY P2, R18, R20, R19, R22 ;  /* 0x0c00001314127389 */ /* 0x0000640000040016 */
[----:B01----:R-:W-:Y:S01]  /*0f60*/  ENDCOLLECTIVE ;  /* 0x000000000000791b */ /* 0x003fe20003800000 */
.L_x_4322:
[----:B------:R-:W-:Y:S01]  /*0f70*/  MOV R14, R18 ;  /* 0x00000012000e7202 */ /* 0x000fe20000000f00 */
[----:B------:R-:W-:Y:S06]  /*0f80*/  BRA `(.L_x_4323) ;  /* 0xfffffff8007c7947 */ /* 0x000fec000383ffff */
.L_x_4324:
        /* <DEDUP_REMOVED lines=15> */
.L_x_5580:


//--------------------- .text._ZN10layer_norm13ln_bwd_kernelINS_13Kernel_traitsI6__halfS2_S2_fjLj3072ELj1ELj1ELj4ELj16ENS_18Kernel_traits_baseILj3072ES2_S2_S2_fjLj128EEEEEEEvNS_9BwdParamsE --------------------------
	.section	.text._ZN10layer_norm13ln_bwd_kernelINS_13Kernel_traitsI6__halfS2_S2_fjLj3072ELj1ELj1ELj4ELj16ENS_18Kernel_traits_baseILj3072ES2_S2_S2_fjLj128EEEEEEEvNS_9BwdParamsE,"ax",@progbits
	.align	128
        .global         _ZN10layer_norm13ln_bwd_kernelINS_13Kernel_traitsI6__halfS2_S2_fjLj3072ELj1ELj1ELj4ELj16ENS_18Kernel_traits_baseILj3072ES2_S2_S2_fjLj128EEEEEEEvNS_9BwdParamsE
        .type           _ZN10layer_norm13ln_bwd_kernelINS_13Kernel_traitsI6__halfS2_S2_fjLj3072ELj1ELj1ELj4ELj16ENS_18Kernel_traits_baseILj3072ES2_S2_S2_fjLj128EEEEEEEvNS_9BwdParamsE,@function
        .size           _ZN10layer_norm13ln_bwd_kernelINS_13Kernel_traitsI6__halfS2_S2_fjLj3072ELj1ELj1ELj4ELj16ENS_18Kernel_traits_baseILj3072ES2_S2_S2_fjLj128EEEEEEEvNS_9BwdParamsE,(.L_x_5581 - _ZN10layer_norm13ln_bwd_kernelINS_13Kernel_traitsI6__halfS2_S2_fjLj3072ELj1ELj1ELj4ELj16ENS_18Kernel_traits_baseILj3072ES2_S2_S2_fjLj128EEEEEEEvNS_9BwdParamsE)
        .other          _ZN10layer_norm13ln_bwd_kernelINS_13Kernel_traitsI6__halfS2_S2_fjLj3072ELj1ELj1ELj4ELj16ENS_18Kernel_traits_baseILj3072ES2_S2_S2_fjLj128EEEEEEEvNS_9BwdParamsE,@"STO_CUDA_ENTRY STV_DEFAULT"
_ZN10layer_norm13ln_bwd_kernelINS_13Kernel_traitsI6__halfS2_S2_fjLj3072ELj1ELj1ELj4ELj16ENS_18Kernel_traits_baseILj3072ES2_S2_S2_fjLj128EEEEEEEvNS_9BwdParamsE:
.text._ZN10layer_norm13ln_bwd_kernelINS_13Kernel_traitsI6__halfS2_S2_fjLj3072ELj1ELj1ELj4ELj16ENS_18Kernel_traits_baseILj3072ES2_S2_S2_fjLj128EEEEEEEvNS_9BwdParamsE:
        /* <DEDUP_REMOVED lines=55> */
[----:B------:R-:W-:Y:S01]  /*0370*/  SHF.L.U32 R122, R122, 0x2, RZ ;  /* 0x000000027a7a7819 */ /* 0x000fe200000006ff */
[----:B------:R-:W-:Y:S01]  /*0380*/  HFMA2.MMA R128, -RZ, RZ, 0, 5.9604644775390625e-08 ;  /* 0x00000001ff807435 */ /* 0x000fe200000001ff */
[--C-:B-----5:R-:W-:Y:S01]  /*0390*/  HADD2.F32 R100, -RZ, R64.reuse.H0_H0 ;  /* 0x20000040ff647230 */ /* 0x120fe20000004100 */
[----:B------:R-:W-:Y:S01]  /*03a0*/  HFMA2.MMA R120, -RZ, RZ, 0, 0 ;  /* 0x00000000ff787435 */ /* 0x000fe200000001ff */
[----:B------:R-:W-:Y:S01]  /*03b0*/  HADD2.F32 R99, -RZ, R64.H1_H1 ;  /* 0x30000040ff637230 */ /* 0x000fe20000004100 */
[----:B------:R-:W-:Y:S01]  /*03c0*/  HFMA2.MMA R105, -RZ, RZ, 0, 0 ;  /* 0x00000000ff697435 */ /* 0x000fe200000001ff */
[--C-:B------:R-:W-:Y:S01]  /*03d0*/  HADD2.F32 R98, -RZ, R65.reuse.H0_H0 ;  /* 0x20000041ff627230 */ /* 0x100fe20000004100 */
[----:B------:R-:W-:Y:S01]  /*03e0*/  HFMA2.MMA R115, -RZ, RZ, 0, 0 ;  /* 0x00000000ff737435 */ /* 0x000fe200000001ff */
[----:B------:R-:W-:Y:S01]  /*03f0*/  HADD2.F32 R97, -RZ, R65.H1_H1 ;  /* 0x30000041ff617230 */ /* 0x000fe20000004100 */
[----:B------:R-:W-:Y:S01]  /*0400*/  MOV R3, RZ ;  /* 0x000000ff00037202 */ /* 0x000fe20000000f00 */
        /* <DEDUP_REMOVED lines=12> */
[----:B-1----:R-:W-:Y:S01]  /*04d0*/  ULEA UR4, UR5, UR4, 0x18 ;  /* 0x0000000405047291 */ /* 0x002fe2000f8ec03f */
        /* <DEDUP_REMOVED lines=21> */
[----:B------:R-:W-:Y:S01]  /*0630*/  IADD3 R125, R122, 0x4, RZ ;  /* 0x000000047a7d7810 */ /* 0x000fe20007ffe0ff */
[----:B------:R-:W-:Y:S01]  /*0640*/  HADD2.F32 R79, -RZ, R14.H1_H1 ;  /* 0x3000000eff4f7230 */ /* 0x000fe20000004100 */
[----:B------:R-:W-:Y:S01]  /*0650*/  MOV R126, UR4 ;  /* 0x00000004007e7c02 */ /* 0x000fe20008000f00 */
[----:B------:R-:W-:-:S02]  /*0660*/  HADD2.F32 R78, -RZ, R15.H0_H0 ;  /* 0x2000000fff4e7230 */ /* 0x000fc40000004100 */
[----:B------:R-:W-:Y:S01]  /*0670*/  HADD2.F32 R77, -RZ, R15.H1_H1 ;  /* 0x3000000fff4d7230 */ /* 0x000fe20000004100 */
[----:B------:R-:W-:Y:S01]  /*0680*/  CS2R R14, SRZ ;  /* 0x00000000000e7805 */ /* 0x000fe2000001ff00 */
[--C-:B--2---:R-:W-:Y:S02]  /*0690*/  HADD2.F32 R76, -RZ, R16.reuse.H0_H0 ;  /* 0x20000010ff4c7230 */ /* 0x104fe40000004100 */
[----:B------:R-:W-:Y:S02]  /*06a0*/  HADD2.F32 R75, -RZ, R16.H1_H1 ;  /* 0x30000010ff4b7230 */ /* 0x000fe40000004100 */
[--C-:B------:R-:W-:Y:S02]  /*06b0*/  HADD2.F32 R74, -RZ, R17.reuse.H0_H0 ;  /* 0x20000011ff4a7230 */ /* 0x100fe40000004100 */
[----:B------:R-:W-:Y:S01]  /*06c0*/  HADD2.F32 R73, -RZ, R17.H1_H1 ;  /* 0x30000011ff497230 */ /* 0x000fe20000004100 */
[----:B------:R-:W-:Y:S01]  /*06d0*/  CS2R R16, SRZ ;  /* 0x0000000000107805 */ /* 0x000fe2000001ff00 */
[----:B------:R-:W-:-:S02]  /*06e0*/  HADD2.F32 R72, -RZ, R18.H0_H0 ;  /* 0x20000012ff487230 */ /* 0x000fc40000004100 */
[----:B------:R-:W-:Y:S02]  /*06f0*/  HADD2.F32 R71, -RZ, R18.H1_H1 ;  /* 0x30000012ff477230 */ /* 0x000fe40000004100 */
[--C-:B------:R-:W-:Y:S02]  /*0700*/  HADD2.F32 R70, -RZ, R19.reuse.H0_H0 ;  /* 0x20000013ff467230 */ /* 0x100fe40000004100 */
[----:B------:R-:W-:Y:S01]  /*0710*/  HADD2.F32 R69, -RZ, R19.H1_H1 ;  /* 0x30000013ff457230 */ /* 0x000fe20000004100 */
[----:B------:R-:W-:Y:S01]  /*0720*/  CS2R R18, SRZ ;  /* 0x0000000000127805 */ /* 0x000fe2000001ff00 */
[--C-:B---3--:R-:W-:Y:S02]  /*0730*/  HADD2.F32 R68, -RZ, R4.reuse.H0_H0 ;  /* 0x20000004ff447230 */ /* 0x108fe40000004100 */
[----:B------:R-:W-:Y:S02]  /*0740*/  HADD2.F32 R102, -RZ, R4.H1_H1 ;  /* 0x30000004ff667230 */ /* 0x000fe40000004100 */
[----:B------:R-:W-:-:S02]  /*0750*/  HADD2.F32 R101, -RZ, R5.H0_H0 ;  /* 0x20000005ff657230 */ /* 0x000fc40000004100 */
[----:B------:R-:W-:Y:S01]  /*0760*/  HADD2.F32 R104, -RZ, R5.H1_H1 ;  /* 0x30000005ff687230 */ /* 0x000fe20000004100 */
[----:B------:R-:W-:Y:S01]  /*0770*/  CS2R R4, SRZ ;  /* 0x0000000000047805 */ /* 0x000fe2000001ff00 */
[--C-:B------:R-:W-:Y:S02]  /*0780*/  HADD2.F32 R103, -RZ, R6.reuse.H0_H0 ;  /* 0x20000006ff677230 */ /* 0x100fe40000004100 */
[----:B------:R-:W-:Y:S02]  /*0790*/  HADD2.F32 R107, -RZ, R6.H1_H1 ;  /* 0x30000006ff6b7230 */ /* 0x000fe40000004100 */
[--C-:B------:R-:W-:Y:S02]  /*07a0*/  HADD2.F32 R106, -RZ, R7.reuse.H0_H0 ;  /* 0x20000007ff6a7230 */ /* 0x100fe40000004100 */
[----:B------:R-:W-:Y:S01]  /*07b0*/  HADD2.F32 R111, -RZ, R7.H1_H1 ;  /* 0x30000007ff6f7230 */ /* 0x000fe20000004100 */
[----:B------:R-:W-:Y:S01]  /*07c0*/  CS2R R6, SRZ ;  /* 0x0000000000067805 */ /* 0x000fe2000001ff00 */
[----:B----4-:R-:W-:-:S02]  /*07d0*/  HADD2.F32 R110, -RZ, R8.H0_H0 ;  /* 0x20000008ff6e7230 */ /* 0x010fc40000004100 */
[----:B------:R-:W-:Y:S02]  /*07e0*/  HADD2.F32 R114, -RZ, R8.H1_H1 ;  /* 0x30000008ff727230 */ /* 0x000fe40000004100 */
[--C-:B------:R-:W-:Y:S02]  /*07f0*/  HADD2.F32 R113, -RZ, R9.reuse.H0_H0 ;  /* 0x20000009ff717230 */ /* 0x100fe40000004100 */
[----:B------:R-:W-:Y:S01]  /*0800*/  HADD2.F32 R117, -RZ, R9.H1_H1 ;  /* 0x30000009ff757230 */ /* 0x000fe20000004100 */
[----:B------:R-:W-:Y:S01]  /*0810*/  CS2R R8, SRZ ;  /* 0x0000000000087805 */ /* 0x000fe2000001ff00 */
[--C-:B------:R-:W-:Y:S02]  /*0820*/  HADD2.F32 R116, -RZ, R10.reuse.H0_H0 ;  /* 0x2000000aff747230 */ /* 0x100fe40000004100 */
[----:B------:R-:W-:Y:S02]  /*0830*/  HADD2.F32 R118, -RZ, R10.H1_H1 ;  /* 0x3000000aff767230 */ /* 0x000fe40000004100 */
[----:B------:R-:W-:-:S02]  /*0840*/  HADD2.F32 R119, -RZ, R11.H0_H0 ;  /* 0x2000000bff777230 */ /* 0x000fc40000004100 */
[----:B------:R-:W-:Y:S01]  /*0850*/  HADD2.F32 R121, -RZ, R11.H1_H1 ;  /* 0x3000000bff797230 */ /* 0x000fe20000004100 */
[----:B------:R-:W-:-:S07]  /*0860*/  CS2R R10, SRZ ;  /* 0x00000000000a7805 */ /* 0x000fce000001ff00 */
.L_x_4328:
        /* <DEDUP_REMOVED lines=16> */
[----:B------:R-:W1:Y:S03]  /*0970*/  LDC.64 R56, c[0x0][0x268] ;  /* 0x00009a00ff387b82 */ /* 0x000e660000000a00 */
[----:B--2---:R-:W-:-:S04]  /*0980*/  @P0 LEA R44, P1, R131, R44, 0x4 ;  /* 0x0000002c832c0211 */ /* 0x004fc800078220ff */
[----:B------:R-:W-:-:S06]  /*0990*/  @P0 LEA.HI.X R45, R131, R45, RZ, 0x4, P1 ;  /* 0x0000002d832d0211 */ /* 0x000fcc00008f24ff */
[----:B------:R-:W2:Y:S01]  /*09a0*/  @P0 LDG.E.128 R44, desc[UR6][R44.64] ;  /* 0x000000062c2c0981 */ /* 0x000ea2000c1e1d00 */
[----:B0-----:R-:W-:-:S04]  /*09b0*/  @!P0 LEA R54, P1, R127, R48, 0x4 ;  /* 0x000000307f368211 */ /* 0x001fc800078220ff */
[----:B------:R-:W-:Y:S02]  /*09c0*/  @!P0 LEA.HI.X R55, R127, R49, RZ, 0x4, P1 ;  /* 0x000000317f378211 */ /* 0x000fe400008f24ff */
[----:B------:R-:W0:Y:S01]  /*09d0*/  @!P0 LDC.64 R48, c[0x0][0x220] ;  /* 0x00008800ff308b82 */ /* 0x000e220000000a00 */
[----:B------:R-:W-:Y:S01]  /*09e0*/  @P0 MOV R130, RZ ;  /* 0x000000ff00820202 */ /* 0x000fe20000000f00 */
[----:B---3--:R-:W-:-:S04]  /*09f0*/  @!P0 IMAD.WIDE R132, R123, 0x4, R52 ;  /* 0x000000047b848825 */ /* 0x008fc800078e0234 */
[----:B-1----:R-:W-:Y:S01]  /*0a00*/  IMAD.WIDE R134, R123, 0x4, R50 ;  /* 0x000000047b867825 */ /* 0x002fe200078e0232 */
[----:B------:R-:W3:Y:S05]  /*0a10*/  @!P0 LDG.E R130, desc[UR6][R132.64] ;  /* 0x0000000684828981 */ /* 0x000eea000c1e1900 */
[----:B------:R1:W2:Y:S01]  /*0a20*/  LDG.E R134, desc[UR6][R134.64] ;  /* 0x0000000686867981 */ /* 0x0002a2000c1e1900 */
[----:B0-----:R-:W-:-:S04]  /*0a30*/  @!P0 LEA R58, P1, R129, R48, 0x4 ;  /* 0x00000030813a8211 */ /* 0x001fc800078220ff */
[----:B------:R-:W-:Y:S02]  /*0a40*/  @!P0 LEA.HI.X R59, R129, R49, RZ, 0x4, P1 ;  /* 0x00000031813b8211 */ /* 0x000fe400008f24ff */
[----:B------:R-:W0:Y:S02]  /*0a50*/  @!P0 LDC.64 R48, c[0x0][0x220] ;  /* 0x00008800ff308b82 */ /* 0x000e240000000a00 */
[----:B0-----:R-:W-:-:S04]  /*0a60*/  @!P0 LEA R136, P1, R131, R48, 0x4 ;  /* 0x0000003083888211 */ /* 0x001fc800078220ff */
[----:B------:R-:W-:Y:S01]  /*0a70*/  @!P0 LEA.HI.X R137, R131, R49, RZ, 0x4, P1 ;  /* 0x0000003183898211 */ /* 0x000fe200008f24ff */
[----:B------:R-:W-:-:S04]  /*0a80*/  IMAD.WIDE.U32 R48, R127, 0x10, R56 ;  /* 0x000000107f307825 */ /* 0x000fc800078e0038 */
[--C-:B------:R-:W-:Y:S02]  /*0a90*/  IMAD.WIDE.U32 R52, R129, 0x10, R56.reuse ;  /* 0x0000001081347825 */ /* 0x100fe400078e0038 */
[----:B------:R-:W4:Y:S02]  /*0aa0*/  LDG.E.128 R48, desc[UR6][R48.64] ;  /* 0x0000000630307981 */ /* 0x000f24000c1e1d00 */
[----:B------:R-:W-:Y:S02]  /*0ab0*/  IMAD.WIDE.U32 R56, R131, 0x10, R56 ;  /* 0x0000001083387825 */ /* 0x000fe400078e0038 */
[----:B------:R-:W5:Y:S04]  /*0ac0*/  @!P0 LDG.E.128 R36, desc[UR6][R54.64] ;  /* 0x0000000636248981 */ /* 0x000f68000c1e1d00 */
[----:B------:R-:W2:Y:S04]  /*0ad0*/  LDG.E.128 R52, desc[UR6][R52.64] ;  /* 0x0000000634347981 */ /* 0x000ea8000c1e1d00 */
[----:B------:R-:W2:Y:S04]  /*0ae0*/  @!P0 LDG.E.128 R40, desc[UR6][R58.64] ;  /* 0x000000063a288981 */ /* 0x000ea8000c1e1d00 */
[----:B------:R-:W2:Y:S04]  /*0af0*/  LDG.E.128 R56, desc[UR6][R56.64] ;  /* 0x0000000638387981 */ /* 0x000ea8000c1e1d00 */
[----:B------:R0:W2:Y:S01]  /*0b00*/  @!P0 LDG.E.128 R44, desc[UR6][R136.64] ;  /* 0x00000006882c8981 */ /* 0x0000a2000c1e1d00 */
[----:B-1----:R-:W1:Y:S08]  /*0b10*/  @P0 MUFU.RCP R135, R75 ;  /* 0x0000004b00870308 */ /* 0x002e700000001000 */
[----:B------:R-:W0:Y:S01]  /*0b20*/  @P0 MUFU.RCP R145, R74 ;  /* 0x0000004a00910308 */ /* 0x000e220000001000 */
[----:B------:R-:W-:-:S07]  /*0b30*/  LOP3.LUT P1, RZ, R128, 0xff, RZ, 0xc0, !PT ;  /* 0x000000ff80ff7812 */ /* 0x000fce000782c0ff */
[----:B------:R-:W3:Y:S08]  /*0b40*/  @P0 MUFU.RCP R151, R73 ;  /* 0x0000004900970308 */ /* 0x000ef00000001000 */
[----:B------:R-:W3:Y:S08]  /*0b50*/  @P0 MUFU.RCP R148, R72 ;  /* 0x0000004800940308 */ /* 0x000ef00000001000 */
[----:B------:R-:W3:Y:S08]  /*0b60*/  @P0 MUFU.RCP R144, R76 ;  /* 0x0000004c00900308 */ /* 0x000ef00000001000 */
[----:B------:R-:W2:Y:S08]  /*0b70*/  @P0 MUFU.RCP R139, R70 ;  /* 0x00000046008b0308 */ /* 0x000eb00000001000 */
[----:B------:R-:W2:Y:S08]  /*0b80*/  @P0 MUFU.RCP R141, R69 ;  /* 0x00000045008d0308 */ /* 0x000eb00000001000 */
[----:B------:R-:W2:Y:S08]  /*0b90*/  @P0 MUFU.RCP R143, R102 ;  /* 0x00000066008f0308 */ /* 0x000eb00000001000 */
[----:B------:R-:W2:Y:S08]  /*0ba0*/  @P0 MUFU.RCP R150, R71 ;  /* 0x0000004700960308 */ /* 0x000eb00000001000 */
[----:B------:R-:W2:Y:S08]  /*0bb0*/  @P0 MUFU.RCP R138, R68 ;  /* 0x00000044008a0308 */ /* 0x000eb00000001000 */
[----:B------:R-:W2:Y:S01]  /*0bc0*/  @P0 MUFU.RCP R140, R101 ;  /* 0x00000065008c0308 */ /* 0x000ea20000001000 */
[----:B----4-:R-:W-:-:S02]  /*0bd0*/  HADD2.F32 R158, -RZ, R48.H1_H1 ;  /* 0x30000030ff9e7230 */ /* 0x010fc40000004100 */
[----:B------:R-:W-:-:S05]  /*0be0*/  HADD2.F32 R152, -RZ, R49.H1_H1 ;  /* 0x30000031ff987230 */ /* 0x000fca0000004100 */
[----:B------:R-:W-:Y:S01]  /*0bf0*/  FADD.FTZ R67, R152, R67 ;  /* 0x0000004398437221 */ /* 0x000fe20000010000 */
[----:B-----5:R-:W-:Y:S02]  /*0c00*/  HADD2.F32 R142, -RZ, R36.H1_H1 ;  /* 0x30000024ff8e7230 */ /* 0x020fe40000004100 */
[--C-:B------:R-:W-:Y:S02]  /*0c10*/  HADD2.F32 R147, -RZ, R37.reuse.H0_H0 ;  /* 0x20000025ff937230 */ /* 0x100fe40000004100 */
[----:B------:R-:W-:Y:S02]  /*0c20*/  HADD2.F32 R146, -RZ, R37.H1_H1 ;  /* 0x30000025ff927230 */ /* 0x000fe40000004100 */
[----:B------:R-:W-:Y:S01]  /*0c30*/  @P0 FADD.FTZ R128, -R99, R142 ;  /* 0x0000008e63800221 */ /* 0x000fe20000010100 */
[----:B------:R-:W-:Y:S02]  /*0c40*/  HADD2.F32 R149, -RZ, R38.H0_H0 ;  /* 0x20000026ff957230 */ /* 0x000fe40000004100 */
[----:B------:R-:W-:Y:S01]  /*0c50*/  @P0 FADD.FTZ R132, -R98, R147 ;  /* 0x0000009362840221 */ /* 0x000fe20000010100 */
[----:B------:R-:W-:-:S02]  /*0c60*/  HADD2.F32 R153, -RZ, R36.H0_H0 ;  /* 0x20000024ff997230 */ /* 0x000fc40000004100 */
[----:B-1----:R-:W-:Y:S01]  /*0c70*/  @P0 FMUL.FTZ R128, R128, R135 ;  /* 0x0000008780800220 */ /* 0x002fe20000410000 */
[----:B------:R-:W-:Y:S01]  /*0c80*/  @P0 FADD.FTZ R136, -R97, R146 ;  /* 0x0000009261880221 */ /* 0x000fe20000010100 */
[----:B0-----:R-:W-:Y:S01]  /*0c90*/  @P0 FMUL.FTZ R132, R132, R145 ;  /* 0x0000009184840220 */ /* 0x001fe20000410000 */
[--C-:B------:R-:W-:Y:S02]  /*0ca0*/  HADD2.F32 R145, -RZ, R39.reuse.H0_H0 ;  /* 0x20000027ff917230 */ /* 0x100fe40000004100 */
[----:B------:R-:W-:Y:S01]  /*0cb0*/  @P0 FADD.FTZ R135, -R96, R149 ;  /* 0x0000009560870221 */ /* 0x000fe20000010100 */
[----:B------:R-:W-:Y:S01]  /*0cc0*/  @P0 FADD.FTZ R133, -R100, R153 ;  /* 0x0000009964850221 */ /* 0x000fe20000010100 */
[----:B---3--:R-:W-:Y:S01]  /*0cd0*/  @P0 FMUL.FTZ R136, R136, R151 ;  /* 0x0000009788880220 */ /* 0x008fe20000410000 */
[----:B------:R-:W-:Y:S02]  /*0ce0*/  HADD2.F32 R39, -RZ, R39.H1_H1 ;  /* 0x30000027ff277230 */ /* 0x000fe40000004100 */
[----:B------:R-:W-:Y:S01]  /*0cf0*/  @P0 FMUL.FTZ R135, R135, R148 ;  /* 0x0000009487870220 */ /* 0x000fe20000410000 */
[----:B------:R-:W-:Y:S01]  /*0d00*/  @P0 FADD.FTZ R148, -R94, R145 ;  /* 0x000000915e940221 */ /* 0x000fe20000010100 */
[----:B------:R-:W-:Y:S01]  /*0d10*/  @!P0 FADD.FTZ R151, R153, -R130 ;  /* 0x8000008299978221 */ /* 0x000fe20000010000 */
[----:B------:R-:W-:Y:S01]  /*0d20*/  @P0 FMUL.FTZ R133, R133, R144 ;  /* 0x0000009085850220 */ /* 0x000fe20000410000 */
[----:B--2---:R-:W-:-:S02]  /*0d30*/  HADD2.F32 R37, -RZ, R40.H0_H0 ;  /* 0x20000028ff257230 */ /* 0x004fc40000004100 */
[----:B------:R-:W-:Y:S01]  /*0d40*/  @P0 FMUL.FTZ R139, R148, R139 ;  /* 0x0000008b948b0220 */ /* 0x000fe20000410000 */
[----:B------:R-:W-:Y:S01]  /*0d50*/  @!P0 FMUL.FTZ R133, R134, R151 ;  /* 0x0000009786858220 */ /* 0x000fe20000410000 */
[----:B------:R-:W-:Y:S01]  /*0d60*/  @P0 FADD.FTZ R148, -R93, R39 ;  /* 0x000000275d940221 */ /* 0x000fe20000010100 */
[----:B------:R-:W-:Y:S02]  /*0d70*/  HADD2.F32 R40, -RZ, R40.H1_H1 ;  /* 0x30000028ff287230 */ /* 0x000fe40000004100 */
[--C-:B------:R-:W-:Y:S01]  /*0d80*/  @!P0 FADD.FTZ R151, R142, -R130.reuse ;  /* 0x800000828e978221 */ /* 0x100fe20000010000 */
[----:B------:R-:W-:Y:S02]  /*0d90*/  HADD2.F32 R144, -RZ, R38.H1_H1 ;  /* 0x30000026ff907230 */ /* 0x000fe40000004100 */
[----:B------:R-:W-:Y:S01]  /*0da0*/  @!P0 FADD.FTZ R147, R147, -R130 ;  /* 0x8000008293938221 */ /* 0x000fe20000010000 */
[----:B------:R-:W0:Y:S01]  /*0db0*/  @P0 MUFU.RCP R38, R104 ;  /* 0x0000006800260308 */ /* 0x000e220000001000 */
[----:B------:R-:W-:Y:S01]  /*0dc0*/  @P0 FMUL.FTZ R141, R148, R141 ;  /* 0x0000008d948d0220 */ /* 0x000fe20000410000 */
[----:B------:R-:W-:Y:S01]  /*0dd0*/  @!P0 FMUL.FTZ R128, R134, R151 ;  /* 0x0000009786808220 */ /* 0x000fe20000410000 */
[----:B------:R-:W-:Y:S01]  /*0de0*/  @P0 FADD.FTZ R148, -R91, R40 ;  /* 0x000000285b940221 */ /* 0x000fe20000010100 */
[--C-:B------:R-:W-:Y:S01]  /*0df0*/  @!P0 FADD.FTZ R151, R146, -R130.reuse ;  /* 0x8000008292978221 */ /* 0x100fe20000010000 */
[----:B------:R-:W-:Y:S01]  /*0e00*/  @!P0 FMUL.FTZ R132, R134, R147 ;  /* 0x0000009386848220 */ /* 0x000fe20000410000 */
[----:B------:R-:W-:-:S02]  /*0e10*/  @!P0 FADD.FTZ R147, R149, -R130 ;  /* 0x8000008295938221 */ /* 0x000fc40000010000 */
[----:B------:R-:W1:Y:S01]  /*0e20*/  @P0 MUFU.RCP R36, R103 ;  /* 0x0000006700240308 */ /* 0x000e620000001000 */
[----:B------:R-:W-:Y:S01]  /*0e30*/  @P0 FADD.FTZ R137, -R95, R144 ;  /* 0x000000905f890221 */ /* 0x000fe20000010100 */
[----:B------:R-:W-:Y:S01]  /*0e40*/  @P0 FMUL.FTZ R143, R148, R143 ;  /* 0x0000008f948f0220 */ /* 0x000fe20000410000 */
[----:B------:R-:W-:Y:S01]  /*0e50*/  @!P0 FMUL.FTZ R136, R134, R151 ;  /* 0x0000009786888220 */ /* 0x000fe20000410000 */
[--C-:B------:R-:W-:Y:S02]  /*0e60*/  HADD2.F32 R149, -RZ, R41.reuse.H0_H0 ;  /* 0x20000029ff957230 */ /* 0x100fe40000004100 */
[----:B------:R-:W-:Y:S01]  /*0e70*/  @P0 FADD.FTZ R153, -R92, R37 ;  /* 0x000000255c990221 */ /* 0x000fe20000010100 */
[----:B------:R-:W-:Y:S01]  /*0e80*/  @!P0 FADD.FTZ R151, R144, -R130 ;  /* 0x8000008290978221 */ /* 0x000fe20000010000 */
[----:B------:R-:W-:Y:S02]  /*0e90*/  HADD2.F32 R148, -RZ, R41.H1_H1 ;  /* 0x30000029ff947230 */ /* 0x000fe40000004100 */
[----:B------:R-:W-:Y:S01]  /*0ea0*/  @P0 FMUL.FTZ R137, R137, R150 ;  /* 0x0000009689890220 */ /* 0x000fe20000410000 */
[----:B------:R-:W-:Y:S01]  /*0eb0*/  @P0 FMUL.FTZ R138, R153, R138 ;  /* 0x0000008a998a0220 */ /* 0x000fe20000410000 */
[----:B------:R-:W-:Y:S01]  /*0ec0*/  @!P0 FMUL.FTZ R137, R134, R151 ;  /* 0x0000009786898220 */ /* 0x000fe20000410000 */
[----:B------:R-:W-:Y:S01]  /*0ed0*/  @P0 FADD.FTZ R41, -R90, R149 ;  /* 0x000000955a290221 */ /* 0x000fe20000010100 */
[----:B------:R-:W-:-:S02]  /*0ee0*/  HADD2.F32 R151, -RZ, R42.H0_H0 ;  /* 0x2000002aff977230 */ /* 0x000fc40000004100 */
[----:B------:R-:W-:Y:S01]  /*0ef0*/  @P0 FADD.FTZ R153, -R89, R148 ;  /* 0x0000009459990221 */ /* 0x000fe20000010100 */
[----:B------:R-:W2:Y:S01]  /*0f00*/  @P0 MUFU.RCP R142, R107 ;  /* 0x0000006b008e0308 */ /* 0x000ea20000001000 */
[----:B------:R-:W-:Y:S02]  /*0f10*/  @P0 FMUL.FTZ R140, R41, R140 ;  /* 0x0000008c298c0220 */ /* 0x000fe40000410000 */
[----:B0-----:R-:W-:Y:S01]  /*0f20*/  @P0 FMUL.FTZ R41, R153, R38 ;  /* 0x0000002699290220 */ /* 0x001fe20000410000 */
[----:B------:R-:W-:Y:S01]  /*0f30*/  @P0 FADD.FTZ R153, -R88, R151 ;  /* 0x0000009758990221 */ /* 0x000fe20000010100 */
[----:B------:R-:W-:-:S03]  /*0f40*/  @!P0 FADD.FTZ R39, R39, -R130 ;  /* 0x8000008227278221 */ /* 0x000fc60000010000 */
[----:B------:R-:W0:Y:S01]  /*0f50*/  @P0 MUFU.RCP R146, R106 ;  /* 0x0000006a00920308 */ /* 0x000e220000001000 */
[----:B------:R-:W-:Y:S02]  /*0f60*/  HADD2.F32 R38, -RZ, R42.H1_H1 ;  /* 0x3000002aff267230 */ /* 0x000fe40000004100 */
[--C-:B------:R-:W-:Y:S01]  /*0f70*/  @!P0 FADD.FTZ R145, R145, -R130.reuse ;  /* 0x8000008291918221 */ /* 0x100fe20000010000 */
[----:B-1----:R-:W-:Y:S01]  /*0f80*/  @P0 FMUL.FTZ R42, R153, R36 ;  /* 0x00000024992a0220 */ /* 0x002fe20000410000 */
[--C-:B------:R-:W-:Y:S01]  /*0f90*/  @!P0 FADD.FTZ R153, R40, -R130.reuse ;  /* 0x8000008228998221 */ /* 0x100fe20000010000 */
[C---:B------:R-:W-:Y:S01]  /*0fa0*/  @!P0 FMUL.FTZ R135, R134.reuse, R147 ;  /* 0x0000009386878220 */ /* 0x040fe20000410000 */
[C---:B------:R-:W-:Y:S01]  /*0fb0*/  @!P0 FMUL.FTZ R141, R134.reuse, R39 ;  /* 0x00000027868d8220 */ /* 0x040fe20000410000 */
[----:B------:R-:W-:Y:S01]  /*0fc0*/  @!P0 FADD.FTZ R39, R37, -R130 ;  /* 0x8000008225278221 */ /* 0x000fe20000010000 */
[----:B------:R-:W1:Y:S01]  /*0fd0*/  @P0 MUFU.RCP R147, R110 ;  /* 0x0000006e00930308 */ /* 0x000e620000001000 */
[----:B------:R-:W-:Y:S01]  /*0fe0*/  @!P0 FMUL.FTZ R139, R134, R145 ;  /* 0x00000091868b8220 */ /* 0x000fe20000410000 */
[----:B------:R-:W-:-:S02]  /*0ff0*/  HADD2.F32 R37, -RZ, R43.H0_H0 ;  /* 0x2000002bff257230 */ /* 0x000fc40000004100 */
[----:B------:R-:W-:Y:S01]  /*1000*/  @P0 FADD.FTZ R145, -R87, R38 ;  /* 0x0000002657910221 */ /* 0x000fe20000010100 */
[----:B------:R-:W-:Y:S01]  /*1010*/  @!P0 FMUL.FTZ R143, R134, R153 ;  /* 0x00000099868f8220 */ /* 0x000fe20000410000 */
[--C-:B------:R-:W-:Y:S02]  /*1020*/  @!P0 FADD.FTZ R153, R38, -R130.reuse ;  /* 0x8000008226998221 */ /* 0x100fe40000010000 */
[----:B------:R-:W3:Y:S01]  /*1030*/  @P0 MUFU.RCP R36, R114 ;  /* 0x0000007200240308 */ /* 0x000ee20000001000 */
[----:B--2---:R-:W-:Y:S01]  /*1040*/  @P0 FMUL.FTZ R145, R145, R142 ;  /* 0x0000008e91910220 */ /* 0x004fe20000410000 */
[----:B------:R-:W-:Y:S01]  /*1050*/  @P0 FADD.FTZ R155, -R86, R37 ;  /* 0x00000025569b0221 */ /* 0x000fe20000010100 */
[----:B------:R-:W-:Y:S01]  /*1060*/  @!P0 FMUL.FTZ R145, R134, R153 ;  /* 0x0000009986918220 */ /* 0x000fe20000410000 */
[----:B------:R-:W-:Y:S02]  /*1070*/  HADD2.F32 R153, -RZ, R44.H0_H0 ;  /* 0x2000002cff997230 */ /* 0x000fe40000004100 */
[----:B------:R-:W-:-:S02]  /*1080*/  @!P0 FADD.FTZ R151, R151, -R130 ;  /* 0x8000008297978221 */ /* 0x000fc40000010000 */
[----:B------:R-:W2:Y:S01]  /*1090*/  @P0 MUFU.RCP R144, R111 ;  /* 0x0000006f00900308 */ /* 0x000ea20000001000 */
[----:B------:R-:W-:Y:S02]  /*10a0*/  HADD2.F32 R38, -RZ, R44.H1_H1 ;  /* 0x3000002cff267230 */ /* 0x000fe40000004100 */
[----:B------:R-:W-:Y:S01]  /*10b0*/  @!P0 FMUL.FTZ R138, R134, R39 ;  /* 0x00000027868a8220 */ /* 0x000fe20000410000 */
[----:B0-----:R-:W-:Y:S01]  /*10c0*/  @P0 FMUL.FTZ R142, R155, R146 ;  /* 0x000000929b8e0220 */ /* 0x001fe20000410000 */
[----:B------:R-:W-:-:S03]  /*10d0*/  HADD2.F32 R146, -RZ, R43.H1_H1 ;  /* 0x3000002bff927230 */ /* 0x000fc60000004100 */
[----:B------:R-:W0:Y:S01]  /*10e0*/  @P0 MUFU.RCP R40, R117 ;  /* 0x0000007500280308 */ /* 0x000e220000001000 */
[--C-:B------:R-:W-:Y:S01]  /*10f0*/  @!P0 FADD.FTZ R43, R148, -R130.reuse ;  /* 0x80000082942b8221 */ /* 0x100fe20000010000 */
[----:B------:R-:W-:Y:S01]  /*1100*/  @!P0 FMUL.FTZ R42, R134, R151 ;  /* 0x00000097862a8220 */ /* 0x000fe20000410000 */
[----:B------:R-:W-:Y:S01]  /*1110*/  @P0 FADD.FTZ R44, -R84, R153 ;  /* 0x00000099542c0221 */ /* 0x000fe20000010100 */
[----:B------:R-:W-:Y:S01]  /*1120*/  @!P0 FADD.FTZ R149, R149, -R130 ;  /* 0x8000008295958221 */ /* 0x000fe20000010000 */
[----:B------:R-:W-:-:S03]  /*1130*/  @P0 FADD.FTZ R151, -R83, R38 ;  /* 0x0000002653970221 */ /* 0x000fc60000010100 */
[----:B------:R-:W4:Y:S01]  /*1140*/  @P0 MUFU.RCP R39, R113 ;  /* 0x0000007100270308 */ /* 0x000f220000001000 */
[----:B------:R-:W-:Y:S02]  /*1150*/  HADD2.F32 R150, -RZ, R45.H1_H1 ;  /* 0x3000002dff967230 */ /* 0x000fe40000004100 */
[----:B-1----:R-:W-:Y:S01]  /*1160*/  @P0 FMUL.FTZ R44, R44, R147 ;  /* 0x000000932c2c0220 */ /* 0x002fe20000410000 */
[----:B------:R-:W-:-:S04]  /*1170*/  @!P0 FMUL.FTZ R140, R134, R149 ;  /* 0x00000095868c8220 */ /* 0x000fc80000410000 */
[----:B------:R-:W1:Y:S01]  /*1180*/  @P0 MUFU.RCP R148, R116 ;  /* 0x0000007400940308 */ /* 0x000e620000001000 */
[----:B------:R-:W-:Y:S01]  /*1190*/  @!P0 FMUL.FTZ R41, R134, R43 ;  /* 0x0000002b86298220 */ /* 0x000fe20000410000 */
[----:B---3--:R-:W-:Y:S01]  /*11a0*/  @P0 FMUL.FTZ R147, R151, R36 ;  /* 0x0000002497930220 */ /* 0x008fe20000410000 */
[----:B------:R-:W-:Y:S01]  /*11b0*/  @P0 FADD.FTZ R43, -R85, R146 ;  /* 0x00000092552b0221 */ /* 0x000fe20000010100 */
[----:B------:R-:W-:Y:S02]  /*11c0*/  HADD2.F32 R149, -RZ, R45.H0_H0 ;  /* 0x2000002dff957230 */ /* 0x000fe40000004100 */
[----:B------:R-:W-:Y:S01]  /*11d0*/  @!P0 FADD.FTZ R37, R37, -R130 ;  /* 0x8000008225258221 */ /* 0x000fe20000010000 */
[----:B------:R-:W-:Y:S01]  /*11e0*/  @P0 FADD.FTZ R45, -R81, R150 ;  /* 0x00000096512d0221 */ /* 0x000fe20000010100 */
[----:B------:R-:W3:Y:S01]  /*11f0*/  @P0 MUFU.RCP R36, R118 ;  /* 0x0000007600240308 */ /* 0x000ee20000001000 */
[--C-:B------:R-:W-:Y:S02]  /*1200*/  HADD2.F32 R155, -RZ, R46.reuse.H0_H0 ;  /* 0x2000002eff9b7230 */ /* 0x100fe40000004100 */
[----:B--2---:R-:W-:Y:S01]  /*1210*/  @P0 FMUL.FTZ R43, R43, R144 ;  /* 0x000000902b2b0220 */ /* 0x004fe20000410000 */
[----:B------:R-:W-:Y:S01]  /*1220*/  @P0 FADD.FTZ R144, -R82, R149 ;  /* 0x0000009552900221 */ /* 0x000fe20000010100 */
[----:B------:R-:W-:Y:S01]  /*1230*/  @!P0 FMUL.FTZ R142, R134, R37 ;  /* 0x00000025868e8220 */ /* 0x000fe20000410000 */
[----:B0-----:R-:W-:Y:S01]  /*1240*/  @P0 FMUL.FTZ R45, R45, R40 ;  /* 0x000000282d2d0220 */ /* 0x001fe20000410000 */
[----:B------:R-:W-:Y:S01]  /*1250*/  @P0 FADD.FTZ R151, -R80, R155 ;  /* 0x0000009b50970221 */ /* 0x000fe20000010100 */
[----:B------:R-:W0:Y:S01]  /*1260*/  @P0 MUFU.RCP R37, R119 ;  /* 0x0000007700250308 */ /* 0x000e220000001000 */
[----:B------:R-:W-:-:S02]  /*1270*/  HADD2.F32 R46, -RZ, R46.H1_H1 ;  /* 0x3000002eff2e7230 */ /* 0x000fc40000004100 */
[----:B----4-:R-:W-:Y:S01]  /*1280*/  @P0 FMUL.FTZ R144, R144, R39 ;  /* 0x0000002790900220 */ /* 0x010fe20000410000 */
[----:B------:R-:W-:-:S04]  /*1290*/  @!P0 FADD.FTZ R39, R146, -R130 ;  /* 0x8000008292278221 */ /* 0x000fc80000010000 */
[----:B------:R-:W2:Y:S01]  /*12a0*/  @P0 MUFU.RCP R40, R121 ;  /* 0x0000007900280308 */ /* 0x000ea20000001000 */
[----:B-1----:R-:W-:Y:S01]  /*12b0*/  @P0 FMUL.FTZ R146, R151, R148 ;  /* 0x0000009497920220 */ /* 0x002fe20000410000 */
[--C-:B------:R-:W-:Y:S02]  /*12c0*/  HADD2.F32 R159, -RZ, R47.reuse.H0_H0 ;  /* 0x2000002fff9f7230 */ /* 0x100fe40000004100 */
[----:B------:R-:W-:Y:S02]  /*12d0*/  HADD2.F32 R148, -RZ, R47.H1_H1 ;  /* 0x3000002fff947230 */ /* 0x000fe40000004100 */
[----:B------:R-:W-:Y:S01]  /*12e0*/  @P0 FADD.FTZ R47, -R79, R46 ;  /* 0x0000002e4f2f0221 */ /* 0x000fe20000010100 */
[--C-:B------:R-:W-:Y:S01]  /*12f0*/  @!P0 FADD.FTZ R157, R46, -R130.reuse ;  /* 0x800000822e9d8221 */ /* 0x100fe20000010000 */
[C---:B------:R-:W-:Y:S01]  /*1300*/  @!P0 FMUL.FTZ R43, R134.reuse, R39 ;  /* 0x00000027862b8220 */ /* 0x040fe20000410000 */
[--C-:B------:R-:W-:Y:S01]  /*1310*/  @!P0 FADD.FTZ R39, R153, -R130.reuse ;  /* 0x8000008299278221 */ /* 0x100fe20000010000 */
[----:B---3--:R-:W-:Y:S01]  /*1320*/  @P0 FMUL.FTZ R47, R47, R36 ;  /* 0x000000242f2f0220 */ /* 0x008fe20000410000 */
[----:B------:R-:W-:Y:S01]  /*1330*/  @!P0 FADD.FTZ R151, R149, -R130 ;  /* 0x8000008295978221 */ /* 0x000fe20000010000 */
[----:B------:R-:W-:Y:S01]  /*1340*/  @!P0 FMUL.FTZ R47, R134, R157 ;  /* 0x0000009d862f8220 */ /* 0x000fe20000410000 */
[----:B------:R-:W-:Y:S01]  /*1350*/  @P0 FADD.FTZ R46, -R78, R159 ;  /* 0x0000009f4e2e0221 */ /* 0x000fe20000010100 */
[----:B------:R-:W-:Y:S01]  /*1360*/  @P0 FADD.FTZ R149, -R77, R148 ;  /* 0x000000944d950221 */ /* 0x000fe20000010100 */
[----:B------:R-:W-:-:S02]  /*1370*/  HADD2.F32 R157, -RZ, R48.H0_H0 ;  /* 0x20000030ff9d7230 */ /* 0x000fc40000004100 */
[----:B------:R-:W-:Y:S01]  /*1380*/  @!P0 FMUL.FTZ R44, R134, R39 ;  /* 0x00000027862c8220 */ /* 0x000fe20000410000 */
[--C-:B------:R-:W-:Y:S01]  /*1390*/  @!P0 FADD.FTZ R159, R159, -R130.reuse ;  /* 0x800000829f9f8221 */ /* 0x100fe20000010000 */
[--C-:B------:R-:W-:Y:S01]  /*13a0*/  @!P0 FADD.FTZ R161, R148, -R130.reuse ;  /* 0x8000008294a18221 */ /* 0x100fe20000010000 */
[--C-:B------:R-:W-:Y:S01]  /*13b0*/  @!P0 FADD.FTZ R39, R38, -R130.reuse ;  /* 0x8000008226278221 */ /* 0x100fe20000010000 */
[----:B------:R-:W-:Y:S01]  /*13c0*/  @!P0 FADD.FTZ R153, R150, -R130 ;  /* 0x8000008296998221 */ /* 0x000fe20000010000 */
[----:B------:R-:W-:Y:S02]  /*13d0*/  HADD2.F32 R150, -RZ, R49.H0_H0 ;  /* 0x20000031ff967230 */ /* 0x000fe40000004100 */
[----:B0-----:R-:W-:Y:S01]  /*13e0*/  @P0 FMUL.FTZ R46, R46, R37 ;  /* 0x000000252e2e0220 */ /* 0x001fe20000410000 */
[----:B------:R-:W-:Y:S02]  /*13f0*/  HADD2.F32 R36, -RZ, R52.H0_H0 ;  /* 0x20000034ff247230 */ /* 0x000fe40000004100 */
[----:B--2---:R-:W-:Y:S01]  /*1400*/  @P0 FMUL.FTZ R149, R149, R40 ;  /* 0x0000002895950220 */ /* 0x004fe20000410000 */
[C---:B------:R-:W-:Y:S01]  /*1410*/  @!P0 FMUL.FTZ R46, R134.reuse, R159 ;  /* 0x0000009f862e8220 */ /* 0x040fe20000410000 */
[----:B------:R-:W-:Y:S01]  /*1420*/  @!P0 FMUL.FTZ R149, R134, R161 ;  /* 0x000000a186958220 */ /* 0x000fe20000410000 */
[----:B------:R-:W-:Y:S01]  /*1430*/  FMUL.FTZ R40, R76, R157 ;  /* 0x0000009d4c287220 */ /* 0x000fe20000410000 */
[----:B------:R-:W-:Y:S01]  /*1440*/  @!P0 FMUL.FTZ R147, R134, R39 ;  /* 0x0000002786938220 */ /* 0x000fe20000410000 */
[----:B------:R-:W-:-:S02]  /*1450*/  HADD2.F32 R159, -RZ, R58.H0_H0 ;  /* 0x2000003aff9f7230 */ /* 0x000fc40000004100 */
[----:B------:R-:W-:Y:S02]  /*1460*/  HADD2.F32 R161, -RZ, R58.H1_H1 ;  /* 0x3000003affa17230 */ /* 0x000fe40000004100 */
[C---:B------:R-:W-:Y:S01]  /*1470*/  FADD.FTZ R108, R150.reuse, R108 ;  /* 0x0000006c966c7221 */ /* 0x040fe20000010000 */
[--C-:B------:R-:W-:Y:S02]  /*1480*/  HADD2.F32 R39, -RZ, R51.reuse.H0_H0 ;  /* 0x20000033ff277230 */ /* 0x100fe40000004100 */
[----:B------:R-:W-:Y:S01]  /*1490*/  FFMA.FTZ R109, R150, R132, R109 ;  /* 0x00000084966d7223 */ /* 0x000fe2000001006d */
[----:B------:R-:W-:Y:S02]  /*14a0*/  HADD2.F32 R48, -RZ, R51.H1_H1 ;  /* 0x30000033ff307230 */ /* 0x000fe40000004100 */
[----:B------:R-:W-:Y:S01]  /*14b0*/  FMUL.FTZ R51, R74, R150 ;  /* 0x000000964a337220 */ /* 0x000fe20000410000 */
[--C-:B------:R-:W-:Y:S02]  /*14c0*/  HADD2.F32 R58, -RZ, R59.reuse.H0_H0 ;  /* 0x2000003bff3a7230 */ /* 0x100fe40000004100 */
[----:B------:R-:W-:Y:S01]  /*14d0*/  FADD.FTZ R4, R36, R4 ;  /* 0x0000000424047221 */ /* 0x000fe20000010000 */
[----:B------:R-:W-:-:S02]  /*14e0*/  HADD2.F32 R160, -RZ, R59.H1_H1 ;  /* 0x3000003bffa07230 */ /* 0x000fc40000004100 */
[----:B------:R-:W-:Y:S01]  /*14f0*/  FFMA.FTZ R33, R36, R138, R33 ;  /* 0x0000008a24217223 */ /* 0x000fe20000010021 */
[----:B------:R-:W-:Y:S01]  /*1500*/  FMUL.FTZ R59, R68, R36 ;  /* 0x00000024443b7220 */ /* 0x000fe20000410000 */
[----:B------:R-:W-:Y:S01]  /*1510*/  FMUL.FTZ R49, R75, R158 ;  /* 0x0000009e4b317220 */ /* 0x000fe20000410000 */
[----:B------:R-:W-:Y:S01]  /*1520*/  FADD.FTZ R150, RZ, R40 ;  /* 0x00000028ff967221 */ /* 0x000fe20000010000 */
[----:B------:R-:W-:Y:S01]  /*1530*/  FFMA.FTZ R36, R40, R133, RZ ;  /* 0x0000008528247223 */ /* 0x000fe200000100ff */
[----:B------:R-:W-:Y:S01]  /*1540*/  @!P0 FADD.FTZ R155, R155, -R130 ;  /* 0x800000829b9b8221 */ /* 0x000fe20000010000 */
[----:B------:R-:W-:Y:S01]  /*1550*/  @!P0 FMUL.FTZ R144, R134, R151 ;  /* 0x0000009786908220 */ /* 0x000fe20000410000 */
[----:B------:R-:W-:Y:S01]  /*1560*/  FADD.FTZ R150, R150, R49 ;  /* 0x0000003196967221 */ /* 0x000fe20000010000 */
[----:B------:R-:W-:Y:S01]  /*1570*/  FFMA.FTZ R36, R49, R128, R36 ;  /* 0x0000008031247223 */ /* 0x000fe20000010024 */
[----:B------:R-:W-:Y:S01]  /*1580*/  @!P0 FMUL.FTZ R45, R134, R153 ;  /* 0x00000099862d8220 */ /* 0x000fe20000410000 */
[----:B------:R-:W-:-:S02]  /*1590*/  HADD2.F32 R37, -RZ, R52.H1_H1 ;  /* 0x30000034ff257230 */ /* 0x000fc40000004100 */
[----:B------:R-:W-:Y:S01]  /*15a0*/  FFMA.FTZ R105, R152, R136, R105 ;  /* 0x0000008898697223 */ /* 0x000fe20000010069 */
[--C-:B------:R-:W-:Y:S02]  /*15b0*/  HADD2.F32 R38, -RZ, R53.reuse.H0_H0 ;  /* 0x20000035ff267230 */ /* 0x100fe40000004100 */
[----:B------:R-:W-:Y:S02]  /*15c0*/  HADD2.F32 R151, -RZ, R53.H1_H1 ;  /* 0x30000035ff977230 */ /* 0x000fe40000004100 */
[----:B------:R-:W-:Y:S01]  /*15d0*/  FMUL.FTZ R53, R73, R152 ;  /* 0x0000009849357220 */ /* 0x000fe20000410000 */
[--C-:B------:R-:W-:Y:S02]  /*15e0*/  HADD2.F32 R153, -RZ, R50.reuse.H0_H0 ;  /* 0x20000032ff997230 */ /* 0x100fe40000004100 */
[----:B------:R-:W-:Y:S01]  /*15f0*/  FADD.FTZ R152, R150, R51 ;  /* 0x0000003396987221 */ /* 0x000fe20000010000 */
[----:B------:R-:W-:Y:S01]  /*1600*/  FFMA.FTZ R36, R51, R132, R36 ;  /* 0x0000008433247223 */ /* 0x000fe20000010024 */
[----:B------:R-:W-:Y:S01]  /*1610*/  @!P0 FMUL.FTZ R146, R134, R155 ;  /* 0x0000009b86928220 */ /* 0x000fe20000410000 */
[----:B------:R-:W-:-:S02]  /*1620*/  HADD2.F32 R130, -RZ, R50.H1_H1 ;  /* 0x30000032ff827230 */ /* 0x000fc40000004100 */
[C---:B------:R-:W-:Y:S01]  /*1630*/  FADD.FTZ R61, R39.reuse, R61 ;  /* 0x0000003d273d7221 */ /* 0x040fe20000010000 */
[--C-:B------:R-:W-:Y:S02]  /*1640*/  HADD2.F32 R154, -RZ, R56.reuse.H0_H0 ;  /* 0x20000038ff9a7230 */ /* 0x100fe40000004100 */
[----:B------:R-:W-:Y:S01]  /*1650*/  FFMA.FTZ R62, R39, R139, R62 ;  /* 0x0000008b273e7223 */ /* 0x000fe2000001003e */
[----:B------:R-:W-:Y:S02]  /*1660*/  HADD2.F32 R155, -RZ, R56.H1_H1 ;  /* 0x30000038ff9b7230 */ /* 0x000fe40000004100 */
        /* <DEDUP_REMOVED lines=128> */
.L_x_4339:
        /* <DEDUP_REMOVED lines=14> */
.L_x_4327:
[----:B------:R-:W-:Y:S05]  /*1f50*/  WARPSYNC.ALL ;  /* 0x0000000000007948 */ /* 0x000fea0003800000 */
[----:B------:R-:W-:Y:S01]  /*1f60*/  BAR.SYNC.DEFER_BLOCKING 0x0 ;  /* 0x0000000000007b1d */ /* 0x000fe20000010000 */
[----:B------:R-:W-:Y:S02]  /*1f70*/  LEA R58, R39, R126, 0x3 ;  /* 0x0000007e273a7211 */ /* 0x000fe400078e18ff */
[----:B------:R-:W-:-:S03]  /*1f80*/  IADD3 R123, R123, UR10, RZ ;  /* 0x0000000a7b7b7c10 */ /* 0x000fc6000fffe0ff */
[----:B0-----:R-:W0:Y:S02]  /*1f90*/  LDS.128 R36, [R58+0x3000] ;  /* 0x003000003a247984 */ /* 0x001e240000000c00 */
        /* <DEDUP_REMOVED lines=84> */
[----:B------:R-:W-:-:S02]  /*24e0*/  F2FP.F16.F32.PACK_AB R43, R50, R43 ;  /* 0x0000002b322b723e */ /* 0x000fc400000000ff */
[----:B------:R-:W-:Y:S02]  /*24f0*/  LEA R52, P2, R127, UR8, 0x4 ;  /* 0x000000087f347c11 */ /* 0x000fe4000f8420ff */
[----:B------:R-:W-:Y:S02]  /*2500*/  F2FP.F16.F32.PACK_AB R42, R48, R151 ;  /* 0x00000097302a723e */ /* 0x000fe400000000ff */
[----:B------:R-:W-:Y:S02]  /*2510*/  LEA R50, P3, R129, UR8, 0x4 ;  /* 0x0000000881327c11 */ /* 0x000fe4000f8620ff */
[----:B------:R-:W-:Y:S02]  /*2520*/  LEA R48, P4, R131, UR8, 0x4 ;  /* 0x0000000883307c11 */ /* 0x000fe4000f8820ff */
[----:B------:R-:W-:Y:S02]  /*2530*/  F2FP.F16.F32.PACK_AB R38, R137, R38 ;  /* 0x000000268926723e */ /* 0x000fe400000000ff */
[----:B------:R-:W-:-:S02]  /*2540*/  F2FP.F16.F32.PACK_AB R37, R40, R37 ;  /* 0x000000252825723e */ /* 0x000fc400000000ff */
[----:B------:R-:W-:Y:S02]  /*2550*/  F2FP.F16.F32.PACK_AB R36, R49, R36 ;  /* 0x000000243124723e */ /* 0x000fe400000000ff */
[----:B------:R-:W-:Y:S02]  /*2560*/  LEA.HI.X R53, R127, UR9, RZ, 0x4, P2 ;  /* 0x000000097f357c11 */ /* 0x000fe400090f24ff */
[----:B------:R-:W-:Y:S02]  /*2570*/  F2FP.F16.F32.PACK_AB R41, R46, R41 ;  /* 0x000000292e29723e */ /* 0x000fe400000000ff */
[----:B------:R-:W-:Y:S01]  /*2580*/  F2FP.F16.F32.PACK_AB R40, R44, R59 ;  /* 0x0000003b2c28723e */ /* 0x000fe200000000ff */
[----:B------:R0:W-:Y:S01]  /*2590*/  STG.E.128 desc[UR6][R52.64], R36 ;  /* 0x0000002434007986 */ /* 0x0001e2000c101d06 */
[----:B------:R-:W-:Y:S02]  /*25a0*/  LEA.HI.X R51, R129, UR9, RZ, 0x4, P3 ;  /* 0x0000000981337c11 */ /* 0x000fe400098f24ff */
[----:B------:R-:W-:-:S02]  /*25b0*/  F2FP.F16.F32.PACK_AB R47, R134, R47 ;  /* 0x0000002f862f723e */ /* 0x000fc400000000ff */
[----:B------:R-:W-:Y:S01]  /*25c0*/  F2FP.F16.F32.PACK_AB R46, R58, R159 ;  /* 0x0000009f3a2e723e */ /* 0x000fe200000000ff */
[----:B------:R0:W-:Y:S01]  /*25d0*/  STG.E.128 desc[UR6][R50.64], R40 ;  /* 0x0000002832007986 */ /* 0x0001e2000c101d06 */
[----:B------:R-:W-:Y:S02]  /*25e0*/  F2FP.F16.F32.PACK_AB R45, R56, R45 ;  /* 0x0000002d382d723e */ /* 0x000fe400000000ff */
[----:B------:R-:W-:Y:S02]  /*25f0*/  F2FP.F16.F32.PACK_AB R44, R54, R55 ;  /* 0x00000037362c723e */ /* 0x000fe400000000ff */
[----:B------:R-:W-:Y:S02]  /*2600*/  LEA.HI.X R49, R131, UR9, RZ, 0x4, P4 ;  /* 0x0000000983317c11 */ /* 0x000fe4000a0f24ff */
[----:B------:R-:W-:Y:S02]  /*2610*/  ISETP.GE.AND P2, PT, R123, UR11, PT ;  /* 0x0000000b7b007c0c */ /* 0x000fe4000bf46270 */
[----:B------:R-:W-:Y:S01]  /*2620*/  SEL R128, RZ, 0x1, P1 ;  /* 0x00000001ff807807 */ /* 0x000fe20000800000 */
[----:B------:R0:W-:Y:S10]  /*2630*/  STG.E.128 desc[UR6][R48.64], R44 ;  /* 0x0000002c30007986 */ /* 0x0001f4000c101d06 */
        /* <DEDUP_REMOVED lines=49> */
.L_x_4325:
        /* <DEDUP_REMOVED lines=28> */
.L_x_4326:
[----:B------:R-:W-:Y:S01]  /*2b10*/  HFMA2.MMA R36, -RZ, RZ, 0, 9.5367431640625e-07 ;  /* 0x00000010ff247435 */ /* 0x000fe200000001ff */
[----:B------:R-:W-:Y:S02]  /*2b20*/  MOV R161, 0x1f ;  /* 0x0000001f00a17802 */ /* 0x000fe40000000f00 */
[----:B------:R-:W-:-:S08]  /*2b30*/  MOV R38, 0xffffffff ;  /* 0xffffffff00267802 */ /* 0x000fd00000000f00 */
[----:B------:R-:W-:Y:S05]  /*2b40*/  WARPSYNC.COLLECTIVE R38, `(.L_x_4329) ;  /* 0x0000000026087348 */ /* 0x000fea0003c00000 */
[----:B------:R0:W1:Y:S02]  /*2b50*/  SHFL.DOWN P2, R58, R163, R36, R161 ;  /* 0x08000024a33a7389 */ /* 0x00006400000400a1 */
[----:B01----:R-:W-:Y:S01]  /*2b60*/  ENDCOLLECTIVE ;  /* 0x000000000000791b */ /* 0x003fe20003800000 */
.L_x_4329:
[----:B------:R-:W-:Y:S01]  /*2b70*/  FADD.FTZ R37, R163, R58 ;  /* 0x0000003aa3257221 */ /* 0x000fe20000010000 */
[----:B------:R-:W-:-:S07]  /*2b80*/  MOV R163, R162 ;  /* 0x000000a200a37202 */ /* 0x000fce0000000f00 */
[----:B------:R-:W-:Y:S05]  /*2b90*/  WARPSYNC.COLLECTIVE R38, `(.L_x_4330) ;  /* 0x0000000026087348 */ /* 0x000fea0003c00000 */
[----:B------:R0:W1:Y:S02]  /*2ba0*/  SHFL.DOWN P2, R58, R163, R36, R161 ;  /* 0x08000024a33a7389 */ /* 0x00006400000400a1 */
[----:B01----:R-:W-:Y:S01]  /*2bb0*/  ENDCOLLECTIVE ;  /* 0x000000000000791b */ /* 0x003fe20003800000 */
.L_x_4330:
[----:B------:R-:W-:Y:S01]  /*2bc0*/  HFMA2.MMA R36, -RZ, RZ, 0, 4.76837158203125e-07 ;  /* 0x00000008ff247435 */ /* 0x000fe200000001ff */
[----:B------:R-:W-:Y:S02]  /*2bd0*/  MOV R163, R37 ;  /* 0x0000002500a37202 */ /* 0x000fe40000000f00 */
[----:B------:R-:W-:-:S08]  /*2be0*/  MOV R165, R58 ;  /* 0x0000003a00a57202 */ /* 0x000fd00000000f00 */
[----:B------:R-:W-:Y:S05]  /*2bf0*/  WARPSYNC.COLLECTIVE R38, `(.L_x_4331) ;  /* 0x0000000026087348 */ /* 0x000fea0003c00000 */
[----:B------:R0:W1:Y:S02]  /*2c00*/  SHFL.DOWN P2, R58, R163, R36, R161 ;  /* 0x08000024a33a7389 */ /* 0x00006400000400a1 */
[----:B01----:R-:W-:Y:S01]  /*2c10*/  ENDCOLLECTIVE ;  /* 0x000000000000791b */ /* 0x003fe20003800000 */
.L_x_4331:
[----:B------:R-:W-:-:S05]  /*2c20*/  FADD.FTZ R165, R162, R165 ;  /* 0x000000a5a2a57221 */ /* 0x000fca0000010000 */
[----:B------:R-:W-:Y:S01]  /*2c30*/  MOV R163, R165 ;  /* 0x000000a500a37202 */ /* 0x000fe20000000f00 */
[----:B------:R-:W-:-:S07]  /*2c40*/  FADD.FTZ R158, R37, R58 ;  /* 0x0000003a259e7221 */ /* 0x000fce0000010000 */
[----:B------:R-:W-:Y:S05]  /*2c50*/  WARPSYNC.COLLECTIVE R38, `(.L_x_4332) ;  /* 0x0000000026087348 */ /* 0x000fea0003c00000 */
[----:B------:R0:W1:Y:S02]  /*2c60*/  SHFL.DOWN P2, R58, R163, R36, R161 ;  /* 0x08000024a33a7389 */ /* 0x00006400000400a1 */
[----:B01----:R-:W-:Y:S01]  /*2c70*/  ENDCOLLECTIVE ;  /* 0x000000000000791b */ /* 0x003fe20003800000 */
.L_x_4332:
[----:B------:R-:W-:Y:S01]  /*2c80*/  HFMA2.MMA R36, -RZ, RZ, 0, 2.384185791015625e-07 ;  /* 0x00000004ff247435 */ /* 0x000fe200000001ff */
[----:B------:R-:W-:Y:S02]  /*2c90*/  MOV R163, R158 ;  /* 0x0000009e00a37202 */ /* 0x000fe40000000f00 */
[----:B------:R-:W-:-:S08]  /*2ca0*/  MOV R164, R58 ;  /* 0x0000003a00a47202 */ /* 0x000fd00000000f00 */
[----:B------:R-:W-:Y:S05]  /*2cb0*/  WARPSYNC.COLLECTIVE R38, `(.L_x_4333) ;  /* 0x0000000026087348 */ /* 0x000fea0003c00000 */
[----:B------:R0:W1:Y:S02]  /*2cc0*/  SHFL.DOWN P2, R58, R163, R36, R161 ;  /* 0x08000024a33a7389 */ /* 0x00006400000400a1 */
[----:B01----:R-:W-:Y:S01]  /*2cd0*/  ENDCOLLECTIVE ;  /* 0x000000000000791b */ /* 0x003fe20003800000 */
.L_x_4333:
[----:B------:R-:W-:-:S05]  /*2ce0*/  FADD.FTZ R165, R165, R164 ;  /* 0x000000a4a5a57221 */ /* 0x000fca0000010000 */
[----:B------:R-:W-:Y:S01]  /*2cf0*/  MOV R163, R165 ;  /* 0x000000a500a37202 */ /* 0x000fe20000000f00 */
[----:B------:R-:W-:-:S07]  /*2d00*/  FADD.FTZ R164, R158, R58 ;  /* 0x0000003a9ea47221 */ /* 0x000fce0000010000 */
[----:B------:R-:W-:Y:S05]  /*2d10*/  WARPSYNC.COLLECTIVE R38, `(.L_x_4334) ;  /* 0x0000000026087348 */ /* 0x000fea0003c00000 */
[----:B------:R0:W1:Y:S02]  /*2d20*/  SHFL.DOWN P2, R58, R163, R36, R161 ;  /* 0x08000024a33a7389 */ /* 0x00006400000400a1 */
[----:B01----:R-:W-:Y:S01]  /*2d30*/  ENDCOLLECTIVE ;  /* 0x000000000000791b */ /* 0x003fe20003800000 */
.L_x_4334:
[----:B------:R-:W-:Y:S01]  /*2d40*/  HFMA2.MMA R36, -RZ, RZ, 0, 1.1920928955078125e-07 ;  /* 0x00000002ff247435 */ /* 0x000fe200000001ff */
[----:B------:R-:W-:Y:S02]  /*2d50*/  MOV R163, R164 ;  /* 0x000000a400a37202 */ /* 0x000fe40000000f00 */
[----:B------:R-:W-:-:S08]  /*2d60*/  MOV R162, R58 ;  /* 0x0000003a00a27202 */ /* 0x000fd00000000f00 */
[----:B------:R-:W-:Y:S05]  /*2d70*/  WARPSYNC.COLLECTIVE R38, `(.L_x_4335) ;  /* 0x0000000026087348 */ /* 0x000fea0003c00000 */
[----:B------:R0:W1:Y:S02]  /*2d80*/  SHFL.DOWN P2, R58, R163, R36, R161 ;  /* 0x08000024a33a7389 */ /* 0x00006400000400a1 */
[----:B01----:R-:W-:Y:S01]  /*2d90*/  ENDCOLLECTIVE ;  /* 0x000000000000791b */ /* 0x003fe20003800000 */
.L_x_4335:
[----:B------:R-:W-:-:S05]  /*2da0*/  FADD.FTZ R158, R165, R162 ;  /* 0x000000a2a59e7221 */ /* 0x000fca0000010000 */
[----:B------:R-:W-:Y:S01]  /*2db0*/  MOV R163, R158 ;  /* 0x0000009e00a37202 */ /* 0x000fe20000000f00 */
[----:B------:R-:W-:-:S07]  /*2dc0*/  FADD.FTZ R162, R164, R58 ;  /* 0x0000003aa4a27221 */ /* 0x000fce0000010000 */
[----:B------:R-:W-:Y:S05]  /*2dd0*/  WARPSYNC.COLLECTIVE R38, `(.L_x_4336) ;  /* 0x0000000026087348 */ /* 0x000fea0003c00000 */
[----:B------:R0:W1:Y:S02]  /*2de0*/  SHFL.DOWN P2, R58, R163, R36, R161 ;  /* 0x08000024a33a7389 */ /* 0x00006400000400a1 */
[----:B01----:R-:W-:Y:S01]  /*2df0*/  ENDCOLLECTIVE ;  /* 0x000000000000791b */ /* 0x003fe20003800000 */
.L_x_4336:
[----:B------:R-:W-:Y:S01]  /*2e00*/  HFMA2.MMA R36, -RZ, RZ, 0, 5.9604644775390625e-08 ;  /* 0x00000001ff247435 */ /* 0x000fe200000001ff */
[----:B------:R-:W-:Y:S02]  /*2e10*/  MOV R163, R162 ;  /* 0x000000a200a37202 */ /* 0x000fe40000000f00 */
[----:B------:R-:W-:-:S08]  /*2e20*/  MOV R37, R58 ;  /* 0x0000003a00257202 */ /* 0x000fd00000000f00 */
[----:B------:R-:W-:Y:S05]  /*2e30*/  WARPSYNC.COLLECTIVE R38, `(.L_x_4337) ;  /* 0x0000000026087348 */ /* 0x000fea0003c00000 */
[----:B------:R0:W1:Y:S02]  /*2e40*/  SHFL.DOWN P2, R58, R163, R36, R161 ;  /* 0x08000024a33a7389 */ /* 0x00006400000400a1 */
[----:B01----:R-:W-:Y:S01]  /*2e50*/  ENDCOLLECTIVE ;  /* 0x000000000000791b */ /* 0x003fe20003800000 */
.L_x_4337:
[----:B------:R-:W-:-:S05]  /*2e60*/  FADD.FTZ R37, R158, R37 ;  /* 0x000000259e257221 */ /* 0x000fca0000010000 */
[----:B------:R-:W-:Y:S02]  /*2e70*/  MOV R163, R37 ;  /* 0x0000002500a37202 */ /* 0x000fe40000000f00 */
[----:B------:R-:W-:-:S07]  /*2e80*/  MOV R165, R58 ;  /* 0x0000003a00a57202 */ /* 0x000fce0000000f00 */
[----:B------:R-:W-:Y:S05]  /*2e90*/  WARPSYNC.COLLECTIVE R38, `(.L_x_4338) ;  /* 0x0000000026087348 */ /* 0x000fea0003c00000 */
[----:B------:R0:W1:Y:S02]  /*2ea0*/  SHFL.DOWN P2, R58, R163, R36, R161 ;  /* 0x08000024a33a7389 */ /* 0x00006400000400a1 */
[----:B01----:R-:W-:Y:S01]  /*2eb0*/  ENDCOLLECTIVE ;  /* 0x000000000000791b */ /* 0x003fe20003800000 */
.L_x_4338:
[----:B------:R-:W-:Y:S05]  /*2ec0*/  BRA `(.L_x_4339) ;  /* 0xffffffec00e87947 */ /* 0x000fea000383ffff */
.L_x_4340:
        /* <DEDUP_REMOVED lines=11> */
.L_x_5581:


//--------------------- .text._ZN10layer_norm22ln_bwd_finalize_kernelINS_22Kernel_traits_finalizeILj3072EffffjLj1024ELj4ENS_18Kernel_traits_baseILj3072EffffjLj1024EEEEEEEvNS_9BwdParamsE --------------------------
	.section	.text._ZN10layer_norm22ln_bwd_finalize_kernelINS_22Kernel_traits_finalizeILj3072EffffjLj1024ELj4ENS_18Kernel_traits_baseILj3072EffffjLj1024EEEEEEEvNS_9BwdParamsE,"ax",@progbits
	.align	128
        .global         _ZN10layer_norm22ln_bwd_finalize_kernelINS_22Kernel_traits_finalizeILj3072EffffjLj1024ELj4ENS_18Kernel_traits_baseILj3072EffffjLj1024EEEEEEEvNS_9BwdParamsE
        .type           _ZN10layer_norm22ln_bwd_finalize_kernelINS_22Kernel_traits_finalizeILj3072EffffjLj1024ELj4ENS_18Kernel_traits_baseILj3072EffffjLj1024EEEEEEEvNS_9BwdParamsE,@function
        .size           _ZN10layer_norm22ln_bwd_finalize_kernelINS_22Kernel_traits_finalizeILj3072EffffjLj1024ELj4ENS_18Kernel_traits_baseILj3072EffffjLj1024EEEEEEEvNS_9BwdParamsE,(.L_x_5582 - _ZN10layer_norm22ln_bwd_finalize_kernelINS_22Kernel_traits_finalizeILj3072EffffjLj1024ELj4ENS_18Kernel_traits_baseILj3072EffffjLj1024EEEEEEEvNS_9BwdParamsE)
        .other          _ZN10layer_norm22ln_bwd_finalize_kernelINS_22Kernel_traits_finalizeILj3072EffffjLj1024ELj4ENS_18Kernel_traits_baseILj3072EffffjLj1024EEEEEEEvNS_9BwdParamsE,@"STO_CUDA_ENTRY STV_DEFAULT"
_ZN10layer_norm22ln_bwd_finalize_kernelINS_22Kernel_traits_finalizeILj3072EffffjLj1024ELj4ENS_18Kernel_traits_baseILj3072EffffjLj1024EEEEEEEvNS_9BwdParamsE:
.text._ZN10layer_norm22ln_bwd_finalize_kernelINS_22Kernel_traits_finalizeILj3072EffffjLj1024ELj4ENS_18Kernel_traits_baseILj3072EffffjLj1024EEEEEEEvNS_9BwdParamsE:
        /* <DEDUP_REMOVED lines=25> */
.L_x_4350:
        /* <DEDUP_REMOVED lines=28> */
.L_x_4345:
        /* <DEDUP_REMOVED lines=33> */
.L_x_4344:
[----:B------:R-:W-:Y:S05]  /*0560*/  BSYNC B1 ;  /* 0x0000000000017941 */ /* 0x000fea0003800000 */
.L_x_4343:
        /* <DEDUP_REMOVED lines=23> */
.L_x_4347:
[----:B------:R-:W-:Y:S05]  /*06e0*/  BSYNC B1 ;  /* 0x0000000000017941 */ /* 0x000fea0003800000 */
.L_x_4346:
        /* <DEDUP_REMOVED lines=11> */
.L_x_4342:
[----:B------:R-:W-:Y:S05]  /*07a0*/  BSYNC B0 ;  /* 0x0000000000007941 */ /* 0x000fea0003800000 */
.L_x_4341:
        /* <DEDUP_REMOVED lines=29> */
.L_x_4361:
[----:B------:R-:W-:Y:S01]  /*0980*/  @!P1 SHF.R.U32.HI R12, RZ, 0x3, R0 ;  /* 0x00000003ff0c9819 */ /* 0x000fe20000011600 */
[----:B---3--:R-:W-:Y:S01]  /*0990*/  FADD.FTZ R14, R9, R14 ;  /* 0x0000000e090e7221 */ /* 0x008fe20000010000 */
[----:B--2---:R-:W-:Y:S02]  /*09a0*/  FADD.FTZ R11, R10, R11 ;  /* 0x0000000b0a0b7221 */ /* 0x004fe40000010000 */
[----:B------:R-:W-:-:S05]  /*09b0*/  @!P1 LOP3.LUT R12, R12, 0x1ffffffc, RZ, 0xc0, !PT ;  /* 0x1ffffffc0c0c9812 */ /* 0x000fca00078ec0ff */
[----:B------:R2:W-:Y:S04]  /*09c0*/  @!P1 STS [R12+UR4+0x2000], R14 ;  /* 0x0020000e0c009988 */ /* 0x0005e80008000804 */
[----:B------:R2:W-:Y:S02]  /*09d0*/  @!P1 STS [R12+UR4+0x2080], R11 ;  /* 0x0020800b0c009988 */ /* 0x0005e40008000804 */
.L_x_4348:
        /* <DEDUP_REMOVED lines=15> */
.L_x_4349:
[----:B------:R-:W-:Y:S01]  /*0ad0*/  HFMA2.MMA R19, -RZ, RZ, 0, 5.9604644775390625e-08 ;  /* 0x00000001ff137435 */ /* 0x000fe200000001ff */
[----:B---3--:R-:W-:Y:S01]  /*0ae0*/  IMAD.MOV.U32 R20, RZ, RZ, R10 ;  /* 0x000000ffff147224 */ /* 0x008fe200078e000a */
[----:B------:R-:W-:Y:S02]  /*0af0*/  MOV R22, 0x1f ;  /* 0x0000001f00167802 */ /* 0x000fe40000000f00 */
[----:B------:R-:W-:-:S07]  /*0b00*/  MOV R17, 0xffffffff ;  /* 0xffffffff00117802 */ /* 0x000fce0000000f00 */
[----:B012---:R-:W-:Y:S05]  /*0b10*/  WARPSYNC.COLLECTIVE R17, `(.L_x_4351) ;  /* 0x0000000011087348 */ /* 0x007fea0003c00000 */
[----:B------:R3:W4:Y:S02]  /*0b20*/  SHFL.BFLY P2, R18, R20, R19, R22 ;  /* 0x0c00001314127389 */ /* 0x0007240000040016 */
[----:B01234-:R-:W-:Y:S01]  /*0b30*/  ENDCOLLECTIVE ;  /* 0x000000000000791b */ /* 0x01ffe20003800000 */
.L_x_4351:
[----:B------:R-:W-:Y:S01]  /*0b40*/  HFMA2.MMA R19, -RZ, RZ, 0, 1.1920928955078125e-07 ;  /* 0x00000002ff137435 */ /* 0x000fe200000001ff */
[----:B------:R-:W-:-:S04]  /*0b50*/  IMAD.MOV.U32 R11, RZ, RZ, R18 ;  /* 0x000000ffff0b7224 */ /* 0x000fc800078e0012 */
[----:B------:R-:W-:-:S05]  /*0b60*/  FADD.FTZ R11, R10, R11 ;  /* 0x0000000b0a0b7221 */ /* 0x000fca0000010000 */
[----:B------:R-:W-:-:S07]  /*0b70*/  MOV R20, R11 ;  /* 0x0000000b00147202 */ /* 0x000fce0000000f00 */
[----:B------:R-:W-:Y:S05]  /*0b80*/  WARPSYNC.COLLECTIVE R17, `(.L_x_4352) ;  /* 0x0000000011087348 */ /* 0x000fea0003c00000 */
[----:B------:R0:W1:Y:S02]  /*0b90*/  SHFL.BFLY P2, R18, R20, R19, R22 ;  /* 0x0c00001314127389 */ /* 0x0000640000040016 */
[----:B01----:R-:W-:Y:S01]  /*0ba0*/  ENDCOLLECTIVE ;  /* 0x000000000000791b */ /* 0x003fe20003800000 */
.L_x_4352:
[----:B------:R-:W-:Y:S01]  /*0bb0*/  HFMA2.MMA R19, -RZ, RZ, 0, 2.384185791015625e-07 ;  /* 0x00000004ff137435 */ /* 0x000fe200000001ff */
[----:B------:R-:W-:-:S05]  /*0bc0*/  MOV R12, R18 ;  /* 0x00000012000c7202 */ /* 0x000fca0000000f00 */
[----:B------:R-:W-:-:S04]  /*0bd0*/  FADD.FTZ R12, R11, R12 ;  /* 0x0000000c0b0c7221 */ /* 0x000fc80000010000 */
[----:B------:R-:W-:-:S07]  /*0be0*/  IMAD.MOV.U32 R20, RZ, RZ, R12 ;  /* 0x000000ffff147224 */ /* 0x000fce00078e000c */
[----:B------:R-:W-:Y:S05]  /*0bf0*/  WARPSYNC.COLLECTIVE R17, `(.L_x_4353) ;  /* 0x0000000011087348 */ /* 0x000fea0003c00000 */
[----:B------:R0:W1:Y:S02]  /*0c00*/  SHFL.BFLY P2, R18, R20, R19, R22 ;  /* 0x0c00001314127389 */ /* 0x0000640000040016 */
[----:B01----:R-:W-:Y:S01]  /*0c10*/  ENDCOLLECTIVE ;  /* 0x000000000000791b */ /* 0x003fe20003800000 */
.L_x_4353:
[----:B------:R-:W-:Y:S01]  /*0c20*/  IMAD.MOV.U32 R19, RZ, RZ, 0x8 ;  /* 0x00000008ff137424 */ /* 0x000fe200078e00ff */
[----:B------:R-:W-:-:S05]  /*0c30*/  MOV R13, R18 ;  /* 0x00000012000d7202 */ /* 0x000fca0000000f00 */
[----:B------:R-:W-:-:S05]  /*0c40*/  FADD.FTZ R13, R12, R13 ;  /* 0x0000000d0c0d7221 */ /* 0x000fca0000010000 */
[----:B------:R-:W-:-:S07]  /*0c50*/  MOV R20, R13 ;  /* 0x0000000d00147202 */ /* 0x000fce0000000f00 */
[----:B------:R-:W-:Y:S05]  /*0c60*/  WARPSYNC.COLLECTIVE R17, `(.L_x_4354) ;  /* 0x0000000011087348 */ /* 0x000fea0003c00000 */
[----:B------:R0:W1:Y:S02]  /*0c70*/  SHFL.BFLY P2, R18, R20, R19, R22 ;  /* 0x0c00001314127389 */ /* 0x0000640000040016 */
[----:B01----:R-:W-:Y:S01]  /*0c80*/  ENDCOLLECTIVE ;  /* 0x000000000000791b */ /* 0x003fe20003800000 */
.L_x_4354:
[----:B------:R-:W-:Y:S01]  /*0c90*/  HFMA2.MMA R19, -RZ, RZ, 0, 9.5367431640625e-07 ;  /* 0x00000010ff137435 */ /* 0x000fe200000001ff */
[----:B------:R-:W-:-:S05]  /*0ca0*/  MOV R10, R18 ;  /* 0x00000012000a7202 */ /* 0x000fca0000000f00 */
[----:B------:R-:W-:-:S05]  /*0cb0*/  FADD.FTZ R10, R13, R10 ;  /* 0x0000000a0d0a7221 */ /* 0x000fca0000010000 */
[----:B------:R-:W-:-:S07]  /*0cc0*/  MOV R20, R10 ;  /* 0x0000000a00147202 */ /* 0x000fce0000000f00 */
[----:B------:R-:W-:Y:S05]  /*0cd0*/  WARPSYNC.COLLECTIVE R17, `(.L_x_4355) ;  /* 0x0000000011087348 */ /* 0x000fea0003c00000 */
[----:B------:R0:W1:Y:S02]  /*0ce0*/  SHFL.BFLY P2, R18, R20, R19, R22 ;  /* 0x0c00001314127389 */ /* 0x0000640000040016 */
[----:B01----:R-:W-:Y:S01]  /*0cf0*/  ENDCOLLECTIVE ;  /* 0x000000000000791b */ /* 0x003fe20003800000 */
.L_x_4355:
[----:B------:R-:W-:Y:S01]  /*0d00*/  HFMA2.MMA R19, -RZ, RZ, 0, 5.9604644775390625e-08 ;  /* 0x00000001ff137435 */ /* 0x000fe200000001ff */
[----:B------:R-:W-:Y:S01]  /*0d10*/  MOV R20, R9 ;  /* 0x0000000900147202 */ /* 0x000fe20000000f00 */
[----:B------:R-:W-:-:S09]  /*0d20*/  IMAD.MOV.U32 R11, RZ, RZ, R18 ;  /* 0x000000ffff0b7224 */ /* 0x000fd200078e0012 */
[----:B------:R-:W-:Y:S05]  /*0d30*/  WARPSYNC.COLLECTIVE R17, `(.L_x_4356) ;  /* 0x0000000011087348 */ /* 0x000fea0003c00000 */
[----:B------:R0:W1:Y:S02]  /*0d40*/  SHFL.BFLY P2, R18, R20, R19, R22 ;  /* 0x0c00001314127389 */ /* 0x0000640000040016 */
[----:B01----:R-:W-:Y:S01]  /*0d50*/  ENDCOLLECTIVE ;  /* 0x000000000000791b */ /* 0x003fe20003800000 */
.L_x_4356:
[----:B------:R-:W-:Y:S01]  /*0d60*/  HFMA2.MMA R19, -RZ, RZ, 0, 1.1920928955078125e-07 ;  /* 0x00000002ff137435 */ /* 0x000fe200000001ff */
[----:B------:R-:W-:-:S05]  /*0d70*/  MOV R12, R18 ;  /* 0x00000012000c7202 */ /* 0x000fca0000000f00 */
[----:B------:R-:W-:-:S04]  /*0d80*/  FADD.FTZ R14, R9, R12 ;  /* 0x0000000c090e7221 */ /* 0x000fc80000010000 */
[----:B------:R-:W-:-:S07]  /*0d90*/  IMAD.MOV.U32 R20, RZ, RZ, R14 ;  /* 0x000000ffff147224 */ /* 0x000fce00078e000e */
[----:B------:R-:W-:Y:S05]  /*0da0*/  WARPSYNC.COLLECTIVE R17, `(.L_x_4357) ;  /* 0x0000000011087348 */ /* 0x000fea0003c00000 */
[----:B------:R0:W1:Y:S02]  /*0db0*/  SHFL.BFLY P2, R18, R20, R19, R22 ;  /* 0x0c00001314127389 */ /* 0x0000640000040016 */
[----:B01----:R-:W-:Y:S01]  /*0dc0*/  ENDCOLLECTIVE ;  /* 0x000000000000791b */ /* 0x003fe20003800000 */
.L_x_4357:
[----:B------:R-:W-:Y:S01]  /*0dd0*/  IMAD.MOV.U32 R19, RZ, RZ, 0x4 ;  /* 0x00000004ff137424 */ /* 0x000fe200078e00ff */
[----:B------:R-:W-:-:S05]  /*0de0*/  MOV R13, R18 ;  /* 0x00000012000d7202 */ /* 0x000fca0000000f00 */
[----:B------:R-:W-:-:S05]  /*0df0*/  FADD.FTZ R15, R14, R13 ;  /* 0x0000000d0e0f7221 */ /* 0x000fca0000010000 */
[----:B------:R-:W-:-:S07]  /*0e00*/  MOV R20, R15 ;  /* 0x0000000f00147202 */ /* 0x000fce0000000f00 */
[----:B------:R-:W-:Y:S05]  /*0e10*/  WARPSYNC.COLLECTIVE R17, `(.L_x_4358) ;  /* 0x0000000011087348 */ /* 0x000fea0003c00000 */
[----:B------:R0:W1:Y:S02]  /*0e20*/  SHFL.BFLY P2, R18, R20, R19, R22 ;  /* 0x0c00001314127389 */ /* 0x0000640000040016 */
[----:B01----:R-:W-:Y:S01]  /*0e30*/  ENDCOLLECTIVE ;  /* 0x000000000000791b */ /* 0x003fe20003800000 */
.L_x_4358:
[----:B------:R-:W-:Y:S01]  /*0e40*/  HFMA2.MMA R19, -RZ, RZ, 0, 4.76837158203125e-07 ;  /* 0x00000008ff137435 */ /* 0x000fe200000001ff */
[----:B------:R-:W-:-:S05]  /*0e50*/  MOV R16, R18 ;  /* 0x0000001200107202 */ /* 0x000fca0000000f00 */
[----:B------:R-:W-:-:S05]  /*0e60*/  FADD.FTZ R16, R15, R16 ;  /* 0x000000100f107221 */ /* 0x000fca0000010000 */
[----:B------:R-:W-:-:S07]  /*0e70*/  MOV R20, R16 ;  /* 0x0000001000147202 */ /* 0x000fce0000000f00 */
[----:B------:R-:W-:Y:S05]  /*0e80*/  WARPSYNC.COLLECTIVE R17, `(.L_x_4359) ;  /* 0x0000000011087348 */ /* 0x000fea0003c00000 */
[----:B------:R0:W1:Y:S02]  /*0e90*/  SHFL.BFLY P2, R18, R20, R19, R22 ;  /* 0x0c00001314127389 */ /* 0x0000640000040016 */
[----:B01----:R-:W-:Y:S01]  /*0ea0*/  ENDCOLLECTIVE ;  /* 0x000000000000791b */ /* 0x003fe20003800000 */
.L_x_4359:
[----:B------:R-:W-:Y:S01]  /*0eb0*/  HFMA2.MMA R19, -RZ, RZ, 0, 9.5367431640625e-07 ;  /* 0x00000010ff137435 */ /* 0x000fe200000001ff */
[----:B------:R-:W-:-:S04]  /*0ec0*/  IMAD.MOV.U32 R9, RZ, RZ, R18 ;  /* 0x000000ffff097224 */ /* 0x000fc800078e0012 */
[----:B------:R-:W-:-:S05]  /*0ed0*/  FADD.FTZ R9, R16, R9 ;  /* 0x0000000910097221 */ /* 0x000fca0000010000 */
[----:B------:R-:W-:-:S07]  /*0ee0*/  MOV R20, R9 ;  /* 0x0000000900147202 */ /* 0x000fce0000000f00 */
[----:B------:R-:W-:Y:S05]  /*0ef0*/  WARPSYNC.COLLECTIVE R17, `(.L_x_4360) ;  /* 0x0000000011087348 */ /* 0x000fea0003c00000 */
[----:B------:R0:W1:Y:S02]  /*0f00*/  SHFL.BFLY P2, R18, R20, R19, R22 ;  /* 0x0c00001314127389 */ /* 0x0000640000040016 */
[----:B01----:R-:W-:Y:S01]  /*0f10*/  ENDCOLLECTIVE ;  /* 0x000000000000791b */ /* 0x003fe20003800000 */
.L_x_4360:
[----:B------:R-:W-:Y:S01]  /*0f20*/  MOV R14, R18 ;  /* 0x00000012000e7202 */ /* 0x000fe20000000f00 */
[----:B------:R-:W-:Y:S06]  /*0f30*/  BRA `(.L_x_4361) ;  /* 0xfffffff800907947 */ /* 0x000fec000383ffff */
.L_x_4362:
        /* <DEDUP_REMOVED lines=12> */
.L_x_5582:


//--------------------- .text._ZN10layer_norm13ln_bwd_kernelINS_13Kernel_traitsIffffjLj3072ELj1ELj1ELj4ELj16ENS_18Kernel_traits_baseILj3072EffffjLj128EEEEEEEvNS_9BwdParamsE --------------------------
	.section	.text._ZN10layer_norm13ln_bwd_kernelINS_13Kernel_traitsIffffjLj3072ELj1ELj1ELj4ELj16ENS_18Kernel_traits_baseILj3072EffffjLj128EEEEEEEvNS_9BwdParamsE,"ax",@progbits
	.align	128
        .global         _ZN10layer_norm13ln_bwd_kernelINS_13Kernel_traitsIffffjLj3072ELj1ELj1ELj4ELj16ENS_18Kernel_traits_baseILj3072EffffjLj128EEEEEEEvNS_9BwdParamsE
        .type           _ZN10layer_norm13ln_bwd_kernelINS_13Kernel_traitsIffffjLj3072ELj1ELj1ELj4ELj16ENS_18Kernel_traits_baseILj3072EffffjLj128EEEEEEEvNS_9BwdParamsE,@function
        .size           _ZN10layer_norm13ln_bwd_kernelINS_13Kernel_traitsIffffjLj3072ELj1ELj1ELj4ELj16ENS_18Kernel_traits_baseILj3072EffffjLj128EEEEEEEvNS_9BwdParamsE,(.L_x_5583 - _ZN10layer_norm13ln_bwd_kernelINS_13Kernel_traitsIffffjLj3072ELj1ELj1ELj4ELj16ENS_18Kernel_traits_baseILj3072EffffjLj128EEEEEEEvNS_9BwdParamsE)
        .other          _ZN10layer_norm13ln_bwd_kernelINS_13Kernel_traitsIffffjLj3072ELj1ELj1ELj4ELj16ENS_18Kernel_traits_baseILj3072EffffjLj128EEEEEEEvNS_9BwdParamsE,@"STO_CUDA_ENTRY STV_DEFAULT"
_ZN10layer_norm13ln_bwd_kernelINS_13Kernel_traitsIffffjLj3072ELj1ELj1ELj4ELj16ENS_18Kernel_traits_baseILj3072EffffjLj128EEEEEEEvNS_9BwdParamsE:
.text._ZN10layer_norm13ln_bwd_kernelINS_13Kernel_traitsIffffjLj3072ELj1ELj1ELj4ELj16ENS_18Kernel_traits_baseILj3072EffffjLj128EEEEEEEvNS_9BwdParamsE:
        /* <DEDUP_REMOVED lines=51> */
[----:B-1----:R-:W-:Y:S01]  /*0330*/  LOP3.LUT R2, R0, 0x7f, RZ, 0xc0, !PT ;  /* 0x0000007f00027812 */ /* 0x002fe200078ec0ff */
[----:B------:R-:W-:Y:S06]  /*0340*/  @P1 BRA `(.L_x_4363) ;  /* 0x0000002000881947 */ /* 0x000fec0003800000 */
[----:B------:R-:W0:Y:S01]  /*0350*/  S2UR UR5, SR_CgaCtaId ;  /* 0x00000000000579c3 */ /* 0x000e220000008800 */
[----:B------:R-:W-:Y:S01]  /*0360*/  UMOV UR4, 0x400 ;  /* 0x0000040000047882 */ /* 0x000fe20000000000 */
[----:B------:R-:W-:Y:S01]  /*0370*/  SHF.L.U32 R133, R133, 0x2, RZ ;  /* 0x0000000285857819 */ /* 0x000fe200000006ff */
[----:B------:R-:W-:Y:S01]  /*0380*/  HFMA2.MMA R139, -RZ, RZ, 0, 5.9604644775390625e-08 ;  /* 0x00000001ff8b7435 */ /* 0x000fe200000001ff */
[----:B------:R-:W5:Y:S01]  /*0390*/  LDG.E.128 R52, desc[UR6][R16.64] ;  /* 0x0000000610347981 */ /* 0x000f62000c1e1d00 */
[----:B------:R-:W-:Y:S01]  /*03a0*/  HFMA2.MMA R126, -RZ, RZ, 0, 0 ;  /* 0x00000000ff7e7435 */ /* 0x000fe200000001ff */
        /* <DEDUP_REMOVED lines=12> */
[----:B------:R-:W-:Y:S01]  /*0470*/  CS2R R104, SRZ ;  /* 0x0000000000687805 */ /* 0x000fe2000001ff00 */
[----:B------:R-:W5:Y:S01]  /*0480*/  LDG.E.128 R68, desc[UR6][R16.64+0x2000] ;  /* 0x0020000610447981 */ /* 0x000f62000c1e1d00 */
[----:B0-----:R-:W-:-:S03]  /*0490*/  ULEA UR4, UR5, UR4, 0x18 ;  /* 0x0000000405047291 */ /* 0x001fc6000f8ec03f */
[----:B------:R0:W5:Y:S01]  /*04a0*/  LDG.E.128 R72, desc[UR6][R16.64+0x2800] ;  /* 0x0028000610487981 */ /* 0x000162000c1e1d00 */
        /* <DEDUP_REMOVED lines=14> */
[----:B------:R-:W-:Y:S02]  /*0590*/  IADD3 R130, R133, 0x4, RZ ;  /* 0x0000000485827810 */ /* 0x000fe40007ffe0ff */
[----:B------:R-:W-:-:S07]  /*05a0*/  MOV R127, UR4 ;  /* 0x00000004007f7c02 */ /* 0x000fce0008000f00 */
.L_x_4366:
[----:B--2---:R-:W0:Y:S01]  /*05b0*/  @P0 LDC.64 R76, c[0x0][0x228] ;  /* 0x00008a00ff4c0b82 */ /* 0x004e220000000a00 */
        /* <DEDUP_REMOVED lines=10> */
[----:B------:R-:W-:Y:S01]  /*0660*/  IADD3 R137, R138, 0x100, RZ ;  /* 0x000001008a897810 */ /* 0x000fe20007ffe0ff */
[----:B------:R-:W3:Y:S01]  /*0670*/  @P0 LDG.E.128 R80, desc[UR6][R80.64] ;  /* 0x0000000650500981 */ /* 0x000ee2000c1e1d00 */
[----:B------:R-:W-:-:S05]  /*0680*/  @P0 LEA.HI.X R85, R136, R25, RZ, 0x4, P1 ;  /* 0x0000001988550211 */ /* 0x000fca00008f24ff */
[----:B------:R-:W4:Y:S01]  /*0690*/  @P0 LDC.64 R24, c[0x0][0x228] ;  /* 0x00008a00ff180b82 */ /* 0x000f220000000a00 */
[C---:B--2---:R-:W-:Y:S01]  /*06a0*/  @P0 LEA R26, P1, R137.reuse, R26, 0x4 ;  /* 0x0000001a891a0211 */ /* 0x044fe200078220ff */
[----:B------:R-:W2:Y:S01]  /*06b0*/  @P0 LDG.E.128 R84, desc[UR6][R84.64] ;  /* 0x0000000654540981 */ /* 0x000ea2000c1e1d00 */
[----:B------:R-:W-:Y:S02]  /*06c0*/  IADD3 R134, R138, 0x180, RZ ;  /* 0x000001808a867810 */ /* 0x000fe40007ffe0ff */
[----:B------:R-:W-:-:S03]  /*06d0*/  @P0 LEA.HI.X R27, R137, R27, RZ, 0x4, P1 ;  /* 0x0000001b891b0211 */ /* 0x000fc600008f24ff */
[----:B------:R-:W1:Y:S02]  /*06e0*/  @!P0 LDC.64 R122, c[0x0][0x220] ;  /* 0x00008800ff7a8b82 */ /* 0x000e640000000a00 */
[----:B------:R-:W2:Y:S06]  /*06f0*/  @P0 LDG.E.128 R88, desc[UR6][R26.64] ;  /* 0x000000061a580981 */ /* 0x000eac000c1e1d00 */
[----:B------:R-:W1:Y:S01]  /*0700*/  @!P0 LDC.64 R140, c[0x0][0x230] ;  /* 0x00008c00ff8c8b82 */ /* 0x000e620000000a00 */
[C---:B----4-:R-:W-:Y:S02]  /*0710*/  @P0 LEA R76, P1, R134.reuse, R24, 0x4 ;  /* 0x00000018864c0211 */ /* 0x050fe400078220ff */
[----:B------:R-:W-:Y:S01]  /*0720*/  @P0 MOV R150, RZ ;  /* 0x000000ff00960202 */ /* 0x000fe20000000f00 */
[----:B-----5:R-:W4:Y:S01]  /*0730*/  @P0 MUFU.RCP R148, R54 ;  /* 0x0000003600940308 */ /* 0x020f220000001000 */
[----:B------:R-:W-:-:S03]  /*0740*/  @P0 LEA.HI.X R77, R134, R25, RZ, 0x4, P1 ;  /* 0x00000019864d0211 */ /* 0x000fc600008f24ff */
[----:B------:R-:W2:Y:S03]  /*0750*/  LDC.64 R158, c[0x0][0x268] ;  /* 0x00009a00ff9e7b82 */ /* 0x000ea60000000a00 */
[----:B------:R-:W2:Y:S01]  /*0760*/  @P0 LDG.E.128 R76, desc[UR6][R76.64] ;  /* 0x000000064c4c0981 */ /* 0x000ea2000c1e1d00 */
[----:B------:R-:W-:-:S04]  /*0770*/  IADD3 R135, R138, 0x200, RZ ;  /* 0x000002008a877810 */ /* 0x000fc80007ffe0ff */
[----:B------:R-:W0:Y:S02]  /*0780*/  @P0 LDC.64 R24, c[0x0][0x228] ;  /* 0x00008a00ff180b82 */ /* 0x000e240000000a00 */
[----:B0-----:R-:W-:-:S04]  /*0790*/  @P0 LEA R92, P1, R135, R24, 0x4 ;  /* 0x00000018875c0211 */ /* 0x001fc800078220ff */
[----:B------:R-:W-:Y:S02]  /*07a0*/  @P0 LEA.HI.X R93, R135, R25, RZ, 0x4, P1 ;  /* 0x00000019875d0211 */ /* 0x000fe400008f24ff */
[----:B------:R-:W0:Y:S04]  /*07b0*/  @P0 LDC.64 R24, c[0x0][0x228] ;  /* 0x00008a00ff180b82 */ /* 0x000e280000000a00 */
[----:B------:R-:W2:Y:S01]  /*07c0*/  @P0 LDG.E.128 R92, desc[UR6][R92.64] ;  /* 0x000000065c5c0981 */ /* 0x000ea2000c1e1d00 */
[----:B------:R-:W-:-:S04]  /*07d0*/  IADD3 R132, R138, 0x280, RZ ;  /* 0x000002808a847810 */ /* 0x000fc80007ffe0ff */
[----:B0-----:R-:W-:-:S04]  /*07e0*/  @P0 LEA R24, P1, R132, R24, 0x4 ;  /* 0x0000001884180211 */ /* 0x001fc800078220ff */
[----:B------:R-:W-:-:S06]  /*07f0*/  @P0 LEA.HI.X R25, R132, R25, RZ, 0x4, P1 ;  /* 0x0000001984190211 */ /* 0x000fcc00008f24ff */
[----:B------:R-:W2:Y:S01]  /*0800*/  @P0 LDG.E.128 R24, desc[UR6][R24.64] ;  /* 0x0000000618180981 */ /* 0x000ea2000c1e1d00 */
[----:B------:R-:W-:-:S04]  /*0810*/  @!P0 LEA R144, P1, R138, R118, 0x4 ;  /* 0x000000768a908211 */ /* 0x000fc800078220ff */
[----:B------:R-:W-:Y:S02]  /*0820*/  @!P0 LEA.HI.X R145, R138, R119, RZ, 0x4, P1 ;  /* 0x000000778a918211 */ /* 0x000fe400008f24ff */
[C---:B-1----:R-:W-:Y:S01]  /*0830*/  @!P0 LEA R142, P1, R136.reuse, R120, 0x4 ;  /* 0x00000078888e8211 */ /* 0x042fe200078220ff */
[----:B------:R-:W0:Y:S03]  /*0840*/  @!P0 LDC.64 R118, c[0x0][0x220] ;  /* 0x00008800ff768b82 */ /* 0x000e260000000a00 */
[----:B------:R-:W-:-:S05]  /*0850*/  @!P0 LEA.HI.X R143, R136, R121, RZ, 0x4, P1 ;  /* 0x00000079888f8211 */ /* 0x000fca00008f24ff */
[----:B------:R-:W1:Y:S01]  /*0860*/  LDC.64 R120, c[0x0][0x238] ;  /* 0x00008e00ff787b82 */ /* 0x000e620000000a00 */
[----:B------:R-:W-:Y:S01]  /*0870*/  @!P0 LEA R122, P1, R137, R122, 0x4 ;  /* 0x0000007a897a8211 */ /* 0x000fe200078220ff */
[----:B------:R-:W-:-:S03]  /*0880*/  @!P0 IMAD.WIDE R146, R131, 0x4, R140 ;  /* 0x0000000483928825 */ /* 0x000fc600078e028c */
[----:B------:R-:W-:Y:S02]  /*0890*/  @!P0 LEA.HI.X R123, R137, R123, RZ, 0x4, P1 ;  /* 0x0000007b897b8211 */ /* 0x000fe400008f24ff */
[----:B------:R-:W2:Y:S01]  /*08a0*/  @!P0 LDG.E R150, desc[UR6][R146.64] ;  /* 0x0000000692968981 */ /* 0x000ea2000c1e1900 */
[----:B0-----:R-:W-:-:S04]  /*08b0*/  @!P0 LEA R140, P1, R134, R118, 0x4 ;  /* 0x00000076868c8211 */ /* 0x001fc800078220ff */
[----:B------:R-:W-:Y:S02]  /*08c0*/  @!P0 LEA.HI.X R141, R134, R119, RZ, 0x4, P1 ;  /* 0x00000077868d8211 */ /* 0x000fe400008f24ff */
[----:B------:R-:W0:Y:S01]  /*08d0*/  @!P0 LDC.64 R118, c[0x0][0x220] ;  /* 0x00008800ff768b82 */ /* 0x000e220000000a00 */
[----:B-1----:R-:W-:-:S06]  /*08e0*/  IMAD.WIDE R120, R131, 0x4, R120 ;  /* 0x0000000483787825 */ /* 0x002fcc00078e0278 */
[----:B------:R-:W2:Y:S04]  /*08f0*/  LDG.E R120, desc[UR6][R120.64] ;  /* 0x0000000678787981 */ /* 0x000ea8000c1e1900 */
[----:B------:R-:W2:Y:S04]  /*0900*/  @!P0 LDG.E.128 R80, desc[UR6][R144.64] ;  /* 0x0000000690508981 */ /* 0x000ea8000c1e1d00 */
[----:B------:R0:W2:Y:S04]  /*0910*/  @!P0 LDG.E.128 R84, desc[UR6][R142.64] ;  /* 0x000000068e548981 */ /* 0x0000a8000c1e1d00 */
[----:B------:R-:W2:Y:S04]  /*0920*/  @!P0 LDG.E.128 R88, desc[UR6][R122.64] ;  /* 0x000000067a588981 */ /* 0x000ea8000c1e1d00 */
[----:B------:R-:W2:Y:S01]  /*0930*/  @!P0 LDG.E.128 R76, desc[UR6][R140.64] ;  /* 0x000000068c4c8981 */ /* 0x000ea2000c1e1d00 */
[----:B0-----:R-:W-:-:S04]  /*0940*/  @!P0 LEA R142, P1, R135, R118, 0x4 ;  /* 0x00000076878e8211 */ /* 0x001fc800078220ff */
[----:B------:R-:W-:Y:S02]  /*0950*/  @!P0 LEA.HI.X R143, R135, R119, RZ, 0x4, P1 ;  /* 0x00000077878f8211 */ /* 0x000fe400008f24ff */
[----:B------:R-:W0:Y:S03]  /*0960*/  @!P0 LDC.64 R118, c[0x0][0x220] ;  /* 0x00008800ff768b82 */ /* 0x000e260000000a00 */
[----:B------:R1:W2:Y:S01]  /*0970*/  @!P0 LDG.E.128 R92, desc[UR6][R142.64] ;  /* 0x000000068e5c8981 */ /* 0x0002a2000c1e1d00 */
[----:B0-----:R-:W-:-:S04]  /*0980*/  @!P0 LEA R118, P1, R132, R118, 0x4 ;  /* 0x0000007684768211 */ /* 0x001fc800078220ff */
[----:B------:R-:W-:-:S05]  /*0990*/  @!P0 LEA.HI.X R119, R132, R119, RZ, 0x4, P1 ;  /* 0x0000007784778211 */ /* 0x000fca00008f24ff */
[----:B------:R0:W2:Y:S01]  /*09a0*/  @!P0 LDG.E.128 R24, desc[UR6][R118.64] ;  /* 0x0000000676188981 */ /* 0x0000a2000c1e1d00 */
[----:B------:R-:W1:Y:S08]  /*09b0*/  @P0 MUFU.RCP R122, R52 ;  /* 0x00000034007a0308 */ /* 0x000e700000001000 */
[----:B------:R-:W0:Y:S08]  /*09c0*/  @P0 MUFU.RCP R121, R53 ;  /* 0x0000003500790308 */ /* 0x000e300000001000 */
[----:B------:R-:W0:Y:S08]  /*09d0*/  @P0 MUFU.RCP R147, R58 ;  /* 0x0000003a00930308 */ /* 0x000e300000001000 */
[----:B------:R-:W0:Y:S08]  /*09e0*/  @P0 MUFU.RCP R145, R61 ;  /* 0x0000003d00910308 */ /* 0x000e300000001000 */
[----:B------:R-:W0:Y:S08]  /*09f0*/  @P0 MUFU.RCP R123, R55 ;  /* 0x00000037007b0308 */ /* 0x000e300000001000 */
[----:B------:R-:W0:Y:S08]  /*0a00*/  @P0 MUFU.RCP R152, R56 ;  /* 0x0000003800980308 */ /* 0x000e300000001000 */
[----:B------:R-:W-:Y:S01]  /*0a10*/  @P0 MUFU.RCP R154, R57 ;  /* 0x00000039009a0308 */ /* 0x000fe20000001000 */
[----:B------:R-:W-:-:S07]  /*0a20*/  LOP3.LUT P1, RZ, R139, 0xff, RZ, 0xc0, !PT ;  /* 0x000000ff8bff7812 */ /* 0x000fce000782c0ff */
[----:B------:R-:W-:Y:S08]  /*0a30*/  @P0 MUFU.RCP R146, R60 ;  /* 0x0000003c00920308 */ /* 0x000ff00000001000 */
[----:B------:R-:W-:Y:S08]  /*0a40*/  @P0 MUFU.RCP R149, R63 ;  /* 0x0000003f00950308 */ /* 0x000ff00000001000 */
[----:B------:R-:W-:Y:S08]  /*0a50*/  @P0 MUFU.RCP R156, R59 ;  /* 0x0000003b009c0308 */ /* 0x000ff00000001000 */
[----:B------:R-:W-:Y:S08]  /*0a60*/  @P0 MUFU.RCP R153, R66 ;  /* 0x0000004200990308 */ /* 0x000ff00000001000 */
[----:B------:R-:W-:Y:S01]  /*0a70*/  @P0 MUFU.RCP R144, R62 ;  /* 0x0000003e00900308 */ /* 0x000fe20000001000 */
[----:B---3--:R-:W-:-:S04]  /*0a80*/  @P0 FADD.FTZ R141, -R30, R82 ;  /* 0x000000521e8d0221 */ /* 0x008fc80000010100 */
[----:B----4-:R-:W-:-:S03]  /*0a90*/  @P0 FMUL.FTZ R141, R141, R148 ;  /* 0x000000948d8d0220 */ /* 0x010fc60000410000 */
[----:B------:R-:W3:Y:S01]  /*0aa0*/  @P0 MUFU.RCP R148, R64 ;  /* 0x0000004000940308 */ /* 0x000ee20000001000 */
[----:B------:R-:W-:Y:S01]  /*0ab0*/  @P0 FADD.FTZ R143, -R28, R80 ;  /* 0x000000501c8f0221 */ /* 0x000fe20000010100 */
[----:B------:R-:W-:Y:S01]  /*0ac0*/  @P0 FADD.FTZ R142, -R29, R81 ;  /* 0x000000511d8e0221 */ /* 0x000fe20000010100 */
[----:B--2---:R-:W-:Y:S02]  /*0ad0*/  @!P0 FADD.FTZ R81, R81, -R150 ;  /* 0x8000009651518221 */ /* 0x004fe40000010000 */
[----:B-1----:R-:W-:Y:S01]  /*0ae0*/  @P0 FMUL.FTZ R143, R143, R122 ;  /* 0x0000007a8f8f0220 */ /* 0x002fe20000410000 */
[----:B------:R-:W-:Y:S01]  /*0af0*/  @P0 FADD.FTZ R122, -R34, R86 ;  /* 0x00000056227a0221 */ /* 0x000fe20000010100 */
[----:B0-----:R-:W-:Y:S01]  /*0b00*/  @P0 FMUL.FTZ R142, R142, R121 ;  /* 0x000000798e8e0220 */ /* 0x001fe20000410000 */
[----:B------:R-:W-:Y:S01]  /*0b10*/  @!P0 FMUL.FTZ R142, R120, R81 ;  /* 0x00000051788e8220 */ /* 0x000fe20000410000 */
[----:B------:R-:W-:Y:S01]  /*0b20*/  @P0 FADD.FTZ R118, -R37, R89 ;  /* 0x0000005925760221 */ /* 0x000fe20000010100 */
[----:B------:R-:W-:Y:S01]  /*0b30*/  @P0 FMUL.FTZ R122, R122, R147 ;  /* 0x000000937a7a0220 */ /* 0x000fe20000410000 */
[----:B------:R-:W-:Y:S01]  /*0b40*/  @P0 FADD.FTZ R140, -R31, R83 ;  /* 0x000000531f8c0221 */ /* 0x000fe20000010100 */
[----:B------:R-:W0:Y:S01]  /*0b50*/  @P0 MUFU.RCP R147, R65 ;  /* 0x0000004100930308 */ /* 0x000e220000001000 */
[----:B------:R-:W-:Y:S01]  /*0b60*/  @P0 FMUL.FTZ R118, R118, R145 ;  /* 0x0000009176760220 */ /* 0x000fe20000410000 */
[----:B------:R-:W-:Y:S01]  /*0b70*/  @!P0 FADD.FTZ R145, R80, -R150 ;  /* 0x8000009650918221 */ /* 0x000fe20000010000 */
[----:B------:R-:W-:Y:S01]  /*0b80*/  @P0 FADD.FTZ R139, -R32, R84 ;  /* 0x00000054208b0221 */ /* 0x000fe20000010100 */
[----:B------:R-:W-:-:S02]  /*0b90*/  @P0 FMUL.FTZ R140, R140, R123 ;  /* 0x0000007b8c8c0220 */ /* 0x000fc40000410000 */
[----:B------:R-:W-:Y:S01]  /*0ba0*/  @!P0 FMUL.FTZ R143, R120, R145 ;  /* 0x00000091788f8220 */ /* 0x000fe20000410000 */
[----:B------:R-:W-:Y:S01]  /*0bb0*/  @!P0 FADD.FTZ R145, R82, -R150 ;  /* 0x8000009652918221 */ /* 0x000fe20000010000 */
[----:B------:R-:W-:Y:S01]  /*0bc0*/  @P0 FADD.FTZ R123, -R33, R85 ;  /* 0x00000055217b0221 */ /* 0x000fe20000010100 */
[----:B------:R-:W-:Y:S01]  /*0bd0*/  @P0 FMUL.FTZ R139, R139, R152 ;  /* 0x000000988b8b0220 */ /* 0x000fe20000410000 */
[----:B------:R-:W1:Y:S01]  /*0be0*/  @P0 MUFU.RCP R82, R67 ;  /* 0x0000004300520308 */ /* 0x000e620000001000 */
[----:B------:R-:W-:Y:S01]  /*0bf0*/  @P0 FADD.FTZ R119, -R36, R88 ;  /* 0x0000005824770221 */ /* 0x000fe20000010100 */
[----:B------:R-:W-:Y:S01]  /*0c00*/  @!P0 FADD.FTZ R85, R85, -R150 ;  /* 0x8000009655558221 */ /* 0x000fe20000010000 */
[----:B------:R-:W-:-:S04]  /*0c10*/  @P0 FADD.FTZ R81, -R40, R76 ;  /* 0x0000004c28510221 */ /* 0x000fc80000010100 */
[----:B---3--:R-:W-:Y:S01]  /*0c20*/  @P0 FMUL.FTZ R148, R81, R148 ;  /* 0x0000009451940220 */ /* 0x008fe20000410000 */
[----:B------:R-:W-:Y:S01]  /*0c30*/  @!P0 FADD.FTZ R81, R84, -R150 ;  /* 0x8000009654518221 */ /* 0x000fe20000010000 */
[----:B------:R-:W-:-:S03]  /*0c40*/  @P0 FADD.FTZ R80, -R39, R91 ;  /* 0x0000005b27500221 */ /* 0x000fc60000010100 */
[----:B------:R-:W-:Y:S01]  /*0c50*/  @!P0 FMUL.FTZ R139, R120, R81 ;  /* 0x00000051788b8220 */ /* 0x000fe20000410000 */
[----:B------:R-:W-:Y:S01]  /*0c60*/  @!P0 FADD.FTZ R81, R88, -R150 ;  /* 0x8000009658518221 */ /* 0x000fe20000010000 */
[----:B------:R-:W-:Y:S01]  /*0c70*/  @P0 FMUL.FTZ R123, R123, R154 ;  /* 0x0000009a7b7b0220 */ /* 0x000fe20000410000 */
[----:B------:R-:W-:Y:S01]  /*0c80*/  @P0 FADD.FTZ R121, -R35, R87 ;  /* 0x0000005723790221 */ /* 0x000fe20000010100 */
[----:B------:R-:W-:Y:S01]  /*0c90*/  @P0 FMUL.FTZ R119, R119, R146 ;  /* 0x0000009277770220 */ /* 0x000fe20000410000 */
[----:B------:R-:W-:Y:S01]  /*0ca0*/  @!P0 FMUL.FTZ R123, R120, R85 ;  /* 0x00000055787b8220 */ /* 0x000fe20000410000 */
[----:B------:R-:W-:Y:S01]  /*0cb0*/  @P0 FMUL.FTZ R149, R80, R149 ;  /* 0x0000009550950220 */ /* 0x000fe20000410000 */
[----:B------:R-:W-:Y:S01]  /*0cc0*/  @P0 FADD.FTZ R146, -R42, R78 ;  /* 0x0000004e2a920221 */ /* 0x000fe20000010100 */
[----:B------:R-:W-:Y:S01]  /*0cd0*/  @!P0 FADD.FTZ R87, R87, -R150 ;  /* 0x8000009657578221 */ /* 0x000fe20000010000 */
[----:B------:R-:W-:-:S04]  /*0ce0*/  IMAD.WIDE.U32 R84, R138, 0x10, R158 ;  /* 0x000000108a547825 */ /* 0x000fc800078e009e */
[----:B------:R-:W-:Y:S01]  /*0cf0*/  @!P0 FMUL.FTZ R119, R120, R81 ;  /* 0x0000005178778220 */ /* 0x000fe20000410000 */
[----:B------:R-:W-:Y:S01]  /*0d00*/  @P0 FADD.FTZ R80, -R41, R77 ;  /* 0x0000004d29500221 */ /* 0x000fe20000010100 */
[--C-:B------:R-:W-:Y:S01]  /*0d10*/  @!P0 FADD.FTZ R83, R83, -R150.reuse ;  /* 0x8000009653538221 */ /* 0x100fe20000010000 */
[--C-:B------:R-:W-:Y:S01]  /*0d20*/  @!P0 FADD.FTZ R81, R76, -R150.reuse ;  /* 0x800000964c518221 */ /* 0x100fe20000010000 */
[----:B------:R-:W-:Y:S01]  /*0d30*/  @P0 FMUL.FTZ R121, R121, R156 ;  /* 0x0000009c79790220 */ /* 0x000fe20000410000 */
[----:B------:R-:W-:Y:S01]  /*0d40*/  @P0 FMUL.FTZ R146, R146, R153 ;  /* 0x0000009992920220 */ /* 0x000fe20000410000 */
[----:B0-----:R-:W-:Y:S01]  /*0d50*/  @P0 FMUL.FTZ R147, R80, R147 ;  /* 0x0000009350930220 */ /* 0x001fe20000410000 */
[----:B------:R-:W-:Y:S01]  /*0d60*/  @!P0 FADD.FTZ R153, R86, -R150 ;  /* 0x8000009656998221 */ /* 0x000fe20000010000 */
[C---:B------:R-:W-:Y:S01]  /*0d70*/  @!P0 FMUL.FTZ R140, R120.reuse, R83 ;  /* 0x00000053788c8220 */ /* 0x040fe20000410000 */
[C---:B------:R-:W-:Y:S01]  /*0d80*/  @!P0 FMUL.FTZ R121, R120.reuse, R87 ;  /* 0x0000005778798220 */ /* 0x040fe20000410000 */
[----:B------:R-:W-:Y:S01]  /*0d90*/  @!P0 FMUL.FTZ R148, R120, R81 ;  /* 0x0000005178948220 */ /* 0x000fe20000410000 */
[----:B------:R-:W-:Y:S01]  /*0da0*/  @P0 FADD.FTZ R151, -R38, R90 ;  /* 0x0000005a26970221 */ /* 0x000fe20000010100 */
[----:B------:R-:W-:Y:S01]  /*0db0*/  @!P0 FMUL.FTZ R141, R120, R145 ;  /* 0x00000091788d8220 */ /* 0x000fe20000410000 */
[----:B------:R-:W-:Y:S01]  /*0dc0*/  @!P0 FADD.FTZ R83, R90, -R150 ;  /* 0x800000965a538221 */ /* 0x000fe20000010000 */
[----:B------:R-:W2:Y:S01]  /*0dd0*/  LDG.E.128 R84, desc[UR6][R84.64] ;  /* 0x0000000654547981 */ /* 0x000ea2000c1e1d00 */
[----:B------:R-:W-:-:S04]  /*0de0*/  IMAD.WIDE.U32 R80, R136, 0x10, R158 ;  /* 0x0000001088507825 */ /* 0x000fc800078e009e */
[----:B------:R-:W-:Y:S01]  /*0df0*/  @P0 FADD.FTZ R145, -R43, R79 ;  /* 0x0000004f2b910221 */ /* 0x000fe20000010100 */
[----:B------:R-:W-:Y:S01]  /*0e00*/  @P0 FMUL.FTZ R144, R151, R144 ;  /* 0x0000009097900220 */ /* 0x000fe20000410000 */
[----:B------:R-:W-:Y:S02]  /*0e10*/  @!P0 FMUL.FTZ R144, R120, R83 ;  /* 0x0000005378908220 */ /* 0x000fe40000410000 */
[----:B-1----:R-:W-:Y:S02]  /*0e20*/  @P0 FMUL.FTZ R145, R145, R82 ;  /* 0x0000005291910220 */ /* 0x002fe40000410000 */
[----:B------:R-:W3:Y:S01]  /*0e30*/  LDG.E.128 R80, desc[UR6][R80.64] ;  /* 0x0000000650507981 */ /* 0x000ee2000c1e1d00 */
[----:B------:R-:W0:Y:S01]  /*0e40*/  @P0 MUFU.RCP R151, R68 ;  /* 0x0000004400970308 */ /* 0x000e220000001000 */
[--C-:B------:R-:W-:Y:S01]  /*0e50*/  @!P0 FADD.FTZ R91, R91, -R150.reuse ;  /* 0x800000965b5b8221 */ /* 0x100fe20000010000 */
[----:B------:R-:W-:-:S03]  /*0e60*/  @!P0 FADD.FTZ R89, R89, -R150 ;  /* 0x8000009659598221 */ /* 0x000fc60000010000 */
[----:B------:R-:W-:-:S03]  /*0e70*/  @!P0 FMUL.FTZ R149, R120, R91 ;  /* 0x0000005b78958220 */ /* 0x000fc60000410000 */
[----:B------:R-:W1:Y:S01]  /*0e80*/  @P0 MUFU.RCP R88, R69 ;  /* 0x0000004500580308 */ /* 0x000e620000001000 */
[----:B------:R-:W-:Y:S01]  /*0e90*/  @!P0 FMUL.FTZ R118, R120, R89 ;  /* 0x0000005978768220 */ /* 0x000fe20000410000 */
[----:B------:R-:W-:Y:S01]  /*0ea0*/  @P0 FADD.FTZ R76, -R44, R92 ;  /* 0x0000005c2c4c0221 */ /* 0x000fe20000010100 */
[--C-:B------:R-:W-:Y:S01]  /*0eb0*/  @!P0 FADD.FTZ R77, R77, -R150.reuse ;  /* 0x800000964d4d8221 */ /* 0x100fe20000010000 */
[----:B------:R-:W-:-:S04]  /*0ec0*/  @!P0 FADD.FTZ R89, R78, -R150 ;  /* 0x800000964e598221 */ /* 0x000fc80000010000 */
[----:B------:R-:W4:Y:S01]  /*0ed0*/  @P0 MUFU.RCP R91, R70 ;  /* 0x00000046005b0308 */ /* 0x000f220000001000 */
[----:B------:R-:W-:Y:S01]  /*0ee0*/  @!P0 FMUL.FTZ R122, R120, R153 ;  /* 0x00000099787a8220 */ /* 0x000fe20000410000 */
[----:B0-----:R-:W-:Y:S01]  /*0ef0*/  @P0 FMUL.FTZ R151, R76, R151 ;  /* 0x000000974c970220 */ /* 0x001fe20000410000 */
[C---:B------:R-:W-:Y:S01]  /*0f00*/  @!P0 FMUL.FTZ R147, R120.reuse, R77 ;  /* 0x0000004d78938220 */ /* 0x040fe20000410000 */
[----:B------:R-:W-:Y:S01]  /*0f10*/  @!P0 FMUL.FTZ R146, R120, R89 ;  /* 0x0000005978928220 */ /* 0x000fe20000410000 */
[----:B------:R-:W-:Y:S01]  /*0f20*/  @P0 FADD.FTZ R153, -R45, R93 ;  /* 0x0000005d2d990221 */ /* 0x000fe20000010100 */
[--C-:B------:R-:W-:Y:S01]  /*0f30*/  @!P0 FADD.FTZ R79, R79, -R150.reuse ;  /* 0x800000964f4f8221 */ /* 0x100fe20000010000 */
[----:B------:R-:W-:Y:S01]  /*0f40*/  @!P0 FADD.FTZ R89, R92, -R150 ;  /* 0x800000965c598221 */ /* 0x000fe20000010000 */
[----:B------:R-:W-:-:S04]  /*0f50*/  IMAD.WIDE.U32 R76, R137, 0x10, R158 ;  /* 0x00000010894c7825 */ /* 0x000fc800078e009e */
[----:B------:R-:W-:Y:S01]  /*0f60*/  @!P0 FADD.FTZ R93, R93, -R150 ;  /* 0x800000965d5d8221 */ /* 0x000fe20000010000 */
[----:B-1----:R-:W-:Y:S01]  /*0f70*/  @P0 FMUL.FTZ R153, R153, R88 ;  /* 0x0000005899990220 */ /* 0x002fe20000410000 */
[----:B------:R-:W-:Y:S01]  /*0f80*/  @!P0 FMUL.FTZ R151, R120, R89 ;  /* 0x0000005978978220 */ /* 0x000fe20000410000 */
[----:B------:R-:W-:Y:S01]  /*0f90*/  @P0 FADD.FTZ R152, -R46, R94 ;  /* 0x0000005e2e980221 */ /* 0x000fe20000010100 */
[----:B------:R-:W-:Y:S01]  /*0fa0*/  @!P0 FMUL.FTZ R145, R120, R79 ;  /* 0x0000004f78918220 */ /* 0x000fe20000410000 */
[----:B------:R-:W-:Y:S01]  /*0fb0*/  @!P0 FADD.FTZ R89, R94, -R150 ;  /* 0x800000965e598221 */ /* 0x000fe20000010000 */
[----:B------:R-:W-:Y:S01]  /*0fc0*/  @!P0 FMUL.FTZ R153, R120, R93 ;  /* 0x0000005d78998220 */ /* 0x000fe20000410000 */
[----:B------:R-:W3:Y:S01]  /*0fd0*/  LDG.E.128 R76, desc[UR6][R76.64] ;  /* 0x000000064c4c7981 */ /* 0x000ee2000c1e1d00 */
[----:B------:R-:W0:Y:S01]  /*0fe0*/  @P0 MUFU.RCP R93, R72 ;  /* 0x00000048005d0308 */ /* 0x000e220000001000 */
[----:B----4-:R-:W-:Y:S01]  /*0ff0*/  @P0 FMUL.FTZ R152, R152, R91 ;  /* 0x0000005b98980220 */ /* 0x010fe20000410000 */
[----:B------:R-:W-:Y:S01]  /*1000*/  @!P0 FMUL.FTZ R152, R120, R89 ;  /* 0x0000005978988220 */ /* 0x000fe20000410000 */
[----:B------:R-:W-:-:S05]  /*1010*/  IMAD.WIDE.U32 R88, R134, 0x10, R158 ;  /* 0x0000001086587825 */ /* 0x000fca00078e009e */
[----:B------:R-:W1:Y:S01]  /*1020*/  @P0 MUFU.RCP R92, R71 ;  /* 0x00000047005c0308 */ /* 0x000e620000001000 */
[----:B------:R-:W4:Y:S01]  /*1030*/  LDG.E.128 R88, desc[UR6][R88.64] ;  /* 0x0000000658587981 */ /* 0x000f22000c1e1d00 */
[----:B------:R-:W-:Y:S01]  /*1040*/  @P0 FADD.FTZ R154, -R48, R24 ;  /* 0x00000018309a0221 */ /* 0x000fe20000010100 */
[----:B------:R-:W-:-:S03]  /*1050*/  @P0 FADD.FTZ R155, -R47, R95 ;  /* 0x0000005f2f9b0221 */ /* 0x000fc60000010100 */
[----:B0-----:R-:W-:Y:S01]  /*1060*/  @P0 FMUL.FTZ R154, R154, R93 ;  /* 0x0000005d9a9a0220 */ /* 0x001fe20000410000 */
[--C-:B------:R-:W-:Y:S01]  /*1070*/  @!P0 FADD.FTZ R93, R24, -R150.reuse ;  /* 0x80000096185d8221 */ /* 0x100fe20000010000 */
[----:B------:R-:W-:Y:S01]  /*1080*/  @!P0 FADD.FTZ R95, R95, -R150 ;  /* 0x800000965f5f8221 */ /* 0x000fe20000010000 */
[----:B------:R-:W0:Y:S02]  /*1090*/  @P0 MUFU.RCP R161, R73 ;  /* 0x0000004900a10308 */ /* 0x000e240000001000 */
[----:B------:R-:W-:Y:S01]  /*10a0*/  @!P0 FMUL.FTZ R154, R120, R93 ;  /* 0x0000005d789a8220 */ /* 0x000fe20000410000 */
[----:B-1----:R-:W-:Y:S01]  /*10b0*/  @P0 FMUL.FTZ R155, R155, R92 ;  /* 0x0000005c9b9b0220 */ /* 0x002fe20000410000 */
[----:B------:R-:W-:-:S04]  /*10c0*/  IMAD.WIDE.U32 R92, R135, 0x10, R158 ;  /* 0x00000010875c7825 */ /* 0x000fc800078e009e */
[----:B------:R-:W-:Y:S01]  /*10d0*/  @!P0 FMUL.FTZ R155, R120, R95 ;  /* 0x0000005f789b8220 */ /* 0x000fe20000410000 */
[----:B------:R-:W1:Y:S01]  /*10e0*/  @P0 MUFU.RCP R160, R75 ;  /* 0x0000004b00a00308 */ /* 0x000e620000001000 */
[----:B------:R-:W4:Y:S01]  /*10f0*/  LDG.E.128 R92, desc[UR6][R92.64] ;  /* 0x000000065c5c7981 */ /* 0x000f22000c1e1d00 */
[----:B------:R-:W-:Y:S01]  /*1100*/  @P0 FADD.FTZ R156, -R49, R25 ;  /* 0x00000019319c0221 */ /* 0x000fe20000010100 */
[----:B------:R-:W-:Y:S01]  /*1110*/  @!P0 FADD.FTZ R165, R27, -R150 ;  /* 0x800000961ba58221 */ /* 0x000fe20000010000 */
[----:B------:R-:W-:Y:S02]  /*1120*/  @P0 FADD.FTZ R27, -R51, R27 ;  /* 0x0000001b331b0221 */ /* 0x000fe40000010100 */
[----:B0-----:R-:W-:Y:S01]  /*1130*/  @P0 FMUL.FTZ R156, R156, R161 ;  /* 0x000000a19c9c0220 */ /* 0x001fe20000410000 */
[----:B------:R-:W-:Y:S01]  /*1140*/  @!P0 FADD.FTZ R161, R25, -R150 ;  /* 0x8000009619a18221 */ /* 0x000fe20000010000 */
[----:B------:R-:W-:-:S04]  /*1150*/  IMAD.WIDE.U32 R24, R132, 0x10, R158 ;  /* 0x0000001084187825 */ /* 0x000fc800078e009e */
[----:B------:R-:W-:Y:S01]  /*1160*/  @!P0 FADD.FTZ R163, R26, -R150 ;  /* 0x800000961aa38221 */ /* 0x000fe20000010000 */
[----:B------:R-:W-:Y:S01]  /*1170*/  @P0 FADD.FTZ R162, -R50, R26 ;  /* 0x0000001a32a20221 */ /* 0x000fe20000010100 */
[----:B-1----:R-:W-:Y:S02]  /*1180*/  @P0 FMUL.FTZ R150, R27, R160 ;  /* 0x000000a01b960220 */ /* 0x002fe40000410000 */
[----:B------:R-:W4:Y:S01]  /*1190*/  LDG.E.128 R24, desc[UR6][R24.64] ;  /* 0x0000000618187981 */ /* 0x000f22000c1e1d00 */
[----:B------:R-:W0:Y:S01]  /*11a0*/  @P0 MUFU.RCP R157, R74 ;  /* 0x0000004a009d0308 */ /* 0x000e220000001000 */
[----:B------:R-:W-:Y:S01]  /*11b0*/  @!P0 FMUL.FTZ R156, R120, R161 ;  /* 0x000000a1789c8220 */ /* 0x000fe20000410000 */
[----:B0-----:R-:W-:Y:S01]  /*11c0*/  @P0 FMUL.FTZ R157, R162, R157 ;  /* 0x0000009da29d0220 */ /* 0x001fe20000410000 */
[C---:B------:R-:W-:Y:S01]  /*11d0*/  @!P0 FMUL.FTZ R157, R120.reuse, R163 ;  /* 0x000000a3789d8220 */ /* 0x040fe20000410000 */
[----:B------:R-:W-:Y:S01]  /*11e0*/  @!P0 FMUL.FTZ R150, R120, R165 ;  /* 0x000000a578968220 */ /* 0x000fe20000410000 */
[----:B------:R-:W-:Y:S01]  /*11f0*/  UMOV UR4, 0xffffffff ;  /* 0xffffffff00047882 */ /* 0x000fe20000000000 */
[C---:B--2---:R-:W-:Y:S01]  /*1200*/  FADD.FTZ R125, R84.reuse, R125 ;  /* 0x0000007d547d7221 */ /* 0x044fe20000010000 */
[----:B------:R-:W-:Y:S01]  /*1210*/  FFMA.FTZ R129, R84, R143, R129 ;  /* 0x0000008f54817223 */ /* 0x000fe20000010081 */
[----:B------:R-:W-:Y:S01]  /*1220*/  FMUL.FTZ R84, R52, R84 ;  /* 0x0000005434547220 */ /* 0x000fe20000410000 */
[C---:B------:R-:W-:Y:S01]  /*1230*/  FADD.FTZ R126, R85.reuse, R126 ;  /* 0x0000007e557e7221 */ /* 0x040fe20000010000 */
[----:B------:R-:W-:Y:S01]  /*1240*/  FFMA.FTZ R128, R85, R142, R128 ;  /* 0x0000008e55807223 */ /* 0x000fe20000010080 */
[----:B------:R-:W-:Y:S01]  /*1250*/  FMUL.FTZ R85, R53, R85 ;  /* 0x0000005535557220 */ /* 0x000fe20000410000 */
[----:B------:R-:W-:Y:S01]  /*1260*/  FADD.FTZ R160, RZ, R84 ;  /* 0x00000054ffa07221 */ /* 0x000fe20000010000 */
[C---:B---3--:R-:W-:Y:S01]  /*1270*/  FADD.FTZ R112, R81.reuse, R112 ;  /* 0x0000007051707221 */ /* 0x048fe20000010000 */
[----:B------:R-:W-:Y:S01]  /*1280*/  FFMA.FTZ R114, R81, R123, R114 ;  /* 0x0000007b51727223 */ /* 0x000fe20000010072 */
[----:B------:R-:W-:Y:S01]  /*1290*/  FMUL.FTZ R158, R57, R81 ;  /* 0x00000051399e7220 */ /* 0x000fe20000410000 */
[C---:B------:R-:W-:Y:S01]  /*12a0*/  FADD.FTZ R107, R82.reuse, R107 ;  /* 0x0000006b526b7221 */ /* 0x040fe20000010000 */
        /* <DEDUP_REMOVED lines=44> */
[C---:B----4-:R-:W-:Y:S01]  /*1570*/  FADD.FTZ R13, R88.reuse, R13 ;  /* 0x0000000d580d7221 */ /* 0x050fe20000010000 */
        /* <DEDUP_REMOVED lines=29> */
[----:B------:R-:W-:-:S03]  /*1750*/  FADD.FTZ R93, R93, R90 ;  /* 0x0000005a5d5d7221 */ /* 0x000fc60000010000 */
[----:B------:R-:W-:Y:S01]  /*1760*/  FFMA.FTZ R159, R92, R151, R159 ;  /* 0x000000975c9f7223 */ /* 0x000fe2000001009f */
[----:B------:R-:W-:Y:S01]  /*1770*/  FADD.FTZ R93, R93, R92 ;  /* 0x0000005c5d5d7221 */ /* 0x000fe20000010000 */
[----:B------:R-:W-:Y:S02]  /*1780*/  FMUL.FTZ R91, R70, R94 ;  /* 0x0000005e465b7220 */ /* 0x000fe40000410000 */
[----:B------:R-:W-:Y:S01]  /*1790*/  FFMA.FTZ R164, R160, R153, R159 ;  /* 0x00000099a0a47223 */ /* 0x000fe2000001009f */
[----:B------:R-:W-:Y:S01]  /*17a0*/  FADD.FTZ R162, R93, R160 ;  /* 0x000000a05da27221 */ /* 0x000fe20000010000 */
[C---:B------:R-:W-:Y:S01]  /*17b0*/  FADD.FTZ R7, R94.reuse, R7 ;  /* 0x000000075e077221 */ /* 0x040fe20000010000 */
[-C--:B------:R-:W-:Y:S01]  /*17c0*/  FFMA.FTZ R19, R94, R152.reuse, R19 ;  /* 0x000000985e137223 */ /* 0x080fe20000010013 */
[----:B------:R-:W-:Y:S01]  /*17d0*/  FMUL.FTZ R94, R71, R95 ;  /* 0x0000005f475e7220 */ /* 0x000fe20000410000 */
[----:B------:R-:W-:Y:S01]  /*17e0*/  FFMA.FTZ R161, R91, R152, R164 ;  /* 0x000000985ba17223 */ /* 0x000fe200000100a4 */
[----:B------:R-:W-:Y:S01]  /*17f0*/  FADD.FTZ R93, R162, R91 ;  /* 0x0000005ba25d7221 */ /* 0x000fe20000010000 */
[C---:B------:R-:W-:Y:S01]  /*1800*/  FADD.FTZ R8, R95.reuse, R8 ;  /* 0x000000085f087221 */ /* 0x040fe20000010000 */
[-C--:B------:R-:W-:Y:S01]  /*1810*/  FFMA.FTZ R22, R95, R155.reuse, R22 ;  /* 0x0000009b5f167223 */ /* 0x080fe20000010016 */
[C---:B------:R-:W-:Y:S01]  /*1820*/  FADD.FTZ R5, R24.reuse, R5 ;  /* 0x0000000518057221 */ /* 0x040fe20000010000 */
[----:B------:R-:W-:Y:S01]  /*1830*/  FFMA.FTZ R17, R24, R154, R17 ;  /* 0x0000009a18117223 */ /* 0x000fe20000010011 */
[----:B------:R-:W-:Y:S01]  /*1840*/  FMUL.FTZ R95, R72, R24 ;  /* 0x00000018485f7220 */ /* 0x000fe20000410000 */
[----:B------:R-:W-:Y:S01]  /*1850*/  FFMA.FTZ R162, R94, R155, R161 ;  /* 0x0000009b5ea27223 */ /* 0x000fe200000100a1 */
[----:B------:R-:W-:Y:S01]  /*1860*/  FADD.FTZ R24, R93, R94 ;  /* 0x0000005e5d187221 */ /* 0x000fe20000010000 */
[----:B------:R-:W-:-:S02]  /*1870*/  FMUL.FTZ R159, R73, R25 ;  /* 0x00000019499f7220 */ /* 0x000fc40000410000 */
        /* <DEDUP_REMOVED lines=13> */
[-C--:B------:R-:W-:Y:S01]  /*1950*/  FFMA.FTZ R18, R27, R150.reuse, R18 ;  /* 0x000000961b127223 */ /* 0x080fe20000010012 */
[----:B------:R-:W-:Y:S01]  /*1960*/  FFMA.FTZ R27, R93, R150, R26 ;  /* 0x000000965d1b7223 */ /* 0x000fe2000001001a */
[----:B------:R-:W-:Y:S01]  /*1970*/  FADD.FTZ R165, R24, R93 ;  /* 0x0000005d18a57221 */ /* 0x000fe20000010000 */
[----:B------:R-:W-:Y:S01]  /*1980*/  SEL R26, R130, R133, !P1 ;  /* 0x00000085821a7207 */ /* 0x000fe20004800000 */
        /* <DEDUP_REMOVED lines=11> */
[----:B------:R-:W0:Y:S04]  /*1a40*/  SHFL.DOWN PT, R25, R27, 0x4, 0x1f ;  /* 0x08801f001b197f89 */ /* 0x000e2800000e0000 */
[----:B------:R-:W1:Y:S01]  /*1a50*/  SHFL.DOWN PT, R161, R24, 0x2, 0x1f ;  /* 0x08401f0018a17f89 */ /* 0x000e6200000e0000 */
[----:B0-----:R-:W-:Y:S01]  /*1a60*/  FADD.FTZ R25, R27, R25 ;  /* 0x000000191b197221 */ /* 0x001fe20000010000 */
[----:B-1----:R-:W-:-:S04]  /*1a70*/  FADD.FTZ R24, R24, R161 ;  /* 0x000000a118187221 */ /* 0x002fc80000010000 */
[----:B------:R-:W0:Y:S04]  /*1a80*/  SHFL.DOWN PT, R161, R25, 0x2, 0x1f ;  /* 0x08401f0019a17f89 */ /* 0x000e2800000e0000 */
[----:B------:R1:W2:Y:S01]  /*1a90*/  SHFL.DOWN PT, R27, R24, 0x1, 0x1f ;  /* 0x08201f00181b7f89 */ /* 0x0002a200000e0000 */
[----:B0-----:R-:W-:-:S05]  /*1aa0*/  FADD.FTZ R25, R25, R161 ;  /* 0x000000a119197221 */ /* 0x001fca0000010000 */
[----:B--2---:R1:W0:Y:S02]  /*1ab0*/  SHFL.DOWN PT, R161, R25, 0x1, 0x1f ;  /* 0x08201f0019a17f89 */ /* 0x00422400000e0000 */
.L_x_4377:
[----:B------:R-:W-:Y:S01]  /*1ac0*/  LOP3.LUT P2, RZ, R0, 0x1f, RZ, 0xc0, !PT ;  /* 0x0000001f00ff7812 */ /* 0x000fe2000784c0ff */
[----:B-1----:R-:W-:Y:S01]  /*1ad0*/  FADD.FTZ R24, R24, R27 ;  /* 0x0000001b18187221 */ /* 0x002fe20000010000 */
[----:B0-----:R-:W-:-:S11]  /*1ae0*/  FADD.FTZ R25, R25, R161 ;  /* 0x000000a119197221 */ /* 0x001fd60000010000 */
        /* <DEDUP_REMOVED lines=11> */
.L_x_4365:
        /* <DEDUP_REMOVED lines=65> */
[C---:B------:R-:W-:Y:S01]  /*1fb0*/  FMUL.FTZ R79, R120.reuse, R163 ;  /* 0x000000a3784f7220 */ /* 0x040fe20000410000 */
[----:B------:R-:W-:Y:S01]  /*1fc0*/  LEA.HI.X R87, R137, UR9, RZ, 0x4, P2 ;  /* 0x0000000989577c11 */ /* 0x000fe200090f24ff */
[C---:B------:R-:W-:Y:S01]  /*1fd0*/  FMUL.FTZ R78, R120.reuse, R81 ;  /* 0x00000051784e7220 */ /* 0x040fe20000410000 */
[C---:B------:R-:W-:Y:S01]  /*1fe0*/  FMUL.FTZ R77, R120.reuse, R123 ;  /* 0x0000007b784d7220 */ /* 0x040fe20000410000 */
[----:B------:R-:W-:Y:S01]  /*1ff0*/  FMUL.FTZ R76, R120, R139 ;  /* 0x0000008b784c7220 */ /* 0x000fe20000410000 */
[----:B------:R-:W-:Y:S01]  /*2000*/  FADD.FTZ R145, R90, -R145 ;  /* 0x800000915a917221 */ /* 0x000fe20000010000 */
[----:B------:R0:W-:Y:S01]  /*2010*/  STG.E.128 desc[UR6][R88.64], R24 ;  /* 0x0000001858007986 */ /* 0x0001e2000c101d06 */
        /* <DEDUP_REMOVED lines=14> */
[----:B------:R-:W-:-:S02]  /*2100*/  LEA.HI.X R93, R134, UR9, RZ, 0x4, P2 ;  /* 0x00000009865d7c11 */ /* 0x000fc400090f24ff */
[----:B------:R-:W-:Y:S01]  /*2110*/  ISETP.GE.AND P2, PT, R131, UR11, PT ;  /* 0x0000000b83007c0c */ /* 0x000fe2000bf46270 */
[C---:B0-----:R-:W-:Y:S01]  /*2120*/  FMUL.FTZ R27, R120.reuse, R145 ;  /* 0x00000091781b7220 */ /* 0x041fe20000410000 */
[C---:B------:R-:W-:Y:S01]  /*2130*/  LEA R88, P3, R135.reuse, UR8, 0x4 ;  /* 0x0000000887587c11 */ /* 0x040fe2000f8620ff */
[C---:B------:R-:W-:Y:S01]  /*2140*/  FMUL.FTZ R26, R120.reuse, R149 ;  /* 0x00000095781a7220 */ /* 0x040fe20000410000 */
[C---:B------:R-:W-:Y:S01]  /*2150*/  FMUL.FTZ R25, R120.reuse, R147 ;  /* 0x0000009378197220 */ /* 0x040fe20000410000 */
[C---:B------:R-:W-:Y:S01]  /*2160*/  FMUL.FTZ R24, R120.reuse, R121 ;  /* 0x0000007978187220 */ /* 0x040fe20000410000 */
[----:B------:R0:W-:Y:S01]  /*2170*/  STG.E.128 desc[UR6][R86.64], R80 ;  /* 0x0000005056007986 */ /* 0x0001e2000c101d06 */
[----:B------:R-:W-:Y:S02]  /*2180*/  LEA.HI.X R89, R135, UR9, RZ, 0x4, P3 ;  /* 0x0000000987597c11 */ /* 0x000fe400098f24ff */
[----:B------:R-:W-:Y:S01]  /*2190*/  SEL R139, RZ, 0x1, P1 ;  /* 0x00000001ff8b7807 */ /* 0x000fe20000800000 */
[----:B------:R2:W-:Y:S01]  /*21a0*/  STG.E.128 desc[UR6][R92.64], R24 ;  /* 0x000000185c007986 */ /* 0x0005e2000c101d06 */
[C---:B-1----:R-:W-:Y:S01]  /*21b0*/  FMUL.FTZ R79, R120.reuse, R155 ;  /* 0x0000009b784f7220 */ /* 0x042fe20000410000 */
[C---:B------:R-:W-:Y:S01]  /*21c0*/  FMUL.FTZ R78, R120.reuse, R91 ;  /* 0x0000005b784e7220 */ /* 0x040fe20000410000 */
[C---:B------:R-:W-:Y:S01]  /*21d0*/  FMUL.FTZ R77, R120.reuse, R153 ;  /* 0x00000099784d7220 */ /* 0x040fe20000410000 */
[----:B------:R-:W-:Y:S01]  /*21e0*/  FMUL.FTZ R76, R120, R151 ;  /* 0x00000097784c7220 */ /* 0x000fe20000410000 */
[----:B------:R-:W-:-:S04]  /*21f0*/  LEA.HI.X R91, R132, UR9, RZ, 0x4, P4 ;  /* 0x00000009845b7c11 */ /* 0x000fc8000a0f24ff */
[----:B------:R2:W-:Y:S01]  /*2200*/  STG.E.128 desc[UR6][R88.64], R76 ;  /* 0x0000004c58007986 */ /* 0x0005e2000c101d06 */
[C---:B0-----:R-:W-:Y:S01]  /*2210*/  FMUL.FTZ R83, R120.reuse, R141 ;  /* 0x0000008d78537220 */ /* 0x041fe20000410000 */
[C---:B------:R-:W-:Y:S01]  /*2220*/  FMUL.FTZ R82, R120.reuse, R157 ;  /* 0x0000009d78527220 */ /* 0x040fe20000410000 */
[C---:B------:R-:W-:Y:S01]  /*2230*/  FMUL.FTZ R81, R120.reuse, R159 ;  /* 0x0000009f78517220 */ /* 0x040fe20000410000 */
[----:B------:R-:W-:-:S05]  /*2240*/  FMUL.FTZ R80, R120, R95 ;  /* 0x0000005f78507220 */ /* 0x000fca0000410000 */
[----:B------:R2:W-:Y:S01]  /*2250*/  STG.E.128 desc[UR6][R90.64], R80 ;  /* 0x000000505a007986 */ /* 0x0005e2000c101d06 */
[----:B------:R-:W-:Y:S05]  /*2260*/  @!P2 BRA `(.L_x_4366) ;  /* 0xffffffe000d0a947 */ /* 0x000fea000383ffff */
[----:B------:R-:W-:Y:S02]  /*2270*/  MOV R85, R10 ;  /* 0x0000000a00557202 */ /* 0x000fe40000000f00 */
[----:B--2---:R-:W-:Y:S02]  /*2280*/  MOV R76, R13 ;  /* 0x0000000d004c7202 */ /* 0x004fe40000000f00 */
        /* <DEDUP_REMOVED lines=46> */
.L_x_4363:
        /* <DEDUP_REMOVED lines=37> */
.L_x_4364:
[----:B------:R-:W-:Y:S01]  /*27c0*/  HFMA2.MMA R163, -RZ, RZ, 0, 9.5367431640625e-07 ;  /* 0x00000010ffa37435 */ /* 0x000fe200000001ff */
[----:B------:R-:W-:Y:S02]  /*27d0*/  MOV R161, 0xffffffff ;  /* 0xffffffff00a17802 */ /* 0x000fe40000000f00 */
[----:B------:R-:W-:-:S08]  /*27e0*/  MOV R164, 0x1f ;  /* 0x0000001f00a47802 */ /* 0x000fd00000000f00 */
[----:B------:R-:W-:Y:S05]  /*27f0*/  WARPSYNC.COLLECTIVE R161, `(.L_x_4367) ;  /* 0x00000000a1087348 */ /* 0x000fea0003c00000 */
[----:B------:R0:W1:Y:S02]  /*2800*/  SHFL.DOWN P2, R161, R165, R163, R164 ;  /* 0x080000a3a5a17389 */ /* 0x00006400000400a4 */
[----:B01----:R-:W-:Y:S01]  /*2810*/  ENDCOLLECTIVE ;  /* 0x000000000000791b */ /* 0x003fe20003800000 */
.L_x_4367:
[----:B------:R-:W-:Y:S02]  /*2820*/  MOV R24, R161 ;  /* 0x000000a100187202 */ /* 0x000fe40000000f00 */
[----:B------:R-:W-:-:S03]  /*2830*/  MOV R161, 0xffffffff ;  /* 0xffffffff00a17802 */ /* 0x000fc60000000f00 */
[----:B------:R-:W-:Y:S01]  /*2840*/  FADD.FTZ R25, R165, R24 ;  /* 0x00000018a5197221 */ /* 0x000fe20000010000 */
[----:B------:R-:W-:-:S07]  /*2850*/  MOV R165, R27 ;  /* 0x0000001b00a57202 */ /* 0x000fce0000000f00 */
[----:B------:R-:W-:Y:S05]  /*2860*/  WARPSYNC.COLLECTIVE R161, `(.L_x_4368) ;  /* 0x00000000a1087348 */ /* 0x000fea0003c00000 */
[----:B------:R0:W1:Y:S02]  /*2870*/  SHFL.DOWN P2, R161, R165, R163, R164 ;  /* 0x080000a3a5a17389 */ /* 0x00006400000400a4 */
[----:B01----:R-:W-:Y:S01]  /*2880*/  ENDCOLLECTIVE ;  /* 0x000000000000791b */ /* 0x003fe20003800000 */
.L_x_4368:
        /* <DEDUP_REMOVED lines=8> */
.L_x_4369:
[----:B------:R-:W-:Y:S02]  /*2910*/  MOV R165, R27 ;  /* 0x0000001b00a57202 */ /* 0x000fe40000000f00 */
[----:B------:R-:W-:Y:S02]  /*2920*/  MOV R24, R161 ;  /* 0x000000a100187202 */ /* 0x000fe40000000f00 */
[----:B------:R-:W-:-:S03]  /*2930*/  MOV R161, 0xffffffff ;  /* 0xffffffff00a17802 */ /* 0x000fc60000000f00 */
[----:B------:R-:W-:-:S07]  /*2940*/  FADD.FTZ R24, R25, R24 ;  /* 0x0000001819187221 */ /* 0x000fce0000010000 */
[----:B------:R-:W-:Y:S05]  /*2950*/  WARPSYNC.COLLECTIVE R161, `(.L_x_4370) ;  /* 0x00000000a1087348 */ /* 0x000fea0003c00000 */
[----:B------:R0:W1:Y:S02]  /*2960*/  SHFL.DOWN P2, R161, R165, R163, R164 ;  /* 0x080000a3a5a17389 */ /* 0x00006400000400a4 */
[----:B01----:R-:W-:Y:S01]  /*2970*/  ENDCOLLECTIVE ;  /* 0x000000000000791b */ /* 0x003fe20003800000 */
.L_x_4370:
        /* <DEDUP_REMOVED lines=8> */
.L_x_4371:
[----:B------:R-:W-:Y:S02]  /*2a00*/  MOV R165, R27 ;  /* 0x0000001b00a57202 */ /* 0x000fe40000000f00 */
[----:B------:R-:W-:Y:S02]  /*2a10*/  MOV R25, R161 ;  /* 0x000000a100197202 */ /* 0x000fe40000000f00 */
[----:B------:R-:W-:-:S03]  /*2a20*/  MOV R161, 0xffffffff ;  /* 0xffffffff00a17802 */ /* 0x000fc60000000f00 */
[----:B------:R-:W-:-:S07]  /*2a30*/  FADD.FTZ R24, R24, R25 ;  /* 0x0000001918187221 */ /* 0x000fce0000010000 */
[----:B------:R-:W-:Y:S05]  /*2a40*/  WARPSYNC.COLLECTIVE R161, `(.L_x_4372) ;  /* 0x00000000a1087348 */ /* 0x000fea0003c00000 */
[----:B------:R0:W1:Y:S02]  /*2a50*/  SHFL.DOWN P2, R161, R165, R163, R164 ;  /* 0x080000a3a5a17389 */ /* 0x00006400000400a4 */
[----:B01----:R-:W-:Y:S01]  /*2a60*/  ENDCOLLECTIVE ;  /* 0x000000000000791b */ /* 0x003fe20003800000 */
.L_x_4372:
        /* <DEDUP_REMOVED lines=8> */
.L_x_4373:
[----:B------:R-:W-:Y:S01]  /*2af0*/  MOV R165, R25 ;  /* 0x0000001900a57202 */ /* 0x000fe20000000f00 */
[----:B------:R-:W-:Y:S01]  /*2b00*/  FADD.FTZ R24, R24, R161 ;  /* 0x000000a118187221 */ /* 0x000fe20000010000 */
[----:B------:R-:W-:-:S07]  /*2b10*/  MOV R161, 0xffffffff ;  /* 0xffffffff00a17802 */ /* 0x000fce0000000f00 */
[----:B------:R-:W-:Y:S05]  /*2b20*/  WARPSYNC.COLLECTIVE R161, `(.L_x_4374) ;  /* 0x00000000a1087348 */ /* 0x000fea0003c00000 */
[----:B------:R0:W1:Y:S02]  /*2b30*/  SHFL.DOWN P2, R161, R165, R163, R164 ;  /* 0x080000a3a5a17389 */ /* 0x00006400000400a4 */
[----:B01----:R-:W-:Y:S01]  /*2b40*/  ENDCOLLECTIVE ;  /* 0x000000000000791b */ /* 0x003fe20003800000 */
.L_x_4374:
[----:B------:R-:W-:Y:S01]  /*2b50*/  HFMA2.MMA R163, -RZ, RZ, 0, 5.9604644775390625e-08 ;  /* 0x00000001ffa37435 */ /* 0x000fe200000001ff */
[----:B------:R-:W-:Y:S01]  /*2b60*/  MOV R165, R24 ;  /* 0x0000001800a57202 */ /* 0x000fe20000000f00 */
[----:B------:R-:W-:Y:S01]  /*2b70*/  FADD.FTZ R25, R25, R161 ;  /* 0x000000a119197221 */ /* 0x000fe20000010000 */
[----:B------:R-:W-:-:S08]  /*2b80*/  MOV R161, 0xffffffff ;  /* 0xffffffff00a17802 */ /* 0x000fd00000000f00 */
[----:B------:R-:W-:Y:S05]  /*2b90*/  WARPSYNC.COLLECTIVE R161, `(.L_x_4375) ;  /* 0x00000000a1087348 */ /* 0x000fea0003c00000 */
[----:B------:R0:W1:Y:S02]  /*2ba0*/  SHFL.DOWN P2, R161, R165, R163, R164 ;  /* 0x080000a3a5a17389 */ /* 0x00006400000400a4 */
[----:B01----:R-:W-:Y:S01]  /*2bb0*/  ENDCOLLECTIVE ;  /* 0x000000000000791b */ /* 0x003fe20003800000 */
.L_x_4375:
[----:B------:R-:W-:Y:S02]  /*2bc0*/  MOV R165, R25 ;  /* 0x0000001900a57202 */ /* 0x000fe40000000f00 */
[----:B------:R-:W-:Y:S02]  /*2bd0*/  MOV R27, R161 ;  /* 0x000000a1001b7202 */ /* 0x000fe40000000f00 */
[----:B------:R-:W-:-:S07]  /*2be0*/  MOV R161, 0xffffffff ;  /* 0xffffffff00a17802 */ /* 0x000fce0000000f00 */
[----:B------:R-:W-:Y:S05]  /*2bf0*/  WARPSYNC.COLLECTIVE R161, `(.L_x_4376) ;  /* 0x00000000a1087348 */ /* 0x000fea0003c00000 */
[----:B------:R0:W1:Y:S02]  /*2c00*/  SHFL.DOWN P2, R161, R165, R163, R164 ;  /* 0x080000a3a5a17389 */ /* 0x00006400000400a4 */
[----:B01----:R-:W-:Y:S01]  /*2c10*/  ENDCOLLECTIVE ;  /* 0x000000000000791b */ /* 0x003fe20003800000 */
.L_x_4376:
[----:B------:R-:W-:Y:S05]  /*2c20*/  BRA `(.L_x_4377) ;  /* 0xffffffec00a47947 */ /* 0x000fea000383ffff */
.L_x_4378:
        /* <DEDUP_REMOVED lines=13> */
.L_x_5583:


//--------------------- .text._ZN10layer_norm22ln_bwd_finalize_kernelINS_22Kernel_traits_finalizeILj2304E13__nv_bfloat16fS2_fjLj1024ELj4ENS_18Kernel_traits_baseILj2304ES2_fS2_fjLj1024EEEEEEEvNS_9BwdParamsE --------------------------
	.section	.text._ZN10layer_norm22ln_bwd_finalize_kernelINS_22Kernel_traits_finalizeILj2304E13__nv_bfloat16fS2_fjLj1024ELj4ENS_18Kernel_traits_baseILj2304ES2_fS2_fjLj1024EEEEEEEvNS_9BwdParamsE,"ax",@progbits
	.align	128
        .global         _ZN10layer_norm22ln_bwd_finalize_kernelINS_22Kernel_traits_finalizeILj2304E13__nv_bfloat16fS2_fjLj1024ELj4ENS_18Kernel_traits_baseILj2304ES2_fS2_fjLj1024EEEEEEEvNS_9BwdParamsE
        .type           _ZN10layer_norm22ln_bwd_finalize_kernelINS_22Kernel_traits_finalizeILj2304E13__nv_bfloat16fS2_fjLj1024ELj4ENS_18Kernel_traits_baseILj2304ES2_fS2_fjLj1024EEEEEEEvNS_9BwdParamsE,@function
        .size           _ZN10layer_norm22ln_bwd_finalize_kernelINS_22Kernel_traits_finalizeILj2304E13__nv_bfloat16fS2_fjLj1024ELj4ENS_18Kernel_traits_baseILj2304ES2_fS2_fjLj1024EEEEEEEvNS_9BwdParamsE,(.L_x_5584 - _ZN10layer_norm22ln_bwd_finalize_kernelINS_22Kernel_traits_finalizeILj2304E13__nv_bfloat16fS2_fjLj1024ELj4ENS_18Kernel_traits_baseILj2304ES2_fS2_fjLj1024EEEEEEEvNS_9BwdParamsE)
        .other          _ZN10layer_norm22ln_bwd_finalize_kernelINS_22Kernel_traits_finalizeILj2304E13__nv_bfloat16fS2_fjLj1024ELj4ENS_18Kernel_traits_baseILj2304ES2_fS2_fjLj1024EEEEEEEvNS_9BwdParamsE,@"STO_CUDA_ENTRY STV_DEFAULT"
_ZN10layer_norm22ln_bwd_finalize_kernelINS_22Kernel_traits_finalizeILj2304E13__nv_bfloat16fS2_fjLj1024ELj4ENS_18Kernel_traits_baseILj2304ES2_fS2_fjLj1024EEEEEEEvNS_9BwdParamsE:
.text._ZN10layer_norm22ln_bwd_finalize_kernelINS_22Kernel_traits_finalizeILj2304E13__nv_bfloat16fS2_fjLj1024ELj4ENS_18Kernel_traits_baseILj2304ES2_fS2_fjLj1024EEEEEEEvNS_9BwdParamsE:
        /* <DEDUP_REMOVED lines=25> */
.L_x_4390:
        /* <DEDUP_REMOVED lines=28> */
.L_x_4383:
        /* <DEDUP_REMOVED lines=33> */
.L_x_4382:
[----:B------:R-:W-:Y:S05]  /*0560*/  BSYNC B1 ;  /* 0x0000000000017941 */ /* 0x000fea0003800000 */
.L_x_4381:
        /* <DEDUP_REMOVED lines=23> */
.L_x_4385:
[----:B------:R-:W-:Y:S05]  /*06e0*/  BSYNC B1 ;  /* 0x0000000000017941 */ /* 0x000fea0003800000 */
.L_x_4384:
        /* <DEDUP_REMOVED lines=11> */
.L_x_4380:
[----:B------:R-:W-:Y:S05]  /*07a0*/  BSYNC B0 ;  /* 0x0000000000007941 */ /* 0x000fea0003800000 */
.L_x_4379:
        /* <DEDUP_REMOVED lines=29> */
.L_x_4401:
[----:B------:R-:W-:Y:S01]  /*0980*/  @!P1 SHF.R.U32.HI R12, RZ, 0x3, R0 ;  /* 0x00000003ff0c9819 */ /* 0x000fe20000011600 */
[----:B---3--:R-:W-:Y:S01]  /*0990*/  FADD.FTZ R14, R9, R14 ;  /* 0x0000000e090e7221 */ /* 0x008fe20000010000 */
[----:B--2---:R-:W-:Y:S02]  /*09a0*/  FADD.FTZ R11, R10, R11 ;  /* 0x0000000b0a0b7221 */ /* 0x004fe40000010000 */
[----:B------:R-:W-:-:S05]  /*09b0*/  @!P1 LOP3.LUT R12, R12, 0x1ffffffc, RZ, 0xc0, !PT ;  /* 0x1ffffffc0c0c9812 */ /* 0x000fca00078ec0ff */
[----:B------:R2:W-:Y:S04]  /*09c0*/  @!P1 STS [R12+UR4+0x2000], R14 ;  /* 0x0020000e0c009988 */ /* 0x0005e80008000804 */
[----:B------:R2:W-:Y:S02]  /*09d0*/  @!P1 STS [R12+UR4+0x2080], R11 ;  /* 0x0020800b0c009988 */ /* 0x0005e40008000804 */
.L_x_4386:
        /* <DEDUP_REMOVED lines=14> */
.L_x_4389:
[----:B------:R-:W-:Y:S05]  /*0ac0*/  BSYNC B0 ;  /* 0x0000000000007941 */ /* 0x000fea0003800000 */
.L_x_4388:
[C---:B------:R-:W-:Y:S02]  /*0ad0*/  ISETP.GT.U32.AND P1, PT, R3.reuse, -0x901, PT ;  /* 0xfffff6ff0300780c */ /* 0x040fe40003f24070 */
[----:B------:R-:W-:Y:S02]  /*0ae0*/  IADD3 R3, R3, 0x900, RZ ;  /* 0x0000090003037810 */ /* 0x000fe40007ffe0ff */
[----:B------:R-:W-:-:S09]  /*0af0*/  IADD3 R5, R5, 0x480, RZ ;  /* 0x0000048005057810 */ /* 0x000fd20007ffe0ff */
[----:B------:R-:W-:Y:S05]  /*0b00*/  @P1 BRA `(.L_x_4390) ;  /* 0xfffffff400a01947 */ /* 0x000fea000383ffff */
[----:B------:R-:W-:Y:S05]  /*0b10*/  EXIT ;  /* 0x000000000000794d */ /* 0x000fea0003800000 */
.L_x_4387:
[----:B------:R-:W-:Y:S01]  /*0b20*/  HFMA2.MMA R19, -RZ, RZ, 0, 5.9604644775390625e-08 ;  /* 0x00000001ff137435 */ /* 0x000fe200000001ff */
[----:B---3--:R-:W-:Y:S01]  /*0b30*/  IMAD.MOV.U32 R20, RZ, RZ, R10 ;  /* 0x000000ffff147224 */ /* 0x008fe200078e000a */
[----:B------:R-:W-:Y:S02]  /*0b40*/  MOV R22, 0x1f ;  /* 0x0000001f00167802 */ /* 0x000fe40000000f00 */
[----:B------:R-:W-:-:S07]  /*0b50*/  MOV R17, 0xffffffff ;  /* 0xffffffff00117802 */ /* 0x000fce0000000f00 */
[----:B012---:R-:W-:Y:S05]  /*0b60*/  WARPSYNC.COLLECTIVE R17, `(.L_x_4391) ;  /* 0x0000000011087348 */ /* 0x007fea0003c00000 */
[----:B------:R3:W4:Y:S02]  /*0b70*/  SHFL.BFLY P2, R18, R20, R19, R22 ;  /* 0x0c00001314127389 */ /* 0x0007240000040016 */
[----:B01234-:R-:W-:Y:S01]  /*0b80*/  ENDCOLLECTIVE ;  /* 0x000000000000791b */ /* 0x01ffe20003800000 */
.L_x_4391:
[----:B------:R-:W-:Y:S01]  /*0b90*/  HFMA2.MMA R19, -RZ, RZ, 0, 1.1920928955078125e-07 ;  /* 0x00000002ff137435 */ /* 0x000fe200000001ff */
[----:B------:R-:W-:-:S04]  /*0ba0*/  IMAD.MOV.U32 R11, RZ, RZ, R18 ;  /* 0x000000ffff0b7224 */ /* 0x000fc800078e0012 */
[----:B------:R-:W-:-:S05]  /*0bb0*/  FADD.FTZ R11, R10, R11 ;  /* 0x0000000b0a0b7221 */ /* 0x000fca0000010000 */
[----:B------:R-:W-:-:S07]  /*0bc0*/  MOV R20, R11 ;  /* 0x0000000b00147202 */ /* 0x000fce0000000f00 */
[----:B------:R-:W-:Y:S05]  /*0bd0*/  WARPSYNC.COLLECTIVE R17, `(.L_x_4392) ;  /* 0x0000000011087348 */ /* 0x000fea0003c00000 */
[----:B------:R0:W1:Y:S02]  /*0be0*/  SHFL.BFLY P2, R18, R20, R19, R22 ;  /* 0x0c00001314127389 */ /* 0x0000640000040016 */
[----:B01----:R-:W-:Y:S01]  /*0bf0*/  ENDCOLLECTIVE ;  /* 0x000000000000791b */ /* 0x003fe20003800000 */
.L_x_4392:
[----:B------:R-:W-:Y:S01]  /*0c00*/  HFMA2.MMA R19, -RZ, RZ, 0, 2.384185791015625e-07 ;  /* 0x00000004ff137435 */ /* 0x000fe200000001ff */
[----:B------:R-:W-:-:S05]  /*0c10*/  MOV R12, R18 ;  /* 0x00000012000c7202 */ /* 0x000fca0000000f00 */
[----:B------:R-:W-:-:S04]  /*0c20*/  FADD.FTZ R12, R11, R12 ;  /* 0x0000000c0b0c7221 */ /* 0x000fc80000010000 */
[----:B------:R-:W-:-:S07]  /*0c30*/  IMAD.MOV.U32 R20, RZ, RZ, R12 ;  /* 0x000000ffff147224 */ /* 0x000fce00078e000c */
[----:B------:R-:W-:Y:S05]  /*0c40*/  WARPSYNC.COLLECTIVE R17, `(.L_x_4393) ;  /* 0x0000000011087348 */ /* 0x000fea0003c00000 */
[----:B------:R0:W1:Y:S02]  /*0c50*/  SHFL.BFLY P2, R18, R20, R19, R22 ;  /* 0x0c00001314127389 */ /* 0x0000640000040016 */
[----:B01----:R-:W-:Y:S01]  /*0c60*/  ENDCOLLECTIVE ;  /* 0x000000000000791b */ /* 0x003fe20003800000 */
.L_x_4393:
[----:B------:R-:W-:Y:S01]  /*0c70*/  IMAD.MOV.U32 R19, RZ, RZ, 0x8 ;  /* 0x00000008ff137424 */ /* 0x000fe200078e00ff */
[----:B------:R-:W-:-:S05]  /*0c80*/  MOV R13, R18 ;  /* 0x00000012000d7202 */ /* 0x000fca0000000f00 */
[----:B------:R-:W-:-:S05]  /*0c90*/  FADD.FTZ R13, R12, R13 ;  /* 0x0000000d0c0d7221 */ /* 0x000fca0000010000 */
[----:B------:R-:W-:-:S07]  /*0ca0*/  MOV R20, R13 ;  /* 0x0000000d00147202 */ /* 0x000fce0000000f00 */
[----:B------:R-:W-:Y:S05]  /*0cb0*/  WARPSYNC.COLLECTIVE R17, `(.L_x_4394) ;  /* 0x0000000011087348 */ /* 0x000fea0003c00000 */
[----:B------:R0:W1:Y:S02]  /*0cc0*/  SHFL.BFLY P2, R18, R20, R19, R22 ;  /* 0x0c00001314127389 */ /* 0x0000640000040016 */
[----:B01----:R-:W-:Y:S01]  /*0cd0*/  ENDCOLLECTIVE ;  /* 0x000000000000791b */ /* 0x003fe20003800000 */
.L_x_4394:
[----:B------:R-:W-:Y:S01]  /*0ce0*/  HFMA2.MMA R19, -RZ, RZ, 0, 9.5367431640625e-07 ;  /* 0x00000010ff137435 */ /* 0x000fe200000001ff */
[----:B------:R-:W-:-:S05]  /*0cf0*/  MOV R10, R18 ;  /* 0x00000012000a7202 */ /* 0x000fca0000000f00 */
[----:B------:R-:W-:-:S05]  /*0d00*/  FADD.FTZ R10, R13, R10 ;  /* 0x0000000a0d0a7221 */ /* 0x000fca0000010000 */
[----:B------:R-:W-:-:S07]  /*0d10*/  MOV R20, R10 ;  /* 0x0000000a00147202 */ /* 0x000fce0000000f00 */
[----:B------:R-:W-:Y:S05]  /*0d20*/  WARPSYNC.COLLECTIVE R17, `(.L_x_4395) ;  /* 0x0000000011087348 */ /* 0x000fea0003c00000 */
[----:B------:R0:W1:Y:S02]  /*0d30*/  SHFL.BFLY P2, R18, R20, R19, R22 ;  /* 0x0c00001314127389 */ /* 0x0000640000040016 */
[----:B01----:R-:W-:Y:S01]  /*0d40*/  ENDCOLLECTIVE ;  /* 0x000000000000791b */ /* 0x003fe20003800000 */
.L_x_4395:
[----:B------:R-:W-:Y:S01]  /*0d50*/  HFMA2.MMA R19, -RZ, RZ, 0, 5.9604644775390625e-08 ;  /* 0x00000001ff137435 */ /* 0x000fe200000001ff */
[----:B------:R-:W-:Y:S01]  /*0d60*/  MOV R20, R9 ;  /* 0x0000000900147202 */ /* 0x000fe20000000f00 */
[----:B------:R-:W-:-:S09]  /*0d70*/  IMAD.MOV.U32 R11, RZ, RZ, R18 ;  /* 0x000000ffff0b7224 */ /* 0x000fd200078e0012 */
[----:B------:R-:W-:Y:S05]  /*0d80*/  WARPSYNC.COLLECTIVE R17, `(.L_x_4396) ;  /* 0x0000000011087348 */ /* 0x000fea0003c00000 */
[----:B------:R0:W1:Y:S02]  /*0d90*/  SHFL.BFLY P2, R18, R20, R19, R22 ;  /* 0x0c00001314127389 */ /* 0x0000640000040016 */
[----:B01----:R-:W-:Y:S01]  /*0da0*/  ENDCOLLECTIVE ;  /* 0x000000000000791b */ /* 0x003fe20003800000 */
.L_x_4396:
[----:B------:R-:W-:Y:S01]  /*0db0*/  HFMA2.MMA R19, -RZ, RZ, 0, 1.1920928955078125e-07 ;  /* 0x00000002ff137435 */ /* 0x000fe200000001ff */
[----:B------:R-:W-:-:S05]  /*0dc0*/  MOV R12, R18 ;  /* 0x00000012000c7202 */ /* 0x000fca0000000f00 */
[----:B------:R-:W-:-:S04]  /*0dd0*/  FADD.FTZ R14, R9, R12 ;  /* 0x0000000c090e7221 */ /* 0x000fc80000010000 */
[----:B------:R-:W-:-:S07]  /*0de0*/  IMAD.MOV.U32 R20, RZ, RZ, R14 ;  /* 0x000000ffff147224 */ /* 0x000fce00078e000e */
[----:B------:R-:W-:Y:S05]  /*0df0*/  WARPSYNC.COLLECTIVE R17, `(.L_x_4397) ;  /* 0x0000000011087348 */ /* 0x000fea0003c00000 */
[----:B------:R0:W1:Y:S02]  /*0e00*/  SHFL.BFLY P2, R18, R20, R19, R22 ;  /* 0x0c00001314127389 */ /* 0x0000640000040016 */
[----:B01----:R-:W-:Y:S01]  /*0e10*/  ENDCOLLECTIVE ;  /* 0x000000000000791b */ /* 0x003fe20003800000 */
.L_x_4397:
[----:B------:R-:W-:Y:S01]  /*0e20*/  IMAD.MOV.U32 R19, RZ, RZ, 0x4 ;  /* 0x00000004ff137424 */ /* 0x000fe200078e00ff */
[----:B------:R-:W-:-:S05]  /*0e30*/  MOV R13, R18 ;  /* 0x00000012000d7202 */ /* 0x000fca0000000f00 */
[----:B------:R-:W-:-:S05]  /*0e40*/  FADD.FTZ R15, R14, R13 ;  /* 0x0000000d0e0f7221 */ /* 0x000fca0000010000 */
[----:B------:R-:W-:-:S07]  /*0e50*/  MOV R20, R15 ;  /* 0x0000000f00147202 */ /* 0x000fce0000000f00 */
[----:B------:R-:W-:Y:S05]  /*0e60*/  WARPSYNC.COLLECTIVE R17, `(.L_x_4398) ;  /* 0x0000000011087348 */ /* 0x000fea0003c00000 */
[----:B------:R0:W1:Y:S02]  /*0e70*/  SHFL.BFLY P2, R18, R20, R19, R22 ;  /* 0x0c00001314127389 */ /* 0x0000640000040016 */
[----:B01----:R-:W-:Y:S01]  /*0e80*/  ENDCOLLECTIVE ;  /* 0x000000000000791b */ /* 0x003fe20003800000 */
.L_x_4398:
[----:B------:R-:W-:Y:S01]  /*0e90*/  HFMA2.MMA R19, -RZ, RZ, 0, 4.76837158203125e-07 ;  /* 0x00000008ff137435 */ /* 0x000fe200000001ff */
[----:B------:R-:W-:-:S05]  /*0ea0*/  MOV R16, R18 ;  /* 0x0000001200107202 */ /* 0x000fca0000000f00 */
[----:B------:R-:W-:-:S05]  /*0eb0*/  FADD.FTZ R16, R15, R16 ;  /* 0x000000100f107221 */ /* 0x000fca0000010000 */
[----:B------:R-:W-:-:S07]  /*0ec0*/  MOV R20, R16 ;  /* 0x0000001000147202 */ /* 0x000fce0000000f00 */
[----:B------:R-:W-:Y:S05]  /*0ed0*/  WARPSYNC.COLLECTIVE R17, `(.L_x_4399) ;  /* 0x0000000011087348 */ /* 0x000fea0003c00000 */
[----:B------:R0:W1:Y:S02]  /*0ee0*/  SHFL.BFLY P2, R18, R20, R19, R22 ;  /* 0x0c00001314127389 */ /* 0x0000640000040016 */
[----:B01----:R-:W-:Y:S01]  /*0ef0*/  ENDCOLLECTIVE ;  /* 0x000000000000791b */ /* 0x003fe20003800000 */
.L_x_4399:
[----:B------:R-:W-:Y:S01]  /*0f00*/  HFMA2.MMA R19, -RZ, RZ, 0, 9.5367431640625e-07 ;  /* 0x00000010ff137435 */ /* 0x000fe200000001ff */
[----:B------:R-:W-:-:S04]  /*0f10*/  IMAD.MOV.U32 R9, RZ, RZ, R18 ;  /* 0x000000ffff097224 */ /* 0x000fc800078e0012 */
[----:B------:R-:W-:-:S05]  /*0f20*/  FADD.FTZ R9, R16, R9 ;  /* 0x0000000910097221 */ /* 0x000fca0000010000 */
[----:B------:R-:W-:-:S07]  /*0f30*/  MOV R20, R9 ;  /* 0x0000000900147202 */ /* 0x000fce0000000f00 */
[----:B------:R-:W-:Y:S05]  /*0f40*/  WARPSYNC.COLLECTIVE R17, `(.L_x_4400) ;  /* 0x0000000011087348 */ /* 0x000fea0003c00000 */
[----:B------:R0:W1:Y:S02]  /*0f50*/  SHFL.BFLY P2, R18, R20, R19, R22 ;  /* 0x0c00001314127389 */ /* 0x0000640000040016 */
[----:B01----:R-:W-:Y:S01]  /*0f60*/  ENDCOLLECTIVE ;  /* 0x000000000000791b */ /* 0x003fe20003800000 */
.L_x_4400:
[----:B------:R-:W-:Y:S01]  /*0f70*/  MOV R14, R18 ;  /* 0x00000012000e7202 */ /* 0x000fe20000000f00 */
[----:B------:R-:W-:Y:S06]  /*0f80*/  BRA `(.L_x_4401) ;  /* 0xfffffff8007c7947 */ /* 0x000fec000383ffff */
.L_x_4402:
        /* <DEDUP_REMOVED lines=15> */
.L_x_5584:


//--------------------- .text._ZN10layer_norm13ln_bwd_kernelINS_13Kernel_traitsI13__nv_bfloat16fS2_fjLj2304ELj1ELj1ELj4ELj8ENS_18Kernel_traits_baseILj2304ES2_fS2_fjLj128EEEEEEEvNS_9BwdParamsE --------------------------
	.section	.text._ZN10layer_norm13ln_bwd_kernelINS_13Kernel_traitsI13__nv_bfloat16fS2_fjLj2304ELj1ELj1ELj4ELj8ENS_18Kernel_traits_baseILj2304ES2_fS2_fjLj128EEEEEEEvNS_9BwdParamsE,"ax",@progbits
	.align	128
        .global         _ZN10layer_norm13ln_bwd_kernelINS_13Kernel_traitsI13__nv_bfloat16fS2_fjLj2304ELj1ELj1ELj4ELj8ENS_18Kernel_traits_baseILj2304ES2_fS2_fjLj128EEEEEEEvNS_9BwdParamsE
        .type           _ZN10layer_norm13ln_bwd_kernelINS_13Kernel_traitsI13__nv_bfloat16fS2_fjLj2304ELj1ELj1ELj4ELj8ENS_18Kernel_traits_baseILj2304ES2_fS2_fjLj128EEEEEEEvNS_9BwdParamsE,@function
        .size           _ZN10layer_norm13ln_bwd_kernelINS_13Kernel_traitsI13__nv_bfloat16fS2_fjLj2304ELj1ELj1ELj4ELj8ENS_18Kernel_traits_baseILj2304ES2_fS2_fjLj128EEEEEEEvNS_9BwdParamsE,(.L_x_5585 - _ZN10layer_norm13ln_bwd_kernelINS_13Kernel_traitsI13__nv_bfloat16fS2_fjLj2304ELj1ELj1ELj4ELj8ENS_18Kernel_traits_baseILj2304ES2_fS2_fjLj128EEEEEEEvNS_9BwdParamsE)
        .other          _ZN10layer_norm13ln_bwd_kernelINS_13Kernel_traitsI13__nv_bfloat16fS2_fjLj2304ELj1ELj1ELj4ELj8ENS_18Kernel_traits_baseILj2304ES2_fS2_fjLj128EEEEEEEvNS_9BwdParamsE,@"STO_CUDA_ENTRY STV_DEFAULT"
_ZN10layer_norm13ln_bwd_kernelINS_13Kernel_traitsI13__nv_bfloat16fS2_fjLj2304ELj1ELj1ELj4ELj8ENS_18Kernel_traits_baseILj2304ES2_fS2_fjLj128EEEEEEEvNS_9BwdParamsE:
.text._ZN10layer_norm13ln_bwd_kernelINS_13Kernel_traitsI13__nv_bfloat16fS2_fjLj2304ELj1ELj1ELj4ELj8ENS_18Kernel_traits_baseILj2304ES2_fS2_fjLj128EEEEEEEvNS_9BwdParamsE:
        /* <DEDUP_REMOVED lines=44> */
[----:B------:R0:W5:Y:S01]  /*02c0*/  @P0 LDG.E R76, desc[UR6][R2.64+0x1000] ;  /* 0x00100006024c0981 */ /* 0x000162000c1e1900 */
[----:B------:R-:W-:Y:S02]  /*02d0*/  CS2R R4, SRZ ;  /* 0x0000000000047805 */ /* 0x000fe4000001ff00 */
        /* <DEDUP_REMOVED lines=34> */
[----:B------:R-:W-:Y:S01]  /*0500*/  CS2R R50, SRZ ;  /* 0x0000000000327805 */ /* 0x000fe2000001ff00 */
[----:B-1----:R-:W-:Y:S01]  /*0510*/  ULEA UR4, UR5, UR4, 0x18 ;  /* 0x0000000405047291 */ /* 0x002fe2000f8ec03f */
        /* <DEDUP_REMOVED lines=13> */
[----:B------:R-:W-:Y:S02]  /*05f0*/  CS2R R36, SRZ ;  /* 0x0000000000247805 */ /* 0x000fe4000001ff00 */
[----:B------:R-:W-:Y:S02]  /*0600*/  CS2R R30, SRZ ;  /* 0x00000000001e7805 */ /* 0x000fe4000001ff00 */
        /* <DEDUP_REMOVED lines=37> */
.L_x_4405:
[----:B------:R-:W0:Y:S01]  /*0860*/  @P0 LDC.64 R32, c[0x0][0x228] ;  /* 0x00008a00ff200b82 */ /* 0x000e220000000a00 */
[----:B------:R-:W-:Y:S02]  /*0870*/  LOP3.LUT R110, R86, 0x7f, RZ, 0xc0, !PT ;  /* 0x0000007f566e7812 */ /* 0x000fe400078ec0ff */
[----:B-1----:R-:W-:-:S03]  /*0880*/  @P0 MOV R105, RZ ;  /* 0x000000ff00690202 */ /* 0x002fc60000000f00 */
[----:B------:R-:W-:Y:S02]  /*0890*/  IMAD R110, R85, 0x480, R110 ;  /* 0x00000480556e7824 */ /* 0x000fe400078e026e */
[----:B------:R-:W1:Y:S03]  /*08a0*/  @!P0 LDC.64 R34, c[0x0][0x220] ;  /* 0x00008800ff228b82 */ /* 0x000e660000000a00 */
[----:B------:R-:W-:-:S05]  /*08b0*/  IADD3 R111, R110, 0x80, RZ ;  /* 0x000000806e6f7810 */ /* 0x000fca0007ffe0ff */
[----:B------:R-:W2:Y:S08]  /*08c0*/  LDC.64 R68, c[0x0][0x238] ;  /* 0x00008e00ff447b82 */ /* 0x000eb00000000a00 */
[----:B------:R-:W3:Y:S01]  /*08d0*/  @P0 LDC.64 R64, c[0x0][0x228] ;  /* 0x00008a00ff400b82 */ /* 0x000ee20000000a00 */
[----:B0-----:R-:W-:-:S04]  /*08e0*/  @P0 LEA R32, P1, R110, R32, 0x3 ;  /* 0x000000206e200211 */ /* 0x001fc800078218ff */
[----:B------:R-:W-:-:S03]  /*08f0*/  @P0 LEA.HI.X R33, R110, R33, RZ, 0x3, P1 ;  /* 0x000000216e210211 */ /* 0x000fc600008f1cff */
[----:B------:R-:W0:Y:S01]  /*0900*/  @!P0 LDC.64 R66, c[0x0][0x220] ;  /* 0x00008800ff428b82 */ /* 0x000e220000000a00 */
[----:B-1----:R-:W-:-:S04]  /*0910*/  @!P0 LEA R32, P2, R110, R34, 0x3 ;  /* 0x000000226e208211 */ /* 0x002fc800078418ff */
[----:B------:R-:W-:-:S03]  /*0920*/  @!P0 LEA.HI.X R33, R110, R35, RZ, 0x3, P2 ;  /* 0x000000236e218211 */ /* 0x000fc600010f1cff */
[----:B------:R-:W1:Y:S02]  /*0930*/  @P0 LDC.64 R94, c[0x0][0x228] ;  /* 0x00008a00ff5e0b82 */ /* 0x000e640000000a00 */
[----:B------:R-:W4:Y:S04]  /*0940*/  LDG.E R114, desc[UR6][R32.64+0x4] ;  /* 0x0000040620727981 */ /* 0x000f28000c1e1900 */
[----:B------:R5:W4:Y:S02]  /*0950*/  LDG.E R113, desc[UR6][R32.64] ;  /* 0x0000000620717981 */ /* 0x000b24000c1e1900 */
[----:B------:R-:W1:Y:S08]  /*0960*/  @P0 LDC.64 R96, c[0x0][0x228] ;  /* 0x00008a00ff600b82 */ /* 0x000e700000000a00 */
[----:B------:R-:W1:Y:S08]  /*0970*/  @!P0 LDC.64 R34, c[0x0][0x220] ;  /* 0x00008800ff228b82 */ /* 0x000e700000000a00 */
[----:B-----5:R-:W5:Y:S01]  /*0980*/  @!P0 LDC.64 R32, c[0x0][0x220] ;  /* 0x00008800ff208b82 */ /* 0x020f620000000a00 */
[----:B--2---:R-:W-:-:S04]  /*0990*/  IMAD.WIDE R68, R85, 0x4, R68 ;  /* 0x0000000455447825 */ /* 0x004fc800078e0244 */
[----:B---3--:R-:W-:-:S03]  /*09a0*/  @P0 IMAD.WIDE.U32 R64, R111, 0x8, R64 ;  /* 0x000000086f400825 */ /* 0x008fc600078e0040 */
[----:B------:R-:W2:Y:S01]  /*09b0*/  @!P0 LDC.64 R88, c[0x0][0x230] ;  /* 0x00008c00ff588b82 */ /* 0x000ea20000000a00 */
[----:B0-----:R-:W-:Y:S01]  /*09c0*/  @!P0 IMAD.WIDE.U32 R64, R111, 0x8, R66 ;  /* 0x000000086f408825 */ /* 0x001fe200078e0042 */
[----:B------:R0:W3:Y:S01]  /*09d0*/  LDG.E R68, desc[UR6][R68.64] ;  /* 0x0000000644447981 */ /* 0x0000e2000c1e1900 */
[----:B------:R-:W-:-:S03]  /*09e0*/  IADD3 R0, R110, 0x100, RZ ;  /* 0x000001006e007810 */ /* 0x000fc60007ffe0ff */
[----:B------:R-:W3:Y:S02]  /*09f0*/  LDG.E R104, desc[UR6][R64.64+0x4] ;  /* 0x0000040640687981 */ /* 0x000ee4000c1e1900 */
[----:B------:R-:W2:Y:S02]  /*0a00*/  @P0 LDC.64 R98, c[0x0][0x228] ;  /* 0x00008a00ff620b82 */ /* 0x000ea40000000a00 */
[----:B------:R1:W3:Y:S01]  /*0a10*/  LDG.E R103, desc[UR6][R64.64] ;  /* 0x0000000640677981 */ /* 0x0002e2000c1e1900 */
[----:B0-----:R-:W-:Y:S01]  /*0a20*/  IADD3 R69, R110, 0x180, RZ ;  /* 0x000001806e457810 */ /* 0x001fe20007ffe0ff */
[----:B-1----:R-:W-:-:S04]  /*0a30*/  @P0 IMAD.WIDE.U32 R94, R0, 0x8, R94 ;  /* 0x00000008005e0825 */ /* 0x002fc800078e005e */
[----:B------:R-:W0:Y:S01]  /*0a40*/  @P0 LDC.64 R100, c[0x0][0x228] ;  /* 0x00008a00ff640b82 */ /* 0x000e220000000a00 */
[----:B------:R-:W-:-:S07]  /*0a50*/  @P0 IMAD.WIDE.U32 R96, R69, 0x8, R96 ;  /* 0x0000000845600825 */ /* 0x000fce00078e0060 */
[----:B------:R-:W1:Y:S01]  /*0a60*/  @!P0 LDC.64 R64, c[0x0][0x220] ;  /* 0x00008800ff408b82 */ /* 0x000e620000000a00 */
[----:B------:R-:W-:-:S04]  /*0a70*/  @!P0 IMAD.WIDE.U32 R94, R0, 0x8, R34 ;  /* 0x00000008005e8825 */ /* 0x000fc800078e0022 */
[----:B-----5:R-:W-:-:S03]  /*0a80*/  @!P0 IMAD.WIDE.U32 R96, R69, 0x8, R32 ;  /* 0x0000000845608825 */ /* 0x020fc600078e0020 */
[----:B------:R-:W5:Y:S01]  /*0a90*/  @!P0 LDC.64 R108, c[0x0][0x220] ;  /* 0x00008800ff6c8b82 */ /* 0x000f620000000a00 */
[----:B--2---:R-:W-:Y:S01]  /*0aa0*/  @!P0 IMAD.WIDE R88, R85, 0x4, R88 ;  /* 0x0000000455588825 */ /* 0x004fe200078e0258 */
[C---:B------:R-:W-:Y:S01]  /*0ab0*/  IADD3 R87, R110.reuse, 0x200, RZ ;  /* 0x000002006e577810 */ /* 0x040fe20007ffe0ff */
[----:B------:R-:W2:Y:S04]  /*0ac0*/  LDG.E R93, desc[UR6][R94.64+0x4] ;  /* 0x000004065e5d7981 */ /* 0x000ea8000c1e1900 */
[----:B------:R0:W2:Y:S01]  /*0ad0*/  @!P0 LDG.E R105, desc[UR6][R88.64] ;  /* 0x0000000658698981 */ /* 0x0000a2000c1e1900 */
[----:B------:R-:W5:Y:S08]  /*0ae0*/  @!P0 LDC.64 R34, c[0x0][0x220] ;  /* 0x00008800ff228b82 */ /* 0x000f700000000a00 */
[----:B------:R-:W5:Y:S01]  /*0af0*/  @P0 LDC.64 R32, c[0x0][0x228] ;  /* 0x00008a00ff200b82 */ /* 0x000f620000000a00 */
[C---:B------:R-:W-:Y:S01]  /*0b00*/  @P0 IMAD.WIDE.U32 R98, R87.reuse, 0x8, R98 ;  /* 0x0000000857620825 */ /* 0x040fe200078e0062 */
[C---:B------:R-:W-:Y:S01]  /*0b10*/  IADD3 R67, R110.reuse, 0x280, RZ ;  /* 0x000002806e437810 */ /* 0x040fe20007ffe0ff */
[----:B------:R-:W2:Y:S02]  /*0b20*/  LDG.E R94, desc[UR6][R94.64] ;  /* 0x000000065e5e7981 */ /* 0x000ea4000c1e1900 */
[----:B-1----:R-:W-:Y:S01]  /*0b30*/  @!P0 IMAD.WIDE.U32 R98, R87, 0x8, R64 ;  /* 0x0000000857628825 */ /* 0x002fe200078e0040 */
[----:B------:R-:W-:-:S02]  /*0b40*/  IADD3 R65, R110, 0x300, RZ ;  /* 0x000003006e417810 */ /* 0x000fc40007ffe0ff */
[----:B------:R-:W1:Y:S01]  /*0b50*/  @P0 LDC.64 R90, c[0x0][0x228] ;  /* 0x00008a00ff5a0b82 */ /* 0x000e620000000a00 */
[C---:B0-----:R-:W-:Y:S01]  /*0b60*/  @P0 IMAD.WIDE.U32 R100, R67.reuse, 0x8, R100 ;  /* 0x0000000843640825 */ /* 0x041fe200078e0064 */
[----:B------:R-:W2:Y:S03]  /*0b70*/  LDG.E R95, desc[UR6][R96.64+0x4] ;  /* 0x00000406605f7981 */ /* 0x000ea6000c1e1900 */
[----:B-----5:R-:W-:-:S03]  /*0b80*/  @!P0 IMAD.WIDE.U32 R100, R67, 0x8, R34 ;  /* 0x0000000843648825 */ /* 0x020fc600078e0022 */
[----:B------:R-:W0:Y:S01]  /*0b90*/  @!P0 LDC.64 R88, c[0x0][0x220] ;  /* 0x00008800ff588b82 */ /* 0x000e220000000a00 */
[----:B------:R-:W5:Y:S01]  /*0ba0*/  LDG.E R96, desc[UR6][R96.64] ;  /* 0x0000000660607981 */ /* 0x000f62000c1e1900 */
[----:B------:R-:W-:-:S06]  /*0bb0*/  @P0 IMAD.WIDE.U32 R32, R65, 0x8, R32 ;  /* 0x0000000841200825 */ /* 0x000fcc00078e0020 */
[----:B------:R-:W1:Y:S01]  /*0bc0*/  @P0 LDC.64 R34, c[0x0][0x228] ;  /* 0x00008a00ff220b82 */ /* 0x000e620000000a00 */
[----:B------:R-:W-:Y:S01]  /*0bd0*/  @!P0 IMAD.WIDE.U32 R32, R65, 0x8, R108 ;  /* 0x0000000841208825 */ /* 0x000fe200078e006c */
[----:B------:R-:W5:Y:S06]  /*0be0*/  LDG.E R97, desc[UR6][R98.64+0x4] ;  /* 0x0000040662617981 */ /* 0x000f6c000c1e1900 */
[----:B------:R-:W0:Y:S01]  /*0bf0*/  @!P0 LDC.64 R106, c[0x0][0x220] ;  /* 0x00008800ff6a8b82 */ /* 0x000e220000000a00 */
[----:B------:R-:W5:Y:S04]  /*0c00*/  LDG.E R102, desc[UR6][R32.64] ;  /* 0x0000000620667981 */ /* 0x000f68000c1e1900 */
[----:B------:R-:W5:Y:S04]  /*0c10*/  LDG.E R98, desc[UR6][R98.64] ;  /* 0x0000000662627981 */ /* 0x000f68000c1e1900 */
[----:B------:R-:W5:Y:S04]  /*0c20*/  LDG.E R99, desc[UR6][R100.64+0x4] ;  /* 0x0000040664637981 */ /* 0x000f68000c1e1900 */
[----:B------:R-:W5:Y:S04]  /*0c30*/  LDG.E R100, desc[UR6][R100.64] ;  /* 0x0000000664647981 */ /* 0x000f68000c1e1900 */
[----:B------:R1:W5:Y:S02]  /*0c40*/  LDG.E R101, desc[UR6][R32.64+0x4] ;  /* 0x0000040620657981 */ /* 0x000364000c1e1900 */
[----:B-1----:R-:W1:Y:S01]  /*0c50*/  LDC.64 R32, c[0x0][0x268] ;  /* 0x00009a00ff207b82 */ /* 0x002e620000000a00 */
[----:B------:R-:W-:-:S02]  /*0c60*/  IADD3 R66, R110, 0x400, RZ ;  /* 0x000004006e427810 */ /* 0x000fc40007ffe0ff */
[----:B------:R-:W-:-:S03]  /*0c70*/  IADD3 R64, R110, 0x380, RZ ;  /* 0x000003806e407810 */ /* 0x000fc60007ffe0ff */
[----:B------:R-:W-:-:S04]  /*0c80*/  @P0 IMAD.WIDE.U32 R34, R66, 0x8, R34 ;  /* 0x0000000842220825 */ /* 0x000fc800078e0022 */
[----:B------:R-:W-:-:S04]  /*0c90*/  @P0 IMAD.WIDE.U32 R90, R64, 0x8, R90 ;  /* 0x00000008405a0825 */ /* 0x000fc800078e005a */
[----:B0-----:R-:W-:-:S04]  /*0ca0*/  @!P0 IMAD.WIDE.U32 R34, R66, 0x8, R88 ;  /* 0x0000000842228825 */ /* 0x001fc800078e0058 */
[----:B------:R-:W-:Y:S01]  /*0cb0*/  @!P0 IMAD.WIDE.U32 R90, R64, 0x8, R106 ;  /* 0x00000008405a8825 */ /* 0x000fe200078e006a */
[----:B------:R-:W5:Y:S04]  /*0cc0*/  LDG.E R108, desc[UR6][R34.64+0x4] ;  /* 0x00000406226c7981 */ /* 0x000f68000c1e1900 */
[----:B------:R0:W5:Y:S01]  /*0cd0*/  LDG.E R109, desc[UR6][R34.64] ;  /* 0x00000006226d7981 */ /* 0x000162000c1e1900 */
[----:B-1----:R-:W-:-:S03]  /*0ce0*/  IMAD.WIDE.U32 R88, R110, 0x4, R32 ;  /* 0x000000046e587825 */ /* 0x002fc600078e0020 */
[----:B------:R-:W5:Y:S04]  /*0cf0*/  LDG.E R106, desc[UR6][R90.64+0x4] ;  /* 0x000004065a6a7981 */ /* 0x000f68000c1e1900 */
[----:B------:R1:W5:Y:S01]  /*0d00*/  LDG.E R107, desc[UR6][R90.64] ;  /* 0x000000065a6b7981 */ /* 0x000362000c1e1900 */
[----:B0-----:R-:W-:-:S04]  /*0d10*/  IMAD.WIDE.U32 R34, R111, 0x4, R32 ;  /* 0x000000046f227825 */ /* 0x001fc800078e0020 */
[--C-:B-1----:R-:W-:Y:S02]  /*0d20*/  IMAD.WIDE.U32 R90, R0, 0x4, R32.reuse ;  /* 0x00000004005a7825 */ /* 0x102fe400078e0020 */
[----:B------:R0:W5:Y:S02]  /*0d30*/  LDG.E R0, desc[UR6][R88.64] ;  /* 0x0000000658007981 */ /* 0x000164000c1e1900 */
[--C-:B0-----:R-:W-:Y:S02]  /*0d40*/  IMAD.WIDE.U32 R88, R69, 0x4, R32.reuse ;  /* 0x0000000445587825 */ /* 0x101fe400078e0020 */
[----:B------:R0:W5:Y:S04]  /*0d50*/  LDG.E R69, desc[UR6][R34.64] ;  /* 0x0000000622457981 */ /* 0x000168000c1e1900 */
[----:B------:R-:W5:Y:S01]  /*0d60*/  LDG.E R110, desc[UR6][R88.64] ;  /* 0x00000006586e7981 */ /* 0x000f62000c1e1900 */
[----:B0-----:R-:W-:-:S03]  /*0d70*/  IMAD.WIDE.U32 R34, R87, 0x4, R32 ;  /* 0x0000000457227825 */ /* 0x001fc600078e0020 */
[----:B------:R-:W5:Y:S04]  /*0d80*/  LDG.E R87, desc[UR6][R90.64] ;  /* 0x000000065a577981 */ /* 0x000f68000c1e1900 */
[----:B------:R0:W5:Y:S02]  /*0d90*/  LDG.E R111, desc[UR6][R34.64] ;  /* 0x00000006226f7981 */ /* 0x000164000c1e1900 */
[----:B0-----:R-:W-:-:S06]  /*0da0*/  IMAD.WIDE.U32 R34, R64, 0x4, R32 ;  /* 0x0000000440227825 */ /* 0x001fcc00078e0020 */
[----:B------:R-:W5:Y:S01]  /*0db0*/  LDG.E R34, desc[UR6][R34.64] ;  /* 0x0000000622227981 */ /* 0x000f62000c1e1900 */
[----:B------:R-:W-:-:S04]  /*0dc0*/  IMAD.WIDE.U32 R90, R67, 0x4, R32 ;  /* 0x00000004435a7825 */ /* 0x000fc800078e0020 */
[--C-:B------:R-:W-:Y:S01]  /*0dd0*/  IMAD.WIDE.U32 R88, R65, 0x4, R32.reuse ;  /* 0x0000000441587825 */ /* 0x100fe200078e0020 */
[----:B------:R-:W5:Y:S05]  /*0de0*/  LDG.E R112, desc[UR6][R90.64] ;  /* 0x000000065a707981 */ /* 0x000f6a000c1e1900 */
[----:B------:R-:W5:Y:S01]  /*0df0*/  LDG.E R88, desc[UR6][R88.64] ;  /* 0x0000000658587981 */ /* 0x000f62000c1e1900 */
[----:B------:R-:W-:-:S06]  /*0e00*/  IMAD.WIDE.U32 R32, R66, 0x4, R32 ;  /* 0x0000000442207825 */ /* 0x000fcc00078e0020 */
[----:B------:R0:W5:Y:S01]  /*0e10*/  LDG.E R32, desc[UR6][R32.64] ;  /* 0x0000000620207981 */ /* 0x000162000c1e1900 */
[----:B------:R-:W1:Y:S01]  /*0e20*/  @P0 MUFU.RCP R119, R20 ;  /* 0x0000001400770308 */ /* 0x000e620000001000 */
[----:B------:R-:W-:-:S07]  /*0e30*/  LOP3.LUT P1, RZ, R92, 0xff, RZ, 0xc0, !PT ;  /* 0x000000ff5cff7812 */ /* 0x000fce000782c0ff */
[----:B------:R-:W3:Y:S08]  /*0e40*/  @P0 MUFU.RCP R118, R10 ;  /* 0x0000000a00760308 */ /* 0x000ef00000001000 */
[----:B------:R-:W-:Y:S08]  /*0e50*/  @P0 MUFU.RCP R92, R8 ;  /* 0x00000008005c0308 */ /* 0x000ff00000001000 */
[----:B------:R-:W3:Y:S08]  /*0e60*/  @P0 MUFU.RCP R121, R9 ;  /* 0x0000000900790308 */ /* 0x000ef00000001000 */
[----:B------:R-:W2:Y:S01]  /*0e70*/  @P0 MUFU.RCP R115, R18 ;  /* 0x0000001200730308 */ /* 0x000ea20000001000 */
[----:B----4-:R-:W-:-:S07]  /*0e80*/  @P0 FADD.FTZ R120, -R84, R113 ;  /* 0x0000007154780221 */ /* 0x010fce0000010100 */
[----:B------:R-:W4:Y:S01]  /*0e90*/  @P0 MUFU.RCP R116, R19 ;  /* 0x0000001300740308 */ /* 0x000f220000001000 */
[----:B-1----:R-:W-:Y:S01]  /*0ea0*/  @P0 FMUL.FTZ R120, R120, R119 ;  /* 0x0000007778780220 */ /* 0x002fe20000410000 */
[----:B------:R-:W-:-:S06]  /*0eb0*/  @P0 FADD.FTZ R117, -R29, R114 ;  /* 0x000000721d750221 */ /* 0x000fcc0000010100 */
[----:B0-----:R-:W-:Y:S01]  /*0ec0*/  @P0 MUFU.RCP R33, R17 ;  /* 0x0000001100210308 */ /* 0x001fe20000001000 */
[----:B---3--:R-:W-:Y:S01]  /*0ed0*/  @P0 FMUL.FTZ R89, R117, R118 ;  /* 0x0000007675590220 */ /* 0x008fe20000410000 */
[----:B------:R-:W-:-:S04]  /*0ee0*/  @P0 FADD.FTZ R90, -R28, R104 ;  /* 0x000000681c5a0221 */ /* 0x000fc80000010100 */
[----:B------:R-:W-:Y:S01]  /*0ef0*/  @P0 FMUL.FTZ R90, R90, R121 ;  /* 0x000000795a5a0220 */ /* 0x000fe20000410000 */
[--C-:B--2---:R-:W-:Y:S01]  /*0f00*/  @!P0 FADD.FTZ R35, R104, -R105.reuse ;  /* 0x8000006968238221 */ /* 0x104fe20000010000 */
[--C-:B------:R-:W-:Y:S01]  /*0f10*/  @!P0 FADD.FTZ R113, R113, -R105.reuse ;  /* 0x8000006971718221 */ /* 0x100fe20000010000 */
[----:B------:R-:W0:Y:S01]  /*0f20*/  @P0 MUFU.RCP R104, R7 ;  /* 0x0000000700680308 */ /* 0x000e220000001000 */
[----:B------:R-:W-:Y:S02]  /*0f30*/  @!P0 FADD.FTZ R91, R114, -R105 ;  /* 0x80000069725b8221 */ /* 0x000fe40000010000 */
[C---:B------:R-:W-:Y:S01]  /*0f40*/  @!P0 FMUL.FTZ R120, R68.reuse, R113 ;  /* 0x0000007144788220 */ /* 0x040fe20000410000 */
[----:B------:R-:W-:Y:S01]  /*0f50*/  @P0 FADD.FTZ R113, -R27, R93 ;  /* 0x0000005d1b710221 */ /* 0x000fe20000010100 */
[----:B------:R-:W-:Y:S01]  /*0f60*/  @!P0 FADD.FTZ R93, R93, -R105 ;  /* 0x800000695d5d8221 */ /* 0x000fe20000010000 */
[----:B------:R-:W-:Y:S01]  /*0f70*/  @!P0 FMUL.FTZ R89, R68, R91 ;  /* 0x0000005b44598220 */ /* 0x000fe20000410000 */
[----:B------:R-:W-:Y:S01]  /*0f80*/  @P0 FADD.FTZ R91, -R83, R103 ;  /* 0x00000067535b0221 */ /* 0x000fe20000010100 */
[----:B------:R-:W-:Y:S01]  /*0f90*/  @P0 FMUL.FTZ R92, R113, R92 ;  /* 0x0000005c715c0220 */ /* 0x000fe20000410000 */
[----:B------:R-:W-:Y:S01]  /*0fa0*/  @P0 FADD.FTZ R114, -R82, R94 ;  /* 0x0000005e52720221 */ /* 0x000fe20000010100 */
[----:B------:R-:W-:Y:S01]  /*0fb0*/  @!P0 FADD.FTZ R103, R103, -R105 ;  /* 0x8000006967678221 */ /* 0x000fe20000010000 */
[----:B------:R-:W-:Y:S01]  /*0fc0*/  @!P0 FMUL.FTZ R92, R68, R93 ;  /* 0x0000005d445c8220 */ /* 0x000fe20000410000 */
[----:B------:R-:W1:Y:S01]  /*0fd0*/  @P0 MUFU.RCP R113, R6 ;  /* 0x0000000600710308 */ /* 0x000e620000001000 */
[----:B------:R-:W-:Y:S01]  /*0fe0*/  @P0 FMUL.FTZ R93, R114, R115 ;  /* 0x00000073725d0220 */ /* 0x000fe20000410000 */
[C---:B------:R-:W-:Y:S01]  /*0ff0*/  @!P0 FMUL.FTZ R90, R68.reuse, R35 ;  /* 0x00000023445a8220 */ /* 0x040fe20000410000 */
[----:B----4-:R-:W-:Y:S01]  /*1000*/  @P0 FMUL.FTZ R91, R91, R116 ;  /* 0x000000745b5b0220 */ /* 0x010fe20000410000 */
[----:B------:R-:W-:Y:S01]  /*1010*/  @!P0 FMUL.FTZ R91, R68, R103 ;  /* 0x00000067445b8220 */ /* 0x000fe20000410000 */
[----:B------:R-:W-:-:S03]  /*1020*/  @P0 FADD.FTZ R115, -R26, R95 ;  /* 0x0000005f1a730221 */ /* 0x000fc60000010100 */
[----:B------:R-:W2:Y:S01]  /*1030*/  @P0 MUFU.RCP R35, R16 ;  /* 0x0000001000230308 */ /* 0x000ea20000001000 */
[--C-:B------:R-:W-:Y:S01]  /*1040*/  @!P0 FADD.FTZ R103, R94, -R105.reuse ;  /* 0x800000695e678221 */ /* 0x100fe20000010000 */
[----:B------:R-:W-:Y:S01]  /*1050*/  @!P0 FADD.FTZ R95, R95, -R105 ;  /* 0x800000695f5f8221 */ /* 0x000fe20000010000 */
[----:B0-----:R-:W-:-:S05]  /*1060*/  @P0 FMUL.FTZ R94, R115, R104 ;  /* 0x00000068735e0220 */ /* 0x001fca0000410000 */
[----:B------:R-:W0:Y:S01]  /*1070*/  @P0 MUFU.RCP R104, R5 ;  /* 0x0000000500680308 */ /* 0x000e220000001000 */
[----:B-----5:R-:W-:Y:S01]  /*1080*/  @P0 FADD.FTZ R114, -R81, R96 ;  /* 0x0000006051720221 */ /* 0x020fe20000010100 */
[C---:B------:R-:W-:Y:S01]  /*1090*/  @!P0 FMUL.FTZ R94, R68.reuse, R95 ;  /* 0x0000005f445e8220 */ /* 0x040fe20000410000 */
[----:B------:R-:W-:Y:S02]  /*10a0*/  @!P0 FMUL.FTZ R93, R68, R103 ;  /* 0x00000067445d8220 */ /* 0x000fe40000410000 */
[----:B------:R-:W-:Y:S01]  /*10b0*/  @P0 FMUL.FTZ R95, R114, R33 ;  /* 0x00000021725f0220 */ /* 0x000fe20000410000 */
[----:B------:R-:W-:Y:S02]  /*10c0*/  @!P0 FADD.FTZ R33, R96, -R105 ;  /* 0x8000006960218221 */ /* 0x000fe40000010000 */
[----:B------:R-:W3:Y:S01]  /*10d0*/  @P0 MUFU.RCP R103, R15 ;  /* 0x0000000f00670308 */ /* 0x000ee20000001000 */
[----:B------:R-:W-:Y:S01]  /*10e0*/  @P0 FADD.FTZ R96, -R25, R97 ;  /* 0x0000006119600221 */ /* 0x000fe20000010100 */
[----:B------:R-:W-:Y:S01]  /*10f0*/  @!P0 FADD.FTZ R97, R97, -R105 ;  /* 0x8000006961618221 */ /* 0x000fe20000010000 */
[----:B------:R-:W-:-:S02]  /*1100*/  @!P0 FMUL.FTZ R95, R68, R33 ;  /* 0x00000021445f8220 */ /* 0x000fc40000410000 */
[----:B-1----:R-:W-:Y:S01]  /*1110*/  @P0 FMUL.FTZ R96, R96, R113 ;  /* 0x0000007160600220 */ /* 0x002fe20000410000 */
[----:B------:R-:W-:Y:S02]  /*1120*/  @!P0 FMUL.FTZ R96, R68, R97 ;  /* 0x0000006144608220 */ /* 0x000fe40000410000 */
[----:B------:R-:W1:Y:S01]  /*1130*/  @P0 MUFU.RCP R113, R4 ;  /* 0x0000000400710308 */ /* 0x000e620000001000 */
[----:B------:R-:W-:-:S07]  /*1140*/  @P0 FADD.FTZ R114, -R80, R98 ;  /* 0x0000006250720221 */ /* 0x000fce0000010100 */
[----:B------:R-:W4:Y:S01]  /*1150*/  @P0 MUFU.RCP R33, R14 ;  /* 0x0000000e00210308 */ /* 0x000f220000001000 */
[----:B--2---:R-:W-:Y:S01]  /*1160*/  @P0 FMUL.FTZ R97, R114, R35 ;  /* 0x0000002372610220 */ /* 0x004fe20000410000 */
[----:B------:R-:W-:Y:S01]  /*1170*/  @!P0 FADD.FTZ R35, R98, -R105 ;  /* 0x8000006962238221 */ /* 0x000fe20000010000 */
[----:B------:R-:W-:Y:S01]  /*1180*/  @P0 FADD.FTZ R115, -R24, R99 ;  /* 0x0000006318730221 */ /* 0x000fe20000010100 */
[----:B------:R-:W-:Y:S02]  /*1190*/  @!P0 FADD.FTZ R99, R99, -R105 ;  /* 0x8000006963638221 */ /* 0x000fe40000010000 */
[C---:B------:R-:W-:Y:S01]  /*11a0*/  @!P0 FMUL.FTZ R97, R68.reuse, R35 ;  /* 0x0000002344618220 */ /* 0x040fe20000410000 */
[----:B0-----:R-:W-:Y:S01]  /*11b0*/  @P0 FMUL.FTZ R98, R115, R104 ;  /* 0x0000006873620220 */ /* 0x001fe20000410000 */
[----:B------:R-:W0:Y:S01]  /*11c0*/  @P0 MUFU.RCP R35, R13 ;  /* 0x0000000d00230308 */ /* 0x000e220000001000 */
[----:B------:R-:W-:Y:S01]  /*11d0*/  @!P0 FMUL.FTZ R98, R68, R99 ;  /* 0x0000006344628220 */ /* 0x000fe20000410000 */
[----:B------:R-:W-:-:S06]  /*11e0*/  @P0 FADD.FTZ R104, -R79, R100 ;  /* 0x000000644f680221 */ /* 0x000fcc0000010100 */
[----:B------:R-:W2:Y:S01]  /*11f0*/  @P0 MUFU.RCP R116, R2 ;  /* 0x0000000200740308 */ /* 0x000ea20000001000 */
[----:B---3--:R-:W-:Y:S01]  /*1200*/  @P0 FMUL.FTZ R99, R104, R103 ;  /* 0x0000006768630220 */ /* 0x008fe20000410000 */
[----:B------:R-:W-:Y:S01]  /*1210*/  @!P0 FADD.FTZ R103, R100, -R105 ;  /* 0x8000006964678221 */ /* 0x000fe20000010000 */
[----:B------:R-:W-:Y:S01]  /*1220*/  @P0 FADD.FTZ R104, -R78, R102 ;  /* 0x000000664e680221 */ /* 0x000fe20000010100 */
[----:B------:R-:W-:Y:S01]  /*1230*/  @P0 FADD.FTZ R100, -R23, R101 ;  /* 0x0000006517640221 */ /* 0x000fe20000010100 */
[----:B------:R-:W-:-:S03]  /*1240*/  @!P0 FADD.FTZ R101, R101, -R105 ;  /* 0x8000006965658221 */ /* 0x000fc60000010000 */
[----:B------:R-:W3:Y:S01]  /*1250*/  @P0 MUFU.RCP R114, R12 ;  /* 0x0000000c00720308 */ /* 0x000ee20000001000 */
[----:B-1----:R-:W-:Y:S01]  /*1260*/  @P0 FMUL.FTZ R100, R100, R113 ;  /* 0x0000007164640220 */ /* 0x002fe20000410000 */
[----:B------:R-:W-:Y:S01]  /*1270*/  @!P0 FMUL.FTZ R100, R68, R101 ;  /* 0x0000006544648220 */ /* 0x000fe20000410000 */
[----:B----4-:R-:W-:Y:S01]  /*1280*/  @P0 FMUL.FTZ R101, R104, R33 ;  /* 0x0000002168650220 */ /* 0x010fe20000410000 */
[----:B------:R-:W-:Y:S01]  /*1290*/  @!P0 FADD.FTZ R33, R102, -R105 ;  /* 0x8000006966218221 */ /* 0x000fe20000010000 */
[----:B------:R-:W-:-:S03]  /*12a0*/  @!P0 FMUL.FTZ R99, R68, R103 ;  /* 0x0000006744638220 */ /* 0x000fc60000410000 */
[----:B------:R-:W-:Y:S01]  /*12b0*/  @!P0 FMUL.FTZ R101, R68, R33 ;  /* 0x0000002144658220 */ /* 0x000fe20000410000 */
[----:B------:R-:W1:Y:S01]  /*12c0*/  @P0 MUFU.RCP R115, R3 ;  /* 0x0000000300730308 */ /* 0x000e620000001000 */
[----:B------:R-:W-:Y:S01]  /*12d0*/  @P0 FADD.FTZ R33, -R21, R108 ;  /* 0x0000006c15210221 */ /* 0x000fe20000010100 */
[----:B------:R-:W-:Y:S01]  /*12e0*/  @!P0 FADD.FTZ R113, R108, -R105 ;  /* 0x800000696c718221 */ /* 0x000fe20000010000 */
[----:B------:R-:W-:-:S04]  /*12f0*/  @P0 FADD.FTZ R104, -R77, R107 ;  /* 0x0000006b4d680221 */ /* 0x000fc80000010100 */
[----:B0-----:R-:W-:Y:S01]  /*1300*/  @P0 FMUL.FTZ R103, R104, R35 ;  /* 0x0000002368670220 */ /* 0x001fe20000410000 */
[----:B------:R-:W-:Y:S01]  /*1310*/  @P0 FADD.FTZ R35, -R76, R109 ;  /* 0x0000006d4c230221 */ /* 0x000fe20000010100 */
[----:B--2---:R-:W-:Y:S01]  /*1320*/  @P0 FMUL.FTZ R104, R33, R116 ;  /* 0x0000007421680220 */ /* 0x004fe20000410000 */
[--C-:B------:R-:W-:Y:S01]  /*1330*/  @!P0 FADD.FTZ R33, R106, -R105.reuse ;  /* 0x800000696a218221 */ /* 0x100fe20000010000 */
[--C-:B------:R-:W-:Y:S01]  /*1340*/  @!P0 FADD.FTZ R107, R107, -R105.reuse ;  /* 0x800000696b6b8221 */ /* 0x100fe20000010000 */
[----:B------:R-:W-:Y:S01]  /*1350*/  @!P0 FADD.FTZ R109, R109, -R105 ;  /* 0x800000696d6d8221 */ /* 0x000fe20000010000 */
[C---:B------:R-:W-:Y:S02]  /*1360*/  PRMT R119, R0.reuse, 0x7632, R119 ;  /* 0x0000763200777816 */ /* 0x040fe40000000077 */
[----:B------:R-:W-:Y:S01]  /*1370*/  SHF.L.U32 R0, R0, 0x10, RZ ;  /* 0x0000001000007819 */ /* 0x000fe200000006ff */
[----:B---3--:R-:W-:Y:S01]  /*1380*/  @P0 FMUL.FTZ R105, R35, R114 ;  /* 0x0000007223690220 */ /* 0x008fe20000410000 */
[----:B------:R-:W-:Y:S01]  /*1390*/  @P0 FADD.FTZ R102, -R22, R106 ;  /* 0x0000006a16660221 */ /* 0x000fe20000010100 */
[----:B------:R-:W-:Y:S01]  /*13a0*/  @!P0 FMUL.FTZ R104, R68, R113 ;  /* 0x0000007144688220 */ /* 0x000fe20000410000 */
[----:B------:R-:W-:Y:S01]  /*13b0*/  SHF.L.U32 R119, R119, 0x10, RZ ;  /* 0x0000001077777819 */ /* 0x000fe200000006ff */
[C---:B------:R-:W-:Y:S01]  /*13c0*/  FADD.FTZ R53, R0.reuse, R53 ;  /* 0x0000003500357221 */ /* 0x040fe20000010000 */
[----:B------:R-:W-:Y:S01]  /*13d0*/  FFMA.FTZ R31, R0, R120, R31 ;  /* 0x00000078001f7223 */ /* 0x000fe2000001001f */
[----:B------:R-:W-:Y:S01]  /*13e0*/  FMUL.FTZ R0, R20, R0 ;  /* 0x0000000014007220 */ /* 0x000fe20000410000 */
[----:B------:R-:W-:-:S02]  /*13f0*/  PRMT R113, R69, 0x7632, R113 ;  /* 0x0000763245717816 */ /* 0x000fc40000000071 */
[----:B------:R-:W-:Y:S02]  /*1400*/  SHF.L.U32 R106, R69, 0x10, RZ ;  /* 0x00000010456a7819 */ /* 0x000fe400000006ff */
[C---:B------:R-:W-:Y:S02]  /*1410*/  PRMT R35, R110.reuse, 0x7632, R35 ;  /* 0x000076326e237816 */ /* 0x040fe40000000023 */
[----:B------:R-:W-:Y:S01]  /*1420*/  SHF.L.U32 R108, R110, 0x10, RZ ;  /* 0x000000106e6c7819 */ /* 0x000fe200000006ff */
[----:B------:R-:W-:Y:S01]  /*1430*/  @!P0 FMUL.FTZ R105, R68, R109 ;  /* 0x0000006d44698220 */ /* 0x000fe20000410000 */
[----:B------:R-:W-:-:S05]  /*1440*/  SHF.L.U32 R110, R111, 0x10, RZ ;  /* 0x000000106f6e7819 */ /* 0x000fca00000006ff */
[C---:B------:R-:W-:Y:S01]  /*1450*/  FADD.FTZ R61, R110.reuse, R61 ;  /* 0x0000003d6e3d7221 */ /* 0x040fe20000010000 */
[----:B------:R-:W-:Y:S01]  /*1460*/  FFMA.FTZ R43, R110, R97, R43 ;  /* 0x000000616e2b7223 */ /* 0x000fe2000001002b */
[----:B------:R-:W-:Y:S01]  /*1470*/  FMUL.FTZ R109, R16, R110 ;  /* 0x0000006e106d7220 */ /* 0x000fe20000410000 */
[----:B------:R-:W-:Y:S01]  /*1480*/  FMUL.FTZ R110, R10, R119 ;  /* 0x000000770a6e7220 */ /* 0x000fe20000410000 */
[----:B------:R-:W-:-:S04]  /*1490*/  PRMT R69, R34, 0x7632, R69 ;  /* 0x0000763222457816 */ /* 0x000fc80000000045 */
[----:B------:R-:W-:Y:S01]  /*14a0*/  SHF.L.U32 R121, R69, 0x10, RZ ;  /* 0x0000001045797819 */ /* 0x000fe200000006ff */
[----:B------:R-:W-:Y:S01]  /*14b0*/  FADD.FTZ R69, RZ, R0 ;  /* 0x00000000ff457221 */ /* 0x000fe20000010000 */
[----:B-1----:R-:W-:Y:S01]  /*14c0*/  @P0 FMUL.FTZ R102, R102, R115 ;  /* 0x0000007366660220 */ /* 0x002fe20000410000 */
[----:B------:R-:W-:Y:S02]  /*14d0*/  PRMT R117, R111, 0x7632, R117 ;  /* 0x000076326f757816 */ /* 0x000fe40000000075 */
[----:B------:R-:W-:Y:S01]  /*14e0*/  FADD.FTZ R123, R69, R110 ;  /* 0x0000006e457b7221 */ /* 0x000fe20000010000 */
[C---:B------:R-:W-:Y:S01]  /*14f0*/  PRMT R115, R87.reuse, 0x7632, R115 ;  /* 0x0000763257737816 */ /* 0x040fe20000000073 */
[----:B------:R-:W-:Y:S01]  /*1500*/  FFMA.FTZ R69, R0, R120, RZ ;  /* 0x0000007800457223 */ /* 0x000fe200000100ff */
[----:B------:R-:W-:Y:S02]  /*1510*/  SHF.L.U32 R114, R87, 0x10, RZ ;  /* 0x0000001057727819 */ /* 0x000fe400000006ff */
[----:B------:R-:W-:-:S02]  /*1520*/  PRMT R111, R112, 0x7632, R111 ;  /* 0x00007632706f7816 */ /* 0x000fc4000000006f */
[----:B------:R-:W-:Y:S02]  /*1530*/  SHF.L.U32 R112, R112, 0x10, RZ ;  /* 0x0000001070707819 */ /* 0x000fe400000006ff */
[----:B------:R-:W-:Y:S01]  /*1540*/  PRMT R87, R88, 0x7632, R87 ;  /* 0x0000763258577816 */ /* 0x000fe20000000057 */
[----:B------:R-:W-:Y:S01]  /*1550*/  @!P0 FMUL.FTZ R103, R68, R107 ;  /* 0x0000006b44678220 */ /* 0x000fe20000410000 */
[----:B------:R-:W-:Y:S01]  /*1560*/  SHF.L.U32 R88, R88, 0x10, RZ ;  /* 0x0000001058587819 */ /* 0x000fe200000006ff */
[----:B------:R-:W-:Y:S01]  /*1570*/  FADD.FTZ R55, R106, R55 ;  /* 0x000000376a377221 */ /* 0x000fe20000010000 */
[----:B------:R-:W-:Y:S01]  /*1580*/  SHF.L.U32 R34, R34, 0x10, RZ ;  /* 0x0000001022227819 */ /* 0x000fe200000006ff */
[----:B------:R-:W-:Y:S01]  /*1590*/  FFMA.FTZ R37, R106, R91, R37 ;  /* 0x0000005b6a257223 */ /* 0x000fe20000010025 */
[----:B------:R-:W-:Y:S01]  /*15a0*/  SHF.L.U32 R113, R113, 0x10, RZ ;  /* 0x0000001071717819 */ /* 0x000fe200000006ff */
[----:B------:R-:W-:Y:S01]  /*15b0*/  FMUL.FTZ R106, R19, R106 ;  /* 0x0000006a136a7220 */ /* 0x000fe20000410000 */
[C---:B------:R-:W-:Y:S01]  /*15c0*/  FADD.FTZ R52, R119.reuse, R52 ;  /* 0x0000003477347221 */ /* 0x040fe20000010000 */
[-C--:B------:R-:W-:Y:S01]  /*15d0*/  FFMA.FTZ R30, R119, R89.reuse, R30 ;  /* 0x00000059771e7223 */ /* 0x080fe2000001001e */
        /* <DEDUP_REMOVED lines=12> */
[C---:B------:R-:W-:Y:S01]  /*16a0*/  FADD.FTZ R54, R113.reuse, R54 ;  /* 0x0000003671367221 */ /* 0x040fe20000010000 */
[----:B------:R-:W-:Y:S01]  /*16b0*/  FFMA.FTZ R36, R113, R90, R36 ;  /* 0x0000005a71247223 */ /* 0x000fe20000010024 */
        /* <DEDUP_REMOVED lines=34> */
[----:B------:R-:W-:Y:S01]  /*18e0*/  @!P0 FMUL.FTZ R102, R68, R33 ;  /* 0x0000002144668220 */ /* 0x000fe20000410000 */
[----:B------:R-:W-:Y:S01]  /*18f0*/  FMUL.FTZ R118, R5, R119 ;  /* 0x0000007705767220 */ /* 0x000fe20000410000 */
[----:B------:R-:W-:Y:S01]  /*1900*/  FADD.FTZ R35, R34, R111 ;  /* 0x0000006f22237221 */ /* 0x000fe20000010000 */
[----:B------:R-:W-:Y:S01]  /*1910*/  FFMA.FTZ R123, R111, R99, R88 ;  /* 0x000000636f7b7223 */ /* 0x000fe20000010058 */
[C---:B------:R-:W-:Y:S02]  /*1920*/  PRMT R33, R32.reuse, 0x7632, R33 ;  /* 0x0000763220217816 */ /* 0x040fe40000000021 */
[----:B------:R-:W-:Y:S01]  /*1930*/  SHF.L.U32 R32, R32, 0x10, RZ ;  /* 0x0000001020207819 */ /* 0x000fe200000006ff */
[----:B------:R-:W-:Y:S01]  /*1940*/  FADD.FTZ R35, R35, R118 ;  /* 0x0000007623237221 */ /* 0x000fe20000010000 */
[----:B------:R-:W-:Y:S01]  /*1950*/  SHF.L.U32 R87, R87, 0x10, RZ ;  /* 0x0000001057577819 */ /* 0x000fe200000006ff */
[-C--:B------:R-:W-:Y:S01]  /*1960*/  FFMA.FTZ R123, R118, R98.reuse, R123 ;  /* 0x00000062767b7223 */ /* 0x080fe2000001007b */
        /* <DEDUP_REMOVED lines=19> */
[----:B------:R-:W-:Y:S01]  /*1aa0*/  SHF.R.U32.HI R35, RZ, 0x5, R86 ;  /* 0x00000005ff237819 */ /* 0x000fe20000011656 */
[----:B------:R-:W-:Y:S01]  /*1ab0*/  FFMA.FTZ R122, R87, R102, R34 ;  /* 0x00000066577a7223 */ /* 0x000fe20000010022 */
[----:B------:R-:W-:Y:S01]  /*1ac0*/  UMOV UR4, 0xffffffff ;  /* 0xffffffff00047882 */ /* 0x000fe20000000000 */
[----:B------:R-:W-:Y:S01]  /*1ad0*/  FMUL.FTZ R88, R2, R33 ;  /* 0x0000002102587220 */ /* 0x000fe20000410000 */
[----:B------:R-:W-:Y:S01]  /*1ae0*/  FADD.FTZ R125, R32, R69 ;  /* 0x00000045207d7221 */ /* 0x000fe20000010000 */
[----:B------:R-:W-:Y:S01]  /*1af0*/  LOP3.LUT R34, R35, 0x7fffffc, RZ, 0xc0, !PT ;  /* 0x07fffffc23227812 */ /* 0x000fe200078ec0ff */
        /* <DEDUP_REMOVED lines=26> */
.L_x_4416:
[----:B01----:R-:W-:Y:S01]  /*1ca0*/  FADD.FTZ R33, R33, R122 ;  /* 0x0000007a21217221 */ /* 0x003fe20000010000 */
[----:B------:R-:W-:Y:S01]  /*1cb0*/  FADD.FTZ R32, R32, R121 ;  /* 0x0000007920207221 */ /* 0x000fe20000010000 */
[----:B------:R-:W0:Y:S01]  /*1cc0*/  @!P2 S2R R122, SR_CgaCtaId ;  /* 0x00000000007aa919 */ /* 0x000e220000008800 */
[----:B------:R-:W-:Y:S01]  /*1cd0*/  @!P2 MOV R121, 0x400 ;  /* 0x000004000079a802 */ /* 0x000fe20000000f00 */
[----:B------:R-:W-:Y:S05]  /*1ce0*/  WARPSYNC.ALL ;  /* 0x0000000000007948 */ /* 0x000fea0003800000 */
[----:B------:R-:W-:Y:S02]  /*1cf0*/  @!P2 LOP3.LUT R35, R35, 0x3, RZ, 0xc0, !PT ;  /* 0x000000032323a812 */ /* 0x000fe400078ec0ff */
[----:B0-----:R-:W-:-:S02]  /*1d00*/  @!P2 LEA R11, R122, R121, 0x18 ;  /* 0x000000797a0ba211 */ /* 0x001fc400078ec0ff */
        /* <DEDUP_REMOVED lines=15> */
[----:B------:R-:W-:Y:S01]  /*1e00*/  FMUL.FTZ R32, R32, 0.00043402778101153671741 ;  /* 0x39e38e3920207820 */ /* 0x000fe20000410000 */
[----:B------:R-:W-:-:S04]  /*1e10*/  FMUL.FTZ R33, R33, 0.00043402778101153671741 ;  /* 0x39e38e3921217820 */ /* 0x000fc80000410000 */
        /* <DEDUP_REMOVED lines=22> */
[----:B------:R-:W-:Y:S01]  /*1f80*/  LOP3.LUT R0, R86, 0x7f, RZ, 0xc0, !PT ;  /* 0x0000007f56007812 */ /* 0x000fe200078ec0ff */
[----:B------:R-:W-:Y:S01]  /*1f90*/  FADD.FTZ R33, R110, -R89 ;  /* 0x800000596e217221 */ /* 0x000fe20000010000 */
[----:B------:R-:W-:Y:S01]  /*1fa0*/  FADD.FTZ R96, R117, -R96 ;  /* 0x8000006075607221 */ /* 0x000fe20000010000 */
[----:B------:R-:W-:Y:S01]  /*1fb0*/  FMUL.FTZ R32, R68, R32 ;  /* 0x0000002044207220 */ /* 0x000fe20000410000 */
[----:B------:R-:W-:Y:S01]  /*1fc0*/  FADD.FTZ R99, R111, -R99 ;  /* 0x800000636f637221 */ /* 0x000fe20000010000 */
[----:B------:R-:W-:-:S02]  /*1fd0*/  IMAD R0, R85, 0x480, R0 ;  /* 0x0000048055007824 */ /* 0x000fc400078e0200 */
[----:B------:R-:W-:Y:S01]  /*1fe0*/  FMUL.FTZ R33, R68, R33 ;  /* 0x0000002144217220 */ /* 0x000fe20000410000 */
[----:B------:R-:W-:Y:S01]  /*1ff0*/  FADD.FTZ R97, R109, -R97 ;  /* 0x800000616d617221 */ /* 0x000fe20000010000 */
[----:B------:R-:W-:Y:S01]  /*2000*/  FADD.FTZ R107, R107, -R93 ;  /* 0x8000005d6b6b7221 */ /* 0x000fe20000010000 */
[----:B------:R-:W-:Y:S01]  /*2010*/  FADD.FTZ R115, R115, -R92 ;  /* 0x8000005c73737221 */ /* 0x000fe20000010000 */
[C---:B------:R-:W-:Y:S01]  /*2020*/  LEA R34, P2, R0.reuse, UR8, 0x3 ;  /* 0x0000000800227c11 */ /* 0x040fe2000f8418ff */
[----:B------:R-:W-:Y:S01]  /*2030*/  FADD.FTZ R102, R87, -R102 ;  /* 0x8000006657667221 */ /* 0x000fe20000010000 */
[----:B------:R-:W-:Y:S01]  /*2040*/  IADD3 R117, R0, 0x80, RZ ;  /* 0x0000008000757810 */ /* 0x000fe20007ffe0ff */
[----:B------:R-:W-:Y:S01]  /*2050*/  FADD.FTZ R95, R108, -R95 ;  /* 0x8000005f6c5f7221 */ /* 0x000fe20000010000 */
[----:B------:R-:W-:Y:S01]  /*2060*/  LEA.HI.X R35, R0, UR9, RZ, 0x3, P2 ;  /* 0x0000000900237c11 */ /* 0x000fe200090f1cff */
[----:B------:R-:W-:Y:S01]  /*2070*/  FADD.FTZ R94, R116, -R94 ;  /* 0x8000005e745e7221 */ /* 0x000fe20000010000 */
[C---:B------:R-:W-:Y:S01]  /*2080*/  IADD3 R111, R0.reuse, 0x100, RZ ;  /* 0x00000100006f7810 */ /* 0x040fe20007ffe0ff */
[----:B------:R-:W-:Y:S01]  /*2090*/  FADD.FTZ R87, R69, -R105 ;  /* 0x8000006945577221 */ /* 0x000fe20000010000 */
[----:B------:R-:W-:Y:S01]  /*20a0*/  IADD3 R109, R0, 0x180, RZ ;  /* 0x00000180006d7810 */ /* 0x000fe20007ffe0ff */
[----:B------:R-:W-:Y:S01]  /*20b0*/  FADD.FTZ R69, R88, -R104 ;  /* 0x8000006858457221 */ /* 0x000fe20000010000 */
[----:B------:R1:W-:Y:S01]  /*20c0*/  STG.E.64 desc[UR6][R34.64], R32 ;  /* 0x0000002022007986 */ /* 0x0003e2000c101b06 */
[----:B0-----:R-:W-:Y:S01]  /*20d0*/  IMAD.WIDE.U32 R88, R67, 0x8, R90 ;  /* 0x0000000843587825 */ /* 0x001fe200078e005a */
[----:B------:R-:W-:-:S03]  /*20e0*/  IADD3 R67, R0, 0x200, RZ ;  /* 0x0000020000437810 */ /* 0x000fc60007ffe0ff */
[----:B------:R-:W-:Y:S01]  /*20f0*/  FADD.FTZ R98, R118, -R98 ;  /* 0x8000006276627221 */ /* 0x000fe20000010000 */
[----:B------:R-:W-:Y:S01]  /*2100*/  FADD.FTZ R101, R112, -R101 ;  /* 0x8000006570657221 */ /* 0x000fe20000010000 */
[----:B------:R-:W-:-:S04]  /*2110*/  IMAD.WIDE.U32 R116, R117, 0x8, R90 ;  /* 0x0000000875747825 */ /* 0x000fc800078e005a */
[----:B------:R-:W-:Y:S01]  /*2120*/  FADD.FTZ R100, R119, -R100 ;  /* 0x8000006477647221 */ /* 0x000fe20000010000 */
[----:B------:R-:W-:Y:S01]  /*2130*/  FADD.FTZ R103, R114, -R103 ;  /* 0x8000006772677221 */ /* 0x000fe20000010000 */
[----:B------:R-:W-:Y:S01]  /*2140*/  FMUL.FTZ R69, R68, R69 ;  /* 0x0000004544457220 */ /* 0x000fe20000410000 */
[----:B------:R-:W-:-:S04]  /*2150*/  IMAD.WIDE.U32 R92, R65, 0x8, R90 ;  /* 0x00000008415c7825 */ /* 0x000fc800078e005a */
[----:B------:R-:W-:Y:S01]  /*2160*/  FMUL.FTZ R65, R68, R94 ;  /* 0x0000005e44417220 */ /* 0x000fe20000410000 */
[----:B------:R-:W-:Y:S01]  /*2170*/  IADD3 R85, R85, UR10, RZ ;  /* 0x0000000a55557c10 */ /* 0x000fe2000fffe0ff */
[----:B------:R-:W-:-:S04]  /*2180*/  IMAD.WIDE.U32 R104, R64, 0x8, R90 ;  /* 0x0000000840687825 */ /* 0x000fc800078e005a */
[C---:B-1----:R-:W-:Y:S01]  /*2190*/  FMUL.FTZ R33, R68.reuse, R113 ;  /* 0x0000007144217220 */ /* 0x042fe20000410000 */
[C---:B------:R-:W-:Y:S01]  /*21a0*/  FMUL.FTZ R32, R68.reuse, R106 ;  /* 0x0000006a44207220 */ /* 0x040fe20000410000 */
[----:B------:R-:W-:Y:S01]  /*21b0*/  FMUL.FTZ R35, R68, R115 ;  /* 0x0000007344237220 */ /* 0x000fe20000410000 */
[----:B------:R-:W-:-:S04]  /*21c0*/  IMAD.WIDE.U32 R110, R111, 0x8, R90 ;  /* 0x000000086f6e7825 */ /* 0x000fc800078e005a */
[C---:B------:R-:W-:Y:S01]  /*21d0*/  FMUL.FTZ R34, R68.reuse, R107 ;  /* 0x0000006b44227220 */ /* 0x040fe20000410000 */
[----:B------:R-:W-:Y:S01]  /*21e0*/  FMUL.FTZ R64, R68, R95 ;  /* 0x0000005f44407220 */ /* 0x000fe20000410000 */
[----:B------:R0:W-:Y:S01]  /*21f0*/  STG.E.64 desc[UR6][R116.64], R32 ;  /* 0x0000002074007986 */ /* 0x0001e2000c101b06 */
[--C-:B------:R-:W-:Y:S01]  /*2200*/  IMAD.WIDE.U32 R108, R109, 0x8, R90.reuse ;  /* 0x000000086d6c7825 */ /* 0x100fe200078e005a */
[----:B------:R-:W-:Y:S02]  /*2210*/  ISETP.GE.AND P2, PT, R85, UR11, PT ;  /* 0x0000000b55007c0c */ /* 0x000fe4000bf46270 */
[----:B------:R1:W-:Y:S01]  /*2220*/  STG.E.64 desc[UR6][R110.64], R34 ;  /* 0x000000226e007986 */ /* 0x0003e2000c101b06 */
[----:B------:R-:W-:-:S04]  /*2230*/  IMAD.WIDE.U32 R94, R66, 0x8, R90 ;  /* 0x00000008425e7825 */ /* 0x000fc800078e005a */
[----:B------:R-:W-:Y:S01]  /*2240*/  FMUL.FTZ R66, R68, R103 ;  /* 0x0000006744427220 */ /* 0x000fe20000410000 */
[----:B------:R-:W-:Y:S01]  /*2250*/  SEL R0, RZ, 0x1, P1 ;  /* 0x00000001ff007807 */ /* 0x000fe20000800000 */
[----:B------:R2:W-:Y:S01]  /*2260*/  STG.E.64 desc[UR6][R108.64], R64 ;  /* 0x000000406c007986 */ /* 0x0005e2000c101b06 */
[----:B------:R-:W-:-:S04]  /*2270*/  IMAD.WIDE.U32 R90, R67, 0x8, R90 ;  /* 0x00000008435a7825 */ /* 0x000fc800078e005a */
[C---:B------:R-:W-:Y:S01]  /*2280*/  FMUL.FTZ R67, R68.reuse, R102 ;  /* 0x0000006644437220 */ /* 0x040fe20000410000 */
[C---:B0-----:R-:W-:Y:S01]  /*2290*/  FMUL.FTZ R33, R68.reuse, R96 ;  /* 0x0000006044217220 */ /* 0x041fe20000410000 */
[C---:B------:R-:W-:Y:S01]  /*22a0*/  FMUL.FTZ R32, R68.reuse, R97 ;  /* 0x0000006144207220 */ /* 0x040fe20000410000 */
[C---:B-1----:R-:W-:Y:S01]  /*22b0*/  FMUL.FTZ R35, R68.reuse, R98 ;  /* 0x0000006244237220 */ /* 0x042fe20000410000 */
[----:B------:R-:W-:-:S03]  /*22c0*/  FMUL.FTZ R34, R68, R99 ;  /* 0x0000006344227220 */ /* 0x000fc60000410000 */
[----:B------:R-:W-:Y:S01]  /*22d0*/  STG.E.64 desc[UR6][R90.64], R32 ;  /* 0x000000205a007986 */ /* 0x000fe2000c101b06 */
[C---:B--2---:R-:W-:Y:S01]  /*22e0*/  FMUL.FTZ R65, R68.reuse, R100 ;  /* 0x0000006444417220 */ /* 0x044fe20000410000 */
[C---:B------:R-:W-:Y:S01]  /*22f0*/  FMUL.FTZ R64, R68.reuse, R101 ;  /* 0x0000006544407220 */ /* 0x040fe20000410000 */
[----:B------:R-:W-:Y:S01]  /*2300*/  FMUL.FTZ R68, R68, R87 ;  /* 0x0000005744447220 */ /* 0x000fe20000410000 */
[----:B------:R-:W-:Y:S04]  /*2310*/  STG.E.64 desc[UR6][R88.64], R34 ;  /* 0x0000002258007986 */ /* 0x000fe8000c101b06 */
[----:B------:R0:W-:Y:S04]  /*2320*/  STG.E.64 desc[UR6][R92.64], R64 ;  /* 0x000000405c007986 */ /* 0x0001e8000c101b06 */
[----:B------:R1:W-:Y:S04]  /*2330*/  STG.E.64 desc[UR6][R104.64], R66 ;  /* 0x0000004268007986 */ /* 0x0003e8000c101b06 */
[----:B------:R1:W-:Y:S01]  /*2340*/  STG.E.64 desc[UR6][R94.64], R68 ;  /* 0x000000445e007986 */ /* 0x0003e2000c101b06 */
[----:B0-----:R-:W-:Y:S01]  /*2350*/  PRMT R92, R0, 0x7610, R92 ;  /* 0x00007610005c7816 */ /* 0x001fe2000000005c */
[----:B------:R-:W-:Y:S06]  /*2360*/  @!P2 BRA `(.L_x_4405) ;  /* 0xffffffe4003ca947 */ /* 0x000fec000383ffff */
        /* <DEDUP_REMOVED lines=36> */
.L_x_4403:
[----:B------:R-:W0:Y:S01]  /*25b0*/  S2UR UR4, SR_CTAID.X ;  /* 0x00000000000479c3 */ /* 0x000e220000002500 */
[----:B------:R-:W-:-:S07]  /*25c0*/  LOP3.LUT R41, R86, 0x7f, RZ, 0xc0, !PT ;  /* 0x0000007f56297812 */ /* 0x000fce00078ec0ff */
[----:B-1----:R-:W1:Y:S08]  /*25d0*/  LDC.64 R66, c[0x0][0x270] ;  /* 0x00009c00ff427b82 */ /* 0x002e700000000a00 */
[----:B------:R-:W2:Y:S01]  /*25e0*/  LDC.64 R68, c[0x0][0x278] ;  /* 0x00009e00ff447b82 */ /* 0x000ea20000000a00 */
[----:B0-----:R-:W-:-:S05]  /*25f0*/  LEA.HI R86, R86, UR4, RZ, 0x19 ;  /* 0x0000000456567c11 */ /* 0x001fca000f8fc8ff */
[----:B------:R-:W-:-:S04]  /*2600*/  IMAD R41, R86, 0x480, R41 ;  /* 0x0000048056297824 */ /* 0x000fc800078e0229 */
[C-C-:B-1----:R-:W-:Y:S01]  /*2610*/  IMAD.WIDE.U32 R38, R41.reuse, 0x8, R66.reuse ;  /* 0x0000000829267825 */ /* 0x142fe200078e0042 */
[C---:B------:R-:W-:Y:S02]  /*2620*/  IADD3 R49, R41.reuse, 0x80, RZ ;  /* 0x0000008029317810 */ /* 0x040fe40007ffe0ff */
[C---:B------:R-:W-:Y:S02]  /*2630*/  IADD3 R53, R41.reuse, 0x100, RZ ;  /* 0x0000010029357810 */ /* 0x040fe40007ffe0ff */
[C---:B------:R-:W-:Y:S01]  /*2640*/  IADD3 R57, R41.reuse, 0x180, RZ ;  /* 0x0000018029397810 */ /* 0x040fe20007ffe0ff */
[----:B------:R0:W-:Y:S01]  /*2650*/  STG.E.64 desc[UR6][R38.64], R28 ;  /* 0x0000001c26007986 */ /* 0x0001e2000c101b06 */
[----:B------:R-:W-:Y:S01]  /*2660*/  IADD3 R61, R41, 0x200, RZ ;  /* 0x00000200293d7810 */ /* 0x000fe20007ffe0ff */
[--C-:B------:R-:W-:Y:S01]  /*2670*/  IMAD.WIDE.U32 R42, R49, 0x8, R66.reuse ;  /* 0x00000008312a7825 */ /* 0x100fe200078e0042 */
[C---:B------:R-:W-:Y:S02]  /*2680*/  IADD3 R65, R41.reuse, 0x280, RZ ;  /* 0x0000028029417810 */ /* 0x040fe40007ffe0ff */
[----:B------:R-:W-:Y:S01]  /*2690*/  IADD3 R71, R41, 0x300, RZ ;  /* 0x0000030029477810 */ /* 0x000fe20007ffe0ff */
[----:B------:R-:W-:Y:S01]  /*26a0*/  IMAD.WIDE.U32 R44, R53, 0x8, R66 ;  /* 0x00000008352c7825 */ /* 0x000fe200078e0042 */
[----:B------:R-:W-:-:S02]  /*26b0*/  IADD3 R73, R41, 0x380, RZ ;  /* 0x0000038029497810 */ /* 0x000fc40007ffe0ff */
[C---:B------:R-:W-:Y:S01]  /*26c0*/  IADD3 R75, R41.reuse, 0x400, RZ ;  /* 0x00000400294b7810 */ /* 0x040fe20007ffe0ff */
[----:B--2---:R-:W-:-:S04]  /*26d0*/  IMAD.WIDE.U32 R40, R41, 0x8, R68 ;  /* 0x0000000829287825 */ /* 0x004fc800078e0044 */
[--C-:B0-----:R-:W-:Y:S01]  /*26e0*/  IMAD.WIDE.U32 R28, R49, 0x8, R68.reuse ;  /* 0x00000008311c7825 */ /* 0x101fe200078e0044 */
        /* <DEDUP_REMOVED lines=29> */
[----:B------:R-:W-:Y:S01]  /*28c0*/  STG.E.64 desc[UR6][R68.64], R34 ;  /* 0x0000002244007986 */ /* 0x000fe2000c101b06 */
[----:B------:R-:W-:Y:S05]  /*28d0*/  EXIT ;  /* 0x000000000000794d */ /* 0x000fea0003800000 */
.L_x_4404:
[----:B------:R-:W-:Y:S01]  /*28e0*/  HFMA2.MMA R124, -RZ, RZ, 0, 9.5367431640625e-07 ;  /* 0x00000010ff7c7435 */ /* 0x000fe200000001ff */
[----:B------:R-:W-:Y:S02]  /*28f0*/  MOV R122, 0xffffffff ;  /* 0xffffffff007a7802 */ /* 0x000fe40000000f00 */
[----:B------:R-:W-:-:S08]  /*2900*/  MOV R123, 0x1f ;  /* 0x0000001f007b7802 */ /* 0x000fd00000000f00 */
[----:B------:R-:W-:Y:S05]  /*2910*/  WARPSYNC.COLLECTIVE R122, `(.L_x_4406) ;  /* 0x000000007a087348 */ /* 0x000fea0003c00000 */
[----:B------:R0:W1:Y:S02]  /*2920*/  SHFL.DOWN P3, R122, R125, R124, R123 ;  /* 0x0800007c7d7a7389 */ /* 0x000064000006007b */
[----:B01----:R-:W-:Y:S01]  /*2930*/  ENDCOLLECTIVE ;  /* 0x000000000000791b */ /* 0x003fe20003800000 */
.L_x_4406:
[----:B------:R-:W-:Y:S02]  /*2940*/  MOV R32, R122 ;  /* 0x0000007a00207202 */ /* 0x000fe40000000f00 */
[----:B------:R-:W-:-:S03]  /*2950*/  MOV R122, 0xffffffff ;  /* 0xffffffff007a7802 */ /* 0x000fc60000000f00 */
[----:B------:R-:W-:Y:S01]  /*2960*/  FADD.FTZ R33, R125, R32 ;  /* 0x000000207d217221 */ /* 0x000fe20000010000 */
[----:B------:R-:W-:-:S07]  /*2970*/  MOV R125, R121 ;  /* 0x00000079007d7202 */ /* 0x000fce0000000f00 */
[----:B------:R-:W-:Y:S05]  /*2980*/  WARPSYNC.COLLECTIVE R122, `(.L_x_4407) ;  /* 0x000000007a087348 */ /* 0x000fea0003c00000 */
[----:B------:R0:W1:Y:S02]  /*2990*/  SHFL.DOWN P3, R122, R125, R124, R123 ;  /* 0x0800007c7d7a7389 */ /* 0x000064000006007b */
[----:B01----:R-:W-:Y:S01]  /*29a0*/  ENDCOLLECTIVE ;  /* 0x000000000000791b */ /* 0x003fe20003800000 */
.L_x_4407:
        /* <DEDUP_REMOVED lines=8> */
.L_x_4408:
[----:B------:R-:W-:Y:S02]  /*2a30*/  MOV R125, R121 ;  /* 0x00000079007d7202 */ /* 0x000fe40000000f00 */
[----:B------:R-:W-:Y:S02]  /*2a40*/  MOV R32, R122 ;  /* 0x0000007a00207202 */ /* 0x000fe40000000f00 */
[----:B------:R-:W-:-:S03]  /*2a50*/  MOV R122, 0xffffffff ;  /* 0xffffffff007a7802 */ /* 0x000fc60000000f00 */
[----:B------:R-:W-:-:S07]  /*2a60*/  FADD.FTZ R32, R33, R32 ;  /* 0x0000002021207221 */ /* 0x000fce0000010000 */
[----:B------:R-:W-:Y:S05]  /*2a70*/  WARPSYNC.COLLECTIVE R122, `(.L_x_4409) ;  /* 0x000000007a087348 */ /* 0x000fea0003c00000 */
[----:B------:R0:W1:Y:S02]  /*2a80*/  SHFL.DOWN P3, R122, R125, R124, R123 ;  /* 0x0800007c7d7a7389 */ /* 0x000064000006007b */
[----:B01----:R-:W-:Y:S01]  /*2a90*/  ENDCOLLECTIVE ;  /* 0x000000000000791b */ /* 0x003fe20003800000 */
.L_x_4409:
        /* <DEDUP_REMOVED lines=8> */
.L_x_4410:
[----:B------:R-:W-:Y:S02]  /*2b20*/  MOV R125, R121 ;  /* 0x00000079007d7202 */ /* 0x000fe40000000f00 */
[----:B------:R-:W-:Y:S02]  /*2b30*/  MOV R33, R122 ;  /* 0x0000007a00217202 */ /* 0x000fe40000000f00 */
[----:B------:R-:W-:-:S03]  /*2b40*/  MOV R122, 0xffffffff ;  /* 0xffffffff007a7802 */ /* 0x000fc60000000f00 */
[----:B------:R-:W-:-:S07]  /*2b50*/  FADD.FTZ R32, R32, R33 ;  /* 0x0000002120207221 */ /* 0x000fce0000010000 */
[----:B------:R-:W-:Y:S05]  /*2b60*/  WARPSYNC.COLLECTIVE R122, `(.L_x_4411) ;  /* 0x000000007a087348 */ /* 0x000fea0003c00000 */
[----:B------:R0:W1:Y:S02]  /*2b70*/  SHFL.DOWN P3, R122, R125, R124, R123 ;  /* 0x0800007c7d7a7389 */ /* 0x000064000006007b */
[----:B01----:R-:W-:Y:S01]  /*2b80*/  ENDCOLLECTIVE ;  /* 0x000000000000791b */ /* 0x003fe20003800000 */
.L_x_4411:
        /* <DEDUP_REMOVED lines=8> */
.L_x_4412:
[----:B------:R-:W-:Y:S01]  /*2c10*/  MOV R125, R33 ;  /* 0x00000021007d7202 */ /* 0x000fe20000000f00 */
[----:B------:R-:W-:Y:S01]  /*2c20*/  FADD.FTZ R32, R32, R122 ;  /* 0x0000007a20207221 */ /* 0x000fe20000010000 */
[----:B------:R-:W-:-:S07]  /*2c30*/  MOV R122, 0xffffffff ;  /* 0xffffffff007a7802 */ /* 0x000fce0000000f00 */
[----:B------:R-:W-:Y:S05]  /*2c40*/  WARPSYNC.COLLECTIVE R122, `(.L_x_4413) ;  /* 0x000000007a087348 */ /* 0x000fea0003c00000 */
[----:B------:R0:W1:Y:S02]  /*2c50*/  SHFL.DOWN P3, R122, R125, R124, R123 ;  /* 0x0800007c7d7a7389 */ /* 0x000064000006007b */
[----:B01----:R-:W-:Y:S01]  /*2c60*/  ENDCOLLECTIVE ;  /* 0x000000000000791b */ /* 0x003fe20003800000 */
.L_x_4413:
[----:B------:R-:W-:Y:S01]  /*2c70*/  HFMA2.MMA R124, -RZ, RZ, 0, 5.9604644775390625e-08 ;  /* 0x00000001ff7c7435 */ /* 0x000fe200000001ff */
[----:B------:R-:W-:Y:S01]  /*2c80*/  MOV R125, R32 ;  /* 0x00000020007d7202 */ /* 0x000fe20000000f00 */
[----:B------:R-:W-:Y:S01]  /*2c90*/  FADD.FTZ R33, R33, R122 ;  /* 0x0000007a21217221 */ /* 0x000fe20000010000 */
[----:B------:R-:W-:-:S08]  /*2ca0*/  MOV R122, 0xffffffff ;  /* 0xffffffff007a7802 */ /* 0x000fd00000000f00 */
[----:B------:R-:W-:Y:S05]  /*2cb0*/  WARPSYNC.COLLECTIVE R122, `(.L_x_4414) ;  /* 0x000000007a087348 */ /* 0x000fea0003c00000 */
[----:B------:R0:W1:Y:S02]  /*2cc0*/  SHFL.DOWN P3, R122, R125, R124, R123 ;  /* 0x0800007c7d7a7389 */ /* 0x000064000006007b */
[----:B01----:R-:W-:Y:S01]  /*2cd0*/  ENDCOLLECTIVE ;  /* 0x000000000000791b */ /* 0x003fe20003800000 */
.L_x_4414:
[----:B------:R-:W-:Y:S02]  /*2ce0*/  MOV R125, R33 ;  /* 0x00000021007d7202 */ /* 0x000fe40000000f00 */
[----:B------:R-:W-:Y:S02]  /*2cf0*/  MOV R121, R122 ;  /* 0x0000007a00797202 */ /* 0x000fe40000000f00 */
[----:B------:R-:W-:-:S07]  /*2d00*/  MOV R122, 0xffffffff ;  /* 0xffffffff007a7802 */ /* 0x000fce0000000f00 */
[----:B------:R-:W-:Y:S05]  /*2d10*/  WARPSYNC.COLLECTIVE R122, `(.L_x_4415) ;  /* 0x000000007a087348 */ /* 0x000fea0003c00000 */
[----:B------:R0:W1:Y:S02]  /*2d20*/  SHFL.DOWN P3, R122, R125, R124, R123 ;  /* 0x0800007c7d7a7389 */ /* 0x000064000006007b */
[----:B01----:R-:W-:Y:S01]  /*2d30*/  ENDCOLLECTIVE ;  /* 0x000000000000791b */ /* 0x003fe20003800000 */
.L_x_4415:
[----:B------:R-:W-:Y:S05]  /*2d40*/  BRA `(.L_x_4416) ;  /* 0xffffffec00d47947 */ /* 0x000fea000383ffff */
.L_x_4417:
        /* <DEDUP_REMOVED lines=11> */
.L_x_5585:


//--------------------- .text._ZN10layer_norm22ln_bwd_finalize_kernelINS_22Kernel_traits_finalizeILj2304E13__nv_bfloat16S2_S2_fjLj1024ELj4ENS_18Kernel_traits_baseILj2304ES2_S2_S2_fjLj1024EEEEEEEvNS_9BwdParamsE --------------------------
	.section	.text._ZN10layer_norm22ln_bwd_finalize_kernelINS_22Kernel_traits_finalizeILj2304E13__nv_bfloat16S2_S2_fjLj1024ELj4ENS_18Kernel_traits_baseILj2304ES2_S2_S2_fjLj1024EEEEEEEvNS_9BwdParamsE,"ax",@progbits
	.align	128
        .global         _ZN10layer_norm22ln_bwd_finalize_kernelINS_22Kernel_traits_finalizeILj2304E13__nv_bfloat16S2_S2_fjLj1024ELj4ENS_18Kernel_traits_baseILj2304ES2_S2_S2_fjLj1024EEEEEEEvNS_9BwdParamsE
        .type           _ZN10layer_norm22ln_bwd_finalize_kernelINS_22Kernel_traits_finalizeILj2304E13__nv_bfloat16S2_S2_fjLj1024ELj4ENS_18Kernel_traits_baseILj2304ES2_S2_S2_fjLj1024EEEEEEEvNS_9BwdParamsE,@function
        .size           _ZN10layer_norm22ln_bwd_finalize_kernelINS_22Kernel_traits_finalizeILj2304E13__nv_bfloat16S2_S2_fjLj1024ELj4ENS_18Kernel_traits_baseILj2304ES2_S2_S2_fjLj1024EEEEEEEvNS_9BwdParamsE,(.L_x_5586 - _ZN10layer_norm22ln_bwd_finalize_kernelINS_22Kernel_traits_finalizeILj2304E13__nv_bfloat16S2_S2_fjLj1024ELj4ENS_18Kernel_traits_baseILj2304ES2_S2_S2_fjLj1024EEEEEEEvNS_9BwdParamsE)
        .other          _ZN10layer_norm22ln_bwd_finalize_kernelINS_22Kernel_traits_finalizeILj2304E13__nv_bfloat16S2_S2_fjLj1024ELj4ENS_18Kernel_traits_baseILj2304ES2_S2_S2_fjLj1024EEEEEEEvNS_9BwdParamsE,@"STO_CUDA_ENTRY STV_DEFAULT"
_ZN10layer_norm22ln_bwd_finalize_kernelINS_22Kernel_traits_finalizeILj2304E13__nv_bfloat16S2_S2_fjLj1024ELj4ENS_18Kernel_traits_baseILj2304ES2_S2_S2_fjLj1024EEEEEEEvNS_9BwdParamsE:
.text._ZN10layer_norm22ln_bwd_finalize_kernelINS_22Kernel_traits_finalizeILj2304E13__nv_bfloat16S2_S2_fjLj1024ELj4ENS_18Kernel_traits_baseILj2304ES2_S2_S2_fjLj1024EEEEEEEvNS_9BwdParamsE:
        /* <DEDUP_REMOVED lines=25> */
.L_x_4429:
        /* <DEDUP_REMOVED lines=28> */
.L_x_4422:
        /* <DEDUP_REMOVED lines=33> */
.L_x_4421:
[----:B------:R-:W-:Y:S05]  /*0560*/  BSYNC B1 ;  /* 0x0000000000017941 */ /* 0x000fea0003800000 */
.L_x_4420:
        /* <DEDUP_REMOVED lines=23> */
.L_x_4424:
[----:B------:R-:W-:Y:S05]  /*06e0*/  BSYNC B1 ;  /* 0x0000000000017941 */ /* 0x000fea0003800000 */
.L_x_4423:
        /* <DEDUP_REMOVED lines=11> */
.L_x_4419:
[----:B------:R-:W-:Y:S05]  /*07a0*/  BSYNC B0 ;  /* 0x0000000000007941 */ /* 0x000fea0003800000 */
.L_x_4418:
        /* <DEDUP_REMOVED lines=29> */
.L_x_4440:
[----:B------:R-:W-:Y:S01]  /*0980*/  @!P1 SHF.R.U32.HI R12, RZ, 0x3, R0 ;  /* 0x00000003ff0c9819 */ /* 0x000fe20000011600 */
[----:B---3--:R-:W-:Y:S01]  /*0990*/  FADD.FTZ R14, R9, R14 ;  /* 0x0000000e090e7221 */ /* 0x008fe20000010000 */
[----:B--2---:R-:W-:Y:S02]  /*09a0*/  FADD.FTZ R11, R10, R11 ;  /* 0x0000000b0a0b7221 */ /* 0x004fe40000010000 */
[----:B------:R-:W-:-:S05]  /*09b0*/  @!P1 LOP3.LUT R12, R12, 0x1ffffffc, RZ, 0xc0, !PT ;  /* 0x1ffffffc0c0c9812 */ /* 0x000fca00078ec0ff */
[----:B------:R2:W-:Y:S04]  /*09c0*/  @!P1 STS [R12+UR4+0x2000], R14 ;  /* 0x0020000e0c009988 */ /* 0x0005e80008000804 */
[----:B------:R2:W-:Y:S02]  /*09d0*/  @!P1 STS [R12+UR4+0x2080], R11 ;  /* 0x0020800b0c009988 */ /* 0x0005e40008000804 */
.L_x_4425:
        /* <DEDUP_REMOVED lines=14> */
.L_x_4428:
[----:B------:R-:W-:Y:S05]  /*0ac0*/  BSYNC B0 ;  /* 0x0000000000007941 */ /* 0x000fea0003800000 */
.L_x_4427:
[C---:B------:R-:W-:Y:S02]  /*0ad0*/  ISETP.GT.U32.AND P1, PT, R3.reuse, -0x901, PT ;  /* 0xfffff6ff0300780c */ /* 0x040fe40003f24070 */
[----:B------:R-:W-:Y:S02]  /*0ae0*/  IADD3 R3, R3, 0x900, RZ ;  /* 0x0000090003037810 */ /* 0x000fe40007ffe0ff */
[----:B------:R-:W-:-:S09]  /*0af0*/  IADD3 R5, R5, 0x480, RZ ;  /* 0x0000048005057810 */ /* 0x000fd20007ffe0ff */
[----:B------:R-:W-:Y:S05]  /*0b00*/  @P1 BRA `(.L_x_4429) ;  /* 0xfffffff400a01947 */ /* 0x000fea000383ffff */
[----:B------:R-:W-:Y:S05]  /*0b10*/  EXIT ;  /* 0x000000000000794d */ /* 0x000fea0003800000 */
.L_x_4426:
[----:B------:R-:W-:Y:S01]  /*0b20*/  HFMA2.MMA R19, -RZ, RZ, 0, 5.9604644775390625e-08 ;  /* 0x00000001ff137435 */ /* 0x000fe200000001ff */
[----:B---3--:R-:W-:Y:S01]  /*0b30*/  IMAD.MOV.U32 R20, RZ, RZ, R10 ;  /* 0x000000ffff147224 */ /* 0x008fe200078e000a */
[----:B------:R-:W-:Y:S02]  /*0b40*/  MOV R22, 0x1f ;  /* 0x0000001f00167802 */ /* 0x000fe40000000f00 */
[----:B------:R-:W-:-:S07]  /*0b50*/  MOV R17, 0xffffffff ;  /* 0xffffffff00117802 */ /* 0x000fce0000000f00 */
[----:B012---:R-:W-:Y:S05]  /*0b60*/  WARPSYNC.COLLECTIVE R17, `(.L_x_4430) ;  /* 0x0000000011087348 */ /* 0x007fea0003c00000 */
[----:B------:R3:W4:Y:S02]  /*0b70*/  SHFL.BFLY P2, R18, R20, R19, R22 ;  /* 0x0c00001314127389 */ /* 0x0007240000040016 */
[----:B01234-:R-:W-:Y:S01]  /*0b80*/  ENDCOLLECTIVE ;  /* 0x000000000000791b */ /* 0x01ffe20003800000 */
.L_x_4430:
[----:B------:R-:W-:Y:S01]  /*0b90*/  HFMA2.MMA R19, -RZ, RZ, 0, 1.1920928955078125e-07 ;  /* 0x00000002ff137435 */ /* 0x000fe200000001ff */
[----:B------:R-:W-:-:S04]  /*0ba0*/  IMAD.MOV.U32 R11, RZ, RZ, R18 ;  /* 0x000000ffff0b7224 */ /* 0x000fc800078e0012 */
[----:B------:R-:W-:-:S05]  /*0bb0*/  FADD.FTZ R11, R10, R11 ;  /* 0x0000000b0a0b7221 */ /* 0x000fca0000010000 */
[----:B------:R-:W-:-:S07]  /*0bc0*/  MOV R20, R11 ;  /* 0x0000000b00147202 */ /* 0x000fce0000000f00 */
[----:B------:R-:W-:Y:S05]  /*0bd0*/  WARPSYNC.COLLECTIVE R17, `(.L_x_4431) ;  /* 0x0000000011087348 */ /* 0x000fea0003c00000 */
[----:B------:R0:W1:Y:S02]  /*0be0*/  SHFL.BFLY P2, R18, R20, R19, R22 ;  /* 0x0c00001314127389 */ /* 0x0000640000040016 */
[----:B01----:R-:W-:Y:S01]  /*0bf0*/  ENDCOLLECTIVE ;  /* 0x000000000000791b */ /* 0x003fe20003800000 */
.L_x_4431:
[----:B------:R-:W-:Y:S01]  /*0c00*/  HFMA2.MMA R19, -RZ, RZ, 0, 2.384185791015625e-07 ;  /* 0x00000004ff137435 */ /* 0x000fe200000001ff */
[----:B------:R-:W-:-:S05]  /*0c10*/  MOV R12, R18 ;  /* 0x00000012000c7202 */ /* 0x000fca0000000f00 */
[----:B------:R-:W-:-:S04]  /*0c20*/  FADD.FTZ R12, R11, R12 ;  /* 0x0000000c0b0c7221 */ /* 0x000fc80000010000 */
[----:B------:R-:W-:-:S07]  /*0c30*/  IMAD.MOV.U32 R20, RZ, RZ, R12 ;  /* 0x000000ffff147224 */ /* 0x000fce00078e000c */
[----:B------:R-:W-:Y:S05]  /*0c40*/  WARPSYNC.COLLECTIVE R17, `(.L_x_4432) ;  /* 0x0000000011087348 */ /* 0x000fea0003c00000 */
[----:B------:R0:W1:Y:S02]  /*0c50*/  SHFL.BFLY P2, R18, R20, R19, R22 ;  /* 0x0c00001314127389 */ /* 0x0000640000040016 */
[----:B01----:R-:W-:Y:S01]  /*0c60*/  ENDCOLLECTIVE ;  /* 0x000000000000791b */ /* 0x003fe20003800000 */
.L_x_4432:
[----:B------:R-:W-:Y:S01]  /*0c70*/  IMAD.MOV.U32 R19, RZ, RZ, 0x8 ;  /* 0x00000008ff137424 */ /* 0x000fe200078e00ff */
[----:B------:R-:W-:-:S05]  /*0c80*/  MOV R13, R18 ;  /* 0x00000012000d7202 */ /* 0x000fca0000000f00 */
[----:B------:R-:W-:-:S05]  /*0c90*/  FADD.FTZ R13, R12, R13 ;  /* 0x0000000d0c0d7221 */ /* 0x000fca0000010000 */
[----:B------:R-:W-:-:S07]  /*0ca0*/  MOV R20, R13 ;  /* 0x0000000d00147202 */ /* 0x000fce0000000f00 */
[----:B------:R-:W-:Y:S05]  /*0cb0*/  WARPSYNC.COLLECTIVE R17, `(.L_x_4433) ;  /* 0x0000000011087348 */ /* 0x000fea0003c00000 */
[----:B------:R0:W1:Y:S02]  /*0cc0*/  SHFL.BFLY P2, R18, R20, R19, R22 ;  /* 0x0c00001314127389 */ /* 0x0000640000040016 */
[----:B01----:R-:W-:Y:S01]  /*0cd0*/  ENDCOLLECTIVE ;  /* 0x000000000000791b */ /* 0x003fe20003800000 */
.L_x_4433:
[----:B------:R-:W-:Y:S01]  /*0ce0*/  HFMA2.MMA R19, -RZ, RZ, 0, 9.5367431640625e-07 ;  /* 0x00000010ff137435 */ /* 0x000fe200000001ff */
[----:B------:R-:W-:-:S05]  /*0cf0*/  MOV R10, R18 ;  /* 0x00000012000a7202 */ /* 0x000fca0000000f00 */
[----:B------:R-:W-:-:S05]  /*0d00*/  FADD.FTZ R10, R13, R10 ;  /* 0x0000000a0d0a7221 */ /* 0x000fca0000010000 */
[----:B------:R-:W-:-:S07]  /*0d10*/  MOV R20, R10 ;  /* 0x0000000a00147202 */ /* 0x000fce0000000f00 */
[----:B------:R-:W-:Y:S05]  /*0d20*/  WARPSYNC.COLLECTIVE R17, `(.L_x_4434) ;  /* 0x0000000011087348 */ /* 0x000fea0003c00000 */
[----:B------:R0:W1:Y:S02]  /*0d30*/  SHFL.BFLY P2, R18, R20, R19, R22 ;  /* 0x0c00001314127389 */ /* 0x0000640000040016 */
[----:B01----:R-:W-:Y:S01]  /*0d40*/  ENDCOLLECTIVE ;  /* 0x000000000000791b */ /* 0x003fe20003800000 */
.L_x_4434:
[----:B------:R-:W-:Y:S01]  /*0d50*/  HFMA2.MMA R19, -RZ, RZ, 0, 5.9604644775390625e-08 ;  /* 0x00000001ff137435 */ /* 0x000fe200000001ff */
[----:B------:R-:W-:Y:S01]  /*0d60*/  MOV R20, R9 ;  /* 0x0000000900147202 */ /* 0x000fe20000000f00 */
[----:B------:R-:W-:-:S09]  /*0d70*/  IMAD.MOV.U32 R11, RZ, RZ, R18 ;  /* 0x000000ffff0b7224 */ /* 0x000fd200078e0012 */
[----:B------:R-:W-:Y:S05]  /*0d80*/  WARPSYNC.COLLECTIVE R17, `(.L_x_4435) ;  /* 0x0000000011087348 */ /* 0x000fea0003c00000 */
[----:B------:R0:W1:Y:S02]  /*0d90*/  SHFL.BFLY P2, R18, R20, R19, R22 ;  /* 0x0c00001314127389 */ /* 0x0000640000040016 */
[----:B01----:R-:W-:Y:S01]  /*0da0*/  ENDCOLLECTIVE ;  /* 0x000000000000791b */ /* 0x003fe20003800000 */
.L_x_4435:
[----:B------:R-:W-:Y:S01]  /*0db0*/  HFMA2.MMA R19, -RZ, RZ, 0, 1.1920928955078125e-07 ;  /* 0x00000002ff137435 */ /* 0x000fe200000001ff */
[----:B------:R-:W-:-:S05]  /*0dc0*/  MOV R12, R18 ;  /* 0x00000012000c7202 */ /* 0x000fca0000000f00 */
[----:B------:R-:W-:-:S04]  /*0dd0*/  FADD.FTZ R14, R9, R12 ;  /* 0x0000000c090e7221 */ /* 0x000fc80000010000 */
[----:B------:R-:W-:-:S07]  /*0de0*/  IMAD.MOV.U32 R20, RZ, RZ, R14 ;  /* 0x000000ffff147224 */ /* 0x000fce00078e000e */
[----:B------:R-:W-:Y:S05]  /*0df0*/  WARPSYNC.COLLECTIVE R17, `(.L_x_4436) ;  /* 0x0000000011087348 */ /* 0x000fea0003c00000 */
[----:B------:R0:W1:Y:S02]  /*0e00*/  SHFL.BFLY P2, R18, R20, R19, R22 ;  /* 0x0c00001314127389 */ /* 0x0000640000040016 */
[----:B01----:R-:W-:Y:S01]  /*0e10*/  ENDCOLLECTIVE ;  /* 0x000000000000791b */ /* 0x003fe20003800000 */
.L_x_4436:
[----:B------:R-:W-:Y:S01]  /*0e20*/  IMAD.MOV.U32 R19, RZ, RZ, 0x4 ;  /* 0x00000004ff137424 */ /* 0x000fe200078e00ff */
[----:B------:R-:W-:-:S05]  /*0e30*/  MOV R13, R18 ;  /* 0x00000012000d7202 */ /* 0x000fca0000000f00 */
[----:B------:R-:W-:-:S05]  /*0e40*/  FADD.FTZ R15, R14, R13 ;  /* 0x0000000d0e0f7221 */ /* 0x000fca0000010000 */
[----:B------:R-:W-:-:S07]  /*0e50*/  MOV R20, R15 ;  /* 0x0000000f00147202 */ /* 0x000fce0000000f00 */
[----:B------:R-:W-:Y:S05]  /*0e60*/  WARPSYNC.COLLECTIVE R17, `(.L_x_4437) ;  /* 0x0000000011087348 */ /* 0x000fea0003c00000 */
[----:B------:R0:W1:Y:S02]  /*0e70*/  SHFL.BFLY P2, R18, R20, R19, R22 ;  /* 0x0c00001314127389 */ /* 0x0000640000040016 */
[----:B01----:R-:W-:Y:S01]  /*0e80*/  ENDCOLLECTIVE ;  /* 0x000000000000791b */ /* 0x003fe20003800000 */
.L_x_4437:
[----:B------:R-:W-:Y:S01]  /*0e90*/  HFMA2.MMA R19, -RZ, RZ, 0, 4.76837158203125e-07 ;  /* 0x00000008ff137435 */ /* 0x000fe200000001ff */
[----:B------:R-:W-:-:S05]  /*0ea0*/  MOV R16, R18 ;  /* 0x0000001200107202 */ /* 0x000fca0000000f00 */
[----:B------:R-:W-:-:S05]  /*0eb0*/  FADD.FTZ R16, R15, R16 ;  /* 0x000000100f107221 */ /* 0x000fca0000010000 */
[----:B------:R-:W-:-:S07]  /*0ec0*/  MOV R20, R16 ;  /* 0x0000001000147202 */ /* 0x000fce0000000f00 */
[----:B------:R-:W-:Y:S05]  /*0ed0*/  WARPSYNC.COLLECTIVE R17, `(.L_x_4438) ;  /* 0x0000000011087348 */ /* 0x000fea0003c00000 */
[----:B------:R0:W1:Y:S02]  /*0ee0*/  SHFL.BFLY P2, R18, R20, R19, R22 ;  /* 0x0c00001314127389 */ /* 0x0000640000040016 */
[----:B01----:R-:W-:Y:S01]  /*0ef0*/  ENDCOLLECTIVE ;  /* 0x000000000000791b */ /* 0x003fe20003800000 */
.L_x_4438:
[----:B------:R-:W-:Y:S01]  /*0f00*/  HFMA2.MMA R19, -RZ, RZ, 0, 9.5367431640625e-07 ;  /* 0x00000010ff137435 */ /* 0x000fe200000001ff */
[----:B------:R-:W-:-:S04]  /*0f10*/  IMAD.MOV.U32 R9, RZ, RZ, R18 ;  /* 0x000000ffff097224 */ /* 0x000fc800078e0012 */
[----:B------:R-:W-:-:S05]  /*0f20*/  FADD.FTZ R9, R16, R9 ;  /* 0x0000000910097221 */ /* 0x000fca0000010000 */
[----:B------:R-:W-:-:S07]  /*0f30*/  MOV R20, R9 ;  /* 0x0000000900147202 */ /* 0x000fce0000000f00 */
[----:B------:R-:W-:Y:S05]  /*0f40*/  WARPSYNC.COLLECTIVE R17, `(.L_x_4439) ;  /* 0x0000000011087348 */ /* 0x000fea0003c00000 */
[----:B------:R0:W1:Y:S02]  /*0f50*/  SHFL.BFLY P2, R18, R20, R19, R22 ;  /* 0x0c00001314127389 */ /* 0x0000640000040016 */
[----:B01----:R-:W-:Y:S01]  /*0f60*/  ENDCOLLECTIVE ;  /* 0x000000000000791b */ /* 0x003fe20003800000 */
.L_x_4439:
[----:B------:R-:W-:Y:S01]  /*0f70*/  MOV R14, R18 ;  /* 0x00000012000e7202 */ /* 0x000fe20000000f00 */
[----:B------:R-:W-:Y:S06]  /*0f80*/  BRA `(.L_x_4440) ;  /* 0xfffffff8007c7947 */ /* 0x000fec000383ffff */
.L_x_4441:
        /* <DEDUP_REMOVED lines=15> */
.L_x_5586:


//--------------------- .text._ZN10layer_norm13ln_bwd_kernelINS_13Kernel_traitsI13__nv_bfloat16S2_S2_fjLj2304ELj1ELj1ELj4ELj4ENS_18Kernel_traits_baseILj2304ES2_S2_S2_fjLj128EEEEEEEvNS_9BwdParamsE --------------------------
	.section	.text._ZN10layer_norm13ln_bwd_kernelINS_13Kernel_traitsI13__nv_bfloat16S2_S2_fjLj2304ELj1ELj1ELj4ELj4ENS_18Kernel_traits_baseILj2304ES2_S2_S2_fjLj128EEEEEEEvNS_9BwdParamsE,"ax",@progbits
	.align	128
        .global         _ZN10layer_norm13ln_bwd_kernelINS_13Kernel_traitsI13__nv_bfloat16S2_S2_fjLj2304ELj1ELj1ELj4ELj4ENS_18Kernel_traits_baseILj2304ES2_S2_S2_fjLj128EEEEEEEvNS_9BwdParamsE
        .type           _ZN10layer_norm13ln_bwd_kernelINS_13Kernel_traitsI13__nv_bfloat16S2_S2_fjLj2304ELj1ELj1ELj4ELj4ENS_18Kernel_traits_baseILj2304ES2_S2_S2_fjLj128EEEEEEEvNS_9BwdParamsE,@function
        .size           _ZN10layer_norm13ln_bwd_kernelINS_13Kernel_traitsI13__nv_bfloat16S2_S2_fjLj2304ELj1ELj1ELj4ELj4ENS_18Kernel_traits_baseILj2304ES2_S2_S2_fjLj128EEEEEEEvNS_9BwdParamsE,(.L_x_5587 - _ZN10layer_norm13ln_bwd_kernelINS_13Kernel_traitsI13__nv_bfloat16S2_S2_fjLj2304ELj1ELj1ELj4ELj4ENS_18Kernel_traits_baseILj2304ES2_S2_S2_fjLj128EEEEEEEvNS_9BwdParamsE)
        .other          _ZN10layer_norm13ln_bwd_kernelINS_13Kernel_traitsI13__nv_bfloat16S2_S2_fjLj2304ELj1ELj1ELj4ELj4ENS_18Kernel_traits_baseILj2304ES2_S2_S2_fjLj128EEEEEEEvNS_9BwdParamsE,@"STO_CUDA_ENTRY STV_DEFAULT"
_ZN10layer_norm13ln_bwd_kernelINS_13Kernel_traitsI13__nv_bfloat16S2_S2_fjLj2304ELj1ELj1ELj4ELj4ENS_18Kernel_traits_baseILj2304ES2_S2_S2_fjLj128EEEEEEEvNS_9BwdParamsE:
.text._ZN10layer_norm13ln_bwd_kernelINS_13Kernel_traitsI13__nv_bfloat16S2_S2_fjLj2304ELj1ELj1ELj4ELj4ENS_18Kernel_traits_baseILj2304ES2_S2_S2_fjLj128EEEEEEEvNS_9BwdParamsE:
        /* <DEDUP_REMOVED lines=66> */
[----:B0-----:R-:W-:Y:S02]  /*0420*/  CS2R R28, SRZ ;  /* 0x00000000001c7805 */ /* 0x001fe4000001ff00 */
        /* <DEDUP_REMOVED lines=10> */
[----:B------:R-:W-:Y:S02]  /*04d0*/  MOV R2, R30 ;  /* 0x0000001e00027202 */ /* 0x000fe40000000f00 */
        /* <DEDUP_REMOVED lines=30> */
[C---:B--2---:R-:W-:Y:S02]  /*06c0*/  PRMT R77, R59.reuse, 0x7632, R77 ;  /* 0x000076323b4d7816 */ /* 0x044fe4000000004d */
[----:B------:R-:W-:Y:S02]  /*06d0*/  SHF.L.U32 R59, R59, 0x10, RZ ;  /* 0x000000103b3b7819 */ /* 0x000fe400000006ff */
[----:B---3--:R-:W-:-:S02]  /*06e0*/  PRMT R78, R60, 0x7632, R78 ;  /* 0x000076323c4e7816 */ /* 0x008fc4000000004e */
[----:B------:R-:W-:Y:S02]  /*06f0*/  SHF.L.U32 R60, R60, 0x10, RZ ;  /* 0x000000103c3c7819 */ /* 0x000fe400000006ff */
[C---:B----4-:R-:W-:Y:S02]  /*0700*/  PRMT R79, R61.reuse, 0x7632, R79 ;  /* 0x000076323d4f7816 */ /* 0x050fe4000000004f */
        /* <DEDUP_REMOVED lines=22> */
.L_x_4444:
[----:B------:R-:W-:Y:S01]  /*0870*/  UISETP.NE.U32.AND UP0, UPT, UR26, URZ, UPT ;  /* 0x0000003f1a00728c */ /* 0x000fe2000bf05070 */
[----:B-1----:R-:W-:Y:S01]  /*0880*/  IMAD R73, R2, 0x480, RZ ;  /* 0x0000048002497824 */ /* 0x002fe200078e02ff */
[----:B------:R-:W-:Y:S01]  /*0890*/  ULDC.64 UR4, c[0x0][0x228] ;  /* 0x00008a0000047ab9 */ /* 0x000fe20000000a00 */
[----:B------:R-:W0:Y:S01]  /*08a0*/  @!P0 LDC.64 R36, c[0x0][0x230] ;  /* 0x00008c00ff248b82 */ /* 0x000e220000000a00 */
[----:B------:R-:W-:Y:S02]  /*08b0*/  UISETP.NE.AND.EX UP0, UPT, UR27, URZ, UPT, UP0 ;  /* 0x0000003f1b00728c */ /* 0x000fe4000bf05300 */
[----:B------:R-:W-:Y:S01]  /*08c0*/  LOP3.LUT R73, R73, 0x7f, R0, 0xf8, !PT ;  /* 0x0000007f49497812 */ /* 0x000fe200078ef800 */
[----:B------:R-:W-:Y:S01]  /*08d0*/  UMOV UR20, UR4 ;  /* 0x0000000400147c82 */ /* 0x000fe20008000000 */
        /* <DEDUP_REMOVED lines=15> */
[----:B------:R-:W-:Y:S01]  /*09d0*/  @!UP0 ULDC UR4, c[0x0][0x220] ;  /* 0x0000880000048ab9 */ /* 0x000fe20000000800 */
[----:B------:R-:W-:Y:S01]  /*09e0*/  @!UP0 ULDC UR5, c[0x0][0x224] ;  /* 0x0000890000058ab9 */ /* 0x000fe20000000800 */
[----:B------:R-:W-:Y:S01]  /*09f0*/  @!UP0 ULDC UR16, c[0x0][0x220] ;  /* 0x0000880000108ab9 */ /* 0x000fe20000000800 */
[----:B------:R-:W-:Y:S01]  /*0a00*/  @!UP0 ULDC UR17, c[0x0][0x224] ;  /* 0x0000890000118ab9 */ /* 0x000fe20000000800 */
[----:B------:R-:W-:Y:S01]  /*0a10*/  MOV R66, UR4 ;  /* 0x0000000400427c02 */ /* 0x000fe20008000f00 */
[----:B------:R-:W-:Y:S01]  /*0a20*/  @!UP0 ULDC UR14, c[0x0][0x220] ;  /* 0x00008800000e8ab9 */ /* 0x000fe20000000800 */
[----:B------:R-:W-:Y:S01]  /*0a30*/  MOV R67, UR5 ;  /* 0x0000000500437c02 */ /* 0x000fe20008000f00 */
[----:B------:R-:W-:Y:S01]  /*0a40*/  @!UP0 ULDC UR15, c[0x0][0x224] ;  /* 0x00008900000f8ab9 */ /* 0x000fe20000000800 */
[C---:B------:R-:W-:Y:S01]  /*0a50*/  IADD3 R105, R73.reuse, 0x380, RZ ;  /* 0x0000038049697810 */ /* 0x040fe20007ffe0ff */
[----:B------:R-:W1:Y:S01]  /*0a60*/  LDC.64 R34, c[0x0][0x238] ;  /* 0x00008e00ff227b82 */ /* 0x000e620000000a00 */
[----:B------:R-:W-:Y:S01]  /*0a70*/  IADD3 R103, R73, 0x80, RZ ;  /* 0x0000008049677810 */ /* 0x000fe20007ffe0ff */
[----:B------:R-:W-:Y:S01]  /*0a80*/  @!UP0 ULDC.64 UR18, c[0x0][0x220] ;  /* 0x0000880000128ab9 */ /* 0x000fe20000000a00 */
[----:B------:R-:W-:Y:S01]  /*0a90*/  MOV R70, UR16 ;  /* 0x0000001000467c02 */ /* 0x000fe20008000f00 */
[----:B------:R-:W-:Y:S01]  /*0aa0*/  IMAD.WIDE.U32 R66, R105, 0x4, R66 ;  /* 0x0000000469427825 */ /* 0x000fe200078e0042 */
[----:B------:R-:W-:-:S02]  /*0ab0*/  MOV R71, UR17 ;  /* 0x0000001100477c02 */ /* 0x000fc40008000f00 */
[----:B------:R-:W-:Y:S02]  /*0ac0*/  IADD3 R101, R73, 0x100, RZ ;  /* 0x0000010049657810 */ /* 0x000fe40007ffe0ff */
[----:B------:R-:W-:Y:S01]  /*0ad0*/  MOV R38, UR14 ;  /* 0x0000000e00267c02 */ /* 0x000fe20008000f00 */
[----:B------:R-:W-:Y:S01]  /*0ae0*/  IMAD.WIDE.U32 R70, R103, 0x4, R70 ;  /* 0x0000000467467825 */ /* 0x000fe200078e0046 */
[----:B------:R-:W-:Y:S01]  /*0af0*/  MOV R39, UR15 ;  /* 0x0000000f00277c02 */ /* 0x000fe20008000f00 */
[----:B------:R-:W-:Y:S01]  /*0b00*/  @!UP0 ULDC UR12, c[0x0][0x220] ;  /* 0x00008800000c8ab9 */ /* 0x000fe20000000800 */
[----:B------:R-:W-:Y:S01]  /*0b10*/  @!UP0 ULDC UR13, c[0x0][0x224] ;  /* 0x00008900000d8ab9 */ /* 0x000fe20000000800 */
[----:B------:R2:W3:Y:S01]  /*0b20*/  LDG.E R94, desc[UR22][R66.64] ;  /* 0x00000016425e7981 */ /* 0x0004e2000c1e1900 */
[----:B------:R-:W-:Y:S01]  /*0b30*/  MOV R32, UR18 ;  /* 0x0000001200207c02 */ /* 0x000fe20008000f00 */
[----:B------:R-:W-:Y:S01]  /*0b40*/  IMAD.WIDE.U32 R38, R101, 0x4, R38 ;  /* 0x0000000465267825 */ /* 0x000fe200078e0026 */
[----:B------:R-:W-:Y:S01]  /*0b50*/  MOV R33, UR19 ;  /* 0x0000001300217c02 */ /* 0x000fe20008000f00 */
[----:B------:R-:W4:Y:S01]  /*0b60*/  LDG.E R95, desc[UR22][R70.64] ;  /* 0x00000016465f7981 */ /* 0x000f22000c1e1900 */
[----:B------:R-:W-:Y:S01]  /*0b70*/  IADD3 R99, R73, 0x180, RZ ;  /* 0x0000018049637810 */ /* 0x000fe20007ffe0ff */
[----:B------:R-:W-:Y:S01]  /*0b80*/  @!UP0 ULDC UR10, c[0x0][0x220] ;  /* 0x00008800000a8ab9 */ /* 0x000fe20000000800 */
[----:B------:R-:W-:Y:S01]  /*0b90*/  @!UP0 ULDC UR11, c[0x0][0x224] ;  /* 0x00008900000b8ab9 */ /* 0x000fe20000000800 */
[----:B------:R5:W4:Y:S01]  /*0ba0*/  LDG.E R92, desc[UR22][R38.64] ;  /* 0x00000016265c7981 */ /* 0x000b22000c1e1900 */
[----:B--2---:R-:W-:-:S02]  /*0bb0*/  MOV R66, UR12 ;  /* 0x0000000c00427c02 */ /* 0x004fc40008000f00 */
[----:B------:R-:W-:Y:S01]  /*0bc0*/  MOV R67, UR13 ;  /* 0x0000000d00437c02 */ /* 0x000fe20008000f00 */
[C---:B------:R-:W-:Y:S01]  /*0bd0*/  IMAD.WIDE.U32 R32, R73.reuse, 0x4, R32 ;  /* 0x0000000449207825 */ /* 0x040fe200078e0020 */
[----:B------:R-:W-:-:S03]  /*0be0*/  IADD3 R97, R73, 0x200, RZ ;  /* 0x0000020049617810 */ /* 0x000fc60007ffe0ff */
[----:B------:R-:W-:Y:S01]  /*0bf0*/  IMAD.WIDE.U32 R66, R99, 0x4, R66 ;  /* 0x0000000463427825 */ /* 0x000fe200078e0042 */
[----:B-----5:R-:W-:Y:S01]  /*0c00*/  MOV R38, UR10 ;  /* 0x0000000a00267c02 */ /* 0x020fe20008000f00 */
[----:B------:R2:W5:Y:S01]  /*0c10*/  LDG.E R100, desc[UR22][R32.64] ;  /* 0x0000001620647981 */ /* 0x000562000c1e1900 */
[----:B------:R-:W-:-:S03]  /*0c20*/  MOV R39, UR11 ;  /* 0x0000000b00277c02 */ /* 0x000fc60008000f00 */
[----:B------:R-:W5:Y:S01]  /*0c30*/  LDG.E R96, desc[UR22][R66.64] ;  /* 0x0000001642607981 */ /* 0x000f62000c1e1900 */
[----:B------:R-:W-:Y:S01]  /*0c40*/  IMAD.WIDE.U32 R38, R97, 0x4, R38 ;  /* 0x0000000461267825 */ /* 0x000fe200078e0026 */
[----:B------:R-:W-:-:S03]  /*0c50*/  @P0 MOV R104, RZ ;  /* 0x000000ff00680202 */ /* 0x000fc60000000f00 */
[C---:B0-----:R-:W-:Y:S01]  /*0c60*/  @!P0 IMAD.WIDE R36, R2.reuse, 0x4, R36 ;  /* 0x0000000402248825 */ /* 0x041fe200078e0224 */
[----:B------:R-:W5:Y:S01]  /*0c70*/  LDG.E R102, desc[UR22][R38.64] ;  /* 0x0000001626667981 */ /* 0x000f62000c1e1900 */
[----:B------:R-:W-:Y:S02]  /*0c80*/  @!UP0 ULDC UR8, c[0x0][0x220] ;  /* 0x0000880000088ab9 */ /* 0x000fe40000000800 */
[----:B-1----:R-:W-:Y:S01]  /*0c90*/  IMAD.WIDE R70, R2, 0x4, R34 ;  /* 0x0000000402467825 */ /* 0x002fe200078e0222 */
[----:B------:R0:W5:Y:S01]  /*0ca0*/  @!P0 LDG.E R104, desc[UR22][R36.64] ;  /* 0x0000001624688981 */ /* 0x000162000c1e1900 */
[----:B------:R-:W-:Y:S01]  /*0cb0*/  @!UP0 ULDC UR9, c[0x0][0x224] ;  /* 0x0000890000098ab9 */ /* 0x000fe20000000800 */
[----:B------:R-:W-:Y:S01]  /*0cc0*/  @!UP0 ULDC UR6, c[0x0][0x220] ;  /* 0x0000880000068ab9 */ /* 0x000fe20000000800 */
[----:B------:R-:W-:Y:S01]  /*0cd0*/  @!UP0 ULDC UR7, c[0x0][0x224] ;  /* 0x0000890000078ab9 */ /* 0x000fe20000000800 */
[----:B------:R-:W-:Y:S01]  /*0ce0*/  MOV R34, UR8 ;  /* 0x0000000800227c02 */ /* 0x000fe20008000f00 */
[----:B------:R-:W5:Y:S01]  /*0cf0*/  LDG.E R98, desc[UR22][R70.64] ;  /* 0x0000001646627981 */ /* 0x000f62000c1e1900 */
[----:B------:R-:W-:-:S02]  /*0d00*/  MOV R35, UR9 ;  /* 0x0000000900237c02 */ /* 0x000fc40008000f00 */
[C---:B------:R-:W-:Y:S02]  /*0d10*/  IADD3 R111, R73.reuse, 0x280, RZ ;  /* 0x00000280496f7810 */ /* 0x040fe40007ffe0ff */
[----:B------:R-:W-:Y:S02]  /*0d20*/  IADD3 R109, R73, 0x300, RZ ;  /* 0x00000300496d7810 */ /* 0x000fe40007ffe0ff */
[----:B--2---:R-:W-:Y:S02]  /*0d30*/  MOV R32, UR6 ;  /* 0x0000000600207c02 */ /* 0x004fe40008000f00 */
[----:B------:R-:W-:Y:S01]  /*0d40*/  MOV R33, UR7 ;  /* 0x0000000700217c02 */ /* 0x000fe20008000f00 */
[----:B------:R-:W-:Y:S01]  /*0d50*/  IMAD.WIDE.U32 R34, R111, 0x4, R34 ;  /* 0x000000046f227825 */ /* 0x000fe200078e0022 */
[----:B------:R-:W-:Y:S01]  /*0d60*/  @!UP0 ULDC UR20, c[0x0][0x220] ;  /* 0x0000880000148ab9 */ /* 0x000fe20000000800 */
[----:B------:R-:W-:Y:S01]  /*0d70*/  @!UP0 ULDC UR21, c[0x0][0x224] ;  /* 0x0000890000158ab9 */ /* 0x000fe20000000800 */
[----:B------:R-:W-:Y:S01]  /*0d80*/  IADD3 R113, R73, 0x400, RZ ;  /* 0x0000040049717810 */ /* 0x000fe20007ffe0ff */
[----:B0-----:R-:W-:Y:S01]  /*0d90*/  IMAD.WIDE.U32 R36, R109, 0x4, R32 ;  /* 0x000000046d247825 */ /* 0x001fe200078e0020 */
[----:B------:R-:W-:Y:S01]  /*0da0*/  MOV R32, UR20 ;  /* 0x0000001400207c02 */ /* 0x000fe20008000f00 */
[----:B------:R-:W2:Y:S01]  /*0db0*/  LDG.E R106, desc[UR22][R34.64] ;  /* 0x00000016226a7981 */ /* 0x000ea2000c1e1900 */
[----:B------:R-:W-:-:S03]  /*0dc0*/  MOV R33, UR21 ;  /* 0x0000001500217c02 */ /* 0x000fc60008000f00 */
[----:B------:R0:W2:Y:S01]  /*0dd0*/  LDG.E R107, desc[UR22][R36.64] ;  /* 0x00000016246b7981 */ /* 0x0000a2000c1e1900 */
[----:B------:R-:W-:Y:S02]  /*0de0*/  IMAD.WIDE.U32 R74, R113, 0x4, R32 ;  /* 0x00000004714a7825 */ /* 0x000fe400078e0020 */
[----:B------:R-:W1:Y:S03]  /*0df0*/  LDC.64 R32, c[0x0][0x268] ;  /* 0x00009a00ff207b82 */ /* 0x000e660000000a00 */
[----:B------:R-:W2:Y:S01]  /*0e00*/  LDG.E R108, desc[UR22][R74.64] ;  /* 0x000000164a6c7981 */ /* 0x000ea2000c1e1900 */
[----:B-1----:R-:W-:-:S04]  /*0e10*/  IMAD.WIDE.U32 R72, R73, 0x4, R32 ;  /* 0x0000000449487825 */ /* 0x002fc800078e0020 */
[----:B0-----:R-:W-:-:S04]  /*0e20*/  IMAD.WIDE.U32 R36, R101, 0x4, R32 ;  /* 0x0000000465247825 */ /* 0x001fc800078e0020 */
[--C-:B------:R-:W-:Y:S02]  /*0e30*/  IMAD.WIDE.U32 R66, R105, 0x4, R32.reuse ;  /* 0x0000000469427825 */ /* 0x100fe400078e0020 */
[----:B------:R-:W2:Y:S02]  /*0e40*/  LDG.E R36, desc[UR22][R36.64] ;  /* 0x0000001624247981 */ /* 0x000ea4000c1e1900 */
[--C-:B------:R-:W-:Y:S02]  /*0e50*/  IMAD.WIDE.U32 R38, R99, 0x4, R32.reuse ;  /* 0x0000000463267825 */ /* 0x100fe400078e0020 */
[----:B------:R-:W2:Y:S02]  /*0e60*/  LDG.E R66, desc[UR22][R66.64] ;  /* 0x0000001642427981 */ /* 0x000ea4000c1e1900 */
[--C-:B------:R-:W-:Y:S02]  /*0e70*/  IMAD.WIDE.U32 R34, R103, 0x4, R32.reuse ;  /* 0x0000000467227825 */ /* 0x100fe400078e0020 */
[----:B------:R0:W2:Y:S02]  /*0e80*/  LDG.E R103, desc[UR22][R72.64] ;  /* 0x0000001648677981 */ /* 0x0000a4000c1e1900 */
[----:B------:R-:W-:-:S02]  /*0e90*/  IMAD.WIDE.U32 R70, R97, 0x4, R32 ;  /* 0x0000000461467825 */ /* 0x000fc400078e0020 */
[----:B------:R-:W2:Y:S04]  /*0ea0*/  LDG.E R38, desc[UR22][R38.64] ;  /* 0x0000001626267981 */ /* 0x000ea8000c1e1900 */
[----:B------:R-:W2:Y:S01]  /*0eb0*/  LDG.E R70, desc[UR22][R70.64] ;  /* 0x0000001646467981 */ /* 0x000ea2000c1e1900 */
[----:B0-----:R-:W-:-:S03]  /*0ec0*/  IMAD.WIDE.U32 R72, R109, 0x4, R32 ;  /* 0x000000046d487825 */ /* 0x001fc600078e0020 */
[----:B------:R-:W2:Y:S04]  /*0ed0*/  LDG.E R34, desc[UR22][R34.64] ;  /* 0x0000001622227981 */ /* 0x000ea8000c1e1900 */
[----:B------:R-:W2:Y:S01]  /*0ee0*/  LDG.E R67, desc[UR22][R72.64] ;  /* 0x0000001648437981 */ /* 0x000ea2000c1e1900 */
[----:B------:R-:W-:-:S04]  /*0ef0*/  IMAD.WIDE.U32 R74, R111, 0x4, R32 ;  /* 0x000000046f4a7825 */ /* 0x000fc800078e0020 */
[----:B------:R-:W-:Y:S01]  /*0f00*/  IMAD.WIDE.U32 R32, R113, 0x4, R32 ;  /* 0x0000000471207825 */ /* 0x000fe200078e0020 */
[----:B------:R0:W2:Y:S05]  /*0f10*/  LDG.E R111, desc[UR22][R74.64] ;  /* 0x000000164a6f7981 */ /* 0x0000aa000c1e1900 */
[----:B------:R1:W2:Y:S01]  /*0f20*/  LDG.E R32, desc[UR22][R32.64] ;  /* 0x0000001620207981 */ /* 0x0002a2000c1e1900 */
[----:B------:R-:W5:Y:S08]  /*0f30*/  @P0 MUFU.RCP R114, R78 ;  /* 0x0000004e00720308 */ /* 0x000f700000001000 */
[----:B0-----:R-:W0:Y:S08]  /*0f40*/  @P0 MUFU.RCP R74, R84 ;  /* 0x00000054004a0308 */ /* 0x001e300000001000 */
[----:B------:R-:W0:Y:S08]  /*0f50*/  @P0 MUFU.RCP R71, R68 ;  /* 0x0000004400470308 */ /* 0x000e300000001000 */
[----:B------:R-:W0:Y:S08]  /*0f60*/  @P0 MUFU.RCP R101, R59 ;  /* 0x0000003b00650308 */ /* 0x000e300000001000 */
[----:B------:R-:W0:Y:S08]  /*0f70*/  @P0 MUFU.RCP R39, R62 ;  /* 0x0000003e00270308 */ /* 0x000e300000001000 */
[----:B------:R-:W-:Y:S01]  /*0f80*/  @P0 MUFU.RCP R72, R63 ;  /* 0x0000003f00480308 */ /* 0x000fe20000001000 */
[----:B------:R-:W-:-:S07]  /*0f90*/  LOP3.LUT P1, RZ, R93, 0xff, RZ, 0xc0, !PT ;  /* 0x000000ff5dff7812 */ /* 0x000fce000782c0ff */
[----:B------:R-:W0:Y:S08]  /*0fa0*/  @P0 MUFU.RCP R109, R61 ;  /* 0x0000003d006d0308 */ /* 0x000e300000001000 */
[----:B------:R-:W0:Y:S08]  /*0fb0*/  @P0 MUFU.RCP R97, R60 ;  /* 0x0000003c00610308 */ /* 0x000e300000001000 */
[----:B------:R-:W2:Y:S08]  /*0fc0*/  @P0 MUFU.RCP R99, R79 ;  /* 0x0000004f00630308 */ /* 0x000eb00000001000 */
[----:B------:R-:W2:Y:S01]  /*0fd0*/  @P0 MUFU.RCP R105, R80 ;  /* 0x0000005000690308 */ /* 0x000ea20000001000 */
[----:B---3--:R-:W-:-:S02]  /*0fe0*/  SHF.L.U32 R37, R94, 0x10, RZ ;  /* 0x000000105e257819 */ /* 0x008fc400000006ff */
[----:B------:R-:W-:Y:S02]  /*0ff0*/  PRMT R94, R94, 0x7632, R94 ;  /* 0x000076325e5e7816 */ /* 0x000fe4000000005e */
[----:B----4-:R-:W-:Y:S02]  /*1000*/  PRMT R35, R95, 0x7632, R35 ;  /* 0x000076325f237816 */ /* 0x010fe40000000023 */
[----:B-1----:R-:W-:Y:S02]  /*1010*/  SHF.L.U32 R33, R94, 0x10, RZ ;  /* 0x000000105e217819 */ /* 0x002fe400000006ff */
[----:B------:R-:W-:-:S03]  /*1020*/  SHF.L.U32 R35, R35, 0x10, RZ ;  /* 0x0000001023237819 */ /* 0x000fc600000006ff */
[----:B------:R-:W-:Y:S02]  /*1030*/  @P0 FADD.FTZ R75, -R57, R33 ;  /* 0x00000021394b0221 */ /* 0x000fe40000010100 */
[----:B------:R-:W-:Y:S01]  /*1040*/  @P0 FADD.FTZ R73, -R51, R35 ;  /* 0x0000002333490221 */ /* 0x000fe20000010100 */
[----:B------:R-:W-:Y:S01]  /*1050*/  @P0 FADD.FTZ R112, -R10, R37 ;  /* 0x000000250a700221 */ /* 0x000fe20000010100 */
[----:B-----5:R-:W-:Y:S02]  /*1060*/  SHF.L.U32 R113, R100, 0x10, RZ ;  /* 0x0000001064717819 */ /* 0x020fe400000006ff */
[----:B------:R-:W-:Y:S01]  /*1070*/  @P0 FMUL.FTZ R73, R73, R114 ;  /* 0x0000007249490220 */ /* 0x000fe20000410000 */
[----:B------:R-:W-:Y:S01]  /*1080*/  SHF.L.U32 R115, R96, 0x10, RZ ;  /* 0x0000001060737819 */ /* 0x000fe200000006ff */
[----:B0-----:R-:W-:Y:S01]  /*1090*/  @P0 FMUL.FTZ R75, R75, R74 ;  /* 0x0000004a4b4b0220 */ /* 0x001fe20000410000 */
[----:B------:R-:W-:Y:S01]  /*10a0*/  @P0 FADD.FTZ R114, -R3, R113 ;  /* 0x0000007103720221 */ /* 0x000fe20000010100 */
[----:B------:R-:W-:-:S02]  /*10b0*/  SHF.L.U32 R93, R92, 0x10, RZ ;  /* 0x000000105c5d7819 */ /* 0x000fc400000006ff */
[----:B------:R-:W-:Y:S01]  /*10c0*/  @P0 FADD.FTZ R74, -R6, R115 ;  /* 0x00000073064a0221 */ /* 0x000fe20000010100 */
[----:B------:R-:W-:Y:S01]  /*10d0*/  SHF.L.U32 R116, R102, 0x10, RZ ;  /* 0x0000001066747819 */ /* 0x000fe200000006ff */
[----:B------:R-:W-:Y:S01]  /*10e0*/  @P0 FMUL.FTZ R112, R112, R71 ;  /* 0x0000004770700220 */ /* 0x000fe20000410000 */
[----:B------:R-:W-:Y:S01]  /*10f0*/  @P0 FMUL.FTZ R71, R114, R101 ;  /* 0x0000006572470220 */ /* 0x000fe20000410000 */
[----:B------:R-:W-:Y:S01]  /*1100*/  @P0 FMUL.FTZ R74, R74, R39 ;  /* 0x000000274a4a0220 */ /* 0x000fe20000410000 */
[----:B------:R-:W-:Y:S01]  /*1110*/  @P0 FADD.FTZ R94, -R5, R93 ;  /* 0x0000005d055e0221 */ /* 0x000fe20000010100 */
[----:B------:R-:W-:Y:S01]  /*1120*/  @P0 FADD.FTZ R101, -R7, R116 ;  /* 0x0000007407650221 */ /* 0x000fe20000010100 */
[--C-:B------:R-:W-:Y:S01]  /*1130*/  @!P0 FADD.FTZ R39, R113, -R104.reuse ;  /* 0x8000006871278221 */ /* 0x100fe20000010000 */
[----:B------:R-:W-:Y:S01]  /*1140*/  SHF.L.U32 R95, R95, 0x10, RZ ;  /* 0x000000105f5f7819 */ /* 0x000fe200000006ff */
[----:B------:R-:W-:Y:S01]  /*1150*/  @P0 FMUL.FTZ R94, R94, R109 ;  /* 0x0000006d5e5e0220 */ /* 0x000fe20000410000 */
[----:B------:R-:W-:Y:S01]  /*1160*/  @P0 FMUL.FTZ R72, R101, R72 ;  /* 0x0000004865480220 */ /* 0x000fe20000410000 */
[----:B------:R-:W-:Y:S01]  /*1170*/  @!P0 FMUL.FTZ R71, R98, R39 ;  /* 0x0000002762478220 */ /* 0x000fe20000410000 */
[----:B------:R-:W-:Y:S01]  /*1180*/  PRMT R101, R92, 0x7632, R101 ;  /* 0x000076325c657816 */ /* 0x000fe20000000065 */
[----:B------:R-:W0:Y:S01]  /*1190*/  @P0 MUFU.RCP R109, R64 ;  /* 0x00000040006d0308 */ /* 0x000e220000001000 */
[----:B------:R-:W-:Y:S01]  /*11a0*/  PRMT R39, R96, 0x7632, R39 ;  /* 0x0000763260277816 */ /* 0x000fe20000000027 */
[----:B------:R-:W-:Y:S01]  /*11b0*/  @P0 FADD.FTZ R110, -R4, R95 ;  /* 0x0000005f046e0221 */ /* 0x000fe20000010100 */
[--C-:B------:R-:W-:Y:S01]  /*11c0*/  @!P0 FADD.FTZ R93, R93, -R104.reuse ;  /* 0x800000685d5d8221 */ /* 0x100fe20000010000 */
[----:B------:R-:W-:Y:S01]  /*11d0*/  @!P0 FADD.FTZ R115, R115, -R104 ;  /* 0x8000006873738221 */ /* 0x000fe20000010000 */
[----:B------:R-:W-:-:S02]  /*11e0*/  SHF.L.U32 R101, R101, 0x10, RZ ;  /* 0x0000001065657819 */ /* 0x000fc400000006ff */
[----:B------:R-:W-:Y:S01]  /*11f0*/  SHF.L.U32 R39, R39, 0x10, RZ ;  /* 0x0000001027277819 */ /* 0x000fe200000006ff */
[----:B------:R-:W1:Y:S01]  /*1200*/  @P0 MUFU.RCP R113, R65 ;  /* 0x0000004100710308 */ /* 0x000e620000001000 */
[----:B------:R-:W-:Y:S01]  /*1210*/  @P0 FMUL.FTZ R110, R110, R97 ;  /* 0x000000616e6e0220 */ /* 0x000fe20000410000 */
[--C-:B------:R-:W-:Y:S01]  /*1220*/  @!P0 FADD.FTZ R95, R95, -R104.reuse ;  /* 0x800000685f5f8221 */ /* 0x100fe20000010000 */
[C---:B------:R-:W-:Y:S01]  /*1230*/  @!P0 FMUL.FTZ R94, R98.reuse, R93 ;  /* 0x0000005d625e8220 */ /* 0x040fe20000410000 */
[----:B------:R-:W-:Y:S01]  /*1240*/  @!P0 FMUL.FTZ R74, R98, R115 ;  /* 0x00000073624a8220 */ /* 0x000fe20000410000 */
[----:B------:R-:W-:Y:S01]  /*1250*/  @!P0 FADD.FTZ R93, R116, -R104 ;  /* 0x80000068745d8221 */ /* 0x000fe20000010000 */
[----:B--2---:R-:W-:Y:S01]  /*1260*/  SHF.L.U32 R115, R106, 0x10, RZ ;  /* 0x000000106a737819 */ /* 0x004fe200000006ff */
[----:B------:R-:W-:Y:S01]  /*1270*/  @P0 FADD.FTZ R92, -R52, R101 ;  /* 0x00000065345c0221 */ /* 0x000fe20000010100 */
[----:B------:R-:W2:Y:S01]  /*1280*/  @P0 MUFU.RCP R97, R81 ;  /* 0x0000005100610308 */ /* 0x000ea20000001000 */
[----:B------:R-:W-:Y:S01]  /*1290*/  @P0 FADD.FTZ R116, -R53, R39 ;  /* 0x0000002735740221 */ /* 0x000fe20000010100 */
[----:B------:R-:W-:Y:S01]  /*12a0*/  PRMT R102, R102, 0x7632, R102 ;  /* 0x0000763266667816 */ /* 0x000fe20000000066 */
[C---:B------:R-:W-:Y:S01]  /*12b0*/  @!P0 FMUL.FTZ R110, R98.reuse, R95 ;  /* 0x0000005f626e8220 */ /* 0x040fe20000410000 */
[----:B------:R-:W-:Y:S01]  /*12c0*/  @!P0 FMUL.FTZ R72, R98, R93 ;  /* 0x0000005d62488220 */ /* 0x000fe20000410000 */
[----:B------:R-:W-:Y:S01]  /*12d0*/  SHF.L.U32 R96, R107, 0x10, RZ ;  /* 0x000000106b607819 */ /* 0x000fe200000006ff */
[----:B------:R-:W-:Y:S01]  /*12e0*/  @P0 FMUL.FTZ R95, R92, R99 ;  /* 0x000000635c5f0220 */ /* 0x000fe20000410000 */
[----:B------:R-:W-:Y:S01]  /*12f0*/  @P0 FADD.FTZ R92, -R8, R115 ;  /* 0x00000073085c0221 */ /* 0x000fe20000010100 */
[----:B------:R-:W3:Y:S01]  /*1300*/  @P0 MUFU.RCP R114, R82 ;  /* 0x0000005200720308 */ /* 0x000ee20000001000 */
[----:B------:R-:W-:Y:S01]  /*1310*/  @P0 FMUL.FTZ R93, R116, R105 ;  /* 0x00000069745d0220 */ /* 0x000fe20000410000 */
[----:B------:R-:W-:Y:S01]  /*1320*/  SHF.L.U32 R105, R102, 0x10, RZ ;  /* 0x0000001066697819 */ /* 0x000fe200000006ff */
[----:B------:R-:W-:Y:S01]  /*1330*/  @P0 FADD.FTZ R116, -R9, R96 ;  /* 0x0000006009740221 */ /* 0x000fe20000010100 */
[----:B0-----:R-:W-:Y:S01]  /*1340*/  @P0 FMUL.FTZ R92, R92, R109 ;  /* 0x0000006d5c5c0220 */ /* 0x001fe20000410000 */
[----:B------:R-:W-:Y:S01]  /*1350*/  PRMT R102, R106, 0x7632, R102 ;  /* 0x000076326a667816 */ /* 0x000fe20000000066 */
[--C-:B------:R-:W-:Y:S01]  /*1360*/  @!P0 FADD.FTZ R37, R37, -R104.reuse ;  /* 0x8000006825258221 */ /* 0x100fe20000010000 */
[----:B------:R-:W-:Y:S01]  /*1370*/  @P0 FADD.FTZ R106, -R54, R105 ;  /* 0x00000069366a0221 */ /* 0x000fe20000010100 */
[----:B------:R-:W0:Y:S01]  /*1380*/  @P0 MUFU.RCP R109, R69 ;  /* 0x00000045006d0308 */ /* 0x000e220000001000 */
[----:B-1----:R-:W-:Y:S01]  /*1390*/  @P0 FMUL.FTZ R99, R116, R113 ;  /* 0x0000007174630220 */ /* 0x002fe20000410000 */
[----:B------:R-:W-:Y:S01]  /*13a0*/  SHF.L.U32 R102, R102, 0x10, RZ ;  /* 0x0000001066667819 */ /* 0x000fe200000006ff */
[--C-:B------:R-:W-:Y:S01]  /*13b0*/  @!P0 FADD.FTZ R113, R115, -R104.reuse ;  /* 0x8000006873718221 */ /* 0x100fe20000010000 */
[----:B------:R-:W-:Y:S01]  /*13c0*/  @!P0 FMUL.FTZ R112, R98, R37 ;  /* 0x0000002562708220 */ /* 0x000fe20000410000 */
[----:B------:R-:W-:Y:S01]  /*13d0*/  @!P0 FADD.FTZ R115, R96, -R104 ;  /* 0x8000006860738221 */ /* 0x000fe20000010000 */
[----:B------:R-:W-:Y:S01]  /*13e0*/  PRMT R107, R100, 0x7632, R107 ;  /* 0x00007632646b7816 */ /* 0x000fe2000000006b */
[----:B--2---:R-:W-:Y:S01]  /*13f0*/  @P0 FMUL.FTZ R96, R106, R97 ;  /* 0x000000616a600220 */ /* 0x004fe20000410000 */
[----:B------:R-:W1:Y:S01]  /*1400*/  @P0 MUFU.RCP R37, R83 ;  /* 0x0000005300250308 */ /* 0x000e620000001000 */
[----:B------:R-:W-:Y:S01]  /*1410*/  @P0 FADD.FTZ R97, -R55, R102 ;  /* 0x0000006637610221 */ /* 0x000fe20000010100 */
[----:B------:R-:W-:-:S02]  /*1420*/  SHF.L.U32 R116, R108, 0x10, RZ ;  /* 0x000000106c747819 */ /* 0x000fc400000006ff */
[----:B------:R-:W-:-:S04]  /*1430*/  PRMT R108, R107, 0x7632, R108 ;  /* 0x000076326b6c7816 */ /* 0x000fc8000000006c */
[----:B------:R-:W2:Y:S01]  /*1440*/  @P0 MUFU.RCP R106, R77 ;  /* 0x0000004d006a0308 */ /* 0x000ea20000001000 */
[----:B---3--:R-:W-:Y:S01]  /*1450*/  @P0 FMUL.FTZ R97, R97, R114 ;  /* 0x0000007261610220 */ /* 0x008fe20000410000 */
[----:B------:R-:W-:Y:S01]  /*1460*/  @P0 FADD.FTZ R114, -R11, R116 ;  /* 0x000000740b720221 */ /* 0x000fe20000010100 */
[----:B------:R-:W-:Y:S01]  /*1470*/  SHF.L.U32 R123, R108, 0x10, RZ ;  /* 0x000000106c7b7819 */ /* 0x000fe200000006ff */
[C---:B------:R-:W-:Y:S01]  /*1480*/  @!P0 FMUL.FTZ R99, R98.reuse, R115 ;  /* 0x0000007362638220 */ /* 0x040fe20000410000 */
[----:B------:R-:W-:Y:S01]  /*1490*/  @!P0 FMUL.FTZ R92, R98, R113 ;  /* 0x00000071625c8220 */ /* 0x000fe20000410000 */
[----:B------:R-:W-:Y:S01]  /*14a0*/  SHF.L.U32 R115, R107, 0x10, RZ ;  /* 0x000000106b737819 */ /* 0x000fe200000006ff */
[----:B0-----:R-:W-:Y:S01]  /*14b0*/  @P0 FMUL.FTZ R100, R114, R109 ;  /* 0x0000006d72640220 */ /* 0x001fe20000410000 */
[----:B------:R-:W-:Y:S01]  /*14c0*/  PRMT R113, R108, 0x7632, R113 ;  /* 0x000076326c717816 */ /* 0x000fe20000000071 */
[--C-:B------:R-:W-:Y:S01]  /*14d0*/  @!P0 FADD.FTZ R33, R33, -R104.reuse ;  /* 0x8000006821218221 */ /* 0x100fe20000010000 */
[----:B------:R-:W-:Y:S01]  /*14e0*/  @P0 FADD.FTZ R114, -R56, R123 ;  /* 0x0000007b38720221 */ /* 0x000fe20000010100 */
[--C-:B------:R-:W-:Y:S01]  /*14f0*/  @!P0 FADD.FTZ R117, R39, -R104.reuse ;  /* 0x8000006827758221 */ /* 0x100fe20000010000 */
[----:B------:R-:W-:Y:S01]  /*1500*/  SHF.L.U32 R113, R113, 0x10, RZ ;  /* 0x0000001071717819 */ /* 0x000fe200000006ff */
[----:B------:R-:W-:Y:S01]  /*1510*/  @P0 FADD.FTZ R39, -R50, R115 ;  /* 0x0000007332270221 */ /* 0x000fe20000010100 */
[--C-:B------:R-:W-:Y:S01]  /*1520*/  @!P0 FADD.FTZ R109, R101, -R104.reuse ;  /* 0x80000068656d8221 */ /* 0x100fe20000010000 */
[--C-:B------:R-:W-:Y:S01]  /*1530*/  @!P0 FADD.FTZ R119, R105, -R104.reuse ;  /* 0x8000006869778221 */ /* 0x100fe20000010000 */
[----:B------:R-:W-:Y:S01]  /*1540*/  @!P0 FMUL.FTZ R75, R98, R33 ;  /* 0x00000021624b8220 */ /* 0x000fe20000410000 */
[----:B-1----:R-:W-:Y:S01]  /*1550*/  @P0 FMUL.FTZ R105, R114, R37 ;  /* 0x0000002572690220 */ /* 0x002fe20000410000 */
[----:B------:R-:W-:Y:S01]  /*1560*/  PRMT R33, R103, 0x7632, R33 ;  /* 0x0000763267217816 */ /* 0x000fe20000000021 */
[--C-:B------:R-:W-:Y:S01]  /*1570*/  @!P0 FADD.FTZ R121, R102, -R104.reuse ;  /* 0x8000006866798221 */ /* 0x100fe20000010000 */
[--C-:B------:R-:W-:Y:S01]  /*1580*/  @!P0 FADD.FTZ R115, R115, -R104.reuse ;  /* 0x8000006873738221 */ /* 0x100fe20000010000 */
[----:B------:R-:W-:Y:S01]  /*1590*/  SHF.L.U32 R37, R103, 0x10, RZ ;  /* 0x0000001067257819 */ /* 0x000fe200000006ff */
[----:B--2---:R-:W-:Y:S01]  /*15a0*/  @P0 FMUL.FTZ R102, R39, R106 ;  /* 0x0000006a27660220 */ /* 0x004fe20000410000 */
[--C-:B------:R-:W-:Y:S01]  /*15b0*/  @!P0 FADD.FTZ R107, R116, -R104.reuse ;  /* 0x80000068746b8221 */ /* 0x100fe20000010000 */
[--C-:B------:R-:W-:Y:S01]  /*15c0*/  @!P0 FADD.FTZ R35, R35, -R104.reuse ;  /* 0x8000006823238221 */ /* 0x100fe20000010000 */
[--C-:B------:R-:W-:Y:S01]  /*15d0*/  @!P0 FADD.FTZ R123, R123, -R104.reuse ;  /* 0x800000687b7b8221 */ /* 0x100fe20000010000 */
[----:B------:R-:W-:Y:S01]  /*15e0*/  @!P0 FADD.FTZ R125, R113, -R104 ;  /* 0x80000068717d8221 */ /* 0x000fe20000010000 */
[C---:B------:R-:W-:Y:S01]  /*15f0*/  @!P0 FMUL.FTZ R95, R98.reuse, R109 ;  /* 0x0000006d625f8220 */ /* 0x040fe20000410000 */
[----:B------:R-:W-:Y:S01]  /*1600*/  @!P0 FMUL.FTZ R93, R98, R117 ;  /* 0x00000075625d8220 */ /* 0x000fe20000410000 */
[----:B------:R-:W-:-:S02]  /*1610*/  PRMT R120, R36, 0x7632, R120 ;  /* 0x0000763224787816 */ /* 0x000fc40000000078 */
[----:B------:R-:W-:Y:S01]  /*1620*/  SHF.L.U32 R106, R36, 0x10, RZ ;  /* 0x00000010246a7819 */ /* 0x000fe200000006ff */
[----:B------:R-:W-:Y:S01]  /*1630*/  @!P0 FMUL.FTZ R102, R98, R115 ;  /* 0x0000007362668220 */ /* 0x000fe20000410000 */
[C---:B------:R-:W-:Y:S02]  /*1640*/  PRMT R104, R66.reuse, 0x7632, R104 ;  /* 0x0000763242687816 */ /* 0x040fe40000000068 */
[----:B------:R-:W-:Y:S02]  /*1650*/  SHF.L.U32 R109, R66, 0x10, RZ ;  /* 0x00000010426d7819 */ /* 0x000fe400000006ff */
[C---:B------:R-:W-:Y:S02]  /*1660*/  PRMT R39, R38.reuse, 0x7632, R39 ;  /* 0x0000763226277816 */ /* 0x040fe40000000027 */
[----:B------:R-:W-:Y:S02]  /*1670*/  SHF.L.U32 R117, R38, 0x10, RZ ;  /* 0x0000001026757819 */ /* 0x000fe400000006ff */
[----:B------:R-:W-:-:S02]  /*1680*/  SHF.L.U32 R36, R33, 0x10, RZ ;  /* 0x0000001021247819 */ /* 0x000fc400000006ff */
[C---:B------:R-:W-:Y:S02]  /*1690*/  PRMT R38, R70.reuse, 0x7632, R38 ;  /* 0x0000763246267816 */ /* 0x040fe40000000026 */
[----:B------:R-:W-:Y:S01]  /*16a0*/  SHF.L.U32 R66, R70, 0x10, RZ ;  /* 0x0000001046427819 */ /* 0x000fe200000006ff */
[----:B------:R-:W-:Y:S01]  /*16b0*/  FMUL.FTZ R70, R59, R37 ;  /* 0x000000253b467220 */ /* 0x000fe20000410000 */
[----:B------:R-:W-:Y:S01]  /*16c0*/  @!P0 FMUL.FTZ R105, R98, R123 ;  /* 0x0000007b62698220 */ /* 0x000fe20000410000 */
[C---:B------:R-:W-:Y:S01]  /*16d0*/  FADD.FTZ R91, R36.reuse, R91 ;  /* 0x0000005b245b7221 */ /* 0x040fe20000010000 */
[----:B------:R-:W-:Y:S01]  /*16e0*/  FFMA.FTZ R27, R36, R102, R27 ;  /* 0x00000066241b7223 */ /* 0x000fe2000001001b */
[----:B------:R-:W-:Y:S01]  /*16f0*/  FMUL.FTZ R123, R77, R36 ;  /* 0x000000244d7b7220 */ /* 0x000fe20000410000 */
[----:B------:R-:W-:Y:S01]  /*1700*/  FADD.FTZ R36, RZ, R70 ;  /* 0x00000046ff247221 */ /* 0x000fe20000010000 */
[----:B------:R-:W-:Y:S01]  /*1710*/  @!P0 FMUL.FTZ R97, R98, R121 ;  /* 0x0000007962618220 */ /* 0x000fe20000410000 */
[----:B------:R-:W-:Y:S01]  /*1720*/  PRMT R103, R34, 0x7632, R103 ;  /* 0x0000763222677816 */ /* 0x000fe20000000067 */
[----:B------:R-:W-:Y:S01]  /*1730*/  FADD.FTZ R43, R66, R43 ;  /* 0x0000002b422b7221 */ /* 0x000fe20000010000 */
[----:B------:R-:W-:Y:S01]  /*1740*/  SHF.L.U32 R121, R34, 0x10, RZ ;  /* 0x0000001022797819 */ /* 0x000fe200000006ff */
[----:B------:R-:W-:Y:S01]  /*1750*/  FFMA.FTZ R19, R66, R72, R19 ;  /* 0x0000004842137223 */ /* 0x000fe20000010013 */
[----:B------:R-:W-:Y:S01]  /*1760*/  FMUL.FTZ R115, R63, R66 ;  /* 0x000000423f737220 */ /* 0x000fe20000410000 */
[----:B------:R-:W-:Y:S01]  /*1770*/  FADD.FTZ R66, R36, R123 ;  /* 0x0000007b24427221 */ /* 0x000fe20000010000 */
[C---:B------:R-:W-:Y:S01]  /*1780*/  FADD.FTZ R49, R37.reuse, R49 ;  /* 0x0000003125317221 */ /* 0x040fe20000010000 */
[-C--:B------:R-:W-:Y:S01]  /*1790*/  FFMA.FTZ R26, R37, R71.reuse, R26 ;  /* 0x00000047251a7223 */ /* 0x080fe2000001001a */
[----:B------:R-:W-:Y:S01]  /*17a0*/  FFMA.FTZ R36, R70, R71, RZ ;  /* 0x0000004746247223 */ /* 0x000fe200000100ff */
[C---:B------:R-:W-:Y:S01]  /*17b0*/  PRMT R37, R67.reuse, 0x7632, R37 ;  /* 0x0000763243257816 */ /* 0x040fe20000000025 */
[----:B------:R-:W-:Y:S01]  /*17c0*/  @!P0 FMUL.FTZ R73, R98, R35 ;  /* 0x0000002362498220 */ /* 0x000fe20000410000 */
[----:B------:R-:W-:Y:S01]  /*17d0*/  SHF.L.U32 R67, R67, 0x10, RZ ;  /* 0x0000001043437819 */ /* 0x000fe200000006ff */
[----:B------:R-:W-:Y:S01]  /*17e0*/  FADD.FTZ R48, R121, R48 ;  /* 0x0000003079307221 */ /* 0x000fe20000010000 */
[----:B------:R-:W-:Y:S01]  /*17f0*/  SHF.L.U32 R103, R103, 0x10, RZ ;  /* 0x0000001067677819 */ /* 0x000fe200000006ff */
        /* <DEDUP_REMOVED lines=8> */
[----:B------:R-:W-:Y:S01]  /*1880*/  FMUL.FTZ R114, R65, R67 ;  /* 0x0000004341727220 */ /* 0x000fe20000410000 */
[----:B------:R-:W-:Y:S01]  /*1890*/  FADD.FTZ R103, R66, R121 ;  /* 0x0000007942677221 */ /* 0x000fe20000010000 */
[----:B------:R-:W-:Y:S01]  /*18a0*/  FFMA.FTZ R67, R121, R110, R36 ;  /* 0x0000006e79437223 */ /* 0x000fe20000010024 */
[----:B------:R-:W-:Y:S01]  /*18b0*/  SHF.L.U32 R120, R120, 0x10, RZ ;  /* 0x0000001078787819 */ /* 0x000fe200000006ff */
[----:B------:R-:W-:Y:S01]  /*18c0*/  @!P0 FMUL.FTZ R96, R98, R119 ;  /* 0x0000007762608220 */ /* 0x000fe20000410000 */
[----:B------:R-:W-:Y:S01]  /*18d0*/  FMUL.FTZ R119, R61, R106 ;  /* 0x0000006a3d777220 */ /* 0x000fe20000410000 */
[----:B------:R-:W-:Y:S01]  /*18e0*/  FADD.FTZ R36, R103, R122 ;  /* 0x0000007a67247221 */ /* 0x000fe20000010000 */
[----:B------:R-:W-:Y:S01]  /*18f0*/  FFMA.FTZ R66, R122, R73, R67 ;  /* 0x000000497a427223 */ /* 0x000fe20000010043 */
[----:B------:R-:W-:Y:S01]  /*1900*/  @!P0 FMUL.FTZ R100, R98, R107 ;  /* 0x0000006b62648220 */ /* 0x000fe20000410000 */
[----:B------:R-:W-:Y:S01]  /*1910*/  PRMT R34, R32, 0x7632, R34 ;  /* 0x0000763220227816 */ /* 0x000fe20000000022 */
        /* <DEDUP_REMOVED lines=20> */
[C---:B------:R-:W-:Y:S01]  /*1a60*/  PRMT R35, R111.reuse, 0x7632, R35 ;  /* 0x000076326f237816 */ /* 0x040fe20000000023 */
[----:B------:R-:W0:Y:S01]  /*1a70*/  @P0 MUFU.RCP R108, R85 ;  /* 0x00000055006c0308 */ /* 0x000e220000001000 */
[----:B------:R-:W-:Y:S01]  /*1a80*/  SHF.L.U32 R111, R111, 0x10, RZ ;  /* 0x000000106f6f7819 */ /* 0x000fe200000006ff */
[----:B------:R-:W-:Y:S01]  /*1a90*/  @P0 FADD.FTZ R101, -R58, R113 ;  /* 0x000000713a650221 */ /* 0x000fe20000010100 */
        /* <DEDUP_REMOVED lines=18> */
[----:B0-----:R-:W-:Y:S01]  /*1bc0*/  @P0 FMUL.FTZ R101, R101, R108 ;  /* 0x0000006c65650220 */ /* 0x001fe20000410000 */
        /* <DEDUP_REMOVED lines=23> */
[----:B------:R-:W-:Y:S01]  /*1d40*/  @!P0 FMUL.FTZ R101, R98, R125 ;  /* 0x0000007d62658220 */ /* 0x000fe20000410000 */
[----:B------:R-:W-:Y:S01]  /*1d50*/  FMUL.FTZ R104, R85, R67 ;  /* 0x0000004355687220 */ /* 0x000fe20000410000 */
[----:B------:R-:W-:Y:S01]  /*1d60*/  FADD.FTZ R39, R34, R107 ;  /* 0x0000006b22277221 */ /* 0x000fe20000010000 */
[----:B------:R-:W-:Y:S01]  /*1d70*/  LOP3.LUT R33, R32, 0x7fffffc, RZ, 0xc0, !PT ;  /* 0x07fffffc20217812 */ /* 0x000fe200078ec0ff */
[----:B------:R-:W-:Y:S01]  /*1d80*/  FFMA.FTZ R35, R107, R100, R36 ;  /* 0x000000646b237223 */ /* 0x000fe20000010024 */
[----:B------:R-:W-:Y:S01]  /*1d90*/  LOP3.LUT P2, RZ, R0, 0x1f, RZ, 0xc0, !PT ;  /* 0x0000001f00ff7812 */ /* 0x000fe2000784c0ff */
        /* <DEDUP_REMOVED lines=9> */
[----:B------:R-:W-:Y:S01]  /*1e30*/  LOP3.LUT R103, R0, 0x7f, RZ, 0xc0, !PT ;  /* 0x0000007f00677812 */ /* 0x000fe200078ec0ff */
        /* <DEDUP_REMOVED lines=19> */
.L_x_4455:
[----:B------:R-:W3:Y:S01]  /*1f70*/  @!P2 S2R R37, SR_CgaCtaId ;  /* 0x000000000025a919 */ /* 0x000ee20000008800 */
[----:B------:R-:W-:Y:S01]  /*1f80*/  @!P2 MOV R34, 0x400 ;  /* 0x000004000022a802 */ /* 0x000fe20000000f00 */
[----:B-1----:R-:W-:Y:S01]  /*1f90*/  FADD.FTZ R66, R35, R66 ;  /* 0x0000004223427221 */ /* 0x002fe20000010000 */
[----:B------:R-:W-:Y:S01]  /*1fa0*/  @!P2 LOP3.LUT R32, R32, 0x3, RZ, 0xc0, !PT ;  /* 0x000000032020a812 */ /* 0x000fe200078ec0ff */
[----:B0-2---:R-:W-:Y:S01]  /*1fb0*/  FADD.FTZ R67, R67, R124 ;  /* 0x0000007c43437221 */ /* 0x005fe20000010000 */
[----:B------:R-:W-:Y:S05]  /*1fc0*/  WARPSYNC.ALL ;  /* 0x0000000000007948 */ /* 0x000fea0003800000 */
[----:B------:R-:W-:Y:S01]  /*1fd0*/  @!P2 IADD3 R35, R33, R32, RZ ;  /* 0x000000202123a210 */ /* 0x000fe20007ffe0ff */
[C---:B------:R-:W-:Y:S01]  /*1fe0*/  IMAD R103, R2.reuse, 0x480, R103 ;  /* 0x0000048002677824 */ /* 0x040fe200078e0267 */
[----:B------:R-:W-:-:S02]  /*1ff0*/  IADD3 R2, R2, UR24, RZ ;  /* 0x0000001802027c10 */ /* 0x000fc4000fffe0ff */
[----:B---3--:R-:W-:-:S04]  /*2000*/  @!P2 LEA R76, R37, R34, 0x18 ;  /* 0x00000022254ca211 */ /* 0x008fc800078ec0ff */
[-C--:B------:R-:W-:Y:S02]  /*2010*/  @!P2 LEA R124, R35, R76.reuse, 0x3 ;  /* 0x0000004c237ca211 */ /* 0x080fe400078e18ff */
[----:B------:R-:W-:-:S03]  /*2020*/  LEA R125, R33, R76, 0x3 ;  /* 0x0000004c217d7211 */ /* 0x000fc600078e18ff */
[----:B------:R0:W-:Y:S01]  /*2030*/  @!P2 STS.64 [R124+0x2400], R66 ;  /* 0x002400427c00a388 */ /* 0x0001e20000000a00 */
[----:B------:R-:W-:Y:S01]  /*2040*/  BAR.SYNC.DEFER_BLOCKING 0x0 ;  /* 0x0000000000007b1d */ /* 0x000fe20000010000 */
[----:B------:R-:W-:Y:S02]  /*2050*/  ISETP.GE.AND P2, PT, R2, UR25, PT ;  /* 0x0000001902007c0c */ /* 0x000fe4000bf46270 */
[----:B0-----:R-:W-:-:S03]  /*2060*/  IADD3 R67, R103, 0x200, RZ ;  /* 0x0000020067437810 */ /* 0x001fc60007ffe0ff */
        /* <DEDUP_REMOVED lines=63> */
[----:B------:R-:W-:Y:S01]  /*2460*/  FMUL.FTZ R70, R98, R113 ;  /* 0x0000007162467220 */ /* 0x000fe20000410000 */
[----:B------:R-:W-:Y:S01]  /*2470*/  F2FP.BF16.F32.PACK_AB R95, R34, R71 ;  /* 0x00000047225f723e */ /* 0x000fe200000010ff */
[C---:B------:R-:W-:Y:S01]  /*2480*/  FMUL.FTZ R117, R98.reuse, R117 ;  /* 0x0000007562757220 */ /* 0x040fe20000410000 */
[C---:B------:R-:W-:Y:S01]  /*2490*/  IADD3 R73, R103.reuse, 0x100, RZ ;  /* 0x0000010067497810 */ /* 0x040fe20007ffe0ff */
[C---:B------:R-:W-:Y:S01]  /*24a0*/  FMUL.FTZ R66, R98.reuse, R93 ;  /* 0x0000005d62427220 */ /* 0x040fe20000410000 */
[C---:B------:R-:W-:Y:S01]  /*24b0*/  FMUL.FTZ R107, R98.reuse, R107 ;  /* 0x0000006b626b7220 */ /* 0x040fe20000410000 */
[C---:B------:R-:W-:Y:S01]  /*24c0*/  IADD3 R71, R103.reuse, 0x180, RZ ;  /* 0x0000018067477810 */ /* 0x040fe20007ffe0ff */
[----:B------:R-:W-:Y:S01]  /*24d0*/  FMUL.FTZ R98, R98, R39 ;  /* 0x0000002762627220 */ /* 0x000fe20000410000 */
[----:B------:R-:W-:Y:S01]  /*24e0*/  F2FP.BF16.F32.PACK_AB R109, R92, R109 ;  /* 0x0000006d5c6d723e */ /* 0x000fe200000010ff */
[----:B0-----:R-:W-:Y:S01]  /*24f0*/  IMAD.WIDE.U32 R92, R103, 0x4, R32 ;  /* 0x00000004675c7825 */ /* 0x001fe200078e0020 */
[----:B------:R-:W-:-:S02]  /*2500*/  F2FP.BF16.F32.PACK_AB R105, R74, R37 ;  /* 0x000000254a69723e */ /* 0x000fc400000010ff */
[----:B------:R-:W-:Y:S01]  /*2510*/  IADD3 R39, R103, 0x280, RZ ;  /* 0x0000028067277810 */ /* 0x000fe20007ffe0ff */
[--C-:B------:R-:W-:Y:S01]  /*2520*/  IMAD.WIDE.U32 R74, R75, 0x4, R32.reuse ;  /* 0x000000044b4a7825 */ /* 0x100fe200078e0020 */
[----:B------:R-:W-:Y:S01]  /*2530*/  F2FP.BF16.F32.PACK_AB R97, R36, R97 ;  /* 0x000000612461723e */ /* 0x000fe200000010ff */
[----:B------:R0:W-:Y:S01]  /*2540*/  STG.E desc[UR22][R92.64], R95 ;  /* 0x0000005f5c007986 */ /* 0x0001e2000c101916 */
[----:B------:R-:W-:Y:S01]  /*2550*/  F2FP.BF16.F32.PACK_AB R111, R72, R111 ;  /* 0x0000006f486f723e */ /* 0x000fe200000010ff */
[--C-:B------:R-:W-:Y:S01]  /*2560*/  IMAD.WIDE.U32 R72, R73, 0x4, R32.reuse ;  /* 0x0000000449487825 */ /* 0x100fe200078e0020 */
[----:B------:R-:W-:Y:S01]  /*2570*/  IADD3 R37, R103, 0x300, RZ ;  /* 0x0000030067257810 */ /* 0x000fe20007ffe0ff */
[----:B------:R1:W-:Y:S01]  /*2580*/  STG.E desc[UR22][R74.64], R97 ;  /* 0x000000614a007986 */ /* 0x0003e2000c101916 */
[----:B------:R-:W-:Y:S01]  /*2590*/  F2FP.BF16.F32.PACK_AB R99, R38, R99 ;  /* 0x000000632663723e */ /* 0x000fe200000010ff */
[----:B------:R-:W-:Y:S01]  /*25a0*/  IMAD.WIDE.U32 R38, R39, 0x4, R32 ;  /* 0x0000000427267825 */ /* 0x000fe200078e0020 */
[----:B------:R-:W-:-:S02]  /*25b0*/  F2FP.BF16.F32.PACK_AB R115, R70, R115 ;  /* 0x000000734673723e */ /* 0x000fc400000010ff */
[----:B------:R-:W-:Y:S01]  /*25c0*/  IADD3 R35, R103, 0x380, RZ ;  /* 0x0000038067237810 */ /* 0x000fe20007ffe0ff */
[--C-:B------:R-:W-:Y:S01]  /*25d0*/  IMAD.WIDE.U32 R70, R71, 0x4, R32.reuse ;  /* 0x0000000447467825 */ /* 0x100fe200078e0020 */
[----:B------:R-:W-:Y:S01]  /*25e0*/  F2FP.BF16.F32.PACK_AB R117, R66, R117 ;  /* 0x000000754275723e */ /* 0x000fe200000010ff */
[----:B------:R1:W-:Y:S01]  /*25f0*/  STG.E desc[UR22][R72.64], R99 ;  /* 0x0000006348007986 */ /* 0x0003e2000c101916 */
[----:B------:R-:W-:Y:S01]  /*2600*/  IADD3 R101, R103, 0x400, RZ ;  /* 0x0000040067657810 */ /* 0x000fe20007ffe0ff */
[--C-:B------:R-:W-:Y:S01]  /*2610*/  IMAD.WIDE.U32 R66, R67, 0x4, R32.reuse ;  /* 0x0000000443427825 */ /* 0x100fe200078e0020 */
[----:B------:R-:W-:Y:S01]  /*2620*/  F2FP.BF16.F32.PACK_AB R107, R98, R107 ;  /* 0x0000006b626b723e */ /* 0x000fe200000010ff */
[----:B------:R1:W-:Y:S01]  /*2630*/  STG.E desc[UR22][R70.64], R117 ;  /* 0x0000007546007986 */ /* 0x0003e2000c101916 */
[----:B0-----:R-:W-:Y:S01]  /*2640*/  SEL R93, RZ, 0x1, P1 ;  /* 0x00000001ff5d7807 */ /* 0x001fe20000800000 */
[--C-:B------:R-:W-:Y:S02]  /*2650*/  IMAD.WIDE.U32 R36, R37, 0x4, R32.reuse ;  /* 0x0000000425247825 */ /* 0x100fe400078e0020 */
[----:B------:R1:W-:Y:S02]  /*2660*/  STG.E desc[UR22][R66.64], R115 ;  /* 0x0000007342007986 */ /* 0x0003e4000c101916 */
[----:B------:R-:W-:-:S02]  /*2670*/  IMAD.WIDE.U32 R34, R35, 0x4, R32 ;  /* 0x0000000423227825 */ /* 0x000fc400078e0020 */
        /* <DEDUP_REMOVED lines=8> */
[----:B-1----:R-:W-:Y:S02]  /*2700*/  MOV R34, R49 ;  /* 0x0000003100227202 */ /* 0x002fe40000000f00 */
        /* <DEDUP_REMOVED lines=26> */
.L_x_4442:
        /* <DEDUP_REMOVED lines=51> */
.L_x_4443:
[----:B------:R-:W-:Y:S01]  /*2be0*/  HFMA2.MMA R34, -RZ, RZ, 0, 9.5367431640625e-07 ;  /* 0x00000010ff227435 */ /* 0x000fe200000001ff */
[----:B------:R-:W-:Y:S02]  /*2bf0*/  MOV R37, 0x1f ;  /* 0x0000001f00257802 */ /* 0x000fe40000000f00 */
[----:B------:R-:W-:-:S08]  /*2c00*/  MOV R36, 0xffffffff ;  /* 0xffffffff00247802 */ /* 0x000fd00000000f00 */
[----:B------:R-:W-:Y:S05]  /*2c10*/  WARPSYNC.COLLECTIVE R36, `(.L_x_4445) ;  /* 0x0000000024087348 */ /* 0x000fea0003c00000 */
[----:B------:R0:W1:Y:S02]  /*2c20*/  SHFL.DOWN P3, R124, R39, R34, R37 ;  /* 0x08000022277c7389 */ /* 0x0000640000060025 */
[----:B01----:R-:W-:Y:S01]  /*2c30*/  ENDCOLLECTIVE ;  /* 0x000000000000791b */ /* 0x003fe20003800000 */
.L_x_4445:
[----:B------:R-:W-:Y:S01]  /*2c40*/  FADD.FTZ R38, R39, R124 ;  /* 0x0000007c27267221 */ /* 0x000fe20000010000 */
[----:B------:R-:W-:-:S07]  /*2c50*/  MOV R39, R66 ;  /* 0x0000004200277202 */ /* 0x000fce0000000f00 */
[----:B------:R-:W-:Y:S05]  /*2c60*/  WARPSYNC.COLLECTIVE R36, `(.L_x_4446) ;  /* 0x0000000024087348 */ /* 0x000fea0003c00000 */
[----:B------:R0:W1:Y:S02]  /*2c70*/  SHFL.DOWN P3, R124, R39, R34, R37 ;  /* 0x08000022277c7389 */ /* 0x0000640000060025 */
[----:B01----:R-:W-:Y:S01]  /*2c80*/  ENDCOLLECTIVE ;  /* 0x000000000000791b */ /* 0x003fe20003800000 */
.L_x_4446:
[----:B------:R-:W-:Y:S01]  /*2c90*/  HFMA2.MMA R34, -RZ, RZ, 0, 4.76837158203125e-07 ;  /* 0x00000008ff227435 */ /* 0x000fe200000001ff */
[----:B------:R-:W-:Y:S02]  /*2ca0*/  MOV R39, R38 ;  /* 0x0000002600277202 */ /* 0x000fe40000000f00 */
[----:B------:R-:W-:-:S08]  /*2cb0*/  MOV R35, R124 ;  /* 0x0000007c00237202 */ /* 0x000fd00000000f00 */
[----:B------:R-:W-:Y:S05]  /*2cc0*/  WARPSYNC.COLLECTIVE R36, `(.L_x_4447) ;  /* 0x0000000024087348 */ /* 0x000fea0003c00000 */
[----:B------:R0:W1:Y:S02]  /*2cd0*/  SHFL.DOWN P3, R124, R39, R34, R37 ;  /* 0x08000022277c7389 */ /* 0x0000640000060025 */
[----:B01----:R-:W-:Y:S01]  /*2ce0*/  ENDCOLLECTIVE ;  /* 0x000000000000791b */ /* 0x003fe20003800000 */
.L_x_4447:
[----:B------:R-:W-:-:S05]  /*2cf0*/  FADD.FTZ R66, R66, R35 ;  /* 0x0000002342427221 */ /* 0x000fca0000010000 */
[----:B------:R-:W-:Y:S01]  /*2d00*/  MOV R39, R66 ;  /* 0x0000004200277202 */ /* 0x000fe20000000f00 */
[----:B------:R-:W-:-:S07]  /*2d10*/  FADD.FTZ R125, R38, R124 ;  /* 0x0000007c267d7221 */ /* 0x000fce0000010000 */
[----:B------:R-:W-:Y:S05]  /*2d20*/  WARPSYNC.COLLECTIVE R36, `(.L_x_4448) ;  /* 0x0000000024087348 */ /* 0x000fea0003c00000 */
[----:B------:R0:W1:Y:S02]  /*2d30*/  SHFL.DOWN P3, R124, R39, R34, R37 ;  /* 0x08000022277c7389 */ /* 0x0000640000060025 */
[----:B01----:R-:W-:Y:S01]  /*2d40*/  ENDCOLLECTIVE ;  /* 0x000000000000791b */ /* 0x003fe20003800000 */
.L_x_4448:
[----:B------:R-:W-:Y:S01]  /*2d50*/  HFMA2.MMA R34, -RZ, RZ, 0, 2.384185791015625e-07 ;  /* 0x00000004ff227435 */ /* 0x000fe200000001ff */
[----:B------:R-:W-:Y:S02]  /*2d60*/  MOV R39, R125 ;  /* 0x0000007d00277202 */ /* 0x000fe40000000f00 */
[----:B------:R-:W-:-:S08]  /*2d70*/  MOV R35, R124 ;  /* 0x0000007c00237202 */ /* 0x000fd00000000f00 */
[----:B------:R-:W-:Y:S05]  /*2d80*/  WARPSYNC.COLLECTIVE R36, `(.L_x_4449) ;  /* 0x0000000024087348 */ /* 0x000fea0003c00000 */
[----:B------:R0:W1:Y:S02]  /*2d90*/  SHFL.DOWN P3, R124, R39, R34, R37 ;  /* 0x08000022277c7389 */ /* 0x0000640000060025 */
[----:B01----:R-:W-:Y:S01]  /*2da0*/  ENDCOLLECTIVE ;  /* 0x000000000000791b */ /* 0x003fe20003800000 */
.L_x_4449:
[----:B------:R-:W-:-:S05]  /*2db0*/  FADD.FTZ R38, R66, R35 ;  /* 0x0000002342267221 */ /* 0x000fca0000010000 */
[----:B------:R-:W-:Y:S01]  /*2dc0*/  MOV R39, R38 ;  /* 0x0000002600277202 */ /* 0x000fe20000000f00 */
[----:B------:R-:W-:-:S07]  /*2dd0*/  FADD.FTZ R35, R125, R124 ;  /* 0x0000007c7d237221 */ /* 0x000fce0000010000 */
[----:B------:R-:W-:Y:S05]  /*2de0*/  WARPSYNC.COLLECTIVE R36, `(.L_x_4450) ;  /* 0x0000000024087348 */ /* 0x000fea0003c00000 */
[----:B------:R0:W1:Y:S02]  /*2df0*/  SHFL.DOWN P3, R124, R39, R34, R37 ;  /* 0x08000022277c7389 */ /* 0x0000640000060025 */
[----:B01----:R-:W-:Y:S01]  /*2e00*/  ENDCOLLECTIVE ;  /* 0x000000000000791b */ /* 0x003fe20003800000 */
.L_x_4450:
[----:B------:R-:W-:Y:S01]  /*2e10*/  HFMA2.MMA R34, -RZ, RZ, 0, 1.1920928955078125e-07 ;  /* 0x00000002ff227435 */ /* 0x000fe200000001ff */
[----:B------:R-:W-:Y:S02]  /*2e20*/  MOV R39, R35 ;  /* 0x0000002300277202 */ /* 0x000fe40000000f00 */
[----:B------:R-:W-:-:S08]  /*2e30*/  MOV R67, R124 ;  /* 0x0000007c00437202 */ /* 0x000fd00000000f00 */
[----:B------:R-:W-:Y:S05]  /*2e40*/  WARPSYNC.COLLECTIVE R36, `(.L_x_4451) ;  /* 0x0000000024087348 */ /* 0x000fea0003c00000 */
[----:B------:R0:W1:Y:S02]  /*2e50*/  SHFL.DOWN P3, R124, R39, R34, R37 ;  /* 0x08000022277c7389 */ /* 0x0000640000060025 */
[----:B01----:R-:W-:Y:S01]  /*2e60*/  ENDCOLLECTIVE ;  /* 0x000000000000791b */ /* 0x003fe20003800000 */
.L_x_4451:
[----:B------:R-:W-:-:S05]  /*2e70*/  FADD.FTZ R67, R38, R67 ;  /* 0x0000004326437221 */ /* 0x000fca0000010000 */
[----:B------:R-:W-:Y:S01]  /*2e80*/  MOV R39, R67 ;  /* 0x0000004300277202 */ /* 0x000fe20000000f00 */
[----:B------:R-:W-:-:S07]  /*2e90*/  FADD.FTZ R35, R35, R124 ;  /* 0x0000007c23237221 */ /* 0x000fce0000010000 */
[----:B------:R-:W-:Y:S05]  /*2ea0*/  WARPSYNC.COLLECTIVE R36, `(.L_x_4452) ;  /* 0x0000000024087348 */ /* 0x000fea0003c00000 */
[----:B------:R0:W1:Y:S02]  /*2eb0*/  SHFL.DOWN P3, R124, R39, R34, R37 ;  /* 0x08000022277c7389 */ /* 0x0000640000060025 */
[----:B01----:R-:W-:Y:S01]  /*2ec0*/  ENDCOLLECTIVE ;  /* 0x000000000000791b */ /* 0x003fe20003800000 */
.L_x_4452:
[----:B------:R-:W-:Y:S01]  /*2ed0*/  HFMA2.MMA R34, -RZ, RZ, 0, 5.9604644775390625e-08 ;  /* 0x00000001ff227435 */ /* 0x000fe200000001ff */
[----:B------:R-:W-:Y:S02]  /*2ee0*/  MOV R39, R35 ;  /* 0x0000002300277202 */ /* 0x000fe40000000f00 */
[----:B------:R-:W-:-:S08]  /*2ef0*/  MOV R66, R124 ;  /* 0x0000007c00427202 */ /* 0x000fd00000000f00 */
[----:B------:R-:W-:Y:S05]  /*2f00*/  WARPSYNC.COLLECTIVE R36, `(.L_x_4453) ;  /* 0x0000000024087348 */ /* 0x000fea0003c00000 */
[----:B------:R0:W1:Y:S02]  /*2f10*/  SHFL.DOWN P3, R124, R39, R34, R37 ;  /* 0x08000022277c7389 */ /* 0x0000640000060025 */
[----:B01----:R-:W-:Y:S01]  /*2f20*/  ENDCOLLECTIVE ;  /* 0x000000000000791b */ /* 0x003fe20003800000 */
.L_x_4453:
[----:B------:R-:W-:-:S05]  /*2f30*/  FADD.FTZ R67, R67, R66 ;  /* 0x0000004243437221 */ /* 0x000fca0000010000 */
[----:B------:R-:W-:Y:S02]  /*2f40*/  MOV R39, R67 ;  /* 0x0000004300277202 */ /* 0x000fe40000000f00 */
[----:B------:R-:W-:-:S07]  /*2f50*/  MOV R66, R124 ;  /* 0x0000007c00427202 */ /* 0x000fce0000000f00 */
[----:B------:R-:W-:Y:S05]  /*2f60*/  WARPSYNC.COLLECTIVE R36, `(.L_x_4454) ;  /* 0x0000000024087348 */ /* 0x000fea0003c00000 */
[----:B------:R0:W1:Y:S02]  /*2f70*/  SHFL.DOWN P3, R124, R39, R34, R37 ;  /* 0x08000022277c7389 */ /* 0x0000640000060025 */
[----:B01----:R-:W-:Y:S01]  /*2f80*/  ENDCOLLECTIVE ;  /* 0x000000000000791b */ /* 0x003fe20003800000 */
.L_x_4454:
[----:B------:R-:W-:Y:S05]  /*2f90*/  BRA `(.L_x_4455) ;  /* 0xffffffec00f47947 */ /* 0x000fea000383ffff */
.L_x_4456:
        /* <DEDUP_REMOVED lines=14> */
.L_x_5587:


//--------------------- .text._ZN10layer_norm22ln_bwd_finalize_kernelINS_22Kernel_traits_finalizeILj2304E6__halffS2_fjLj1024ELj4ENS_18Kernel_traits_baseILj2304ES2_fS2_fjLj1024EEEEEEEvNS_9BwdParamsE --------------------------
	.section	.text._ZN10layer_norm22ln_bwd_finalize_kernelINS_22Kernel_traits_finalizeILj2304E6__halffS2_fjLj1024ELj4ENS_18Kernel_traits_baseILj2304ES2_fS2_fjLj1024EEEEEEEvNS_9BwdParamsE,"ax",@progbits
	.align	128
        .global         _ZN10layer_norm22ln_bwd_finalize_kernelINS_22Kernel_traits_finalizeILj2304E6__halffS2_fjLj1024ELj4ENS_18Kernel_traits_baseILj2304ES2_fS2_fjLj1024EEEEEEEvNS_9BwdParamsE
        .type           _ZN10layer_norm22ln_bwd_finalize_kernelINS_22Kernel_traits_finalizeILj2304E6__halffS2_fjLj1024ELj4ENS_18Kernel_traits_baseILj2304ES2_fS2_fjLj1024EEEEEEEvNS_9BwdParamsE,@function
        .size           _ZN10layer_norm22ln_bwd_finalize_kernelINS_22Kernel_traits_finalizeILj2304E6__halffS2_fjLj1024ELj4ENS_18Kernel_traits_baseILj2304ES2_fS2_fjLj1024EEEEEEEvNS_9BwdParamsE,(.L_x_5588 - _ZN10layer_norm22ln_bwd_finalize_kernelINS_22Kernel_traits_finalizeILj2304E6__halffS2_fjLj1024ELj4ENS_18Kernel_traits_baseILj2304ES2_fS2_fjLj1024EEEEEEEvNS_9BwdParamsE)
        .other          _ZN10layer_norm22ln_bwd_finalize_kernelINS_22Kernel_traits_finalizeILj2304E6__halffS2_fjLj1024ELj4ENS_18Kernel_traits_baseILj2304ES2_fS2_fjLj1024EEEEEEEvNS_9BwdParamsE,@"STO_CUDA_ENTRY STV_DEFAULT"
_ZN10layer_norm22ln_bwd_finalize_kernelINS_22Kernel_traits_finalizeILj2304E6__halffS2_fjLj1024ELj4ENS_18Kernel_traits_baseILj2304ES2_fS2_fjLj1024EEEEEEEvNS_9BwdParamsE:
.text._ZN10layer_norm22ln_bwd_finalize_kernelINS_22Kernel_traits_finalizeILj2304E6__halffS2_fjLj1024ELj4ENS_18Kernel_traits_baseILj2304ES2_fS2_fjLj1024EEEEEEEvNS_9BwdParamsE:
        /* <DEDUP_REMOVED lines=25> */
.L_x_4468:
        /* <DEDUP_REMOVED lines=28> */
.L_x_4461:
        /* <DEDUP_REMOVED lines=33> */
.L_x_4460:
[----:B------:R-:W-:Y:S05]  /*0560*/  BSYNC B1 ;  /* 0x0000000000017941 */ /* 0x000fea0003800000 */
.L_x_4459:
        /* <DEDUP_REMOVED lines=23> */
.L_x_4463:
[----:B------:R-:W-:Y:S05]  /*06e0*/  BSYNC B1 ;  /* 0x0000000000017941 */ /* 0x000fea0003800000 */
.L_x_4462:
        /* <DEDUP_REMOVED lines=11> */
.L_x_4458:
[----:B------:R-:W-:Y:S05]  /*07a0*/  BSYNC B0 ;  /* 0x0000000000007941 */ /* 0x000fea0003800000 */
.L_x_4457:
        /* <DEDUP_REMOVED lines=29> */
.L_x_4479:
[----:B------:R-:W-:Y:S01]  /*0980*/  @!P1 SHF.R.U32.HI R12, RZ, 0x3, R0 ;  /* 0x00000003ff0c9819 */ /* 0x000fe20000011600 */
[----:B---3--:R-:W-:Y:S01]  /*0990*/  FADD.FTZ R14, R9, R14 ;  /* 0x0000000e090e7221 */ /* 0x008fe20000010000 */
[----:B--2---:R-:W-:Y:S02]  /*09a0*/  FADD.FTZ R11, R10, R11 ;  /* 0x0000000b0a0b7221 */ /* 0x004fe40000010000 */
[----:B------:R-:W-:-:S05]  /*09b0*/  @!P1 LOP3.LUT R12, R12, 0x1ffffffc, RZ, 0xc0, !PT ;  /* 0x1ffffffc0c0c9812 */ /* 0x000fca00078ec0ff */
[----:B------:R2:W-:Y:S04]  /*09c0*/  @!P1 STS [R12+UR4+0x2000], R14 ;  /* 0x0020000e0c009988 */ /* 0x0005e80008000804 */
[----:B------:R2:W-:Y:S02]  /*09d0*/  @!P1 STS [R12+UR4+0x2080], R11 ;  /* 0x0020800b0c009988 */ /* 0x0005e40008000804 */
.L_x_4464:
        /* <DEDUP_REMOVED lines=14> */
.L_x_4467:
[----:B------:R-:W-:Y:S05]  /*0ac0*/  BSYNC B0 ;  /* 0x0000000000007941 */ /* 0x000fea0003800000 */
.L_x_4466:
[C---:B------:R-:W-:Y:S02]  /*0ad0*/  ISETP.GT.U32.AND P1, PT, R3.reuse, -0x901, PT ;  /* 0xfffff6ff0300780c */ /* 0x040fe40003f24070 */
[----:B------:R-:W-:Y:S02]  /*0ae0*/  IADD3 R3, R3, 0x900, RZ ;  /* 0x0000090003037810 */ /* 0x000fe40007ffe0ff */
[----:B------:R-:W-:-:S09]  /*0af0*/  IADD3 R5, R5, 0x480, RZ ;  /* 0x0000048005057810 */ /* 0x000fd20007ffe0ff */
[----:B------:R-:W-:Y:S05]  /*0b00*/  @P1 BRA `(.L_x_4468) ;  /* 0xfffffff400a01947 */ /* 0x000fea000383ffff */
[----:B------:R-:W-:Y:S05]  /*0b10*/  EXIT ;  /* 0x000000000000794d */ /* 0x000fea0003800000 */
.L_x_4465:
[----:B------:R-:W-:Y:S01]  /*0b20*/  HFMA2.MMA R19, -RZ, RZ, 0, 5.9604644775390625e-08 ;  /* 0x00000001ff137435 */ /* 0x000fe200000001ff */
[----:B---3--:R-:W-:Y:S01]  /*0b30*/  IMAD.MOV.U32 R20, RZ, RZ, R10 ;  /* 0x000000ffff147224 */ /* 0x008fe200078e000a */
[----:B------:R-:W-:Y:S02]  /*0b40*/  MOV R22, 0x1f ;  /* 0x0000001f00167802 */ /* 0x000fe40000000f00 */
[----:B------:R-:W-:-:S07]  /*0b50*/  MOV R17, 0xffffffff ;  /* 0xffffffff00117802 */ /* 0x000fce0000000f00 */
[----:B012---:R-:W-:Y:S05]  /*0b60*/  WARPSYNC.COLLECTIVE R17, `(.L_x_4469) ;  /* 0x0000000011087348 */ /* 0x007fea0003c00000 */
[----:B------:R3:W4:Y:S02]  /*0b70*/  SHFL.BFLY P2, R18, R20, R19, R22 ;  /* 0x0c00001314127389 */ /* 0x0007240000040016 */
[----:B01234-:R-:W-:Y:S01]  /*0b80*/  ENDCOLLECTIVE ;  /* 0x000000000000791b */ /* 0x01ffe20003800000 */
.L_x_4469:
[----:B------:R-:W-:Y:S01]  /*0b90*/  HFMA2.MMA R19, -RZ, RZ, 0, 1.1920928955078125e-07 ;  /* 0x00000002ff137435 */ /* 0x000fe200000001ff */
[----:B------:R-:W-:-:S04]  /*0ba0*/  IMAD.MOV.U32 R11, RZ, RZ, R18 ;  /* 0x000000ffff0b7224 */ /* 0x000fc800078e0012 */
[----:B------:R-:W-:-:S05]  /*0bb0*/  FADD.FTZ R11, R10, R11 ;  /* 0x0000000b0a0b7221 */ /* 0x000fca0000010000 */
[----:B------:R-:W-:-:S07]  /*0bc0*/  MOV R20, R11 ;  /* 0x0000000b00147202 */ /* 0x000fce0000000f00 */
[----:B------:R-:W-:Y:S05]  /*0bd0*/  WARPSYNC.COLLECTIVE R17, `(.L_x_4470) ;  /* 0x0000000011087348 */ /* 0x000fea0003c00000 */
[----:B------:R0:W1:Y:S02]  /*0be0*/  SHFL.BFLY P2, R18, R20, R19, R22 ;  /* 0x0c00001314127389 */ /* 0x0000640000040016 */
[----:B01----:R-:W-:Y:S01]  /*0bf0*/  ENDCOLLECTIVE ;  /* 0x000000000000791b */ /* 0x003fe20003800000 */
.L_x_4470:
[----:B------:R-:W-:Y:S01]  /*0c00*/  HFMA2.MMA R19, -RZ, RZ, 0, 2.384185791015625e-07 ;  /* 0x00000004ff137435 */ /* 0x000fe200000001ff */
[----:B------:R-:W-:-:S05]  /*0c10*/  MOV R12, R18 ;  /* 0x00000012000c7202 */ /* 0x000fca0000000f00 */
[----:B------:R-:W-:-:S04]  /*0c20*/  FADD.FTZ R12, R11, R12 ;  /* 0x0000000c0b0c7221 */ /* 0x000fc80000010000 */
[----:B------:R-:W-:-:S07]  /*0c30*/  IMAD.MOV.U32 R20, RZ, RZ, R12 ;  /* 0x000000ffff147224 */ /* 0x000fce00078e000c */
[----:B------:R-:W-:Y:S05]  /*0c40*/  WARPSYNC.COLLECTIVE R17, `(.L_x_4471) ;  /* 0x0000000011087348 */ /* 0x000fea0003c00000 */
[----:B------:R0:W1:Y:S02]  /*0c50*/  SHFL.BFLY P2, R18, R20, R19, R22 ;  /* 0x0c00001314127389 */ /* 0x0000640000040016 */
[----:B01----:R-:W-:Y:S01]  /*0c60*/  ENDCOLLECTIVE ;  /* 0x000000000000791b */ /* 0x003fe20003800000 */
.L_x_4471:
[----:B------:R-:W-:Y:S01]  /*0c70*/  IMAD.MOV.U32 R19, RZ, RZ, 0x8 ;  /* 0x00000008ff137424 */ /* 0x000fe200078e00ff */
[----:B------:R-:W-:-:S05]  /*0c80*/  MOV R13, R18 ;  /* 0x00000012000d7202 */ /* 0x000fca0000000f00 */
[----:B------:R-:W-:-:S05]  /*0c90*/  FADD.FTZ R13, R12, R13 ;  /* 0x0000000d0c0d7221 */ /* 0x000fca0000010000 */
[----:B------:R-:W-:-:S07]  /*0ca0*/  MOV R20, R13 ;  /* 0x0000000d00147202 */ /* 0x000fce0000000f00 */
[----:B------:R-:W-:Y:S05]  /*0cb0*/  WARPSYNC.COLLECTIVE R17, `(.L_x_4472) ;  /* 0x0000000011087348 */ /* 0x000fea0003c00000 */
[----:B------:R0:W1:Y:S02]  /*0cc0*/  SHFL.BFLY P2, R18, R20, R19, R22 ;  /* 0x0c00001314127389 */ /* 0x0000640000040016 */
[----:B01----:R-:W-:Y:S01]  /*0cd0*/  ENDCOLLECTIVE ;  /* 0x000000000000791b */ /* 0x003fe20003800000 */
.L_x_4472:
[----:B------:R-:W-:Y:S01]  /*0ce0*/  HFMA2.MMA R19, -RZ, RZ, 0, 9.5367431640625e-07 ;  /* 0x00000010ff137435 */ /* 0x000fe200000001ff */
[----:B------:R-:W-:-:S05]  /*0cf0*/  MOV R10, R18 ;  /* 0x00000012000a7202 */ /* 0x000fca0000000f00 */
[----:B------:R-:W-:-:S05]  /*0d00*/  FADD.FTZ R10, R13, R10 ;  /* 0x0000000a0d0a7221 */ /* 0x000fca0000010000 */
[----:B------:R-:W-:-:S07]  /*0d10*/  MOV R20, R10 ;  /* 0x0000000a00147202 */ /* 0x000fce0000000f00 */
[----:B------:R-:W-:Y:S05]  /*0d20*/  WARPSYNC.COLLECTIVE R17, `(.L_x_4473) ;  /* 0x0000000011087348 */ /* 0x000fea0003c00000 */
[----:B------:R0:W1:Y:S02]  /*0d30*/  SHFL.BFLY P2, R18, R20, R19, R22 ;  /* 0x0c00001314127389 */ /* 0x0000640000040016 */
[----:B01----:R-:W-:Y:S01]  /*0d40*/  ENDCOLLECTIVE ;  /* 0x000000000000791b */ /* 0x003fe20003800000 */
.L_x_4473:
[----:B------:R-:W-:Y:S01]  /*0d50*/  HFMA2.MMA R19, -RZ, RZ, 0, 5.9604644775390625e-08 ;  /* 0x00000001ff137435 */ /* 0x000fe200000001ff */
[----:B------:R-:W-:Y:S01]  /*0d60*/  MOV R20, R9 ;  /* 0x0000000900147202 */ /* 0x000fe20000000f00 */
[----:B------:R-:W-:-:S09]  /*0d70*/  IMAD.MOV.U32 R11, RZ, RZ, R18 ;  /* 0x000000ffff0b7224 */ /* 0x000fd200078e0012 */
[----:B------:R-:W-:Y:S05]  /*0d80*/  WARPSYNC.COLLECTIVE R17, `(.L_x_4474) ;  /* 0x0000000011087348 */ /* 0x000fea0003c00000 */
[----:B------:R0:W1:Y:S02]  /*0d90*/  SHFL.BFLY P2, R18, R20, R19, R22 ;  /* 0x0c00001314127389 */ /* 0x0000640000040016 */
[----:B01----:R-:W-:Y:S01]  /*0da0*/  ENDCOLLECTIVE ;  /* 0x000000000000791b */ /* 0x003fe20003800000 */
.L_x_4474:
[----:B------:R-:W-:Y:S01]  /*0db0*/  HFMA2.MMA R19, -RZ, RZ, 0, 1.1920928955078125e-07 ;  /* 0x00000002ff137435 */ /* 0x000fe200000001ff */
[----:B------:R-:W-:-:S05]  /*0dc0*/  MOV R12, R18 ;  /* 0x00000012000c7202 */ /* 0x000fca0000000f00 */
[----:B------:R-:W-:-:S04]  /*0dd0*/  FADD.FTZ R14, R9, R12 ;  /* 0x0000000c090e7221 */ /* 0x000fc80000010000 */
[----:B------:R-:W-:-:S07]  /*0de0*/  IMAD.MOV.U32 R20, RZ, RZ, R14 ;  /* 0x000000ffff147224 */ /* 0x000fce00078e000e */
[----:B------:R-:W-:Y:S05]  /*0df0*/  WARPSYNC.COLLECTIVE R17, `(.L_x_4475) ;  /* 0x0000000011087348 */ /* 0x000fea0003c00000 */
[----:B------:R0:W1:Y:S02]  /*0e00*/  SHFL.BFLY P2, R18, R20, R19, R22 ;  /* 0x0c00001314127389 */ /* 0x0000640000040016 */
[----:B01----:R-:W-:Y:S01]  /*0e10*/  ENDCOLLECTIVE ;  /* 0x000000000000791b */ /* 0x003fe20003800000 */
.L_x_4475:
[----:B------:R-:W-:Y:S01]  /*0e20*/  IMAD.MOV.U32 R19, RZ, RZ, 0x4 ;  /* 0x00000004ff137424 */ /* 0x000fe200078e00ff */
[----:B------:R-:W-:-:S05]  /*0e30*/  MOV R13, R18 ;  /* 0x00000012000d7202 */ /* 0x000fca0000000f00 */
[----:B------:R-:W-:-:S05]  /*0e40*/  FADD.FTZ R15, R14, R13 ;  /* 0x0000000d0e0f7221 */ /* 0x000fca0000010000 */
[----:B------:R-:W-:-:S07]  /*0e50*/  MOV R20, R15 ;  /* 0x0000000f00147202 */ /* 0x000fce0000000f00 */
[----:B------:R-:W-:Y:S05]  /*0e60*/  WARPSYNC.COLLECTIVE R17, `(.L_x_4476) ;  /* 0x0000000011087348 */ /* 0x000fea0003c00000 */
[----:B------:R0:W1:Y:S02]  /*0e70*/  SHFL.BFLY P2, R18, R20, R19, R22 ;  /* 0x0c00001314127389 */ /* 0x0000640000040016 */
[----:B01----:R-:W-:Y:S01]  /*0e80*/  ENDCOLLECTIVE ;  /* 0x000000000000791b */ /* 0x003fe20003800000 */
.L_x_4476:
[----:B------:R-:W-:Y:S01]  /*0e90*/  HFMA2.MMA R19, -RZ, RZ, 0, 4.76837158203125e-07 ;  /* 0x00000008ff137435 */ /* 0x000fe200000001ff */
[----:B------:R-:W-:-:S05]  /*0ea0*/  MOV R16, R18 ;  /* 0x0000001200107202 */ /* 0x000fca0000000f00 */
[----:B------:R-:W-:-:S05]  /*0eb0*/  FADD.FTZ R16, R15, R16 ;  /* 0x000000100f107221 */ /* 0x000fca0000010000 */
[----:B------:R-:W-:-:S07]  /*0ec0*/  MOV R20, R16 ;  /* 0x0000001000147202 */ /* 0x000fce0000000f00 */
[----:B------:R-:W-:Y:S05]  /*0ed0*/  WARPSYNC.COLLECTIVE R17, `(.L_x_4477) ;  /* 0x0000000011087348 */ /* 0x000fea0003c00000 */
[----:B------:R0:W1:Y:S02]  /*0ee0*/  SHFL.BFLY P2, R18, R20, R19, R22 ;  /* 0x0c00001314127389 */ /* 0x0000640000040016 */
[----:B01----:R-:W-:Y:S01]  /*0ef0*/  ENDCOLLECTIVE ;  /* 0x000000000000791b */ /* 0x003fe20003800000 */
.L_x_4477:
[----:B------:R-:W-:Y:S01]  /*0f00*/  HFMA2.MMA R19, -RZ, RZ, 0, 9.5367431640625e-07 ;  /* 0x00000010ff137435 */ /* 0x000fe200000001ff */
[----:B------:R-:W-:-:S04]  /*0f10*/  IMAD.MOV.U32 R9, RZ, RZ, R18 ;  /* 0x000000ffff097224 */ /* 0x000fc800078e0012 */
[----:B------:R-:W-:-:S05]  /*0f20*/  FADD.FTZ R9, R16, R9 ;  /* 0x0000000910097221 */ /* 0x000fca0000010000 */
[----:B------:R-:W-:-:S07]  /*0f30*/  MOV R20, R9 ;  /* 0x0000000900147202 */ /* 0x000fce0000000f00 */
[----:B------:R-:W-:Y:S05]  /*0f40*/  WARPSYNC.COLLECTIVE R17, `(.L_x_4478) ;  /* 0x0000000011087348 */ /* 0x000fea0003c00000 */
[----:B------:R0:W1:Y:S02]  /*0f50*/  SHFL.BFLY P2, R18, R20, R19, R22 ;  /* 0x0c00001314127389 */ /* 0x0000640000040016 */
[----:B01----:R-:W-:Y:S01]  /*0f60*/  ENDCOLLECTIVE ;  /* 0x000000000000791b */ /* 0x003fe20003800000 */
.L_x_4478:
[----:B------:R-:W-:Y:S01]  /*0f70*/  MOV R14, R18 ;  /* 0x00000012000e7202 */ /* 0x000fe20000000f00 */
[----:B------:R-:W-:Y:S06]  /*0f80*/  BRA `(.L_x_4479) ;  /* 0xfffffff8007c7947 */ /* 0x000fec000383ffff */
.L_x_4480:
        /* <DEDUP_REMOVED lines=15> */
.L_x_5588:


//--------------------- .text._ZN10layer_norm13ln_bwd_kernelINS_13Kernel_traitsI6__halffS2_fjLj2304ELj1ELj1ELj4ELj8ENS_18Kernel_traits_baseILj2304ES2_fS2_fjLj128EEEEEEEvNS_9BwdParamsE --------------------------
	.section	.text._ZN10layer_norm13ln_bwd_kernelINS_13Kernel_traitsI6__halffS2_fjLj2304ELj1ELj1ELj4ELj8ENS_18Kernel_traits_baseILj2304ES2_fS2_fjLj128EEEEEEEvNS_9BwdParamsE,"ax",@progbits
	.align	128
        .global         _ZN10layer_norm13ln_bwd_kernelINS_13Kernel_traitsI6__halffS2_fjLj2304ELj1ELj1ELj4ELj8ENS_18Kernel_traits_baseILj2304ES2_fS2_fjLj128EEEEEEEvNS_9BwdParamsE
        .type           _ZN10layer_norm13ln_bwd_kernelINS_13Kernel_traitsI6__halffS2_fjLj2304ELj1ELj1ELj4ELj8ENS_18Kernel_traits_baseILj2304ES2_fS2_fjLj128EEEEEEEvNS_9BwdParamsE,@function
        .size           _ZN10layer_norm13ln_bwd_kernelINS_13Kernel_traitsI6__halffS2_fjLj2304ELj1ELj1ELj4ELj8ENS_18Kernel_traits_baseILj2304ES2_fS2_fjLj128EEEEEEEvNS_9BwdParamsE,(.L_x_5589 - _ZN10layer_norm13ln_bwd_kernelINS_13Kernel_traitsI6__halffS2_fjLj2304ELj1ELj1ELj4ELj8ENS_18Kernel_traits_baseILj2304ES2_fS2_fjLj128EEEEEEEvNS_9BwdParamsE)
        .other          _ZN10layer_norm13ln_bwd_kernelINS_13Kernel_traitsI6__halffS2_fjLj2304ELj1ELj1ELj4ELj8ENS_18Kernel_traits_baseILj2304ES2_fS2_fjLj128EEEEEEEvNS_9BwdParamsE,@"STO_CUDA_ENTRY STV_DEFAULT"
_ZN10layer_norm13ln_bwd_kernelINS_13Kernel_traitsI6__halffS2_fjLj2304ELj1ELj1ELj4ELj8ENS_18Kernel_traits_baseILj2304ES2_fS2_fjLj128EEEEEEEvNS_9BwdParamsE:
.text._ZN10layer_norm13ln_bwd_kernelINS_13Kernel_traitsI6__halffS2_fjLj2304ELj1ELj1ELj4ELj8ENS_18Kernel_traits_baseILj2304ES2_fS2_fjLj128EEEEEEEvNS_9BwdParamsE:
        /* <DEDUP_REMOVED lines=61> */
[----:B------:R-:W-:Y:S01]  /*03d0*/  HFMA2.MMA R106, -RZ, RZ, 0, 0 ;  /* 0x00000000ff6a7435 */ /* 0x000fe200000001ff */
        /* <DEDUP_REMOVED lines=19> */
[----:B0-----:R-:W-:Y:S01]  /*0510*/  ULEA UR4, UR5, UR4, 0x18 ;  /* 0x0000000405047291 */ /* 0x001fe2000f8ec03f */
[----:B------:R-:W-:Y:S01]  /*0520*/  HADD2.F32 R41, -RZ, R7.H1_H1 ;  /* 0x30000007ff297230 */ /* 0x000fe20000004100 */
[----:B------:R-:W-:Y:S01]  /*0530*/  CS2R R70, SRZ ;  /* 0x0000000000467805 */ /* 0x000fe2000001ff00 */
[--C-:B------:R-:W-:Y:S01]  /*0540*/  HADD2.F32 R42, -RZ, R8.reuse.H0_H0 ;  /* 0x20000008ff2a7230 */ /* 0x100fe20000004100 */
        /* <DEDUP_REMOVED lines=13> */
[----:B------:R-:W-:Y:S01]  /*0620*/  MOV R96, UR4 ;  /* 0x0000000400607c02 */ /* 0x000fe20008000f00 */
        /* <DEDUP_REMOVED lines=18> */
.L_x_4483:
[----:B-1----:R-:W0:Y:S01]  /*0750*/  @P0 LDC.64 R6, c[0x0][0x228] ;  /* 0x00008a00ff060b82 */ /* 0x002e220000000a00 */
[----:B------:R-:W-:Y:S02]  /*0760*/  LOP3.LUT R8, R32, 0x7f, RZ, 0xc0, !PT ;  /* 0x0000007f20087812 */ /* 0x000fe400078ec0ff */
[----:B------:R-:W-:-:S03]  /*0770*/  @P0 MOV R20, RZ ;  /* 0x000000ff00140202 */ /* 0x000fc60000000f00 */
[----:B------:R-:W-:Y:S02]  /*0780*/  IMAD R113, R33, 0x480, R8 ;  /* 0x0000048021717824 */ /* 0x000fe400078e0208 */
[----:B------:R-:W1:Y:S03]  /*0790*/  @!P0 LDC.64 R2, c[0x0][0x220] ;  /* 0x00008800ff028b82 */ /* 0x000e660000000a00 */
[----:B------:R-:W-:-:S05]  /*07a0*/  IADD3 R125, R113, 0x80, RZ ;  /* 0x00000080717d7810 */ /* 0x000fca0007ffe0ff */
[----:B------:R-:W2:Y:S01]  /*07b0*/  @P0 LDC.64 R4, c[0x0][0x228] ;  /* 0x00008a00ff040b82 */ /* 0x000ea20000000a00 */
[----:B0-----:R-:W-:-:S07]  /*07c0*/  @P0 LEA R18, P1, R113, R6, 0x3 ;  /* 0x0000000671120211 */ /* 0x001fce00078218ff */
[----:B------:R-:W0:Y:S01]  /*07d0*/  @!P0 LDC.64 R8, c[0x0][0x220] ;  /* 0x00008800ff088b82 */ /* 0x000e220000000a00 */
[C---:B------:R-:W-:Y:S02]  /*07e0*/  @P0 LEA.HI.X R19, R113.reuse, R7, RZ, 0x3, P1 ;  /* 0x0000000771130211 */ /* 0x040fe400008f1cff */
[----:B-1----:R-:W-:-:S05]  /*07f0*/  @!P0 LEA R18, P2, R113, R2, 0x3 ;  /* 0x0000000271128211 */ /* 0x002fca00078418ff */
[----:B------:R-:W1:Y:S01]  /*0800*/  @P0 LDC.64 R10, c[0x0][0x228] ;  /* 0x00008a00ff0a0b82 */ /* 0x000e620000000a00 */
[----:B------:R-:W-:-:S07]  /*0810*/  @!P0 LEA.HI.X R19, R113, R3, RZ, 0x3, P2 ;  /* 0x0000000371138211 */ /* 0x000fce00010f1cff */
[----:B------:R-:W3:Y:S01]  /*0820*/  @!P0 LDC.64 R2, c[0x0][0x220] ;  /* 0x00008800ff028b82 */ /* 0x000ee20000000a00 */
[----:B------:R-:W-:-:S07]  /*0830*/  IADD3 R127, R113, 0x100, RZ ;  /* 0x00000100717f7810 */ /* 0x000fce0007ffe0ff */
[----:B------:R-:W4:Y:S01]  /*0840*/  LDC.64 R12, c[0x0][0x238] ;  /* 0x00008e00ff0c7b82 */ /* 0x000f220000000a00 */
[----:B--2---:R-:W-:-:S07]  /*0850*/  @P0 IMAD.WIDE.U32 R4, R125, 0x8, R4 ;  /* 0x000000087d040825 */ /* 0x004fce00078e0004 */
[----:B------:R-:W2:Y:S01]  /*0860*/  @!P0 LDC.64 R16, c[0x0][0x230] ;  /* 0x00008c00ff108b82 */ /* 0x000ea20000000a00 */
[----:B0-----:R-:W-:Y:S01]  /*0870*/  @!P0 IMAD.WIDE.U32 R4, R125, 0x8, R8 ;  /* 0x000000087d048825 */ /* 0x001fe200078e0008 */
[----:B------:R-:W-:Y:S01]  /*0880*/  IADD3 R129, R113, 0x180, RZ ;  /* 0x0000018071817810 */ /* 0x000fe20007ffe0ff */
[----:B------:R-:W5:Y:S05]  /*0890*/  LDG.E R21, desc[UR6][R18.64+0x4] ;  /* 0x0000040612157981 */ /* 0x000f6a000c1e1900 */
[----:B------:R-:W0:Y:S01]  /*08a0*/  @P0 LDC.64 R6, c[0x0][0x228] ;  /* 0x00008a00ff060b82 */ /* 0x000e220000000a00 */
[----:B-1----:R-:W-:Y:S01]  /*08b0*/  @P0 IMAD.WIDE.U32 R14, R127, 0x8, R10 ;  /* 0x000000087f0e0825 */ /* 0x002fe200078e000a */
[----:B------:R-:W-:Y:S01]  /*08c0*/  IADD3 R131, R113, 0x200, RZ ;  /* 0x0000020071837810 */ /* 0x000fe20007ffe0ff */
[----:B------:R-:W5:Y:S02]  /*08d0*/  LDG.E R22, desc[UR6][R4.64+0x4] ;  /* 0x0000040604167981 */ /* 0x000f64000c1e1900 */
[----:B---3--:R-:W-:-:S02]  /*08e0*/  @!P0 IMAD.WIDE.U32 R14, R127, 0x8, R2 ;  /* 0x000000087f0e8825 */ /* 0x008fc400078e0002 */
[----:B------:R-:W3:Y:S01]  /*08f0*/  LDG.E R31, desc[UR6][R4.64] ;  /* 0x00000006041f7981 */ /* 0x000ee2000c1e1900 */
[----:B------:R-:W1:Y:S01]  /*0900*/  @!P0 LDC.64 R8, c[0x0][0x220] ;  /* 0x00008800ff088b82 */ /* 0x000e620000000a00 */
[C---:B----4-:R-:W-:Y:S02]  /*0910*/  IMAD.WIDE R12, R33.reuse, 0x4, R12 ;  /* 0x00000004210c7825 */ /* 0x050fe400078e020c */
[----:B------:R-:W4:Y:S04]  /*0920*/  LDG.E R23, desc[UR6][R18.64] ;  /* 0x0000000612177981 */ /* 0x000f28000c1e1900 */
[----:B------:R0:W3:Y:S01]  /*0930*/  LDG.E R107, desc[UR6][R12.64] ;  /* 0x000000060c6b7981 */ /* 0x0000e2000c1e1900 */
[----:B------:R-:W1:Y:S01]  /*0940*/  @P0 LDC.64 R10, c[0x0][0x228] ;  /* 0x00008a00ff0a0b82 */ /* 0x000e620000000a00 */
[----:B--2---:R-:W-:Y:S01]  /*0950*/  @!P0 IMAD.WIDE R16, R33, 0x4, R16 ;  /* 0x0000000421108825 */ /* 0x004fe200078e0210 */
[----:B------:R-:W-:Y:S01]  /*0960*/  IADD3 R133, R113, 0x280, RZ ;  /* 0x0000028071857810 */ /* 0x000fe20007ffe0ff */
[----:B------:R-:W2:Y:S04]  /*0970*/  LDG.E R24, desc[UR6][R14.64+0x4] ;  /* 0x000004060e187981 */ /* 0x000ea8000c1e1900 */
[----:B------:R-:W3:Y:S01]  /*0980*/  @!P0 LDG.E R20, desc[UR6][R16.64] ;  /* 0x0000000610148981 */ /* 0x000ee2000c1e1900 */
[----:B------:R-:W1:Y:S01]  /*0990*/  @!P0 LDC.64 R2, c[0x0][0x220] ;  /* 0x00008800ff028b82 */ /* 0x000e620000000a00 */
[----:B0-----:R-:W-:Y:S01]  /*09a0*/  @P0 IMAD.WIDE.U32 R12, R129, 0x8, R6 ;  /* 0x00000008810c0825 */ /* 0x001fe200078e0006 */
[----:B------:R-:W-:Y:S01]  /*09b0*/  IADD3 R25, R113, 0x300, RZ ;  /* 0x0000030071197810 */ /* 0x000fe20007ffe0ff */
[----:B------:R0:W2:Y:S05]  /*09c0*/  LDG.E R109, desc[UR6][R14.64] ;  /* 0x000000060e6d7981 */ /* 0x0000aa000c1e1900 */
[----:B------:R-:W0:Y:S01]  /*09d0*/  @P0 LDC.64 R6, c[0x0][0x228] ;  /* 0x00008a00ff060b82 */ /* 0x000e220000000a00 */
[----:B-1----:R-:W-:-:S05]  /*09e0*/  @!P0 IMAD.WIDE.U32 R12, R129, 0x8, R8 ;  /* 0x00000008810c8825 */ /* 0x002fca00078e0008 */
[----:B------:R-:W2:Y:S02]  /*09f0*/  LDG.E R26, desc[UR6][R12.64+0x4] ;  /* 0x000004060c1a7981 */ /* 0x000ea4000c1e1900 */
[----:B------:R-:W1:Y:S01]  /*0a00*/  @!P0 LDC.64 R4, c[0x0][0x220] ;  /* 0x00008800ff048b82 */ /* 0x000e620000000a00 */
[C---:B------:R-:W-:Y:S01]  /*0a10*/  @P0 IMAD.WIDE.U32 R10, R131.reuse, 0x8, R10 ;  /* 0x00000008830a0825 */ /* 0x040fe200078e000a */
[----:B------:R1:W2:Y:S06]  /*0a20*/  LDG.E R111, desc[UR6][R12.64] ;  /* 0x000000060c6f7981 */ /* 0x0002ac000c1e1900 */
[----:B------:R-:W1:Y:S01]  /*0a30*/  @P0 LDC.64 R8, c[0x0][0x228] ;  /* 0x00008a00ff080b82 */ /* 0x000e620000000a00 */
[----:B------:R-:W-:-:S05]  /*0a40*/  @!P0 IMAD.WIDE.U32 R10, R131, 0x8, R2 ;  /* 0x00000008830a8825 */ /* 0x000fca00078e0002 */
[----:B------:R-:W2:Y:S02]  /*0a50*/  LDG.E R115, desc[UR6][R10.64] ;  /* 0x000000060a737981 */ /* 0x000ea4000c1e1900 */
[----:B------:R-:W1:Y:S01]  /*0a60*/  @!P0 LDC.64 R2, c[0x0][0x220] ;  /* 0x00008800ff028b82 */ /* 0x000e620000000a00 */
[C---:B0-----:R-:W-:Y:S01]  /*0a70*/  @P0 IMAD.WIDE.U32 R14, R133.reuse, 0x8, R6 ;  /* 0x00000008850e0825 */ /* 0x041fe200078e0006 */
[----:B------:R-:W2:Y:S06]  /*0a80*/  LDG.E R30, desc[UR6][R10.64+0x4] ;  /* 0x000004060a1e7981 */ /* 0x000eac000c1e1900 */
[----:B------:R-:W0:Y:S01]  /*0a90*/  @P0 LDC.64 R6, c[0x0][0x228] ;  /* 0x00008a00ff060b82 */ /* 0x000e220000000a00 */
[----:B-1----:R-:W-:-:S05]  /*0aa0*/  @!P0 IMAD.WIDE.U32 R14, R133, 0x8, R4 ;  /* 0x00000008850e8825 */ /* 0x002fca00078e0004 */
[----:B------:R-:W2:Y:S02]  /*0ab0*/  LDG.E R108, desc[UR6][R14.64+0x4] ;  /* 0x000004060e6c7981 */ /* 0x000ea4000c1e1900 */
[----:B------:R-:W1:Y:S01]  /*0ac0*/  @!P0 LDC.64 R4, c[0x0][0x220] ;  /* 0x00008800ff048b82 */ /* 0x000e620000000a00 */
[C---:B------:R-:W-:Y:S01]  /*0ad0*/  @P0 IMAD.WIDE.U32 R16, R25.reuse, 0x8, R8 ;  /* 0x0000000819100825 */ /* 0x040fe200078e0008 */
[----:B------:R-:W-:Y:S01]  /*0ae0*/  LOP3.LUT R28, R32, 0x7f, RZ, 0xc0, !PT ;  /* 0x0000007f201c7812 */ /* 0x000fe200078ec0ff */
[----:B------:R1:W2:Y:S02]  /*0af0*/  LDG.E R117, desc[UR6][R14.64] ;  /* 0x000000060e757981 */ /* 0x0002a4000c1e1900 */
[----:B------:R-:W-:-:S03]  /*0b00*/  @!P0 IMAD.WIDE.U32 R16, R25, 0x8, R2 ;  /* 0x0000000819108825 */ /* 0x000fc600078e0002 */
[----:B------:R-:W1:Y:S08]  /*0b10*/  @P0 LDC.64 R12, c[0x0][0x228] ;  /* 0x00008a00ff0c0b82 */ /* 0x000e700000000a00 */
[----:B------:R-:W1:Y:S01]  /*0b20*/  @!P0 LDC.64 R8, c[0x0][0x220] ;  /* 0x00008800ff088b82 */ /* 0x000e620000000a00 */
[----:B------:R-:W-:Y:S01]  /*0b30*/  IADD3 R27, R113, 0x380, RZ ;  /* 0x00000380711b7810 */ /* 0x000fe20007ffe0ff */
[----:B------:R-:W-:Y:S01]  /*0b40*/  IMAD R28, R33, 0x480, R28 ;  /* 0x00000480211c7824 */ /* 0x000fe200078e021c */
[----:B------:R-:W2:Y:S05]  /*0b50*/  LDG.E R119, desc[UR6][R16.64] ;  /* 0x0000000610777981 */ /* 0x000eaa000c1e1900 */
[----:B------:R-:W1:Y:S01]  /*0b60*/  LDC.64 R2, c[0x0][0x268] ;  /* 0x00009a00ff027b82 */ /* 0x000e620000000a00 */
[C---:B0-----:R-:W-:Y:S01]  /*0b70*/  @P0 IMAD.WIDE.U32 R6, R27.reuse, 0x8, R6 ;  /* 0x000000081b060825 */ /* 0x041fe200078e0006 */
[----:B------:R-:W-:Y:S01]  /*0b80*/  IADD3 R29, R28, 0x400, RZ ;  /* 0x000004001c1d7810 */ /* 0x000fe20007ffe0ff */
[----:B------:R-:W2:Y:S02]  /*0b90*/  LDG.E R110, desc[UR6][R16.64+0x4] ;  /* 0x00000406106e7981 */ /* 0x000ea4000c1e1900 */
[----:B-1----:R-:W-:-:S04]  /*0ba0*/  @!P0 IMAD.WIDE.U32 R6, R27, 0x8, R4 ;  /* 0x000000081b068825 */ /* 0x002fc800078e0004 */
[C---:B------:R-:W-:Y:S01]  /*0bb0*/  @P0 IMAD.WIDE.U32 R14, R29.reuse, 0x8, R12 ;  /* 0x000000081d0e0825 */ /* 0x040fe200078e000c */
[----:B------:R-:W2:Y:S04]  /*0bc0*/  LDG.E R112, desc[UR6][R6.64+0x4] ;  /* 0x0000040606707981 */ /* 0x000ea8000c1e1900 */
[----:B------:R-:W2:Y:S01]  /*0bd0*/  LDG.E R121, desc[UR6][R6.64] ;  /* 0x0000000606797981 */ /* 0x000ea2000c1e1900 */
[----:B------:R-:W-:-:S05]  /*0be0*/  @!P0 IMAD.WIDE.U32 R14, R29, 0x8, R8 ;  /* 0x000000081d0e8825 */ /* 0x000fca00078e0008 */
[----:B------:R-:W2:Y:S01]  /*0bf0*/  LDG.E R114, desc[UR6][R14.64+0x4] ;  /* 0x000004060e727981 */ /* 0x000ea2000c1e1900 */
[----:B------:R-:W-:-:S03]  /*0c00*/  IMAD.WIDE.U32 R18, R113, 0x4, R2 ;  /* 0x0000000471127825 */ /* 0x000fc600078e0002 */
[----:B------:R0:W2:Y:S01]  /*0c10*/  LDG.E R123, desc[UR6][R14.64] ;  /* 0x000000060e7b7981 */ /* 0x0000a2000c1e1900 */
[----:B------:R-:W-:-:S03]  /*0c20*/  IMAD.WIDE.U32 R4, R127, 0x4, R2 ;  /* 0x000000047f047825 */ /* 0x000fc600078e0002 */
[----:B------:R-:W2:Y:S01]  /*0c30*/  LDG.E R18, desc[UR6][R18.64] ;  /* 0x0000000612127981 */ /* 0x000ea2000c1e1900 */
[----:B------:R-:W-:-:S03]  /*0c40*/  IMAD.WIDE.U32 R10, R125, 0x4, R2 ;  /* 0x000000047d0a7825 */ /* 0x000fc600078e0002 */
[----:B------:R1:W2:Y:S04]  /*0c50*/  LDG.E R4, desc[UR6][R4.64] ;  /* 0x0000000604047981 */ /* 0x0002a8000c1e1900 */
[----:B------:R1:W2:Y:S01]  /*0c60*/  LDG.E R118, desc[UR6][R10.64] ;  /* 0x000000060a767981 */ /* 0x0002a2000c1e1900 */
[----:B------:R-:W-:-:S04]  /*0c70*/  IMAD.WIDE.U32 R8, R129, 0x4, R2 ;  /* 0x0000000481087825 */ /* 0x000fc800078e0002 */
[--C-:B0-----:R-:W-:Y:S01]  /*0c80*/  IMAD.WIDE.U32 R14, R25, 0x4, R2.reuse ;  /* 0x00000004190e7825 */ /* 0x101fe200078e0002 */
[----:B------:R-:W2:Y:S03]  /*0c90*/  LDG.E R116, desc[UR6][R8.64] ;  /* 0x0000000608747981 */ /* 0x000ea6000c1e1900 */
[--C-:B------:R-:W-:Y:S01]  /*0ca0*/  IMAD.WIDE.U32 R16, R27, 0x4, R2.reuse ;  /* 0x000000041b107825 */ /* 0x100fe200078e0002 */
[----:B------:R-:W2:Y:S05]  /*0cb0*/  LDG.E R19, desc[UR6][R14.64] ;  /* 0x000000060e137981 */ /* 0x000eaa000c1e1900 */
[----:B------:R-:W2:Y:S01]  /*0cc0*/  LDG.E R17, desc[UR6][R16.64] ;  /* 0x0000000610117981 */ /* 0x000ea2000c1e1900 */
[----:B------:R-:W-:-:S04]  /*0cd0*/  IMAD.WIDE.U32 R12, R131, 0x4, R2 ;  /* 0x00000004830c7825 */ /* 0x000fc800078e0002 */
[--C-:B------:R-:W-:Y:S01]  /*0ce0*/  IMAD.WIDE.U32 R6, R133, 0x4, R2.reuse ;  /* 0x0000000485067825 */ /* 0x100fe200078e0002 */
[----:B------:R-:W2:Y:S05]  /*0cf0*/  LDG.E R113, desc[UR6][R12.64] ;  /* 0x000000060c717981 */ /* 0x000eaa000c1e1900 */
[----:B------:R-:W2:Y:S01]  /*0d00*/  LDG.E R6, desc[UR6][R6.64] ;  /* 0x0000000606067981 */ /* 0x000ea2000c1e1900 */
[----:B------:R-:W-:-:S06]  /*0d10*/  IMAD.WIDE.U32 R2, R29, 0x4, R2 ;  /* 0x000000041d027825 */ /* 0x000fcc00078e0002 */
[----:B------:R0:W2:Y:S01]  /*0d20*/  LDG.E R2, desc[UR6][R2.64] ;  /* 0x0000000602027981 */ /* 0x0000a2000c1e1900 */
[----:B-1----:R-:W1:Y:S08]  /*0d30*/  @P0 MUFU.RCP R5, R79 ;  /* 0x0000004f00050308 */ /* 0x002e700000001000 */
[----:B------:R-:W4:Y:S08]  /*0d40*/  @P0 MUFU.RCP R10, R78 ;  /* 0x0000004e000a0308 */ /* 0x000f300000001000 */
[----:B------:R-:W3:Y:S08]  /*0d50*/  @P0 MUFU.RCP R11, R81 ;  /* 0x00000051000b0308 */ /* 0x000ef00000001000 */
[----:B0-----:R-:W0:Y:S01]  /*0d60*/  @P0 MUFU.RCP R3, R83 ;  /* 0x0000005300030308 */ /* 0x001e220000001000 */
[----:B------:R-:W-:-:S07]  /*0d70*/  LOP3.LUT P1, RZ, R0, 0xff, RZ, 0xc0, !PT ;  /* 0x000000ff00ff7812 */ /* 0x000fce000782c0ff */
[----:B------:R-:W-:Y:S08]  /*0d80*/  @P0 MUFU.RCP R120, R80 ;  /* 0x0000005000780308 */ /* 0x000ff00000001000 */
[----:B------:R-:W-:Y:S08]  /*0d90*/  @P0 MUFU.RCP R16, R84 ;  /* 0x0000005400100308 */ /* 0x000ff00000001000 */
[----:B------:R-:W-:Y:S08]  /*0da0*/  @P0 MUFU.RCP R122, R82 ;  /* 0x00000052007a0308 */ /* 0x000ff00000001000 */
[----:B------:R-:W-:Y:S01]  /*0db0*/  @P0 MUFU.RCP R7, R88 ;  /* 0x0000005800070308 */ /* 0x000fe20000001000 */
[----:B-----5:R-:W-:-:S04]  /*0dc0*/  @P0 FADD.FTZ R8, -R35, R21 ;  /* 0x0000001523080221 */ /* 0x020fc80000010100 */
[----:B-1----:R-:W-:-:S03]  /*0dd0*/  @P0 FMUL.FTZ R8, R8, R5 ;  /* 0x0000000508080220 */ /* 0x002fc60000410000 */
[----:B------:R-:W1:Y:S01]  /*0de0*/  @P0 MUFU.RCP R5, R85 ;  /* 0x0000005500050308 */ /* 0x000e620000001000 */
[----:B----4-:R-:W-:-:S04]  /*0df0*/  @P0 FADD.FTZ R9, -R34, R23 ;  /* 0x0000001722090221 */ /* 0x010fc80000010100 */
[----:B------:R-:W-:Y:S01]  /*0e00*/  @P0 FMUL.FTZ R9, R9, R10 ;  /* 0x0000000a09090220 */ /* 0x000fe20000410000 */
[----:B------:R-:W-:Y:S01]  /*0e10*/  @P0 FADD.FTZ R10, -R37, R22 ;  /* 0x00000016250a0221 */ /* 0x000fe20000010100 */
[----:B---3--:R-:W-:-:S03]  /*0e20*/  @!P0 FADD.FTZ R22, R22, -R20 ;  /* 0x8000001416168221 */ /* 0x008fc60000010000 */
[----:B------:R-:W-:Y:S01]  /*0e30*/  @P0 FMUL.FTZ R10, R10, R11 ;  /* 0x0000000b0a0a0220 */ /* 0x000fe20000410000 */
[----:B------:R-:W-:Y:S02]  /*0e40*/  @!P0 FMUL.FTZ R10, R107, R22 ;  /* 0x000000166b0a8220 */ /* 0x000fe40000410000 */
[----:B------:R-:W3:Y:S01]  /*0e50*/  @P0 MUFU.RCP R22, R86 ;  /* 0x0000005600160308 */ /* 0x000ee20000001000 */
[----:B--2---:R-:W-:Y:S01]  /*0e60*/  @P0 FADD.FTZ R12, -R39, R24 ;  /* 0x00000018270c0221 */ /* 0x004fe20000010100 */
[----:B------:R-:W-:Y:S01]  /*0e70*/  @!P0 FADD.FTZ R0, R21, -R20 ;  /* 0x8000001415008221 */ /* 0x000fe20000010000 */
[----:B------:R-:W-:Y:S02]  /*0e80*/  @P0 FADD.FTZ R14, -R41, R26 ;  /* 0x0000001a290e0221 */ /* 0x000fe40000010100 */
[----:B0-----:R-:W-:Y:S02]  /*0e90*/  @P0 FMUL.FTZ R12, R12, R3 ;  /* 0x000000030c0c0220 */ /* 0x001fe40000410000 */
[----:B-1----:R-:W-:-:S02]  /*0ea0*/  @P0 FMUL.FTZ R14, R14, R5 ;  /* 0x000000050e0e0220 */ /* 0x002fc40000410000 */
[----:B------:R-:W0:Y:S01]  /*0eb0*/  @P0 MUFU.RCP R5, R89 ;  /* 0x0000005900050308 */ /* 0x000e220000001000 */
[----:B------:R-:W-:Y:S01]  /*0ec0*/  @!P0 FMUL.FTZ R8, R107, R0 ;  /* 0x000000006b088220 */ /* 0x000fe20000410000 */
[----:B------:R-:W-:Y:S01]  /*0ed0*/  @!P0 FADD.FTZ R0, R23, -R20 ;  /* 0x8000001417008221 */ /* 0x000fe20000010000 */
[----:B------:R-:W-:-:S05]  /*0ee0*/  @P0 FADD.FTZ R11, -R36, R31 ;  /* 0x0000001f240b0221 */ /* 0x000fca0000010100 */
[----:B------:R-:W1:Y:S01]  /*0ef0*/  @P0 MUFU.RCP R3, R87 ;  /* 0x0000005700030308 */ /* 0x000e620000001000 */
[----:B------:R-:W-:Y:S01]  /*0f00*/  @!P0 FMUL.FTZ R9, R107, R0 ;  /* 0x000000006b098220 */ /* 0x000fe20000410000 */
[----:B------:R-:W-:Y:S01]  /*0f10*/  @P0 FADD.FTZ R21, -R42, R115 ;  /* 0x000000732a150221 */ /* 0x000fe20000010100 */
[--C-:B------:R-:W-:Y:S01]  /*0f20*/  @!P0 FADD.FTZ R0, R31, -R20.reuse ;  /* 0x800000141f008221 */ /* 0x100fe20000010000 */
[----:B------:R-:W-:Y:S01]  /*0f30*/  @P0 FADD.FTZ R15, -R40, R111 ;  /* 0x0000006f280f0221 */ /* 0x000fe20000010100 */
[----:B------:R-:W-:Y:S01]  /*0f40*/  @P0 FMUL.FTZ R11, R11, R120 ;  /* 0x000000780b0b0220 */ /* 0x000fe20000410000 */
[----:B---3--:R-:W-:Y:S01]  /*0f50*/  @P0 FMUL.FTZ R21, R21, R22 ;  /* 0x0000001615150220 */ /* 0x008fe20000410000 */
[----:B------:R-:W-:Y:S01]  /*0f60*/  @!P0 FMUL.FTZ R11, R107, R0 ;  /* 0x000000006b0b8220 */ /* 0x000fe20000410000 */
[----:B------:R-:W-:Y:S01]  /*0f70*/  @P0 FADD.FTZ R13, -R38, R109 ;  /* 0x0000006d260d0221 */ /* 0x000fe20000010100 */
[----:B------:R-:W-:Y:S01]  /*0f80*/  @!P0 FADD.FTZ R0, R109, -R20 ;  /* 0x800000146d008221 */ /* 0x000fe20000010000 */
[----:B------:R-:W-:Y:S01]  /*0f90*/  @P0 FMUL.FTZ R15, R15, R16 ;  /* 0x000000100f0f0220 */ /* 0x000fe20000410000 */
[----:B------:R-:W2:Y:S01]  /*0fa0*/  @P0 MUFU.RCP R23, R90 ;  /* 0x0000005a00170308 */ /* 0x000ea20000001000 */
[----:B------:R-:W-:Y:S01]  /*0fb0*/  @P0 FADD.FTZ R16, -R43, R30 ;  /* 0x0000001e2b100221 */ /* 0x000fe20000010100 */
[----:B------:R-:W-:Y:S01]  /*0fc0*/  @P0 FMUL.FTZ R13, R13, R122 ;  /* 0x0000007a0d0d0220 */ /* 0x000fe20000410000 */
[----:B------:R-:W-:Y:S01]  /*0fd0*/  @P0 FADD.FTZ R22, -R45, R108 ;  /* 0x0000006c2d160221 */ /* 0x000fe20000010100 */
[--C-:B------:R-:W-:Y:S01]  /*0fe0*/  @!P0 FADD.FTZ R108, R108, -R20.reuse ;  /* 0x800000146c6c8221 */ /* 0x100fe20000010000 */
[----:B------:R-:W-:Y:S01]  /*0ff0*/  @!P0 FMUL.FTZ R13, R107, R0 ;  /* 0x000000006b0d8220 */ /* 0x000fe20000410000 */
[--C-:B------:R-:W-:Y:S01]  /*1000*/  @!P0 FADD.FTZ R0, R111, -R20.reuse ;  /* 0x800000146f008221 */ /* 0x100fe20000010000 */
[----:B0-----:R-:W-:Y:S01]  /*1010*/  @P0 FMUL.FTZ R22, R22, R5 ;  /* 0x0000000516160220 */ /* 0x001fe20000410000 */
[C---:B------:R-:W-:Y:S01]  /*1020*/  @!P0 FMUL.FTZ R22, R107.reuse, R108 ;  /* 0x0000006c6b168220 */ /* 0x040fe20000410000 */
[----:B-1----:R-:W-:Y:S01]  /*1030*/  @P0 FMUL.FTZ R16, R16, R3 ;  /* 0x0000000310100220 */ /* 0x002fe20000410000 */
[----:B------:R-:W-:Y:S01]  /*1040*/  @P0 MUFU.RCP R108, R93 ;  /* 0x0000005d006c0308 */ /* 0x000fe20000001000 */
[--C-:B------:R-:W-:Y:S01]  /*1050*/  @!P0 FADD.FTZ R24, R24, -R20.reuse ;  /* 0x8000001418188221 */ /* 0x100fe20000010000 */
[----:B------:R-:W-:Y:S01]  /*1060*/  @!P0 FMUL.FTZ R15, R107, R0 ;  /* 0x000000006b0f8220 */ /* 0x000fe20000410000 */
[--C-:B------:R-:W-:Y:S01]  /*1070*/  @!P0 FADD.FTZ R30, R30, -R20.reuse ;  /* 0x800000141e1e8221 */ /* 0x100fe20000010000 */
[----:B------:R-:W-:-:S04]  /*1080*/  @!P0 FADD.FTZ R0, R115, -R20 ;  /* 0x8000001473008221 */ /* 0x000fc80000010000 */
[----:B------:R-:W0:Y:S01]  /*1090*/  @P0 MUFU.RCP R3, R91 ;  /* 0x0000005b00030308 */ /* 0x000e220000001000 */
[C---:B------:R-:W-:Y:S01]  /*10a0*/  @!P0 FMUL.FTZ R12, R107.reuse, R24 ;  /* 0x000000186b0c8220 */ /* 0x040fe20000410000 */
[C---:B------:R-:W-:Y:S01]  /*10b0*/  @!P0 FMUL.FTZ R16, R107.reuse, R30 ;  /* 0x0000001e6b108220 */ /* 0x040fe20000410000 */
[----:B------:R-:W-:Y:S01]  /*10c0*/  @!P0 FMUL.FTZ R21, R107, R0 ;  /* 0x000000006b158220 */ /* 0x000fe20000410000 */
[----:B------:R-:W-:-:S04]  /*10d0*/  @P0 FADD.FTZ R24, -R44, R117 ;  /* 0x000000752c180221 */ /* 0x000fc80000010100 */
[----:B------:R-:W1:Y:S01]  /*10e0*/  @P0 MUFU.RCP R31, R92 ;  /* 0x0000005c001f0308 */ /* 0x000e620000001000 */
[----:B------:R-:W-:Y:S01]  /*10f0*/  @P0 FADD.FTZ R30, -R46, R119 ;  /* 0x000000772e1e0221 */ /* 0x000fe20000010100 */
[--C-:B------:R-:W-:Y:S01]  /*1100*/  @!P0 FADD.FTZ R26, R26, -R20.reuse ;  /* 0x800000141a1a8221 */ /* 0x100fe20000010000 */
[----:B------:R-:W-:Y:S01]  /*1110*/  @!P0 FADD.FTZ R0, R117, -R20 ;  /* 0x8000001475008221 */ /* 0x000fe20000010000 */
[----:B------:R-:W-:-:S04]  /*1120*/  @P0 FMUL.FTZ R24, R24, R7 ;  /* 0x0000000718180220 */ /* 0x000fc80000410000 */
[----:B------:R-:W3:Y:S01]  /*1130*/  @P0 MUFU.RCP R5, R95 ;  /* 0x0000005f00050308 */ /* 0x000ee20000001000 */
[----:B--2---:R-:W-:Y:S01]  /*1140*/  @P0 FMUL.FTZ R30, R30, R23 ;  /* 0x000000171e1e0220 */ /* 0x004fe20000410000 */
[C---:B------:R-:W-:Y:S01]  /*1150*/  @!P0 FMUL.FTZ R14, R107.reuse, R26 ;  /* 0x0000001a6b0e8220 */ /* 0x040fe20000410000 */
[----:B------:R-:W-:Y:S01]  /*1160*/  @!P0 FMUL.FTZ R24, R107, R0 ;  /* 0x000000006b188220 */ /* 0x000fe20000410000 */
[----:B------:R-:W-:Y:S01]  /*1170*/  @P0 FADD.FTZ R26, -R47, R110 ;  /* 0x0000006e2f1a0221 */ /* 0x000fe20000010100 */
[----:B------:R-:W-:Y:S01]  /*1180*/  @!P0 FADD.FTZ R0, R119, -R20 ;  /* 0x8000001477008221 */ /* 0x000fe20000010000 */
[----:B------:R-:W-:Y:S01]  /*1190*/  @P0 FADD.FTZ R23, -R49, R112 ;  /* 0x0000007031170221 */ /* 0x000fe20000010100 */
[--C-:B------:R-:W-:Y:S01]  /*11a0*/  @!P0 FADD.FTZ R110, R110, -R20.reuse ;  /* 0x800000146e6e8221 */ /* 0x100fe20000010000 */
[----:B0-----:R-:W-:Y:S01]  /*11b0*/  @P0 FMUL.FTZ R26, R26, R3 ;  /* 0x000000031a1a0220 */ /* 0x001fe20000410000 */
[----:B------:R-:W-:Y:S01]  /*11c0*/  @!P0 FMUL.FTZ R30, R107, R0 ;  /* 0x000000006b1e8220 */ /* 0x000fe20000410000 */
[----:B------:R-:W-:Y:S01]  /*11d0*/  @P0 FMUL.FTZ R23, R23, R108 ;  /* 0x0000006c17170220 */ /* 0x000fe20000410000 */
[----:B------:R-:W-:Y:S01]  /*11e0*/  @P0 FADD.FTZ R108, -R48, R121 ;  /* 0x00000079306c0221 */ /* 0x000fe20000010100 */
[----:B------:R-:W-:Y:S01]  /*11f0*/  @!P0 FADD.FTZ R0, R121, -R20 ;  /* 0x8000001479008221 */ /* 0x000fe20000010000 */
[----:B------:R-:W-:-:S02]  /*1200*/  @!P0 FMUL.FTZ R26, R107, R110 ;  /* 0x0000006e6b1a8220 */ /* 0x000fc40000410000 */
[----:B-1----:R-:W-:Y:S01]  /*1210*/  @P0 FMUL.FTZ R108, R108, R31 ;  /* 0x0000001f6c6c0220 */ /* 0x002fe20000410000 */
[----:B------:R-:W-:Y:S01]  /*1220*/  @P0 FADD.FTZ R110, -R51, R114 ;  /* 0x00000072336e0221 */ /* 0x000fe20000010100 */
[----:B------:R-:W-:Y:S01]  /*1230*/  @!P0 FMUL.FTZ R108, R107, R0 ;  /* 0x000000006b6c8220 */ /* 0x000fe20000410000 */
[--C-:B------:R-:W-:Y:S02]  /*1240*/  HADD2.F32 R3, -RZ, R18.reuse.H0_H0 ;  /* 0x20000012ff037230 */ /* 0x100fe40000004100 */
[----:B------:R-:W-:Y:S02]  /*1250*/  HADD2.F32 R18, -RZ, R18.H1_H1 ;  /* 0x30000012ff127230 */ /* 0x000fe40000004100 */
[--C-:B------:R-:W-:Y:S02]  /*1260*/  HADD2.F32 R7, -RZ, R4.reuse.H0_H0 ;  /* 0x20000004ff077230 */ /* 0x100fe40000004100 */
[----:B------:R-:W-:Y:S02]  /*1270*/  HADD2.F32 R4, -RZ, R4.H1_H1 ;  /* 0x30000004ff047230 */ /* 0x000fe40000004100 */
[----:B------:R-:W-:Y:S01]  /*1280*/  FMUL.FTZ R0, R78, R3 ;  /* 0x000000034e007220 */ /* 0x000fe20000410000 */
[----:B---3--:R-:W-:Y:S01]  /*1290*/  @P0 FMUL.FTZ R110, R110, R5 ;  /* 0x000000056e6e0220 */ /* 0x008fe20000410000 */
[----:B------:R-:W-:-:S02]  /*12a0*/  HADD2.F32 R5, -RZ, R118.H0_H0 ;  /* 0x20000076ff057230 */ /* 0x000fc40000004100 */
[----:B------:R-:W-:Y:S01]  /*12b0*/  FMUL.FTZ R109, R79, R18 ;  /* 0x000000124f6d7220 */ /* 0x000fe20000410000 */
[C---:B------:R-:W-:Y:S01]  /*12c0*/  FADD.FTZ R105, R4.reuse, R105 ;  /* 0x0000006904697221 */ /* 0x040fe20000010000 */
[----:B------:R-:W-:Y:S01]  /*12d0*/  FFMA.FTZ R63, R4, R12, R63 ;  /* 0x0000000c043f7223 */ /* 0x000fe2000001003f */
[----:B------:R-:W-:Y:S01]  /*12e0*/  FMUL.FTZ R111, R83, R4 ;  /* 0x00000004536f7220 */ /* 0x000fe20000410000 */
[----:B------:R-:W-:Y:S01]  /*12f0*/  FADD.FTZ R4, RZ, R0 ;  /* 0x00000000ff047221 */ /* 0x000fe20000010000 */
[C---:B------:R-:W-:Y:S01]  /*1300*/  FADD.FTZ R101, R18.reuse, R101 ;  /* 0x0000006512657221 */ /* 0x040fe20000010000 */
[----:B------:R-:W-:Y:S01]  /*1310*/  FFMA.FTZ R67, R18, R8, R67 ;  /* 0x0000000812437223 */ /* 0x000fe20000010043 */
[----:B------:R-:W0:Y:S01]  /*1320*/  @P0 MUFU.RCP R120, R94 ;  /* 0x0000005e00780308 */ /* 0x000e220000001000 */
[----:B------:R-:W-:Y:S01]  /*1330*/  @!P0 FADD.FTZ R112, R112, -R20 ;  /* 0x8000001470708221 */ /* 0x000fe20000010000 */
[C---:B------:R-:W-:Y:S01]  /*1340*/  FADD.FTZ R70, R5.reuse, R70 ;  /* 0x0000004605467221 */ /* 0x040fe20000010000 */
[----:B------:R-:W-:Y:S01]  /*1350*/  FFMA.FTZ R64, R5, R11, R64 ;  /* 0x0000000b05407223 */ /* 0x000fe20000010040 */
[----:B------:R-:W-:Y:S01]  /*1360*/  FMUL.FTZ R18, R80, R5 ;  /* 0x0000000550127220 */ /* 0x000fe20000410000 */
[----:B------:R-:W-:Y:S01]  /*1370*/  FADD.FTZ R5, R4, R109 ;  /* 0x0000006d04057221 */ /* 0x000fe20000010000 */
[----:B------:R-:W-:Y:S01]  /*1380*/  FFMA.FTZ R4, R0, R9, RZ ;  /* 0x0000000900047223 */ /* 0x000fe200000100ff */
[----:B------:R-:W-:-:S02]  /*1390*/  HADD2.F32 R115, -RZ, R116.H0_H0 ;  /* 0x20000074ff737230 */ /* 0x000fc40000004100 */
[----:B------:R-:W-:Y:S01]  /*13a0*/  @!P0 FMUL.FTZ R23, R107, R112 ;  /* 0x000000706b178220 */ /* 0x000fe20000410000 */
[----:B------:R-:W-:Y:S02]  /*13b0*/  HADD2.F32 R116, -RZ, R116.H1_H1 ;  /* 0x30000074ff747230 */ /* 0x000fe40000004100 */
[C---:B------:R-:W-:Y:S01]  /*13c0*/  FADD.FTZ R104, R7.reuse, R104 ;  /* 0x0000006807687221 */ /* 0x040fe20000010000 */
[----:B------:R-:W-:Y:S02]  /*13d0*/  HADD2.F32 R118, -RZ, R118.H1_H1 ;  /* 0x30000076ff767230 */ /* 0x000fe40000004100 */
[----:B------:R-:W-:Y:S01]  /*13e0*/  FFMA.FTZ R62, R7, R13, R62 ;  /* 0x0000000d073e7223 */ /* 0x000fe2000001003e */
[----:B------:R-:W-:Y:S01]  /*13f0*/  FMUL.FTZ R112, R82, R7 ;  /* 0x0000000752707220 */ /* 0x000fe20000410000 */
[----:B------:R-:W-:Y:S01]  /*1400*/  FFMA.FTZ R7, R109, R8, R4 ;  /* 0x000000086d077223 */ /* 0x000fe20000010004 */
[C---:B------:R-:W-:Y:S01]  /*1410*/  FADD.FTZ R74, R3.reuse, R74 ;  /* 0x0000004a034a7221 */ /* 0x040fe20000010000 */
[----:B------:R-:W-:Y:S01]  /*1420*/  FFMA.FTZ R66, R3, R9, R66 ;  /* 0x0000000903427223 */ /* 0x000fe20000010042 */
[----:B------:R-:W-:-:S02]  /*1430*/  HADD2.F32 R127, -RZ, R19.H0_H0 ;  /* 0x20000013ff7f7230 */ /* 0x000fc40000004100 */
[C---:B------:R-:W-:Y:S01]  /*1440*/  FADD.FTZ R98, R116.reuse, R98 ;  /* 0x0000006274627221 */ /* 0x040fe20000010000 */
[----:B------:R-:W-:Y:S02]  /*1450*/  HADD2.F32 R122, -RZ, R19.H1_H1 ;  /* 0x30000013ff7a7230 */ /* 0x000fe40000004100 */
[----:B------:R-:W-:Y:S01]  /*1460*/  FFMA.FTZ R61, R116, R14, R61 ;  /* 0x0000000e743d7223 */ /* 0x000fe2000001003d */
[--C-:B------:R-:W-:Y:S02]  /*1470*/  HADD2.F32 R125, -RZ, R17.reuse.H0_H0 ;  /* 0x20000011ff7d7230 */ /* 0x100fe40000004100 */
[----:B------:R-:W-:Y:S01]  /*1480*/  FMUL.FTZ R19, R85, R116 ;  /* 0x0000007455137220 */ /* 0x000fe20000410000 */
[----:B------:R-:W-:Y:S02]  /*1490*/  HADD2.F32 R3, -RZ, R17.H1_H1 ;  /* 0x30000011ff037230 */ /* 0x000fe40000004100 */
[----:B------:R-:W-:Y:S01]  /*14a0*/  FMUL.FTZ R17, R81, R118 ;  /* 0x0000007651117220 */ /* 0x000fe20000410000 */
[----:B------:R-:W-:Y:S01]  /*14b0*/  FADD.FTZ R4, R5, R18 ;  /* 0x0000001205047221 */ /* 0x000fe20000010000 */
[----:B------:R-:W-:Y:S01]  /*14c0*/  FFMA.FTZ R116, R18, R11, R7 ;  /* 0x0000000b12747223 */ /* 0x000fe20000010007 */
[----:B------:R-:W-:-:S02]  /*14d0*/  @P0 FADD.FTZ R31, -R50, R123 ;  /* 0x0000007b321f0221 */ /* 0x000fc40000010100 */
[----:B------:R-:W-:Y:S01]  /*14e0*/  FADD.FTZ R5, R4, R17 ;  /* 0x0000001104057221 */ /* 0x000fe20000010000 */
[----:B------:R-:W-:Y:S01]  /*14f0*/  FFMA.FTZ R7, R17, R10, R116 ;  /* 0x0000000a11077223 */ /* 0x000fe20000010074 */
[--C-:B------:R-:W-:Y:S01]  /*1500*/  @!P0 FADD.FTZ R114, R114, -R20.reuse ;  /* 0x8000001472728221 */ /* 0x100fe20000010000 */
[----:B------:R-:W-:Y:S01]  /*1510*/  @!P0 FADD.FTZ R20, R123, -R20 ;  /* 0x800000147b148221 */ /* 0x000fe20000010000 */
[----:B0-----:R-:W-:Y:S01]  /*1520*/  @P0 FMUL.FTZ R31, R31, R120 ;  /* 0x000000781f1f0220 */ /* 0x001fe20000410000 */
[--C-:B------:R-:W-:Y:S02]  /*1530*/  HADD2.F32 R117, -RZ, R113.reuse.H0_H0 ;  /* 0x20000071ff757230 */ /* 0x100fe40000004100 */
[----:B------:R-:W-:Y:S01]  /*1540*/  FADD.FTZ R4, R5, R112 ;  /* 0x0000007005047221 */ /* 0x000fe20000010000 */
[----:B------:R-:W-:Y:S02]  /*1550*/  HADD2.F32 R120, -RZ, R113.H1_H1 ;  /* 0x30000071ff787230 */ /* 0x000fe40000004100 */
[----:B------:R-:W-:Y:S01]  /*1560*/  FFMA.FTZ R116, R112, R13, R7 ;  /* 0x0000000d70747223 */ /* 0x000fe20000010007 */
[----:B------:R-:W-:-:S02]  /*1570*/  HADD2.F32 R113, -RZ, R6.H0_H0 ;  /* 0x20000006ff717230 */ /* 0x000fc40000004100 */
[----:B------:R-:W-:Y:S01]  /*1580*/  @!P0 FMUL.FTZ R31, R107, R20 ;  /* 0x000000146b1f8220 */ /* 0x000fe20000410000 */
        /* <DEDUP_REMOVED lines=47> */
[----:B------:R-:W-:Y:S01]  /*1880*/  FMUL.FTZ R116, R94, R121 ;  /* 0x000000795e747220 */ /* 0x000fe20000410000 */
[----:B------:R-:W-:Y:S01]  /*1890*/  FADD.FTZ R3, R3, R118 ;  /* 0x0000007603037221 */ /* 0x000fe20000010000 */
[----:B------:R-:W-:Y:S01]  /*18a0*/  SHF.R.U32.HI R4, RZ, 0x5, R32 ;  /* 0x00000005ff047819 */ /* 0x000fe20000011620 */
[----:B------:R-:W-:Y:S01]  /*18b0*/  FFMA.FTZ R7, R118, R23, R5 ;  /* 0x0000001776077223 */ /* 0x000fe20000010005 */
[C---:B------:R-:W-:Y:S01]  /*18c0*/  FADD.FTZ R102, R2.reuse, R102 ;  /* 0x0000006602667221 */ /* 0x040fe20000010000 */
[----:B------:R-:W-:Y:S01]  /*18d0*/  FFMA.FTZ R75, R2, R110, R75 ;  /* 0x0000006e024b7223 */ /* 0x000fe2000001004b */
[----:B------:R-:W-:Y:S01]  /*18e0*/  FMUL.FTZ R131, R95, R2 ;  /* 0x000000025f837220 */ /* 0x000fe20000410000 */
[----:B------:R-:W-:Y:S01]  /*18f0*/  UMOV UR4, 0xffffffff ;  /* 0xffffffff00047882 */ /* 0x000fe20000000000 */
[----:B------:R-:W-:Y:S01]  /*1900*/  FADD.FTZ R2, R3, R116 ;  /* 0x0000007403027221 */ /* 0x000fe20000010000 */
[----:B------:R-:W-:Y:S01]  /*1910*/  LOP3.LUT R5, R4, 0x7fffffc, RZ, 0xc0, !PT ;  /* 0x07fffffc04057812 */ /* 0x000fe200078ec0ff */
        /* <DEDUP_REMOVED lines=10> */
[----:B------:R-:W-:Y:S01]  /*19c0*/  FADD.FTZ R2, R2, R131 ;  /* 0x0000008302027221 */ /* 0x000fe20000010000 */
[----:B------:R-:W-:Y:S01]  /*19d0*/  @!P1 IADD3 R5, R5, 0x4, RZ ;  /* 0x0000000405059810 */ /* 0x000fe20007ffe0ff */
[----:B------:R-:W-:Y:S01]  /*19e0*/  FFMA.FTZ R3, R131, R110, R6 ;  /* 0x0000006e83037223 */ /* 0x000fe20000010006 */
[----:B------:R-:W-:-:S02]  /*19f0*/  IADD3 R129, R28, 0x80, RZ ;  /* 0x000000801c817810 */ /* 0x000fc40007ffe0ff */
[C---:B------:R-:W-:Y:S02]  /*1a00*/  IADD3 R121, R28.reuse, 0x100, RZ ;  /* 0x000001001c797810 */ /* 0x040fe40007ffe0ff */
[----:B------:R-:W-:Y:S01]  /*1a10*/  IADD3 R113, R28, 0x180, RZ ;  /* 0x000001801c717810 */ /* 0x000fe20007ffe0ff */
        /* <DEDUP_REMOVED lines=19> */
.L_x_4494:
[----:B01----:R-:W-:Y:S01]  /*1b50*/  FADD.FTZ R2, R2, R7 ;  /* 0x0000000702027221 */ /* 0x003fe20000010000 */
[----:B--2---:R-:W-:Y:S01]  /*1b60*/  FADD.FTZ R3, R3, R6 ;  /* 0x0000000603037221 */ /* 0x004fe20000010000 */
        /* <DEDUP_REMOVED lines=28> */
[----:B------:R-:W-:Y:S01]  /*1d30*/  FFMA.FTZ R15, R2, R15, R3 ;  /* 0x0000000f020f7223 */ /* 0x000fe20000010003 */
[----:B------:R-:W0:Y:S01]  /*1d40*/  LDC.64 R10, c[0x0][0x280] ;  /* 0x0000a000ff0a7b82 */ /* 0x000e220000000a00 */
[----:B------:R-:W-:Y:S01]  /*1d50*/  FADD.FTZ R0, R0, -R9 ;  /* 0x8000000900007221 */ /* 0x000fe20000010000 */
[----:B------:R-:W-:Y:S01]  /*1d60*/  FFMA.FTZ R124, R2, R26, R3 ;  /* 0x0000001a027c7223 */ /* 0x000fe20000010003 */
[----:B------:R-:W-:Y:S01]  /*1d70*/  FADD.FTZ R26, R20, -R15 ;  /* 0x8000000f141a7221 */ /* 0x000fe20000010000 */
[--C-:B------:R-:W-:Y:S01]  /*1d80*/  FFMA.FTZ R8, R2, R8, R3.reuse ;  /* 0x0000000802087223 */ /* 0x100fe20000010003 */
[----:B------:R-:W-:Y:S01]  /*1d90*/  FMUL.FTZ R20, R107, R0 ;  /* 0x000000006b147220 */ /* 0x000fe20000410000 */
[----:B------:R-:W-:Y:S01]  /*1da0*/  LOP3.LUT R0, R32, 0x7f, RZ, 0xc0, !PT ;  /* 0x0000007f20007812 */ /* 0x000fe200078ec0ff */
        /* <DEDUP_REMOVED lines=12> */
[----:B------:R-:W-:Y:S01]  /*1e70*/  LEA R8, P2, R28, UR8, 0x3 ;  /* 0x000000081c087c11 */ /* 0x000fe2000f8418ff */
[----:B------:R-:W-:-:S02]  /*1e80*/  IMAD R0, R33, 0x480, R0 ;  /* 0x0000048021007824 */ /* 0x000fc400078e0200 */
[----:B------:R-:W-:Y:S01]  /*1e90*/  FADD.FTZ R114, R114, -R21 ;  /* 0x8000001572727221 */ /* 0x000fe20000010000 */
[----:B------:R-:W-:Y:S01]  /*1ea0*/  FADD.FTZ R110, R117, -R4 ;  /* 0x80000004756e7221 */ /* 0x000fe20000010000 */
[----:B------:R-:W-:Y:S01]  /*1eb0*/  LEA.HI.X R9, R28, UR9, RZ, 0x3, P2 ;  /* 0x000000091c097c11 */ /* 0x000fe200090f1cff */
[----:B------:R-:W-:Y:S01]  /*1ec0*/  FMUL.FTZ R21, R107, R2 ;  /* 0x000000026b157220 */ /* 0x000fe20000410000 */
[----:B0-----:R-:W-:Y:S01]  /*1ed0*/  IMAD.WIDE.U32 R4, R27, 0x8, R10 ;  /* 0x000000081b047825 */ /* 0x001fe200078e000a */
[----:B------:R-:W-:-:S03]  /*1ee0*/  IADD3 R27, R0, 0x200, RZ ;  /* 0x00000200001b7810 */ /* 0x000fc60007ffe0ff */
[----:B------:R-:W-:Y:S01]  /*1ef0*/  FADD.FTZ R112, R112, -R13 ;  /* 0x8000000d70707221 */ /* 0x000fe20000010000 */
[----:B------:R-:W-:Y:S01]  /*1f00*/  FADD.FTZ R24, R111, -R12 ;  /* 0x8000000c6f187221 */ /* 0x000fe20000010000 */
[----:B------:R-:W-:Y:S01]  /*1f10*/  IMAD.WIDE.U32 R2, R25, 0x8, R10 ;  /* 0x0000000819027825 */ /* 0x000fe200078e000a */
[----:B------:R-:W-:-:S03]  /*1f20*/  IADD3 R25, R0, 0x280, RZ ;  /* 0x0000028000197810 */ /* 0x000fc60007ffe0ff */
[----:B------:R-:W-:Y:S01]  /*1f30*/  FADD.FTZ R30, R19, -R14 ;  /* 0x8000000e131e7221 */ /* 0x000fe20000010000 */
        /* <DEDUP_REMOVED lines=8> */
[----:B------:R-:W-:Y:S01]  /*1fc0*/  FADD.FTZ R118, R118, -R23 ;  /* 0x8000001776767221 */ /* 0x000fe20000010000 */
[----:B------:R-:W-:-:S04]  /*1fd0*/  IMAD.WIDE.U32 R14, R121, 0x8, R10 ;  /* 0x00000008790e7825 */ /* 0x000fc800078e000a */
[----:B------:R-:W-:Y:S01]  /*1fe0*/  FADD.FTZ R126, R125, -R126 ;  /* 0x8000007e7d7e7221 */ /* 0x000fe20000010000 */
[C---:B------:R-:W-:Y:S01]  /*1ff0*/  FMUL.FTZ R23, R107.reuse, R30 ;  /* 0x0000001e6b177220 */ /* 0x040fe20000410000 */
[----:B------:R-:W-:Y:S01]  /*2000*/  FMUL.FTZ R22, R107, R26 ;  /* 0x0000001a6b167220 */ /* 0x000fe20000410000 */
[----:B------:R-:W-:-:S04]  /*2010*/  IMAD.WIDE.U32 R16, R113, 0x8, R10 ;  /* 0x0000000871107825 */ /* 0x000fc800078e000a */
[----:B------:R-:W-:Y:S01]  /*2020*/  FADD.FTZ R116, R116, -R31 ;  /* 0x8000001f74747221 */ /* 0x000fe20000010000 */
[----:B------:R-:W-:Y:S01]  /*2030*/  FADD.FTZ R128, R131, -R128 ;  /* 0x8000008083807221 */ /* 0x000fe20000010000 */
[----:B0-----:R-:W-:Y:S01]  /*2040*/  FMUL.FTZ R21, R107, R24 ;  /* 0x000000186b157220 */ /* 0x001fe20000410000 */
[----:B------:R-:W-:-:S04]  /*2050*/  IMAD.WIDE.U32 R6, R29, 0x8, R10 ;  /* 0x000000081d067825 */ /* 0x000fc800078e000a */
[C---:B------:R-:W-:Y:S01]  /*2060*/  FMUL.FTZ R20, R107.reuse, R112 ;  /* 0x000000706b147220 */ /* 0x040fe20000410000 */
[C---:B------:R-:W-:Y:S01]  /*2070*/  FMUL.FTZ R24, R107.reuse, R114 ;  /* 0x000000726b187220 */ /* 0x040fe20000410000 */
[----:B------:R-:W-:Y:S01]  /*2080*/  FMUL.FTZ R26, R107, R110 ;  /* 0x0000006e6b1a7220 */ /* 0x000fe20000410000 */
[----:B------:R-:W-:-:S04]  /*2090*/  IMAD.WIDE.U32 R8, R27, 0x8, R10 ;  /* 0x000000081b087825 */ /* 0x000fc800078e000a */
[C---:B------:R-:W-:Y:S01]  /*20a0*/  FMUL.FTZ R27, R107.reuse, R120 ;  /* 0x000000786b1b7220 */ /* 0x040fe20000410000 */
[----:B------:R0:W-:Y:S01]  /*20b0*/  STG.E.64 desc[UR6][R12.64], R18 ;  /* 0x000000120c007986 */ /* 0x0001e2000c101b06 */
[----:B------:R-:W-:Y:S01]  /*20c0*/  FMUL.FTZ R29, R107, R124 ;  /* 0x0000007c6b1d7220 */ /* 0x000fe20000410000 */
[----:B------:R-:W-:-:S04]  /*20d0*/  IMAD.WIDE.U32 R10, R25, 0x8, R10 ;  /* 0x00000008190a7825 */ /* 0x000fc800078e000a */
[C---:B------:R-:W-:Y:S01]  /*20e0*/  FMUL.FTZ R25, R107.reuse, R108 ;  /* 0x0000006c6b197220 */ /* 0x040fe20000410000 */
[C---:B------:R-:W-:Y:S01]  /*20f0*/  FMUL.FTZ R28, R107.reuse, R122 ;  /* 0x0000007a6b1c7220 */ /* 0x040fe20000410000 */
[----:B------:R1:W-:Y:S01]  /*2100*/  STG.E.64 desc[UR6][R14.64], R20 ;  /* 0x000000140e007986 */ /* 0x0003e2000c101b06 */
[C---:B------:R-:W-:Y:S01]  /*2110*/  FMUL.FTZ R31, R107.reuse, R118 ;  /* 0x000000766b1f7220 */ /* 0x040fe20000410000 */
[----:B------:R-:W-:Y:S01]  /*2120*/  FMUL.FTZ R30, R107, R126 ;  /* 0x0000007e6b1e7220 */ /* 0x000fe20000410000 */
[----:B------:R-:W-:Y:S01]  /*2130*/  IADD3 R33, R33, UR10, RZ ;  /* 0x0000000a21217c10 */ /* 0x000fe2000fffe0ff */
[----:B------:R1:W-:Y:S01]  /*2140*/  STG.E.64 desc[UR6][R16.64], R22 ;  /* 0x0000001610007986 */ /* 0x0003e2000c101b06 */
[----:B------:R-:W-:Y:S02]  /*2150*/  SEL R0, RZ, 0x1, P1 ;  /* 0x00000001ff007807 */ /* 0x000fe40000800000 */
[----:B------:R-:W-:Y:S01]  /*2160*/  ISETP.GE.AND P2, PT, R33, UR11, PT ;  /* 0x0000000b21007c0c */ /* 0x000fe2000bf46270 */
[----:B------:R1:W-:Y:S01]  /*2170*/  STG.E.64 desc[UR6][R8.64], R24 ;  /* 0x0000001808007986 */ /* 0x0003e2000c101b06 */
[C---:B0-----:R-:W-:Y:S01]  /*2180*/  FMUL.FTZ R13, R107.reuse, R128 ;  /* 0x000000806b0d7220 */ /* 0x041fe20000410000 */
[----:B------:R-:W-:-:S02]  /*2190*/  FMUL.FTZ R12, R107, R116 ;  /* 0x000000746b0c7220 */ /* 0x000fc40000410000 */
        /* <DEDUP_REMOVED lines=23> */
.L_x_4481:
        /* <DEDUP_REMOVED lines=51> */
.L_x_4482:
[----:B------:R-:W-:Y:S01]  /*2640*/  HFMA2.MMA R128, -RZ, RZ, 0, 9.5367431640625e-07 ;  /* 0x00000010ff807435 */ /* 0x000fe200000001ff */
[----:B------:R-:W-:Y:S02]  /*2650*/  MOV R137, R2 ;  /* 0x0000000200897202 */ /* 0x000fe40000000f00 */
[----:B------:R-:W-:Y:S02]  /*2660*/  MOV R139, 0x1f ;  /* 0x0000001f008b7802 */ /* 0x000fe40000000f00 */
[----:B------:R-:W-:-:S07]  /*2670*/  MOV R124, 0xffffffff ;  /* 0xffffffff007c7802 */ /* 0x000fce0000000f00 */
[----:B------:R-:W-:Y:S05]  /*2680*/  WARPSYNC.COLLECTIVE R124, `(.L_x_4484) ;  /* 0x000000007c087348 */ /* 0x000fea0003c00000 */
[----:B------:R0:W1:Y:S02]  /*2690*/  SHFL.DOWN P3, R126, R137, R128, R139 ;  /* 0x08000080897e7389 */ /* 0x000064000006008b */
[----:B01----:R-:W-:Y:S01]  /*26a0*/  ENDCOLLECTIVE ;  /* 0x000000000000791b */ /* 0x003fe20003800000 */
.L_x_4484:
[----:B------:R-:W-:Y:S02]  /*26b0*/  MOV R137, R3 ;  /* 0x0000000300897202 */ /* 0x000fe40000000f00 */
[----:B------:R-:W-:-:S07]  /*26c0*/  MOV R7, R126 ;  /* 0x0000007e00077202 */ /* 0x000fce0000000f00 */
[----:B------:R-:W-:Y:S05]  /*26d0*/  WARPSYNC.COLLECTIVE R124, `(.L_x_4485) ;  /* 0x000000007c087348 */ /* 0x000fea0003c00000 */
[----:B------:R0:W1:Y:S02]  /*26e0*/  SHFL.DOWN P3, R126, R137, R128, R139 ;  /* 0x08000080897e7389 */ /* 0x000064000006008b */
[----:B01----:R-:W-:Y:S01]  /*26f0*/  ENDCOLLECTIVE ;  /* 0x000000000000791b */ /* 0x003fe20003800000 */
.L_x_4485:
[----:B------:R-:W-:Y:S01]  /*2700*/  FADD.FTZ R7, R2, R7 ;  /* 0x0000000702077221 */ /* 0x000fe20000010000 */
[----:B------:R-:W-:-:S04]  /*2710*/  HFMA2.MMA R128, -RZ, RZ, 0, 4.76837158203125e-07 ;  /* 0x00000008ff807435 */ /* 0x000fc800000001ff */
[----:B------:R-:W-:Y:S02]  /*2720*/  MOV R137, R7 ;  /* 0x0000000700897202 */ /* 0x000fe40000000f00 */
[----:B------:R-:W-:-:S07]  /*2730*/  MOV R6, R126 ;  /* 0x0000007e00067202 */ /* 0x000fce0000000f00 */
[----:B------:R-:W-:Y:S05]  /*2740*/  WARPSYNC.COLLECTIVE R124, `(.L_x_4486) ;  /* 0x000000007c087348 */ /* 0x000fea0003c00000 */
[----:B------:R0:W1:Y:S02]  /*2750*/  SHFL.DOWN P3, R126, R137, R128, R139 ;  /* 0x08000080897e7389 */ /* 0x000064000006008b */
[----:B01----:R-:W-:Y:S01]  /*2760*/  ENDCOLLECTIVE ;  /* 0x000000000000791b */ /* 0x003fe20003800000 */
.L_x_4486:
[----:B------:R-:W-:-:S05]  /*2770*/  FADD.FTZ R6, R3, R6 ;  /* 0x0000000603067221 */ /* 0x000fca0000010000 */
[----:B------:R-:W-:Y:S02]  /*2780*/  MOV R137, R6 ;  /* 0x0000000600897202 */ /* 0x000fe40000000f00 */
[----:B------:R-:W-:-:S07]  /*2790*/  MOV R120, R126 ;  /* 0x0000007e00787202 */ /* 0x000fce0000000f00 */
[----:B------:R-:W-:Y:S05]  /*27a0*/  WARPSYNC.COLLECTIVE R124, `(.L_x_4487) ;  /* 0x000000007c087348 */ /* 0x000fea0003c00000 */
[----:B------:R0:W1:Y:S02]  /*27b0*/  SHFL.DOWN P3, R126, R137, R128, R139 ;  /* 0x08000080897e7389 */ /* 0x000064000006008b */
[----:B01----:R-:W-:Y:S01]  /*27c0*/  ENDCOLLECTIVE ;  /* 0x000000000000791b */ /* 0x003fe20003800000 */
.L_x_4487:
[----:B------:R-:W-:Y:S01]  /*27d0*/  FADD.FTZ R120, R7, R120 ;  /* 0x0000007807787221 */ /* 0x000fe20000010000 */
[----:B------:R-:W-:-:S04]  /*27e0*/  HFMA2.MMA R128, -RZ, RZ, 0, 2.384185791015625e-07 ;  /* 0x00000004ff807435 */ /* 0x000fc800000001ff */
[----:B------:R-:W-:Y:S02]  /*27f0*/  MOV R137, R120 ;  /* 0x0000007800897202 */ /* 0x000fe40000000f00 */
[----:B------:R-:W-:-:S07]  /*2800*/  MOV R133, R126 ;  /* 0x0000007e00857202 */ /* 0x000fce0000000f00 */
[----:B------:R-:W-:Y:S05]  /*2810*/  WARPSYNC.COLLECTIVE R124, `(.L_x_4488) ;  /* 0x000000007c087348 */ /* 0x000fea0003c00000 */
[----:B------:R0:W1:Y:S02]  /*2820*/  SHFL.DOWN P3, R126, R137, R128, R139 ;  /* 0x08000080897e7389 */ /* 0x000064000006008b */
[----:B01----:R-:W-:Y:S01]  /*2830*/  ENDCOLLECTIVE ;  /* 0x000000000000791b */ /* 0x003fe20003800000 */
.L_x_4488:
[----:B------:R-:W-:-:S05]  /*2840*/  FADD.FTZ R133, R6, R133 ;  /* 0x0000008506857221 */ /* 0x000fca0000010000 */
[----:B------:R-:W-:Y:S02]  /*2850*/  MOV R137, R133 ;  /* 0x0000008500897202 */ /* 0x000fe40000000f00 */
[----:B------:R-:W-:-:S07]  /*2860*/  MOV R135, R126 ;  /* 0x0000007e00877202 */ /* 0x000fce0000000f00 */
[----:B------:R-:W-:Y:S05]  /*2870*/  WARPSYNC.COLLECTIVE R124, `(.L_x_4489) ;  /* 0x000000007c087348 */ /* 0x000fea0003c00000 */
[----:B------:R0:W1:Y:S02]  /*2880*/  SHFL.DOWN P3, R126, R137, R128, R139 ;  /* 0x08000080897e7389 */ /* 0x000064000006008b */
[----:B01----:R-:W-:Y:S01]  /*2890*/  ENDCOLLECTIVE ;  /* 0x000000000000791b */ /* 0x003fe20003800000 */
.L_x_4489:
[----:B------:R-:W-:Y:S01]  /*28a0*/  FADD.FTZ R135, R120, R135 ;  /* 0x0000008778877221 */ /* 0x000fe20000010000 */
[----:B------:R-:W-:-:S04]  /*28b0*/  HFMA2.MMA R128, -RZ, RZ, 0, 1.1920928955078125e-07 ;  /* 0x00000002ff807435 */ /* 0x000fc800000001ff */
[----:B------:R-:W-:Y:S02]  /*28c0*/  MOV R137, R135 ;  /* 0x0000008700897202 */ /* 0x000fe40000000f00 */
[----:B------:R-:W-:-:S07]  /*28d0*/  MOV R122, R126 ;  /* 0x0000007e007a7202 */ /* 0x000fce0000000f00 */
[----:B------:R-:W-:Y:S05]  /*28e0*/  WARPSYNC.COLLECTIVE R124, `(.L_x_4490) ;  /* 0x000000007c087348 */ /* 0x000fea0003c00000 */
[----:B------:R0:W1:Y:S02]  /*28f0*/  SHFL.DOWN P3, R126, R137, R128, R139 ;  /* 0x08000080897e7389 */ /* 0x000064000006008b */
[----:B01----:R-:W-:Y:S01]  /*2900*/  ENDCOLLECTIVE ;  /* 0x000000000000791b */ /* 0x003fe20003800000 */
.L_x_4490:
[----:B------:R-:W-:-:S05]  /*2910*/  FADD.FTZ R122, R133, R122 ;  /* 0x0000007a857a7221 */ /* 0x000fca0000010000 */
[----:B------:R-:W-:Y:S02]  /*2920*/  MOV R137, R122 ;  /* 0x0000007a00897202 */ /* 0x000fe40000000f00 */
[----:B------:R-:W-:-:S07]  /*2930*/  MOV R2, R126 ;  /* 0x0000007e00027202 */ /* 0x000fce0000000f00 */
[----:B------:R-:W-:Y:S05]  /*2940*/  WARPSYNC.COLLECTIVE R124, `(.L_x_4491) ;  /* 0x000000007c087348 */ /* 0x000fea0003c00000 */
[----:B------:R0:W1:Y:S02]  /*2950*/  SHFL.DOWN P3, R126, R137, R128, R139 ;  /* 0x08000080897e7389 */ /* 0x000064000006008b */
[----:B01----:R-:W-:Y:S01]  /*2960*/  ENDCOLLECTIVE ;  /* 0x000000000000791b */ /* 0x003fe20003800000 */
.L_x_4491:
[----:B------:R-:W-:Y:S01]  /*2970*/  FADD.FTZ R2, R135, R2 ;  /* 0x0000000287027221 */ /* 0x000fe20000010000 */
[----:B------:R-:W-:-:S04]  /*2980*/  HFMA2.MMA R128, -RZ, RZ, 0, 5.9604644775390625e-08 ;  /* 0x00000001ff807435 */ /* 0x000fc800000001ff */
[----:B------:R-:W-:Y:S02]  /*2990*/  MOV R137, R2 ;  /* 0x0000000200897202 */ /* 0x000fe40000000f00 */
[----:B------:R-:W-:-:S07]  /*29a0*/  MOV R3, R126 ;  /* 0x0000007e00037202 */ /* 0x000fce0000000f00 */
[----:B------:R-:W-:Y:S05]  /*29b0*/  WARPSYNC.COLLECTIVE R124, `(.L_x_4492) ;  /* 0x000000007c087348 */ /* 0x000fea0003c00000 */
[----:B------:R0:W1:Y:S02]  /*29c0*/  SHFL.DOWN P3, R126, R137, R128, R139 ;  /* 0x08000080897e7389 */ /* 0x000064000006008b */
[----:B01----:R-:W-:Y:S01]  /*29d0*/  ENDCOLLECTIVE ;  /* 0x000000000000791b */ /* 0x003fe20003800000 */
.L_x_4492:
[----:B------:R-:W-:-:S05]  /*29e0*/  FADD.FTZ R3, R122, R3 ;  /* 0x000000037a037221 */ /* 0x000fca0000010000 */
[----:B------:R-:W-:Y:S02]  /*29f0*/  MOV R137, R3 ;  /* 0x0000000300897202 */ /* 0x000fe40000000f00 */
[----:B------:R-:W-:-:S07]  /*2a00*/  MOV R7, R126 ;  /* 0x0000007e00077202 */ /* 0x000fce0000000f00 */
[----:B------:R-:W-:Y:S05]  /*2a10*/  WARPSYNC.COLLECTIVE R124, `(.L_x_4493) ;  /* 0x000000007c087348 */ /* 0x000fea0003c00000 */
[----:B------:R0:W1:Y:S02]  /*2a20*/  SHFL.DOWN P3, R126, R137, R128, R139 ;  /* 0x08000080897e7389 */ /* 0x000064000006008b */
[----:B01----:R-:W-:Y:S01]  /*2a30*/  ENDCOLLECTIVE ;  /* 0x000000000000791b */ /* 0x003fe20003800000 */
.L_x_4493:
[----:B------:R-:W-:Y:S01]  /*2a40*/  MOV R6, R126 ;  /* 0x0000007e00067202 */ /* 0x000fe20000000f00 */
[----:B------:R-:W-:Y:S06]  /*2a50*/  BRA `(.L_x_4494) ;  /* 0xfffffff0003c7947 */ /* 0x000fec000383ffff */
.L_x_4495:
        /* <DEDUP_REMOVED lines=10> */
.L_x_5589:


//--------------------- .text._ZN10layer_norm22ln_bwd_finalize_kernelINS_22Kernel_traits_finalizeILj2304E6__halfS2_S2_fjLj1024ELj4ENS_18Kernel_traits_baseILj2304ES2_S2_S2_fjLj1024EEEEEEEvNS_9BwdParamsE --------------------------
	.section	.text._ZN10layer_norm22ln_bwd_finalize_kernelINS_22Kernel_traits_finalizeILj2304E6__halfS2_S2_fjLj1024ELj4ENS_18Kernel_traits_baseILj2304ES2_S2_S2_fjLj1024EEEEEEEvNS_9BwdParamsE,"ax",@progbits
	.align	128
        .global         _ZN10layer_norm22ln_bwd_finalize_kernelINS_22Kernel_traits_finalizeILj2304E6__halfS2_S2_fjLj1024ELj4ENS_18Kernel_traits_baseILj2304ES2_S2_S2_fjLj1024EEEEEEEvNS_9BwdParamsE
        .type           _ZN10layer_norm22ln_bwd_finalize_kernelINS_22Kernel_traits_finalizeILj2304E6__halfS2_S2_fjLj1024ELj4ENS_18Kernel_traits_baseILj2304ES2_S2_S2_fjLj1024EEEEEEEvNS_9BwdParamsE,@function
        .size           _ZN10layer_norm22ln_bwd_finalize_kernelINS_22Kernel_traits_finalizeILj2304E6__halfS2_S2_fjLj1024ELj4ENS_18Kernel_traits_baseILj2304ES2_S2_S2_fjLj1024EEEEEEEvNS_9BwdParamsE,(.L_x_5590 - _ZN10layer_norm22ln_bwd_finalize_kernelINS_22Kernel_traits_finalizeILj2304E6__halfS2_S2_fjLj1024ELj4ENS_18Kernel_traits_baseILj2304ES2_S2_S2_fjLj1024EEEEEEEvNS_9BwdParamsE)
        .other          _ZN10layer_norm22ln_bwd_finalize_kernelINS_22Kernel_traits_finalizeILj2304E6__halfS2_S2_fjLj1024ELj4ENS_18Kernel_traits_baseILj2304ES2_S2_S2_fjLj1024EEEEEEEvNS_9BwdParamsE,@"STO_CUDA_ENTRY STV_DEFAULT"
_ZN10layer_norm22ln_bwd_finalize_kernelINS_22Kernel_traits_finalizeILj2304E6__halfS2_S2_fjLj1024ELj4ENS_18Kernel_traits_baseILj2304ES2_S2_S2_fjLj1024EEEEEEEvNS_9BwdParamsE:
.text._ZN10layer_norm22ln_bwd_finalize_kernelINS_22Kernel_traits_finalizeILj2304E6__halfS2_S2_fjLj1024ELj4ENS_18Kernel_traits_baseILj2304ES2_S2_S2_fjLj1024EEEEEEEvNS_9BwdParamsE:
        /* <DEDUP_REMOVED lines=25> */
.L_x_4507:
        /* <DEDUP_REMOVED lines=28> */
.L_x_4500:
        /* <DEDUP_REMOVED lines=33> */
.L_x_4499:
[----:B------:R-:W-:Y:S05]  /*0560*/  BSYNC B1 ;  /* 0x0000000000017941 */ /* 0x000fea0003800000 */
.L_x_4498:
        /* <DEDUP_REMOVED lines=23> */
.L_x_4502:
[----:B------:R-:W-:Y:S05]  /*06e0*/  BSYNC B1 ;  /* 0x0000000000017941 */ /* 0x000fea0003800000 */
.L_x_4501:
        /* <DEDUP_REMOVED lines=11> */
.L_x_4497:
[----:B------:R-:W-:Y:S05]  /*07a0*/  BSYNC B0 ;  /* 0x0000000000007941 */ /* 0x000fea0003800000 */
.L_x_4496:
        /* <DEDUP_REMOVED lines=29> */
.L_x_4518:
[----:B------:R-:W-:Y:S01]  /*0980*/  @!P1 SHF.R.U32.HI R12, RZ, 0x3, R0 ;  /* 0x00000003ff0c9819 */ /* 0x000fe20000011600 */
[----:B---3--:R-:W-:Y:S01]  /*0990*/  FADD.FTZ R14, R9, R14 ;  /* 0x0000000e090e7221 */ /* 0x008fe20000010000 */
[----:B--2---:R-:W-:Y:S02]  /*09a0*/  FADD.FTZ R11, R10, R11 ;  /* 0x0000000b0a0b7221 */ /* 0x004fe40000010000 */
[----:B------:R-:W-:-:S05]  /*09b0*/  @!P1 LOP3.LUT R12, R12, 0x1ffffffc, RZ, 0xc0, !PT ;  /* 0x1ffffffc0c0c9812 */ /* 0x000fca00078ec0ff */
[----:B------:R2:W-:Y:S04]  /*09c0*/  @!P1 STS [R12+UR4+0x2000], R14 ;  /* 0x0020000e0c009988 */ /* 0x0005e80008000804 */
[----:B------:R2:W-:Y:S02]  /*09d0*/  @!P1 STS [R12+UR4+0x2080], R11 ;  /* 0x0020800b0c009988 */ /* 0x0005e40008000804 */
.L_x_4503:
        /* <DEDUP_REMOVED lines=14> */
.L_x_4506:
[----:B------:R-:W-:Y:S05]  /*0ac0*/  BSYNC B0 ;  /* 0x0000000000007941 */ /* 0x000fea0003800000 */
.L_x_4505:
[C---:B------:R-:W-:Y:S02]  /*0ad0*/  ISETP.GT.U32.AND P1, PT, R3.reuse, -0x901, PT ;  /* 0xfffff6ff0300780c */ /* 0x040fe40003f24070 */
[----:B------:R-:W-:Y:S02]  /*0ae0*/  IADD3 R3, R3, 0x900, RZ ;  /* 0x0000090003037810 */ /* 0x000fe40007ffe0ff */
[----:B------:R-:W-:-:S09]  /*0af0*/  IADD3 R5, R5, 0x480, RZ ;  /* 0x0000048005057810 */ /* 0x000fd20007ffe0ff */
[----:B------:R-:W-:Y:S05]  /*0b00*/  @P1 BRA `(.L_x_4507) ;  /* 0xfffffff400a01947 */ /* 0x000fea000383ffff */
[----:B------:R-:W-:Y:S05]  /*0b10*/  EXIT ;  /* 0x000000000000794d */ /* 0x000fea0003800000 */
.L_x_4504:
[----:B------:R-:W-:Y:S01]  /*0b20*/  HFMA2.MMA R19, -RZ, RZ, 0, 5.9604644775390625e-08 ;  /* 0x00000001ff137435 */ /* 0x000fe200000001ff */
[----:B---3--:R-:W-:Y:S01]  /*0b30*/  IMAD.MOV.U32 R20, RZ, RZ, R10 ;  /* 0x000000ffff147224 */ /* 0x008fe200078e000a */
[----:B------:R-:W-:Y:S02]  /*0b40*/  MOV R22, 0x1f ;  /* 0x0000001f00167802 */ /* 0x000fe40000000f00 */
[----:B------:R-:W-:-:S07]  /*0b50*/  MOV R17, 0xffffffff ;  /* 0xffffffff00117802 */ /* 0x000fce0000000f00 */
[----:B012---:R-:W-:Y:S05]  /*0b60*/  WARPSYNC.COLLECTIVE R17, `(.L_x_4508) ;  /* 0x0000000011087348 */ /* 0x007fea0003c00000 */
[----:B------:R3:W4:Y:S02]  /*0b70*/  SHFL.BFLY P2, R18, R20, R19, R22 ;  /* 0x0c00001314127389 */ /* 0x0007240000040016 */
[----:B01234-:R-:W-:Y:S01]  /*0b80*/  ENDCOLLECTIVE ;  /* 0x000000000000791b */ /* 0x01ffe20003800000 */
.L_x_4508:
[----:B------:R-:W-:Y:S01]  /*0b90*/  HFMA2.MMA R19, -RZ, RZ, 0, 1.1920928955078125e-07 ;  /* 0x00000002ff137435 */ /* 0x000fe200000001ff */
[----:B------:R-:W-:-:S04]  /*0ba0*/  IMAD.MOV.U32 R11, RZ, RZ, R18 ;  /* 0x000000ffff0b7224 */ /* 0x000fc800078e0012 */
[----:B------:R-:W-:-:S05]  /*0bb0*/  FADD.FTZ R11, R10, R11 ;  /* 0x0000000b0a0b7221 */ /* 0x000fca0000010000 */
[----:B------:R-:W-:-:S07]  /*0bc0*/  MOV R20, R11 ;  /* 0x0000000b00147202 */ /* 0x000fce0000000f00 */
[----:B------:R-:W-:Y:S05]  /*0bd0*/  WARPSYNC.COLLECTIVE R17, `(.L_x_4509) ;  /* 0x0000000011087348 */ /* 0x000fea0003c00000 */
[----:B------:R0:W1:Y:S02]  /*0be0*/  SHFL.BFLY P2, R18, R20, R19, R22 ;  /* 0x0c00001314127389 */ /* 0x0000640000040016 */
[----:B01----:R-:W-:Y:S01]  /*0bf0*/  ENDCOLLECTIVE ;  /* 0x000000000000791b */ /* 0x003fe20003800000 */
.L_x_4509:
[----:B------:R-:W-:Y:S01]  /*0c00*/  HFMA2.MMA R19, -RZ, RZ, 0, 2.384185791015625e-07 ;  /* 0x00000004ff137435 */ /* 0x000fe200000001ff */
[----:B------:R-:W-:-:S05]  /*0c10*/  MOV R12, R18 ;  /* 0x00000012000c7202 */ /* 0x000fca0000000f00 */
[----:B------:R-:W-:-:S04]  /*0c20*/  FADD.FTZ R12, R11, R12 ;  /* 0x0000000c0b0c7221 */ /* 0x000fc80000010000 */
[----:B------:R-:W-:-:S07]  /*0c30*/  IMAD.MOV.U32 R20, RZ, RZ, R12 ;  /* 0x000000ffff147224 */ /* 0x000fce00078e000c */
[----:B------:R-:W-:Y:S05]  /*0c40*/  WARPSYNC.COLLECTIVE R17, `(.L_x_4510) ;  /* 0x0000000011087348 */ /* 0x000fea0003c00000 */
[----:B------:R0:W1:Y:S02]  /*0c50*/  SHFL.BFLY P2, R18, R20, R19, R22 ;  /* 0x0c00001314127389 */ /* 0x0000640000040016 */
[----:B01----:R-:W-:Y:S01]  /*0c60*/  ENDCOLLECTIVE ;  /* 0x000000000000791b */ /* 0x003fe20003800000 */
.L_x_4510:
[----:B------:R-:W-:Y:S01]  /*0c70*/  IMAD.MOV.U32 R19, RZ, RZ, 0x8 ;  /* 0x00000008ff137424 */ /* 0x000fe200078e00ff */
[----:B------:R-:W-:-:S05]  /*0c80*/  MOV R13, R18 ;  /* 0x00000012000d7202 */ /* 0x000fca0000000f00 */
[----:B------:R-:W-:-:S05]  /*0c90*/  FADD.FTZ R13, R12, R13 ;  /* 0x0000000d0c0d7221 */ /* 0x000fca0000010000 */
[----:B------:R-:W-:-:S07]  /*0ca0*/  MOV R20, R13 ;  /* 0x0000000d00147202 */ /* 0x000fce0000000f00 */
[----:B------:R-:W-:Y:S05]  /*0cb0*/  WARPSYNC.COLLECTIVE R17, `(.L_x_4511) ;  /* 0x0000000011087348 */ /* 0x000fea0003c00000 */
[----:B------:R0:W1:Y:S02]  /*0cc0*/  SHFL.BFLY P2, R18, R20, R19, R22 ;  /* 0x0c00001314127389 */ /* 0x0000640000040016 */
[----:B01----:R-:W-:Y:S01]  /*0cd0*/  ENDCOLLECTIVE ;  /* 0x000000000000791b */ /* 0x003fe20003800000 */
.L_x_4511:
[----:B------:R-:W-:Y:S01]  /*0ce0*/  HFMA2.MMA R19, -RZ, RZ, 0, 9.5367431640625e-07 ;  /* 0x00000010ff137435 */ /* 0x000fe200000001ff */
[----:B------:R-:W-:-:S05]  /*0cf0*/  MOV R10, R18 ;  /* 0x00000012000a7202 */ /* 0x000fca0000000f00 */
[----:B------:R-:W-:-:S05]  /*0d00*/  FADD.FTZ R10, R13, R10 ;  /* 0x0000000a0d0a7221 */ /* 0x000fca0000010000 */
[----:B------:R-:W-:-:S07]  /*0d10*/  MOV R20, R10 ;  /* 0x0000000a00147202 */ /* 0x000fce0000000f00 */
[----:B------:R-:W-:Y:S05]  /*0d20*/  WARPSYNC.COLLECTIVE R17, `(.L_x_4512) ;  /* 0x0000000011087348 */ /* 0x000fea0003c00000 */
[----:B------:R0:W1:Y:S02]  /*0d30*/  SHFL.BFLY P2, R18, R20, R19, R22 ;  /* 0x0c00001314127389 */ /* 0x0000640000040016 */
[----:B01----:R-:W-:Y:S01]  /*0d40*/  ENDCOLLECTIVE ;  /* 0x000000000000791b */ /* 0x003fe20003800000 */
.L_x_4512:
[----:B------:R-:W-:Y:S01]  /*0d50*/  HFMA2.MMA R19, -RZ, RZ, 0, 5.9604644775390625e-08 ;  /* 0x00000001ff137435 */ /* 0x000fe200000001ff */
[----:B------:R-:W-:Y:S01]  /*0d60*/  MOV R20, R9 ;  /* 0x0000000900147202 */ /* 0x000fe20000000f00 */
[----:B------:R-:W-:-:S09]  /*0d70*/  IMAD.MOV.U32 R11, RZ, RZ, R18 ;  /* 0x000000ffff0b7224 */ /* 0x000fd200078e0012 */
[----:B------:R-:W-:Y:S05]  /*0d80*/  WARPSYNC.COLLECTIVE R17, `(.L_x_4513) ;  /* 0x0000000011087348 */ /* 0x000fea0003c00000 */
[----:B------:R0:W1:Y:S02]  /*0d90*/  SHFL.BFLY P2, R18, R20, R19, R22 ;  /* 0x0c00001314127389 */ /* 0x0000640000040016 */
[----:B01----:R-:W-:Y:S01]  /*0da0*/  ENDCOLLECTIVE ;  /* 0x000000000000791b */ /* 0x003fe20003800000 */
.L_x_4513:
[----:B------:R-:W-:Y:S01]  /*0db0*/  HFMA2.MMA R19, -RZ, RZ, 0, 1.1920928955078125e-07 ;  /* 0x00000002ff137435 */ /* 0x000fe200000001ff */
[----:B------:R-:W-:-:S05]  /*0dc0*/  MOV R12, R18 ;  /* 0x00000012000c7202 */ /* 0x000fca0000000f00 */
[----:B------:R-:W-:-:S04]  /*0dd0*/  FADD.FTZ R14, R9, R12 ;  /* 0x0000000c090e7221 */ /* 0x000fc80000010000 */
[----:B------:R-:W-:-:S07]  /*0de0*/  IMAD.MOV.U32 R20, RZ, RZ, R14 ;  /* 0x000000ffff147224 */ /* 0x000fce00078e000e */
[----:B------:R-:W-:Y:S05]  /*0df0*/  WARPSYNC.COLLECTIVE R17, `(.L_x_4514) ;  /* 0x0000000011087348 */ /* 0x000fea0003c00000 */
[----:B------:R0:W1:Y:S02]  /*0e00*/  SHFL.BFLY P2, R18, R20, R19, R22 ;  /* 0x0c00001314127389 */ /* 0x0000640000040016 */
[----:B01----:R-:W-:Y:S01]  /*0e10*/  ENDCOLLECTIVE ;  /* 0x000000000000791b */ /* 0x003fe20003800000 */
.L_x_4514:
[----:B------:R-:W-:Y:S01]  /*0e20*/  IMAD.MOV.U32 R19, RZ, RZ, 0x4 ;  /* 0x00000004ff137424 */ /* 0x000fe200078e00ff */
[----:B------:R-:W-:-:S05]  /*0e30*/  MOV R13, R18 ;  /* 0x00000012000d7202 */ /* 0x000fca0000000f00 */
[----:B------:R-:W-:-:S05]  /*0e40*/  FADD.FTZ R15, R14, R13 ;  /* 0x0000000d0e0f7221 */ /* 0x000fca0000010000 */
[----:B------:R-:W-:-:S07]  /*0e50*/  MOV R20, R15 ;  /* 0x0000000f00147202 */ /* 0x000fce0000000f00 */
[----:B------:R-:W-:Y:S05]  /*0e60*/  WARPSYNC.COLLECTIVE R17, `(.L_x_4515) ;  /* 0x0000000011087348 */ /* 0x000fea0003c00000 */
[----:B------:R0:W1:Y:S02]  /*0e70*/  SHFL.BFLY P2, R18, R20, R19, R22 ;  /* 0x0c00001314127389 */ /* 0x0000640000040016 */
[----:B01----:R-:W-:Y:S01]  /*0e80*/  ENDCOLLECTIVE ;  /* 0x000000000000791b */ /* 0x003fe20003800000 */
.L_x_4515:
[----:B------:R-:W-:Y:S01]  /*0e90*/  HFMA2.MMA R19, -RZ, RZ, 0, 4.76837158203125e-07 ;  /* 0x00000008ff137435 */ /* 0x000fe200000001ff */
[----:B------:R-:W-:-:S05]  /*0ea0*/  MOV R16, R18 ;  /* 0x0000001200107202 */ /* 0x000fca0000000f00 */
[----:B------:R-:W-:-:S05]  /*0eb0*/  FADD.FTZ R16, R15, R16 ;  /* 0x000000100f107221 */ /* 0x000fca0000010000 */
[----:B------:R-:W-:-:S07]  /*0ec0*/  MOV R20, R16 ;  /* 0x0000001000147202 */ /* 0x000fce0000000f00 */
[----:B------:R-:W-:Y:S05]  /*0ed0*/  WARPSYNC.COLLECTIVE R17, `(.L_x_4516) ;  /* 0x0000000011087348 */ /* 0x000fea0003c00000 */
[----:B------:R0:W1:Y:S02]  /*0ee0*/  SHFL.BFLY P2, R18, R20, R19, R22 ;  /* 0x0c00001314127389 */ /* 0x0000640000040016 */
[----:B01----:R-:W-:Y:S01]  /*0ef0*/  ENDCOLLECTIVE ;  /* 0x000000000000791b */ /* 0x003fe20003800000 */
.L_x_4516:
[----:B------:R-:W-:Y:S01]  /*0f00*/  HFMA2.MMA R19, -RZ, RZ, 0, 9.5367431640625e-07 ;  /* 0x00000010ff137435 */ /* 0x000fe200000001ff */
[----:B------:R-:W-:-:S04]  /*0f10*/  IMAD.MOV.U32 R9, RZ, RZ, R18 ;  /* 0x000000ffff097224 */ /* 0x000fc800078e0012 */
[----:B------:R-:W-:-:S05]  /*0f20*/  FADD.FTZ R9, R16, R9 ;  /* 0x0000000910097221 */ /* 0x000fca0000010000 */
[----:B------:R-:W-:-:S07]  /*0f30*/  MOV R20, R9 ;  /* 0x0000000900147202 */ /* 0x000fce0000000f00 */
[----:B------:R-:W-:Y:S05]  /*0f40*/  WARPSYNC.COLLECTIVE R17, `(.L_x_4517) ;  /* 0x0000000011087348 */ /* 0x000fea0003c00000 */
[----:B------:R0:W1:Y:S02]  /*0f50*/  SHFL.BFLY P2, R18, R20, R19, R22 ;  /* 0x0c00001314127389 */ /* 0x0000640000040016 */
[----:B01----:R-:W-:Y:S01]  /*0f60*/  ENDCOLLECTIVE ;  /* 0x000000000000791b */ /* 0x003fe20003800000 */
.L_x_4517:
[----:B------:R-:W-:Y:S01]  /*0f70*/  MOV R14, R18 ;  /* 0x00000012000e7202 */ /* 0x000fe20000000f00 */
[----:B------:R-:W-:Y:S06]  /*0f80*/  BRA `(.L_x_4518) ;  /* 0xfffffff8007c7947 */ /* 0x000fec000383ffff */
.L_x_4519:
        /* <DEDUP_REMOVED lines=15> */
.L_x_5590:


//--------------------- .text._ZN10layer_norm13ln_bwd_kernelINS_13Kernel_traitsI6__halfS2_S2_fjLj2304ELj1ELj1ELj4ELj4ENS_18Kernel_traits_baseILj2304ES2_S2_S2_fjLj128EEEEEEEvNS_9BwdParamsE --------------------------
	.section	.text._ZN10layer_norm13ln_bwd_kernelINS_13Kernel_traitsI6__halfS2_S2_fjLj2304ELj1ELj1ELj4ELj4ENS_18Kernel_traits_baseILj2304ES2_S2_S2_fjLj128EEEEEEEvNS_9BwdParamsE,"ax",@progbits
	.align	128
        .global         _ZN10layer_norm13ln_bwd_kernelINS_13Kernel_traitsI6__halfS2_S2_fjLj2304ELj1ELj1ELj4ELj4ENS_18Kernel_traits_baseILj2304ES2_S2_S2_fjLj128EEEEEEEvNS_9BwdParamsE
        .type           _ZN10layer_norm13ln_bwd_kernelINS_13Kernel_traitsI6__halfS2_S2_fjLj2304ELj1ELj1ELj4ELj4ENS_18Kernel_traits_baseILj2304ES2_S2_S2_fjLj128EEEEEEEvNS_9BwdParamsE,@function
        .size           _ZN10layer_norm13ln_bwd_kernelINS_13Kernel_traitsI6__halfS2_S2_fjLj2304ELj1ELj1ELj4ELj4ENS_18Kernel_traits_baseILj2304ES2_S2_S2_fjLj128EEEEEEEvNS_9BwdParamsE,(.L_x_5591 - _ZN10layer_norm13ln_bwd_kernelINS_13Kernel_traitsI6__halfS2_S2_fjLj2304ELj1ELj1ELj4ELj4ENS_18Kernel_traits_baseILj2304ES2_S2_S2_fjLj128EEEEEEEvNS_9BwdParamsE)
        .other          _ZN10layer_norm13ln_bwd_kernelINS_13Kernel_traitsI6__halfS2_S2_fjLj2304ELj1ELj1ELj4ELj4ENS_18Kernel_traits_baseILj2304ES2_S2_S2_fjLj128EEEEEEEvNS_9BwdParamsE,@"STO_CUDA_ENTRY STV_DEFAULT"
_ZN10layer_norm13ln_bwd_kernelINS_13Kernel_traitsI6__halfS2_S2_fjLj2304ELj1ELj1ELj4ELj4ENS_18Kernel_traits_baseILj2304ES2_S2_S2_fjLj128EEEEEEEvNS_9BwdParamsE:
.text._ZN10layer_norm13ln_bwd_kernelINS_13Kernel_traitsI6__halfS2_S2_fjLj2304ELj1ELj1ELj4ELj4ENS_18Kernel_traits_baseILj2304ES2_S2_S2_fjLj128EEEEEEEvNS_9BwdParamsE:
        /* <DEDUP_REMOVED lines=59> */
[----:B------:R-:W-:Y:S01]  /*03b0*/  HFMA2.MMA R97, -RZ, RZ, 0, 5.9604644775390625e-08 ;  /* 0x00000001ff617435 */ /* 0x000fe200000001ff */
[--C-:B-----5:R-:W-:Y:S01]  /*03c0*/  HADD2.F32 R17, -RZ, R40.reuse.H0_H0 ;  /* 0x20000028ff117230 */ /* 0x120fe20000004100 */
[----:B------:R-:W-:Y:S01]  /*03d0*/  HFMA2.MMA R21, -RZ, RZ, 0, 0 ;  /* 0x00000000ff157435 */ /* 0x000fe200000001ff */
[----:B------:R-:W-:Y:S01]  /*03e0*/  HADD2.F32 R18, -RZ, R40.H1_H1 ;  /* 0x30000028ff127230 */ /* 0x000fe20000004100 */
[----:B------:R-:W-:Y:S01]  /*03f0*/  MOV R2, R32 ;  /* 0x0000002000027202 */ /* 0x000fe20000000f00 */
        /* <DEDUP_REMOVED lines=54> */
.L_x_4522:
[----:B------:R-:W-:Y:S01]  /*0760*/  UISETP.NE.U32.AND UP0, UPT, UR26, URZ, UPT ;  /* 0x0000003f1a00728c */ /* 0x000fe2000bf05070 */
[----:B--2---:R-:W-:Y:S01]  /*0770*/  IMAD R73, R2, 0x480, RZ ;  /* 0x0000048002497824 */ /* 0x004fe200078e02ff */
        /* <DEDUP_REMOVED lines=22> */
[----:B------:R-:W-:Y:S01]  /*08e0*/  MOV R70, UR4 ;  /* 0x0000000400467c02 */ /* 0x000fe20008000f00 */
[----:B------:R-:W-:Y:S01]  /*08f0*/  @!UP0 ULDC UR16, c[0x0][0x220] ;  /* 0x0000880000108ab9 */ /* 0x000fe20000000800 */
[----:B------:R-:W-:Y:S01]  /*0900*/  MOV R71, UR5 ;  /* 0x0000000500477c02 */ /* 0x000fe20008000f00 */
[----:B------:R-:W-:Y:S01]  /*0910*/  @!UP0 ULDC UR17, c[0x0][0x224] ;  /* 0x0000890000118ab9 */ /* 0x000fe20000000800 */
[C---:B------:R-:W-:Y:S01]  /*0920*/  IADD3 R105, R73.reuse, 0x380, RZ ;  /* 0x0000038049697810 */ /* 0x040fe20007ffe0ff */
[----:B------:R-:W-:Y:S01]  /*0930*/  @!UP0 ULDC UR14, c[0x0][0x220] ;  /* 0x00008800000e8ab9 */ /* 0x000fe20000000800 */
[----:B------:R-:W-:Y:S01]  /*0940*/  @!UP0 ULDC UR15, c[0x0][0x224] ;  /* 0x00008900000f8ab9 */ /* 0x000fe20000000800 */
[----:B------:R-:W-:Y:S01]  /*0950*/  IADD3 R103, R73, 0x80, RZ ;  /* 0x0000008049677810 */ /* 0x000fe20007ffe0ff */
[----:B------:R-:W1:Y:S01]  /*0960*/  LDC.64 R32, c[0x0][0x238] ;  /* 0x00008e00ff207b82 */ /* 0x000e620000000a00 */
[----:B------:R-:W-:Y:S01]  /*0970*/  MOV R36, UR16 ;  /* 0x0000001000247c02 */ /* 0x000fe20008000f00 */
[----:B------:R-:W-:Y:S01]  /*0980*/  IMAD.WIDE.U32 R70, R105, 0x4, R70 ;  /* 0x0000000469467825 */ /* 0x000fe200078e0046 */
[----:B------:R-:W-:-:S02]  /*0990*/  MOV R37, UR17 ;  /* 0x0000001100257c02 */ /* 0x000fc40008000f00 */
[----:B------:R-:W-:Y:S01]  /*09a0*/  IADD3 R101, R73, 0x100, RZ ;  /* 0x0000010049657810 */ /* 0x000fe20007ffe0ff */
[----:B------:R-:W-:Y:S01]  /*09b0*/  @!UP0 ULDC UR12, c[0x0][0x220] ;  /* 0x00008800000c8ab9 */ /* 0x000fe20000000800 */
[----:B------:R-:W-:Y:S01]  /*09c0*/  MOV R94, UR14 ;  /* 0x0000000e005e7c02 */ /* 0x000fe20008000f00 */
[----:B------:R-:W-:Y:S01]  /*09d0*/  IMAD.WIDE.U32 R36, R103, 0x4, R36 ;  /* 0x0000000467247825 */ /* 0x000fe200078e0024 */
[----:B------:R-:W-:Y:S01]  /*09e0*/  MOV R95, UR15 ;  /* 0x0000000f005f7c02 */ /* 0x000fe20008000f00 */
[----:B------:R2:W3:Y:S01]  /*09f0*/  LDG.E R99, desc[UR22][R70.64] ;  /* 0x0000001646637981 */ /* 0x0004e2000c1e1900 */
[----:B------:R-:W-:Y:S01]  /*0a00*/  @!UP0 ULDC UR13, c[0x0][0x224] ;  /* 0x00008900000d8ab9 */ /* 0x000fe20000000800 */
[----:B------:R-:W-:Y:S01]  /*0a10*/  @!UP0 ULDC.64 UR18, c[0x0][0x220] ;  /* 0x0000880000128ab9 */ /* 0x000fe20000000a00 */
[----:B------:R-:W-:Y:S01]  /*0a20*/  IMAD.WIDE.U32 R94, R101, 0x4, R94 ;  /* 0x00000004655e7825 */ /* 0x000fe200078e005e */
[----:B------:R-:W4:Y:S01]  /*0a30*/  LDG.E R93, desc[UR22][R36.64] ;  /* 0x00000016245d7981 */ /* 0x000f22000c1e1900 */
[----:B------:R-:W-:-:S02]  /*0a40*/  MOV R68, UR12 ;  /* 0x0000000c00447c02 */ /* 0x000fc40008000f00 */
[----:B------:R-:W-:Y:S02]  /*0a50*/  MOV R69, UR13 ;  /* 0x0000000d00457c02 */ /* 0x000fe40008000f00 */
[----:B------:R5:W4:Y:S01]  /*0a60*/  LDG.E R94, desc[UR22][R94.64] ;  /* 0x000000165e5e7981 */ /* 0x000b22000c1e1900 */
[----:B--2---:R-:W-:Y:S02]  /*0a70*/  IADD3 R71, R73, 0x180, RZ ;  /* 0x0000018049477810 */ /* 0x004fe40007ffe0ff */
[----:B------:R-:W-:Y:S02]  /*0a80*/  MOV R38, UR18 ;  /* 0x0000001200267c02 */ /* 0x000fe40008000f00 */
[----:B------:R-:W-:Y:S01]  /*0a90*/  MOV R39, UR19 ;  /* 0x0000001300277c02 */ /* 0x000fe20008000f00 */
[----:B------:R-:W-:-:S04]  /*0aa0*/  IMAD.WIDE.U32 R68, R71, 0x4, R68 ;  /* 0x0000000447447825 */ /* 0x000fc800078e0044 */
[C---:B------:R-:W-:Y:S01]  /*0ab0*/  IMAD.WIDE.U32 R38, R73.reuse, 0x4, R38 ;  /* 0x0000000449267825 */ /* 0x040fe200078e0026 */
[----:B------:R-:W2:Y:S01]  /*0ac0*/  LDG.E R96, desc[UR22][R68.64] ;  /* 0x0000001644607981 */ /* 0x000ea2000c1e1900 */
[----:B-----5:R-:W-:Y:S01]  /*0ad0*/  @P0 MOV R95, RZ ;  /* 0x000000ff005f0202 */ /* 0x020fe20000000f00 */
[----:B------:R-:W-:Y:S01]  /*0ae0*/  @!UP0 ULDC UR10, c[0x0][0x220] ;  /* 0x00008800000a8ab9 */ /* 0x000fe20000000800 */
[----:B------:R-:W-:Y:S01]  /*0af0*/  @!UP0 ULDC UR11, c[0x0][0x224] ;  /* 0x00008900000b8ab9 */ /* 0x000fe20000000800 */
[----:B------:R5:W2:Y:S01]  /*0b00*/  LDG.E R98, desc[UR22][R38.64] ;  /* 0x0000001626627981 */ /* 0x000aa2000c1e1900 */
[C---:B0-----:R-:W-:Y:S01]  /*0b10*/  @!P0 IMAD.WIDE R34, R2.reuse, 0x4, R34 ;  /* 0x0000000402228825 */ /* 0x041fe200078e0222 */
[----:B------:R-:W-:Y:S02]  /*0b20*/  MOV R36, UR10 ;  /* 0x0000000a00247c02 */ /* 0x000fe40008000f00 */
[----:B------:R-:W-:Y:S02]  /*0b30*/  MOV R37, UR11 ;  /* 0x0000000b00257c02 */ /* 0x000fe40008000f00 */
[----:B------:R-:W-:Y:S01]  /*0b40*/  IADD3 R107, R73, 0x200, RZ ;  /* 0x00000200496b7810 */ /* 0x000fe20007ffe0ff */
[----:B-1----:R-:W-:Y:S01]  /*0b50*/  IMAD.WIDE R32, R2, 0x4, R32 ;  /* 0x0000000402207825 */ /* 0x002fe200078e0220 */
[----:B------:R-:W2:Y:S03]  /*0b60*/  @!P0 LDG.E R95, desc[UR22][R34.64] ;  /* 0x00000016225f8981 */ /* 0x000ea6000c1e1900 */
[----:B------:R-:W-:Y:S01]  /*0b70*/  IMAD.WIDE.U32 R36, R107, 0x4, R36 ;  /* 0x000000046b247825 */ /* 0x000fe200078e0024 */
[----:B------:R0:W2:Y:S01]  /*0b80*/  LDG.E R92, desc[UR22][R32.64] ;  /* 0x00000016205c7981 */ /* 0x0000a2000c1e1900 */
[----:B------:R-:W-:Y:S01]  /*0b90*/  @!UP0 ULDC UR8, c[0x0][0x220] ;  /* 0x0000880000088ab9 */ /* 0x000fe20000000800 */
[----:B------:R-:W-:-:S02]  /*0ba0*/  @!UP0 ULDC UR9, c[0x0][0x224] ;  /* 0x0000890000098ab9 */ /* 0x000fc40000000800 */
[----:B------:R1:W2:Y:S01]  /*0bb0*/  LDG.E R100, desc[UR22][R36.64] ;  /* 0x0000001624647981 */ /* 0x0002a2000c1e1900 */
[----:B------:R-:W-:Y:S01]  /*0bc0*/  @!UP0 ULDC UR20, c[0x0][0x220] ;  /* 0x0000880000148ab9 */ /* 0x000fe20000000800 */
[----:B------:R-:W-:Y:S01]  /*0bd0*/  @!UP0 ULDC UR21, c[0x0][0x224] ;  /* 0x0000890000158ab9 */ /* 0x000fe20000000800 */
[----:B------:R-:W-:Y:S02]  /*0be0*/  IADD3 R111, R73, 0x280, RZ ;  /* 0x00000280496f7810 */ /* 0x000fe40007ffe0ff */
[----:B-----5:R-:W-:Y:S02]  /*0bf0*/  MOV R38, UR8 ;  /* 0x0000000800267c02 */ /* 0x020fe40008000f00 */
[----:B------:R-:W-:Y:S02]  /*0c00*/  MOV R39, UR9 ;  /* 0x0000000900277c02 */ /* 0x000fe40008000f00 */
[----:B0-----:R-:W-:Y:S02]  /*0c10*/  MOV R32, UR20 ;  /* 0x0000001400207c02 */ /* 0x001fe40008000f00 */
[----:B------:R-:W-:-:S02]  /*0c20*/  MOV R33, UR21 ;  /* 0x0000001500217c02 */ /* 0x000fc40008000f00 */
[----:B------:R-:W-:Y:S01]  /*0c30*/  IADD3 R113, R73, 0x400, RZ ;  /* 0x0000040049717810 */ /* 0x000fe20007ffe0ff */
[----:B------:R-:W-:Y:S01]  /*0c40*/  @!UP0 ULDC UR6, c[0x0][0x220] ;  /* 0x0000880000068ab9 */ /* 0x000fe20000000800 */
[----:B------:R-:W-:Y:S01]  /*0c50*/  @!UP0 ULDC UR7, c[0x0][0x224] ;  /* 0x0000890000078ab9 */ /* 0x000fe20000000800 */
[----:B------:R-:W-:Y:S01]  /*0c60*/  MOV R34, UR6 ;  /* 0x0000000600227c02 */ /* 0x000fe20008000f00 */
[----:B-1----:R-:W-:Y:S01]  /*0c70*/  IMAD.WIDE.U32 R36, R111, 0x4, R38 ;  /* 0x000000046f247825 */ /* 0x002fe200078e0026 */
[----:B------:R-:W-:Y:S02]  /*0c80*/  MOV R35, UR7 ;  /* 0x0000000700237c02 */ /* 0x000fe40008000f00 */
[----:B------:R-:W-:Y:S01]  /*0c90*/  IADD3 R109, R73, 0x300, RZ ;  /* 0x00000300496d7810 */ /* 0x000fe20007ffe0ff */
[----:B------:R-:W-:Y:S01]  /*0ca0*/  IMAD.WIDE.U32 R74, R113, 0x4, R32 ;  /* 0x00000004714a7825 */ /* 0x000fe200078e0020 */
[----:B------:R0:W5:Y:S01]  /*0cb0*/  LDG.E R102, desc[UR22][R36.64] ;  /* 0x0000001624667981 */ /* 0x000162000c1e1900 */
[----:B------:R-:W1:Y:S02]  /*0cc0*/  LDC.64 R32, c[0x0][0x268] ;  /* 0x00009a00ff207b82 */ /* 0x000e640000000a00 */
[----:B------:R-:W-:Y:S01]  /*0cd0*/  IMAD.WIDE.U32 R34, R109, 0x4, R34 ;  /* 0x000000046d227825 */ /* 0x000fe200078e0022 */
[----:B------:R-:W5:Y:S04]  /*0ce0*/  LDG.E R106, desc[UR22][R74.64] ;  /* 0x000000164a6a7981 */ /* 0x000f68000c1e1900 */
[----:B------:R0:W5:Y:S01]  /*0cf0*/  LDG.E R104, desc[UR22][R34.64] ;  /* 0x0000001622687981 */ /* 0x000162000c1e1900 */
[----:B-1----:R-:W-:-:S04]  /*0d00*/  IMAD.WIDE.U32 R72, R73, 0x4, R32 ;  /* 0x0000000449487825 */ /* 0x002fc800078e0020 */
[----:B0-----:R-:W-:-:S04]  /*0d10*/  IMAD.WIDE.U32 R36, R101, 0x4, R32 ;  /* 0x0000000465247825 */ /* 0x001fc800078e0020 */
[--C-:B------:R-:W-:Y:S02]  /*0d20*/  IMAD.WIDE.U32 R38, R71, 0x4, R32.reuse ;  /* 0x0000000447267825 */ /* 0x100fe400078e0020 */
[----:B------:R-:W5:Y:S02]  /*0d30*/  LDG.E R36, desc[UR22][R36.64] ;  /* 0x0000001624247981 */ /* 0x000f64000c1e1900 */
[--C-:B------:R-:W-:Y:S02]  /*0d40*/  IMAD.WIDE.U32 R70, R107, 0x4, R32.reuse ;  /* 0x000000046b467825 */ /* 0x100fe400078e0020 */
[----:B------:R-:W5:Y:S02]  /*0d50*/  LDG.E R38, desc[UR22][R38.64] ;  /* 0x0000001626267981 */ /* 0x000f64000c1e1900 */
[--C-:B------:R-:W-:Y:S02]  /*0d60*/  IMAD.WIDE.U32 R34, R103, 0x4, R32.reuse ;  /* 0x0000000467227825 */ /* 0x100fe400078e0020 */
[----:B------:R0:W5:Y:S02]  /*0d70*/  LDG.E R103, desc[UR22][R72.64] ;  /* 0x0000001648677981 */ /* 0x000164000c1e1900 */
[----:B------:R-:W-:-:S02]  /*0d80*/  IMAD.WIDE.U32 R68, R105, 0x4, R32 ;  /* 0x0000000469447825 */ /* 0x000fc400078e0020 */
[----:B------:R-:W5:Y:S02]  /*0d90*/  LDG.E R70, desc[UR22][R70.64] ;  /* 0x0000001646467981 */ /* 0x000f64000c1e1900 */
[--C-:B------:R-:W-:Y:S02]  /*0da0*/  IMAD.WIDE.U32 R74, R111, 0x4, R32.reuse ;  /* 0x000000046f4a7825 */ /* 0x100fe400078e0020 */
[----:B------:R-:W5:Y:S02]  /*0db0*/  LDG.E R34, desc[UR22][R34.64] ;  /* 0x0000001622227981 */ /* 0x000f64000c1e1900 */
[--C-:B0-----:R-:W-:Y:S02]  /*0dc0*/  IMAD.WIDE.U32 R72, R109, 0x4, R32.reuse ;  /* 0x000000046d487825 */ /* 0x101fe400078e0020 */
[----:B------:R-:W5:Y:S02]  /*0dd0*/  LDG.E R68, desc[UR22][R68.64] ;  /* 0x0000001644447981 */ /* 0x000f64000c1e1900 */
[----:B------:R-:W-:-:S02]  /*0de0*/  IMAD.WIDE.U32 R32, R113, 0x4, R32 ;  /* 0x0000000471207825 */ /* 0x000fc400078e0020 */
[----:B------:R0:W5:Y:S04]  /*0df0*/  LDG.E R110, desc[UR22][R74.64] ;  /* 0x000000164a6e7981 */ /* 0x000168000c1e1900 */
[----:B------:R1:W5:Y:S04]  /*0e00*/  LDG.E R32, desc[UR22][R32.64] ;  /* 0x0000001620207981 */ /* 0x000368000c1e1900 */
[----:B------:R4:W5:Y:S01]  /*0e10*/  LDG.E R69, desc[UR22][R72.64] ;  /* 0x0000001648457981 */ /* 0x000962000c1e1900 */
[----:B0-----:R-:W0:Y:S08]  /*0e20*/  @P0 MUFU.RCP R74, R77 ;  /* 0x0000004d004a0308 */ /* 0x001e300000001000 */
[----:B------:R-:W0:Y:S08]  /*0e30*/  @P0 MUFU.RCP R37, R78 ;  /* 0x0000004e00250308 */ /* 0x000e300000001000 */
[----:B------:R-:W0:Y:S08]  /*0e40*/  @P0 MUFU.RCP R107, R58 ;  /* 0x0000003a006b0308 */ /* 0x000e300000001000 */
[----:B------:R-:W0:Y:S08]  /*0e50*/  @P0 MUFU.RCP R118, R59 ;  /* 0x0000003b00760308 */ /* 0x000e300000001000 */
[----:B------:R-:W2:Y:S08]  /*0e60*/  @P0 MUFU.RCP R114, R57 ;  /* 0x0000003900720308 */ /* 0x000eb00000001000 */
[----:B------:R-:W2:Y:S08]  /*0e70*/  @P0 MUFU.RCP R109, R60 ;  /* 0x0000003c006d0308 */ /* 0x000eb00000001000 */
[----:B------:R-:W2:Y:S08]  /*0e80*/  @P0 MUFU.RCP R108, R61 ;  /* 0x0000003d006c0308 */ /* 0x000eb00000001000 */
[----:B------:R-:W2:Y:S08]  /*0e90*/  @P0 MUFU.RCP R105, R55 ;  /* 0x0000003700690308 */ /* 0x000eb00000001000 */
[----:B------:R-:W2:Y:S01]  /*0ea0*/  @P0 MUFU.RCP R101, R56 ;  /* 0x0000003800650308 */ /* 0x000ea20000001000 */
[----:B------:R-:W-:-:S07]  /*0eb0*/  LOP3.LUT P1, RZ, R97, 0xff, RZ, 0xc0, !PT ;  /* 0x000000ff61ff7812 */ /* 0x000fce000782c0ff */
[----:B------:R-:W2:Y:S08]  /*0ec0*/  @P0 MUFU.RCP R97, R62 ;  /* 0x0000003e00610308 */ /* 0x000eb00000001000 */
[----:B------:R-:W2:Y:S01]  /*0ed0*/  @P0 MUFU.RCP R39, R63 ;  /* 0x0000003f00270308 */ /* 0x000ea20000001000 */
[--C-:B---3--:R-:W-:Y:S02]  /*0ee0*/  HADD2.F32 R112, -RZ, R99.reuse.H0_H0 ;  /* 0x20000063ff707230 */ /* 0x108fe40000004100 */
[----:B-1----:R-:W-:-:S03]  /*0ef0*/  HADD2.F32 R33, -RZ, R99.H1_H1 ;  /* 0x30000063ff217230 */ /* 0x002fc60000004100 */
[----:B------:R-:W-:Y:S01]  /*0f00*/  @P0 FADD.FTZ R71, -R17, R112 ;  /* 0x0000007011470221 */ /* 0x000fe20000010100 */
[--C-:B----4-:R-:W-:Y:S02]  /*0f10*/  HADD2.F32 R35, -RZ, R93.reuse.H1_H1 ;  /* 0x3000005dff237230 */ /* 0x110fe40000004100 */
[----:B------:R-:W-:Y:S01]  /*0f20*/  @P0 FADD.FTZ R72, -R18, R33 ;  /* 0x0000002112480221 */ /* 0x000fe20000010100 */
[--C-:B------:R-:W-:Y:S02]  /*0f30*/  HADD2.F32 R116, -RZ, R94.reuse.H0_H0 ;  /* 0x2000005eff747230 */ /* 0x100fe40000004100 */
[----:B0-----:R-:W-:Y:S01]  /*0f40*/  @P0 FMUL.FTZ R71, R71, R74 ;  /* 0x0000004a47470220 */ /* 0x001fe20000410000 */
[----:B------:R-:W-:Y:S02]  /*0f50*/  HADD2.F32 R120, -RZ, R93.H0_H0 ;  /* 0x2000005dff787230 */ /* 0x000fe40000004100 */
[----:B------:R-:W-:Y:S01]  /*0f60*/  @P0 FADD.FTZ R74, -R6, R35 ;  /* 0x00000023064a0221 */ /* 0x000fe20000010100 */
[----:B------:R-:W-:Y:S01]  /*0f70*/  @P0 FMUL.FTZ R72, R72, R37 ;  /* 0x0000002548480220 */ /* 0x000fe20000410000 */
[----:B------:R-:W-:Y:S01]  /*0f80*/  @P0 FADD.FTZ R75, -R7, R116 ;  /* 0x00000074074b0221 */ /* 0x000fe20000010100 */
[----:B------:R-:W-:-:S02]  /*0f90*/  HADD2.F32 R37, -RZ, R94.H1_H1 ;  /* 0x3000005eff257230 */ /* 0x000fc40000004100 */
[----:B------:R-:W-:Y:S01]  /*0fa0*/  @P0 FADD.FTZ R73, -R5, R120 ;  /* 0x0000007805490221 */ /* 0x000fe20000010100 */
[----:B------:R-:W-:Y:S01]  /*0fb0*/  @P0 FMUL.FTZ R94, R74, R107 ;  /* 0x0000006b4a5e0220 */ /* 0x000fe20000410000 */
[----:B------:R-:W-:Y:S01]  /*0fc0*/  @P0 FMUL.FTZ R74, R75, R118 ;  /* 0x000000764b4a0220 */ /* 0x000fe20000410000 */
[----:B--2---:R-:W-:Y:S02]  /*0fd0*/  HADD2.F32 R118, -RZ, R96.H0_H0 ;  /* 0x20000060ff767230 */ /* 0x004fe40000004100 */
[----:B------:R-:W-:Y:S01]  /*0fe0*/  @P0 FMUL.FTZ R73, R73, R114 ;  /* 0x0000007249490220 */ /* 0x000fe20000410000 */
[----:B------:R-:W-:Y:S01]  /*0ff0*/  @P0 FADD.FTZ R114, -R8, R37 ;  /* 0x0000002508720221 */ /* 0x000fe20000010100 */
[--C-:B------:R-:W-:Y:S02]  /*1000*/  HADD2.F32 R122, -RZ, R98.reuse.H0_H0 ;  /* 0x20000062ff7a7230 */ /* 0x100fe40000004100 */
[----:B------:R-:W-:Y:S02]  /*1010*/  HADD2.F32 R111, -RZ, R98.H1_H1 ;  /* 0x30000062ff6f7230 */ /* 0x000fe40000004100 */
[----:B------:R-:W-:Y:S01]  /*1020*/  @P0 FADD.FTZ R75, -R9, R118 ;  /* 0x00000076094b0221 */ /* 0x000fe20000010100 */
[----:B------:R-:W-:Y:S01]  /*1030*/  @P0 FMUL.FTZ R93, R114, R109 ;  /* 0x0000006d725d0220 */ /* 0x000fe20000410000 */
[----:B------:R-:W-:Y:S01]  /*1040*/  @P0 FADD.FTZ R98, -R3, R122 ;  /* 0x0000007a03620221 */ /* 0x000fe20000010100 */
[----:B------:R-:W-:Y:S01]  /*1050*/  @P0 FADD.FTZ R114, -R4, R111 ;  /* 0x0000006f04720221 */ /* 0x000fe20000010100 */
[----:B------:R-:W-:Y:S01]  /*1060*/  @!P0 FADD.FTZ R99, R122, -R95 ;  /* 0x8000005f7a638221 */ /* 0x000fe20000010000 */
[----:B------:R-:W-:Y:S01]  /*1070*/  @P0 FMUL.FTZ R108, R75, R108 ;  /* 0x0000006c4b6c0220 */ /* 0x000fe20000410000 */
[----:B------:R-:W-:Y:S01]  /*1080*/  @P0 FMUL.FTZ R75, R98, R105 ;  /* 0x00000069624b0220 */ /* 0x000fe20000410000 */
[----:B------:R-:W-:Y:S01]  /*1090*/  @P0 FMUL.FTZ R98, R114, R101 ;  /* 0x0000006572620220 */ /* 0x000fe20000410000 */
[----:B------:R-:W-:Y:S01]  /*10a0*/  @!P0 FMUL.FTZ R75, R92, R99 ;  /* 0x000000635c4b8220 */ /* 0x000fe20000410000 */
[----:B------:R-:W-:-:S02]  /*10b0*/  HADD2.F32 R99, -RZ, R96.H1_H1 ;  /* 0x30000060ff637230 */ /* 0x000fc40000004100 */
[----:B------:R-:W-:Y:S02]  /*10c0*/  HADD2.F32 R114, -RZ, R100.H0_H0 ;  /* 0x20000064ff727230 */ /* 0x000fe40000004100 */
[----:B------:R-:W-:Y:S01]  /*10d0*/  @!P0 FADD.FTZ R109, R120, -R95 ;  /* 0x8000005f786d8221 */ /* 0x000fe20000010000 */
[----:B------:R-:W-:Y:S01]  /*10e0*/  @P0 FADD.FTZ R96, -R10, R99 ;  /* 0x000000630a600221 */ /* 0x000fe20000010100 */
[----:B------:R-:W0:Y:S01]  /*10f0*/  @P0 MUFU.RCP R105, R65 ;  /* 0x0000004100690308 */ /* 0x000e220000001000 */
[----:B------:R-:W-:Y:S01]  /*1100*/  @P0 FADD.FTZ R120, -R11, R114 ;  /* 0x000000720b780221 */ /* 0x000fe20000010100 */
[--C-:B------:R-:W-:Y:S01]  /*1110*/  @!P0 FADD.FTZ R101, R111, -R95.reuse ;  /* 0x8000005f6f658221 */ /* 0x100fe20000010000 */
[----:B------:R-:W-:Y:S02]  /*1120*/  @P0 FMUL.FTZ R97, R96, R97 ;  /* 0x0000006160610220 */ /* 0x000fe40000410000 */
[----:B------:R-:W-:Y:S01]  /*1130*/  @P0 FMUL.FTZ R96, R120, R39 ;  /* 0x0000002778600220 */ /* 0x000fe20000410000 */
[----:B------:R-:W-:-:S02]  /*1140*/  @!P0 FADD.FTZ R39, R35, -R95 ;  /* 0x8000005f23278221 */ /* 0x000fc40000010000 */
[----:B------:R-:W1:Y:S01]  /*1150*/  @P0 MUFU.RCP R107, R64 ;  /* 0x00000040006b0308 */ /* 0x000e620000001000 */
[C---:B------:R-:W-:Y:S01]  /*1160*/  @!P0 FMUL.FTZ R73, R92.reuse, R109 ;  /* 0x0000006d5c498220 */ /* 0x040fe20000410000 */
[----:B------:R-:W-:Y:S01]  /*1170*/  @!P0 FMUL.FTZ R98, R92, R101 ;  /* 0x000000655c628220 */ /* 0x000fe20000410000 */
[--C-:B------:R-:W-:Y:S01]  /*1180*/  @!P0 FADD.FTZ R109, R116, -R95.reuse ;  /* 0x8000005f746d8221 */ /* 0x100fe20000010000 */
[----:B------:R-:W-:-:S04]  /*1190*/  @!P0 FADD.FTZ R37, R37, -R95 ;  /* 0x8000005f25258221 */ /* 0x000fc80000010000 */
[----:B------:R-:W2:Y:S01]  /*11a0*/  @P0 MUFU.RCP R35, R67 ;  /* 0x0000004300230308 */ /* 0x000ea20000001000 */
[----:B-----5:R-:W-:Y:S02]  /*11b0*/  HADD2.F32 R116, -RZ, R102.H0_H0 ;  /* 0x20000066ff747230 */ /* 0x020fe40000004100 */
[C---:B------:R-:W-:Y:S01]  /*11c0*/  @!P0 FMUL.FTZ R94, R92.reuse, R39 ;  /* 0x000000275c5e8220 */ /* 0x040fe20000410000 */
[----:B------:R-:W-:-:S04]  /*11d0*/  @!P0 FMUL.FTZ R93, R92, R37 ;  /* 0x000000255c5d8220 */ /* 0x000fc80000410000 */
[----:B------:R-:W3:Y:S01]  /*11e0*/  @P0 MUFU.RCP R101, R66 ;  /* 0x0000004200650308 */ /* 0x000ee20000001000 */
[----:B------:R-:W-:Y:S02]  /*11f0*/  HADD2.F32 R100, -RZ, R100.H1_H1 ;  /* 0x30000064ff647230 */ /* 0x000fe40000004100 */
[----:B------:R-:W-:Y:S01]  /*1200*/  @!P0 FADD.FTZ R39, R118, -R95 ;  /* 0x8000005f76278221 */ /* 0x000fe20000010000 */
[----:B------:R-:W-:Y:S02]  /*1210*/  HADD2.F32 R37, -RZ, R102.H1_H1 ;  /* 0x30000066ff257230 */ /* 0x000fe40000004100 */
[----:B------:R-:W-:Y:S01]  /*1220*/  @P0 FADD.FTZ R120, -R13, R116 ;  /* 0x000000740d780221 */ /* 0x000fe20000010100 */
[----:B------:R-:W-:Y:S02]  /*1230*/  HADD2.F32 R102, -RZ, R104.H0_H0 ;  /* 0x20000068ff667230 */ /* 0x000fe40000004100 */
[----:B------:R-:W-:Y:S01]  /*1240*/  @!P0 FMUL.FTZ R74, R92, R109 ;  /* 0x0000006d5c4a8220 */ /* 0x000fe20000410000 */
[----:B------:R-:W-:Y:S01]  /*1250*/  @P0 FADD.FTZ R118, -R12, R100 ;  /* 0x000000640c760221 */ /* 0x000fe20000010100 */
[----:B------:R-:W-:Y:S01]  /*1260*/  @!P0 FMUL.FTZ R108, R92, R39 ;  /* 0x000000275c6c8220 */ /* 0x000fe20000410000 */
[----:B------:R-:W4:Y:S01]  /*1270*/  @P0 MUFU.RCP R109, R76 ;  /* 0x0000004c006d0308 */ /* 0x000f220000001000 */
[----:B0-----:R-:W-:Y:S01]  /*1280*/  @P0 FMUL.FTZ R105, R120, R105 ;  /* 0x0000006978690220 */ /* 0x001fe20000410000 */
[----:B------:R-:W-:Y:S01]  /*1290*/  @P0 FADD.FTZ R120, -R15, R102 ;  /* 0x000000660f780221 */ /* 0x000fe20000010100 */
[----:B-1----:R-:W-:Y:S01]  /*12a0*/  @P0 FMUL.FTZ R107, R118, R107 ;  /* 0x0000006b766b0220 */ /* 0x002fe20000410000 */
[----:B------:R-:W-:Y:S01]  /*12b0*/  @P0 FADD.FTZ R118, -R14, R37 ;  /* 0x000000250e760221 */ /* 0x000fe20000010100 */
[----:B------:R-:W-:-:S03]  /*12c0*/  @!P0 FADD.FTZ R111, R99, -R95 ;  /* 0x8000005f636f8221 */ /* 0x000fc60000010000 */
[----:B------:R-:W0:Y:S01]  /*12d0*/  @P0 MUFU.RCP R39, R79 ;  /* 0x0000004f00270308 */ /* 0x000e220000001000 */
[----:B--2---:R-:W-:Y:S01]  /*12e0*/  @P0 FMUL.FTZ R99, R120, R35 ;  /* 0x0000002378630220 */ /* 0x004fe20000410000 */
[----:B---3--:R-:W-:Y:S01]  /*12f0*/  @P0 FMUL.FTZ R101, R118, R101 ;  /* 0x0000006576650220 */ /* 0x008fe20000410000 */
[----:B------:R-:W-:Y:S02]  /*1300*/  HADD2.F32 R104, -RZ, R104.H1_H1 ;  /* 0x30000068ff687230 */ /* 0x000fe40000004100 */
[----:B------:R-:W-:-:S03]  /*1310*/  HADD2.F32 R118, -RZ, R106.H0_H0 ;  /* 0x2000006aff767230 */ /* 0x000fc60000004100 */
[----:B------:R-:W1:Y:S01]  /*1320*/  @P0 MUFU.RCP R35, R80 ;  /* 0x0000005000230308 */ /* 0x000e620000001000 */
[--C-:B------:R-:W-:Y:S01]  /*1330*/  @!P0 FADD.FTZ R33, R33, -R95.reuse ;  /* 0x8000005f21218221 */ /* 0x100fe20000010000 */
[--C-:B------:R-:W-:Y:S01]  /*1340*/  @!P0 FADD.FTZ R115, R100, -R95.reuse ;  /* 0x8000005f64738221 */ /* 0x100fe20000010000 */
[----:B------:R-:W-:Y:S02]  /*1350*/  HADD2.F32 R106, -RZ, R106.H1_H1 ;  /* 0x3000006aff6a7230 */ /* 0x000fe40000004100 */
[--C-:B------:R-:W-:Y:S01]  /*1360*/  @!P0 FADD.FTZ R119, R102, -R95.reuse ;  /* 0x8000005f66778221 */ /* 0x100fe20000010000 */
[----:B------:R-:W-:Y:S01]  /*1370*/  @P0 FADD.FTZ R100, -R16, R104 ;  /* 0x0000006810640221 */ /* 0x000fe20000010100 */
[----:B------:R-:W-:Y:S01]  /*1380*/  @P0 FADD.FTZ R102, -R19, R118 ;  /* 0x0000007613660221 */ /* 0x000fe20000010100 */
[--C-:B------:R-:W-:Y:S01]  /*1390*/  @!P0 FADD.FTZ R37, R37, -R95.reuse ;  /* 0x8000005f25258221 */ /* 0x100fe20000010000 */
[----:B------:R-:W-:Y:S01]  /*13a0*/  @!P0 FMUL.FTZ R72, R92, R33 ;  /* 0x000000215c488220 */ /* 0x000fe20000410000 */
[----:B----4-:R-:W-:Y:S01]  /*13b0*/  @P0 FMUL.FTZ R109, R100, R109 ;  /* 0x0000006d646d0220 */ /* 0x010fe20000410000 */
[----:B------:R-:W-:Y:S01]  /*13c0*/  @!P0 FMUL.FTZ R97, R92, R111 ;  /* 0x0000006f5c618220 */ /* 0x000fe20000410000 */
[----:B------:R-:W-:Y:S01]  /*13d0*/  @!P0 FADD.FTZ R125, R106, -R95 ;  /* 0x8000005f6a7d8221 */ /* 0x000fe20000010000 */
[----:B0-----:R-:W-:Y:S01]  /*13e0*/  @P0 FMUL.FTZ R100, R102, R39 ;  /* 0x0000002766640220 */ /* 0x001fe20000410000 */
[----:B------:R-:W-:-:S02]  /*13f0*/  HADD2.F32 R33, -RZ, R103.H0_H0 ;  /* 0x20000067ff217230 */ /* 0x000fc40000004100 */
[--C-:B------:R-:W-:Y:S01]  /*1400*/  @!P0 FADD.FTZ R111, R112, -R95.reuse ;  /* 0x8000005f706f8221 */ /* 0x100fe20000010000 */
[----:B------:R-:W-:Y:S01]  /*1410*/  @P0 FADD.FTZ R106, -R20, R106 ;  /* 0x0000006a146a0221 */ /* 0x000fe20000010100 */
[----:B------:R-:W-:Y:S02]  /*1420*/  HADD2.F32 R102, -RZ, R103.H1_H1 ;  /* 0x30000067ff667230 */ /* 0x000fe40000004100 */
[----:B------:R-:W-:Y:S01]  /*1430*/  @!P0 FMUL.FTZ R101, R92, R37 ;  /* 0x000000255c658220 */ /* 0x000fe20000410000 */
[--C-:B------:R-:W-:Y:S02]  /*1440*/  HADD2.F32 R112, -RZ, R36.reuse.H0_H0 ;  /* 0x20000024ff707230 */ /* 0x100fe40000004100 */
[--C-:B------:R-:W-:Y:S01]  /*1450*/  @!P0 FADD.FTZ R123, R118, -R95.reuse ;  /* 0x8000005f767b8221 */ /* 0x100fe20000010000 */
[----:B------:R-:W-:Y:S02]  /*1460*/  HADD2.F32 R103, -RZ, R36.H1_H1 ;  /* 0x30000024ff677230 */ /* 0x000fe40000004100 */
[----:B------:R-:W-:Y:S01]  /*1470*/  @!P0 FADD.FTZ R113, R114, -R95 ;  /* 0x8000005f72718221 */ /* 0x000fe20000010000 */
[----:B------:R-:W-:-:S02]  /*1480*/  HADD2.F32 R36, -RZ, R70.H0_H0 ;  /* 0x20000046ff247230 */ /* 0x000fc40000004100 */
[--C-:B------:R-:W-:Y:S01]  /*1490*/  @!P0 FADD.FTZ R117, R116, -R95.reuse ;  /* 0x8000005f74758221 */ /* 0x100fe20000010000 */
[----:B------:R-:W-:Y:S02]  /*14a0*/  HADD2.F32 R37, -RZ, R70.H1_H1 ;  /* 0x30000046ff257230 */ /* 0x000fe40000004100 */
[----:B------:R-:W-:Y:S01]  /*14b0*/  @!P0 FADD.FTZ R121, R104, -R95 ;  /* 0x8000005f68798221 */ /* 0x000fe20000010000 */
[----:B------:R-:W-:Y:S01]  /*14c0*/  FMUL.FTZ R70, R55, R33 ;  /* 0x0000002137467220 */ /* 0x000fe20000410000 */
[----:B-1----:R-:W-:Y:S01]  /*14d0*/  @P0 FMUL.FTZ R95, R106, R35 ;  /* 0x000000236a5f0220 */ /* 0x002fe20000410000 */
[----:B------:R-:W-:Y:S01]  /*14e0*/  @!P0 FMUL.FTZ R71, R92, R111 ;  /* 0x0000006f5c478220 */ /* 0x000fe20000410000 */
[--C-:B------:R-:W-:Y:S02]  /*14f0*/  HADD2.F32 R111, -RZ, R34.reuse.H0_H0 ;  /* 0x20000022ff6f7230 */ /* 0x100fe40000004100 */
[----:B------:R-:W-:Y:S01]  /*1500*/  FADD.FTZ R51, R33, R51 ;  /* 0x0000003321337221 */ /* 0x000fe20000010000 */
[----:B------:R-:W-:-:S02]  /*1510*/  HADD2.F32 R106, -RZ, R34.H1_H1 ;  /* 0x30000022ff6a7230 */ /* 0x000fc40000004100 */
[----:B------:R-:W-:Y:S01]  /*1520*/  FFMA.FTZ R44, R33, R75, R44 ;  /* 0x0000004b212c7223 */ /* 0x000fe2000001002c */
[----:B------:R-:W-:Y:S01]  /*1530*/  @!P0 FMUL.FTZ R100, R92, R123 ;  /* 0x0000007b5c648220 */ /* 0x000fe20000410000 */
[--C-:B------:R-:W-:Y:S02]  /*1540*/  HADD2.F32 R34, -RZ, R32.reuse.H0_H0 ;  /* 0x20000020ff227230 */ /* 0x100fe40000004100 */
[----:B------:R-:W-:Y:S01]  /*1550*/  FMUL.FTZ R123, R56, R102 ;  /* 0x00000066387b7220 */ /* 0x000fe20000410000 */
[----:B------:R-:W-:Y:S02]  /*1560*/  HADD2.F32 R33, -RZ, R32.H1_H1 ;  /* 0x30000020ff217230 */ /* 0x000fe40000004100 */
[----:B------:R-:W-:Y:S01]  /*1570*/  FADD.FTZ R32, RZ, R70 ;  /* 0x00000046ff207221 */ /* 0x000fe20000010000 */
[C---:B------:R-:W-:Y:S01]  /*1580*/  FADD.FTZ R40, R111.reuse, R40 ;  /* 0x000000286f287221 */ /* 0x040fe20000010000 */
[----:B------:R-:W-:Y:S01]  /*1590*/  FFMA.FTZ R42, R111, R73, R42 ;  /* 0x000000496f2a7223 */ /* 0x000fe2000001002a */
[----:B------:R-:W-:Y:S01]  /*15a0*/  FMUL.FTZ R122, R57, R111 ;  /* 0x0000006f397a7220 */ /* 0x000fe20000410000 */
[----:B------:R-:W-:Y:S01]  /*15b0*/  FADD.FTZ R111, R32, R123 ;  /* 0x0000007b206f7221 */ /* 0x000fe20000010000 */
[----:B------:R-:W-:Y:S01]  /*15c0*/  FFMA.FTZ R32, R70, R75, RZ ;  /* 0x0000004b46207223 */ /* 0x000fe200000100ff */
[C---:B------:R-:W-:Y:S01]  /*15d0*/  FADD.FTZ R84, R103.reuse, R84 ;  /* 0x0000005467547221 */ /* 0x040fe20000010000 */
[----:B------:R-:W-:Y:S01]  /*15e0*/  FFMA.FTZ R82, R103, R93, R82 ;  /* 0x0000005d67527223 */ /* 0x000fe20000010052 */
[----:B------:R-:W-:Y:S01]  /*15f0*/  FMUL.FTZ R120, R60, R103 ;  /* 0x000000673c787220 */ /* 0x000fe20000410000 */
[----:B------:R-:W-:Y:S01]  /*1600*/  FFMA.FTZ R103, R123, R98, R32 ;  /* 0x000000627b677223 */ /* 0x000fe20000010020 */
[----:B------:R-:W-:-:S02]  /*1610*/  HADD2.F32 R104, -RZ, R68.H0_H0 ;  /* 0x20000044ff687230 */ /* 0x000fc40000004100 */
[----:B------:R-:W-:Y:S01]  /*1620*/  @!P0 FMUL.FTZ R109, R92, R121 ;  /* 0x000000795c6d8220 */ /* 0x000fe20000410000 */
[----:B------:R-:W-:Y:S02]  /*1630*/  HADD2.F32 R116, -RZ, R68.H1_H1 ;  /* 0x30000044ff747230 */ /* 0x000fe40000004100 */
[----:B------:R-:W-:Y:S01]  /*1640*/  FMUL.FTZ R121, R58, R106 ;  /* 0x0000006a3a797220 */ /* 0x000fe20000410000 */
[--C-:B------:R-:W-:Y:S02]  /*1650*/  HADD2.F32 R68, -RZ, R38.reuse.H0_H0 ;  /* 0x20000026ff447230 */ /* 0x100fe40000004100 */
[----:B------:R-:W-:Y:S02]  /*1660*/  HADD2.F32 R39, -RZ, R38.H1_H1 ;  /* 0x30000026ff277230 */ /* 0x000fe40000004100 */
        /* <DEDUP_REMOVED lines=9> */
[----:B------:R-:W-:Y:S01]  /*1700*/  @!P0 FMUL.FTZ R96, R92, R113 ;  /* 0x000000715c608220 */ /* 0x000fe20000410000 */
[----:B------:R-:W-:Y:S01]  /*1710*/  FADD.FTZ R39, R38, R119 ;  /* 0x0000007726277221 */ /* 0x000fe20000010000 */
[----:B------:R-:W-:Y:S01]  /*1720*/  FFMA.FTZ R103, R119, R74, R32 ;  /* 0x0000004a77677223 */ /* 0x000fe20000010020 */
[C---:B------:R-:W-:Y:S01]  /*1730*/  @!P0 FMUL.FTZ R107, R92.reuse, R115 ;  /* 0x000000735c6b8220 */ /* 0x040fe20000410000 */
[----:B------:R-:W-:Y:S01]  /*1740*/  @!P0 FMUL.FTZ R105, R92, R117 ;  /* 0x000000755c698220 */ /* 0x000fe20000410000 */
        /* <DEDUP_REMOVED lines=14> */
[----:B------:R-:W-:-:S02]  /*1830*/  HADD2.F32 R35, -RZ, R110.H1_H1 ;  /* 0x3000006eff237230 */ /* 0x000fc40000004100 */
[----:B------:R-:W-:Y:S01]  /*1840*/  FADD.FTZ R32, R37, R118 ;  /* 0x0000007625207221 */ /* 0x000fe20000010000 */
[----:B------:R-:W-:Y:S01]  /*1850*/  FFMA.FTZ R36, R118, R97, R39 ;  /* 0x0000006176247223 */ /* 0x000fe20000010027 */
[----:B------:R-:W-:Y:S02]  /*1860*/  HADD2.F32 R114, -RZ, R110.H0_H0 ;  /* 0x2000006eff727230 */ /* 0x000fe40000004100 */
[C---:B------:R-:W-:Y:S01]  /*1870*/  FADD.FTZ R85, R112.reuse, R85 ;  /* 0x0000005570557221 */ /* 0x040fe20000010000 */
[----:B------:R-:W-:Y:S01]  /*1880*/  FFMA.FTZ R41, R112, R74, R41 ;  /* 0x0000004a70297223 */ /* 0x000fe20000010029 */
[C---:B------:R-:W-:Y:S01]  /*1890*/  FADD.FTZ R47, R35.reuse, R47 ;  /* 0x0000002f232f7221 */ /* 0x040fe20000010000 */
[----:B------:R-:W-:Y:S01]  /*18a0*/  FADD.FTZ R37, R32, R115 ;  /* 0x0000007320257221 */ /* 0x000fe20000010000 */
        /* <DEDUP_REMOVED lines=73> */
.L_x_4533:
[----:B------:R-:W3:Y:S01]  /*1d40*/  @!P2 S2R R37, SR_CgaCtaId ;  /* 0x000000000025a919 */ /* 0x000ee20000008800 */
[----:B------:R-:W-:Y:S01]  /*1d50*/  @!P2 MOV R34, 0x400 ;  /* 0x000004000022a802 */ /* 0x000fe20000000f00 */
[----:B0-2---:R-:W-:Y:S01]  /*1d60*/  FADD.FTZ R69, R69, R124 ;  /* 0x0000007c45457221 */ /* 0x005fe20000010000 */
[----:B------:R-:W-:Y:S01]  /*1d70*/  @!P2 LOP3.LUT R33, R33, 0x3, RZ, 0xc0, !PT ;  /* 0x000000032121a812 */ /* 0x000fe200078ec0ff */
[----:B-1----:R-:W-:Y:S01]  /*1d80*/  FADD.FTZ R68, R35, R68 ;  /* 0x0000004423447221 */ /* 0x002fe20000010000 */
[----:B------:R-:W-:Y:S05]  /*1d90*/  WARPSYNC.ALL ;  /* 0x0000000000007948 */ /* 0x000fea0003800000 */
[C---:B------:R-:W-:Y:S01]  /*1da0*/  IMAD R103, R2.reuse, 0x480, R103 ;  /* 0x0000048002677824 */ /* 0x040fe200078e0267 */
[----:B------:R-:W-:-:S02]  /*1db0*/  IADD3 R2, R2, UR24, RZ ;  /* 0x0000001802027c10 */ /* 0x000fc4000fffe0ff */
[----:B---3--:R-:W-:Y:S02]  /*1dc0*/  @!P2 LEA R81, R37, R34, 0x18 ;  /* 0x000000222551a211 */ /* 0x008fe400078ec0ff */
[C---:B------:R-:W-:Y:S02]  /*1dd0*/  @!P2 IADD3 R34, R32.reuse, R33, RZ ;  /* 0x000000212022a210 */ /* 0x040fe40007ffe0ff */
[-C--:B------:R-:W-:Y:S02]  /*1de0*/  LEA R125, R32, R81.reuse, 0x3 ;  /* 0x00000051207d7211 */ /* 0x080fe400078e18ff */
[----:B------:R-:W-:-:S05]  /*1df0*/  @!P2 LEA R124, R34, R81, 0x3 ;  /* 0x00000051227ca211 */ /* 0x000fca00078e18ff */
        /* <DEDUP_REMOVED lines=13> */
[----:B------:R-:W-:Y:S01]  /*1ed0*/  FADD.FTZ R33, R39, R34 ;  /* 0x0000002227217221 */ /* 0x000fe20000010000 */
[----:B------:R-:W-:Y:S02]  /*1ee0*/  IADD3 R39, R103, 0x280, RZ ;  /* 0x0000028067277810 */ /* 0x000fe40007ffe0ff */
        /* <DEDUP_REMOVED lines=59> */
[C---:B------:R-:W-:Y:S02]  /*22a0*/  IADD3 R75, R103.reuse, 0x80, RZ ;  /* 0x00000080674b7810 */ /* 0x040fe40007ffe0ff */
[----:B------:R-:W-:Y:S02]  /*22b0*/  F2FP.F16.F32.PACK_AB R109, R94, R71 ;  /* 0x000000475e6d723e */ /* 0x000fe400000000ff */
[C---:B------:R-:W-:Y:S02]  /*22c0*/  IADD3 R73, R103.reuse, 0x100, RZ ;  /* 0x0000010067497810 */ /* 0x040fe40007ffe0ff */
[C---:B------:R-:W-:Y:S02]  /*22d0*/  IADD3 R71, R103.reuse, 0x180, RZ ;  /* 0x0000018067477810 */ /* 0x040fe40007ffe0ff */
[----:B------:R-:W-:Y:S01]  /*22e0*/  F2FP.F16.F32.PACK_AB R111, R92, R111 ;  /* 0x0000006f5c6f723e */ /* 0x000fe200000000ff */
[----:B0-----:R-:W-:Y:S01]  /*22f0*/  IMAD.WIDE.U32 R92, R103, 0x4, R32 ;  /* 0x00000004675c7825 */ /* 0x001fe200078e0020 */
[----:B------:R-:W-:-:S02]  /*2300*/  F2FP.F16.F32.PACK_AB R107, R74, R35 ;  /* 0x000000234a6b723e */ /* 0x000fc400000000ff */
[----:B------:R-:W-:Y:S01]  /*2310*/  F2FP.F16.F32.PACK_AB R105, R72, R105 ;  /* 0x000000694869723e */ /* 0x000fe200000000ff */
[--C-:B------:R-:W-:Y:S01]  /*2320*/  IMAD.WIDE.U32 R74, R75, 0x4, R32.reuse ;  /* 0x000000044b4a7825 */ /* 0x100fe200078e0020 */
[----:B------:R-:W-:Y:S01]  /*2330*/  IADD3 R37, R103, 0x300, RZ ;  /* 0x0000030067257810 */ /* 0x000fe20007ffe0ff */
[----:B------:R0:W-:Y:S01]  /*2340*/  STG.E desc[UR22][R92.64], R95 ;  /* 0x0000005f5c007986 */ /* 0x0001e2000c101916 */
[----:B------:R-:W-:Y:S01]  /*2350*/  F2FP.F16.F32.PACK_AB R99, R38, R99 ;  /* 0x000000632663723e */ /* 0x000fe200000000ff */
[--C-:B------:R-:W-:Y:S01]  /*2360*/  IMAD.WIDE.U32 R72, R73, 0x4, R32.reuse ;  /* 0x0000000449487825 */ /* 0x100fe200078e0020 */
[----:B------:R-:W-:Y:S01]  /*2370*/  F2FP.F16.F32.PACK_AB R115, R70, R115 ;  /* 0x000000734673723e */ /* 0x000fe200000000ff */
[----:B------:R1:W-:Y:S01]  /*2380*/  STG.E desc[UR22][R74.64], R97 ;  /* 0x000000614a007986 */ /* 0x0003e2000c101916 */
[----:B------:R-:W-:Y:S01]  /*2390*/  IADD3 R35, R103, 0x380, RZ ;  /* 0x0000038067237810 */ /* 0x000fe20007ffe0ff */
[--C-:B------:R-:W-:Y:S01]  /*23a0*/  IMAD.WIDE.U32 R70, R71, 0x4, R32.reuse ;  /* 0x0000000447467825 */ /* 0x100fe200078e0020 */
[----:B------:R-:W-:Y:S01]  /*23b0*/  F2FP.F16.F32.PACK_AB R117, R68, R117 ;  /* 0x000000754475723e */ /* 0x000fe200000000ff */
[----:B------:R2:W-:Y:S01]  /*23c0*/  STG.E desc[UR22][R72.64], R99 ;  /* 0x0000006348007986 */ /* 0x0005e2000c101916 */
[----:B------:R-:W-:Y:S01]  /*23d0*/  IADD3 R101, R103, 0x400, RZ ;  /* 0x0000040067657810 */ /* 0x000fe20007ffe0ff */
[----:B------:R-:W-:-:S02]  /*23e0*/  IMAD.WIDE.U32 R68, R69, 0x4, R32 ;  /* 0x0000000445447825 */ /* 0x000fc400078e0020 */
[----:B------:R2:W-:Y:S01]  /*23f0*/  STG.E desc[UR22][R70.64], R117 ;  /* 0x0000007546007986 */ /* 0x0005e2000c101916 */
[----:B0-----:R-:W-:Y:S01]  /*2400*/  SEL R92, RZ, 0x1, P1 ;  /* 0x00000001ff5c7807 */ /* 0x001fe20000800000 */
[----:B------:R-:W-:Y:S02]  /*2410*/  IMAD.WIDE.U32 R38, R39, 0x4, R32 ;  /* 0x0000000427267825 */ /* 0x000fe400078e0020 */
[----:B------:R2:W-:Y:S01]  /*2420*/  STG.E desc[UR22][R68.64], R115 ;  /* 0x0000007344007986 */ /* 0x0005e2000c101916 */
[----:B-1----:R-:W-:Y:S01]  /*2430*/  PRMT R97, R92, 0x7610, R97 ;  /* 0x000076105c617816 */ /* 0x002fe20000000061 */
[--C-:B------:R-:W-:Y:S02]  /*2440*/  IMAD.WIDE.U32 R36, R37, 0x4, R32.reuse ;  /* 0x0000000425247825 */ /* 0x100fe400078e0020 */
[----:B------:R2:W-:Y:S02]  /*2450*/  STG.E desc[UR22][R38.64], R105 ;  /* 0x0000006926007986 */ /* 0x0005e4000c101916 */
[----:B------:R-:W-:-:S02]  /*2460*/  IMAD.WIDE.U32 R34, R35, 0x4, R32 ;  /* 0x0000000423227825 */ /* 0x000fc400078e0020 */
[----:B------:R2:W-:Y:S02]  /*2470*/  STG.E desc[UR22][R36.64], R107 ;  /* 0x0000006b24007986 */ /* 0x0005e4000c101916 */
[----:B------:R-:W-:Y:S02]  /*2480*/  IMAD.WIDE.U32 R32, R101, 0x4, R32 ;  /* 0x0000000465207825 */ /* 0x000fe400078e0020 */
        /* <DEDUP_REMOVED lines=29> */
.L_x_4520:
[----:B------:R-:W0:Y:S01]  /*2660*/  S2UR UR4, SR_CTAID.X ;  /* 0x00000000000479c3 */ /* 0x000e220000002500 */
[----:B--2--5:R-:W-:-:S07]  /*2670*/  LOP3.LUT R33, R0, 0x7f, RZ, 0xc0, !PT ;  /* 0x0000007f00217812 */ /* 0x024fce00078ec0ff */
        /* <DEDUP_REMOVED lines=49> */
.L_x_4521:
[----:B------:R-:W-:Y:S01]  /*2990*/  HFMA2.MMA R34, -RZ, RZ, 0, 9.5367431640625e-07 ;  /* 0x00000010ff227435 */ /* 0x000fe200000001ff */
[----:B------:R-:W-:Y:S02]  /*29a0*/  MOV R37, 0x1f ;  /* 0x0000001f00257802 */ /* 0x000fe40000000f00 */
[----:B------:R-:W-:-:S08]  /*29b0*/  MOV R36, 0xffffffff ;  /* 0xffffffff00247802 */ /* 0x000fd00000000f00 */
[----:B------:R-:W-:Y:S05]  /*29c0*/  WARPSYNC.COLLECTIVE R36, `(.L_x_4523) ;  /* 0x0000000024087348 */ /* 0x000fea0003c00000 */
[----:B------:R0:W1:Y:S02]  /*29d0*/  SHFL.DOWN P3, R124, R39, R34, R37 ;  /* 0x08000022277c7389 */ /* 0x0000640000060025 */
[----:B01----:R-:W-:Y:S01]  /*29e0*/  ENDCOLLECTIVE ;  /* 0x000000000000791b */ /* 0x003fe20003800000 */
.L_x_4523:
[----:B------:R-:W-:Y:S01]  /*29f0*/  FADD.FTZ R38, R39, R124 ;  /* 0x0000007c27267221 */ /* 0x000fe20000010000 */
[----:B------:R-:W-:-:S07]  /*2a00*/  MOV R39, R68 ;  /* 0x0000004400277202 */ /* 0x000fce0000000f00 */
[----:B------:R-:W-:Y:S05]  /*2a10*/  WARPSYNC.COLLECTIVE R36, `(.L_x_4524) ;  /* 0x0000000024087348 */ /* 0x000fea0003c00000 */
[----:B------:R0:W1:Y:S02]  /*2a20*/  SHFL.DOWN P3, R124, R39, R34, R37 ;  /* 0x08000022277c7389 */ /* 0x0000640000060025 */
[----:B01----:R-:W-:Y:S01]  /*2a30*/  ENDCOLLECTIVE ;  /* 0x000000000000791b */ /* 0x003fe20003800000 */
.L_x_4524:
[----:B------:R-:W-:Y:S01]  /*2a40*/  HFMA2.MMA R34, -RZ, RZ, 0, 4.76837158203125e-07 ;  /* 0x00000008ff227435 */ /* 0x000fe200000001ff */
[----:B------:R-:W-:Y:S02]  /*2a50*/  MOV R39, R38 ;  /* 0x0000002600277202 */ /* 0x000fe40000000f00 */
[----:B------:R-:W-:-:S08]  /*2a60*/  MOV R35, R124 ;  /* 0x0000007c00237202 */ /* 0x000fd00000000f00 */
[----:B------:R-:W-:Y:S05]  /*2a70*/  WARPSYNC.COLLECTIVE R36, `(.L_x_4525) ;  /* 0x0000000024087348 */ /* 0x000fea0003c00000 */
[----:B------:R0:W1:Y:S02]  /*2a80*/  SHFL.DOWN P3, R124, R39, R34, R37 ;  /* 0x08000022277c7389 */ /* 0x0000640000060025 */
[----:B01----:R-:W-:Y:S01]  /*2a90*/  ENDCOLLECTIVE ;  /* 0x000000000000791b */ /* 0x003fe20003800000 */
.L_x_4525:
[----:B------:R-:W-:-:S05]  /*2aa0*/  FADD.FTZ R68, R68, R35 ;  /* 0x0000002344447221 */ /* 0x000fca0000010000 */
[----:B------:R-:W-:Y:S01]  /*2ab0*/  MOV R39, R68 ;  /* 0x0000004400277202 */ /* 0x000fe20000000f00 */
[----:B------:R-:W-:-:S07]  /*2ac0*/  FADD.FTZ R125, R38, R124 ;  /* 0x0000007c267d7221 */ /* 0x000fce0000010000 */
[----:B------:R-:W-:Y:S05]  /*2ad0*/  WARPSYNC.COLLECTIVE R36, `(.L_x_4526) ;  /* 0x0000000024087348 */ /* 0x000fea0003c00000 */
[----:B------:R0:W1:Y:S02]  /*2ae0*/  SHFL.DOWN P3, R124, R39, R34, R37 ;  /* 0x08000022277c7389 */ /* 0x0000640000060025 */
[----:B01----:R-:W-:Y:S01]  /*2af0*/  ENDCOLLECTIVE ;  /* 0x000000000000791b */ /* 0x003fe20003800000 */
.L_x_4526:
[----:B------:R-:W-:Y:S01]  /*2b00*/  HFMA2.MMA R34, -RZ, RZ, 0, 2.384185791015625e-07 ;  /* 0x00000004ff227435 */ /* 0x000fe200000001ff */
[----:B------:R-:W-:Y:S02]  /*2b10*/  MOV R39, R125 ;  /* 0x0000007d00277202 */ /* 0x000fe40000000f00 */
[----:B------:R-:W-:-:S08]  /*2b20*/  MOV R35, R124 ;  /* 0x0000007c00237202 */ /* 0x000fd00000000f00 */
[----:B------:R-:W-:Y:S05]  /*2b30*/  WARPSYNC.COLLECTIVE R36, `(.L_x_4527) ;  /* 0x0000000024087348 */ /* 0x000fea0003c00000 */
[----:B------:R0:W1:Y:S02]  /*2b40*/  SHFL.DOWN P3, R124, R39, R34, R37 ;  /* 0x08000022277c7389 */ /* 0x0000640000060025 */
[----:B01----:R-:W-:Y:S01]  /*2b50*/  ENDCOLLECTIVE ;  /* 0x000000000000791b */ /* 0x003fe20003800000 */
.L_x_4527:
[----:B------:R-:W-:-:S05]  /*2b60*/  FADD.FTZ R38, R68, R35 ;  /* 0x0000002344267221 */ /* 0x000fca0000010000 */
[----:B------:R-:W-:Y:S01]  /*2b70*/  MOV R39, R38 ;  /* 0x0000002600277202 */ /* 0x000fe20000000f00 */
[----:B------:R-:W-:-:S07]  /*2b80*/  FADD.FTZ R35, R125, R124 ;  /* 0x0000007c7d237221 */ /* 0x000fce0000010000 */
[----:B------:R-:W-:Y:S05]  /*2b90*/  WARPSYNC.COLLECTIVE R36, `(.L_x_4528) ;  /* 0x0000000024087348 */ /* 0x000fea0003c00000 */
[----:B------:R0:W1:Y:S02]  /*2ba0*/  SHFL.DOWN P3, R124, R39, R34, R37 ;  /* 0x08000022277c7389 */ /* 0x0000640000060025 */
[----:B01----:R-:W-:Y:S01]  /*2bb0*/  ENDCOLLECTIVE ;  /* 0x000000000000791b */ /* 0x003fe20003800000 */
.L_x_4528:
[----:B------:R-:W-:Y:S01]  /*2bc0*/  HFMA2.MMA R34, -RZ, RZ, 0, 1.1920928955078125e-07 ;  /* 0x00000002ff227435 */ /* 0x000fe200000001ff */
[----:B------:R-:W-:Y:S02]  /*2bd0*/  MOV R39, R35 ;  /* 0x0000002300277202 */ /* 0x000fe40000000f00 */
[----:B------:R-:W-:-:S08]  /*2be0*/  MOV R69, R124 ;  /* 0x0000007c00457202 */ /* 0x000fd00000000f00 */
[----:B------:R-:W-:Y:S05]  /*2bf0*/  WARPSYNC.COLLECTIVE R36, `(.L_x_4529) ;  /* 0x0000000024087348 */ /* 0x000fea0003c00000 */
[----:B------:R0:W1:Y:S02]  /*2c00*/  SHFL.DOWN P3, R124, R39, R34, R37 ;  /* 0x08000022277c7389 */ /* 0x0000640000060025 */
[----:B01----:R-:W-:Y:S01]  /*2c10*/  ENDCOLLECTIVE ;  /* 0x000000000000791b */ /* 0x003fe20003800000 */
.L_x_4529:
[----:B------:R-:W-:-:S05]  /*2c20*/  FADD.FTZ R69, R38, R69 ;  /* 0x0000004526457221 */ /* 0x000fca0000010000 */
[----:B------:R-:W-:Y:S01]  /*2c30*/  MOV R39, R69 ;  /* 0x0000004500277202 */ /* 0x000fe20000000f00 */
[----:B------:R-:W-:-:S07]  /*2c40*/  FADD.FTZ R35, R35, R124 ;  /* 0x0000007c23237221 */ /* 0x000fce0000010000 */
[----:B------:R-:W-:Y:S05]  /*2c50*/  WARPSYNC.COLLECTIVE R36, `(.L_x_4530) ;  /* 0x0000000024087348 */ /* 0x000fea0003c00000 */
[----:B------:R0:W1:Y:S02]  /*2c60*/  SHFL.DOWN P3, R124, R39, R34, R37 ;  /* 0x08000022277c7389 */ /* 0x0000640000060025 */
[----:B01----:R-:W-:Y:S01]  /*2c70*/  ENDCOLLECTIVE ;  /* 0x000000000000791b */ /* 0x003fe20003800000 */
.L_x_4530:
[----:B------:R-:W-:Y:S01]  /*2c80*/  HFMA2.MMA R34, -RZ, RZ, 0, 5.9604644775390625e-08 ;  /* 0x00000001ff227435 */ /* 0x000fe200000001ff */
[----:B------:R-:W-:Y:S02]  /*2c90*/  MOV R39, R35 ;  /* 0x0000002300277202 */ /* 0x000fe40000000f00 */
[----:B------:R-:W-:-:S08]  /*2ca0*/  MOV R68, R124 ;  /* 0x0000007c00447202 */ /* 0x000fd00000000f00 */
[----:B------:R-:W-:Y:S05]  /*2cb0*/  WARPSYNC.COLLECTIVE R36, `(.L_x_4531) ;  /* 0x0000000024087348 */ /* 0x000fea0003c00000 */
[----:B------:R0:W1:Y:S02]  /*2cc0*/  SHFL.DOWN P3, R124, R39, R34, R37 ;  /* 0x08000022277c7389 */ /* 0x0000640000060025 */
[----:B01----:R-:W-:Y:S01]  /*2cd0*/  ENDCOLLECTIVE ;  /* 0x000000000000791b */ /* 0x003fe20003800000 */
.L_x_4531:
[----:B------:R-:W-:-:S05]  /*2ce0*/  FADD.FTZ R69, R69, R68 ;  /* 0x0000004445457221 */ /* 0x000fca0000010000 */
[----:B------:R-:W-:Y:S02]  /*2cf0*/  MOV R39, R69 ;  /* 0x0000004500277202 */ /* 0x000fe40000000f00 */
[----:B------:R-:W-:-:S07]  /*2d00*/  MOV R68, R124 ;  /* 0x0000007c00447202 */ /* 0x000fce0000000f00 */
[----:B------:R-:W-:Y:S05]  /*2d10*/  WARPSYNC.COLLECTIVE R36, `(.L_x_4532) ;  /* 0x0000000024087348 */ /* 0x000fea0003c00000 */
[----:B------:R0:W1:Y:S02]  /*2d20*/  SHFL.DOWN P3, R124, R39, R34, R37 ;  /* 0x08000022277c7389 */ /* 0x0000640000060025 */
[----:B01----:R-:W-:Y:S01]  /*2d30*/  ENDCOLLECTIVE ;  /* 0x000000000000791b */ /* 0x003fe20003800000 */
.L_x_4532:
[----:B------:R-:W-:Y:S05]  /*2d40*/  BRA `(.L_x_4533) ;  /* 0xffffffec00fc7947 */ /* 0x000fea000383ffff */
.L_x_4534:
        /* <DEDUP_REMOVED lines=11> */
.L_x_5591:


//--------------------- .text._ZN10layer_norm22ln_bwd_finalize_kernelINS_22Kernel_traits_finalizeILj2304EffffjLj1024ELj4ENS_18Kernel_traits_baseILj2304EffffjLj1024EEEEEEEvNS_9BwdParamsE --------------------------
	.section	.text._ZN10layer_norm22ln_bwd_finalize_kernelINS_22Kernel_traits_finalizeILj2304EffffjLj1024ELj4ENS_18Kernel_traits_baseILj2304EffffjLj1024EEEEEEEvNS_9BwdParamsE,"ax",@progbits
	.align	128
        .global         _ZN10layer_norm22ln_bwd_finalize_kernelINS_22Kernel_traits_finalizeILj2304EffffjLj1024ELj4ENS_18Kernel_traits_baseILj2304EffffjLj1024EEEEEEEvNS_9BwdParamsE
        .type           _ZN10layer_norm22ln_bwd_finalize_kernelINS_22Kernel_traits_finalizeILj2304EffffjLj1024ELj4ENS_18Kernel_traits_baseILj2304EffffjLj1024EEEEEEEvNS_9BwdParamsE,@function
        .size           _ZN10layer_norm22ln_bwd_finalize_kernelINS_22Kernel_traits_finalizeILj2304EffffjLj1024ELj4ENS_18Kernel_traits_baseILj2304EffffjLj1024EEEEEEEvNS_9BwdParamsE,(.L_x_5592 - _ZN10layer_norm22ln_bwd_finalize_kernelINS_22Kernel_traits_finalizeILj2304EffffjLj1024ELj4ENS_18Kernel_traits_baseILj2304EffffjLj1024EEEEEEEvNS_9BwdParamsE)
        .other          _ZN10layer_norm22ln_bwd_finalize_kernelINS_22Kernel_traits_finalizeILj2304EffffjLj1024ELj4ENS_18Kernel_traits_baseILj2304EffffjLj1024EEEEEEEvNS_9BwdParamsE,@"STO_CUDA_ENTRY STV_DEFAULT"
_ZN10layer_norm22ln_bwd_finalize_kernelINS_22Kernel_traits_finalizeILj2304EffffjLj1024ELj4ENS_18Kernel_traits_baseILj2304EffffjLj1024EEEEEEEvNS_9BwdParamsE:
.text._ZN10layer_norm22ln_bwd_finalize_kernelINS_22Kernel_traits_finalizeILj2304EffffjLj1024ELj4ENS_18Kernel_traits_baseILj2304EffffjLj1024EEEEEEEvNS_9BwdParamsE:
        /* <DEDUP_REMOVED lines=25> */
.L_x_4544:
        /* <DEDUP_REMOVED lines=28> */
.L_x_4539:
        /* <DEDUP_REMOVED lines=33> */
.L_x_4538:
[----:B------:R-:W-:Y:S05]  /*0560*/  BSYNC B1 ;  /* 0x0000000000017941 */ /* 0x000fea0003800000 */
.L_x_4537:
        /* <DEDUP_REMOVED lines=23> */
.L_x_4541:
[----:B------:R-:W-:Y:S05]  /*06e0*/  BSYNC B1 ;  /* 0x0000000000017941 */ /* 0x000fea0003800000 */
.L_x_4540:
        /* <DEDUP_REMOVED lines=11> */
.L_x_4536:
[----:B------:R-:W-:Y:S05]  /*07a0*/  BSYNC B0 ;  /* 0x0000000000007941 */ /* 0x000fea0003800000 */
.L_x_4535:
        /* <DEDUP_REMOVED lines=29> */
.L_x_4555:
[----:B------:R-:W-:Y:S01]  /*0980*/  @!P1 SHF.R.U32.HI R12, RZ, 0x3, R0 ;  /* 0x00000003ff0c9819 */ /* 0x000fe20000011600 */
[----:B---3--:R-:W-:Y:S01]  /*0990*/  FADD.FTZ R14, R9, R14 ;  /* 0x0000000e090e7221 */ /* 0x008fe20000010000 */
[----:B--2---:R-:W-:Y:S02]  /*09a0*/  FADD.FTZ R11, R10, R11 ;  /* 0x0000000b0a0b7221 */ /* 0x004fe40000010000 */
[----:B------:R-:W-:-:S05]  /*09b0*/  @!P1 LOP3.LUT R12, R12, 0x1ffffffc, RZ, 0xc0, !PT ;  /* 0x1ffffffc0c0c9812 */ /* 0x000fca00078ec0ff */
[----:B------:R2:W-:Y:S04]  /*09c0*/  @!P1 STS [R12+UR4+0x2000], R14 ;  /* 0x0020000e0c009988 */ /* 0x0005e80008000804 */
[----:B------:R2:W-:Y:S02]  /*09d0*/  @!P1 STS [R12+UR4+0x2080], R11 ;  /* 0x0020800b0c009988 */ /* 0x0005e40008000804 */
.L_x_4542:
        /* <DEDUP_REMOVED lines=15> */
.L_x_4543:
[----:B------:R-:W-:Y:S01]  /*0ad0*/  HFMA2.MMA R19, -RZ, RZ, 0, 5.9604644775390625e-08 ;  /* 0x00000001ff137435 */ /* 0x000fe200000001ff */
[----:B---3--:R-:W-:Y:S01]  /*0ae0*/  IMAD.MOV.U32 R20, RZ, RZ, R10 ;  /* 0x000000ffff147224 */ /* 0x008fe200078e000a */
[----:B------:R-:W-:Y:S02]  /*0af0*/  MOV R22, 0x1f ;  /* 0x0000001f00167802 */ /* 0x000fe40000000f00 */
[----:B------:R-:W-:-:S07]  /*0b00*/  MOV R17, 0xffffffff ;  /* 0xffffffff00117802 */ /* 0x000fce0000000f00 */
[----:B012---:R-:W-:Y:S05]  /*0b10*/  WARPSYNC.COLLECTIVE R17, `(.L_x_4545) ;  /* 0x0000000011087348 */ /* 0x007fea0003c00000 */
[----:B------:R3:W4:Y:S02]  /*0b20*/  SHFL.BFLY P2, R18, R20, R19, R22 ;  /* 0x0c00001314127389 */ /* 0x0007240000040016 */
[----:B01234-:R-:W-:Y:S01]  /*0b30*/  ENDCOLLECTIVE ;  /* 0x000000000000791b */ /* 0x01ffe20003800000 */
.L_x_4545:
[----:B------:R-:W-:Y:S01]  /*0b40*/  HFMA2.MMA R19, -RZ, RZ, 0, 1.1920928955078125e-07 ;  /* 0x00000002ff137435 */ /* 0x000fe200000001ff */
[----:B------:R-:W-:-:S04]  /*0b50*/  IMAD.MOV.U32 R11, RZ, RZ, R18 ;  /* 0x000000ffff0b7224 */ /* 0x000fc800078e0012 */
[----:B------:R-:W-:-:S05]  /*0b60*/  FADD.FTZ R11, R10, R11 ;  /* 0x0000000b0a0b7221 */ /* 0x000fca0000010000 */
[----:B------:R-:W-:-:S07]  /*0b70*/  MOV R20, R11 ;  /* 0x0000000b00147202 */ /* 0x000fce0000000f00 */
[----:B------:R-:W-:Y:S05]  /*0b80*/  WARPSYNC.COLLECTIVE R17, `(.L_x_4546) ;  /* 0x0000000011087348 */ /* 0x000fea0003c00000 */
[----:B------:R0:W1:Y:S02]  /*0b90*/  SHFL.BFLY P2, R18, R20, R19, R22 ;  /* 0x0c00001314127389 */ /* 0x0000640000040016 */
[----:B01----:R-:W-:Y:S01]  /*0ba0*/  ENDCOLLECTIVE ;  /* 0x000000000000791b */ /* 0x003fe20003800000 */
.L_x_4546:
[----:B------:R-:W-:Y:S01]  /*0bb0*/  HFMA2.MMA R19, -RZ, RZ, 0, 2.384185791015625e-07 ;  /* 0x00000004ff137435 */ /* 0x000fe200000001ff */
[----:B------:R-:W-:-:S05]  /*0bc0*/  MOV R12, R18 ;  /* 0x00000012000c7202 */ /* 0x000fca0000000f00 */
[----:B------:R-:W-:-:S04]  /*0bd0*/  FADD.FTZ R12, R11, R12 ;  /* 0x0000000c0b0c7221 */ /* 0x000fc80000010000 */
[----:B------:R-:W-:-:S07]  /*0be0*/  IMAD.MOV.U32 R20, RZ, RZ, R12 ;  /* 0x000000ffff147224 */ /* 0x000fce00078e000c */
[----:B------:R-:W-:Y:S05]  /*0bf0*/  WARPSYNC.COLLECTIVE R17, `(.L_x_4547) ;  /* 0x0000000011087348 */ /* 0x000fea0003c00000 */
[----:B------:R0:W1:Y:S02]  /*0c00*/  SHFL.BFLY P2, R18, R20, R19, R22 ;  /* 0x0c00001314127389 */ /* 0x0000640000040016 */
[----:B01----:R-:W-:Y:S01]  /*0c10*/  ENDCOLLECTIVE ;  /* 0x000000000000791b */ /* 0x003fe20003800000 */
.L_x_4547:
[----:B------:R-:W-:Y:S01]  /*0c20*/  IMAD.MOV.U32 R19, RZ, RZ, 0x8 ;  /* 0x00000008ff137424 */ /* 0x000fe200078e00ff */
[----:B------:R-:W-:-:S05]  /*0c30*/  MOV R13, R18 ;  /* 0x00000012000d7202 */ /* 0x000fca0000000f00 */
[----:B------:R-:W-:-:S05]  /*0c40*/  FADD.FTZ R13, R12, R13 ;  /* 0x0000000d0c0d7221 */ /* 0x000fca0000010000 */
[----:B------:R-:W-:-:S07]  /*0c50*/  MOV R20, R13 ;  /* 0x0000000d00147202 */ /* 0x000fce0000000f00 */
[----:B------:R-:W-:Y:S05]  /*0c60*/  WARPSYNC.COLLECTIVE R17, `(.L_x_4548) ;  /* 0x0000000011087348 */ /* 0x000fea0003c00000 */
[----:B------:R0:W1:Y:S02]  /*0c70*/  SHFL.BFLY P2, R18, R20, R19, R22 ;  /* 0x0c00001314127389 */ /* 0x0000640000040016 */
[----:B01----:R-:W-:Y:S01]  /*0c80*/  ENDCOLLECTIVE ;  /* 0x000000000000791b */ /* 0x003fe20003800000 */
.L_x_4548:
[----:B------:R-:W-:Y:S01]  /*0c90*/  HFMA2.MMA R19, -RZ, RZ, 0, 9.5367431640625e-07 ;  /* 0x00000010ff137435 */ /* 0x000fe200000001ff */
[----:B------:R-:W-:-:S05]  /*0ca0*/  MOV R10, R18 ;  /* 0x00000012000a7202 */ /* 0x000fca0000000f00 */
[----:B------:R-:W-:-:S05]  /*0cb0*/  FADD.FTZ R10, R13, R10 ;  /* 0x0000000a0d0a7221 */ /* 0x000fca0000010000 */
[----:B------:R-:W-:-:S07]  /*0cc0*/  MOV R20, R10 ;  /* 0x0000000a00147202 */ /* 0x000fce0000000f00 */
[----:B------:R-:W-:Y:S05]  /*0cd0*/  WARPSYNC.COLLECTIVE R17, `(.L_x_4549) ;  /* 0x0000000011087348 */ /* 0x000fea0003c00000 */
[----:B------:R0:W1:Y:S02]  /*0ce0*/  SHFL.BFLY P2, R18, R20, R19, R22 ;  /* 0x0c00001314127389 */ /* 0x0000640000040016 */
[----:B01----:R-:W-:Y:S01]  /*0cf0*/  ENDCOLLECTIVE ;  /* 0x000000000000791b */ /* 0x003fe20003800000 */
.L_x_4549:
[----:B------:R-:W-:Y:S01]  /*0d00*/  HFMA2.MMA R19, -RZ, RZ, 0, 5.9604644775390625e-08 ;  /* 0x00000001ff137435 */ /* 0x000fe200000001ff */
[----:B------:R-:W-:Y:S01]  /*0d10*/  MOV R20, R9 ;  /* 0x0000000900147202 */ /* 0x000fe20000000f00 */
[----:B------:R-:W-:-:S09]  /*0d20*/  IMAD.MOV.U32 R11, RZ, RZ, R18 ;  /* 0x000000ffff0b7224 */ /* 0x000fd200078e0012 */
[----:B------:R-:W-:Y:S05]  /*0d30*/  WARPSYNC.COLLECTIVE R17, `(.L_x_4550) ;  /* 0x0000000011087348 */ /* 0x000fea0003c00000 */
[----:B------:R0:W1:Y:S02]  /*0d40*/  SHFL.BFLY P2, R18, R20, R19, R22 ;  /* 0x0c00001314127389 */ /* 0x0000640000040016 */
[----:B01----:R-:W-:Y:S01]  /*0d50*/  ENDCOLLECTIVE ;  /* 0x000000000000791b */ /* 0x003fe20003800000 */
.L_x_4550:
[----:B------:R-:W-:Y:S01]  /*0d60*/  HFMA2.MMA R19, -RZ, RZ, 0, 1.1920928955078125e-07 ;  /* 0x00000002ff137435 */ /* 0x000fe200000001ff */
[----:B------:R-:W-:-:S05]  /*0d70*/  MOV R12, R18 ;  /* 0x00000012000c7202 */ /* 0x000fca0000000f00 */
[----:B------:R-:W-:-:S04]  /*0d80*/  FADD.FTZ R14, R9, R12 ;  /* 0x0000000c090e7221 */ /* 0x000fc80000010000 */
[----:B------:R-:W-:-:S07]  /*0d90*/  IMAD.MOV.U32 R20, RZ, RZ, R14 ;  /* 0x000000ffff147224 */ /* 0x000fce00078e000e */
[----:B------:R-:W-:Y:S05]  /*0da0*/  WARPSYNC.COLLECTIVE R17, `(.L_x_4551) ;  /* 0x0000000011087348 */ /* 0x000fea0003c00000 */
[----:B------:R0:W1:Y:S02]  /*0db0*/  SHFL.BFLY P2, R18, R20, R19, R22 ;  /* 0x0c00001314127389 */ /* 0x0000640000040016 */
[----:B01----:R-:W-:Y:S01]  /*0dc0*/  ENDCOLLECTIVE ;  /* 0x000000000000791b */ /* 0x003fe20003800000 */
.L_x_4551:
[----:B------:R-:W-:Y:S01]  /*0dd0*/  IMAD.MOV.U32 R19, RZ, RZ, 0x4 ;  /* 0x00000004ff137424 */ /* 0x000fe200078e00ff */
[----:B------:R-:W-:-:S05]  /*0de0*/  MOV R13, R18 ;  /* 0x00000012000d7202 */ /* 0x000fca0000000f00 */
[----:B------:R-:W-:-:S05]  /*0df0*/  FADD.FTZ R15, R14, R13 ;  /* 0x0000000d0e0f7221 */ /* 0x000fca0000010000 */
[----:B------:R-:W-:-:S07]  /*0e00*/  MOV R20, R15 ;  /* 0x0000000f00147202 */ /* 0x000fce0000000f00 */
[----:B------:R-:W-:Y:S05]  /*0e10*/  WARPSYNC.COLLECTIVE R17, `(.L_x_4552) ;  /* 0x0000000011087348 */ /* 0x000fea0003c00000 */
[----:B------:R0:W1:Y:S02]  /*0e20*/  SHFL.BFLY P2, R18, R20, R19, R22 ;  /* 0x0c00001314127389 */ /* 0x0000640000040016 */
[----:B01----:R-:W-:Y:S01]  /*0e30*/  ENDCOLLECTIVE ;  /* 0x000000000000791b */ /* 0x003fe20003800000 */
.L_x_4552:
[----:B------:R-:W-:Y:S01]  /*0e40*/  HFMA2.MMA R19, -RZ, RZ, 0, 4.76837158203125e-07 ;  /* 0x00000008ff137435 */ /* 0x000fe200000001ff */
[----:B------:R-:W-:-:S05]  /*0e50*/  MOV R16, R18 ;  /* 0x0000001200107202 */ /* 0x000fca0000000f00 */
[----:B------:R-:W-:-:S05]  /*0e60*/  FADD.FTZ R16, R15, R16 ;  /* 0x000000100f107221 */ /* 0x000fca0000010000 */
[----:B------:R-:W-:-:S07]  /*0e70*/  MOV R20, R16 ;  /* 0x0000001000147202 */ /* 0x000fce0000000f00 */
[----:B------:R-:W-:Y:S05]  /*0e80*/  WARPSYNC.COLLECTIVE R17, `(.L_x_4553) ;  /* 0x0000000011087348 */ /* 0x000fea0003c00000 */
[----:B------:R0:W1:Y:S02]  /*0e90*/  SHFL.BFLY P2, R18, R20, R19, R22 ;  /* 0x0c00001314127389 */ /* 0x0000640000040016 */
[----:B01----:R-:W-:Y:S01]  /*0ea0*/  ENDCOLLECTIVE ;  /* 0x000000000000791b */ /* 0x003fe20003800000 */
.L_x_4553:
[----:B------:R-:W-:Y:S01]  /*0eb0*/  HFMA2.MMA R19, -RZ, RZ, 0, 9.5367431640625e-07 ;  /* 0x00000010ff137435 */ /* 0x000fe200000001ff */
[----:B------:R-:W-:-:S04]  /*0ec0*/  IMAD.MOV.U32 R9, RZ, RZ, R18 ;  /* 0x000000ffff097224 */ /* 0x000fc800078e0012 */
[----:B------:R-:W-:-:S05]  /*0ed0*/  FADD.FTZ R9, R16, R9 ;  /* 0x0000000910097221 */ /* 0x000fca0000010000 */
[----:B------:R-:W-:-:S07]  /*0ee0*/  MOV R20, R9 ;  /* 0x0000000900147202 */ /* 0x000fce0000000f00 */
[----:B------:R-:W-:Y:S05]  /*0ef0*/  WARPSYNC.COLLECTIVE R17, `(.L_x_4554) ;  /* 0x0000000011087348 */ /* 0x000fea0003c00000 */
[----:B------:R0:W1:Y:S02]  /*0f00*/  SHFL.BFLY P2, R18, R20, R19, R22 ;  /* 0x0c00001314127389 */ /* 0x0000640000040016 */
[----:B01----:R-:W-:Y:S01]  /*0f10*/  ENDCOLLECTIVE ;  /* 0x000000000000791b */ /* 0x003fe20003800000 */
.L_x_4554:
[----:B------:R-:W-:Y:S01]  /*0f20*/  MOV R14, R18 ;  /* 0x00000012000e7202 */ /* 0x000fe20000000f00 */
[----:B------:R-:W-:Y:S06]  /*0f30*/  BRA `(.L_x_4555) ;  /* 0xfffffff800907947 */ /* 0x000fec000383ffff */
.L_x_4556:
        /* <DEDUP_REMOVED lines=12> */
.L_x_5592:


//--------------------- .text._ZN10layer_norm13ln_bwd_kernelINS_13Kernel_traitsIffffjLj2304ELj1ELj1ELj4ELj8ENS_18Kernel_traits_baseILj2304EffffjLj128EEEEEEEvNS_9BwdParamsE --------------------------
	.section	.text._ZN10layer_norm13ln_bwd_kernelINS_13Kernel_traitsIffffjLj2304ELj1ELj1ELj4ELj8ENS_18Kernel_traits_baseILj2304EffffjLj128EEEEEEEvNS_9BwdParamsE,"ax",@progbits
	.align	128
        .global         _ZN10layer_norm13ln_bwd_kernelINS_13Kernel_traitsIffffjLj2304ELj1ELj1ELj4ELj8ENS_18Kernel_traits_baseILj2304EffffjLj128EEEEEEEvNS_9BwdParamsE
        .type           _ZN10layer_norm13ln_bwd_kernelINS_13Kernel_traitsIffffjLj2304ELj1ELj1ELj4ELj8ENS_18Kernel_traits_baseILj2304EffffjLj128EEEEEEEvNS_9BwdParamsE,@function
        .size           _ZN10layer_norm13ln_bwd_kernelINS_13Kernel_traitsIffffjLj2304ELj1ELj1ELj4ELj8ENS_18Kernel_traits_baseILj2304EffffjLj128EEEEEEEvNS_9BwdParamsE,(.L_x_5593 - _ZN10layer_norm13ln_bwd_kernelINS_13Kernel_traitsIffffjLj2304ELj1ELj1ELj4ELj8ENS_18Kernel_traits_baseILj2304EffffjLj128EEEEEEEvNS_9BwdParamsE)
        .other          _ZN10layer_norm13ln_bwd_kernelINS_13Kernel_traitsIffffjLj2304ELj1ELj1ELj4ELj8ENS_18Kernel_traits_baseILj2304EffffjLj128EEEEEEEvNS_9BwdParamsE,@"STO_CUDA_ENTRY STV_DEFAULT"
_ZN10layer_norm13ln_bwd_kernelINS_13Kernel_traitsIffffjLj2304ELj1ELj1ELj4ELj8ENS_18Kernel_traits_baseILj2304EffffjLj128EEEEEEEvNS_9BwdParamsE:
.text._ZN10layer_norm13ln_bwd_kernelINS_13Kernel_traitsIffffjLj2304ELj1ELj1ELj4ELj8ENS_18Kernel_traits_baseILj2304EffffjLj128EEEEEEEvNS_9BwdParamsE:
        /* <DEDUP_REMOVED lines=43> */
[----:B------:R0:W5:Y:S01]  /*02b0*/  @P0 LDG.E.64 R48, desc[UR6][R2.64+0x2000] ;  /* 0x0020000602300981 */ /* 0x000162000c1e1b00 */
[----:B------:R-:W-:Y:S02]  /*02c0*/  CS2R R36, SRZ ;  /* 0x0000000000247805 */ /* 0x000fe4000001ff00 */
[----:B0-----:R-:W-:Y:S01]  /*02d0*/  CS2R R2, SRZ ;  /* 0x0000000000027805 */ /* 0x001fe2000001ff00 */
[----:B------:R-:W-:Y:S06]  /*02e0*/  @P1 BRA `(.L_x_4557) ;  /* 0x0000001800dc1947 */ /* 0x000fec0003800000 */
[----:B------:R-:W0:Y:S01]  /*02f0*/  S2UR UR5, SR_CgaCtaId ;  /* 0x00000000000579c3 */ /* 0x000e220000008800 */
[----:B------:R-:W-:Y:S01]  /*0300*/  UMOV UR4, 0x400 ;  /* 0x0000040000047882 */ /* 0x000fe20000000000 */
[----:B------:R-:W-:Y:S01]  /*0310*/  HFMA2.MMA R117, -RZ, RZ, 0, 5.9604644775390625e-08 ;  /* 0x00000001ff757435 */ /* 0x000fe200000001ff */
[----:B------:R-:W5:Y:S01]  /*0320*/  LDG.E.64 R50, desc[UR6][R20.64] ;  /* 0x0000000614327981 */ /* 0x000f62000c1e1b00 */
[----:B------:R-:W-:Y:S01]  /*0330*/  HFMA2.MMA R110, -RZ, RZ, 0, 0 ;  /* 0x00000000ff6e7435 */ /* 0x000fe200000001ff */
[----:B------:R-:W-:Y:S02]  /*0340*/  MOV R3, RZ ;  /* 0x000000ff00037202 */ /* 0x000fe40000000f00 */
[----:B------:R-:W-:Y:S01]  /*0350*/  CS2R R4, SRZ ;  /* 0x0000000000047805 */ /* 0x000fe2000001ff00 */
[----:B------:R-:W5:Y:S01]  /*0360*/  LDG.E.64 R52, desc[UR6][R20.64+0x400] ;  /* 0x0004000614347981 */ /* 0x000f62000c1e1b00 */
[----:B------:R-:W-:Y:S02]  /*0370*/  CS2R R6, SRZ ;  /* 0x0000000000067805 */ /* 0x000fe4000001ff00 */
[----:B------:R-:W-:-:S02]  /*0380*/  CS2R R8, SRZ ;  /* 0x0000000000087805 */ /* 0x000fc4000001ff00 */
[----:B------:R-:W-:Y:S01]  /*0390*/  CS2R R10, SRZ ;  /* 0x00000000000a7805 */ /* 0x000fe2000001ff00 */
[----:B------:R-:W5:Y:S01]  /*03a0*/  LDG.E.64 R54, desc[UR6][R20.64+0x800] ;  /* 0x0008000614367981 */ /* 0x000f62000c1e1b00 */
[----:B------:R-:W-:Y:S02]  /*03b0*/  CS2R R12, SRZ ;  /* 0x00000000000c7805 */ /* 0x000fe4000001ff00 */
[----:B------:R-:W-:Y:S02]  /*03c0*/  CS2R R14, SRZ ;  /* 0x00000000000e7805 */ /* 0x000fe4000001ff00 */
[----:B------:R-:W-:Y:S01]  /*03d0*/  CS2R R16, SRZ ;  /* 0x0000000000107805 */ /* 0x000fe2000001ff00 */
[----:B------:R-:W5:Y:S01]  /*03e0*/  LDG.E.64 R56, desc[UR6][R20.64+0xc00] ;  /* 0x000c000614387981 */ /* 0x000f62000c1e1b00 */
[----:B------:R-:W-:Y:S02]  /*03f0*/  CS2R R18, SRZ ;  /* 0x0000000000127805 */ /* 0x000fe4000001ff00 */
[----:B------:R-:W-:-:S02]  /*0400*/  CS2R R22, SRZ ;  /* 0x0000000000167805 */ /* 0x000fc4000001ff00 */
[----:B------:R-:W-:Y:S01]  /*0410*/  CS2R R24, SRZ ;  /* 0x0000000000187805 */ /* 0x000fe2000001ff00 */
[----:B------:R-:W5:Y:S04]  /*0420*/  LDG.E.64 R58, desc[UR6][R20.64+0x1000] ;  /* 0x00100006143a7981 */ /* 0x000f68000c1e1b00 */
[----:B------:R-:W5:Y:S01]  /*0430*/  LDG.E.64 R60, desc[UR6][R20.64+0x1400] ;  /* 0x00140006143c7981 */ /* 0x000f62000c1e1b00 */
[----:B0-----:R-:W-:Y:S01]  /*0440*/  ULEA UR4, UR5, UR4, 0x18 ;  /* 0x0000000405047291 */ /* 0x001fe2000f8ec03f */
[----:B------:R-:W-:Y:S02]  /*0450*/  CS2R R26, SRZ ;  /* 0x00000000001a7805 */ /* 0x000fe4000001ff00 */
[----:B------:R-:W-:Y:S01]  /*0460*/  CS2R R100, SRZ ;  /* 0x0000000000647805 */ /* 0x000fe2000001ff00 */
[----:B------:R-:W5:Y:S01]  /*0470*/  LDG.E.64 R62, desc[UR6][R20.64+0x1800] ;  /* 0x00180006143e7981 */ /* 0x000f62000c1e1b00 */
[----:B------:R-:W-:-:S02]  /*0480*/  CS2R R102, SRZ ;  /* 0x0000000000667805 */ /* 0x000fc4000001ff00 */
[----:B------:R-:W-:Y:S02]  /*0490*/  CS2R R104, SRZ ;  /* 0x0000000000687805 */ /* 0x000fe4000001ff00 */
[----:B------:R-:W-:Y:S01]  /*04a0*/  CS2R R106, SRZ ;  /* 0x00000000006a7805 */ /* 0x000fe2000001ff00 */
[----:B------:R-:W5:Y:S01]  /*04b0*/  LDG.E.64 R64, desc[UR6][R20.64+0x1c00] ;  /* 0x001c000614407981 */ /* 0x000f62000c1e1b00 */
[----:B------:R-:W-:Y:S02]  /*04c0*/  CS2R R108, SRZ ;  /* 0x00000000006c7805 */ /* 0x000fe4000001ff00 */
[----:B------:R-:W-:Y:S01]  /*04d0*/  MOV R2, UR4 ;  /* 0x0000000400027c02 */ /* 0x000fe20008000f00 */
[----:B------:R0:W5:Y:S02]  /*04e0*/  LDG.E.64 R66, desc[UR6][R20.64+0x2000] ;  /* 0x0020000614427981 */ /* 0x000164000c1e1b00 */
[----:B0-----:R-:W-:-:S07]  /*04f0*/  CS2R R20, SRZ ;  /* 0x0000000000147805 */ /* 0x001fce000001ff00 */
.L_x_4559:
[----:B------:R-:W0:Y:S01]  /*0500*/  LDC.64 R80, c[0x0][0x220] ;  /* 0x00008800ff507b82 */ /* 0x000e220000000a00 */
[----:B------:R-:W-:-:S05]  /*0510*/  LOP3.LUT R88, R0, 0x7f, RZ, 0xc0, !PT ;  /* 0x0000007f00587812 */ /* 0x000fca00078ec0ff */
[C---:B------:R-:W-:Y:S02]  /*0520*/  IMAD R88, R111.reuse, 0x480, R88 ;  /* 0x000004806f587824 */ /* 0x040fe400078e0258 */
[----:B-1----:R-:W1:Y:S08]  /*0530*/  @!P0 LDC.64 R38, c[0x0][0x230] ;  /* 0x00008c00ff268b82 */ /* 0x002e700000000a00 */
[----:B------:R-:W2:Y:S08]  /*0540*/  LDC.64 R112, c[0x0][0x238] ;  /* 0x00008e00ff707b82 */ /* 0x000eb00000000a00 */
[----:B0-----:R-:W0:Y:S08]  /*0550*/  @P0 LDC R80, c[0x0][0x228] ;  /* 0x00008a00ff500b82 */ /* 0x001e300000000800 */
[----:B------:R-:W0:Y:S01]  /*0560*/  @P0 LDC R81, c[0x0][0x22c] ;  /* 0x00008b00ff510b82 */ /* 0x000e220000000800 */
[----:B------:R-:W-:Y:S01]  /*0570*/  @P0 MOV R123, RZ ;  /* 0x000000ff007b0202 */ /* 0x000fe20000000f00 */
[----:B-1----:R-:W-:Y:S01]  /*0580*/  @!P0 IMAD.WIDE R38, R111, 0x4, R38 ;  /* 0x000000046f268825 */ /* 0x002fe200078e0226 */
[----:B------:R-:W-:-:S04]  /*0590*/  IADD3 R82, R88, 0x80, RZ ;  /* 0x0000008058527810 */ /* 0x000fc80007ffe0ff */
[----:B------:R1:W3:Y:S01]  /*05a0*/  @!P0 LDG.E R123, desc[UR6][R38.64] ;  /* 0x00000006267b8981 */ /* 0x0002e2000c1e1900 */
[----:B--2---:R-:W-:Y:S01]  /*05b0*/  IMAD.WIDE R112, R111, 0x4, R112 ;  /* 0x000000046f707825 */ /* 0x004fe200078e0270 */
[C---:B------:R-:W-:Y:S01]  /*05c0*/  IADD3 R84, R88.reuse, 0x100, RZ ;  /* 0x0000010058547810 */ /* 0x040fe20007ffe0ff */
[----:B------:R-:W2:Y:S04]  /*05d0*/  LDC.64 R98, c[0x0][0x268] ;  /* 0x00009a00ff627b82 */ /* 0x000ea80000000a00 */
[----:B------:R4:W3:Y:S01]  /*05e0*/  LDG.E R112, desc[UR6][R112.64] ;  /* 0x0000000670707981 */ /* 0x0008e2000c1e1900 */
[----:B0-----:R-:W-:-:S06]  /*05f0*/  IMAD.WIDE.U32 R36, R88, 0x8, R80 ;  /* 0x0000000858247825 */ /* 0x001fcc00078e0050 */
[----:B------:R-:W3:Y:S01]  /*0600*/  LDG.E.64 R36, desc[UR6][R36.64] ;  /* 0x0000000624247981 */ /* 0x000ee2000c1e1b00 */
[----:B-1----:R-:W-:-:S06]  /*0610*/  IMAD.WIDE.U32 R38, R82, 0x8, R80 ;  /* 0x0000000852267825 */ /* 0x002fcc00078e0050 */
[----:B------:R-:W3:Y:S01]  /*0620*/  LDG.E.64 R38, desc[UR6][R38.64] ;  /* 0x0000000626267981 */ /* 0x000ee2000c1e1b00 */
[----:B------:R-:W-:Y:S01]  /*0630*/  IMAD.WIDE.U32 R68, R84, 0x8, R80 ;  /* 0x0000000854447825 */ /* 0x000fe200078e0050 */
[----:B------:R-:W-:-:S05]  /*0640*/  IADD3 R86, R88, 0x180, RZ ;  /* 0x0000018058567810 */ /* 0x000fca0007ffe0ff */
[----:B------:R-:W3:Y:S01]  /*0650*/  LDG.E.64 R68, desc[UR6][R68.64] ;  /* 0x0000000644447981 */ /* 0x000ee2000c1e1b00 */
[----:B------:R-:W-:-:S06]  /*0660*/  IMAD.WIDE.U32 R70, R86, 0x8, R80 ;  /* 0x0000000856467825 */ /* 0x000fcc00078e0050 */
[----:B------:R-:W3:Y:S01]  /*0670*/  LDG.E.64 R70, desc[UR6][R70.64] ;  /* 0x0000000646467981 */ /* 0x000ee2000c1e1b00 */
[----:B------:R-:W-:-:S05]  /*0680*/  IADD3 R90, R88, 0x200, RZ ;  /* 0x00000200585a7810 */ /* 0x000fca0007ffe0ff */
[----:B------:R-:W-:-:S06]  /*0690*/  IMAD.WIDE.U32 R72, R90, 0x8, R80 ;  /* 0x000000085a487825 */ /* 0x000fcc00078e0050 */
[----:B------:R-:W3:Y:S01]  /*06a0*/  LDG.E.64 R72, desc[UR6][R72.64] ;  /* 0x0000000648487981 */ /* 0x000ee2000c1e1b00 */
[----:B------:R-:W-:-:S05]  /*06b0*/  IADD3 R116, R88, 0x280, RZ ;  /* 0x0000028058747810 */ /* 0x000fca0007ffe0ff */
[----:B------:R-:W-:-:S06]  /*06c0*/  IMAD.WIDE.U32 R74, R116, 0x8, R80 ;  /* 0x00000008744a7825 */ /* 0x000fcc00078e0050 */
[----:B------:R-:W3:Y:S01]  /*06d0*/  LDG.E.64 R74, desc[UR6][R74.64] ;  /* 0x000000064a4a7981 */ /* 0x000ee2000c1e1b00 */
[----:B----4-:R-:W-:-:S05]  /*06e0*/  IADD3 R113, R88, 0x300, RZ ;  /* 0x0000030058717810 */ /* 0x010fca0007ffe0ff */
[----:B------:R-:W-:-:S06]  /*06f0*/  IMAD.WIDE.U32 R76, R113, 0x8, R80 ;  /* 0x00000008714c7825 */ /* 0x000fcc00078e0050 */
[----:B------:R-:W4:Y:S01]  /*0700*/  LDG.E.64 R76, desc[UR6][R76.64] ;  /* 0x000000064c4c7981 */ /* 0x000f22000c1e1b00 */
[----:B------:R-:W-:-:S05]  /*0710*/  IADD3 R114, R88, 0x380, RZ ;  /* 0x0000038058727810 */ /* 0x000fca0007ffe0ff */
[----:B------:R-:W-:Y:S01]  /*0720*/  IMAD.WIDE.U32 R78, R114, 0x8, R80 ;  /* 0x00000008724e7825 */ /* 0x000fe200078e0050 */
[----:B------:R-:W-:-:S05]  /*0730*/  IADD3 R115, R88, 0x400, RZ ;  /* 0x0000040058737810 */ /* 0x000fca0007ffe0ff */
[----:B------:R-:W4:Y:S01]  /*0740*/  LDG.E.64 R78, desc[UR6][R78.64] ;  /* 0x000000064e4e7981 */ /* 0x000f22000c1e1b00 */
[----:B------:R-:W-:-:S04]  /*0750*/  IMAD.WIDE.U32 R80, R115, 0x8, R80 ;  /* 0x0000000873507825 */ /* 0x000fc800078e0050 */
[--C-:B--2---:R-:W-:Y:S02]  /*0760*/  IMAD.WIDE.U32 R88, R88, 0x8, R98.reuse ;  /* 0x0000000858587825 */ /* 0x104fe400078e0062 */
[----:B------:R-:W2:Y:S02]  /*0770*/  LDG.E.64 R80, desc[UR6][R80.64] ;  /* 0x0000000650507981 */ /* 0x000ea4000c1e1b00 */
[--C-:B------:R-:W-:Y:S02]  /*0780*/  IMAD.WIDE.U32 R82, R82, 0x8, R98.reuse ;  /* 0x0000000852527825 */ /* 0x100fe400078e0062 */
[----:B------:R-:W2:Y:S04]  /*0790*/  LDG.E.64 R88, desc[UR6][R88.64] ;  /* 0x0000000658587981 */ /* 0x000ea8000c1e1b00 */
[----:B------:R-:W2:Y:S01]  /*07a0*/  LDG.E.64 R82, desc[UR6][R82.64] ;  /* 0x0000000652527981 */ /* 0x000ea2000c1e1b00 */
[----:B------:R-:W-:-:S04]  /*07b0*/  IMAD.WIDE.U32 R84, R84, 0x8, R98 ;  /* 0x0000000854547825 */ /* 0x000fc800078e0062 */
[--C-:B------:R-:W-:Y:S02]  /*07c0*/  IMAD.WIDE.U32 R86, R86, 0x8, R98.reuse ;  /* 0x0000000856567825 */ /* 0x100fe400078e0062 */
        /* <DEDUP_REMOVED lines=13> */
[----:B------:R-:W1:Y:S01]  /*08a0*/  @P0 MUFU.RCP R122, R51 ;  /* 0x00000033007a0308 */ /* 0x000e620000001000 */
[----:B------:R-:W-:-:S07]  /*08b0*/  LOP3.LUT P1, RZ, R117, 0xff, RZ, 0xc0, !PT ;  /* 0x000000ff75ff7812 */ /* 0x000fce000782c0ff */
[----:B------:R-:W1:Y:S08]  /*08c0*/  @P0 MUFU.RCP R120, R52 ;  /* 0x0000003400780308 */ /* 0x000e700000001000 */
[----:B------:R-:W-:Y:S01]  /*08d0*/  @P0 MUFU.RCP R124, R64 ;  /* 0x00000040007c0308 */ /* 0x000fe20000001000 */
[----:B---3--:R-:W-:-:S04]  /*08e0*/  @P0 FADD.FTZ R118, -R28, R36 ;  /* 0x000000241c760221 */ /* 0x008fc80000010100 */
[----:B0-----:R-:W-:-:S03]  /*08f0*/  @P0 FMUL.FTZ R118, R118, R119 ;  /* 0x0000007776760220 */ /* 0x001fc60000410000 */
[----:B------:R-:W0:Y:S01]  /*0900*/  @P0 MUFU.RCP R119, R53 ;  /* 0x0000003500770308 */ /* 0x000e220000001000 */
[----:B------:R-:W-:Y:S01]  /*0910*/  @P0 FADD.FTZ R117, -R29, R37 ;  /* 0x000000251d750221 */ /* 0x000fe20000010100 */
[--C-:B------:R-:W-:Y:S01]  /*0920*/  @!P0 FADD.FTZ R121, R36, -R123.reuse ;  /* 0x8000007b24798221 */ /* 0x100fe20000010000 */
[----:B------:R-:W-:Y:S02]  /*0930*/  @!P0 FADD.FTZ R37, R37, -R123 ;  /* 0x8000007b25258221 */ /* 0x000fe40000010000 */
[----:B-1----:R-:W-:-:S03]  /*0940*/  @P0 FMUL.FTZ R117, R117, R122 ;  /* 0x0000007a75750220 */ /* 0x002fc60000410000 */
[----:B------:R-:W1:Y:S01]  /*0950*/  @P0 MUFU.RCP R122, R54 ;  /* 0x00000036007a0308 */ /* 0x000e620000001000 */
[C---:B------:R-:W-:Y:S01]  /*0960*/  @!P0 FMUL.FTZ R117, R112.reuse, R37 ;  /* 0x0000002570758220 */ /* 0x040fe20000410000 */
[----:B------:R-:W-:Y:S01]  /*0970*/  @!P0 FMUL.FTZ R118, R112, R121 ;  /* 0x0000007970768220 */ /* 0x000fe20000410000 */
[----:B------:R-:W-:Y:S01]  /*0980*/  @P0 FADD.FTZ R37, -R30, R38 ;  /* 0x000000261e250221 */ /* 0x000fe20000010100 */
[----:B------:R-:W-:-:S04]  /*0990*/  @P0 FADD.FTZ R36, -R31, R39 ;  /* 0x000000271f240221 */ /* 0x000fc80000010100 */
[----:B------:R-:W3:Y:S01]  /*09a0*/  @P0 MUFU.RCP R121, R55 ;  /* 0x0000003700790308 */ /* 0x000ee20000001000 */
[----:B------:R-:W-:Y:S01]  /*09b0*/  @P0 FMUL.FTZ R120, R37, R120 ;  /* 0x0000007825780220 */ /* 0x000fe20000410000 */
[----:B------:R-:W-:Y:S01]  /*09c0*/  @!P0 FADD.FTZ R37, R38, -R123 ;  /* 0x8000007b26258221 */ /* 0x000fe20000010000 */
[----:B0-----:R-:W-:-:S03]  /*09d0*/  @P0 FMUL.FTZ R119, R36, R119 ;  /* 0x0000007724770220 */ /* 0x001fc60000410000 */
[----:B------:R-:W-:Y:S02]  /*09e0*/  @!P0 FMUL.FTZ R120, R112, R37 ;  /* 0x0000002570788220 */ /* 0x000fe40000410000 */
[----:B------:R-:W0:Y:S01]  /*09f0*/  @P0 MUFU.RCP R36, R56 ;  /* 0x0000003800240308 */ /* 0x000e220000001000 */
[----:B------:R-:W-:Y:S01]  /*0a00*/  @P0 FADD.FTZ R37, -R32, R68 ;  /* 0x0000004420250221 */ /* 0x000fe20000010100 */
[----:B------:R-:W-:Y:S01]  /*0a10*/  @P0 FADD.FTZ R38, -R33, R69 ;  /* 0x0000004521260221 */ /* 0x000fe20000010100 */
[--C-:B------:R-:W-:Y:S02]  /*0a20*/  @!P0 FADD.FTZ R69, R69, -R123.reuse ;  /* 0x8000007b45458221 */ /* 0x100fe40000010000 */
[----:B-1----:R-:W-:Y:S01]  /*0a30*/  @P0 FMUL.FTZ R122, R37, R122 ;  /* 0x0000007a257a0220 */ /* 0x002fe20000410000 */
[----:B------:R-:W-:Y:S02]  /*0a40*/  @!P0 FADD.FTZ R37, R68, -R123 ;  /* 0x8000007b44258221 */ /* 0x000fe40000010000 */
[----:B------:R-:W1:Y:S01]  /*0a50*/  @P0 MUFU.RCP R68, R57 ;  /* 0x0000003900440308 */ /* 0x000e620000001000 */
[----:B---3--:R-:W-:Y:S01]  /*0a60*/  @P0 FMUL.FTZ R121, R38, R121 ;  /* 0x0000007926790220 */ /* 0x008fe20000410000 */
[----:B------:R-:W-:Y:S01]  /*0a70*/  @!P0 FMUL.FTZ R121, R112, R69 ;  /* 0x0000004570798220 */ /* 0x000fe20000410000 */
[----:B------:R-:W-:Y:S01]  /*0a80*/  @P0 FADD.FTZ R69, -R34, R70 ;  /* 0x0000004622450221 */ /* 0x000fe20000010100 */
[----:B------:R-:W-:-:S03]  /*0a90*/  @!P0 FMUL.FTZ R122, R112, R37 ;  /* 0x00000025707a8220 */ /* 0x000fc60000410000 */
[----:B0-----:R-:W-:Y:S02]  /*0aa0*/  @P0 FMUL.FTZ R69, R69, R36 ;  /* 0x0000002445450220 */ /* 0x001fe40000410000 */
[----:B------:R-:W0:Y:S01]  /*0ab0*/  @P0 MUFU.RCP R36, R58 ;  /* 0x0000003a00240308 */ /* 0x000e220000001000 */
[----:B------:R-:W-:Y:S01]  /*0ac0*/  @P0 FADD.FTZ R37, -R35, R71 ;  /* 0x0000004723250221 */ /* 0x000fe20000010100 */
[----:B------:R-:W-:-:S03]  /*0ad0*/  @!P0 FADD.FTZ R71, R71, -R123 ;  /* 0x8000007b47478221 */ /* 0x000fc60000010000 */
[----:B-1----:R-:W-:Y:S01]  /*0ae0*/  @P0 FMUL.FTZ R68, R37, R68 ;  /* 0x0000004425440220 */ /* 0x002fe20000410000 */
[----:B------:R-:W-:Y:S02]  /*0af0*/  @!P0 FADD.FTZ R37, R70, -R123 ;  /* 0x8000007b46258221 */ /* 0x000fe40000010000 */
[----:B------:R-:W1:Y:S01]  /*0b00*/  @P0 MUFU.RCP R70, R59 ;  /* 0x0000003b00460308 */ /* 0x000e620000001000 */
        /* <DEDUP_REMOVED lines=8> */
[----:B------:R-:W-:Y:S01]  /*0b90*/  @!P0 FADD.FTZ R37, R72, -R123 ;  /* 0x8000007b48258221 */ /* 0x000fe20000010000 */
[----:B------:R-:W-:Y:S01]  /*0ba0*/  @!P0 FMUL.FTZ R70, R112, R73 ;  /* 0x0000004970468220 */ /* 0x000fe20000410000 */
[----:B------:R-:W1:Y:S01]  /*0bb0*/  @P0 MUFU.RCP R72, R61 ;  /* 0x0000003d00480308 */ /* 0x000e620000001000 */
[----:B------:R-:W-:-:S04]  /*0bc0*/  @P0 FADD.FTZ R73, -R42, R74 ;  /* 0x0000004a2a490221 */ /* 0x000fc80000010100 */
[----:B0-----:R-:W-:-:S03]  /*0bd0*/  @P0 FMUL.FTZ R73, R73, R36 ;  /* 0x0000002449490220 */ /* 0x001fc60000410000 */
[----:B------:R-:W0:Y:S01]  /*0be0*/  @P0 MUFU.RCP R36, R62 ;  /* 0x0000003e00240308 */ /* 0x000e220000001000 */
[----:B------:R-:W-:Y:S01]  /*0bf0*/  @!P0 FMUL.FTZ R71, R112, R37 ;  /* 0x0000002570478220 */ /* 0x000fe20000410000 */
[----:B------:R-:W-:Y:S01]  /*0c00*/  @P0 FADD.FTZ R37, -R43, R75 ;  /* 0x0000004b2b250221 */ /* 0x000fe20000010100 */
[----:B------:R-:W-:-:S03]  /*0c10*/  @!P0 FADD.FTZ R75, R75, -R123 ;  /* 0x8000007b4b4b8221 */ /* 0x000fc60000010000 */
[----:B-1----:R-:W-:Y:S01]  /*0c20*/  @P0 FMUL.FTZ R72, R37, R72 ;  /* 0x0000004825480220 */ /* 0x002fe20000410000 */
[----:B------:R-:W-:Y:S01]  /*0c30*/  @!P0 FADD.FTZ R37, R74, -R123 ;  /* 0x8000007b4a258221 */ /* 0x000fe20000010000 */
[----:B------:R-:W-:Y:S01]  /*0c40*/  @!P0 FMUL.FTZ R72, R112, R75 ;  /* 0x0000004b70488220 */ /* 0x000fe20000410000 */
[----:B------:R-:W1:Y:S01]  /*0c50*/  @P0 MUFU.RCP R74, R63 ;  /* 0x0000003f004a0308 */ /* 0x000e620000001000 */
[----:B----4-:R-:W-:-:S04]  /*0c60*/  @P0 FADD.FTZ R75, -R44, R76 ;  /* 0x0000004c2c4b0221 */ /* 0x010fc80000010100 */
[----:B0-----:R-:W-:-:S03]  /*0c70*/  @P0 FMUL.FTZ R75, R75, R36 ;  /* 0x000000244b4b0220 */ /* 0x001fc60000410000 */
[----:B------:R-:W0:Y:S01]  /*0c80*/  @P0 MUFU.RCP R36, R65 ;  /* 0x0000004100240308 */ /* 0x000e220000001000 */
[----:B------:R-:W-:Y:S01]  /*0c90*/  @!P0 FADD.FTZ R39, R39, -R123 ;  /* 0x8000007b27278221 */ /* 0x000fe20000010000 */
[C---:B------:R-:W-:Y:S01]  /*0ca0*/  @!P0 FMUL.FTZ R73, R112.reuse, R37 ;  /* 0x0000002570498220 */ /* 0x040fe20000410000 */
[----:B------:R-:W-:Y:S01]  /*0cb0*/  @P0 FADD.FTZ R37, -R45, R77 ;  /* 0x0000004d2d250221 */ /* 0x000fe20000010100 */
[----:B------:R-:W-:Y:S01]  /*0cc0*/  @!P0 FADD.FTZ R77, R77, -R123 ;  /* 0x8000007b4d4d8221 */ /* 0x000fe20000010000 */
[----:B------:R-:W-:-:S03]  /*0cd0*/  @!P0 FMUL.FTZ R119, R112, R39 ;  /* 0x0000002770778220 */ /* 0x000fc60000410000 */
[----:B------:R-:W3:Y:S01]  /*0ce0*/  @P0 MUFU.RCP R39, R66 ;  /* 0x0000004200270308 */ /* 0x000ee20000001000 */
[----:B-1----:R-:W-:Y:S01]  /*0cf0*/  @P0 FMUL.FTZ R74, R37, R74 ;  /* 0x0000004a254a0220 */ /* 0x002fe20000410000 */
[----:B------:R-:W-:Y:S01]  /*0d00*/  @!P0 FMUL.FTZ R74, R112, R77 ;  /* 0x0000004d704a8220 */ /* 0x000fe20000410000 */
[----:B------:R-:W-:Y:S01]  /*0d10*/  @P0 FADD.FTZ R77, -R47, R79 ;  /* 0x0000004f2f4d0221 */ /* 0x000fe20000010100 */
[----:B------:R-:W-:-:S03]  /*0d20*/  @!P0 FADD.FTZ R37, R76, -R123 ;  /* 0x8000007b4c258221 */ /* 0x000fc60000010000 */
[----:B0-----:R-:W-:Y:S02]  /*0d30*/  @P0 FMUL.FTZ R77, R77, R36 ;  /* 0x000000244d4d0220 */ /* 0x001fe40000410000 */
[----:B------:R-:W0:Y:S01]  /*0d40*/  @P0 MUFU.RCP R36, R67 ;  /* 0x0000004300240308 */ /* 0x000e220000001000 */
[----:B------:R-:W-:Y:S01]  /*0d50*/  @!P0 FMUL.FTZ R75, R112, R37 ;  /* 0x00000025704b8220 */ /* 0x000fe20000410000 */
[----:B------:R-:W-:Y:S01]  /*0d60*/  @P0 FADD.FTZ R37, -R46, R78 ;  /* 0x0000004e2e250221 */ /* 0x000fe20000010100 */
[----:B--2---:R-:W-:Y:S01]  /*0d70*/  @P0 FADD.FTZ R76, -R48, R80 ;  /* 0x00000050304c0221 */ /* 0x004fe20000010100 */
[--C-:B------:R-:W-:Y:S02]  /*0d80*/  @!P0 FADD.FTZ R79, R79, -R123.reuse ;  /* 0x8000007b4f4f8221 */ /* 0x100fe40000010000 */
[----:B------:R-:W-:Y:S01]  /*0d90*/  @P0 FMUL.FTZ R124, R37, R124 ;  /* 0x0000007c257c0220 */ /* 0x000fe20000410000 */
[----:B---3--:R-:W-:Y:S01]  /*0da0*/  @P0 FMUL.FTZ R76, R76, R39 ;  /* 0x000000274c4c0220 */ /* 0x008fe20000410000 */
[--C-:B------:R-:W-:Y:S01]  /*0db0*/  @!P0 FADD.FTZ R37, R78, -R123.reuse ;  /* 0x8000007b4e258221 */ /* 0x100fe20000010000 */
[--C-:B------:R-:W-:Y:S01]  /*0dc0*/  @!P0 FADD.FTZ R39, R80, -R123.reuse ;  /* 0x8000007b50278221 */ /* 0x100fe20000010000 */
[----:B------:R-:W-:Y:S01]  /*0dd0*/  @!P0 FADD.FTZ R123, R81, -R123 ;  /* 0x8000007b517b8221 */ /* 0x000fe20000010000 */
[----:B------:R-:W-:Y:S01]  /*0de0*/  @P0 FADD.FTZ R81, -R49, R81 ;  /* 0x0000005131510221 */ /* 0x000fe20000010100 */
[C---:B------:R-:W-:Y:S01]  /*0df0*/  FADD.FTZ R19, R88.reuse, R19 ;  /* 0x0000001358137221 */ /* 0x040fe20000010000 */
[----:B------:R-:W-:Y:S01]  /*0e00*/  FFMA.FTZ R109, R88, R118, R109 ;  /* 0x00000076586d7223 */ /* 0x000fe2000001006d */
[----:B------:R-:W-:Y:S01]  /*0e10*/  FMUL.FTZ R88, R50, R88 ;  /* 0x0000005832587220 */ /* 0x000fe20000410000 */
[C---:B------:R-:W-:Y:S01]  /*0e20*/  FADD.FTZ R20, R89.reuse, R20 ;  /* 0x0000001459147221 */ /* 0x040fe20000010000 */
[----:B------:R-:W-:Y:S01]  /*0e30*/  FFMA.FTZ R110, R89, R117, R110 ;  /* 0x00000075596e7223 */ /* 0x000fe2000001006e */
[----:B0-----:R-:W-:Y:S01]  /*0e40*/  @P0 FMUL.FTZ R78, R81, R36 ;  /* 0x00000024514e0220 */ /* 0x001fe20000410000 */
[----:B------:R-:W-:Y:S01]  /*0e50*/  FMUL.FTZ R89, R51, R89 ;  /* 0x0000005933597220 */ /* 0x000fe20000410000 */
[----:B------:R-:W-:Y:S01]  /*0e60*/  FADD.FTZ R36, RZ, R88 ;  /* 0x00000058ff247221 */ /* 0x000fe20000010000 */
[----:B------:R-:W-:Y:S01]  /*0e70*/  @!P0 FMUL.FTZ R124, R112, R37 ;  /* 0x00000025707c8220 */ /* 0x000fe20000410000 */
        /* <DEDUP_REMOVED lines=87> */
[----:B------:R-:W-:Y:S01]  /*13f0*/  LOP3.LUT P2, RZ, R0, 0x1f, RZ, 0xc0, !PT ;  /* 0x0000001f00ff7812 */ /* 0x000fe2000784c0ff */
        /* <DEDUP_REMOVED lines=22> */
.L_x_4570:
        /* <DEDUP_REMOVED lines=26> */
[C---:B------:R-:W-:Y:S01]  /*1700*/  FFMA.FTZ R117, R37.reuse, R117, R36 ;  /* 0x0000007525757223 */ /* 0x040fe20000010024 */
[----:B------:R-:W0:Y:S01]  /*1710*/  LDC.64 R72, c[0x0][0x280] ;  /* 0x0000a000ff487b82 */ /* 0x000e220000000a00 */
[----:B------:R-:W-:Y:S01]  /*1720*/  FADD.FTZ R92, R92, -R38 ;  /* 0x800000265c5c7221 */ /* 0x000fe20000010000 */
        /* <DEDUP_REMOVED lines=17> */
[----:B------:R-:W-:-:S02]  /*1840*/  IMAD R89, R111, 0x480, R38 ;  /* 0x000004806f597824 */ /* 0x000fc400078e0226 */
        /* <DEDUP_REMOVED lines=9> */
[----:B0-----:R-:W-:Y:S01]  /*18e0*/  IMAD.WIDE.U32 R74, R113, 0x8, R72 ;  /* 0x00000008714a7825 */ /* 0x001fe200078e0048 */
[----:B------:R-:W-:-:S03]  /*18f0*/  IADD3 R81, R89, 0x180, RZ ;  /* 0x0000018059517810 */ /* 0x000fc60007ffe0ff */
[----:B------:R-:W-:Y:S01]  /*1900*/  FADD.FTZ R86, R86, -R69 ;  /* 0x8000004556567221 */ /* 0x000fe20000010000 */
[----:B------:R-:W-:Y:S01]  /*1910*/  FADD.FTZ R87, R87, -R68 ;  /* 0x8000004457577221 */ /* 0x000fe20000010000 */
[----:B------:R-:W-:Y:S01]  /*1920*/  IADD3 R113, R89, 0x200, RZ ;  /* 0x0000020059717810 */ /* 0x000fe20007ffe0ff */
        /* <DEDUP_REMOVED lines=17> */
[----:B------:R0:W-:Y:S01]  /*1a40*/  STG.E.64 desc[UR6][R88.64], R36 ;  /* 0x0000002458007986 */ /* 0x0001e2000c101b06 */
[----:B------:R-:W-:Y:S01]  /*1a50*/  FADD.FTZ R98, R98, -R76 ;  /* 0x8000004c62627221 */ /* 0x000fe20000010000 */
[----:B------:R-:W-:Y:S01]  /*1a60*/  FADD.FTZ R99, R99, -R78 ;  /* 0x8000004e63637221 */ /* 0x000fe20000010000 */
[--C-:B------:R-:W-:Y:S01]  /*1a70*/  IMAD.WIDE.U32 R86, R113, 0x8, R72.reuse ;  /* 0x0000000871567825 */ /* 0x100fe200078e0048 */
[----:B------:R1:W-:Y:S01]  /*1a80*/  STG.E.64 desc[UR6][R84.64], R38 ;  /* 0x0000002654007986 */ /* 0x0003e2000c101b06 */
[----:B------:R-:W-:Y:S02]  /*1a90*/  IADD3 R111, R111, UR8, RZ ;  /* 0x000000086f6f7c10 */ /* 0x000fe4000fffe0ff */
[----:B------:R-:W-:Y:S01]  /*1aa0*/  IMAD.WIDE.U32 R116, R116, 0x8, R72 ;  /* 0x0000000874747825 */ /* 0x000fe200078e0048 */
[----:B------:R2:W-:Y:S01]  /*1ab0*/  STG.E.64 desc[UR6][R82.64], R68 ;  /* 0x0000004452007986 */ /* 0x0005e2000c101b06 */
[----:B------:R-:W-:-:S02]  /*1ac0*/  ISETP.GE.AND P2, PT, R111, UR9, PT ;  /* 0x000000096f007c0c */ /* 0x000fc4000bf46270 */
[--C-:B------:R-:W-:Y:S01]  /*1ad0*/  IMAD.WIDE.U32 R76, R114, 0x8, R72.reuse ;  /* 0x00000008724c7825 */ /* 0x100fe200078e0048 */
[----:B------:R3:W-:Y:S03]  /*1ae0*/  STG.E.64 desc[UR6][R80.64], R70 ;  /* 0x0000004650007986 */ /* 0x0007e6000c101b06 */
[C---:B0-----:R-:W-:Y:S01]  /*1af0*/  FMUL.FTZ R37, R112.reuse, R91 ;  /* 0x0000005b70257220 */ /* 0x041fe20000410000 */
[----:B------:R-:W-:Y:S01]  /*1b00*/  FMUL.FTZ R36, R112, R90 ;  /* 0x0000005a70247220 */ /* 0x000fe20000410000 */
[----:B------:R-:W-:-:S04]  /*1b10*/  IMAD.WIDE.U32 R78, R115, 0x8, R72 ;  /* 0x00000008734e7825 */ /* 0x000fc800078e0048 */
[C---:B------:R-:W-:Y:S01]  /*1b20*/  FMUL.FTZ R73, R112.reuse, R99 ;  /* 0x0000006370497220 */ /* 0x040fe20000410000 */
[C---:B-1----:R-:W-:Y:S01]  /*1b30*/  FMUL.FTZ R39, R112.reuse, R93 ;  /* 0x0000005d70277220 */ /* 0x042fe20000410000 */
[C---:B------:R-:W-:Y:S01]  /*1b40*/  FMUL.FTZ R38, R112.reuse, R92 ;  /* 0x0000005c70267220 */ /* 0x040fe20000410000 */
[C---:B------:R-:W-:Y:S01]  /*1b50*/  FMUL.FTZ R72, R112.reuse, R98 ;  /* 0x0000006270487220 */ /* 0x040fe20000410000 */
[----:B------:R-:W-:Y:S01]  /*1b60*/  STG.E.64 desc[UR6][R86.64], R36 ;  /* 0x0000002456007986 */ /* 0x000fe2000c101b06 */
[C---:B--2---:R-:W-:Y:S01]  /*1b70*/  FMUL.FTZ R69, R112.reuse, R95 ;  /* 0x0000005f70457220 */ /* 0x044fe20000410000 */
[C---:B------:R-:W-:Y:S02]  /*1b80*/  FMUL.FTZ R68, R112.reuse, R94 ;  /* 0x0000005e70447220 */ /* 0x040fe40000410000 */
[----:B------:R0:W-:Y:S01]  /*1b90*/  STG.E.64 desc[UR6][R116.64], R38 ;  /* 0x0000002674007986 */ /* 0x0001e2000c101b06 */
[C---:B---3--:R-:W-:Y:S01]  /*1ba0*/  FMUL.FTZ R71, R112.reuse, R97 ;  /* 0x0000006170477220 */ /* 0x048fe20000410000 */
[----:B------:R-:W-:Y:S01]  /*1bb0*/  FMUL.FTZ R70, R112, R124 ;  /* 0x0000007c70467220 */ /* 0x000fe20000410000 */
[----:B------:R-:W-:Y:S01]  /*1bc0*/  SEL R80, RZ, 0x1, P1 ;  /* 0x00000001ff507807 */ /* 0x000fe20000800000 */
        /* <DEDUP_REMOVED lines=41> */
.L_x_4557:
[----:B------:R-:W0:Y:S01]  /*1e60*/  S2UR UR4, SR_CTAID.X ;  /* 0x00000000000479c3 */ /* 0x000e220000002500 */
[----:B------:R-:W-:-:S07]  /*1e70*/  LOP3.LUT R21, R0, 0x7f, RZ, 0xc0, !PT ;  /* 0x0000007f00157812 */ /* 0x000fce00078ec0ff */
[----:B------:R-:W2:Y:S08]  /*1e80*/  LDC.64 R66, c[0x0][0x270] ;  /* 0x00009c00ff427b82 */ /* 0x000eb00000000a00 */
[----:B-1----:R-:W1:Y:S01]  /*1e90*/  LDC.64 R68, c[0x0][0x278] ;  /* 0x00009e00ff447b82 */ /* 0x002e620000000a00 */
[----:B0-----:R-:W-:-:S05]  /*1ea0*/  LEA.HI R0, R0, UR4, RZ, 0x19 ;  /* 0x0000000400007c11 */ /* 0x001fca000f8fc8ff */
[----:B------:R-:W-:-:S04]  /*1eb0*/  IMAD R21, R0, 0x480, R21 ;  /* 0x0000048000157824 */ /* 0x000fc800078e0215 */
[C-C-:B--2---:R-:W-:Y:S01]  /*1ec0*/  IMAD.WIDE.U32 R4, R21.reuse, 0x8, R66.reuse ;  /* 0x0000000815047825 */ /* 0x144fe200078e0042 */
[C---:B-----5:R-:W-:Y:S02]  /*1ed0*/  IADD3 R29, R21.reuse, 0x80, RZ ;  /* 0x00000080151d7810 */ /* 0x060fe40007ffe0ff */
        /* <DEDUP_REMOVED lines=10> */
[----:B-1----:R-:W-:-:S04]  /*1f80*/  IMAD.WIDE.U32 R20, R21, 0x8, R68 ;  /* 0x0000000815147825 */ /* 0x002fc800078e0044 */
        /* <DEDUP_REMOVED lines=32> */
.L_x_4558:
[----:B------:R-:W-:Y:S01]  /*2190*/  HFMA2.MMA R123, -RZ, RZ, 0, 9.5367431640625e-07 ;  /* 0x00000010ff7b7435 */ /* 0x000fe200000001ff */
[----:B------:R-:W-:Y:S02]  /*21a0*/  MOV R80, 0xffffffff ;  /* 0xffffffff00507802 */ /* 0x000fe40000000f00 */
[----:B------:R-:W-:-:S08]  /*21b0*/  MOV R81, 0x1f ;  /* 0x0000001f00517802 */ /* 0x000fd00000000f00 */
[----:B------:R-:W-:Y:S05]  /*21c0*/  WARPSYNC.COLLECTIVE R80, `(.L_x_4560) ;  /* 0x0000000050087348 */ /* 0x000fea0003c00000 */
[----:B------:R0:W1:Y:S02]  /*21d0*/  SHFL.DOWN P3, R80, R125, R123, R81 ;  /* 0x0800007b7d507389 */ /* 0x0000640000060051 */
[----:B01----:R-:W-:Y:S01]  /*21e0*/  ENDCOLLECTIVE ;  /* 0x000000000000791b */ /* 0x003fe20003800000 */
.L_x_4560:
[----:B------:R-:W-:Y:S02]  /*21f0*/  MOV R36, R80 ;  /* 0x0000005000247202 */ /* 0x000fe40000000f00 */
[----:B------:R-:W-:-:S03]  /*2200*/  MOV R80, 0xffffffff ;  /* 0xffffffff00507802 */ /* 0x000fc60000000f00 */
[----:B------:R-:W-:Y:S01]  /*2210*/  FADD.FTZ R37, R125, R36 ;  /* 0x000000247d257221 */ /* 0x000fe20000010000 */
[----:B------:R-:W-:-:S07]  /*2220*/  MOV R125, R79 ;  /* 0x0000004f007d7202 */ /* 0x000fce0000000f00 */
[----:B------:R-:W-:Y:S05]  /*2230*/  WARPSYNC.COLLECTIVE R80, `(.L_x_4561) ;  /* 0x0000000050087348 */ /* 0x000fea0003c00000 */
[----:B------:R0:W1:Y:S02]  /*2240*/  SHFL.DOWN P3, R80, R125, R123, R81 ;  /* 0x0800007b7d507389 */ /* 0x0000640000060051 */
[----:B01----:R-:W-:Y:S01]  /*2250*/  ENDCOLLECTIVE ;  /* 0x000000000000791b */ /* 0x003fe20003800000 */
.L_x_4561:
        /* <DEDUP_REMOVED lines=8> */
.L_x_4562:
[----:B------:R-:W-:Y:S02]  /*22e0*/  MOV R125, R79 ;  /* 0x0000004f007d7202 */ /* 0x000fe40000000f00 */
[----:B------:R-:W-:Y:S02]  /*22f0*/  MOV R36, R80 ;  /* 0x0000005000247202 */ /* 0x000fe40000000f00 */
[----:B------:R-:W-:-:S03]  /*2300*/  MOV R80, 0xffffffff ;  /* 0xffffffff00507802 */ /* 0x000fc60000000f00 */
[----:B------:R-:W-:-:S07]  /*2310*/  FADD.FTZ R36, R37, R36 ;  /* 0x0000002425247221 */ /* 0x000fce0000010000 */
[----:B------:R-:W-:Y:S05]  /*2320*/  WARPSYNC.COLLECTIVE R80, `(.L_x_4563) ;  /* 0x0000000050087348 */ /* 0x000fea0003c00000 */
[----:B------:R0:W1:Y:S02]  /*2330*/  SHFL.DOWN P3, R80, R125, R123, R81 ;  /* 0x0800007b7d507389 */ /* 0x0000640000060051 */
[----:B01----:R-:W-:Y:S01]  /*2340*/  ENDCOLLECTIVE ;  /* 0x000000000000791b */ /* 0x003fe20003800000 */
.L_x_4563:
        /* <DEDUP_REMOVED lines=8> */
.L_x_4564:
[----:B------:R-:W-:Y:S02]  /*23d0*/  MOV R125, R79 ;  /* 0x0000004f007d7202 */ /* 0x000fe40000000f00 */
[----:B------:R-:W-:Y:S02]  /*23e0*/  MOV R37, R80 ;  /* 0x0000005000257202 */ /* 0x000fe40000000f00 */
[----:B------:R-:W-:-:S03]  /*23f0*/  MOV R80, 0xffffffff ;  /* 0xffffffff00507802 */ /* 0x000fc60000000f00 */
[----:B------:R-:W-:-:S07]  /*2400*/  FADD.FTZ R36, R36, R37 ;  /* 0x0000002524247221 */ /* 0x000fce0000010000 */
[----:B------:R-:W-:Y:S05]  /*2410*/  WARPSYNC.COLLECTIVE R80, `(.L_x_4565) ;  /* 0x0000000050087348 */ /* 0x000fea0003c00000 */
[----:B------:R0:W1:Y:S02]  /*2420*/  SHFL.DOWN P3, R80, R125, R123, R81 ;  /* 0x0800007b7d507389 */ /* 0x0000640000060051 */
[----:B01----:R-:W-:Y:S01]  /*2430*/  ENDCOLLECTIVE ;  /* 0x000000000000791b */ /* 0x003fe20003800000 */
.L_x_4565:
        /* <DEDUP_REMOVED lines=8> */
.L_x_4566:
[----:B------:R-:W-:Y:S01]  /*24c0*/  MOV R125, R37 ;  /* 0x00000025007d7202 */ /* 0x000fe20000000f00 */
[----:B------:R-:W-:Y:S01]  /*24d0*/  FADD.FTZ R36, R36, R80 ;  /* 0x0000005024247221 */ /* 0x000fe20000010000 */
[----:B------:R-:W-:-:S07]  /*24e0*/  MOV R80, 0xffffffff ;  /* 0xffffffff00507802 */ /* 0x000fce0000000f00 */
[----:B------:R-:W-:Y:S05]  /*24f0*/  WARPSYNC.COLLECTIVE R80, `(.L_x_4567) ;  /* 0x0000000050087348 */ /* 0x000fea0003c00000 */
[----:B------:R0:W1:Y:S02]  /*2500*/  SHFL.DOWN P3, R80, R125, R123, R81 ;  /* 0x0800007b7d507389 */ /* 0x0000640000060051 */
[----:B01----:R-:W-:Y:S01]  /*2510*/  ENDCOLLECTIVE ;  /* 0x000000000000791b */ /* 0x003fe20003800000 */
.L_x_4567:
[----:B------:R-:W-:Y:S01]  /*2520*/  HFMA2.MMA R123, -RZ, RZ, 0, 5.9604644775390625e-08 ;  /* 0x00000001ff7b7435 */ /* 0x000fe200000001ff */
[----:B------:R-:W-:Y:S01]  /*2530*/  MOV R125, R36 ;  /* 0x00000024007d7202 */ /* 0x000fe20000000f00 */
[----:B------:R-:W-:Y:S01]  /*2540*/  FADD.FTZ R37, R37, R80 ;  /* 0x0000005025257221 */ /* 0x000fe20000010000 */
[----:B------:R-:W-:-:S08]  /*2550*/  MOV R80, 0xffffffff ;  /* 0xffffffff00507802 */ /* 0x000fd00000000f00 */
[----:B------:R-:W-:Y:S05]  /*2560*/  WARPSYNC.COLLECTIVE R80, `(.L_x_4568) ;  /* 0x0000000050087348 */ /* 0x000fea0003c00000 */
[----:B------:R0:W1:Y:S02]  /*2570*/  SHFL.DOWN P3, R80, R125, R123, R81 ;  /* 0x0800007b7d507389 */ /* 0x0000640000060051 */
[----:B01----:R-:W-:Y:S01]  /*2580*/  ENDCOLLECTIVE ;  /* 0x000000000000791b */ /* 0x003fe20003800000 */
.L_x_4568:
[----:B------:R-:W-:Y:S02]  /*2590*/  MOV R125, R37 ;  /* 0x00000025007d7202 */ /* 0x000fe40000000f00 */
[----:B------:R-:W-:Y:S02]  /*25a0*/  MOV R79, R80 ;  /* 0x00000050004f7202 */ /* 0x000fe40000000f00 */
[----:B------:R-:W-:-:S07]  /*25b0*/  MOV R80, 0xffffffff ;  /* 0xffffffff00507802 */ /* 0x000fce0000000f00 */
[----:B------:R-:W-:Y:S05]  /*25c0*/  WARPSYNC.COLLECTIVE R80, `(.L_x_4569) ;  /* 0x0000000050087348 */ /* 0x000fea0003c00000 */
[----:B------:R0:W1:Y:S02]  /*25d0*/  SHFL.DOWN P3, R80, R125, R123, R81 ;  /* 0x0800007b7d507389 */ /* 0x0000640000060051 */
[----:B01----:R-:W-:Y:S01]  /*25e0*/  ENDCOLLECTIVE ;  /* 0x000000000000791b */ /* 0x003fe20003800000 */
.L_x_4569:
[----:B------:R-:W-:Y:S05]  /*25f0*/  BRA `(.L_x_4570) ;  /* 0xffffffec00d87947 */ /* 0x000fea000383ffff */
.L_x_4571:
        /* <DEDUP_REMOVED lines=16> */
.L_x_5593:


//--------------------- .text._ZN10layer_norm22ln_bwd_finalize_kernelINS_22Kernel_traits_finalizeILj2048E13__nv_bfloat16fS2_fjLj1024ELj4ENS_18Kernel_traits_baseILj2048ES2_fS2_fjLj1024EEEEEEEvNS_9BwdParamsE --------------------------
	.section	.text._ZN10layer_norm22ln_bwd_finalize_kernelINS_22Kernel_traits_finalizeILj2048E13__nv_bfloat16fS2_fjLj1024ELj4ENS_18Kernel_traits_baseILj2048ES2_fS2_fjLj1024EEEEEEEvNS_9BwdParamsE,"ax",@progbits
	.align	128
        .global         _ZN10layer_norm22ln_bwd_finalize_kernelINS_22Kernel_traits_finalizeILj2048E13__nv_bfloat16fS2_fjLj1024ELj4ENS_18Kernel_traits_baseILj2048ES2_fS2_fjLj1024EEEEEEEvNS_9BwdParamsE
        .type           _ZN10layer_norm22ln_bwd_finalize_kernelINS_22Kernel_traits_finalizeILj2048E13__nv_bfloat16fS2_fjLj1024ELj4ENS_18Kernel_traits_baseILj2048ES2_fS2_fjLj1024EEEEEEEvNS_9BwdParamsE,@function
        .size           _ZN10layer_norm22ln_bwd_finalize_kernelINS_22Kernel_traits_finalizeILj2048E13__nv_bfloat16fS2_fjLj1024ELj4ENS_18Kernel_traits_baseILj2048ES2_fS2_fjLj1024EEEEEEEvNS_9BwdParamsE,(.L_x_5594 - _ZN10layer_norm22ln_bwd_finalize_kernelINS_22Kernel_traits_finalizeILj2048E13__nv_bfloat16fS2_fjLj1024ELj4ENS_18Kernel_traits_baseILj2048ES2_fS2_fjLj1024EEEEEEEvNS_9BwdParamsE)
        .other          _ZN10layer_norm22ln_bwd_finalize_kernelINS_22Kernel_traits_finalizeILj2048E13__nv_bfloat16fS2_fjLj1024ELj4ENS_18Kernel_traits_baseILj2048ES2_fS2_fjLj1024EEEEEEEvNS_9BwdParamsE,@"STO_CUDA_ENTRY STV_DEFAULT"
_ZN10layer_norm22ln_bwd_finalize_kernelINS_22Kernel_traits_finalizeILj2048E13__nv_bfloat16fS2_fjLj1024ELj4ENS_18Kernel_traits_baseILj2048ES2_fS2_fjLj1024EEEEEEEvNS_9BwdParamsE:
.text._ZN10layer_norm22ln_bwd_finalize_kernelINS_22Kernel_traits_finalizeILj2048E13__nv_bfloat16fS2_fjLj1024ELj4ENS_18Kernel_traits_baseILj2048ES2_fS2_fjLj1024EEEEEEEvNS_9BwdParamsE:
        /* <DEDUP_REMOVED lines=25> */
.L_x_4583:
        /* <DEDUP_REMOVED lines=28> */
.L_x_4576:
        /* <DEDUP_REMOVED lines=33> */
.L_x_4575:
[----:B------:R-:W-:Y:S05]  /*0560*/  BSYNC B1 ;  /* 0x0000000000017941 */ /* 0x000fea0003800000 */
.L_x_4574:
        /* <DEDUP_REMOVED lines=23> */
.L_x_4578:
[----:B------:R-:W-:Y:S05]  /*06e0*/  BSYNC B1 ;  /* 0x0000000000017941 */ /* 0x000fea0003800000 */
.L_x_4577:
        /* <DEDUP_REMOVED lines=11> */
.L_x_4573:
[----:B------:R-:W-:Y:S05]  /*07a0*/  BSYNC B0 ;  /* 0x0000000000007941 */ /* 0x000fea0003800000 */
.L_x_4572:
        /* <DEDUP_REMOVED lines=29> */
.L_x_4594:
[----:B------:R-:W-:Y:S01]  /*0980*/  @!P1 SHF.R.U32.HI R12, RZ, 0x3, R0 ;  /* 0x00000003ff0c9819 */ /* 0x000fe20000011600 */
[----:B---3--:R-:W-:Y:S01]  /*0990*/  FADD.FTZ R14, R9, R14 ;  /* 0x0000000e090e7221 */ /* 0x008fe20000010000 */
[----:B--2---:R-:W-:Y:S02]  /*09a0*/  FADD.FTZ R11, R10, R11 ;  /* 0x0000000b0a0b7221 */ /* 0x004fe40000010000 */
[----:B------:R-:W-:-:S05]  /*09b0*/  @!P1 LOP3.LUT R12, R12, 0x1ffffffc, RZ, 0xc0, !PT ;  /* 0x1ffffffc0c0c9812 */ /* 0x000fca00078ec0ff */
[----:B------:R2:W-:Y:S04]  /*09c0*/  @!P1 STS [R12+UR4+0x2000], R14 ;  /* 0x0020000e0c009988 */ /* 0x0005e80008000804 */
[----:B------:R2:W-:Y:S02]  /*09d0*/  @!P1 STS [R12+UR4+0x2080], R11 ;  /* 0x0020800b0c009988 */ /* 0x0005e40008000804 */
.L_x_4579:
        /* <DEDUP_REMOVED lines=14> */
.L_x_4582:
[----:B------:R-:W-:Y:S05]  /*0ac0*/  BSYNC B0 ;  /* 0x0000000000007941 */ /* 0x000fea0003800000 */
.L_x_4581:
[C---:B------:R-:W-:Y:S02]  /*0ad0*/  ISETP.GT.U32.AND P1, PT, R3.reuse, -0x801, PT ;  /* 0xfffff7ff0300780c */ /* 0x040fe40003f24070 */
[----:B------:R-:W-:Y:S02]  /*0ae0*/  IADD3 R3, R3, 0x800, RZ ;  /* 0x0000080003037810 */ /* 0x000fe40007ffe0ff */
[----:B------:R-:W-:-:S09]  /*0af0*/  IADD3 R5, R5, 0x400, RZ ;  /* 0x0000040005057810 */ /* 0x000fd20007ffe0ff */
[----:B------:R-:W-:Y:S05]  /*0b00*/  @P1 BRA `(.L_x_4583) ;  /* 0xfffffff400a01947 */ /* 0x000fea000383ffff */
[----:B------:R-:W-:Y:S05]  /*0b10*/  EXIT ;  /* 0x000000000000794d */ /* 0x000fea0003800000 */
.L_x_4580:
[----:B------:R-:W-:Y:S01]  /*0b20*/  HFMA2.MMA R19, -RZ, RZ, 0, 5.9604644775390625e-08 ;  /* 0x00000001ff137435 */ /* 0x000fe200000001ff */
[----:B---3--:R-:W-:Y:S01]  /*0b30*/  IMAD.MOV.U32 R20, RZ, RZ, R10 ;  /* 0x000000ffff147224 */ /* 0x008fe200078e000a */
[----:B------:R-:W-:Y:S01]  /*0b40*/  MOV R22, 0x1f ;  /* 0x0000001f00167802 */ /* 0x000fe20000000f00 */
[----:B------:R-:W-:-:S08]  /*0b50*/  IMAD.MOV.U32 R17, RZ, RZ, -0x1 ;  /* 0xffffffffff117424 */ /* 0x000fd000078e00ff */
[----:B012---:R-:W-:Y:S05]  /*0b60*/  WARPSYNC.COLLECTIVE R17, `(.L_x_4584) ;  /* 0x0000000011087348 */ /* 0x007fea0003c00000 */
[----:B------:R3:W4:Y:S02]  /*0b70*/  SHFL.BFLY P2, R18, R20, R19, R22 ;  /* 0x0c00001314127389 */ /* 0x0007240000040016 */
[----:B01234-:R-:W-:Y:S01]  /*0b80*/  ENDCOLLECTIVE ;  /* 0x000000000000791b */ /* 0x01ffe20003800000 */
.L_x_4584:
[----:B------:R-:W-:Y:S01]  /*0b90*/  IMAD.MOV.U32 R19, RZ, RZ, 0x2 ;  /* 0x00000002ff137424 */ /* 0x000fe200078e00ff */
[----:B------:R-:W-:-:S05]  /*0ba0*/  MOV R11, R18 ;  /* 0x00000012000b7202 */ /* 0x000fca0000000f00 */
[----:B------:R-:W-:-:S05]  /*0bb0*/  FADD.FTZ R11, R10, R11 ;  /* 0x0000000b0a0b7221 */ /* 0x000fca0000010000 */
[----:B------:R-:W-:-:S07]  /*0bc0*/  MOV R20, R11 ;  /* 0x0000000b00147202 */ /* 0x000fce0000000f00 */
[----:B------:R-:W-:Y:S05]  /*0bd0*/  WARPSYNC.COLLECTIVE R17, `(.L_x_4585) ;  /* 0x0000000011087348 */ /* 0x000fea0003c00000 */
[----:B------:R0:W1:Y:S02]  /*0be0*/  SHFL.BFLY P2, R18, R20, R19, R22 ;  /* 0x0c00001314127389 */ /* 0x0000640000040016 */
[----:B01----:R-:W-:Y:S01]  /*0bf0*/  ENDCOLLECTIVE ;  /* 0x000000000000791b */ /* 0x003fe20003800000 */
.L_x_4585:
[----:B------:R-:W-:Y:S01]  /*0c00*/  IMAD.MOV.U32 R19, RZ, RZ, 0x4 ;  /* 0x00000004ff137424 */ /* 0x000fe200078e00ff */
[----:B------:R-:W-:-:S05]  /*0c10*/  MOV R12, R18 ;  /* 0x00000012000c7202 */ /* 0x000fca0000000f00 */
[----:B------:R-:W-:-:S05]  /*0c20*/  FADD.FTZ R12, R11, R12 ;  /* 0x0000000c0b0c7221 */ /* 0x000fca0000010000 */
[----:B------:R-:W-:-:S07]  /*0c30*/  MOV R20, R12 ;  /* 0x0000000c00147202 */ /* 0x000fce0000000f00 */
[----:B------:R-:W-:Y:S05]  /*0c40*/  WARPSYNC.COLLECTIVE R17, `(.L_x_4586) ;  /* 0x0000000011087348 */ /* 0x000fea0003c00000 */
[----:B------:R0:W1:Y:S02]  /*0c50*/  SHFL.BFLY P2, R18, R20, R19, R22 ;  /* 0x0c00001314127389 */ /* 0x0000640000040016 */
[----:B01----:R-:W-:Y:S01]  /*0c60*/  ENDCOLLECTIVE ;  /* 0x000000000000791b */ /* 0x003fe20003800000 */
.L_x_4586:
[----:B------:R-:W-:Y:S01]  /*0c70*/  IMAD.MOV.U32 R19, RZ, RZ, 0x8 ;  /* 0x00000008ff137424 */ /* 0x000fe200078e00ff */
[----:B------:R-:W-:-:S05]  /*0c80*/  MOV R13, R18 ;  /* 0x00000012000d7202 */ /* 0x000fca0000000f00 */
[----:B------:R-:W-:-:S05]  /*0c90*/  FADD.FTZ R13, R12, R13 ;  /* 0x0000000d0c0d7221 */ /* 0x000fca0000010000 */
[----:B------:R-:W-:-:S07]  /*0ca0*/  MOV R20, R13 ;  /* 0x0000000d00147202 */ /* 0x000fce0000000f00 */
[----:B------:R-:W-:Y:S05]  /*0cb0*/  WARPSYNC.COLLECTIVE R17, `(.L_x_4587) ;  /* 0x0000000011087348 */ /* 0x000fea0003c00000 */
[----:B------:R0:W1:Y:S02]  /*0cc0*/  SHFL.BFLY P2, R18, R20, R19, R22 ;  /* 0x0c00001314127389 */ /* 0x0000640000040016 */
[----:B01----:R-:W-:Y:S01]  /*0cd0*/  ENDCOLLECTIVE ;  /* 0x000000000000791b */ /* 0x003fe20003800000 */
.L_x_4587:
[----:B------:R-:W-:Y:S01]  /*0ce0*/  IMAD.MOV.U32 R19, RZ, RZ, 0x10 ;  /* 0x00000010ff137424 */ /* 0x000fe200078e00ff */
[----:B------:R-:W-:-:S05]  /*0cf0*/  MOV R10, R18 ;  /* 0x00000012000a7202 */ /* 0x000fca0000000f00 */
[----:B------:R-:W-:-:S05]  /*0d00*/  FADD.FTZ R10, R13, R10 ;  /* 0x0000000a0d0a7221 */ /* 0x000fca0000010000 */
[----:B------:R-:W-:-:S07]  /*0d10*/  MOV R20, R10 ;  /* 0x0000000a00147202 */ /* 0x000fce0000000f00 */
[----:B------:R-:W-:Y:S05]  /*0d20*/  WARPSYNC.COLLECTIVE R17, `(.L_x_4588) ;  /* 0x0000000011087348 */ /* 0x000fea0003c00000 */
[----:B------:R0:W1:Y:S02]  /*0d30*/  SHFL.BFLY P2, R18, R20, R19, R22 ;  /* 0x0c00001314127389 */ /* 0x0000640000040016 */
[----:B01----:R-:W-:Y:S01]  /*0d40*/  ENDCOLLECTIVE ;  /* 0x000000000000791b */ /* 0x003fe20003800000 */
.L_x_4588:
[----:B------:R-:W-:Y:S01]  /*0d50*/  MOV R20, R9 ;  /* 0x0000000900147202 */ /* 0x000fe20000000f00 */
[----:B------:R-:W-:Y:S01]  /*0d60*/  IMAD.MOV.U32 R19, RZ, RZ, 0x1 ;  /* 0x00000001ff137424 */ /* 0x000fe200078e00ff */
[----:B------:R-:W-:-:S07]  /*0d70*/  MOV R11, R18 ;  /* 0x00000012000b7202 */ /* 0x000fce0000000f00 */
[----:B------:R-:W-:Y:S05]  /*0d80*/  WARPSYNC.COLLECTIVE R17, `(.L_x_4589) ;  /* 0x0000000011087348 */ /* 0x000fea0003c00000 */
[----:B------:R0:W1:Y:S02]  /*0d90*/  SHFL.BFLY P2, R18, R20, R19, R22 ;  /* 0x0c00001314127389 */ /* 0x0000640000040016 */
[----:B01----:R-:W-:Y:S01]  /*0da0*/  ENDCOLLECTIVE ;  /* 0x000000000000791b */ /* 0x003fe20003800000 */
.L_x_4589:
[----:B------:R-:W-:Y:S01]  /*0db0*/  IMAD.MOV.U32 R19, RZ, RZ, 0x2 ;  /* 0x00000002ff137424 */ /* 0x000fe200078e00ff */
[----:B------:R-:W-:-:S05]  /*0dc0*/  MOV R12, R18 ;  /* 0x00000012000c7202 */ /* 0x000fca0000000f00 */
[----:B------:R-:W-:-:S05]  /*0dd0*/  FADD.FTZ R14, R9, R12 ;  /* 0x0000000c090e7221 */ /* 0x000fca0000010000 */
[----:B------:R-:W-:-:S07]  /*0de0*/  MOV R20, R14 ;  /* 0x0000000e00147202 */ /* 0x000fce0000000f00 */
[----:B------:R-:W-:Y:S05]  /*0df0*/  WARPSYNC.COLLECTIVE R17, `(.L_x_4590) ;  /* 0x0000000011087348 */ /* 0x000fea0003c00000 */
[----:B------:R0:W1:Y:S02]  /*0e00*/  SHFL.BFLY P2, R18, R20, R19, R22 ;  /* 0x0c00001314127389 */ /* 0x0000640000040016 */
[----:B01----:R-:W-:Y:S01]  /*0e10*/  ENDCOLLECTIVE ;  /* 0x000000000000791b */ /* 0x003fe20003800000 */
.L_x_4590:
[----:B------:R-:W-:Y:S01]  /*0e20*/  IMAD.MOV.U32 R19, RZ, RZ, 0x4 ;  /* 0x00000004ff137424 */ /* 0x000fe200078e00ff */
[----:B------:R-:W-:-:S05]  /*0e30*/  MOV R13, R18 ;  /* 0x00000012000d7202 */ /* 0x000fca0000000f00 */
[----:B------:R-:W-:-:S05]  /*0e40*/  FADD.FTZ R15, R14, R13 ;  /* 0x0000000d0e0f7221 */ /* 0x000fca0000010000 */
[----:B------:R-:W-:-:S07]  /*0e50*/  MOV R20, R15 ;  /* 0x0000000f00147202 */ /* 0x000fce0000000f00 */
[----:B------:R-:W-:Y:S05]  /*0e60*/  WARPSYNC.COLLECTIVE R17, `(.L_x_4591) ;  /* 0x0000000011087348 */ /* 0x000fea0003c00000 */
[----:B------:R0:W1:Y:S02]  /*0e70*/  SHFL.BFLY P2, R18, R20, R19, R22 ;  /* 0x0c00001314127389 */ /* 0x0000640000040016 */
[----:B01----:R-:W-:Y:S01]  /*0e80*/  ENDCOLLECTIVE ;  /* 0x000000000000791b */ /* 0x003fe20003800000 */
.L_x_4591:
[----:B------:R-:W-:Y:S01]  /*0e90*/  HFMA2.MMA R19, -RZ, RZ, 0, 4.76837158203125e-07 ;  /* 0x00000008ff137435 */ /* 0x000fe200000001ff */
[----:B------:R-:W-:-:S05]  /*0ea0*/  MOV R16, R18 ;  /* 0x0000001200107202 */ /* 0x000fca0000000f00 */
[----:B------:R-:W-:-:S05]  /*0eb0*/  FADD.FTZ R16, R15, R16 ;  /* 0x000000100f107221 */ /* 0x000fca0000010000 */
[----:B------:R-:W-:-:S07]  /*0ec0*/  MOV R20, R16 ;  /* 0x0000001000147202 */ /* 0x000fce0000000f00 */
[----:B------:R-:W-:Y:S05]  /*0ed0*/  WARPSYNC.COLLECTIVE R17, `(.L_x_4592) ;  /* 0x0000000011087348 */ /* 0x000fea0003c00000 */
[----:B------:R0:W1:Y:S02]  /*0ee0*/  SHFL.BFLY P2, R18, R20, R19, R22 ;  /* 0x0c00001314127389 */ /* 0x0000640000040016 */
[----:B01----:R-:W-:Y:S01]  /*0ef0*/  ENDCOLLECTIVE ;  /* 0x000000000000791b */ /* 0x003fe20003800000 */
.L_x_4592:
[----:B------:R-:W-:Y:S01]  /*0f00*/  HFMA2.MMA R19, -RZ, RZ, 0, 9.5367431640625e-07 ;  /* 0x00000010ff137435 */ /* 0x000fe200000001ff */
[----:B------:R-:W-:-:S04]  /*0f10*/  IMAD.MOV.U32 R9, RZ, RZ, R18 ;  /* 0x000000ffff097224 */ /* 0x000fc800078e0012 */
[----:B------:R-:W-:-:S05]  /*0f20*/  FADD.FTZ R9, R16, R9 ;  /* 0x0000000910097221 */ /* 0x000fca0000010000 */
[----:B------:R-:W-:-:S07]  /*0f30*/  MOV R20, R9 ;  /* 0x0000000900147202 */ /* 0x000fce0000000f00 */
[----:B------:R-:W-:Y:S05]  /*0f40*/  WARPSYNC.COLLECTIVE R17, `(.L_x_4593) ;  /* 0x0000000011087348 */ /* 0x000fea0003c00000 */
[----:B------:R0:W1:Y:S02]  /*0f50*/  SHFL.BFLY P2, R18, R20, R19, R22 ;  /* 0x0c00001314127389 */ /* 0x0000640000040016 */
[----:B01----:R-:W-:Y:S01]  /*0f60*/  ENDCOLLECTIVE ;  /* 0x000000000000791b */ /* 0x003fe20003800000 */
.L_x_4593:
[----:B------:R-:W-:Y:S01]  /*0f70*/  MOV R14, R18 ;  /* 0x00000012000e7202 */ /* 0x000fe20000000f00 */
[----:B------:R-:W-:Y:S06]  /*0f80*/  BRA `(.L_x_4594) ;  /* 0xfffffff8007c7947 */ /* 0x000fec000383ffff */
.L_x_4595:
        /* <DEDUP_REMOVED lines=15> */
.L_x_5594:


//--------------------- .text._ZN10layer_norm13ln_bwd_kernelINS_13Kernel_traitsI13__nv_bfloat16fS2_fjLj2048ELj1ELj1ELj4ELj16ENS_18Kernel_traits_baseILj2048ES2_fS2_fjLj128EEEEEEEvNS_9BwdParamsE --------------------------
	.section	.text._ZN10layer_norm13ln_bwd_kernelINS_13Kernel_traitsI13__nv_bfloat16fS2_fjLj2048ELj1ELj1ELj4ELj16ENS_18Kernel_traits_baseILj2048ES2_fS2_fjLj128EEEEEEEvNS_9BwdParamsE,"ax",@progbits
	.align	128
        .global         _ZN10layer_norm13ln_bwd_kernelINS_13Kernel_traitsI13__nv_bfloat16fS2_fjLj2048ELj1ELj1ELj4ELj16ENS_18Kernel_traits_baseILj2048ES2_fS2_fjLj128EEEEEEEvNS_9BwdParamsE
        .type           _ZN10layer_norm13ln_bwd_kernelINS_13Kernel_traitsI13__nv_bfloat16fS2_fjLj2048ELj1ELj1ELj4ELj16ENS_18Kernel_traits_baseILj2048ES2_fS2_fjLj128EEEEEEEvNS_9BwdParamsE,@function
        .size           _ZN10layer_norm13ln_bwd_kernelINS_13Kernel_traitsI13__nv_bfloat16fS2_fjLj2048ELj1ELj1ELj4ELj16ENS_18Kernel_traits_baseILj2048ES2_fS2_fjLj128EEEEEEEvNS_9BwdParamsE,(.L_x_5595 - _ZN10layer_norm13ln_bwd_kernelINS_13Kernel_traitsI13__nv_bfloat16fS2_fjLj2048ELj1ELj1ELj4ELj16ENS_18Kernel_traits_baseILj2048ES2_fS2_fjLj128EEEEEEEvNS_9BwdParamsE)
        .other          _ZN10layer_norm13ln_bwd_kernelINS_13Kernel_traitsI13__nv_bfloat16fS2_fjLj2048ELj1ELj1ELj4ELj16ENS_18Kernel_traits_baseILj2048ES2_fS2_fjLj128EEEEEEEvNS_9BwdParamsE,@"STO_CUDA_ENTRY STV_DEFAULT"
_ZN10layer_norm13ln_bwd_kernelINS_13Kernel_traitsI13__nv_bfloat16fS2_fjLj2048ELj1ELj1ELj4ELj16ENS_18Kernel_traits_baseILj2048ES2_fS2_fjLj128EEEEEEEvNS_9BwdParamsE:
.text._ZN10layer_norm13ln_bwd_kernelINS_13Kernel_traitsI13__nv_bfloat16fS2_fjLj2048ELj1ELj1ELj4ELj16ENS_18Kernel_traits_baseILj2048ES2_fS2_fjLj128EEEEEEEvNS_9BwdParamsE:
        /* <DEDUP_REMOVED lines=37> */
[----:B0-----:R-:W-:-:S04]  /*0250*/  LEA.HI R61, R0, UR4, RZ, 0x19 ;  /* 0x00000004003d7c11 */ /* 0x001fc8000f8fc8ff */
[----:B------:R-:W-:-:S13]  /*0260*/  ISETP.GE.AND P1, PT, R61, UR5, PT ;  /* 0x000000053d007c0c */ /* 0x000fda000bf26270 */
[----:B------:R-:W-:Y:S05]  /*0270*/  @P1 BRA `(.L_x_4596) ;  /* 0x0000001c00101947 */ /* 0x000fea0003800000 */
[----:B------:R-:W2:Y:S04]  /*0280*/  LDG.E.64 R4, desc[UR6][R2.64] ;  /* 0x0000000602047981 */ /* 0x000ea8000c1e1b00 */
[----:B------:R-:W3:Y:S04]  /*0290*/  LDG.E.64 R6, desc[UR6][R2.64+0x400] ;  /* 0x0004000602067981 */ /* 0x000ee8000c1e1b00 */
[----:B------:R-:W4:Y:S04]  /*02a0*/  LDG.E.64 R8, desc[UR6][R2.64+0x800] ;  /* 0x0008000602087981 */ /* 0x000f28000c1e1b00 */
[----:B------:R0:W4:Y:S01]  /*02b0*/  LDG.E.64 R10, desc[UR6][R2.64+0xc00] ;  /* 0x000c0006020a7981 */ /* 0x000122000c1e1b00 */
[----:B------:R-:W1:Y:S01]  /*02c0*/  S2UR UR5, SR_CgaCtaId ;  /* 0x00000000000579c3 */ /* 0x000e620000008800 */
[----:B------:R-:W-:Y:S01]  /*02d0*/  UMOV UR4, 0x400 ;  /* 0x0000040000047882 */ /* 0x000fe20000000000 */
[--C-:B-----5:R-:W-:Y:S01]  /*02e0*/  SHF.R.U64 R72, R96, 0x10, R97.reuse ;  /* 0x0000001060487819 */ /* 0x120fe20000001261 */
[----:B------:R-:W-:Y:S01]  /*02f0*/  HFMA2.MMA R59, -RZ, RZ, 0, 0 ;  /* 0x00000000ff3b7435 */ /* 0x000fe200000001ff */
[----:B------:R-:W-:-:S02]  /*0300*/  SHF.R.U32.HI R70, RZ, 0x10, R97 ;  /* 0x00000010ff467819 */ /* 0x000fc40000011661 */
[----:B------:R-:W-:Y:S02]  /*0310*/  CS2R R12, SRZ ;  /* 0x00000000000c7805 */ /* 0x000fe4000001ff00 */
[--C-:B------:R-:W-:Y:S02]  /*0320*/  SHF.R.U64 R68, R92, 0x10, R93.reuse ;  /* 0x000000105c447819 */ /* 0x100fe4000000125d */
[----:B------:R-:W-:Y:S02]  /*0330*/  CS2R R44, SRZ ;  /* 0x00000000002c7805 */ /* 0x000fe4000001ff00 */
[----:B------:R-:W-:Y:S02]  /*0340*/  SHF.R.U32.HI R66, RZ, 0x10, R93 ;  /* 0x00000010ff427819 */ /* 0x000fe4000001165d */
[----:B0-----:R-:W-:Y:S02]  /*0350*/  CS2R R2, SRZ ;  /* 0x0000000000027805 */ /* 0x001fe4000001ff00 */
        /* <DEDUP_REMOVED lines=8> */
[----:B------:R-:W-:Y:S01]  /*03e0*/  SHF.L.U32 R91, R88, 0x10, RZ ;  /* 0x00000010585b7819 */ /* 0x000fe200000006ff */
[----:B------:R-:W-:Y:S01]  /*03f0*/  HFMA2.MMA R88, -RZ, RZ, 0, 5.9604644775390625e-08 ;  /* 0x00000001ff587435 */ /* 0x000fe200000001ff */
[----:B------:R-:W-:Y:S02]  /*0400*/  SHF.L.U32 R99, R96, 0x10, RZ ;  /* 0x0000001060637819 */ /* 0x000fe400000006ff */
[----:B------:R-:W-:Y:S02]  /*0410*/  CS2R R18, SRZ ;  /* 0x0000000000127805 */ /* 0x000fe4000001ff00 */
[----:B------:R-:W-:Y:S02]  /*0420*/  SHF.L.U32 R97, R97, 0x10, RZ ;  /* 0x0000001061617819 */ /* 0x000fe400000006ff */
[----:B------:R-:W-:Y:S01]  /*0430*/  CS2R R20, SRZ ;  /* 0x0000000000147805 */ /* 0x000fe2000001ff00 */
[----:B-1----:R-:W-:Y:S01]  /*0440*/  ULEA UR4, UR5, UR4, 0x18 ;  /* 0x0000000405047291 */ /* 0x002fe2000f8ec03f */
[----:B------:R-:W-:-:S02]  /*0450*/  SHF.L.U32 R95, R92, 0x10, RZ ;  /* 0x000000105c5f7819 */ /* 0x000fc400000006ff */
[----:B------:R-:W-:Y:S02]  /*0460*/  CS2R R22, SRZ ;  /* 0x0000000000167805 */ /* 0x000fe4000001ff00 */
[----:B------:R-:W-:Y:S02]  /*0470*/  SHF.L.U32 R93, R93, 0x10, RZ ;  /* 0x000000105d5d7819 */ /* 0x000fe400000006ff */
[----:B------:R-:W-:Y:S02]  /*0480*/  CS2R R24, SRZ ;  /* 0x0000000000187805 */ /* 0x000fe4000001ff00 */
        /* <DEDUP_REMOVED lines=41> */
.L_x_4598:
[----:B0-----:R-:W0:Y:S01]  /*0720*/  @P0 LDC.64 R28, c[0x0][0x228] ;  /* 0x00008a00ff1c0b82 */ /* 0x001e220000000a00 */
[----:B------:R-:W-:-:S04]  /*0730*/  SHF.L.U32 R31, R61, 0x9, RZ ;  /* 0x000000093d1f7819 */ /* 0x000fc800000006ff */
[----:B------:R-:W-:-:S03]  /*0740*/  LOP3.LUT R109, R31, 0x7f, R0, 0xf8, !PT ;  /* 0x0000007f1f6d7812 */ /* 0x000fc600078ef800 */
[----:B------:R-:W1:Y:S08]  /*0750*/  @P0 LDC.64 R32, c[0x0][0x228] ;  /* 0x00008a00ff200b82 */ /* 0x000e700000000a00 */
[----:B------:R-:W2:Y:S01]  /*0760*/  @P0 LDC.64 R36, c[0x0][0x228] ;  /* 0x00008a00ff240b82 */ /* 0x000ea20000000a00 */
[C---:B------:R-:W-:Y:S02]  /*0770*/  IADD3 R107, R109.reuse, 0x80, RZ ;  /* 0x000000806d6b7810 */ /* 0x040fe40007ffe0ff */
[C---:B------:R-:W-:Y:S01]  /*0780*/  IADD3 R105, R109.reuse, 0x100, RZ ;  /* 0x000001006d697810 */ /* 0x040fe20007ffe0ff */
[----:B0-----:R-:W-:-:S04]  /*0790*/  @P0 IMAD.WIDE.U32 R28, R109, 0x10, R28 ;  /* 0x000000106d1c0825 */ /* 0x001fc800078e001c */
[----:B------:R-:W0:Y:S02]  /*07a0*/  @P0 LDC.64 R40, c[0x0][0x228] ;  /* 0x00008a00ff280b82 */ /* 0x000e240000000a00 */
[----:B------:R-:W3:Y:S01]  /*07b0*/  @P0 LDG.E.128 R28, desc[UR6][R28.64] ;  /* 0x000000061c1c0981 */ /* 0x000ee2000c1e1d00 */
[----:B-1----:R-:W-:-:S05]  /*07c0*/  @P0 IMAD.WIDE.U32 R32, R107, 0x10, R32 ;  /* 0x000000106b200825 */ /* 0x002fca00078e0020 */
[----:B------:R-:W1:Y:S01]  /*07d0*/  @!P0 LDC.64 R74, c[0x0][0x220] ;  /* 0x00008800ff4a8b82 */ /* 0x000e620000000a00 */
[----:B------:R-:W4:Y:S01]  /*07e0*/  @P0 LDG.E.128 R32, desc[UR6][R32.64] ;  /* 0x0000000620200981 */ /* 0x000f22000c1e1d00 */
[----:B--2---:R-:W-:-:S06]  /*07f0*/  @P0 IMAD.WIDE.U32 R36, R105, 0x10, R36 ;  /* 0x0000001069240825 */ /* 0x004fcc00078e0024 */
[----:B------:R-:W2:Y:S01]  /*0800*/  @!P0 LDC.64 R76, c[0x0][0x220] ;  /* 0x00008800ff4c8b82 */ /* 0x000ea20000000a00 */
[----:B------:R-:W5:Y:S01]  /*0810*/  @P0 LDG.E.128 R36, desc[UR6][R36.64] ;  /* 0x0000000624240981 */ /* 0x000f62000c1e1d00 */
[----:B------:R-:W-:-:S06]  /*0820*/  IADD3 R103, R109, 0x180, RZ ;  /* 0x000001806d677810 */ /* 0x000fcc0007ffe0ff */
[----:B------:R-:W2:Y:S01]  /*0830*/  @!P0 LDC.64 R78, c[0x0][0x220] ;  /* 0x00008800ff4e8b82 */ /* 0x000ea20000000a00 */
[----:B0-----:R-:W-:-:S07]  /*0840*/  @P0 IMAD.WIDE.U32 R40, R103, 0x10, R40 ;  /* 0x0000001067280825 */ /* 0x001fce00078e0028 */
[----:B------:R-:W0:Y:S01]  /*0850*/  @!P0 LDC.64 R80, c[0x0][0x230] ;  /* 0x00008c00ff508b82 */ /* 0x000e220000000a00 */
[----:B------:R-:W5:Y:S01]  /*0860*/  @P0 LDG.E.128 R40, desc[UR6][R40.64] ;  /* 0x0000000628280981 */ /* 0x000f62000c1e1d00 */
[----:B-1----:R-:W-:Y:S01]  /*0870*/  @!P0 IMAD.WIDE.U32 R104, R105, 0x10, R74 ;  /* 0x0000001069688825 */ /* 0x002fe200078e004a */
[----:B------:R-:W-:-:S05]  /*0880*/  @P0 MOV R86, RZ ;  /* 0x000000ff00560202 */ /* 0x000fca0000000f00 */
[----:B------:R-:W1:Y:S01]  /*0890*/  LDC.64 R74, c[0x0][0x238] ;  /* 0x00008e00ff4a7b82 */ /* 0x000e620000000a00 */
[----:B--2---:R-:W-:-:S04]  /*08a0*/  @!P0 IMAD.WIDE.U32 R106, R107, 0x10, R76 ;  /* 0x000000106b6a8825 */ /* 0x004fc800078e004c */
[----:B------:R-:W-:-:S03]  /*08b0*/  @!P0 IMAD.WIDE.U32 R100, R109, 0x10, R78 ;  /* 0x000000106d648825 */ /* 0x000fc600078e004e */
[----:B------:R-:W2:Y:S01]  /*08c0*/  @!P0 LDC.64 R76, c[0x0][0x220] ;  /* 0x00008800ff4c8b82 */ /* 0x000ea20000000a00 */
[----:B0-----:R-:W-:-:S07]  /*08d0*/  @!P0 IMAD.WIDE R80, R61, 0x4, R80 ;  /* 0x000000043d508825 */ /* 0x001fce00078e0250 */
[----:B------:R-:W0:Y:S01]  /*08e0*/  LDC.64 R78, c[0x0][0x268] ;  /* 0x00009a00ff4e7b82 */ /* 0x000e220000000a00 */
[----:B------:R1:W4:Y:S02]  /*08f0*/  @!P0 LDG.E R86, desc[UR6][R80.64] ;  /* 0x0000000650568981 */ /* 0x000324000c1e1900 */
[----:B-1----:R-:W-:Y:S01]  /*0900*/  SHF.L.U32 R81, R61, 0x9, RZ ;  /* 0x000000093d517819 */ /* 0x002fe200000006ff */
[----:B--2---:R-:W-:Y:S01]  /*0910*/  @!P0 IMAD.WIDE.U32 R102, R103, 0x10, R76 ;  /* 0x0000001067668825 */ /* 0x004fe200078e004c */
[----:B------:R-:W-:-:S05]  /*0920*/  LOP3.LUT R77, R109, 0x80, RZ, 0xfc, !PT ;  /* 0x000000806d4d7812 */ /* 0x000fca00078efcff */
[----:B0-----:R-:W-:-:S06]  /*0930*/  IMAD.WIDE.U32 R76, R77, 0x8, R78 ;  /* 0x000000084d4c7825 */ /* 0x001fcc00078e004e */
[----:B------:R-:W2:Y:S04]  /*0940*/  LDG.E.64 R76, desc[UR6][R76.64] ;  /* 0x000000064c4c7981 */ /* 0x000ea8000c1e1b00 */
[----:B------:R0:W4:Y:S04]  /*0950*/  @!P0 LDG.E.128 R28, desc[UR6][R100.64] ;  /* 0x00000006641c8981 */ /* 0x000128000c1e1d00 */
[----:B------:R-:W2:Y:S04]  /*0960*/  @!P0 LDG.E.128 R32, desc[UR6][R106.64] ;  /* 0x000000066a208981 */ /* 0x000ea8000c1e1d00 */
[----:B------:R1:W2:Y:S01]  /*0970*/  @!P0 LDG.E.128 R36, desc[UR6][R104.64] ;  /* 0x0000000668248981 */ /* 0x0002a2000c1e1d00 */
[----:B0-----:R-:W-:Y:S01]  /*0980*/  IMAD.WIDE R100, R61, 0x4, R74 ;  /* 0x000000043d647825 */ /* 0x001fe200078e024a */
[----:B------:R-:W-:-:S02]  /*0990*/  LOP3.LUT R74, R0, 0x7f, RZ, 0xc0, !PT ;  /* 0x0000007f004a7812 */ /* 0x000fc400078ec0ff */
[----:B------:R-:W-:Y:S02]  /*09a0*/  LOP3.LUT R75, R109, 0x100, RZ, 0xfc, !PT ;  /* 0x000001006d4b7812 */ /* 0x000fe400078efcff */
[----:B------:R0:W2:Y:S01]  /*09b0*/  LDG.E R84, desc[UR6][R100.64] ;  /* 0x0000000664547981 */ /* 0x0000a2000c1e1900 */
[----:B-1----:R-:W-:-:S03]  /*09c0*/  LOP3.LUT R105, R81, 0xfffffe00, R74, 0xe2, !PT ;  /* 0xfffffe0051697812 */ /* 0x002fc600078ee24a */
[----:B------:R-:W2:Y:S02]  /*09d0*/  @!P0 LDG.E.128 R40, desc[UR6][R102.64] ;  /* 0x0000000666288981 */ /* 0x000ea4000c1e1d00 */
[----:B------:R-:W-:Y:S01]  /*09e0*/  IMAD.WIDE.U32 R80, R105, 0x8, R78 ;  /* 0x0000000869507825 */ /* 0x000fe200078e004e */
[----:B------:R-:W-:-:S05]  /*09f0*/  LOP3.LUT R109, R109, 0x180, RZ, 0xfc, !PT ;  /* 0x000001806d6d7812 */ /* 0x000fca00078efcff */
[----:B------:R-:W2:Y:S01]  /*0a00*/  LDG.E.64 R80, desc[UR6][R80.64] ;  /* 0x0000000650507981 */ /* 0x000ea2000c1e1b00 */
[----:B------:R-:W-:-:S04]  /*0a10*/  IMAD.WIDE.U32 R74, R75, 0x8, R78 ;  /* 0x000000084b4a7825 */ /* 0x000fc800078e004e */
[----:B------:R-:W-:Y:S02]  /*0a20*/  IMAD.WIDE.U32 R78, R109, 0x8, R78 ;  /* 0x000000086d4e7825 */ /* 0x000fe400078e004e */
[----:B------:R-:W2:Y:S04]  /*0a30*/  LDG.E.64 R74, desc[UR6][R74.64] ;  /* 0x000000064a4a7981 */ /* 0x000ea8000c1e1b00 */
[----:B------:R-:W2:Y:S01]  /*0a40*/  LDG.E.64 R78, desc[UR6][R78.64] ;  /* 0x000000064e4e7981 */ /* 0x000ea2000c1e1b00 */
[----:B------:R-:W1:Y:S08]  /*0a50*/  @P0 MUFU.RCP R107, R73 ;  /* 0x00000049006b0308 */ /* 0x000e700000001000 */
[----:B0-----:R-:W0:Y:S08]  /*0a60*/  @P0 MUFU.RCP R101, R69 ;  /* 0x0000004500650308 */ /* 0x001e300000001000 */
[----:B------:R-:W0:Y:S08]  /*0a70*/  @P0 MUFU.RCP R113, R83 ;  /* 0x0000005300710308 */ /* 0x000e300000001000 */
[----:B------:R-:W2:Y:S08]  /*0a80*/  @P0 MUFU.RCP R103, R71 ;  /* 0x0000004700670308 */ /* 0x000eb00000001000 */
[----:B------:R-:W2:Y:S08]  /*0a90*/  @P0 MUFU.RCP R100, R52 ;  /* 0x0000003400640308 */ /* 0x000eb00000001000 */
[----:B------:R-:W2:Y:S08]  /*0aa0*/  @P0 MUFU.RCP R108, R67 ;  /* 0x00000043006c0308 */ /* 0x000eb00000001000 */
[----:B------:R-:W2:Y:S08]  /*0ab0*/  @P0 MUFU.RCP R117, R82 ;  /* 0x0000005200750308 */ /* 0x000eb00000001000 */
[----:B------:R-:W2:Y:S08]  /*0ac0*/  @P0 MUFU.RCP R119, R55 ;  /* 0x0000003700770308 */ /* 0x000eb00000001000 */
[----:B------:R-:W-:Y:S01]  /*0ad0*/  @P0 MUFU.RCP R98, R54 ;  /* 0x0000003600620308 */ /* 0x000fe20000001000 */
[----:B------:R-:W-:-:S07]  /*0ae0*/  LOP3.LUT P1, RZ, R88, 0xff, RZ, 0xc0, !PT ;  /* 0x000000ff58ff7812 */ /* 0x000fce000782c0ff */
[----:B------:R-:W-:Y:S08]  /*0af0*/  @P0 MUFU.RCP R115, R56 ;  /* 0x0000003800730308 */ /* 0x000ff00000001000 */
[----:B------:R-:W-:Y:S08]  /*0b00*/  @P0 MUFU.RCP R96, R53 ;  /* 0x0000003500600308 */ /* 0x000ff00000001000 */
[----:B------:R-:W-:Y:S08]  /*0b10*/  @P0 MUFU.RCP R102, R51 ;  /* 0x0000003300660308 */ /* 0x000ff00000001000 */
[----:B------:R-:W-:Y:S08]  /*0b20*/  @P0 MUFU.RCP R106, R50 ;  /* 0x00000032006a0308 */ /* 0x000ff00000001000 */
[----:B------:R-:W-:Y:S01]  /*0b30*/  @P0 MUFU.RCP R104, R65 ;  /* 0x0000004100680308 */ /* 0x000fe20000001000 */
[----:B------:R-:W-:Y:S01]  /*0b40*/  UMOV UR4, 0xffffffff ;  /* 0xffffffff00047882 */ /* 0x000fe20000000000 */
[----:B------:R-:W-:Y:S01]  /*0b50*/  LOP3.LUT P2, RZ, R0, 0x1f, RZ, 0xc0, !PT ;  /* 0x0000001f00ff7812 */ /* 0x000fe2000784c0ff */
[----:B---3--:R-:W-:Y:S01]  /*0b60*/  @P0 FADD.FTZ R90, -R97, R30 ;  /* 0x0000001e615a0221 */ /* 0x008fe20000010100 */
[----:B----4-:R-:W-:Y:S01]  /*0b70*/  @!P0 FADD.FTZ R111, R30, -R86 ;  /* 0x800000561e6f8221 */ /* 0x010fe20000010000 */
[----:B------:R-:W-:-:S04]  /*0b80*/  @P0 FADD.FTZ R30, -R95, R32 ;  /* 0x000000205f1e0221 */ /* 0x000fc80000010100 */
[----:B-1----:R-:W-:Y:S01]  /*0b90*/  @P0 FMUL.FTZ R107, R30, R107 ;  /* 0x0000006b1e6b0220 */ /* 0x002fe20000410000 */
[----:B-----5:R-:W-:Y:S01]  /*0ba0*/  @P0 FADD.FTZ R30, -R91, R36 ;  /* 0x000000245b1e0221 */ /* 0x020fe20000010100 */
[----:B------:R-:W-:-:S03]  /*0bb0*/  @P0 FADD.FTZ R94, -R99, R28 ;  /* 0x0000001c635e0221 */ /* 0x000fc60000010100 */
[----:B0-----:R-:W-:Y:S02]  /*0bc0*/  @P0 FMUL.FTZ R101, R30, R101 ;  /* 0x000000651e650220 */ /* 0x001fe40000410000 */
[----:B------:R-:W0:Y:S01]  /*0bd0*/  @P0 MUFU.RCP R30, R49 ;  /* 0x00000031001e0308 */ /* 0x000e220000001000 */
[----:B------:R-:W-:Y:S01]  /*0be0*/  @P0 FMUL.FTZ R94, R94, R113 ;  /* 0x000000715e5e0220 */ /* 0x000fe20000410000 */
[----:B--2---:R-:W-:Y:S01]  /*0bf0*/  @!P0 FADD.FTZ R113, R32, -R86 ;  /* 0x8000005620718221 */ /* 0x004fe20000010000 */
[----:B------:R-:W-:Y:S01]  /*0c00*/  @P0 FADD.FTZ R32, -R93, R34 ;  /* 0x000000225d200221 */ /* 0x000fe20000010100 */
[----:B------:R-:W-:Y:S01]  /*0c10*/  @!P0 FADD.FTZ R109, R28, -R86 ;  /* 0x800000561c6d8221 */ /* 0x000fe20000010000 */
[----:B------:R-:W-:Y:S01]  /*0c20*/  @P0 FADD.FTZ R123, -R64, R37 ;  /* 0x00000025407b0221 */ /* 0x000fe20000010100 */
[----:B------:R-:W-:Y:S02]  /*0c30*/  @P0 FADD.FTZ R125, -R89, R38 ;  /* 0x00000026597d0221 */ /* 0x000fe40000010100 */
[----:B------:R-:W1:Y:S01]  /*0c40*/  @P0 MUFU.RCP R28, R63 ;  /* 0x0000003f001c0308 */ /* 0x000e620000001000 */
[----:B------:R-:W-:Y:S01]  /*0c50*/  @P0 FMUL.FTZ R103, R32, R103 ;  /* 0x0000006720670220 */ /* 0x000fe20000410000 */
[----:B------:R-:W-:Y:S01]  /*0c60*/  @P0 FADD.FTZ R32, -R62, R39 ;  /* 0x000000273e200221 */ /* 0x000fe20000010100 */
[----:B------:R-:W-:Y:S01]  /*0c70*/  @!P0 FADD.FTZ R121, R39, -R86 ;  /* 0x8000005627798221 */ /* 0x000fe20000010000 */
[----:B------:R-:W-:Y:S01]  /*0c80*/  @P0 FADD.FTZ R88, -R70, R31 ;  /* 0x0000001f46580221 */ /* 0x000fe20000010100 */
[----:B------:R-:W-:Y:S01]  /*0c90*/  @P0 FMUL.FTZ R100, R123, R100 ;  /* 0x000000647b640220 */ /* 0x000fe20000410000 */
[----:B------:R-:W-:Y:S01]  /*0ca0*/  @P0 FMUL.FTZ R39, R125, R108 ;  /* 0x0000006c7d270220 */ /* 0x000fe20000410000 */
[----:B------:R-:W-:Y:S01]  /*0cb0*/  @P0 FADD.FTZ R123, -R87, R40 ;  /* 0x00000028577b0221 */ /* 0x000fe20000010100 */
[----:B------:R-:W-:Y:S01]  /*0cc0*/  @!P0 FADD.FTZ R125, R40, -R86 ;  /* 0x80000056287d8221 */ /* 0x000fe20000010000 */
[----:B------:R-:W-:Y:S01]  /*0cd0*/  @P0 FMUL.FTZ R90, R90, R117 ;  /* 0x000000755a5a0220 */ /* 0x000fe20000410000 */
[----:B------:R-:W-:Y:S01]  /*0ce0*/  @P0 FADD.FTZ R40, -R58, R43 ;  /* 0x0000002b3a280221 */ /* 0x000fe20000010100 */
[----:B------:R-:W-:Y:S01]  /*0cf0*/  @P0 FADD.FTZ R117, -R68, R33 ;  /* 0x0000002144750221 */ /* 0x000fe20000010100 */
[----:B------:R-:W-:Y:S01]  /*0d00*/  @P0 FMUL.FTZ R88, R88, R119 ;  /* 0x0000007758580220 */ /* 0x000fe20000410000 */
[----:B------:R-:W-:Y:S01]  /*0d10*/  @P0 FADD.FTZ R92, -R72, R29 ;  /* 0x0000001d485c0221 */ /* 0x000fe20000010100 */
[----:B------:R-:W-:Y:S01]  /*0d20*/  @!P0 FADD.FTZ R31, R31, -R86 ;  /* 0x800000561f1f8221 */ /* 0x000fe20000010000 */
[----:B------:R-:W-:Y:S01]  /*0d30*/  @P0 FADD.FTZ R119, -R66, R35 ;  /* 0x0000002342770221 */ /* 0x000fe20000010100 */
[----:B0-----:R-:W-:Y:S01]  /*0d40*/  @P0 FMUL.FTZ R40, R40, R30 ;  /* 0x0000001e28280220 */ /* 0x001fe20000410000 */
[----:B------:R-:W-:Y:S01]  /*0d50*/  @P0 FMUL.FTZ R98, R117, R98 ;  /* 0x0000006275620220 */ /* 0x000fe20000410000 */
[----:B------:R-:W-:Y:S01]  /*0d60*/  MOV R30, R80 ;  /* 0x00000050001e7202 */ /* 0x000fe20000000f00 */
[----:B------:R-:W-:Y:S01]  /*0d70*/  @!P0 FADD.FTZ R117, R36, -R86 ;  /* 0x8000005624758221 */ /* 0x000fe20000010000 */
[----:B------:R-:W-:Y:S01]  /*0d80*/  @P0 FMUL.FTZ R92, R92, R115 ;  /* 0x000000735c5c0220 */ /* 0x000fe20000410000 */
[----:B------:R-:W-:Y:S01]  /*0d90*/  @P0 FMUL.FTZ R96, R119, R96 ;  /* 0x0000006077600220 */ /* 0x000fe20000410000 */
[----:B------:R-:W-:Y:S01]  /*0da0*/  @P0 FMUL.FTZ R102, R32, R102 ;  /* 0x0000006620660220 */ /* 0x000fe20000410000 */
[----:B------:R-:W-:Y:S01]  /*0db0*/  @P0 FADD.FTZ R36, -R85, R42 ;  /* 0x0000002a55240221 */ /* 0x000fe20000010100 */
[----:B------:R-:W-:Y:S01]  /*0dc0*/  @!P0 FMUL.FTZ R88, R84, R31 ;  /* 0x0000001f54588220 */ /* 0x000fe20000410000 */
[--C-:B------:R-:W-:Y:S01]  /*0dd0*/  @!P0 FADD.FTZ R33, R33, -R86.reuse ;  /* 0x8000005621218221 */ /* 0x100fe20000010000 */
[--C-:B------:R-:W-:Y:S01]  /*0de0*/  @!P0 FADD.FTZ R115, R34, -R86.reuse ;  /* 0x8000005622738221 */ /* 0x100fe20000010000 */
[----:B------:R-:W-:Y:S01]  /*0df0*/  @!P0 FADD.FTZ R119, R38, -R86 ;  /* 0x8000005626778221 */ /* 0x000fe20000010000 */
[----:B------:R-:W-:Y:S01]  /*0e00*/  @P0 FADD.FTZ R32, -R60, R41 ;  /* 0x000000293c200221 */ /* 0x000fe20000010100 */
[--C-:B------:R-:W-:Y:S01]  /*0e10*/  @!P0 FADD.FTZ R42, R42, -R86.reuse ;  /* 0x800000562a2a8221 */ /* 0x100fe20000010000 */
[----:B------:R-:W-:Y:S01]  /*0e20*/  @!P0 FMUL.FTZ R107, R84, R113 ;  /* 0x00000071546b8220 */ /* 0x000fe20000410000 */
[----:B------:R-:W-:Y:S01]  /*0e30*/  MOV R31, R81 ;  /* 0x00000051001f7202 */ /* 0x000fe20000000f00 */
[--C-:B------:R-:W-:Y:S01]  /*0e40*/  @!P0 FADD.FTZ R29, R29, -R86.reuse ;  /* 0x800000561d1d8221 */ /* 0x100fe20000010000 */
[--C-:B------:R-:W-:Y:S01]  /*0e50*/  @!P0 FADD.FTZ R35, R35, -R86.reuse ;  /* 0x8000005623238221 */ /* 0x100fe20000010000 */
[--C-:B------:R-:W-:Y:S01]  /*0e60*/  @!P0 FADD.FTZ R37, R37, -R86.reuse ;  /* 0x8000005625258221 */ /* 0x100fe20000010000 */
[--C-:B------:R-:W-:Y:S01]  /*0e70*/  @!P0 FADD.FTZ R34, R41, -R86.reuse ;  /* 0x8000005629228221 */ /* 0x100fe20000010000 */
[----:B------:R-:W-:Y:S01]  /*0e80*/  SHF.R.U64 R113, R80, 0x10, R81 ;  /* 0x0000001050717819 */ /* 0x000fe20000001251 */
[----:B------:R-:W-:Y:S01]  /*0e90*/  @!P0 FADD.FTZ R86, R43, -R86 ;  /* 0x800000562b568221 */ /* 0x000fe20000010000 */
[----:B------:R-:W-:Y:S01]  /*0ea0*/  SHF.L.U32 R38, R30, 0x10, RZ ;  /* 0x000000101e267819 */ /* 0x000fe200000006ff */
[----:B------:R-:W-:Y:S01]  /*0eb0*/  @!P0 FMUL.FTZ R94, R84, R109 ;  /* 0x0000006d545e8220 */ /* 0x000fe20000410000 */
[----:B-1----:R-:W-:Y:S01]  /*0ec0*/  @P0 FMUL.FTZ R43, R36, R28 ;  /* 0x0000001c242b0220 */ /* 0x002fe20000410000 */
[----:B------:R-:W-:Y:S01]  /*0ed0*/  @P0 FMUL.FTZ R106, R32, R106 ;  /* 0x0000006a206a0220 */ /* 0x000fe20000410000 */
[C---:B------:R-:W-:Y:S01]  /*0ee0*/  @!P0 FMUL.FTZ R98, R84.reuse, R33 ;  /* 0x0000002154628220 */ /* 0x040fe20000410000 */
[C---:B------:R-:W-:Y:S01]  /*0ef0*/  @!P0 FMUL.FTZ R43, R84.reuse, R42 ;  /* 0x0000002a542b8220 */ /* 0x040fe20000410000 */
[----:B------:R-:W-:Y:S01]  /*0f00*/  SHF.L.U32 R31, R31, 0x10, RZ ;  /* 0x000000101f1f7819 */ /* 0x000fe200000006ff */
[C---:B------:R-:W-:Y:S01]  /*0f10*/  @!P0 FMUL.FTZ R90, R84.reuse, R111 ;  /* 0x0000006f545a8220 */ /* 0x040fe20000410000 */
[----:B------:R-:W-:Y:S01]  /*0f20*/  MOV R33, R76 ;  /* 0x0000004c00217202 */ /* 0x000fe20000000f00 */
[----:B------:R-:W-:Y:S01]  /*0f30*/  @!P0 FMUL.FTZ R92, R84, R29 ;  /* 0x0000001d545c8220 */ /* 0x000fe20000410000 */
[----:B------:R-:W-:Y:S01]  /*0f40*/  SHF.R.U64 R42, R76, 0x10, R77 ;  /* 0x000000104c2a7819 */ /* 0x000fe2000000124d */
[C---:B------:R-:W-:Y:S01]  /*0f50*/  FADD.FTZ R48, R38.reuse, R48 ;  /* 0x0000003026307221 */ /* 0x040fe20000010000 */
[----:B------:R-:W-:Y:S01]  /*0f60*/  SHF.R.U32.HI R32, RZ, 0x10, R81 ;  /* 0x00000010ff207819 */ /* 0x000fe20000011651 */
[----:B------:R-:W-:Y:S01]  /*0f70*/  FFMA.FTZ R59, R38, R94, R59 ;  /* 0x0000005e263b7223 */ /* 0x000fe2000001003b */
[----:B------:R-:W-:Y:S01]  /*0f80*/  SHF.L.U32 R113, R113, 0x10, RZ ;  /* 0x0000001071717819 */ /* 0x000fe200000006ff */
[----:B------:R-:W-:Y:S01]  /*0f90*/  FMUL.FTZ R38, R83, R38 ;  /* 0x0000002653267220 */ /* 0x000fe20000410000 */
[----:B------:R-:W-:Y:S01]  /*0fa0*/  MOV R76, R75 ;  /* 0x0000004b004c7202 */ /* 0x000fe20000000f00 */
[----:B------:R-:W-:Y:S01]  /*0fb0*/  @P0 FMUL.FTZ R41, R123, R104 ;  /* 0x000000687b290220 */ /* 0x000fe20000410000 */
[----:B------:R-:W-:Y:S01]  /*0fc0*/  MOV R36, R74 ;  /* 0x0000004a00247202 */ /* 0x000fe20000000f00 */
[C---:B------:R-:W-:Y:S01]  /*0fd0*/  FADD.FTZ R44, R31.reuse, R44 ;  /* 0x0000002c1f2c7221 */ /* 0x040fe20000010000 */
[----:B------:R-:W-:Y:S01]  /*0fe0*/  SHF.R.U64 R81, R78, 0x10, R79 ;  /* 0x000000104e517819 */ /* 0x000fe2000000124f */
[----:B------:R-:W-:Y:S01]  /*0ff0*/  FFMA.FTZ R45, R31, R90, R45 ;  /* 0x0000005a1f2d7223 */ /* 0x000fe2000001002d */
[----:B------:R-:W-:Y:S01]  /*1000*/  SHF.L.U32 R32, R32, 0x10, RZ ;  /* 0x0000001020207819 */ /* 0x000fe200000006ff */
[----:B------:R-:W-:Y:S01]  /*1010*/  FMUL.FTZ R111, R82, R31 ;  /* 0x0000001f526f7220 */ /* 0x000fe20000410000 */
[----:B------:R-:W-:Y:S01]  /*1020*/  SHF.L.U32 R42, R42, 0x10, RZ ;  /* 0x000000102a2a7819 */ /* 0x000fe200000006ff */
[----:B------:R-:W-:Y:S01]  /*1030*/  @!P0 FMUL.FTZ R40, R84, R86 ;  /* 0x0000005654288220 */ /* 0x000fe20000410000 */
[----:B------:R-:W-:Y:S01]  /*1040*/  SHF.R.U64 R104, R74, 0x10, R75 ;  /* 0x000000104a687819 */ /* 0x000fe2000000124b */
[C---:B------:R-:W-:Y:S01]  /*1050*/  FADD.FTZ R46, R113.reuse, R46 ;  /* 0x0000002e712e7221 */ /* 0x040fe20000010000 */
[----:B------:R-:W-:Y:S01]  /*1060*/  FFMA.FTZ R47, R113, R92, R47 ;  /* 0x0000005c712f7223 */ /* 0x000fe2000001002f */
[----:B------:R-:W-:Y:S01]  /*1070*/  SHF.L.U32 R31, R76, 0x10, RZ ;  /* 0x000000104c1f7819 */ /* 0x000fe200000006ff */
[----:B------:R-:W-:Y:S01]  /*1080*/  FMUL.FTZ R113, R56, R113 ;  /* 0x0000007138717220 */ /* 0x000fe20000410000 */
[----:B------:R-:W-:Y:S01]  /*1090*/  SHF.R.U32.HI R86, RZ, 0x10, R75 ;  /* 0x00000010ff567819 */ /* 0x000fe2000001164b */
[----:B------:R-:W-:Y:S01]  /*10a0*/  FADD.FTZ R74, RZ, R38 ;  /* 0x00000026ff4a7221 */ /* 0x000fe20000010000 */
[----:B------:R-:W-:Y:S01]  /*10b0*/  FFMA.FTZ R76, R38, R94, RZ ;  /* 0x0000005e264c7223 */ /* 0x000fe200000100ff */
[----:B------:R-:W-:Y:S01]  /*10c0*/  @!P0 FMUL.FTZ R106, R84, R34 ;  /* 0x00000022546a8220 */ /* 0x000fe20000410000 */
[----:B------:R-:W-:Y:S01]  /*10d0*/  SHF.L.U32 R75, R36, 0x10, RZ ;  /* 0x00000010244b7819 */ /* 0x000fe200000006ff */
[C---:B------:R-:W-:Y:S01]  /*10e0*/  FADD.FTZ R26, R32.reuse, R26 ;  /* 0x0000001a201a7221 */ /* 0x040fe20000010000 */
[----:B------:R-:W-:Y:S01]  /*10f0*/  MOV R34, R77 ;  /* 0x0000004d00227202 */ /* 0x000fe20000000f00 */
[----:B------:R-:W-:Y:S01]  /*1100*/  FFMA.FTZ R27, R32, R88, R27 ;  /* 0x00000058201b7223 */ /* 0x000fe2000001001b */
[----:B------:R-:W-:Y:S01]  /*1110*/  SHF.L.U32 R36, R81, 0x10, RZ ;  /* 0x0000001051247819 */ /* 0x000fe200000006ff */
[----:B------:R-:W-:Y:S01]  /*1120*/  FMUL.FTZ R109, R55, R32 ;  /* 0x00000020376d7220 */ /* 0x000fe20000410000 */
[C---:B------:R-:W-:Y:S01]  /*1130*/  FADD.FTZ R13, R42.reuse, R13 ;  /* 0x0000000d2a0d7221 */ /* 0x040fe20000010000 */
[----:B------:R-:W-:Y:S01]  /*1140*/  FFMA.FTZ R25, R42, R98, R25 ;  /* 0x000000622a197223 */ /* 0x000fe20000010019 */
[----:B------:R-:W-:Y:S01]  /*1150*/  FMUL.FTZ R81, R54, R42 ;  /* 0x0000002a36517220 */ /* 0x000fe20000410000 */
[----:B------:R-:W-:Y:S01]  /*1160*/  SHF.R.U32.HI R108, RZ, 0x10, R77 ;  /* 0x00000010ff6c7819 */ /* 0x000fe2000001164d */
[----:B------:R-:W-:Y:S01]  /*1170*/  FADD.FTZ R32, R74, R113 ;  /* 0x000000714a207221 */ /* 0x000fe20000010000 */
[----:B------:R-:W-:Y:S01]  /*1180*/  FFMA.FTZ R42, R113, R92, R76 ;  /* 0x0000005c712a7223 */ /* 0x000fe2000001004c */
[C---:B------:R-:W-:Y:S01]  /*1190*/  @!P0 FMUL.FTZ R96, R84.reuse, R35 ;  /* 0x0000002354608220 */ /* 0x040fe20000410000 */
[C---:B------:R-:W-:Y:S01]  /*11a0*/  @!P0 FMUL.FTZ R100, R84.reuse, R37 ;  /* 0x0000002554648220 */ /* 0x040fe20000410000 */
[----:B------:R-:W-:Y:S01]  /*11b0*/  MOV R77, R78 ;  /* 0x0000004e004d7202 */ /* 0x000fe20000000f00 */
[----:B------:R-:W-:Y:S01]  /*11c0*/  @!P0 FMUL.FTZ R103, R84, R115 ;  /* 0x0000007354678220 */ /* 0x000fe20000410000 */
[----:B------:R-:W-:-:S02]  /*11d0*/  SHF.R.U32.HI R78, RZ, 0x10, R79 ;  /* 0x00000010ff4e7819 */ /* 0x000fc4000001164f */
        /* <DEDUP_REMOVED lines=66> */
[----:B------:R-:W-:Y:S01]  /*1600*/  FMUL.FTZ R119, R49, R32 ;  /* 0x0000002031777220 */ /* 0x000fe20000410000 */
[----:B------:R-:W-:Y:S01]  /*1610*/  LOP3.LUT R30, R28, 0x7fffffc, RZ, 0xc0, !PT ;  /* 0x07fffffc1c1e7812 */ /* 0x000fe200078ec0ff */
[----:B------:R-:W-:Y:S01]  /*1620*/  FADD.FTZ R34, R29, R104 ;  /* 0x000000681d227221 */ /* 0x000fe20000010000 */
        /* <DEDUP_REMOVED lines=27> */
.L_x_4609:
[----:B------:R-:W3:Y:S01]  /*17e0*/  @!P2 S2R R36, SR_CgaCtaId ;  /* 0x000000000024a919 */ /* 0x000ee20000008800 */
[----:B------:R-:W-:Y:S01]  /*17f0*/  @!P2 MOV R35, 0x400 ;  /* 0x000004000023a802 */ /* 0x000fe20000000f00 */
[----:B--2---:R-:W-:Y:S01]  /*1800*/  FADD.FTZ R37, R31, R34 ;  /* 0x000000221f257221 */ /* 0x004fe20000010000 */
[----:B------:R-:W-:Y:S01]  /*1810*/  @!P2 LOP3.LUT R33, R28, 0x3, RZ, 0xc0, !PT ;  /* 0x000000031c21a812 */ /* 0x000fe200078ec0ff */
[----:B------:R-:W-:Y:S05]  /*1820*/  WARPSYNC.ALL ;  /* 0x0000000000007948 */ /* 0x000fea0003800000 */
[----:B------:R-:W-:Y:S02]  /*1830*/  @!P2 IADD3 R28, R30, R33, RZ ;  /* 0x000000211e1ca210 */ /* 0x000fe40007ffe0ff */
[----:B------:R-:W-:-:S02]  /*1840*/  IADD3 R61, R61, UR8, RZ ;  /* 0x000000083d3d7c10 */ /* 0x000fc4000fffe0ff */
[----:B---3--:R-:W-:Y:S01]  /*1850*/  @!P2 LEA R57, R36, R35, 0x18 ;  /* 0x000000232439a211 */ /* 0x008fe200078ec0ff */
[----:B-1----:R-:W-:-:S03]  /*1860*/  FADD.FTZ R36, R29, R32 ;  /* 0x000000201d247221 */ /* 0x002fc60000010000 */
[-C--:B------:R-:W-:Y:S02]  /*1870*/  @!P2 LEA R74, R28, R57.reuse, 0x3 ;  /* 0x000000391c4aa211 */ /* 0x080fe400078e18ff */
[----:B------:R-:W-:-:S03]  /*1880*/  LEA R75, R30, R57, 0x3 ;  /* 0x000000391e4b7211 */ /* 0x000fc600078e18ff */
[----:B------:R-:W-:Y:S01]  /*1890*/  @!P2 STS.64 [R74+0x2000], R36 ;  /* 0x002000244a00a388 */ /* 0x000fe20000000a00 */
[----:B------:R-:W-:Y:S01]  /*18a0*/  BAR.SYNC.DEFER_BLOCKING 0x0 ;  /* 0x0000000000007b1d */ /* 0x000fe20000010000 */
[----:B------:R-:W-:-:S05]  /*18b0*/  ISETP.GE.AND P2, PT, R61, UR9, PT ;  /* 0x000000093d007c0c */ /* 0x000fca000bf46270 */
[----:B0-----:R-:W0:Y:S04]  /*18c0*/  LDS.128 R28, [R75+0x2000] ;  /* 0x002000004b1c7984 */ /* 0x001e280000000c00 */
[----:B------:R1:W2:Y:S02]  /*18d0*/  LDS.128 R32, [R75+0x2010] ;  /* 0x002010004b207984 */ /* 0x0002a40000000c00 */
[----:B-1----:R-:W1:Y:S01]  /*18e0*/  LDC.64 R74, c[0x0][0x280] ;  /* 0x0000a000ff4a7b82 */ /* 0x002e620000000a00 */
[----:B0-----:R-:W-:Y:S01]  /*18f0*/  FADD.FTZ R121, RZ, R28 ;  /* 0x0000001cff797221 */ /* 0x001fe20000010000 */
[----:B------:R-:W-:-:S03]  /*1900*/  FADD.FTZ R28, RZ, R29 ;  /* 0x0000001dff1c7221 */ /* 0x000fc60000010000 */
[----:B------:R-:W-:Y:S01]  /*1910*/  FADD.FTZ R121, R30, R121 ;  /* 0x000000791e797221 */ /* 0x000fe20000010000 */
[----:B------:R-:W-:-:S03]  /*1920*/  FADD.FTZ R28, R31, R28 ;  /* 0x0000001c1f1c7221 */ /* 0x000fc60000010000 */
[----:B--2---:R-:W-:Y:S01]  /*1930*/  FADD.FTZ R121, R121, R32 ;  /* 0x0000002079797221 */ /* 0x004fe20000010000 */
[----:B------:R-:W-:-:S03]  /*1940*/  FADD.FTZ R28, R28, R33 ;  /* 0x000000211c1c7221 */ /* 0x000fc60000010000 */
[----:B------:R-:W-:Y:S01]  /*1950*/  FADD.FTZ R34, R34, R121 ;  /* 0x0000007922227221 */ /* 0x000fe20000010000 */
[----:B------:R-:W-:-:S03]  /*1960*/  FADD.FTZ R28, R35, R28 ;  /* 0x0000001c231c7221 */ /* 0x000fc60000010000 */
[----:B------:R-:W-:Y:S01]  /*1970*/  FMUL.FTZ R29, R34, 0.00048828125 ;  /* 0x3a000000221d7820 */ /* 0x000fe20000410000 */
[----:B------:R-:W-:-:S04]  /*1980*/  FMUL.FTZ R28, R28, 0.00048828125 ;  /* 0x3a0000001c1c7820 */ /* 0x000fc80000410000 */
        /* <DEDUP_REMOVED lines=22> */
[----:B------:R-:W-:Y:S01]  /*1af0*/  LOP3.LUT R79, R105, 0x80, RZ, 0xfc, !PT ;  /* 0x00000080694f7812 */ /* 0x000fe200078efcff */
[----:B------:R-:W-:Y:S01]  /*1b00*/  FADD.FTZ R37, R78, -R37 ;  /* 0x800000254e257221 */ /* 0x000fe20000010000 */
[----:B------:R-:W-:Y:S01]  /*1b10*/  FADD.FTZ R39, R81, -R98 ;  /* 0x8000006251277221 */ /* 0x000fe20000010000 */
[----:B------:R-:W-:Y:S01]  /*1b20*/  FADD.FTZ R103, R76, -R103 ;  /* 0x800000674c677221 */ /* 0x000fe20000010000 */
[----:B------:R-:W-:Y:S01]  /*1b30*/  LOP3.LUT R77, R105, 0x100, RZ, 0xfc, !PT ;  /* 0x00000100694d7812 */ /* 0x000fe200078efcff */
        /* <DEDUP_REMOVED lines=56> */
.L_x_4596:
        /* <DEDUP_REMOVED lines=25> */
[----:B------:R-:W-:Y:S01]  /*2050*/  STG.E.128 desc[UR6][R48.64], R12 ;  /* 0x0000000c30007986 */ /* 0x000fe2000c101d06 */
[----:B------:R-:W-:Y:S05]  /*2060*/  EXIT ;  /* 0x000000000000794d */ /* 0x000fea0003800000 */
.L_x_4597:
[----:B------:R-:W-:Y:S01]  /*2070*/  HFMA2.MMA R110, -RZ, RZ, 0, 9.5367431640625e-07 ;  /* 0x00000010ff6e7435 */ /* 0x000fe200000001ff */
[----:B------:R-:W-:Y:S02]  /*2080*/  MOV R108, R29 ;  /* 0x0000001d006c7202 */ /* 0x000fe40000000f00 */
[----:B------:R-:W-:Y:S02]  /*2090*/  MOV R121, 0x1f ;  /* 0x0000001f00797802 */ /* 0x000fe40000000f00 */
[----:B------:R-:W-:-:S07]  /*20a0*/  MOV R37, 0xffffffff ;  /* 0xffffffff00257802 */ /* 0x000fce0000000f00 */
[----:B------:R-:W-:Y:S05]  /*20b0*/  WARPSYNC.COLLECTIVE R37, `(.L_x_4599) ;  /* 0x0000000025087348 */ /* 0x000fea0003c00000 */
[----:B------:R0:W1:Y:S02]  /*20c0*/  SHFL.DOWN P3, R75, R108, R110, R121 ;  /* 0x0800006e6c4b7389 */ /* 0x0000640000060079 */
[----:B01----:R-:W-:Y:S01]  /*20d0*/  ENDCOLLECTIVE ;  /* 0x000000000000791b */ /* 0x003fe20003800000 */
.L_x_4599:
[----:B------:R-:W-:Y:S02]  /*20e0*/  MOV R108, R31 ;  /* 0x0000001f006c7202 */ /* 0x000fe40000000f00 */
[----:B------:R-:W-:-:S07]  /*20f0*/  MOV R32, R75 ;  /* 0x0000004b00207202 */ /* 0x000fce0000000f00 */
[----:B------:R-:W-:Y:S05]  /*2100*/  WARPSYNC.COLLECTIVE R37, `(.L_x_4600) ;  /* 0x0000000025087348 */ /* 0x000fea0003c00000 */
[----:B------:R0:W1:Y:S02]  /*2110*/  SHFL.DOWN P3, R75, R108, R110, R121 ;  /* 0x0800006e6c4b7389 */ /* 0x0000640000060079 */
[----:B01----:R-:W-:Y:S01]  /*2120*/  ENDCOLLECTIVE ;  /* 0x000000000000791b */ /* 0x003fe20003800000 */
.L_x_4600:
[----:B------:R-:W-:Y:S01]  /*2130*/  FADD.FTZ R32, R29, R32 ;  /* 0x000000201d207221 */ /* 0x000fe20000010000 */
[----:B------:R-:W-:-:S04]  /*2140*/  HFMA2.MMA R110, -RZ, RZ, 0, 4.76837158203125e-07 ;  /* 0x00000008ff6e7435 */ /* 0x000fc800000001ff */
[----:B------:R-:W-:Y:S02]  /*2150*/  MOV R108, R32 ;  /* 0x00000020006c7202 */ /* 0x000fe40000000f00 */
[----:B------:R-:W-:-:S07]  /*2160*/  MOV R34, R75 ;  /* 0x0000004b00227202 */ /* 0x000fce0000000f00 */
[----:B------:R-:W-:Y:S05]  /*2170*/  WARPSYNC.COLLECTIVE R37, `(.L_x_4601) ;  /* 0x0000000025087348 */ /* 0x000fea0003c00000 */
[----:B------:R0:W1:Y:S02]  /*2180*/  SHFL.DOWN P3, R75, R108, R110, R121 ;  /* 0x0800006e6c4b7389 */ /* 0x0000640000060079 */
[----:B01----:R-:W-:Y:S01]  /*2190*/  ENDCOLLECTIVE ;  /* 0x000000000000791b */ /* 0x003fe20003800000 */
.L_x_4601:
[----:B------:R-:W-:-:S05]  /*21a0*/  FADD.FTZ R34, R31, R34 ;  /* 0x000000221f227221 */ /* 0x000fca0000010000 */
[----:B------:R-:W-:Y:S02]  /*21b0*/  MOV R108, R34 ;  /* 0x00000022006c7202 */ /* 0x000fe40000000f00 */
[----:B------:R-:W-:-:S07]  /*21c0*/  MOV R33, R75 ;  /* 0x0000004b00217202 */ /* 0x000fce0000000f00 */
[----:B------:R-:W-:Y:S05]  /*21d0*/  WARPSYNC.COLLECTIVE R37, `(.L_x_4602) ;  /* 0x0000000025087348 */ /* 0x000fea0003c00000 */
[----:B------:R0:W1:Y:S02]  /*21e0*/  SHFL.DOWN P3, R75, R108, R110, R121 ;  /* 0x0800006e6c4b7389 */ /* 0x0000640000060079 */
[----:B01----:R-:W-:Y:S01]  /*21f0*/  ENDCOLLECTIVE ;  /* 0x000000000000791b */ /* 0x003fe20003800000 */
.L_x_4602:
[----:B------:R-:W-:Y:S01]  /*2200*/  FADD.FTZ R33, R32, R33 ;  /* 0x0000002120217221 */ /* 0x000fe20000010000 */
[----:B------:R-:W-:-:S04]  /*2210*/  HFMA2.MMA R110, -RZ, RZ, 0, 2.384185791015625e-07 ;  /* 0x00000004ff6e7435 */ /* 0x000fc800000001ff */
[----:B------:R-:W-:Y:S02]  /*2220*/  MOV R108, R33 ;  /* 0x00000021006c7202 */ /* 0x000fe40000000f00 */
[----:B------:R-:W-:-:S07]  /*2230*/  MOV R35, R75 ;  /* 0x0000004b00237202 */ /* 0x000fce0000000f00 */
[----:B------:R-:W-:Y:S05]  /*2240*/  WARPSYNC.COLLECTIVE R37, `(.L_x_4603) ;  /* 0x0000000025087348 */ /* 0x000fea0003c00000 */
[----:B------:R0:W1:Y:S02]  /*2250*/  SHFL.DOWN P3, R75, R108, R110, R121 ;  /* 0x0800006e6c4b7389 */ /* 0x0000640000060079 */
[----:B01----:R-:W-:Y:S01]  /*2260*/  ENDCOLLECTIVE ;  /* 0x000000000000791b */ /* 0x003fe20003800000 */
.L_x_4603:
[----:B------:R-:W-:-:S05]  /*2270*/  FADD.FTZ R35, R34, R35 ;  /* 0x0000002322237221 */ /* 0x000fca0000010000 */
[----:B------:R-:W-:Y:S02]  /*2280*/  MOV R108, R35 ;  /* 0x00000023006c7202 */ /* 0x000fe40000000f00 */
[----:B------:R-:W-:-:S07]  /*2290*/  MOV R36, R75 ;  /* 0x0000004b00247202 */ /* 0x000fce0000000f00 */
[----:B------:R-:W-:Y:S05]  /*22a0*/  WARPSYNC.COLLECTIVE R37, `(.L_x_4604) ;  /* 0x0000000025087348 */ /* 0x000fea0003c00000 */
[----:B------:R0:W1:Y:S02]  /*22b0*/  SHFL.DOWN P3, R75, R108, R110, R121 ;  /* 0x0800006e6c4b7389 */ /* 0x0000640000060079 */
[----:B01----:R-:W-:Y:S01]  /*22c0*/  ENDCOLLECTIVE ;  /* 0x000000000000791b */ /* 0x003fe20003800000 */
.L_x_4604:
[----:B------:R-:W-:Y:S01]  /*22d0*/  FADD.FTZ R36, R33, R36 ;  /* 0x0000002421247221 */ /* 0x000fe20000010000 */
[----:B------:R-:W-:-:S04]  /*22e0*/  HFMA2.MMA R110, -RZ, RZ, 0, 1.1920928955078125e-07 ;  /* 0x00000002ff6e7435 */ /* 0x000fc800000001ff */
[----:B------:R-:W-:Y:S02]  /*22f0*/  MOV R108, R36 ;  /* 0x00000024006c7202 */ /* 0x000fe40000000f00 */
[----:B------:R-:W-:-:S07]  /*2300*/  MOV R74, R75 ;  /* 0x0000004b004a7202 */ /* 0x000fce0000000f00 */
[----:B------:R-:W-:Y:S05]  /*2310*/  WARPSYNC.COLLECTIVE R37, `(.L_x_4605) ;  /* 0x0000000025087348 */ /* 0x000fea0003c00000 */
[----:B------:R0:W1:Y:S02]  /*2320*/  SHFL.DOWN P3, R75, R108, R110, R121 ;  /* 0x0800006e6c4b7389 */ /* 0x0000640000060079 */
[----:B01----:R-:W-:Y:S01]  /*2330*/  ENDCOLLECTIVE ;  /* 0x000000000000791b */ /* 0x003fe20003800000 */
.L_x_4605:
[----:B------:R-:W-:-:S05]  /*2340*/  FADD.FTZ R74, R35, R74 ;  /* 0x0000004a234a7221 */ /* 0x000fca0000010000 */
[----:B------:R-:W-:Y:S02]  /*2350*/  MOV R108, R74 ;  /* 0x0000004a006c7202 */ /* 0x000fe40000000f00 */
[----:B------:R-:W-:-:S07]  /*2360*/  MOV R29, R75 ;  /* 0x0000004b001d7202 */ /* 0x000fce0000000f00 */
[----:B------:R-:W-:Y:S05]  /*2370*/  WARPSYNC.COLLECTIVE R37, `(.L_x_4606) ;  /* 0x0000000025087348 */ /* 0x000fea0003c00000 */
[----:B------:R0:W1:Y:S02]  /*2380*/  SHFL.DOWN P3, R75, R108, R110, R121 ;  /* 0x0800006e6c4b7389 */ /* 0x0000640000060079 */
[----:B01----:R-:W-:Y:S01]  /*2390*/  ENDCOLLECTIVE ;  /* 0x000000000000791b */ /* 0x003fe20003800000 */
.L_x_4606:
[----:B------:R-:W-:Y:S01]  /*23a0*/  FADD.FTZ R29, R36, R29 ;  /* 0x0000001d241d7221 */ /* 0x000fe20000010000 */
[----:B------:R-:W-:-:S04]  /*23b0*/  HFMA2.MMA R110, -RZ, RZ, 0, 5.9604644775390625e-08 ;  /* 0x00000001ff6e7435 */ /* 0x000fc800000001ff */
[----:B------:R-:W-:Y:S02]  /*23c0*/  MOV R108, R29 ;  /* 0x0000001d006c7202 */ /* 0x000fe40000000f00 */
[----:B------:R-:W-:-:S07]  /*23d0*/  MOV R31, R75 ;  /* 0x0000004b001f7202 */ /* 0x000fce0000000f00 */
[----:B------:R-:W-:Y:S05]  /*23e0*/  WARPSYNC.COLLECTIVE R37, `(.L_x_4607) ;  /* 0x0000000025087348 */ /* 0x000fea0003c00000 */
[----:B------:R0:W1:Y:S02]  /*23f0*/  SHFL.DOWN P3, R75, R108, R110, R121 ;  /* 0x0800006e6c4b7389 */ /* 0x0000640000060079 */
[----:B01----:R-:W-:Y:S01]  /*2400*/  ENDCOLLECTIVE ;  /* 0x000000000000791b */ /* 0x003fe20003800000 */
.L_x_4607:
[----:B------:R-:W-:-:S05]  /*2410*/  FADD.FTZ R31, R74, R31 ;  /* 0x0000001f4a1f7221 */ /* 0x000fca0000010000 */
[----:B------:R-:W-:Y:S02]  /*2420*/  MOV R108, R31 ;  /* 0x0000001f006c7202 */ /* 0x000fe40000000f00 */
[----:B------:R-:W-:-:S07]  /*2430*/  MOV R32, R75 ;  /* 0x0000004b00207202 */ /* 0x000fce0000000f00 */
[----:B------:R-:W-:Y:S05]  /*2440*/  WARPSYNC.COLLECTIVE R37, `(.L_x_4608) ;  /* 0x0000000025087348 */ /* 0x000fea0003c00000 */
[----:B------:R0:W1:Y:S02]  /*2450*/  SHFL.DOWN P3, R75, R108, R110, R121 ;  /* 0x0800006e6c4b7389 */ /* 0x0000640000060079 */
[----:B01----:R-:W-:Y:S01]  /*2460*/  ENDCOLLECTIVE ;  /* 0x000000000000791b */ /* 0x003fe20003800000 */
.L_x_4608:
[----:B------:R-:W-:Y:S01]  /*2470*/  MOV R34, R75 ;  /* 0x0000004b00227202 */ /* 0x000fe20000000f00 */
[----:B------:R-:W-:Y:S06]  /*2480*/  BRA `(.L_x_4609) ;  /* 0xfffffff000d47947 */ /* 0x000fec000383ffff */
.L_x_4610:
        /* <DEDUP_REMOVED lines=15> */
.L_x_5595:


//--------------------- .text._ZN10layer_norm22ln_bwd_finalize_kernelINS_22Kernel_traits_finalizeILj2048E13__nv_bfloat16S2_S2_fjLj1024ELj4ENS_18Kernel_traits_baseILj2048ES2_S2_S2_fjLj1024EEEEEEEvNS_9BwdParamsE --------------------------
	.section	.text._ZN10layer_norm22ln_bwd_finalize_kernelINS_22Kernel_traits_finalizeILj2048E13__nv_bfloat16S2_S2_fjLj1024ELj4ENS_18Kernel_traits_baseILj2048ES2_S2_S2_fjLj1024EEEEEEEvNS_9BwdParamsE,"ax",@progbits
	.align	128
        .global         _ZN10layer_norm22ln_bwd_finalize_kernelINS_22Kernel_traits_finalizeILj2048E13__nv_bfloat16S2_S2_fjLj1024ELj4ENS_18Kernel_traits_baseILj2048ES2_S2_S2_fjLj1024EEEEEEEvNS_9BwdParamsE
        .type           _ZN10layer_norm22ln_bwd_finalize_kernelINS_22Kernel_traits_finalizeILj2048E13__nv_bfloat16S2_S2_fjLj1024ELj4ENS_18Kernel_traits_baseILj2048ES2_S2_S2_fjLj1024EEEEEEEvNS_9BwdParamsE,@function
        .size           _ZN10layer_norm22ln_bwd_finalize_kernelINS_22Kernel_traits_finalizeILj2048E13__nv_bfloat16S2_S2_fjLj1024ELj4ENS_18Kernel_traits_baseILj2048ES2_S2_S2_fjLj1024EEEEEEEvNS_9BwdParamsE,(.L_x_5596 - _ZN10layer_norm22ln_bwd_finalize_kernelINS_22Kernel_traits_finalizeILj2048E13__nv_bfloat16S2_S2_fjLj1024ELj4ENS_18Kernel_traits_baseILj2048ES2_S2_S2_fjLj1024EEEEEEEvNS_9BwdParamsE)
        .other          _ZN10layer_norm22ln_bwd_finalize_kernelINS_22Kernel_traits_finalizeILj2048E13__nv_bfloat16S2_S2_fjLj1024ELj4ENS_18Kernel_traits_baseILj2048ES2_S2_S2_fjLj1024EEEEEEEvNS_9BwdParamsE,@"STO_CUDA_ENTRY STV_DEFAULT"
_ZN10layer_norm22ln_bwd_finalize_kernelINS_22Kernel_traits_finalizeILj2048E13__nv_bfloat16S2_S2_fjLj1024ELj4ENS_18Kernel_traits_baseILj2048ES2_S2_S2_fjLj1024EEEEEEEvNS_9BwdParamsE:
.text._ZN10layer_norm22ln_bwd_finalize_kernelINS_22Kernel_traits_finalizeILj2048E13__nv_bfloat16S2_S2_fjLj1024ELj4ENS_18Kernel_traits_baseILj2048ES2_S2_S2_fjLj1024EEEEEEEvNS_9BwdParamsE:
        /* <DEDUP_REMOVED lines=25> */
.L_x_4622:
        /* <DEDUP_REMOVED lines=28> */
.L_x_4615:
        /* <DEDUP_REMOVED lines=33> */
.L_x_4614:
[----:B------:R-:W-:Y:S05]  /*0560*/  BSYNC B1 ;  /* 0x0000000000017941 */ /* 0x000fea0003800000 */
.L_x_4613:
        /* <DEDUP_REMOVED lines=23> */
.L_x_4617:
[----:B------:R-:W-:Y:S05]  /*06e0*/  BSYNC B1 ;  /* 0x0000000000017941 */ /* 0x000fea0003800000 */
.L_x_4616:
        /* <DEDUP_REMOVED lines=11> */
.L_x_4612:
[----:B------:R-:W-:Y:S05]  /*07a0*/  BSYNC B0 ;  /* 0x0000000000007941 */ /* 0x000fea0003800000 */
.L_x_4611:
        /* <DEDUP_REMOVED lines=29> */
.L_x_4633:
[----:B------:R-:W-:Y:S01]  /*0980*/  @!P1 SHF.R.U32.HI R12, RZ, 0x3, R0 ;  /* 0x00000003ff0c9819 */ /* 0x000fe20000011600 */
[----:B---3--:R-:W-:Y:S01]  /*0990*/  FADD.FTZ R14, R9, R14 ;  /* 0x0000000e090e7221 */ /* 0x008fe20000010000 */
[----:B--2---:R-:W-:Y:S02]  /*09a0*/  FADD.FTZ R11, R10, R11 ;  /* 0x0000000b0a0b7221 */ /* 0x004fe40000010000 */
[----:B------:R-:W-:-:S05]  /*09b0*/  @!P1 LOP3.LUT R12, R12, 0x1ffffffc, RZ, 0xc0, !PT ;  /* 0x1ffffffc0c0c9812 */ /* 0x000fca00078ec0ff */
[----:B------:R2:W-:Y:S04]  /*09c0*/  @!P1 STS [R12+UR4+0x2000], R14 ;  /* 0x0020000e0c009988 */ /* 0x0005e80008000804 */
[----:B------:R2:W-:Y:S02]  /*09d0*/  @!P1 STS [R12+UR4+0x2080], R11 ;  /* 0x0020800b0c009988 */ /* 0x0005e40008000804 */
.L_x_4618:
        /* <DEDUP_REMOVED lines=14> */
.L_x_4621:
[----:B------:R-:W-:Y:S05]  /*0ac0*/  BSYNC B0 ;  /* 0x0000000000007941 */ /* 0x000fea0003800000 */
.L_x_4620:
[C---:B------:R-:W-:Y:S02]  /*0ad0*/  ISETP.GT.U32.AND P1, PT, R3.reuse, -0x801, PT ;  /* 0xfffff7ff0300780c */ /* 0x040fe40003f24070 */
[----:B------:R-:W-:Y:S02]  /*0ae0*/  IADD3 R3, R3, 0x800, RZ ;  /* 0x0000080003037810 */ /* 0x000fe40007ffe0ff */
[----:B------:R-:W-:-:S09]  /*0af0*/  IADD3 R5, R5, 0x400, RZ ;  /* 0x0000040005057810 */ /* 0x000fd20007ffe0ff */
[----:B------:R-:W-:Y:S05]  /*0b00*/  @P1 BRA `(.L_x_4622) ;  /* 0xfffffff400a01947 */ /* 0x000fea000383ffff */
[----:B------:R-:W-:Y:S05]  /*0b10*/  EXIT ;  /* 0x000000000000794d */ /* 0x000fea0003800000 */
.L_x_4619:
[----:B------:R-:W-:Y:S01]  /*0b20*/  HFMA2.MMA R19, -RZ, RZ, 0, 5.9604644775390625e-08 ;  /* 0x00000001ff137435 */ /* 0x000fe200000001ff */
[----:B---3--:R-:W-:Y:S01]  /*0b30*/  IMAD.MOV.U32 R20, RZ, RZ, R10 ;  /* 0x000000ffff147224 */ /* 0x008fe200078e000a */
[----:B------:R-:W-:Y:S01]  /*0b40*/  MOV R22, 0x1f ;  /* 0x0000001f00167802 */ /* 0x000fe20000000f00 */
[----:B------:R-:W-:-:S08]  /*0b50*/  IMAD.MOV.U32 R17, RZ, RZ, -0x1 ;  /* 0xffffffffff117424 */ /* 0x000fd000078e00ff */
[----:B012---:R-:W-:Y:S05]  /*0b60*/  WARPSYNC.COLLECTIVE R17, `(.L_x_4623) ;  /* 0x0000000011087348 */ /* 0x007fea0003c00000 */
[----:B------:R3:W4:Y:S02]  /*0b70*/  SHFL.BFLY P2, R18, R20, R19, R22 ;  /* 0x0c00001314127389 */ /* 0x0007240000040016 */
[----:B01234-:R-:W-:Y:S01]  /*0b80*/  ENDCOLLECTIVE ;  /* 0x000000000000791b */ /* 0x01ffe20003800000 */
.L_x_4623:
[----:B------:R-:W-:Y:S01]  /*0b90*/  IMAD.MOV.U32 R19, RZ, RZ, 0x2 ;  /* 0x00000002ff137424 */ /* 0x000fe200078e00ff */
[----:B------:R-:W-:-:S05]  /*0ba0*/  MOV R11, R18 ;  /* 0x00000012000b7202 */ /* 0x000fca0000000f00 */
[----:B------:R-:W-:-:S05]  /*0bb0*/  FADD.FTZ R11, R10, R11 ;  /* 0x0000000b0a0b7221 */ /* 0x000fca0000010000 */
[----:B------:R-:W-:-:S07]  /*0bc0*/  MOV R20, R11 ;  /* 0x0000000b00147202 */ /* 0x000fce0000000f00 */
[----:B------:R-:W-:Y:S05]  /*0bd0*/  WARPSYNC.COLLECTIVE R17, `(.L_x_4624) ;  /* 0x0000000011087348 */ /* 0x000fea0003c00000 */
[----:B------:R0:W1:Y:S02]  /*0be0*/  SHFL.BFLY P2, R18, R20, R19, R22 ;  /* 0x0c00001314127389 */ /* 0x0000640000040016 */
[----:B01----:R-:W-:Y:S01]  /*0bf0*/  ENDCOLLECTIVE ;  /* 0x000000000000791b */ /* 0x003fe20003800000 */
.L_x_4624:
[----:B------:R-:W-:Y:S01]  /*0c00*/  IMAD.MOV.U32 R19, RZ, RZ, 0x4 ;  /* 0x00000004ff137424 */ /* 0x000fe200078e00ff */
[----:B------:R-:W-:-:S05]  /*0c10*/  MOV R12, R18 ;  /* 0x00000012000c7202 */ /* 0x000fca0000000f00 */
[----:B------:R-:W-:-:S05]  /*0c20*/  FADD.FTZ R12, R11, R12 ;  /* 0x0000000c0b0c7221 */ /* 0x000fca0000010000 */
[----:B------:R-:W-:-:S07]  /*0c30*/  MOV R20, R12 ;  /* 0x0000000c00147202 */ /* 0x000fce0000000f00 */
[----:B------:R-:W-:Y:S05]  /*0c40*/  WARPSYNC.COLLECTIVE R17, `(.L_x_4625) ;  /* 0x0000000011087348 */ /* 0x000fea0003c00000 */
[----:B------:R0:W1:Y:S02]  /*0c50*/  SHFL.BFLY P2, R18, R20, R19, R22 ;  /* 0x0c00001314127389 */ /* 0x0000640000040016 */
[----:B01----:R-:W-:Y:S01]  /*0c60*/  ENDCOLLECTIVE ;  /* 0x000000000000791b */ /* 0x003fe20003800000 */
.L_x_4625:
[----:B------:R-:W-:Y:S01]  /*0c70*/  IMAD.MOV.U32 R19, RZ, RZ, 0x8 ;  /* 0x00000008ff137424 */ /* 0x000fe200078e00ff */
[----:B------:R-:W-:-:S05]  /*0c80*/  MOV R13, R18 ;  /* 0x00000012000d7202 */ /* 0x000fca0000000f00 */
[----:B------:R-:W-:-:S05]  /*0c90*/  FADD.FTZ R13, R12, R13 ;  /* 0x0000000d0c0d7221 */ /* 0x000fca0000010000 */
[----:B------:R-:W-:-:S07]  /*0ca0*/  MOV R20, R13 ;  /* 0x0000000d00147202 */ /* 0x000fce0000000f00 */
[----:B------:R-:W-:Y:S05]  /*0cb0*/  WARPSYNC.COLLECTIVE R17, `(.L_x_4626) ;  /* 0x0000000011087348 */ /* 0x000fea0003c00000 */
[----:B------:R0:W1:Y:S02]  /*0cc0*/  SHFL.BFLY P2, R18, R20, R19, R22 ;  /* 0x0c00001314127389 */ /* 0x0000640000040016 */
[----:B01----:R-:W-:Y:S01]  /*0cd0*/  ENDCOLLECTIVE ;  /* 0x000000000000791b */ /* 0x003fe20003800000 */
.L_x_4626:
[----:B------:R-:W-:Y:S01]  /*0ce0*/  IMAD.MOV.U32 R19, RZ, RZ, 0x10 ;  /* 0x00000010ff137424 */ /* 0x000fe200078e00ff */
[----:B------:R-:W-:-:S05]  /*0cf0*/  MOV R10, R18 ;  /* 0x00000012000a7202 */ /* 0x000fca0000000f00 */
[----:B------:R-:W-:-:S05]  /*0d00*/  FADD.FTZ R10, R13, R10 ;  /* 0x0000000a0d0a7221 */ /* 0x000fca0000010000 */
[----:B------:R-:W-:-:S07]  /*0d10*/  MOV R20, R10 ;  /* 0x0000000a00147202 */ /* 0x000fce0000000f00 */
[----:B------:R-:W-:Y:S05]  /*0d20*/  WARPSYNC.COLLECTIVE R17, `(.L_x_4627) ;  /* 0x0000000011087348 */ /* 0x000fea0003c00000 */
[----:B------:R0:W1:Y:S02]  /*0d30*/  SHFL.BFLY P2, R18, R20, R19, R22 ;  /* 0x0c00001314127389 */ /* 0x0000640000040016 */
[----:B01----:R-:W-:Y:S01]  /*0d40*/  ENDCOLLECTIVE ;  /* 0x000000000000791b */ /* 0x003fe20003800000 */
.L_x_4627:
[----:B------:R-:W-:Y:S01]  /*0d50*/  MOV R20, R9 ;  /* 0x0000000900147202 */ /* 0x000fe20000000f00 */
[----:B------:R-:W-:Y:S01]  /*0d60*/  IMAD.MOV.U32 R19, RZ, RZ, 0x1 ;  /* 0x00000001ff137424 */ /* 0x000fe200078e00ff */
[----:B------:R-:W-:-:S07]  /*0d70*/  MOV R11, R18 ;  /* 0x00000012000b7202 */ /* 0x000fce0000000f00 */
[----:B------:R-:W-:Y:S05]  /*0d80*/  WARPSYNC.COLLECTIVE R17, `(.L_x_4628) ;  /* 0x0000000011087348 */ /* 0x000fea0003c00000 */
[----:B------:R0:W1:Y:S02]  /*0d90*/  SHFL.BFLY P2, R18, R20, R19, R22 ;  /* 0x0c00001314127389 */ /* 0x0000640000040016 */
[----:B01----:R-:W-:Y:S01]  /*0da0*/  ENDCOLLECTIVE ;  /* 0x000000000000791b */ /* 0x003fe20003800000 */
.L_x_4628:
[----:B------:R-:W-:Y:S01]  /*0db0*/  IMAD.MOV.U32 R19, RZ, RZ, 0x2 ;  /* 0x00000002ff137424 */ /* 0x000fe200078e00ff */
[----:B------:R-:W-:-:S05]  /*0dc0*/  MOV R12, R18 ;  /* 0x00000012000c7202 */ /* 0x000fca0000000f00 */
[----:B------:R-:W-:-:S05]  /*0dd0*/  FADD.FTZ R14, R9, R12 ;  /* 0x0000000c090e7221 */ /* 0x000fca0000010000 */
[----:B------:R-:W-:-:S07]  /*0de0*/  MOV R20, R14 ;  /* 0x0000000e00147202 */ /* 0x000fce0000000f00 */
[----:B------:R-:W-:Y:S05]  /*0df0*/  WARPSYNC.COLLECTIVE R17, `(.L_x_4629) ;  /* 0x0000000011087348 */ /* 0x000fea0003c00000 */
[----:B------:R0:W1:Y:S02]  /*0e00*/  SHFL.BFLY P2, R18, R20, R19, R22 ;  /* 0x0c00001314127389 */ /* 0x0000640000040016 */
[----:B01----:R-:W-:Y:S01]  /*0e10*/  ENDCOLLECTIVE ;  /* 0x000000000000791b */ /* 0x003fe20003800000 */
.L_x_4629:
[----:B------:R-:W-:Y:S01]  /*0e20*/  IMAD.MOV.U32 R19, RZ, RZ, 0x4 ;  /* 0x00000004ff137424 */ /* 0x000fe200078e00ff */
[----:B------:R-:W-:-:S05]  /*0e30*/  MOV R13, R18 ;  /* 0x00000012000d7202 */ /* 0x000fca0000000f00 */
[----:B------:R-:W-:-:S05]  /*0e40*/  FADD.FTZ R15, R14, R13 ;  /* 0x0000000d0e0f7221 */ /* 0x000fca0000010000 */
[----:B------:R-:W-:-:S07]  /*0e50*/  MOV R20, R15 ;  /* 0x0000000f00147202 */ /* 0x000fce0000000f00 */
[----:B------:R-:W-:Y:S05]  /*0e60*/  WARPSYNC.COLLECTIVE R17, `(.L_x_4630) ;  /* 0x0000000011087348 */ /* 0x000fea0003c00000 */
[----:B------:R0:W1:Y:S02]  /*0e70*/  SHFL.BFLY P2, R18, R20, R19, R22 ;  /* 0x0c00001314127389 */ /* 0x0000640000040016 */
[----:B01----:R-:W-:Y:S01]  /*0e80*/  ENDCOLLECTIVE ;  /* 0x000000000000791b */ /* 0x003fe20003800000 */
.L_x_4630:
[----:B------:R-:W-:Y:S01]  /*0e90*/  HFMA2.MMA R19, -RZ, RZ, 0, 4.76837158203125e-07 ;  /* 0x00000008ff137435 */ /* 0x000fe200000001ff */
[----:B------:R-:W-:-:S05]  /*0ea0*/  MOV R16, R18 ;  /* 0x0000001200107202 */ /* 0x000fca0000000f00 */
[----:B------:R-:W-:-:S05]  /*0eb0*/  FADD.FTZ R16, R15, R16 ;  /* 0x000000100f107221 */ /* 0x000fca0000010000 */
[----:B------:R-:W-:-:S07]  /*0ec0*/  MOV R20, R16 ;  /* 0x0000001000147202 */ /* 0x000fce0000000f00 */
[----:B------:R-:W-:Y:S05]  /*0ed0*/  WARPSYNC.COLLECTIVE R17, `(.L_x_4631) ;  /* 0x0000000011087348 */ /* 0x000fea0003c00000 */
[----:B------:R0:W1:Y:S02]  /*0ee0*/  SHFL.BFLY P2, R18, R20, R19, R22 ;  /* 0x0c00001314127389 */ /* 0x0000640000040016 */
[----:B01----:R-:W-:Y:S01]  /*0ef0*/  ENDCOLLECTIVE ;  /* 0x000000000000791b */ /* 0x003fe20003800000 */
.L_x_4631:
[----:B------:R-:W-:Y:S01]  /*0f00*/  HFMA2.MMA R19, -RZ, RZ, 0, 9.5367431640625e-07 ;  /* 0x00000010ff137435 */ /* 0x000fe200000001ff */
[----:B------:R-:W-:-:S04]  /*0f10*/  IMAD.MOV.U32 R9, RZ, RZ, R18 ;  /* 0x000000ffff097224 */ /* 0x000fc800078e0012 */
[----:B------:R-:W-:-:S05]  /*0f20*/  FADD.FTZ R9, R16, R9 ;  /* 0x0000000910097221 */ /* 0x000fca0000010000 */
[----:B------:R-:W-:-:S07]  /*0f30*/  MOV R20, R9 ;  /* 0x0000000900147202 */ /* 0x000fce0000000f00 */
[----:B------:R-:W-:Y:S05]  /*0f40*/  WARPSYNC.COLLECTIVE R17, `(.L_x_4632) ;  /* 0x0000000011087348 */ /* 0x000fea0003c00000 */
[----:B------:R0:W1:Y:S02]  /*0f50*/  SHFL.BFLY P2, R18, R20, R19, R22 ;  /* 0x0c00001314127389 */ /* 0x0000640000040016 */
[----:B01----:R-:W-:Y:S01]  /*0f60*/  ENDCOLLECTIVE ;  /* 0x000000000000791b */ /* 0x003fe20003800000 */
.L_x_4632:
[----:B------:R-:W-:Y:S01]  /*0f70*/  MOV R14, R18 ;  /* 0x00000012000e7202 */ /* 0x000fe20000000f00 */
[----:B------:R-:W-:Y:S06]  /*0f80*/  BRA `(.L_x_4633) ;  /* 0xfffffff8007c7947 */ /* 0x000fec000383ffff */
.L_x_4634:
        /* <DEDUP_REMOVED lines=15> */
.L_x_5596:


//--------------------- .text._ZN10layer_norm13ln_bwd_kernelINS_13Kernel_traitsI13__nv_bfloat16S2_S2_fjLj2048ELj1ELj1ELj4ELj16ENS_18Kernel_traits_baseILj2048ES2_S2_S2_fjLj128EEEEEEEvNS_9BwdParamsE --------------------------
	.section	.text._ZN10layer_norm13ln_bwd_kernelINS_13Kernel_traitsI13__nv_bfloat16S2_S2_fjLj2048ELj1ELj1ELj4ELj16ENS_18Kernel_traits_baseILj2048ES2_S2_S2_fjLj128EEEEEEEvNS_9BwdParamsE,"ax",@progbits
	.align	128
        .global         _ZN10layer_norm13ln_bwd_kernelINS_13Kernel_traitsI13__nv_bfloat16S2_S2_fjLj2048ELj1ELj1ELj4ELj16ENS_18Kernel_traits_baseILj2048ES2_S2_S2_fjLj128EEEEEEEvNS_9BwdParamsE
        .type           _ZN10layer_norm13ln_bwd_kernelINS_13Kernel_traitsI13__nv_bfloat16S2_S2_fjLj2048ELj1ELj1ELj4ELj16ENS_18Kernel_traits_baseILj2048ES2_S2_S2_fjLj128EEEEEEEvNS_9BwdParamsE,@function
        .size           _ZN10layer_norm13ln_bwd_kernelINS_13Kernel_traitsI13__nv_bfloat16S2_S2_fjLj2048ELj1ELj1ELj4ELj16ENS_18Kernel_traits_baseILj2048ES2_S2_S2_fjLj128EEEEEEEvNS_9BwdParamsE,(.L_x_5597 - _ZN10layer_norm13ln_bwd_kernelINS_13Kernel_traitsI13__nv_bfloat16S2_S2_fjLj2048ELj1ELj1ELj4ELj16ENS_18Kernel_traits_baseILj2048ES2_S2_S2_fjLj128EEEEEEEvNS_9BwdParamsE)
        .other          _ZN10layer_norm13ln_bwd_kernelINS_13Kernel_traitsI13__nv_bfloat16S2_S2_fjLj2048ELj1ELj1ELj4ELj16ENS_18Kernel_traits_baseILj2048ES2_S2_S2_fjLj128EEEEEEEvNS_9BwdParamsE,@"STO_CUDA_ENTRY STV_DEFAULT"
_ZN10layer_norm13ln_bwd_kernelINS_13Kernel_traitsI13__nv_bfloat16S2_S2_fjLj2048ELj1ELj1ELj4ELj16ENS_18Kernel_traits_baseILj2048ES2_S2_S2_fjLj128EEEEEEEvNS_9BwdParamsE:
.text._ZN10layer_norm13ln_bwd_kernelINS_13Kernel_traitsI13__nv_bfloat16S2_S2_fjLj2048ELj1ELj1ELj4ELj16ENS_18Kernel_traits_baseILj2048ES2_S2_S2_fjLj128EEEEEEEvNS_9BwdParamsE:
        /* <DEDUP_REMOVED lines=36> */
[----:B------:R-:W-:Y:S02]  /*0240*/  CS2R R28, SRZ ;  /* 0x00000000001c7805 */ /* 0x000fe4000001ff00 */
[----:B------:R-:W-:Y:S02]  /*0250*/  LOP3.LUT R25, R74, 0x7f, RZ, 0xc0, !PT ;  /* 0x0000007f4a197812 */ /* 0x000fe400078ec0ff */
[----:B0-----:R-:W-:-:S04]  /*0260*/  IADD3 R26, R55, UR4, RZ ;  /* 0x00000004371a7c10 */ /* 0x001fc8000fffe0ff */
[----:B------:R-:W-:-:S13]  /*0270*/  ISETP.GE.AND P1, PT, R26, UR5, PT ;  /* 0x000000051a007c0c */ /* 0x000fda000bf26270 */
[----:B------:R-:W-:Y:S05]  /*0280*/  @P1 BRA `(.L_x_4635) ;  /* 0x0000001c00181947 */ /* 0x000fea0003800000 */
[----:B------:R-:W2:Y:S04]  /*0290*/  LDG.E.128 R4, desc[UR6][R2.64+0x800] ;  /* 0x0008000602047981 */ /* 0x000ea8000c1e1d00 */
[----:B------:R0:W3:Y:S01]  /*02a0*/  LDG.E.128 R28, desc[UR6][R2.64] ;  /* 0x00000006021c7981 */ /* 0x0000e2000c1e1d00 */
        /* <DEDUP_REMOVED lines=23> */
[----:B------:R-:W-:Y:S01]  /*0420*/  CS2R R50, SRZ ;  /* 0x0000000000327805 */ /* 0x000fe2000001ff00 */
[----:B-1----:R-:W-:Y:S01]  /*0430*/  ULEA UR4, UR5, UR4, 0x18 ;  /* 0x0000000405047291 */ /* 0x002fe2000f8ec03f */
[----:B------:R-:W-:Y:S02]  /*0440*/  SHF.L.U32 R64, R15, 0x10, RZ ;  /* 0x000000100f407819 */ /* 0x000fe400000006ff */
[----:B------:R-:W-:Y:S02]  /*0450*/  CS2R R14, SRZ ;  /* 0x00000000000e7805 */ /* 0x000fe4000001ff00 */
[----:B------:R-:W-:-:S02]  /*0460*/  SHF.L.U32 R63, R8, 0x10, RZ ;  /* 0x00000010083f7819 */ /* 0x000fc400000006ff */
[----:B0-----:R-:W-:Y:S02]  /*0470*/  CS2R R2, SRZ ;  /* 0x0000000000027805 */ /* 0x001fe4000001ff00 */
[----:B------:R-:W-:Y:S02]  /*0480*/  SHF.L.U32 R62, R9, 0x10, RZ ;  /* 0x00000010093e7819 */ /* 0x000fe400000006ff */
[----:B------:R-:W-:Y:S02]  /*0490*/  CS2R R8, SRZ ;  /* 0x0000000000087805 */ /* 0x000fe4000001ff00 */
[----:B------:R-:W-:Y:S01]  /*04a0*/  SHF.L.U32 R61, R10, 0x10, RZ ;  /* 0x000000100a3d7819 */ /* 0x000fe200000006ff */
[----:B------:R-:W-:Y:S01]  /*04b0*/  IMAD.U32 R79, R79, 0x10000, RZ ;  /* 0x000100004f4f7824 */ /* 0x000fe200078e00ff */
[----:B------:R-:W-:Y:S02]  /*04c0*/  SHF.L.U32 R60, R11, 0x10, RZ ;  /* 0x000000100b3c7819 */ /* 0x000fe400000006ff */
[----:B------:R-:W-:-:S02]  /*04d0*/  CS2R R10, SRZ ;  /* 0x00000000000a7805 */ /* 0x000fc4000001ff00 */
[----:B------:R-:W-:Y:S02]  /*04e0*/  LEA R55, R55, 0x4, 0x2 ;  /* 0x0000000437377811 */ /* 0x000fe400078e10ff */
        /* <DEDUP_REMOVED lines=9> */
[----:B------:R-:W-:Y:S02]  /*0580*/  MOV R72, UR4 ;  /* 0x0000000400487c02 */ /* 0x000fe40008000f00 */
[----:B--2---:R-:W-:-:S02]  /*0590*/  PRMT R70, R4, 0x7632, R70 ;  /* 0x0000763204467816 */ /* 0x004fc40000000046 */
[----:B------:R-:W-:Y:S02]  /*05a0*/  PRMT R69, R5, 0x7632, R69 ;  /* 0x0000763205457816 */ /* 0x000fe40000000045 */
[----:B------:R-:W-:Y:S02]  /*05b0*/  PRMT R68, R6, 0x7632, R68 ;  /* 0x0000763206447816 */ /* 0x000fe40000000044 */
[----:B------:R-:W-:Y:S02]  /*05c0*/  PRMT R32, R7, 0x7632, R32 ;  /* 0x0000763207207816 */ /* 0x000fe40000000020 */
[----:B---3--:R-:W-:Y:S02]  /*05d0*/  PRMT R71, R31, 0x7632, R71 ;  /* 0x000076321f477816 */ /* 0x008fe40000000047 */
        /* <DEDUP_REMOVED lines=8> */
[----:B------:R-:W-:Y:S02]  /*0660*/  SHF.L.U32 R70, R70, 0x10, RZ ;  /* 0x0000001046467819 */ /* 0x000fe400000006ff */
[----:B------:R-:W-:Y:S02]  /*0670*/  SHF.L.U32 R69, R69, 0x10, RZ ;  /* 0x0000001045457819 */ /* 0x000fe400000006ff */
[----:B------:R-:W-:Y:S02]  /*0680*/  SHF.L.U32 R68, R68, 0x10, RZ ;  /* 0x0000001044447819 */ /* 0x000fe400000006ff */
[----:B------:R-:W-:-:S07]  /*0690*/  SHF.L.U32 R31, R32, 0x10, RZ ;  /* 0x00000010201f7819 */ /* 0x000fce00000006ff */
.L_x_4637:
[----:B0-----:R-:W0:Y:S01]  /*06a0*/  @P0 LDC.64 R32, c[0x0][0x228] ;  /* 0x00008a00ff200b82 */ /* 0x001e220000000a00 */
[----:B------:R-:W-:-:S07]  /*06b0*/  PRMT R85, R25, 0x6540, R26 ;  /* 0x0000654019557816 */ /* 0x000fce000000001a */
[----:B------:R-:W1:Y:S01]  /*06c0*/  @P0 LDC.64 R36, c[0x0][0x228] ;  /* 0x00008a00ff240b82 */ /* 0x000e620000000a00 */
[----:B------:R-:W-:-:S07]  /*06d0*/  IADD3 R87, R85, 0x80, RZ ;  /* 0x0000008055577810 */ /* 0x000fce0007ffe0ff */
[----:B------:R-:W2:Y:S01]  /*06e0*/  @!P0 LDC.64 R42, c[0x0][0x220] ;  /* 0x00008800ff2a8b82 */ /* 0x000ea20000000a00 */
[----:B0-----:R-:W-:-:S07]  /*06f0*/  @P0 LEA R44, P1, R85, R32, 0x4 ;  /* 0x00000020552c0211 */ /* 0x001fce00078220ff */
[----:B------:R-:W0:Y:S01]  /*0700*/  @!P0 LDC.64 R40, c[0x0][0x220] ;  /* 0x00008800ff288b82 */ /* 0x000e220000000a00 */
[----:B------:R-:W-:-:S05]  /*0710*/  @P0 LEA.HI.X R45, R85, R33, RZ, 0x4, P1 ;  /* 0x00000021552d0211 */ /* 0x000fca00008f24ff */
[----:B------:R3:W4:Y:S01]  /*0720*/  @P0 LDG.E.128 R32, desc[UR6][R44.64] ;  /* 0x000000062c200981 */ /* 0x000722000c1e1d00 */
[----:B-1----:R-:W-:-:S04]  /*0730*/  @P0 LEA R46, P1, R87, R36, 0x4 ;  /* 0x00000024572e0211 */ /* 0x002fc800078220ff */
[----:B------:R-:W-:-:S05]  /*0740*/  @P0 LEA.HI.X R47, R87, R37, RZ, 0x4, P1 ;  /* 0x00000025572f0211 */ /* 0x000fca00008f24ff */
[----:B------:R-:W5:Y:S01]  /*0750*/  @P0 LDG.E.128 R36, desc[UR6][R46.64] ;  /* 0x000000062e240981 */ /* 0x000f62000c1e1d00 */
[C---:B--2---:R-:W-:Y:S01]  /*0760*/  @!P0 LEA R42, P1, R85.reuse, R42, 0x4 ;  /* 0x0000002a552a8211 */ /* 0x044fe200078220ff */
[----:B---3--:R-:W1:Y:S03]  /*0770*/  LDC.64 R44, c[0x0][0x238] ;  /* 0x00008e00ff2c7b82 */ /* 0x008e660000000a00 */
[----:B------:R-:W-:Y:S02]  /*0780*/  @!P0 LEA.HI.X R43, R85, R43, RZ, 0x4, P1 ;  /* 0x0000002b552b8211 */ /* 0x000fe400008f24ff */
[----:B0-----:R-:W-:-:S04]  /*0790*/  @!P0 LEA R74, P1, R87, R40, 0x4 ;  /* 0x00000028574a8211 */ /* 0x001fc800078220ff */
[----:B------:R-:W-:Y:S02]  /*07a0*/  @!P0 LEA.HI.X R75, R87, R41, RZ, 0x4, P1 ;  /* 0x00000029574b8211 */ /* 0x000fe400008f24ff */
[----:B------:R-:W0:Y:S01]  /*07b0*/  @!P0 LDC.64 R40, c[0x0][0x230] ;  /* 0x00008c00ff288b82 */ /* 0x000e220000000a00 */
[----:B------:R-:W-:Y:S01]  /*07c0*/  @P0 MOV R84, RZ ;  /* 0x000000ff00540202 */ /* 0x000fe20000000f00 */
[----:B-1----:R-:W-:-:S06]  /*07d0*/  IMAD.WIDE R90, R26, 0x4, R44 ;  /* 0x000000041a5a7825 */ /* 0x002fcc00078e022c */
[----:B------:R-:W1:Y:S01]  /*07e0*/  LDC.64 R44, c[0x0][0x268] ;  /* 0x00009a00ff2c7b82 */ /* 0x000e620000000a00 */
[----:B------:R2:W3:Y:S01]  /*07f0*/  LDG.E R90, desc[UR6][R90.64] ;  /* 0x000000065a5a7981 */ /* 0x0004e2000c1e1900 */
[----:B0-----:R-:W-:-:S05]  /*0800*/  @!P0 IMAD.WIDE R88, R26, 0x4, R40 ;  /* 0x000000041a588825 */ /* 0x001fca00078e0228 */
[----:B------:R-:W3:Y:S01]  /*0810*/  @!P0 LDG.E R84, desc[UR6][R88.64] ;  /* 0x0000000658548981 */ /* 0x000ee2000c1e1900 */
[----:B-1----:R-:W-:-:S04]  /*0820*/  IMAD.WIDE.U32 R40, R85, 0x10, R44 ;  /* 0x0000001055287825 */ /* 0x002fc800078e002c */
[----:B------:R-:W-:-:S06]  /*0830*/  IMAD.WIDE.U32 R44, R87, 0x10, R44 ;  /* 0x00000010572c7825 */ /* 0x000fcc00078e002c */
[----:B------:R-:W3:Y:S04]  /*0840*/  LDG.E.128 R44, desc[UR6][R44.64] ;  /* 0x000000062c2c7981 */ /* 0x000ee8000c1e1d00 */
[----:B------:R-:W4:Y:S04]  /*0850*/  @!P0 LDG.E.128 R32, desc[UR6][R42.64] ;  /* 0x000000062a208981 */ /* 0x000f28000c1e1d00 */
[----:B------:R0:W5:Y:S04]  /*0860*/  @!P0 LDG.E.128 R36, desc[UR6][R74.64] ;  /* 0x000000064a248981 */ /* 0x000168000c1e1d00 */
[----:B------:R-:W3:Y:S01]  /*0870*/  LDG.E.128 R40, desc[UR6][R40.64] ;  /* 0x0000000628287981 */ /* 0x000ee2000c1e1d00 */
[----:B------:R-:W-:-:S02]  /*0880*/  PRMT R96, R28, 0x7632, R96 ;  /* 0x000076321c607816 */ /* 0x000fc40000000060 */
[----:B------:R-:W-:Y:S02]  /*0890*/  SHF.L.U32 R102, R28, 0x10, RZ ;  /* 0x000000101c667819 */ /* 0x000fe400000006ff */
[----:B------:R-:W-:Y:S02]  /*08a0*/  SHF.L.U32 R96, R96, 0x10, RZ ;  /* 0x0000001060607819 */ /* 0x000fe400000006ff */
[----:B------:R-:W1:Y:S01]  /*08b0*/  @P0 MUFU.RCP R88, R102 ;  /* 0x0000006600580308 */ /* 0x000e620000001000 */
[----:B------:R-:W-:Y:S02]  /*08c0*/  SHF.L.U32 R98, R30, 0x10, RZ ;  /* 0x000000101e627819 */ /* 0x000fe400000006ff */
[C---:B------:R-:W-:Y:S02]  /*08d0*/  PRMT R94, R29.reuse, 0x7632, R94 ;  /* 0x000076321d5e7816 */ /* 0x040fe4000000005e */
[----:B------:R-:W-:Y:S02]  /*08e0*/  SHF.L.U32 R100, R29, 0x10, RZ ;  /* 0x000000101d647819 */ /* 0x000fe400000006ff */
[----:B------:R-:W-:Y:S01]  /*08f0*/  SHF.L.U32 R94, R94, 0x10, RZ ;  /* 0x000000105e5e7819 */ /* 0x000fe200000006ff */
[----:B------:R-:W1:Y:S01]  /*0900*/  @P0 MUFU.RCP R93, R96 ;  /* 0x00000060005d0308 */ /* 0x000e620000001000 */
[----:B------:R-:W-:-:S07]  /*0910*/  PRMT R92, R30, 0x7632, R92 ;  /* 0x000076321e5c7816 */ /* 0x000fce000000005c */
[----:B------:R-:W1:Y:S01]  /*0920*/  @P0 MUFU.RCP R108, R98 ;  /* 0x00000062006c0308 */ /* 0x000e620000001000 */
[----:B------:R-:W-:Y:S02]  /*0930*/  SHF.L.U32 R92, R92, 0x10, RZ ;  /* 0x000000105c5c7819 */ /* 0x000fe400000006ff */
[----:B------:R-:W-:-:S05]  /*0940*/  LOP3.LUT P1, RZ, R86, 0xff, RZ, 0xc0, !PT ;  /* 0x000000ff56ff7812 */ /* 0x000fca000782c0ff */
[----:B------:R-:W5:Y:S08]  /*0950*/  @P0 MUFU.RCP R106, R100 ;  /* 0x00000064006a0308 */ /* 0x000f700000001000 */
[----:B--2---:R-:W2:Y:S08]  /*0960*/  @P0 MUFU.RCP R91, R94 ;  /* 0x0000005e005b0308 */ /* 0x004eb00000001000 */
[----:B------:R-:W2:Y:S08]  /*0970*/  @P0 MUFU.RCP R101, R71 ;  /* 0x0000004700650308 */ /* 0x000eb00000001000 */
[----:B------:R-:W2:Y:S08]  /*0980*/  @P0 MUFU.RCP R89, R92 ;  /* 0x0000005c00590308 */ /* 0x000eb00000001000 */
[----:B------:R-:W2:Y:S08]  /*0990*/  @P0 MUFU.RCP R103, R57 ;  /* 0x0000003900670308 */ /* 0x000eb00000001000 */
[----:B------:R-:W2:Y:S08]  /*09a0*/  @P0 MUFU.RCP R107, R59 ;  /* 0x0000003b006b0308 */ /* 0x000eb00000001000 */
[----:B------:R-:W-:Y:S08]  /*09b0*/  @P0 MUFU.RCP R121, R70 ;  /* 0x0000004600790308 */ /* 0x000ff00000001000 */
[----:B------:R-:W-:Y:S08]  /*09c0*/  @P0 MUFU.RCP R105, R58 ;  /* 0x0000003a00690308 */ /* 0x000ff00000001000 */
[----:B------:R-:W-:Y:S01]  /*09d0*/  @P0 MUFU.RCP R110, R83 ;  /* 0x00000053006e0308 */ /* 0x000fe20000001000 */
[----:B------:R-:W-:Y:S01]  /*09e0*/  UMOV UR4, 0xffffffff ;  /* 0xffffffff00047882 */ /* 0x000fe20000000000 */
[----:B----4-:R-:W-:-:S02]  /*09f0*/  PRMT R119, R32, 0x7632, R119 ;  /* 0x0000763220777816 */ /* 0x010fc40000000077 */
[----:B0-----:R-:W-:Y:S02]  /*0a00*/  SHF.L.U32 R74, R32, 0x10, RZ ;  /* 0x00000010204a7819 */ /* 0x001fe400000006ff */
[----:B------:R-:W-:Y:S02]  /*0a10*/  SHF.L.U32 R115, R33, 0x10, RZ ;  /* 0x0000001021737819 */ /* 0x000fe400000006ff */
[----:B------:R-:W-:Y:S01]  /*0a20*/  SHF.L.U32 R119, R119, 0x10, RZ ;  /* 0x0000001077777819 */ /* 0x000fe200000006ff */
[C---:B------:R-:W-:Y:S01]  /*0a30*/  IMAD.U32 R104, R34.reuse, 0x10000, RZ ;  /* 0x0001000022687824 */ /* 0x040fe200078e00ff */
[----:B------:R-:W-:Y:S01]  /*0a40*/  PRMT R33, R33, 0x7632, R33 ;  /* 0x0000763221217816 */ /* 0x000fe20000000021 */
[----:B------:R-:W-:Y:S01]  /*0a50*/  @P0 FADD.FTZ R75, -R67, R74 ;  /* 0x0000004a434b0221 */ /* 0x000fe20000010100 */
[----:B------:R-:W-:Y:S02]  /*0a60*/  PRMT R32, R34, 0x7632, R32 ;  /* 0x0000763222207816 */ /* 0x000fe40000000020 */
[C---:B------:R-:W-:Y:S01]  /*0a70*/  PRMT R86, R35.reuse, 0x7632, R86 ;  /* 0x0000763223567816 */ /* 0x040fe20000000056 */
[----:B------:R-:W-:Y:S01]  /*0a80*/  @P0 FADD.FTZ R34, -R82, R119 ;  /* 0x0000007752220221 */ /* 0x000fe20000010100 */
[----:B------:R-:W-:Y:S01]  /*0a90*/  SHF.L.U32 R117, R35, 0x10, RZ ;  /* 0x0000001023757819 */ /* 0x000fe200000006ff */
[----:B-1----:R-:W-:Y:S01]  /*0aa0*/  @P0 FMUL.FTZ R75, R75, R88 ;  /* 0x000000584b4b0220 */ /* 0x002fe20000410000 */
[----:B------:R-:W-:Y:S01]  /*0ab0*/  SHF.L.U32 R33, R33, 0x10, RZ ;  /* 0x0000001021217819 */ /* 0x000fe200000006ff */
[----:B------:R-:W-:Y:S01]  /*0ac0*/  @P0 FADD.FTZ R97, -R65, R104 ;  /* 0x0000006841610221 */ /* 0x000fe20000010100 */
[----:B------:R-:W-:Y:S01]  /*0ad0*/  SHF.L.U32 R35, R32, 0x10, RZ ;  /* 0x0000001020237819 */ /* 0x000fe200000006ff */
[----:B------:R-:W0:Y:S01]  /*0ae0*/  @P0 MUFU.RCP R88, R56 ;  /* 0x0000003800580308 */ /* 0x000e220000001000 */
[----:B------:R-:W-:Y:S01]  /*0af0*/  SHF.L.U32 R32, R86, 0x10, RZ ;  /* 0x0000001056207819 */ /* 0x000fe200000006ff */
[----:B------:R-:W-:Y:S01]  /*0b00*/  @P0 FMUL.FTZ R93, R34, R93 ;  /* 0x0000005d225d0220 */ /* 0x000fe20000410000 */
[----:B------:R-:W-:Y:S01]  /*0b10*/  @P0 FADD.FTZ R99, -R66, R115 ;  /* 0x0000007342630221 */ /* 0x000fe20000010100 */
[----:B------:R-:W-:Y:S01]  /*0b20*/  @P0 FMUL.FTZ R97, R97, R108 ;  /* 0x0000006c61610220 */ /* 0x000fe20000410000 */
[----:B------:R-:W-:Y:S01]  /*0b30*/  @P0 FADD.FTZ R86, -R81, R33 ;  /* 0x0000002151560221 */ /* 0x000fe20000010100 */
[C---:B-----5:R-:W-:Y:S01]  /*0b40*/  SHF.L.U32 R34, R36.reuse, 0x10, RZ ;  /* 0x0000001024227819 */ /* 0x060fe200000006ff */
[----:B------:R-:W-:Y:S01]  /*0b50*/  @P0 FADD.FTZ R108, -R79, R32 ;  /* 0x000000204f6c0221 */ /* 0x000fe20000010100 */
[----:B------:R-:W-:-:S02]  /*0b60*/  PRMT R113, R36, 0x7632, R113 ;  /* 0x0000763224717816 */ /* 0x000fc40000000071 */
[----:B------:R-:W-:Y:S01]  /*0b70*/  SHF.L.U32 R36, R38, 0x10, RZ ;  /* 0x0000001026247819 */ /* 0x000fe200000006ff */
[----:B------:R-:W-:Y:S01]  /*0b80*/  @P0 FMUL.FTZ R99, R99, R106 ;  /* 0x0000006a63630220 */ /* 0x000fe20000410000 */
[----:B--2---:R-:W-:Y:S01]  /*0b90*/  @P0 FMUL.FTZ R91, R86, R91 ;  /* 0x0000005b565b0220 */ /* 0x004fe20000410000 */
[----:B------:R-:W-:Y:S01]  /*0ba0*/  @P0 FADD.FTZ R106, -R80, R35 ;  /* 0x00000023506a0221 */ /* 0x000fe20000010100 */
[----:B------:R-:W-:Y:S01]  /*0bb0*/  @P0 FMUL.FTZ R86, R108, R101 ;  /* 0x000000656c560220 */ /* 0x000fe20000410000 */
[----:B------:R-:W-:Y:S01]  /*0bc0*/  SHF.L.U32 R111, R39, 0x10, RZ ;  /* 0x00000010276f7819 */ /* 0x000fe200000006ff */
[----:B------:R-:W-:Y:S01]  /*0bd0*/  @P0 FADD.FTZ R108, -R61, R36 ;  /* 0x000000243d6c0221 */ /* 0x000fe20000010100 */
[----:B------:R-:W-:Y:S01]  /*0be0*/  SHF.L.U32 R113, R113, 0x10, RZ ;  /* 0x0000001071717819 */ /* 0x000fe200000006ff */
[----:B------:R-:W-:Y:S01]  /*0bf0*/  @P0 FMUL.FTZ R89, R106, R89 ;  /* 0x000000596a590220 */ /* 0x000fe20000410000 */
[----:B------:R-:W-:Y:S01]  /*0c00*/  @P0 FADD.FTZ R106, -R63, R34 ;  /* 0x000000223f6a0221 */ /* 0x000fe20000010100 */
[----:B------:R-:W-:Y:S01]  /*0c10*/  SHF.L.U32 R109, R37, 0x10, RZ ;  /* 0x00000010256d7819 */ /* 0x000fe200000006ff */
[----:B------:R-:W-:Y:S01]  /*0c20*/  @P0 FADD.FTZ R101, -R60, R111 ;  /* 0x0000006f3c650221 */ /* 0x000fe20000010100 */
[----:B------:R-:W-:Y:S01]  /*0c30*/  @P0 FMUL.FTZ R103, R108, R103 ;  /* 0x000000676c670220 */ /* 0x000fe20000410000 */
[----:B------:R-:W-:Y:S01]  /*0c40*/  @P0 FADD.FTZ R108, -R78, R113 ;  /* 0x000000714e6c0221 */ /* 0x000fe20000010100 */
[----:B------:R-:W-:Y:S01]  /*0c50*/  @P0 FMUL.FTZ R107, R106, R107 ;  /* 0x0000006b6a6b0220 */ /* 0x000fe20000410000 */
[----:B0-----:R-:W-:Y:S01]  /*0c60*/  @P0 FMUL.FTZ R101, R101, R88 ;  /* 0x0000005865650220 */ /* 0x001fe20000410000 */
[----:B------:R-:W-:Y:S01]  /*0c70*/  @P0 FADD.FTZ R106, -R62, R109 ;  /* 0x0000006d3e6a0221 */ /* 0x000fe20000010100 */
[----:B------:R-:W-:Y:S01]  /*0c80*/  @P0 FMUL.FTZ R88, R108, R121 ;  /* 0x000000796c580220 */ /* 0x000fe20000410000 */
[----:B---3--:R-:W-:Y:S01]  /*0c90*/  @!P0 FADD.FTZ R121, R74, -R84 ;  /* 0x800000544a798221 */ /* 0x008fe20000010000 */
[----:B------:R-:W-:Y:S01]  /*0ca0*/  PRMT R74, R37, 0x7632, R74 ;  /* 0x00007632254a7816 */ /* 0x000fe2000000004a */
[----:B------:R-:W-:Y:S01]  /*0cb0*/  @P0 FMUL.FTZ R105, R106, R105 ;  /* 0x000000696a690220 */ /* 0x000fe20000410000 */
[----:B------:R-:W-:Y:S01]  /*0cc0*/  @P0 MUFU.RCP R37, R68 ;  /* 0x0000004400250308 */ /* 0x000fe20000001000 */
[----:B------:R-:W-:Y:S01]  /*0cd0*/  @!P0 FMUL.FTZ R75, R90, R121 ;  /* 0x000000795a4b8220 */ /* 0x000fe20000410000 */
[----:B------:R-:W-:Y:S01]  /*0ce0*/  @!P0 FADD.FTZ R121, R32, -R84 ;  /* 0x8000005420798221 */ /* 0x000fe20000010000 */
[----:B------:R-:W-:Y:S01]  /*0cf0*/  @P0 FADD.FTZ R95, -R64, R117 ;  /* 0x00000075405f0221 */ /* 0x000fe20000010100 */
[----:B------:R-:W-:-:S04]  /*0d00*/  PRMT R108, R38, 0x7632, R108 ;  /* 0x00007632266c7816 */ /* 0x000fc8000000006c */
[----:B------:R-:W0:Y:S01]  /*0d10*/  @P0 MUFU.RCP R106, R69 ;  /* 0x00000045006a0308 */ /* 0x000e220000001000 */
[----:B------:R-:W-:-:S07]  /*0d20*/  PRMT R38, R39, 0x7632, R38 ;  /* 0x0000763227267816 */ /* 0x000fce0000000026 */
[----:B------:R-:W1:Y:S01]  /*0d30*/  @P0 MUFU.RCP R32, R31 ;  /* 0x0000001f00200308 */ /* 0x000e620000001000 */
[----:B------:R-:W-:Y:S01]  /*0d40*/  @P0 FMUL.FTZ R95, R95, R110 ;  /* 0x0000006e5f5f0220 */ /* 0x000fe20000410000 */
[----:B------:R-:W-:Y:S02]  /*0d50*/  SHF.L.U32 R74, R74, 0x10, RZ ;  /* 0x000000104a4a7819 */ /* 0x000fe400000006ff */
[----:B------:R-:W-:Y:S01]  /*0d60*/  SHF.L.U32 R108, R108, 0x10, RZ ;  /* 0x000000106c6c7819 */ /* 0x000fe200000006ff */
[--C-:B------:R-:W-:Y:S01]  /*0d70*/  @!P0 FADD.FTZ R33, R33, -R84.reuse ;  /* 0x8000005421218221 */ /* 0x100fe20000010000 */
[----:B------:R-:W-:Y:S01]  /*0d80*/  SHF.L.U32 R110, R38, 0x10, RZ ;  /* 0x00000010266e7819 */ /* 0x000fe200000006ff */
[--C-:B------:R-:W-:Y:S01]  /*0d90*/  @!P0 FADD.FTZ R39, R104, -R84.reuse ;  /* 0x8000005468278221 */ /* 0x100fe20000010000 */
[--C-:B------:R-:W-:Y:S01]  /*0da0*/  @!P0 FADD.FTZ R123, R34, -R84.reuse ;  /* 0x80000054227b8221 */ /* 0x100fe20000010000 */
[----:B------:R-:W-:Y:S01]  /*0db0*/  @!P0 FADD.FTZ R38, R111, -R84 ;  /* 0x800000546f268221 */ /* 0x000fe20000010000 */
[----:B------:R-:W-:Y:S01]  /*0dc0*/  @P0 FADD.FTZ R111, -R77, R74 ;  /* 0x0000004a4d6f0221 */ /* 0x000fe20000010100 */
[----:B------:R-:W-:Y:S01]  /*0dd0*/  @!P0 FADD.FTZ R34, R74, -R84 ;  /* 0x800000544a228221 */ /* 0x000fe20000010000 */
[----:B------:R-:W-:Y:S01]  /*0de0*/  @P0 FADD.FTZ R104, -R76, R108 ;  /* 0x0000006c4c680221 */ /* 0x000fe20000010100 */
[----:B------:R-:W-:Y:S01]  /*0df0*/  @!P0 FADD.FTZ R125, R36, -R84 ;  /* 0x80000054247d8221 */ /* 0x000fe20000010000 */
[----:B------:R-:W-:Y:S01]  /*0e00*/  @P0 FADD.FTZ R74, -R73, R110 ;  /* 0x0000006e494a0221 */ /* 0x000fe20000010100 */
[----:B------:R-:W-:Y:S01]  /*0e10*/  @!P0 FMUL.FTZ R91, R90, R33 ;  /* 0x000000215a5b8220 */ /* 0x000fe20000410000 */
[--C-:B------:R-:W-:Y:S01]  /*0e20*/  @!P0 FADD.FTZ R36, R108, -R84.reuse ;  /* 0x800000546c248221 */ /* 0x100fe20000010000 */
[----:B------:R-:W-:Y:S01]  /*0e30*/  SHF.L.U32 R33, R40, 0x10, RZ ;  /* 0x0000001028217819 */ /* 0x000fe200000006ff */
[--C-:B------:R-:W-:Y:S01]  /*0e40*/  @!P0 FADD.FTZ R115, R115, -R84.reuse ;  /* 0x8000005473738221 */ /* 0x100fe20000010000 */
[--C-:B------:R-:W-:Y:S01]  /*0e50*/  @!P0 FADD.FTZ R117, R117, -R84.reuse ;  /* 0x8000005475758221 */ /* 0x100fe20000010000 */
[--C-:B------:R-:W-:Y:S01]  /*0e60*/  @!P0 FADD.FTZ R119, R119, -R84.reuse ;  /* 0x8000005477778221 */ /* 0x100fe20000010000 */
[--C-:B------:R-:W-:Y:S01]  /*0e70*/  @!P0 FADD.FTZ R35, R35, -R84.reuse ;  /* 0x8000005423238221 */ /* 0x100fe20000010000 */
[--C-:B------:R-:W-:Y:S01]  /*0e80*/  @!P0 FADD.FTZ R109, R109, -R84.reuse ;  /* 0x800000546d6d8221 */ /* 0x100fe20000010000 */
[--C-:B------:R-:W-:Y:S01]  /*0e90*/  @!P0 FADD.FTZ R113, R113, -R84.reuse ;  /* 0x8000005471718221 */ /* 0x100fe20000010000 */
[----:B------:R-:W-:Y:S01]  /*0ea0*/  @!P0 FADD.FTZ R108, R110, -R84 ;  /* 0x800000546e6c8221 */ /* 0x000fe20000010000 */
[----:B0-----:R-:W-:Y:S01]  /*0eb0*/  @P0 FMUL.FTZ R84, R111, R106 ;  /* 0x0000006a6f540220 */ /* 0x001fe20000410000 */
[----:B------:R-:W-:Y:S01]  /*0ec0*/  @P0 FMUL.FTZ R104, R104, R37 ;  /* 0x0000002568680220 */ /* 0x000fe20000410000 */
[----:B------:R-:W-:Y:S01]  /*0ed0*/  PRMT R40, R40, 0x7632, R40 ;  /* 0x0000763228287816 */ /* 0x000fe20000000028 */
[----:B-1----:R-:W-:Y:S01]  /*0ee0*/  @P0 FMUL.FTZ R106, R74, R32 ;  /* 0x000000204a6a0220 */ /* 0x002fe20000410000 */
[----:B------:R-:W-:Y:S01]  /*0ef0*/  SHF.L.U32 R37, R42, 0x10, RZ ;  /* 0x000000102a257819 */ /* 0x000fe200000006ff */
[----:B------:R-:W-:Y:S01]  /*0f00*/  @!P0 FMUL.FTZ R97, R90, R39 ;  /* 0x000000275a618220 */ /* 0x000fe20000410000 */
[----:B------:R-:W-:Y:S01]  /*0f10*/  PRMT R32, R42, 0x7632, R32 ;  /* 0x000076322a207816 */ /* 0x000fe20000000020 */
[----:B------:R-:W-:Y:S01]  /*0f20*/  FMUL.FTZ R42, R102, R33 ;  /* 0x00000021662a7220 */ /* 0x000fe20000410000 */
[----:B------:R-:W-:Y:S01]  /*0f30*/  SHF.L.U32 R39, R43, 0x10, RZ ;  /* 0x000000102b277819 */ /* 0x000fe200000006ff */
[C---:B------:R-:W-:Y:S01]  /*0f40*/  FADD.FTZ R53, R33.reuse, R53 ;  /* 0x0000003521357221 */ /* 0x040fe20000010000 */
[----:B------:R-:W-:Y:S01]  /*0f50*/  FFMA.FTZ R54, R33, R75, R54 ;  /* 0x0000004b21367223 */ /* 0x000fe20000010036 */
[----:B------:R-:W-:Y:S01]  /*0f60*/  @!P0 FMUL.FTZ R95, R90, R117 ;  /* 0x000000755a5f8220 */ /* 0x000fe20000410000 */
[----:B------:R-:W-:Y:S01]  /*0f70*/  SHF.L.U32 R33, R40, 0x10, RZ ;  /* 0x0000001028217819 */ /* 0x000fe200000006ff */
[C---:B------:R-:W-:Y:S01]  /*0f80*/  @!P0 FMUL.FTZ R89, R90.reuse, R35 ;  /* 0x000000235a598220 */ /* 0x040fe20000410000 */
[----:B------:R-:W-:Y:S01]  /*0f90*/  @!P0 FMUL.FTZ R101, R90, R38 ;  /* 0x000000265a658220 */ /* 0x000fe20000410000 */
[----:B------:R-:W-:Y:S01]  /*0fa0*/  FMUL.FTZ R98, R98, R37 ;  /* 0x0000002562627220 */ /* 0x000fe20000410000 */
[C---:B------:R-:W-:Y:S01]  /*0fb0*/  FADD.FTZ R14, R37.reuse, R14 ;  /* 0x0000000e250e7221 */ /* 0x040fe20000010000 */
[----:B------:R-:W-:Y:S01]  /*0fc0*/  FFMA.FTZ R2, R37, R97, R2 ;  /* 0x0000006125027223 */ /* 0x000fe20000010002 */
[C---:B------:R-:W-:Y:S01]  /*0fd0*/  SHF.L.U32 R35, R41.reuse, 0x10, RZ ;  /* 0x0000001029237819 */ /* 0x040fe200000006ff */
[C---:B------:R-:W-:Y:S01]  /*0fe0*/  IMAD.U32 R37, R44.reuse, 0x10000, RZ ;  /* 0x000100002c257824 */ /* 0x040fe200078e00ff */
[----:B------:R-:W-:Y:S01]  /*0ff0*/  PRMT R38, R44, 0x7632, R38 ;  /* 0x000076322c267816 */ /* 0x000fe20000000026 */
[C---:B------:R-:W-:Y:S01]  /*1000*/  @!P0 FMUL.FTZ R105, R90.reuse, R109 ;  /* 0x0000006d5a698220 */ /* 0x040fe20000410000 */
[----:B------:R-:W-:Y:S01]  /*1010*/  PRMT R41, R41, 0x7632, R41 ;  /* 0x0000763229297816 */ /* 0x000fe20000000029 */
[C---:B------:R-:W-:Y:S01]  /*1020*/  FADD.FTZ R16, R39.reuse, R16 ;  /* 0x0000001027107221 */ /* 0x040fe20000010000 */
[----:B------:R-:W-:Y:S01]  /*1030*/  FFMA.FTZ R4, R39, R95, R4 ;  /* 0x0000005f27047223 */ /* 0x000fe20000010004 */
[----:B------:R-:W-:Y:S01]  /*1040*/  FMUL.FTZ R44, R83, R39 ;  /* 0x00000027532c7220 */ /* 0x000fe20000410000 */
[----:B------:R-:W-:Y:S01]  /*1050*/  @!P0 FMUL.FTZ R93, R90, R119 ;  /* 0x000000775a5d8220 */ /* 0x000fe20000410000 */
        /* <DEDUP_REMOVED lines=8> */
[----:B------:R-:W-:-:S02]  /*10e0*/  FMUL.FTZ R94, R94, R41 ;  /* 0x000000295e5e7220 */ /* 0x000fc40000410000 */
[----:B------:R-:W-:Y:S01]  /*10f0*/  FADD.FTZ R39, R39, R100 ;  /* 0x0000006427277221 */ /* 0x000fe20000010000 */
[-C--:B------:R-:W-:Y:S01]  /*1100*/  FFMA.FTZ R109, R100, R99.reuse, R109 ;  /* 0x00000063646d7223 */ /* 0x080fe2000001006d */
[C---:B------:R-:W-:Y:S01]  /*1110*/  FADD.FTZ R49, R35.reuse, R49 ;  /* 0x0000003123317221 */ /* 0x040fe20000010000 */
[----:B------:R-:W-:Y:S01]  /*1120*/  FFMA.FTZ R50, R35, R99, R50 ;  /* 0x0000006323327223 */ /* 0x000fe20000010032 */
[----:B------:R-:W-:Y:S01]  /*1130*/  SHF.L.U32 R35, R32, 0x10, RZ ;  /* 0x0000001020237819 */ /* 0x000fe200000006ff */
[----:B------:R-:W-:Y:S01]  /*1140*/  FADD.FTZ R39, R39, R94 ;  /* 0x0000005e27277221 */ /* 0x000fe20000010000 */
[----:B------:R-:W-:Y:S01]  /*1150*/  FFMA.FTZ R109, R94, R91, R109 ;  /* 0x0000005b5e6d7223 */ /* 0x000fe2000001006d */
[----:B------:R-:W-:Y:S02]  /*1160*/  PRMT R43, R43, 0x7632, R43 ;  /* 0x000076322b2b7816 */ /* 0x000fe4000000002b */
[----:B------:R-:W-:Y:S01]  /*1170*/  FMUL.FTZ R92, R92, R35 ;  /* 0x000000235c5c7220 */ /* 0x000fe20000410000 */
[----:B------:R-:W-:Y:S01]  /*1180*/  FADD.FTZ R39, R39, R98 ;  /* 0x0000006227277221 */ /* 0x000fe20000010000 */
[----:B------:R-:W-:Y:S01]  /*1190*/  FFMA.FTZ R109, R98, R97, R109 ;  /* 0x00000061626d7223 */ /* 0x000fe2000001006d */
[----:B------:R-:W-:Y:S01]  /*11a0*/  @!P0 FMUL.FTZ R104, R90, R36 ;  /* 0x000000245a688220 */ /* 0x000fe20000410000 */
[----:B------:R-:W0:Y:S01]  /*11b0*/  S2R R74, SR_TID.X ;  /* 0x00000000004a7919 */ /* 0x000e220000002100 */
[----:B------:R-:W-:Y:S01]  /*11c0*/  SHF.L.U32 R36, R43, 0x10, RZ ;  /* 0x000000102b247819 */ /* 0x000fe200000006ff */
[----:B------:R-:W-:Y:S01]  /*11d0*/  FADD.FTZ R39, R39, R92 ;  /* 0x0000005c27277221 */ /* 0x000fe20000010000 */
[-C--:B------:R-:W-:Y:S01]  /*11e0*/  FFMA.FTZ R109, R92, R89.reuse, R109 ;  /* 0x000000595c6d7223 */ /* 0x080fe2000001006d */
[C---:B------:R-:W-:Y:S01]  /*11f0*/  FADD.FTZ R13, R35.reuse, R13 ;  /* 0x0000000d230d7221 */ /* 0x040fe20000010000 */
[----:B------:R-:W-:Y:S01]  /*1200*/  FFMA.FTZ R0, R35, R89, R0 ;  /* 0x0000005923007223 */ /* 0x000fe20000010000 */
[----:B------:R-:W-:Y:S01]  /*1210*/  SHF.L.U32 R35, R46, 0x10, RZ ;  /* 0x000000102e237819 */ /* 0x000fe200000006ff */
[C---:B------:R-:W-:Y:S01]  /*1220*/  @!P0 FMUL.FTZ R107, R90.reuse, R123 ;  /* 0x0000007b5a6b8220 */ /* 0x040fe20000410000 */
[C---:B------:R-:W-:Y:S01]  /*1230*/  @!P0 FMUL.FTZ R103, R90.reuse, R125 ;  /* 0x0000007d5a678220 */ /* 0x040fe20000410000 */
[----:B------:R-:W-:Y:S01]  /*1240*/  @!P0 FMUL.FTZ R86, R90, R121 ;  /* 0x000000795a568220 */ /* 0x000fe20000410000 */
[----:B------:R-:W-:Y:S01]  /*1250*/  FMUL.FTZ R43, R71, R36 ;  /* 0x00000024472b7220 */ /* 0x000fe20000410000 */
[----:B------:R-:W-:Y:S01]  /*1260*/  FADD.FTZ R110, R39, R44 ;  /* 0x0000002c276e7221 */ /* 0x000fe20000010000 */
[----:B------:R-:W-:Y:S01]  /*1270*/  FFMA.FTZ R112, R44, R95, R109 ;  /* 0x0000005f2c707223 */ /* 0x000fe2000001006d */
[C---:B------:R-:W-:Y:S01]  /*1280*/  FADD.FTZ R27, R41.reuse, R27 ;  /* 0x0000001b291b7221 */ /* 0x040fe20000010000 */
[----:B------:R-:W-:Y:S01]  /*1290*/  FFMA.FTZ R48, R41, R91, R48 ;  /* 0x0000005b29307223 */ /* 0x000fe20000010030 */
[----:B------:R-:W-:Y:S01]  /*12a0*/  @!P0 FMUL.FTZ R106, R90, R108 ;  /* 0x0000006c5a6a8220 */ /* 0x000fe20000410000 */
[----:B------:R-:W-:Y:S01]  /*12b0*/  SHF.L.U32 R41, R45, 0x10, RZ ;  /* 0x000000102d297819 */ /* 0x000fe200000006ff */
[C---:B------:R-:W-:Y:S01]  /*12c0*/  FADD.FTZ R18, R37.reuse, R18 ;  /* 0x0000001225127221 */ /* 0x040fe20000010000 */
[----:B------:R-:W-:Y:S01]  /*12d0*/  PRMT R40, R46, 0x7632, R40 ;  /* 0x000076322e287816 */ /* 0x000fe20000000028 */
[----:B------:R-:W-:Y:S01]  /*12e0*/  FFMA.FTZ R6, R37, R107, R6 ;  /* 0x0000006b25067223 */ /* 0x000fe20000010006 */
[----:B------:R-:W-:Y:S01]  /*12f0*/  PRMT R45, R45, 0x7632, R45 ;  /* 0x000076322d2d7816 */ /* 0x000fe2000000002d */
[----:B------:R-:W-:Y:S01]  /*1300*/  FMUL.FTZ R46, R59, R37 ;  /* 0x000000253b2e7220 */ /* 0x000fe20000410000 */
[----:B------:R-:W-:Y:S01]  /*1310*/  SHF.L.U32 R38, R38, 0x10, RZ ;  /* 0x0000001026267819 */ /* 0x000fe200000006ff */
[C---:B------:R-:W-:Y:S01]  /*1320*/  FADD.FTZ R22, R35.reuse, R22 ;  /* 0x0000001623167221 */ /* 0x040fe20000010000 */
[----:B------:R-:W-:Y:S01]  /*1330*/  FFMA.FTZ R10, R35, R103, R10 ;  /* 0x00000067230a7223 */ /* 0x000fe2000001000a */
[----:B------:R-:W-:Y:S01]  /*1340*/  FMUL.FTZ R108, R57, R35 ;  /* 0x00000023396c7220 */ /* 0x000fe20000410000 */
[----:B------:R-:W-:Y:S01]  /*1350*/  FADD.FTZ R35, R110, R43 ;  /* 0x0000002b6e237221 */ /* 0x000fe20000010000 */
[-C--:B------:R-:W-:Y:S01]  /*1360*/  FFMA.FTZ R37, R43, R86.reuse, R112 ;  /* 0x000000562b257223 */ /* 0x080fe20000010070 */
        /* <DEDUP_REMOVED lines=9> */
[C---:B------:R-:W-:Y:S01]  /*1400*/  SHF.L.U32 R33, R47.reuse, 0x10, RZ ;  /* 0x000000102f217819 */ /* 0x040fe200000006ff */
[----:B------:R-:W-:Y:S01]  /*1410*/  @!P0 FMUL.FTZ R84, R90, R34 ;  /* 0x000000225a548220 */ /* 0x000fe20000410000 */
[----:B------:R-:W-:Y:S01]  /*1420*/  PRMT R47, R47, 0x7632, R47 ;  /* 0x000076322f2f7816 */ /* 0x000fe2000000002f */
[----:B------:R-:W-:Y:S01]  /*1430*/  FMUL.FTZ R102, R58, R41 ;  /* 0x000000293a667220 */ /* 0x000fe20000410000 */
[----:B------:R-:W-:Y:S01]  /*1440*/  FADD.FTZ R35, R110, R45 ;  /* 0x0000002d6e237221 */ /* 0x000fe20000010000 */
[-C--:B------:R-:W-:Y:S01]  /*1450*/  FFMA.FTZ R37, R45, R88.reuse, R112 ;  /* 0x000000582d257223 */ /* 0x080fe20000010070 */
        /* <DEDUP_REMOVED lines=10> */
[----:B------:R-:W-:Y:S02]  /*1500*/  FFMA.FTZ R37, R47, R84, R110 ;  /* 0x000000542f257223 */ /* 0x000fe4000001006e */
[C---:B------:R-:W-:Y:S01]  /*1510*/  FADD.FTZ R21, R40.reuse, R21 ;  /* 0x0000001528157221 */ /* 0x040fe20000010000 */
[----:B------:R-:W-:Y:S01]  /*1520*/  FFMA.FTZ R9, R40, R104, R9 ;  /* 0x0000006828097223 */ /* 0x000fe20000010009 */
[----:B------:R-:W-:Y:S01]  /*1530*/  FMUL.FTZ R109, R68, R40 ;  /* 0x00000028446d7220 */ /* 0x000fe20000410000 */
[----:B------:R-:W-:Y:S01]  /*1540*/  FADD.FTZ R36, R35, R108 ;  /* 0x0000006c23247221 */ /* 0x000fe20000010000 */
[----:B------:R-:W-:Y:S01]  /*1550*/  FFMA.FTZ R40, R108, R103, R37 ;  /* 0x000000676c287223 */ /* 0x000fe20000010025 */
[----:B0-----:R-:W-:Y:S01]  /*1560*/  SHF.R.U32.HI R32, RZ, 0x5, R74 ;  /* 0x00000005ff207819 */ /* 0x001fe2000001164a */
[C---:B------:R-:W-:Y:S01]  /*1570*/  FADD.FTZ R24, R33.reuse, R24 ;  /* 0x0000001821187221 */ /* 0x040fe20000010000 */
[----:B------:R-:W-:Y:S01]  /*1580*/  FFMA.FTZ R12, R33, R101, R12 ;  /* 0x00000065210c7223 */ /* 0x000fe2000001000c */
[----:B------:R-:W-:Y:S01]  /*1590*/  FMUL.FTZ R110, R56, R33 ;  /* 0x00000021386e7220 */ /* 0x000fe20000410000 */
[----:B------:R-:W-:Y:S01]  /*15a0*/  FADD.FTZ R33, R36, R109 ;  /* 0x0000006d24217221 */ /* 0x000fe20000010000 */
[----:B------:R-:W-:Y:S01]  /*15b0*/  FFMA.FTZ R35, R109, R104, R40 ;  /* 0x000000686d237223 */ /* 0x000fe20000010028 */
[----:B------:R-:W-:Y:S01]  /*15c0*/  LOP3.LUT R34, R32, 0x7fffffc, RZ, 0xc0, !PT ;  /* 0x07fffffc20227812 */ /* 0x000fe200078ec0ff */
[----:B------:R-:W-:Y:S01]  /*15d0*/  FMUL.FTZ R111, R31, R38 ;  /* 0x000000261f6f7220 */ /* 0x000fe20000410000 */
[----:B------:R-:W-:Y:S01]  /*15e0*/  FADD.FTZ R36, R33, R110 ;  /* 0x0000006e21247221 */ /* 0x000fe20000010000 */
[----:B------:R-:W-:Y:S01]  /*15f0*/  FFMA.FTZ R40, R110, R101, R35 ;  /* 0x000000656e287223 */ /* 0x000fe20000010023 */
[----:B------:R-:W-:Y:S01]  /*1600*/  SEL R33, R55, R34, !P1 ;  /* 0x0000002237217207 */ /* 0x000fe20004800000 */
[C---:B------:R-:W-:Y:S01]  /*1610*/  FADD.FTZ R20, R41.reuse, R20 ;  /* 0x0000001429147221 */ /* 0x040fe20000010000 */
[----:B------:R-:W-:Y:S01]  /*1620*/  LOP3.LUT P2, RZ, R74, 0x1f, RZ, 0xc0, !PT ;  /* 0x0000001f4aff7812 */ /* 0x000fe2000784c0ff */
[----:B------:R-:W-:Y:S01]  /*1630*/  FFMA.FTZ R8, R41, R105, R8 ;  /* 0x0000006929087223 */ /* 0x000fe20000010008 */
[C---:B------:R-:W-:Y:S01]  /*1640*/  FADD.FTZ R23, R38.reuse, R23 ;  /* 0x0000001726177221 */ /* 0x040fe20000010000 */
[-C--:B------:R-:W-:Y:S01]  /*1650*/  FFMA.FTZ R11, R38, R106.reuse, R11 ;  /* 0x0000006a260b7223 */ /* 0x080fe2000001000b */
        /* <DEDUP_REMOVED lines=21> */
.L_x_4648:
        /* <DEDUP_REMOVED lines=11> */
[----:B------:R1:W-:Y:S01]  /*1860*/  @!P2 STS.64 [R112+0x2000], R40 ;  /* 0x002000287000a388 */ /* 0x0003e20000000a00 */
[----:B------:R-:W-:Y:S01]  /*1870*/  BAR.SYNC.DEFER_BLOCKING 0x0 ;  /* 0x0000000000007b1d */ /* 0x000fe20000010000 */
[----:B-1----:R-:W-:-:S04]  /*1880*/  LEA R40, P2, R85, UR8, 0x4 ;  /* 0x0000000855287c11 */ /* 0x002fc8000f8420ff */
[----:B------:R-:W-:Y:S02]  /*1890*/  LEA.HI.X R41, R85, UR9, RZ, 0x4, P2 ;  /* 0x0000000955297c11 */ /* 0x000fe400090f24ff */
[----:B------:R-:W-:Y:S01]  /*18a0*/  ISETP.GE.AND P2, PT, R26, UR11, PT ;  /* 0x0000000b1a007c0c */ /* 0x000fe2000bf46270 */
        /* <DEDUP_REMOVED lines=60> */
[----:B------:R-:W-:-:S02]  /*1c70*/  LEA R42, P3, R87, UR8, 0x4 ;  /* 0x00000008572a7c11 */ /* 0x000fc4000f8620ff */
[----:B------:R-:W-:Y:S02]  /*1c80*/  F2FP.BF16.F32.PACK_AB R35, R38, R35 ;  /* 0x000000232623723e */ /* 0x000fe400000010ff */
[----:B------:R-:W-:Y:S02]  /*1c90*/  F2FP.BF16.F32.PACK_AB R34, R89, R34 ;  /* 0x000000225922723e */ /* 0x000fe400000010ff */
[----:B------:R-:W-:Y:S02]  /*1ca0*/  F2FP.BF16.F32.PACK_AB R33, R36, R33 ;  /* 0x000000212421723e */ /* 0x000fe400000010ff */
[----:B------:R-:W-:Y:S02]  /*1cb0*/  F2FP.BF16.F32.PACK_AB R32, R93, R32 ;  /* 0x000000205d20723e */ /* 0x000fe400000010ff */
[----:B------:R-:W-:Y:S02]  /*1cc0*/  F2FP.BF16.F32.PACK_AB R39, R90, R39 ;  /* 0x000000275a27723e */ /* 0x000fe400000010ff */
[----:B------:R-:W-:Y:S01]  /*1cd0*/  F2FP.BF16.F32.PACK_AB R38, R84, R103 ;  /* 0x000000675426723e */ /* 0x000fe200000010ff */
[----:B------:R0:W-:Y:S01]  /*1ce0*/  STG.E.128 desc[UR6][R40.64], R32 ;  /* 0x0000002028007986 */ /* 0x0001e2000c101d06 */
[----:B------:R-:W-:-:S02]  /*1cf0*/  F2FP.BF16.F32.PACK_AB R37, R46, R37 ;  /* 0x000000252e25723e */ /* 0x000fc400000010ff */
[----:B------:R-:W-:Y:S02]  /*1d00*/  LEA.HI.X R43, R87, UR9, RZ, 0x4, P3 ;  /* 0x00000009572b7c11 */ /* 0x000fe400098f24ff */
[----:B------:R-:W-:Y:S02]  /*1d10*/  F2FP.BF16.F32.PACK_AB R36, R44, R107 ;  /* 0x0000006b2c24723e */ /* 0x000fe400000010ff */
[----:B------:R-:W-:-:S03]  /*1d20*/  SEL R86, RZ, 0x1, P1 ;  /* 0x00000001ff567807 */ /* 0x000fc60000800000 */
[----:B------:R0:W-:Y:S01]  /*1d30*/  STG.E.128 desc[UR6][R42.64], R36 ;  /* 0x000000242a007986 */ /* 0x0001e2000c101d06 */
[----:B------:R-:W-:Y:S05]  /*1d40*/  @!P2 BRA `(.L_x_4637) ;  /* 0xffffffe80054a947 */ /* 0x000fea000383ffff */
[----:B0-----:R-:W-:Y:S01]  /*1d50*/  MOV R42, R16 ;  /* 0x00000010002a7202 */ /* 0x001fe20000000f00 */
        /* <DEDUP_REMOVED lines=25> */
.L_x_4635:
[----:B------:R-:W0:Y:S08]  /*1ef0*/  S2UR UR4, SR_CTAID.X ;  /* 0x00000000000479c3 */ /* 0x000e300000002500 */
[----:B-----5:R-:W1:Y:S08]  /*1f00*/  LDC.64 R10, c[0x0][0x270] ;  /* 0x00009c00ff0a7b82 */ /* 0x020e700000000a00 */
[----:B------:R-:W2:Y:S01]  /*1f10*/  LDC.64 R12, c[0x0][0x278] ;  /* 0x00009e00ff0c7b82 */ /* 0x000ea20000000a00 */
[----:B0-----:R-:W-:-:S04]  /*1f20*/  LEA.HI R74, R74, UR4, RZ, 0x19 ;  /* 0x000000044a4a7c11 */ /* 0x001fc8000f8fc8ff */
[----:B------:R-:W-:-:S04]  /*1f30*/  PRMT R9, R25, 0x6540, R74 ;  /* 0x0000654019097816 */ /* 0x000fc8000000004a */
[C---:B------:R-:W-:Y:S01]  /*1f40*/  LOP3.LUT R15, R9.reuse, 0x80, RZ, 0xfc, !PT ;  /* 0x00000080090f7812 */ /* 0x040fe200078efcff */
[----:B-1----:R-:W-:-:S04]  /*1f50*/  IMAD.WIDE.U32 R2, R9, 0x20, R10 ;  /* 0x0000002009027825 */ /* 0x002fc800078e000a */
[----:B------:R-:W-:Y:S01]  /*1f60*/  IMAD.WIDE.U32 R10, R15, 0x20, R10 ;  /* 0x000000200f0a7825 */ /* 0x000fe200078e000a */
[----:B------:R-:W-:Y:S03]  /*1f70*/  STG.E.128 desc[UR6][R2.64], R32 ;  /* 0x0000002002007986 */ /* 0x000fe6000c101d06 */
[--C-:B--2---:R-:W-:Y:S01]  /*1f80*/  IMAD.WIDE.U32 R8, R9, 0x20, R12.reuse ;  /* 0x0000002009087825 */ /* 0x104fe200078e000c */
[----:B------:R-:W-:Y:S03]  /*1f90*/  STG.E.128 desc[UR6][R2.64+0x10], R40 ;  /* 0x0000102802007986 */ /* 0x000fe6000c101d06 */
[----:B------:R-:W-:Y:S01]  /*1fa0*/  IMAD.WIDE.U32 R12, R15, 0x20, R12 ;  /* 0x000000200f0c7825 */ /* 0x000fe200078e000c */
[----:B------:R-:W-:Y:S04]  /*1fb0*/  STG.E.128 desc[UR6][R8.64], R28 ;  /* 0x0000001c08007986 */ /* 0x000fe8000c101d06 */
[----:B------:R-:W-:Y:S04]  /*1fc0*/  STG.E.128 desc[UR6][R8.64+0x10], R36 ;  /* 0x0000102408007986 */ /* 0x000fe8000c101d06 */
[----:B------:R-:W-:Y:S04]  /*1fd0*/  STG.E.128 desc[UR6][R10.64], R16 ;  /* 0x000000100a007986 */ /* 0x000fe8000c101d06 */
[----:B------:R-:W-:Y:S04]  /*1fe0*/  STG.E.128 desc[UR6][R10.64+0x10], R20 ;  /* 0x000010140a007986 */ /* 0x000fe8000c101d06 */
[----:B------:R-:W-:Y:S04]  /*1ff0*/  STG.E.128 desc[UR6][R12.64], R4 ;  /* 0x000000040c007986 */ /* 0x000fe8000c101d06 */
[----:B------:R-:W-:Y:S01]  /*2000*/  STG.E.128 desc[UR6][R12.64+0x10], R44 ;  /* 0x0000102c0c007986 */ /* 0x000fe2000c101d06 */
[----:B------:R-:W-:Y:S05]  /*2010*/  EXIT ;  /* 0x000000000000794d */ /* 0x000fea0003800000 */
.L_x_4636:
[----:B------:R-:W-:Y:S01]  /*2020*/  HFMA2.MMA R114, -RZ, RZ, 0, 9.5367431640625e-07 ;  /* 0x00000010ff727435 */ /* 0x000fe200000001ff */
[----:B------:R-:W-:Y:S02]  /*2030*/  MOV R115, R34 ;  /* 0x0000002200737202 */ /* 0x000fe40000000f00 */
[----:B------:R-:W-:Y:S02]  /*2040*/  MOV R117, 0x1f ;  /* 0x0000001f00757802 */ /* 0x000fe40000000f00 */
[----:B------:R-:W-:-:S07]  /*2050*/  MOV R112, 0xffffffff ;  /* 0xffffffff00707802 */ /* 0x000fce0000000f00 */
[----:B------:R-:W-:Y:S05]  /*2060*/  WARPSYNC.COLLECTIVE R112, `(.L_x_4638) ;  /* 0x0000000070087348 */ /* 0x000fea0003c00000 */
[----:B------:R0:W1:Y:S02]  /*2070*/  SHFL.DOWN P3, R113, R115, R114, R117 ;  /* 0x0800007273717389 */ /* 0x0000640000060075 */
[----:B01----:R-:W-:Y:S01]  /*2080*/  ENDCOLLECTIVE ;  /* 0x000000000000791b */ /* 0x003fe20003800000 */
.L_x_4638:
[----:B------:R-:W-:Y:S01]  /*2090*/  IMAD.MOV.U32 R115, RZ, RZ, R35 ;  /* 0x000000ffff737224 */ /* 0x000fe200078e0023 */
[----:B------:R-:W-:-:S07]  /*20a0*/  MOV R37, R113 ;  /* 0x0000007100257202 */ /* 0x000fce0000000f00 */
[----:B------:R-:W-:Y:S05]  /*20b0*/  WARPSYNC.COLLECTIVE R112, `(.L_x_4639) ;  /* 0x0000000070087348 */ /* 0x000fea0003c00000 */
[----:B------:R0:W1:Y:S02]  /*20c0*/  SHFL.DOWN P3, R113, R115, R114, R117 ;  /* 0x0800007273717389 */ /* 0x0000640000060075 */
[----:B01----:R-:W-:Y:S01]  /*20d0*/  ENDCOLLECTIVE ;  /* 0x000000000000791b */ /* 0x003fe20003800000 */
.L_x_4639:
[----:B------:R-:W-:Y:S01]  /*20e0*/  FADD.FTZ R37, R34, R37 ;  /* 0x0000002522257221 */ /* 0x000fe20000010000 */
[----:B------:R-:W-:-:S04]  /*20f0*/  HFMA2.MMA R114, -RZ, RZ, 0, 4.76837158203125e-07 ;  /* 0x00000008ff727435 */ /* 0x000fc800000001ff */
[----:B------:R-:W-:Y:S02]  /*2100*/  MOV R115, R37 ;  /* 0x0000002500737202 */ /* 0x000fe40000000f00 */
[----:B------:R-:W-:-:S07]  /*2110*/  MOV R36, R113 ;  /* 0x0000007100247202 */ /* 0x000fce0000000f00 */
[----:B------:R-:W-:Y:S05]  /*2120*/  WARPSYNC.COLLECTIVE R112, `(.L_x_4640) ;  /* 0x0000000070087348 */ /* 0x000fea0003c00000 */
[----:B------:R0:W1:Y:S02]  /*2130*/  SHFL.DOWN P3, R113, R115, R114, R117 ;  /* 0x0800007273717389 */ /* 0x0000640000060075 */
[----:B01----:R-:W-:Y:S01]  /*2140*/  ENDCOLLECTIVE ;  /* 0x000000000000791b */ /* 0x003fe20003800000 */
.L_x_4640:
[----:B------:R-:W-:-:S05]  /*2150*/  FADD.FTZ R36, R35, R36 ;  /* 0x0000002423247221 */ /* 0x000fca0000010000 */
[----:B------:R-:W-:Y:S02]  /*2160*/  MOV R115, R36 ;  /* 0x0000002400737202 */ /* 0x000fe40000000f00 */
[----:B------:R-:W-:-:S07]  /*2170*/  MOV R38, R113 ;  /* 0x0000007100267202 */ /* 0x000fce0000000f00 */
[----:B------:R-:W-:Y:S05]  /*2180*/  WARPSYNC.COLLECTIVE R112, `(.L_x_4641) ;  /* 0x0000000070087348 */ /* 0x000fea0003c00000 */
[----:B------:R0:W1:Y:S02]  /*2190*/  SHFL.DOWN P3, R113, R115, R114, R117 ;  /* 0x0800007273717389 */ /* 0x0000640000060075 */
[----:B01----:R-:W-:Y:S01]  /*21a0*/  ENDCOLLECTIVE ;  /* 0x000000000000791b */ /* 0x003fe20003800000 */
.L_x_4641:
[----:B------:R-:W-:Y:S01]  /*21b0*/  FADD.FTZ R38, R37, R38 ;  /* 0x0000002625267221 */ /* 0x000fe20000010000 */
[----:B------:R-:W-:-:S04]  /*21c0*/  HFMA2.MMA R114, -RZ, RZ, 0, 2.384185791015625e-07 ;  /* 0x00000004ff727435 */ /* 0x000fc800000001ff */
[----:B------:R-:W-:Y:S02]  /*21d0*/  MOV R115, R38 ;  /* 0x0000002600737202 */ /* 0x000fe40000000f00 */
[----:B------:R-:W-:-:S07]  /*21e0*/  MOV R39, R113 ;  /* 0x0000007100277202 */ /* 0x000fce0000000f00 */
[----:B------:R-:W-:Y:S05]  /*21f0*/  WARPSYNC.COLLECTIVE R112, `(.L_x_4642) ;  /* 0x0000000070087348 */ /* 0x000fea0003c00000 */
[----:B------:R0:W1:Y:S02]  /*2200*/  SHFL.DOWN P3, R113, R115, R114, R117 ;  /* 0x0800007273717389 */ /* 0x0000640000060075 */
[----:B01----:R-:W-:Y:S01]  /*2210*/  ENDCOLLECTIVE ;  /* 0x000000000000791b */ /* 0x003fe20003800000 */
.L_x_4642:
[----:B------:R-:W-:-:S05]  /*2220*/  FADD.FTZ R39, R36, R39 ;  /* 0x0000002724277221 */ /* 0x000fca0000010000 */
[----:B------:R-:W-:Y:S02]  /*2230*/  MOV R115, R39 ;  /* 0x0000002700737202 */ /* 0x000fe40000000f00 */
[----:B------:R-:W-:-:S07]  /*2240*/  MOV R41, R113 ;  /* 0x0000007100297202 */ /* 0x000fce0000000f00 */
[----:B------:R-:W-:Y:S05]  /*2250*/  WARPSYNC.COLLECTIVE R112, `(.L_x_4643) ;  /* 0x0000000070087348 */ /* 0x000fea0003c00000 */
[----:B------:R0:W1:Y:S02]  /*2260*/  SHFL.DOWN P3, R113, R115, R114, R117 ;  /* 0x0800007273717389 */ /* 0x0000640000060075 */
[----:B01----:R-:W-:Y:S01]  /*2270*/  ENDCOLLECTIVE ;  /* 0x000000000000791b */ /* 0x003fe20003800000 */
.L_x_4643:
[----:B------:R-:W-:Y:S01]  /*2280*/  FADD.FTZ R41, R38, R41 ;  /* 0x0000002926297221 */ /* 0x000fe20000010000 */
[----:B------:R-:W-:-:S04]  /*2290*/  HFMA2.MMA R114, -RZ, RZ, 0, 1.1920928955078125e-07 ;  /* 0x00000002ff727435 */ /* 0x000fc800000001ff */
[----:B------:R-:W-:Y:S02]  /*22a0*/  MOV R115, R41 ;  /* 0x0000002900737202 */ /* 0x000fe40000000f00 */
[----:B------:R-:W-:-:S07]  /*22b0*/  MOV R40, R113 ;  /* 0x0000007100287202 */ /* 0x000fce0000000f00 */
[----:B------:R-:W-:Y:S05]  /*22c0*/  WARPSYNC.COLLECTIVE R112, `(.L_x_4644) ;  /* 0x0000000070087348 */ /* 0x000fea0003c00000 */
[----:B------:R0:W1:Y:S02]  /*22d0*/  SHFL.DOWN P3, R113, R115, R114, R117 ;  /* 0x0800007273717389 */ /* 0x0000640000060075 */
[----:B01----:R-:W-:Y:S01]  /*22e0*/  ENDCOLLECTIVE ;  /* 0x000000000000791b */ /* 0x003fe20003800000 */
.L_x_4644:
[----:B------:R-:W-:-:S05]  /*22f0*/  FADD.FTZ R40, R39, R40 ;  /* 0x0000002827287221 */ /* 0x000fca0000010000 */
[----:B------:R-:W-:Y:S02]  /*2300*/  MOV R115, R40 ;  /* 0x0000002800737202 */ /* 0x000fe40000000f00 */
[----:B------:R-:W-:-:S07]  /*2310*/  MOV R34, R113 ;  /* 0x0000007100227202 */ /* 0x000fce0000000f00 */
[----:B------:R-:W-:Y:S05]  /*2320*/  WARPSYNC.COLLECTIVE R112, `(.L_x_4645) ;  /* 0x0000000070087348 */ /* 0x000fea0003c00000 */
[----:B------:R0:W1:Y:S02]  /*2330*/  SHFL.DOWN P3, R113, R115, R114, R117 ;  /* 0x0800007273717389 */ /* 0x0000640000060075 */
[----:B01----:R-:W-:Y:S01]  /*2340*/  ENDCOLLECTIVE ;  /* 0x000000000000791b */ /* 0x003fe20003800000 */
.L_x_4645:
[----:B------:R-:W-:Y:S01]  /*2350*/  FADD.FTZ R34, R41, R34 ;  /* 0x0000002229227221 */ /* 0x000fe20000010000 */
[----:B------:R-:W-:-:S04]  /*2360*/  HFMA2.MMA R114, -RZ, RZ, 0, 5.9604644775390625e-08 ;  /* 0x00000001ff727435 */ /* 0x000fc800000001ff */
[----:B------:R-:W-:Y:S02]  /*2370*/  MOV R115, R34 ;  /* 0x0000002200737202 */ /* 0x000fe40000000f00 */
[----:B------:R-:W-:-:S07]  /*2380*/  MOV R35, R113 ;  /* 0x0000007100237202 */ /* 0x000fce0000000f00 */
[----:B------:R-:W-:Y:S05]  /*2390*/  WARPSYNC.COLLECTIVE R112, `(.L_x_4646) ;  /* 0x0000000070087348 */ /* 0x000fea0003c00000 */
[----:B------:R0:W1:Y:S02]  /*23a0*/  SHFL.DOWN P3, R113, R115, R114, R117 ;  /* 0x0800007273717389 */ /* 0x0000640000060075 */
[----:B01----:R-:W-:Y:S01]  /*23b0*/  ENDCOLLECTIVE ;  /* 0x000000000000791b */ /* 0x003fe20003800000 */
.L_x_4646:
[----:B------:R-:W-:-:S05]  /*23c0*/  FADD.FTZ R35, R40, R35 ;  /* 0x0000002328237221 */ /* 0x000fca0000010000 */
[----:B------:R-:W-:Y:S02]  /*23d0*/  MOV R115, R35 ;  /* 0x0000002300737202 */ /* 0x000fe40000000f00 */
[----:B------:R-:W-:-:S07]  /*23e0*/  MOV R37, R113 ;  /* 0x0000007100257202 */ /* 0x000fce0000000f00 */
[----:B------:R-:W-:Y:S05]  /*23f0*/  WARPSYNC.COLLECTIVE R112, `(.L_x_4647) ;  /* 0x0000000070087348 */ /* 0x000fea0003c00000 */
[----:B------:R0:W1:Y:S02]  /*2400*/  SHFL.DOWN P3, R113, R115, R114, R117 ;  /* 0x0800007273717389 */ /* 0x0000640000060075 */
[----:B01----:R-:W-:Y:S01]  /*2410*/  ENDCOLLECTIVE ;  /* 0x000000000000791b */ /* 0x003fe20003800000 */
.L_x_4647:
[----:B------:R-:W-:Y:S01]  /*2420*/  MOV R36, R113 ;  /* 0x0000007100247202 */ /* 0x000fe20000000f00 */
[----:B------:R-:W-:Y:S06]  /*2430*/  BRA `(.L_x_4648) ;  /* 0xfffffff000dc7947 */ /* 0x000fec000383ffff */
.L_x_4649:
        /* <DEDUP_REMOVED lines=12> */
.L_x_5597:


//--------------------- .text._ZN10layer_norm22ln_bwd_finalize_kernelINS_22Kernel_traits_finalizeILj2048E6__halffS2_fjLj1024ELj4ENS_18Kernel_traits_baseILj2048ES2_fS2_fjLj1024EEEEEEEvNS_9BwdParamsE --------------------------
	.section	.text._ZN10layer_norm22ln_bwd_finalize_kernelINS_22Kernel_traits_finalizeILj2048E6__halffS2_fjLj1024ELj4ENS_18Kernel_traits_baseILj2048ES2_fS2_fjLj1024EEEEEEEvNS_9BwdParamsE,"ax",@progbits
	.align	128
        .global         _ZN10layer_norm22ln_bwd_finalize_kernelINS_22Kernel_traits_finalizeILj2048E6__halffS2_fjLj1024ELj4ENS_18Kernel_traits_baseILj2048ES2_fS2_fjLj1024EEEEEEEvNS_9BwdParamsE
        .type           _ZN10layer_norm22ln_bwd_finalize_kernelINS_22Kernel_traits_finalizeILj2048E6__halffS2_fjLj1024ELj4ENS_18Kernel_traits_baseILj2048ES2_fS2_fjLj1024EEEEEEEvNS_9BwdParamsE,@function
        .size           _ZN10layer_norm22ln_bwd_finalize_kernelINS_22Kernel_traits_finalizeILj2048E6__halffS2_fjLj1024ELj4ENS_18Kernel_traits_baseILj2048ES2_fS2_fjLj1024EEEEEEEvNS_9BwdParamsE,(.L_x_5598 - _ZN10layer_norm22ln_bwd_finalize_kernelINS_22Kernel_traits_finalizeILj2048E6__halffS2_fjLj1024ELj4ENS_18Kernel_traits_baseILj2048ES2_fS2_fjLj1024EEEEEEEvNS_9BwdParamsE)
        .other          _ZN10layer_norm22ln_bwd_finalize_kernelINS_22Kernel_traits_finalizeILj2048E6__halffS2_fjLj1024ELj4ENS_18Kernel_traits_baseILj2048ES2_fS2_fjLj1024EEEEEEEvNS_9BwdParamsE,@"STO_CUDA_ENTRY STV_DEFAULT"
_ZN10layer_norm22ln_bwd_finalize_kernelINS_22Kernel_traits_finalizeILj2048E6__halffS2_fjLj1024ELj4ENS_18Kernel_traits_baseILj2048ES2_fS2_fjLj1024EEEEEEEvNS_9BwdParamsE:
.text._ZN10layer_norm22ln_bwd_finalize_kernelINS_22Kernel_traits_finalizeILj2048E6__halffS2_fjLj1024ELj4ENS_18Kernel_traits_baseILj2048ES2_fS2_fjLj1024EEEEEEEvNS_9BwdParamsE:
        /* <DEDUP_REMOVED lines=25> */
.L_x_4661:
        /* <DEDUP_REMOVED lines=28> */
.L_x_4654:
        /* <DEDUP_REMOVED lines=33> */
.L_x_4653:
[----:B------:R-:W-:Y:S05]  /*0560*/  BSYNC B1 ;  /* 0x0000000000017941 */ /* 0x000fea0003800000 */
.L_x_4652:
        /* <DEDUP_REMOVED lines=23> */
.L_x_4656:
[----:B------:R-:W-:Y:S05]  /*06e0*/  BSYNC B1 ;  /* 0x0000000000017941 */ /* 0x000fea0003800000 */
.L_x_4655:
        /* <DEDUP_REMOVED lines=11> */
.L_x_4651:
[----:B------:R-:W-:Y:S05]  /*07a0*/  BSYNC B0 ;  /* 0x0000000000007941 */ /* 0x000fea0003800000 */
.L_x_4650:
        /* <DEDUP_REMOVED lines=29> */
.L_x_4672:
[----:B------:R-:W-:Y:S01]  /*0980*/  @!P1 SHF.R.U32.HI R12, RZ, 0x3, R0 ;  /* 0x00000003ff0c9819 */ /* 0x000fe20000011600 */
[----:B---3--:R-:W-:Y:S01]  /*0990*/  FADD.FTZ R14, R9, R14 ;  /* 0x0000000e090e7221 */ /* 0x008fe20000010000 */
[----:B--2---:R-:W-:Y:S02]  /*09a0*/  FADD.FTZ R11, R10, R11 ;  /* 0x0000000b0a0b7221 */ /* 0x004fe40000010000 */
[----:B------:R-:W-:-:S05]  /*09b0*/  @!P1 LOP3.LUT R12, R12, 0x1ffffffc, RZ, 0xc0, !PT ;  /* 0x1ffffffc0c0c9812 */ /* 0x000fca00078ec0ff */
[----:B------:R2:W-:Y:S04]  /*09c0*/  @!P1 STS [R12+UR4+0x2000], R14 ;  /* 0x0020000e0c009988 */ /* 0x0005e80008000804 */
[----:B------:R2:W-:Y:S02]  /*09d0*/  @!P1 STS [R12+UR4+0x2080], R11 ;  /* 0x0020800b0c009988 */ /* 0x0005e40008000804 */
.L_x_4657:
        /* <DEDUP_REMOVED lines=14> */
.L_x_4660:
[----:B------:R-:W-:Y:S05]  /*0ac0*/  BSYNC B0 ;  /* 0x0000000000007941 */ /* 0x000fea0003800000 */
.L_x_4659:
[C---:B------:R-:W-:Y:S02]  /*0ad0*/  ISETP.GT.U32.AND P1, PT, R3.reuse, -0x801, PT ;  /* 0xfffff7ff0300780c */ /* 0x040fe40003f24070 */
[----:B------:R-:W-:Y:S02]  /*0ae0*/  IADD3 R3, R3, 0x800, RZ ;  /* 0x0000080003037810 */ /* 0x000fe40007ffe0ff */
[----:B------:R-:W-:-:S09]  /*0af0*/  IADD3 R5, R5, 0x400, RZ ;  /* 0x0000040005057810 */ /* 0x000fd20007ffe0ff */
[----:B------:R-:W-:Y:S05]  /*0b00*/  @P1 BRA `(.L_x_4661) ;  /* 0xfffffff400a01947 */ /* 0x000fea000383ffff */
[----:B------:R-:W-:Y:S05]  /*0b10*/  EXIT ;  /* 0x000000000000794d */ /* 0x000fea0003800000 */
.L_x_4658:
[----:B------:R-:W-:Y:S01]  /*0b20*/  HFMA2.MMA R19, -RZ, RZ, 0, 5.9604644775390625e-08 ;  /* 0x00000001ff137435 */ /* 0x000fe200000001ff */
[----:B---3--:R-:W-:Y:S01]  /*0b30*/  IMAD.MOV.U32 R20, RZ, RZ, R10 ;  /* 0x000000ffff147224 */ /* 0x008fe200078e000a */
[----:B------:R-:W-:Y:S01]  /*0b40*/  MOV R22, 0x1f ;  /* 0x0000001f00167802 */ /* 0x000fe20000000f00 */
[----:B------:R-:W-:-:S08]  /*0b50*/  IMAD.MOV.U32 R17, RZ, RZ, -0x1 ;  /* 0xffffffffff117424 */ /* 0x000fd000078e00ff */
[----:B012---:R-:W-:Y:S05]  /*0b60*/  WARPSYNC.COLLECTIVE R17, `(.L_x_4662) ;  /* 0x0000000011087348 */ /* 0x007fea0003c00000 */
[----:B------:R3:W4:Y:S02]  /*0b70*/  SHFL.BFLY P2, R18, R20, R19, R22 ;  /* 0x0c00001314127389 */ /* 0x0007240000040016 */
[----:B01234-:R-:W-:Y:S01]  /*0b80*/  ENDCOLLECTIVE ;  /* 0x000000000000791b */ /* 0x01ffe20003800000 */
.L_x_4662:
[----:B------:R-:W-:Y:S01]  /*0b90*/  IMAD.MOV.U32 R19, RZ, RZ, 0x2 ;  /* 0x00000002ff137424 */ /* 0x000fe200078e00ff */
[----:B------:R-:W-:-:S05]  /*0ba0*/  MOV R11, R18 ;  /* 0x00000012000b7202 */ /* 0x000fca0000000f00 */
[----:B------:R-:W-:-:S05]  /*0bb0*/  FADD.FTZ R11, R10, R11 ;  /* 0x0000000b0a0b7221 */ /* 0x000fca0000010000 */
[----:B------:R-:W-:-:S07]  /*0bc0*/  MOV R20, R11 ;  /* 0x0000000b00147202 */ /* 0x000fce0000000f00 */
[----:B------:R-:W-:Y:S05]  /*0bd0*/  WARPSYNC.COLLECTIVE R17, `(.L_x_4663) ;  /* 0x0000000011087348 */ /* 0x000fea0003c00000 */
[----:B------:R0:W1:Y:S02]  /*0be0*/  SHFL.BFLY P2, R18, R20, R19, R22 ;  /* 0x0c00001314127389 */ /* 0x0000640000040016 */
[----:B01----:R-:W-:Y:S01]  /*0bf0*/  ENDCOLLECTIVE ;  /* 0x000000000000791b */ /* 0x003fe20003800000 */
.L_x_4663:
[----:B------:R-:W-:Y:S01]  /*0c00*/  IMAD.MOV.U32 R19, RZ, RZ, 0x4 ;  /* 0x00000004ff137424 */ /* 0x000fe200078e00ff */
[----:B------:R-:W-:-:S05]  /*0c10*/  MOV R12, R18 ;  /* 0x00000012000c7202 */ /* 0x000fca0000000f00 */
[----:B------:R-:W-:-:S05]  /*0c20*/  FADD.FTZ R12, R11, R12 ;  /* 0x0000000c0b0c7221 */ /* 0x000fca0000010000 */
[----:B------:R-:W-:-:S07]  /*0c30*/  MOV R20, R12 ;  /* 0x0000000c00147202 */ /* 0x000fce0000000f00 */
[----:B------:R-:W-:Y:S05]  /*0c40*/  WARPSYNC.COLLECTIVE R17, `(.L_x_4664) ;  /* 0x0000000011087348 */ /* 0x000fea0003c00000 */
[----:B------:R0:W1:Y:S02]  /*0c50*/  SHFL.BFLY P2, R18, R20, R19, R22 ;  /* 0x0c00001314127389 */ /* 0x0000640000040016 */
[----:B01----:R-:W-:Y:S01]  /*0c60*/  ENDCOLLECTIVE ;  /* 0x000000000000791b */ /* 0x003fe20003800000 */
.L_x_4664:
[----:B------:R-:W-:Y:S01]  /*0c70*/  IMAD.MOV.U32 R19, RZ, RZ, 0x8 ;  /* 0x00000008ff137424 */ /* 0x000fe200078e00ff */
[----:B------:R-:W-:-:S05]  /*0c80*/  MOV R13, R18 ;  /* 0x00000012000d7202 */ /* 0x000fca0000000f00 */
[----:B------:R-:W-:-:S05]  /*0c90*/  FADD.FTZ R13, R12, R13 ;  /* 0x0000000d0c0d7221 */ /* 0x000fca0000010000 */
[----:B------:R-:W-:-:S07]  /*0ca0*/  MOV R20, R13 ;  /* 0x0000000d00147202 */ /* 0x000fce0000000f00 */
[----:B------:R-:W-:Y:S05]  /*0cb0*/  WARPSYNC.COLLECTIVE R17, `(.L_x_4665) ;  /* 0x0000000011087348 */ /* 0x000fea0003c00000 */
[----:B------:R0:W1:Y:S02]  /*0cc0*/  SHFL.BFLY P2, R18, R20, R19, R22 ;  /* 0x0c00001314127389 */ /* 0x0000640000040016 */
[----:B01----:R-:W-:Y:S01]  /*0cd0*/  ENDCOLLECTIVE ;  /* 0x000000000000791b */ /* 0x003fe20003800000 */
.L_x_4665:
[----:B------:R-:W-:Y:S01]  /*0ce0*/  IMAD.MOV.U32 R19, RZ, RZ, 0x10 ;  /* 0x00000010ff137424 */ /* 0x000fe200078e00ff */
[----:B------:R-:W-:-:S05]  /*0cf0*/  MOV R10, R18 ;  /* 0x00000012000a7202 */ /* 0x000fca0000000f00 */
[----:B------:R-:W-:-:S05]  /*0d00*/  FADD.FTZ R10, R13, R10 ;  /* 0x0000000a0d0a7221 */ /* 0x000fca0000010000 */
[----:B------:R-:W-:-:S07]  /*0d10*/  MOV R20, R10 ;  /* 0x0000000a00147202 */ /* 0x000fce0000000f00 */
[----:B------:R-:W-:Y:S05]  /*0d20*/  WARPSYNC.COLLECTIVE R17, `(.L_x_4666) ;  /* 0x0000000011087348 */ /* 0x000fea0003c00000 */
[----:B------:R0:W1:Y:S02]  /*0d30*/  SHFL.BFLY P2, R18, R20, R19, R22 ;  /* 0x0c00001314127389 */ /* 0x0000640000040016 */
[----:B01----:R-:W-:Y:S01]  /*0d40*/  ENDCOLLECTIVE ;  /* 0x000000000000791b */ /* 0x003fe20003800000 */
.L_x_4666:
[----:B------:R-:W-:Y:S01]  /*0d50*/  MOV R20, R9 ;  /* 0x0000000900147202 */ /* 0x000fe20000000f00 */
[----:B------:R-:W-:Y:S01]  /*0d60*/  IMAD.MOV.U32 R19, RZ, RZ, 0x1 ;  /* 0x00000001ff137424 */ /* 0x000fe200078e00ff */
[----:B------:R-:W-:-:S07]  /*0d70*/  MOV R11, R18 ;  /* 0x00000012000b7202 */ /* 0x000fce0000000f00 */
[----:B------:R-:W-:Y:S05]  /*0d80*/  WARPSYNC.COLLECTIVE R17, `(.L_x_4667) ;  /* 0x0000000011087348 */ /* 0x000fea0003c00000 */
[----:B------:R0:W1:Y:S02]  /*0d90*/  SHFL.BFLY P2, R18, R20, R19, R22 ;  /* 0x0c00001314127389 */ /* 0x0000640000040016 */
[----:B01----:R-:W-:Y:S01]  /*0da0*/  ENDCOLLECTIVE ;  /* 0x000000000000791b */ /* 0x003fe20003800000 */
.L_x_4667:
[----:B------:R-:W-:Y:S01]  /*0db0*/  IMAD.MOV.U32 R19, RZ, RZ, 0x2 ;  /* 0x00000002ff137424 */ /* 0x000fe200078e00ff */
[----:B------:R-:W-:-:S05]  /*0dc0*/  MOV R12, R18 ;  /* 0x00000012000c7202 */ /* 0x000fca0000000f00 */
[----:B------:R-:W-:-:S05]  /*0dd0*/  FADD.FTZ R14, R9, R12 ;  /* 0x0000000c090e7221 */ /* 0x000fca0000010000 */
[----:B------:R-:W-:-:S07]  /*0de0*/  MOV R20, R14 ;  /* 0x0000000e00147202 */ /* 0x000fce0000000f00 */
[----:B------:R-:W-:Y:S05]  /*0df0*/  WARPSYNC.COLLECTIVE R17, `(.L_x_4668) ;  /* 0x0000000011087348 */ /* 0x000fea0003c00000 */
[----:B------:R0:W1:Y:S02]  /*0e00*/  SHFL.BFLY P2, R18, R20, R19, R22 ;  /* 0x0c00001314127389 */ /* 0x0000640000040016 */
[----:B01----:R-:W-:Y:S01]  /*0e10*/  ENDCOLLECTIVE ;  /* 0x000000000000791b */ /* 0x003fe20003800000 */
.L_x_4668:
[----:B------:R-:W-:Y:S01]  /*0e20*/  IMAD.MOV.U32 R19, RZ, RZ, 0x4 ;  /* 0x00000004ff137424 */ /* 0x000fe200078e00ff */
[----:B------:R-:W-:-:S05]  /*0e30*/  MOV R13, R18 ;  /* 0x00000012000d7202 */ /* 0x000fca0000000f00 */
[----:B------:R-:W-:-:S05]  /*0e40*/  FADD.FTZ R15, R14, R13 ;  /* 0x0000000d0e0f7221 */ /* 0x000fca0000010000 */
[----:B------:R-:W-:-:S07]  /*0e50*/  MOV R20, R15 ;  /* 0x0000000f00147202 */ /* 0x000fce0000000f00 */
[----:B------:R-:W-:Y:S05]  /*0e60*/  WARPSYNC.COLLECTIVE R17, `(.L_x_4669) ;  /* 0x0000000011087348 */ /* 0x000fea0003c00000 */
[----:B------:R0:W1:Y:S02]  /*0e70*/  SHFL.BFLY P2, R18, R20, R19, R22 ;  /* 0x0c00001314127389 */ /* 0x0000640000040016 */
[----:B01----:R-:W-:Y:S01]  /*0e80*/  ENDCOLLECTIVE ;  /* 0x000000000000791b */ /* 0x003fe20003800000 */
.L_x_4669:
[----:B------:R-:W-:Y:S01]  /*0e90*/  HFMA2.MMA R19, -RZ, RZ, 0, 4.76837158203125e-07 ;  /* 0x00000008ff137435 */ /* 0x000fe200000001ff */
[----:B------:R-:W-:-:S05]  /*0ea0*/  MOV R16, R18 ;  /* 0x0000001200107202 */ /* 0x000fca0000000f00 */
[----:B------:R-:W-:-:S05]  /*0eb0*/  FADD.FTZ R16, R15, R16 ;  /* 0x000000100f107221 */ /* 0x000fca0000010000 */
[----:B------:R-:W-:-:S07]  /*0ec0*/  MOV R20, R16 ;  /* 0x0000001000147202 */ /* 0x000fce0000000f00 */
[----:B------:R-:W-:Y:S05]  /*0ed0*/  WARPSYNC.COLLECTIVE R17, `(.L_x_4670) ;  /* 0x0000000011087348 */ /* 0x000fea0003c00000 */
[----:B------:R0:W1:Y:S02]  /*0ee0*/  SHFL.BFLY P2, R18, R20, R19, R22 ;  /* 0x0c00001314127389 */ /* 0x0000640000040016 */
[----:B01----:R-:W-:Y:S01]  /*0ef0*/  ENDCOLLECTIVE ;  /* 0x000000000000791b */ /* 0x003fe20003800000 */
.L_x_4670:
[----:B------:R-:W-:Y:S01]  /*0f00*/  HFMA2.MMA R19, -RZ, RZ, 0, 9.5367431640625e-07 ;  /* 0x00000010ff137435 */ /* 0x000fe200000001ff */
[----:B------:R-:W-:-:S04]  /*0f10*/  IMAD.MOV.U32 R9, RZ, RZ, R18 ;  /* 0x000000ffff097224 */ /* 0x000fc800078e0012 */
[----:B------:R-:W-:-:S05]  /*0f20*/  FADD.FTZ R9, R16, R9 ;  /* 0x0000000910097221 */ /* 0x000fca0000010000 */
[----:B------:R-:W-:-:S07]  /*0f30*/  MOV R20, R9 ;  /* 0x0000000900147202 */ /* 0x000fce0000000f00 */
[----:B------:R-:W-:Y:S05]  /*0f40*/  WARPSYNC.COLLECTIVE R17, `(.L_x_4671) ;  /* 0x0000000011087348 */ /* 0x000fea0003c00000 */
[----:B------:R0:W1:Y:S02]  /*0f50*/  SHFL.BFLY P2, R18, R20, R19, R22 ;  /* 0x0c00001314127389 */ /* 0x0000640000040016 */
[----:B01----:R-:W-:Y:S01]  /*0f60*/  ENDCOLLECTIVE ;  /* 0x000000000000791b */ /* 0x003fe20003800000 */
.L_x_4671:
[----:B------:R-:W-:Y:S01]  /*0f70*/  MOV R14, R18 ;  /* 0x00000012000e7202 */ /* 0x000fe20000000f00 */
[----:B------:R-:W-:Y:S06]  /*0f80*/  BRA `(.L_x_4672) ;  /* 0xfffffff8007c7947 */ /* 0x000fec000383ffff */
.L_x_4673:
        /* <DEDUP_REMOVED lines=15> */
.L_x_5598:


//--------------------- .text._ZN10layer_norm13ln_bwd_kernelINS_13Kernel_traitsI6__halffS2_fjLj2048ELj1ELj1ELj4ELj16ENS_18Kernel_traits_baseILj2048ES2_fS2_fjLj128EEEEEEEvNS_9BwdParamsE --------------------------
	.section	.text._ZN10layer_norm13ln_bwd_kernelINS_13Kernel_traitsI6__halffS2_fjLj2048ELj1ELj1ELj4ELj16ENS_18Kernel_traits_baseILj2048ES2_fS2_fjLj128EEEEEEEvNS_9BwdParamsE,"ax",@progbits
	.align	128
        .global         _ZN10layer_norm13ln_bwd_kernelINS_13Kernel_traitsI6__halffS2_fjLj2048ELj1ELj1ELj4ELj16ENS_18Kernel_traits_baseILj2048ES2_fS2_fjLj128EEEEEEEvNS_9BwdParamsE
        .type           _ZN10layer_norm13ln_bwd_kernelINS_13Kernel_traitsI6__halffS2_fjLj2048ELj1ELj1ELj4ELj16ENS_18Kernel_traits_baseILj2048ES2_fS2_fjLj128EEEEEEEvNS_9BwdParamsE,@function
        .size           _ZN10layer_norm13ln_bwd_kernelINS_13Kernel_traitsI6__halffS2_fjLj2048ELj1ELj1ELj4ELj16ENS_18Kernel_traits_baseILj2048ES2_fS2_fjLj128EEEEEEEvNS_9BwdParamsE,(.L_x_5599 - _ZN10layer_norm13ln_bwd_kernelINS_13Kernel_traitsI6__halffS2_fjLj2048ELj1ELj1ELj4ELj16ENS_18Kernel_traits_baseILj2048ES2_fS2_fjLj128EEEEEEEvNS_9BwdParamsE)
        .other          _ZN10layer_norm13ln_bwd_kernelINS_13Kernel_traitsI6__halffS2_fjLj2048ELj1ELj1ELj4ELj16ENS_18Kernel_traits_baseILj2048ES2_fS2_fjLj128EEEEEEEvNS_9BwdParamsE,@"STO_CUDA_ENTRY STV_DEFAULT"
_ZN10layer_norm13ln_bwd_kernelINS_13Kernel_traitsI6__halffS2_fjLj2048ELj1ELj1ELj4ELj16ENS_18Kernel_traits_baseILj2048ES2_fS2_fjLj128EEEEEEEvNS_9BwdParamsE:
.text._ZN10layer_norm13ln_bwd_kernelINS_13Kernel_traitsI6__halffS2_fjLj2048ELj1ELj1ELj4ELj16ENS_18Kernel_traits_baseILj2048ES2_fS2_fjLj128EEEEEEEvNS_9BwdParamsE:
        /* <DEDUP_REMOVED lines=62> */
[----:B0-----:R-:W-:Y:S01]  /*03e0*/  CS2R R2, SRZ ;  /* 0x0000000000027805 */ /* 0x001fe2000001ff00 */
[----:B------:R-:W-:Y:S01]  /*03f0*/  HADD2.F32 R87, -RZ, R84.H0_H0 ;  /* 0x20000054ff577230 */ /* 0x000fe20000004100 */
[----:B------:R-:W-:Y:S01]  /*0400*/  CS2R R12, SRZ ;  /* 0x00000000000c7805 */ /* 0x000fe2000001ff00 */
[----:B------:R-:W-:Y:S01]  /*0410*/  HADD2.F32 R85, -RZ, R85.H0_H0 ;  /* 0x20000055ff557230 */ /* 0x000fe20000004100 */
[----:B------:R-:W-:-:S02]  /*0420*/  CS2R R44, SRZ ;  /* 0x00000000002c7805 */ /* 0x000fc4000001ff00 */
[----:B------:R-:W-:Y:S01]  /*0430*/  CS2R R26, SRZ ;  /* 0x00000000001a7805 */ /* 0x000fe2000001ff00 */
[----:B-1----:R-:W-:Y:S01]  /*0440*/  ULEA UR4, UR5, UR4, 0x18 ;  /* 0x0000000405047291 */ /* 0x002fe2000f8ec03f */
[----:B------:R-:W-:Y:S02]  /*0450*/  MOV R48, RZ ;  /* 0x000000ff00307202 */ /* 0x000fe40000000f00 */
        /* <DEDUP_REMOVED lines=35> */
[----:B------:R-:W-:Y:S01]  /*0690*/  CS2R R10, SRZ ;  /* 0x00000000000a7805 */ /* 0x000fe2000001ff00 */
        /* <DEDUP_REMOVED lines=8> */
.L_x_4676:
        /* <DEDUP_REMOVED lines=62> */
[----:B------:R-:W-:-:S07]  /*0b00*/  LOP3.LUT P1, RZ, R88, 0xff, RZ, 0xc0, !PT ;  /* 0x000000ff58ff7812 */ /* 0x000fce000782c0ff */
        /* <DEDUP_REMOVED lines=23> */
[----:B------:R-:W-:Y:S01]  /*0c80*/  @P0 FMUL.FTZ R100, R123, R100 ;  /* 0x000000647b640220 */ /* 0x000fe20000410000 */
[----:B------:R-:W-:Y:S01]  /*0c90*/  @P0 FMUL.FTZ R39, R125, R108 ;  /* 0x0000006c7d270220 */ /* 0x000fe20000410000 */
[----:B------:R-:W-:Y:S01]  /*0ca0*/  @P0 FADD.FTZ R88, -R70, R31 ;  /* 0x0000001f46580221 */ /* 0x000fe20000010100 */
[----:B------:R-:W-:Y:S01]  /*0cb0*/  @P0 FADD.FTZ R123, -R87, R40 ;  /* 0x00000028577b0221 */ /* 0x000fe20000010100 */
[----:B------:R-:W-:Y:S01]  /*0cc0*/  @!P0 FADD.FTZ R125, R40, -R86 ;  /* 0x80000056287d8221 */ /* 0x000fe20000010000 */
[----:B------:R-:W-:Y:S01]  /*0cd0*/  @P0 FMUL.FTZ R90, R90, R117 ;  /* 0x000000755a5a0220 */ /* 0x000fe20000410000 */
[----:B------:R-:W-:Y:S01]  /*0ce0*/  @P0 FADD.FTZ R40, -R58, R43 ;  /* 0x0000002b3a280221 */ /* 0x000fe20000010100 */
[----:B------:R-:W-:Y:S01]  /*0cf0*/  @P0 FADD.FTZ R117, -R68, R33 ;  /* 0x0000002144750221 */ /* 0x000fe20000010100 */
[----:B------:R-:W-:Y:S01]  /*0d00*/  @P0 FADD.FTZ R92, -R72, R29 ;  /* 0x0000001d485c0221 */ /* 0x000fe20000010100 */
[----:B------:R-:W-:Y:S01]  /*0d10*/  @!P0 FADD.FTZ R31, R31, -R86 ;  /* 0x800000561f1f8221 */ /* 0x000fe20000010000 */
[----:B------:R-:W-:Y:S01]  /*0d20*/  @P0 FMUL.FTZ R88, R88, R119 ;  /* 0x0000007758580220 */ /* 0x000fe20000410000 */
[----:B------:R-:W-:Y:S01]  /*0d30*/  @P0 FADD.FTZ R119, -R66, R35 ;  /* 0x0000002342770221 */ /* 0x000fe20000010100 */
[----:B0-----:R-:W-:Y:S01]  /*0d40*/  @P0 FMUL.FTZ R40, R40, R30 ;  /* 0x0000001e28280220 */ /* 0x001fe20000410000 */
[----:B------:R-:W-:Y:S01]  /*0d50*/  @P0 FMUL.FTZ R98, R117, R98 ;  /* 0x0000006275620220 */ /* 0x000fe20000410000 */
[----:B------:R-:W-:Y:S01]  /*0d60*/  MOV R30, R80 ;  /* 0x00000050001e7202 */ /* 0x000fe20000000f00 */
[----:B------:R-:W-:Y:S01]  /*0d70*/  @!P0 FADD.FTZ R117, R36, -R86 ;  /* 0x8000005624758221 */ /* 0x000fe20000010000 */
[----:B------:R-:W-:Y:S01]  /*0d80*/  @P0 FMUL.FTZ R92, R92, R115 ;  /* 0x000000735c5c0220 */ /* 0x000fe20000410000 */
[----:B------:R-:W-:Y:S01]  /*0d90*/  @P0 FMUL.FTZ R102, R32, R102 ;  /* 0x0000006620660220 */ /* 0x000fe20000410000 */
[----:B------:R-:W-:Y:S01]  /*0da0*/  @P0 FADD.FTZ R36, -R85, R42 ;  /* 0x0000002a55240221 */ /* 0x000fe20000010100 */
[----:B------:R-:W-:Y:S01]  /*0db0*/  @!P0 FMUL.FTZ R88, R84, R31 ;  /* 0x0000001f54588220 */ /* 0x000fe20000410000 */
[--C-:B------:R-:W-:Y:S01]  /*0dc0*/  @!P0 FADD.FTZ R33, R33, -R86.reuse ;  /* 0x8000005621218221 */ /* 0x100fe20000010000 */
[----:B------:R-:W-:Y:S01]  /*0dd0*/  @!P0 FADD.FTZ R115, R34, -R86 ;  /* 0x8000005622738221 */ /* 0x000fe20000010000 */
[----:B------:R-:W-:Y:S01]  /*0de0*/  @P0 FMUL.FTZ R96, R119, R96 ;  /* 0x0000006077600220 */ /* 0x000fe20000410000 */
        /* <DEDUP_REMOVED lines=8> */
[--C-:B------:R-:W-:Y:S01]  /*0e70*/  @!P0 FADD.FTZ R34, R41, -R86.reuse ;  /* 0x8000005629228221 */ /* 0x100fe20000010000 */
[----:B------:R-:W-:Y:S01]  /*0e80*/  SHF.R.U64 R113, R80, 0x10, R81 ;  /* 0x0000001050717819 */ /* 0x000fe20000001251 */
[----:B------:R-:W-:Y:S01]  /*0e90*/  @!P0 FADD.FTZ R86, R43, -R86 ;  /* 0x800000562b568221 */ /* 0x000fe20000010000 */
[----:B------:R-:W-:-:S02]  /*0ea0*/  HADD2.F32 R38, -RZ, R30.H0_H0 ;  /* 0x2000001eff267230 */ /* 0x000fc40000004100 */
[----:B-1----:R-:W-:Y:S01]  /*0eb0*/  @P0 FMUL.FTZ R43, R36, R28 ;  /* 0x0000001c242b0220 */ /* 0x002fe20000410000 */
[----:B------:R-:W-:Y:S01]  /*0ec0*/  @!P0 FMUL.FTZ R94, R84, R109 ;  /* 0x0000006d545e8220 */ /* 0x000fe20000410000 */
[----:B------:R-:W-:Y:S01]  /*0ed0*/  @P0 FMUL.FTZ R106, R32, R106 ;  /* 0x0000006a206a0220 */ /* 0x000fe20000410000 */
[C---:B------:R-:W-:Y:S01]  /*0ee0*/  @!P0 FMUL.FTZ R98, R84.reuse, R33 ;  /* 0x0000002154628220 */ /* 0x040fe20000410000 */
[----:B------:R-:W-:Y:S01]  /*0ef0*/  @!P0 FMUL.FTZ R43, R84, R42 ;  /* 0x0000002a542b8220 */ /* 0x000fe20000410000 */
[----:B------:R-:W-:Y:S01]  /*0f00*/  MOV R33, R76 ;  /* 0x0000004c00217202 */ /* 0x000fe20000000f00 */
[----:B------:R-:W-:Y:S01]  /*0f10*/  HADD2.F32 R31, -RZ, R31.H0_H0 ;  /* 0x2000001fff1f7230 */ /* 0x000fe20000004100 */
[----:B------:R-:W-:Y:S01]  /*0f20*/  SHF.R.U64 R42, R76, 0x10, R77 ;  /* 0x000000104c2a7819 */ /* 0x000fe2000000124d */
[C---:B------:R-:W-:Y:S01]  /*0f30*/  @!P0 FMUL.FTZ R90, R84.reuse, R111 ;  /* 0x0000006f545a8220 */ /* 0x040fe20000410000 */
[----:B------:R-:W-:Y:S01]  /*0f40*/  SHF.R.U32.HI R32, RZ, 0x10, R81 ;  /* 0x00000010ff207819 */ /* 0x000fe20000011651 */
[----:B------:R-:W-:Y:S01]  /*0f50*/  HADD2.F32 R113, -RZ, R113.H0_H0 ;  /* 0x20000071ff717230 */ /* 0x000fe20000004100 */
[----:B------:R-:W-:Y:S01]  /*0f60*/  MOV R76, R75 ;  /* 0x0000004b004c7202 */ /* 0x000fe20000000f00 */
[----:B------:R-:W-:Y:S01]  /*0f70*/  @!P0 FMUL.FTZ R92, R84, R29 ;  /* 0x0000001d545c8220 */ /* 0x000fe20000410000 */
[C---:B------:R-:W-:Y:S01]  /*0f80*/  FADD.FTZ R48, R38.reuse, R48 ;  /* 0x0000003026307221 */ /* 0x040fe20000010000 */
[----:B------:R-:W-:Y:S01]  /*0f90*/  FFMA.FTZ R59, R38, R94, R59 ;  /* 0x0000005e263b7223 */ /* 0x000fe2000001003b */
[----:B------:R-:W-:Y:S01]  /*0fa0*/  MOV R36, R74 ;  /* 0x0000004a00247202 */ /* 0x000fe20000000f00 */
[----:B------:R-:W-:Y:S01]  /*0fb0*/  FMUL.FTZ R38, R83, R38 ;  /* 0x0000002653267220 */ /* 0x000fe20000410000 */
[----:B------:R-:W-:Y:S01]  /*0fc0*/  SHF.R.U64 R81, R78, 0x10, R79 ;  /* 0x000000104e517819 */ /* 0x000fe2000000124f */
[----:B------:R-:W-:Y:S01]  /*0fd0*/  @P0 FMUL.FTZ R41, R123, R104 ;  /* 0x000000687b290220 */ /* 0x000fe20000410000 */
[----:B------:R-:W-:-:S02]  /*0fe0*/  HADD2.F32 R32, -RZ, R32.H0_H0 ;  /* 0x20000020ff207230 */ /* 0x000fc40000004100 */
[C---:B------:R-:W-:Y:S01]  /*0ff0*/  FADD.FTZ R44, R31.reuse, R44 ;  /* 0x0000002c1f2c7221 */ /* 0x040fe20000010000 */
[----:B------:R-:W-:Y:S01]  /*1000*/  FFMA.FTZ R45, R31, R90, R45 ;  /* 0x0000005a1f2d7223 */ /* 0x000fe2000001002d */
[----:B------:R-:W-:Y:S01]  /*1010*/  FMUL.FTZ R111, R82, R31 ;  /* 0x0000001f526f7220 */ /* 0x000fe20000410000 */
[----:B------:R-:W-:Y:S02]  /*1020*/  HADD2.F32 R42, -RZ, R42.H0_H0 ;  /* 0x2000002aff2a7230 */ /* 0x000fe40000004100 */
[----:B------:R-:W-:Y:S01]  /*1030*/  @!P0 FMUL.FTZ R40, R84, R86 ;  /* 0x0000005654288220 */ /* 0x000fe20000410000 */
[----:B------:R-:W-:Y:S01]  /*1040*/  SHF.R.U64 R104, R74, 0x10, R75 ;  /* 0x000000104a687819 */ /* 0x000fe2000000124b */
[C---:B------:R-:W-:Y:S01]  /*1050*/  FADD.FTZ R46, R113.reuse, R46 ;  /* 0x0000002e712e7221 */ /* 0x040fe20000010000 */
[----:B------:R-:W-:Y:S01]  /*1060*/  FFMA.FTZ R47, R113, R92, R47 ;  /* 0x0000005c712f7223 */ /* 0x000fe2000001002f */
[----:B------:R-:W-:Y:S02]  /*1070*/  HADD2.F32 R31, -RZ, R76.H0_H0 ;  /* 0x2000004cff1f7230 */ /* 0x000fe40000004100 */
[----:B------:R-:W-:Y:S01]  /*1080*/  @!P0 FMUL.FTZ R106, R84, R34 ;  /* 0x00000022546a8220 */ /* 0x000fe20000410000 */
[----:B------:R-:W-:Y:S01]  /*1090*/  SHF.R.U32.HI R86, RZ, 0x10, R75 ;  /* 0x00000010ff567819 */ /* 0x000fe2000001164b */
[----:B------:R-:W-:Y:S01]  /*10a0*/  FMUL.FTZ R113, R56, R113 ;  /* 0x0000007138717220 */ /* 0x000fe20000410000 */
[----:B------:R-:W-:Y:S01]  /*10b0*/  FADD.FTZ R74, RZ, R38 ;  /* 0x00000026ff4a7221 */ /* 0x000fe20000010000 */
[----:B------:R-:W-:Y:S01]  /*10c0*/  FFMA.FTZ R76, R38, R94, RZ ;  /* 0x0000005e264c7223 */ /* 0x000fe200000100ff */
[----:B------:R-:W-:Y:S01]  /*10d0*/  MOV R34, R77 ;  /* 0x0000004d00227202 */ /* 0x000fe20000000f00 */
[----:B------:R-:W-:Y:S01]  /*10e0*/  HADD2.F32 R75, -RZ, R36.H0_H0 ;  /* 0x20000024ff4b7230 */ /* 0x000fe20000004100 */
[----:B------:R-:W-:Y:S01]  /*10f0*/  SHF.R.U32.HI R108, RZ, 0x10, R77 ;  /* 0x00000010ff6c7819 */ /* 0x000fe2000001164d */
[----:B------:R-:W-:-:S02]  /*1100*/  HADD2.F32 R36, -RZ, R81.H0_H0 ;  /* 0x20000051ff247230 */ /* 0x000fc40000004100 */
        /* <DEDUP_REMOVED lines=9> */
[C---:B------:R-:W-:Y:S01]  /*11a0*/  @!P0 FMUL.FTZ R96, R84.reuse, R35 ;  /* 0x0000002354608220 */ /* 0x040fe20000410000 */
[----:B------:R-:W-:Y:S01]  /*11b0*/  @!P0 FMUL.FTZ R100, R84, R37 ;  /* 0x0000002554648220 */ /* 0x000fe20000410000 */
[----:B------:R-:W-:Y:S01]  /*11c0*/  SHF.R.U32.HI R78, RZ, 0x10, R79 ;  /* 0x00000010ff4e7819 */ /* 0x000fe2000001164f */
[----:B------:R-:W-:-:S02]  /*11d0*/  HADD2.F32 R35, -RZ, R33.H0_H0 ;  /* 0x20000021ff237230 */ /* 0x000fc40000004100 */
[----:B------:R-:W-:Y:S01]  /*11e0*/  @!P0 FMUL.FTZ R103, R84, R115 ;  /* 0x0000007354678220 */ /* 0x000fe20000410000 */
[----:B------:R-:W-:Y:S02]  /*11f0*/  HADD2.F32 R37, -RZ, R34.H0_H0 ;  /* 0x20000022ff257230 */ /* 0x000fe40000004100 */
[----:B------:R-:W-:Y:S01]  /*1200*/  FFMA.FTZ R42, R111, R90, R42 ;  /* 0x0000005a6f2a7223 */ /* 0x000fe2000001002a */
[----:B------:R-:W-:Y:S02]  /*1210*/  HADD2.F32 R34, -RZ, R86.H0_H0 ;  /* 0x20000056ff227230 */ /* 0x000fe40000004100 */
[----:B------:R-:W-:Y:S01]  /*1220*/  FADD.FTZ R86, R32, R111 ;  /* 0x0000006f20567221 */ /* 0x000fe20000010000 */
[----:B------:R-:W-:Y:S02]  /*1230*/  HADD2.F32 R74, -RZ, R108.H0_H0 ;  /* 0x2000006cff4a7230 */ /* 0x000fe40000004100 */
[----:B------:R-:W-:Y:S01]  /*1240*/  FADD.FTZ R12, R35, R12 ;  /* 0x0000000c230c7221 */ /* 0x000fe20000010000 */
        /* <DEDUP_REMOVED lines=89> */
.L_x_4687:
        /* <DEDUP_REMOVED lines=110> */
.L_x_4674:
        /* <DEDUP_REMOVED lines=27> */
.L_x_4675:
[----:B------:R-:W-:Y:S01]  /*2070*/  HFMA2.MMA R110, -RZ, RZ, 0, 9.5367431640625e-07 ;  /* 0x00000010ff6e7435 */ /* 0x000fe200000001ff */
[----:B------:R-:W-:Y:S02]  /*2080*/  MOV R108, R29 ;  /* 0x0000001d006c7202 */ /* 0x000fe40000000f00 */
[----:B------:R-:W-:Y:S02]  /*2090*/  MOV R121, 0x1f ;  /* 0x0000001f00797802 */ /* 0x000fe40000000f00 */
[----:B------:R-:W-:-:S07]  /*20a0*/  MOV R37, 0xffffffff ;  /* 0xffffffff00257802 */ /* 0x000fce0000000f00 */
[----:B------:R-:W-:Y:S05]  /*20b0*/  WARPSYNC.COLLECTIVE R37, `(.L_x_4677) ;  /* 0x0000000025087348 */ /* 0x000fea0003c00000 */
[----:B------:R0:W1:Y:S02]  /*20c0*/  SHFL.DOWN P3, R75, R108, R110, R121 ;  /* 0x0800006e6c4b7389 */ /* 0x0000640000060079 */
[----:B01----:R-:W-:Y:S01]  /*20d0*/  ENDCOLLECTIVE ;  /* 0x000000000000791b */ /* 0x003fe20003800000 */
.L_x_4677:
[----:B------:R-:W-:Y:S02]  /*20e0*/  MOV R108, R31 ;  /* 0x0000001f006c7202 */ /* 0x000fe40000000f00 */
[----:B------:R-:W-:-:S07]  /*20f0*/  MOV R32, R75 ;  /* 0x0000004b00207202 */ /* 0x000fce0000000f00 */
[----:B------:R-:W-:Y:S05]  /*2100*/  WARPSYNC.COLLECTIVE R37, `(.L_x_4678) ;  /* 0x0000000025087348 */ /* 0x000fea0003c00000 */
[----:B------:R0:W1:Y:S02]  /*2110*/  SHFL.DOWN P3, R75, R108, R110, R121 ;  /* 0x0800006e6c4b7389 */ /* 0x0000640000060079 */
[----:B01----:R-:W-:Y:S01]  /*2120*/  ENDCOLLECTIVE ;  /* 0x000000000000791b */ /* 0x003fe20003800000 */
.L_x_4678:
[----:B------:R-:W-:Y:S01]  /*2130*/  FADD.FTZ R32, R29, R32 ;  /* 0x000000201d207221 */ /* 0x000fe20000010000 */
[----:B------:R-:W-:-:S04]  /*2140*/  HFMA2.MMA R110, -RZ, RZ, 0, 4.76837158203125e-07 ;  /* 0x00000008ff6e7435 */ /* 0x000fc800000001ff */
[----:B------:R-:W-:Y:S02]  /*2150*/  MOV R108, R32 ;  /* 0x00000020006c7202 */ /* 0x000fe40000000f00 */
[----:B------:R-:W-:-:S07]  /*2160*/  MOV R34, R75 ;  /* 0x0000004b00227202 */ /* 0x000fce0000000f00 */
[----:B------:R-:W-:Y:S05]  /*2170*/  WARPSYNC.COLLECTIVE R37, `(.L_x_4679) ;  /* 0x0000000025087348 */ /* 0x000fea0003c00000 */
[----:B------:R0:W1:Y:S02]  /*2180*/  SHFL.DOWN P3, R75, R108, R110, R121 ;  /* 0x0800006e6c4b7389 */ /* 0x0000640000060079 */
[----:B01----:R-:W-:Y:S01]  /*2190*/  ENDCOLLECTIVE ;  /* 0x000000000000791b */ /* 0x003fe20003800000 */
.L_x_4679:
[----:B------:R-:W-:-:S05]  /*21a0*/  FADD.FTZ R34, R31, R34 ;  /* 0x000000221f227221 */ /* 0x000fca0000010000 */
[----:B------:R-:W-:Y:S02]  /*21b0*/  MOV R108, R34 ;  /* 0x00000022006c7202 */ /* 0x000fe40000000f00 */
[----:B------:R-:W-:-:S07]  /*21c0*/  MOV R33, R75 ;  /* 0x0000004b00217202 */ /* 0x000fce0000000f00 */
[----:B------:R-:W-:Y:S05]  /*21d0*/  WARPSYNC.COLLECTIVE R37, `(.L_x_4680) ;  /* 0x0000000025087348 */ /* 0x000fea0003c00000 */
[----:B------:R0:W1:Y:S02]  /*21e0*/  SHFL.DOWN P3, R75, R108, R110, R121 ;  /* 0x0800006e6c4b7389 */ /* 0x0000640000060079 */
[----:B01----:R-:W-:Y:S01]  /*21f0*/  ENDCOLLECTIVE ;  /* 0x000000000000791b */ /* 0x003fe20003800000 */
.L_x_4680:
[----:B------:R-:W-:Y:S01]  /*2200*/  FADD.FTZ R33, R32, R33 ;  /* 0x0000002120217221 */ /* 0x000fe20000010000 */
[----:B------:R-:W-:-:S04]  /*2210*/  HFMA2.MMA R110, -RZ, RZ, 0, 2.384185791015625e-07 ;  /* 0x00000004ff6e7435 */ /* 0x000fc800000001ff */
[----:B------:R-:W-:Y:S02]  /*2220*/  MOV R108, R33 ;  /* 0x00000021006c7202 */ /* 0x000fe40000000f00 */
[----:B------:R-:W-:-:S07]  /*2230*/  MOV R35, R75 ;  /* 0x0000004b00237202 */ /* 0x000fce0000000f00 */
[----:B------:R-:W-:Y:S05]  /*2240*/  WARPSYNC.COLLECTIVE R37, `(.L_x_4681) ;  /* 0x0000000025087348 */ /* 0x000fea0003c00000 */
[----:B------:R0:W1:Y:S02]  /*2250*/  SHFL.DOWN P3, R75, R108, R110, R121 ;  /* 0x0800006e6c4b7389 */ /* 0x0000640000060079 */
[----:B01----:R-:W-:Y:S01]  /*2260*/  ENDCOLLECTIVE ;  /* 0x000000000000791b */ /* 0x003fe20003800000 */
.L_x_4681:
[----:B------:R-:W-:-:S05]  /*2270*/  FADD.FTZ R35, R34, R35 ;  /* 0x0000002322237221 */ /* 0x000fca0000010000 */
[----:B------:R-:W-:Y:S02]  /*2280*/  MOV R108, R35 ;  /* 0x00000023006c7202 */ /* 0x000fe40000000f00 */
[----:B------:R-:W-:-:S07]  /*2290*/  MOV R36, R75 ;  /* 0x0000004b00247202 */ /* 0x000fce0000000f00 */
[----:B------:R-:W-:Y:S05]  /*22a0*/  WARPSYNC.COLLECTIVE R37, `(.L_x_4682) ;  /* 0x0000000025087348 */ /* 0x000fea0003c00000 */
[----:B------:R0:W1:Y:S02]  /*22b0*/  SHFL.DOWN P3, R75, R108, R110, R121 ;  /* 0x0800006e6c4b7389 */ /* 0x0000640000060079 */
[----:B01----:R-:W-:Y:S01]  /*22c0*/  ENDCOLLECTIVE ;  /* 0x000000000000791b */ /* 0x003fe20003800000 */
.L_x_4682:
[----:B------:R-:W-:Y:S01]  /*22d0*/  FADD.FTZ R36, R33, R36 ;  /* 0x0000002421247221 */ /* 0x000fe20000010000 */
[----:B------:R-:W-:-:S04]  /*22e0*/  HFMA2.MMA R110, -RZ, RZ, 0, 1.1920928955078125e-07 ;  /* 0x00000002ff6e7435 */ /* 0x000fc800000001ff */
[----:B------:R-:W-:Y:S02]  /*22f0*/  MOV R108, R36 ;  /* 0x00000024006c7202 */ /* 0x000fe40000000f00 */
[----:B------:R-:W-:-:S07]  /*2300*/  MOV R74, R75 ;  /* 0x0000004b004a7202 */ /* 0x000fce0000000f00 */
[----:B------:R-:W-:Y:S05]  /*2310*/  WARPSYNC.COLLECTIVE R37, `(.L_x_4683) ;  /* 0x0000000025087348 */ /* 0x000fea0003c00000 */
[----:B------:R0:W1:Y:S02]  /*2320*/  SHFL.DOWN P3, R75, R108, R110, R121 ;  /* 0x0800006e6c4b7389 */ /* 0x0000640000060079 */
[----:B01----:R-:W-:Y:S01]  /*2330*/  ENDCOLLECTIVE ;  /* 0x000000000000791b */ /* 0x003fe20003800000 */
.L_x_4683:
[----:B------:R-:W-:-:S05]  /*2340*/  FADD.FTZ R74, R35, R74 ;  /* 0x0000004a234a7221 */ /* 0x000fca0000010000 */
[----:B------:R-:W-:Y:S02]  /*2350*/  MOV R108, R74 ;  /* 0x0000004a006c7202 */ /* 0x000fe40000000f00 */
[----:B------:R-:W-:-:S07]  /*2360*/  MOV R29, R75 ;  /* 0x0000004b001d7202 */ /* 0x000fce0000000f00 */
[----:B------:R-:W-:Y:S05]  /*2370*/  WARPSYNC.COLLECTIVE R37, `(.L_x_4684) ;  /* 0x0000000025087348 */ /* 0x000fea0003c00000 */
[----:B------:R0:W1:Y:S02]  /*2380*/  SHFL.DOWN P3, R75, R108, R110, R121 ;  /* 0x0800006e6c4b7389 */ /* 0x0000640000060079 */
[----:B01----:R-:W-:Y:S01]  /*2390*/  ENDCOLLECTIVE ;  /* 0x000000000000791b */ /* 0x003fe20003800000 */
.L_x_4684:
[----:B------:R-:W-:Y:S01]  /*23a0*/  FADD.FTZ R29, R36, R29 ;  /* 0x0000001d241d7221 */ /* 0x000fe20000010000 */
[----:B------:R-:W-:-:S04]  /*23b0*/  HFMA2.MMA R110, -RZ, RZ, 0, 5.9604644775390625e-08 ;  /* 0x00000001ff6e7435 */ /* 0x000fc800000001ff */
[----:B------:R-:W-:Y:S02]  /*23c0*/  MOV R108, R29 ;  /* 0x0000001d006c7202 */ /* 0x000fe40000000f00 */
[----:B------:R-:W-:-:S07]  /*23d0*/  MOV R31, R75 ;  /* 0x0000004b001f7202 */ /* 0x000fce0000000f00 */
[----:B------:R-:W-:Y:S05]  /*23e0*/  WARPSYNC.COLLECTIVE R37, `(.L_x_4685) ;  /* 0x0000000025087348 */ /* 0x000fea0003c00000 */
[----:B------:R0:W1:Y:S02]  /*23f0*/  SHFL.DOWN P3, R75, R108, R110, R121 ;  /* 0x0800006e6c4b7389 */ /* 0x0000640000060079 */
[----:B01----:R-:W-:Y:S01]  /*2400*/  ENDCOLLECTIVE ;  /* 0x000000000000791b */ /* 0x003fe20003800000 */
.L_x_4685:
[----:B------:R-:W-:-:S05]  /*2410*/  FADD.FTZ R31, R74, R31 ;  /* 0x0000001f4a1f7221 */ /* 0x000fca0000010000 */
[----:B------:R-:W-:Y:S02]  /*2420*/  MOV R108, R31 ;  /* 0x0000001f006c7202 */ /* 0x000fe40000000f00 */
[----:B------:R-:W-:-:S07]  /*2430*/  MOV R32, R75 ;  /* 0x0000004b00207202 */ /* 0x000fce0000000f00 */
[----:B------:R-:W-:Y:S05]  /*2440*/  WARPSYNC.COLLECTIVE R37, `(.L_x_4686) ;  /* 0x0000000025087348 */ /* 0x000fea0003c00000 */
[----:B------:R0:W1:Y:S02]  /*2450*/  SHFL.DOWN P3, R75, R108, R110, R121 ;  /* 0x0800006e6c4b7389 */ /* 0x0000640000060079 */
[----:B01----:R-:W-:Y:S01]  /*2460*/  ENDCOLLECTIVE ;  /* 0x000000000000791b */ /* 0x003fe20003800000 */
.L_x_4686:
[----:B------:R-:W-:Y:S01]  /*2470*/  MOV R34, R75 ;  /* 0x0000004b00227202 */ /* 0x000fe20000000f00 */
[----:B------:R-:W-:Y:S06]  /*2480*/  BRA `(.L_x_4687) ;  /* 0xfffffff000d47947 */ /* 0x000fec000383ffff */
.L_x_4688:
        /* <DEDUP_REMOVED lines=15> */
.L_x_5599:


//--------------------- .text._ZN10layer_norm22ln_bwd_finalize_kernelINS_22Kernel_traits_finalizeILj2048E6__halfS2_S2_fjLj1024ELj4ENS_18Kernel_traits_baseILj2048ES2_S2_S2_fjLj1024EEEEEEEvNS_9BwdParamsE --------------------------
	.section	.text._ZN10layer_norm22ln_bwd_finalize_kernelINS_22Kernel_traits_finalizeILj2048E6__halfS2_S2_fjLj1024ELj4ENS_18Kernel_traits_baseILj2048ES2_S2_S2_fjLj1024EEEEEEEvNS_9BwdParamsE,"ax",@progbits
	.align	128
        .global         _ZN10layer_norm22ln_bwd_finalize_kernelINS_22Kernel_traits_finalizeILj2048E6__halfS2_S2_fjLj1024ELj4ENS_18Kernel_traits_baseILj2048ES2_S2_S2_fjLj1024EEEEEEEvNS_9BwdParamsE
        .type           _ZN10layer_norm22ln_bwd_finalize_kernelINS_22Kernel_traits_finalizeILj2048E6__halfS2_S2_fjLj1024ELj4ENS_18Kernel_traits_baseILj2048ES2_S2_S2_fjLj1024EEEEEEEvNS_9BwdParamsE,@function
        .size           _ZN10layer_norm22ln_bwd_finalize_kernelINS_22Kernel_traits_finalizeILj2048E6__halfS2_S2_fjLj1024ELj4ENS_18Kernel_traits_baseILj2048ES2_S2_S2_fjLj1024EEEEEEEvNS_9BwdParamsE,(.L_x_5600 - _ZN10layer_norm22ln_bwd_finalize_kernelINS_22Kernel_traits_finalizeILj2048E6__halfS2_S2_fjLj1024ELj4ENS_18Kernel_traits_baseILj2048ES2_S2_S2_fjLj1024EEEEEEEvNS_9BwdParamsE)
        .other          _ZN10layer_norm22ln_bwd_finalize_kernelINS_22Kernel_traits_finalizeILj2048E6__halfS2_S2_fjLj1024ELj4ENS_18Kernel_traits_baseILj2048ES2_S2_S2_fjLj1024EEEEEEEvNS_9BwdParamsE,@"STO_CUDA_ENTRY STV_DEFAULT"
_ZN10layer_norm22ln_bwd_finalize_kernelINS_22Kernel_traits_finalizeILj2048E6__halfS2_S2_fjLj1024ELj4ENS_18Kernel_traits_baseILj2048ES2_S2_S2_fjLj1024EEEEEEEvNS_9BwdParamsE:
.text._ZN10layer_norm22ln_bwd_finalize_kernelINS_22Kernel_traits_finalizeILj2048E6__halfS2_S2_fjLj1024ELj4ENS_18Kernel_traits_baseILj2048ES2_S2_S2_fjLj1024EEEEEEEvNS_9BwdParamsE:
        /* <DEDUP_REMOVED lines=25> */
.L_x_4700:
        /* <DEDUP_REMOVED lines=28> */
.L_x_4693:
        /* <DEDUP_REMOVED lines=33> */
.L_x_4692:
[----:B------:R-:W-:Y:S05]  /*0560*/  BSYNC B1 ;  /* 0x0000000000017941 */ /* 0x000fea0003800000 */
.L_x_4691:
        /* <DEDUP_REMOVED lines=23> */
.L_x_4695:
[----:B------:R-:W-:Y:S05]  /*06e0*/  BSYNC B1 ;  /* 0x0000000000017941 */ /* 0x000fea0003800000 */
.L_x_4694:
        /* <DEDUP_REMOVED lines=11> */
.L_x_4690:
[----:B------:R-:W-:Y:S05]  /*07a0*/  BSYNC B0 ;  /* 0x0000000000007941 */ /* 0x000fea0003800000 */
.L_x_4689:
        /* <DEDUP_REMOVED lines=29> */
.L_x_4711:
[----:B------:R-:W-:Y:S01]  /*0980*/  @!P1 SHF.R.U32.HI R12, RZ, 0x3, R0 ;  /* 0x00000003ff0c9819 */ /* 0x000fe20000011600 */
[----:B---3--:R-:W-:Y:S01]  /*0990*/  FADD.FTZ R14, R9, R14 ;  /* 0x0000000e090e7221 */ /* 0x008fe20000010000 */
[----:B--2---:R-:W-:Y:S02]  /*09a0*/  FADD.FTZ R11, R10, R11 ;  /* 0x0000000b0a0b7221 */ /* 0x004fe40000010000 */
[----:B------:R-:W-:-:S05]  /*09b0*/  @!P1 LOP3.LUT R12, R12, 0x1ffffffc, RZ, 0xc0, !PT ;  /* 0x1ffffffc0c0c9812 */ /* 0x000fca00078ec0ff */
[----:B------:R2:W-:Y:S04]  /*09c0*/  @!P1 STS [R12+UR4+0x2000], R14 ;  /* 0x0020000e0c009988 */ /* 0x0005e80008000804 */
[----:B------:R2:W-:Y:S02]  /*09d0*/  @!P1 STS [R12+UR4+0x2080], R11 ;  /* 0x0020800b0c009988 */ /* 0x0005e40008000804 */
.L_x_4696:
        /* <DEDUP_REMOVED lines=14> */
.L_x_4699:
[----:B------:R-:W-:Y:S05]  /*0ac0*/  BSYNC B0 ;  /* 0x0000000000007941 */ /* 0x000fea0003800000 */
.L_x_4698:
[C---:B------:R-:W-:Y:S02]  /*0ad0*/  ISETP.GT.U32.AND P1, PT, R3.reuse, -0x801, PT ;  /* 0xfffff7ff0300780c */ /* 0x040fe40003f24070 */
[----:B------:R-:W-:Y:S02]  /*0ae0*/  IADD3 R3, R3, 0x800, RZ ;  /* 0x0000080003037810 */ /* 0x000fe40007ffe0ff */
[----:B------:R-:W-:-:S09]  /*0af0*/  IADD3 R5, R5, 0x400, RZ ;  /* 0x0000040005057810 */ /* 0x000fd20007ffe0ff */
[----:B------:R-:W-:Y:S05]  /*0b00*/  @P1 BRA `(.L_x_4700) ;  /* 0xfffffff400a01947 */ /* 0x000fea000383ffff */
[----:B------:R-:W-:Y:S05]  /*0b10*/  EXIT ;  /* 0x000000000000794d */ /* 0x000fea0003800000 */
.L_x_4697:
[----:B------:R-:W-:Y:S01]  /*0b20*/  HFMA2.MMA R19, -RZ, RZ, 0, 5.9604644775390625e-08 ;  /* 0x00000001ff137435 */ /* 0x000fe200000001ff */
[----:B---3--:R-:W-:Y:S01]  /*0b30*/  IMAD.MOV.U32 R20, RZ, RZ, R10 ;  /* 0x000000ffff147224 */ /* 0x008fe200078e000a */
[----:B------:R-:W-:Y:S01]  /*0b40*/  MOV R22, 0x1f ;  /* 0x0000001f00167802 */ /* 0x000fe20000000f00 */
[----:B------:R-:W-:-:S08]  /*0b50*/  IMAD.MOV.U32 R17, RZ, RZ, -0x1 ;  /* 0xffffffffff117424 */ /* 0x000fd000078e00ff */
[----:B012---:R-:W-:Y:S05]  /*0b60*/  WARPSYNC.COLLECTIVE R17, `(.L_x_4701) ;  /* 0x0000000011087348 */ /* 0x007fea0003c00000 */
[----:B------:R3:W4:Y:S02]  /*0b70*/  SHFL.BFLY P2, R18, R20, R19, R22 ;  /* 0x0c00001314127389 */ /* 0x0007240000040016 */
[----:B01234-:R-:W-:Y:S01]  /*0b80*/  ENDCOLLECTIVE ;  /* 0x000000000000791b */ /* 0x01ffe20003800000 */
.L_x_4701:
[----:B------:R-:W-:Y:S01]  /*0b90*/  IMAD.MOV.U32 R19, RZ, RZ, 0x2 ;  /* 0x00000002ff137424 */ /* 0x000fe200078e00ff */
[----:B------:R-:W-:-:S05]  /*0ba0*/  MOV R11, R18 ;  /* 0x00000012000b7202 */ /* 0x000fca0000000f00 */
[----:B------:R-:W-:-:S05]  /*0bb0*/  FADD.FTZ R11, R10, R11 ;  /* 0x0000000b0a0b7221 */ /* 0x000fca0000010000 */
[----:B------:R-:W-:-:S07]  /*0bc0*/  MOV R20, R11 ;  /* 0x0000000b00147202 */ /* 0x000fce0000000f00 */
[----:B------:R-:W-:Y:S05]  /*0bd0*/  WARPSYNC.COLLECTIVE R17, `(.L_x_4702) ;  /* 0x0000000011087348 */ /* 0x000fea0003c00000 */
[----:B------:R0:W1:Y:S02]  /*0be0*/  SHFL.BFLY P2, R18, R20, R19, R22 ;  /* 0x0c00001314127389 */ /* 0x0000640000040016 */
[----:B01----:R-:W-:Y:S01]  /*0bf0*/  ENDCOLLECTIVE ;  /* 0x000000000000791b */ /* 0x003fe20003800000 */
.L_x_4702:
[----:B------:R-:W-:Y:S01]  /*0c00*/  IMAD.MOV.U32 R19, RZ, RZ, 0x4 ;  /* 0x00000004ff137424 */ /* 0x000fe200078e00ff */
[----:B------:R-:W-:-:S05]  /*0c10*/  MOV R12, R18 ;  /* 0x00000012000c7202 */ /* 0x000fca0000000f00 */
[----:B------:R-:W-:-:S05]  /*0c20*/  FADD.FTZ R12, R11, R12 ;  /* 0x0000000c0b0c7221 */ /* 0x000fca0000010000 */
[----:B------:R-:W-:-:S07]  /*0c30*/  MOV R20, R12 ;  /* 0x0000000c00147202 */ /* 0x000fce0000000f00 */
[----:B------:R-:W-:Y:S05]  /*0c40*/  WARPSYNC.COLLECTIVE R17, `(.L_x_4703) ;  /* 0x0000000011087348 */ /* 0x000fea0003c00000 */
[----:B------:R0:W1:Y:S02]  /*0c50*/  SHFL.BFLY P2, R18, R20, R19, R22 ;  /* 0x0c00001314127389 */ /* 0x0000640000040016 */
[----:B01----:R-:W-:Y:S01]  /*0c60*/  ENDCOLLECTIVE ;  /* 0x000000000000791b */ /* 0x003fe20003800000 */
.L_x_4703:
[----:B------:R-:W-:Y:S01]  /*0c70*/  IMAD.MOV.U32 R19, RZ, RZ, 0x8 ;  /* 0x00000008ff137424 */ /* 0x000fe200078e00ff */
[----:B------:R-:W-:-:S05]  /*0c80*/  MOV R13, R18 ;  /* 0x00000012000d7202 */ /* 0x000fca0000000f00 */
[----:B------:R-:W-:-:S05]  /*0c90*/  FADD.FTZ R13, R12, R13 ;  /* 0x0000000d0c0d7221 */ /* 0x000fca0000010000 */
[----:B------:R-:W-:-:S07]  /*0ca0*/  MOV R20, R13 ;  /* 0x0000000d00147202 */ /* 0x000fce0000000f00 */
[----:B------:R-:W-:Y:S05]  /*0cb0*/  WARPSYNC.COLLECTIVE R17, `(.L_x_4704) ;  /* 0x0000000011087348 */ /* 0x000fea0003c00000 */
[----:B------:R0:W1:Y:S02]  /*0cc0*/  SHFL.BFLY P2, R18, R20, R19, R22 ;  /* 0x0c00001314127389 */ /* 0x0000640000040016 */
[----:B01----:R-:W-:Y:S01]  /*0cd0*/  ENDCOLLECTIVE ;  /* 0x000000000000791b */ /* 0x003fe20003800000 */
.L_x_4704:
[----:B------:R-:W-:Y:S01]  /*0ce0*/  IMAD.MOV.U32 R19, RZ, RZ, 0x10 ;  /* 0x00000010ff137424 */ /* 0x000fe200078e00ff */
[----:B------:R-:W-:-:S05]  /*0cf0*/  MOV R10, R18 ;  /* 0x00000012000a7202 */ /* 0x000fca0000000f00 */
[----:B------:R-:W-:-:S05]  /*0d00*/  FADD.FTZ R10, R13, R10 ;  /* 0x0000000a0d0a7221 */ /* 0x000fca0000010000 */
[----:B------:R-:W-:-:S07]  /*0d10*/  MOV R20, R10 ;  /* 0x0000000a00147202 */ /* 0x000fce0000000f00 */
[----:B------:R-:W-:Y:S05]  /*0d20*/  WARPSYNC.COLLECTIVE R17, `(.L_x_4705) ;  /* 0x0000000011087348 */ /* 0x000fea0003c00000 */
[----:B------:R0:W1:Y:S02]  /*0d30*/  SHFL.BFLY P2, R18, R20, R19, R22 ;  /* 0x0c00001314127389 */ /* 0x0000640000040016 */
[----:B01----:R-:W-:Y:S01]  /*0d40*/  ENDCOLLECTIVE ;  /* 0x000000000000791b */ /* 0x003fe20003800000 */
.L_x_4705:
[----:B------:R-:W-:Y:S01]  /*0d50*/  MOV R20, R9 ;  /* 0x0000000900147202 */ /* 0x000fe20000000f00 */
[----:B------:R-:W-:Y:S01]  /*0d60*/  IMAD.MOV.U32 R19, RZ, RZ, 0x1 ;  /* 0x00000001ff137424 */ /* 0x000fe200078e00ff */
[----:B------:R-:W-:-:S07]  /*0d70*/  MOV R11, R18 ;  /* 0x00000012000b7202 */ /* 0x000fce0000000f00 */
[----:B------:R-:W-:Y:S05]  /*0d80*/  WARPSYNC.COLLECTIVE R17, `(.L_x_4706) ;  /* 0x0000000011087348 */ /* 0x000fea0003c00000 */
[----:B------:R0:W1:Y:S02]  /*0d90*/  SHFL.BFLY P2, R18, R20, R19, R22 ;  /* 0x0c00001314127389 */ /* 0x0000640000040016 */
[----:B01----:R-:W-:Y:S01]  /*0da0*/  ENDCOLLECTIVE ;  /* 0x000000000000791b */ /* 0x003fe20003800000 */
.L_x_4706:
[----:B------:R-:W-:Y:S01]  /*0db0*/  IMAD.MOV.U32 R19, RZ, RZ, 0x2 ;  /* 0x00000002ff137424 */ /* 0x000fe200078e00ff */
[----:B------:R-:W-:-:S05]  /*0dc0*/  MOV R12, R18 ;  /* 0x00000012000c7202 */ /* 0x000fca0000000f00 */
[----:B------:R-:W-:-:S05]  /*0dd0*/  FADD.FTZ R14, R9, R12 ;  /* 0x0000000c090e7221 */ /* 0x000fca0000010000 */
[----:B------:R-:W-:-:S07]  /*0de0*/  MOV R20, R14 ;  /* 0x0000000e00147202 */ /* 0x000fce0000000f00 */
[----:B------:R-:W-:Y:S05]  /*0df0*/  WARPSYNC.COLLECTIVE R17, `(.L_x_4707) ;  /* 0x0000000011087348 */ /* 0x000fea0003c00000 */
[----:B------:R0:W1:Y:S02]  /*0e00*/  SHFL.BFLY P2, R18, R20, R19, R22 ;  /* 0x0c00001314127389 */ /* 0x0000640000040016 */
[----:B01----:R-:W-:Y:S01]  /*0e10*/  ENDCOLLECTIVE ;  /* 0x000000000000791b */ /* 0x003fe20003800000 */
.L_x_4707:
[----:B------:R-:W-:Y:S01]  /*0e20*/  IMAD.MOV.U32 R19, RZ, RZ, 0x4 ;  /* 0x00000004ff137424 */ /* 0x000fe200078e00ff */
[----:B------:R-:W-:-:S05]  /*0e30*/  MOV R13, R18 ;  /* 0x00000012000d7202 */ /* 0x000fca0000000f00 */
[----:B------:R-:W-:-:S05]  /*0e40*/  FADD.FTZ R15, R14, R13 ;  /* 0x0000000d0e0f7221 */ /* 0x000fca0000010000 */
[----:B------:R-:W-:-:S07]  /*0e50*/  MOV R20, R15 ;  /* 0x0000000f00147202 */ /* 0x000fce0000000f00 */
[----:B------:R-:W-:Y:S05]  /*0e60*/  WARPSYNC.COLLECTIVE R17, `(.L_x_4708) ;  /* 0x0000000011087348 */ /* 0x000fea0003c00000 */
[----:B------:R0:W1:Y:S02]  /*0e70*/  SHFL.BFLY P2, R18, R20, R19, R22 ;  /* 0x0c00001314127389 */ /* 0x0000640000040016 */
[----:B01----:R-:W-:Y:S01]  /*0e80*/  ENDCOLLECTIVE ;  /* 0x000000000000791b */ /* 0x003fe20003800000 */
.L_x_4708:
[----:B------:R-:W-:Y:S01]  /*0e90*/  HFMA2.MMA R19, -RZ, RZ, 0, 4.76837158203125e-07 ;  /* 0x00000008ff137435 */ /* 0x000fe200000001ff */
[----:B------:R-:W-:-:S05]  /*0ea0*/  MOV R16, R18 ;  /* 0x0000001200107202 */ /* 0x000fca0000000f00 */
[----:B------:R-:W-:-:S05]  /*0eb0*/  FADD.FTZ R16, R15, R16 ;  /* 0x000000100f107221 */ /* 0x000fca0000010000 */
[----:B------:R-:W-:-:S07]  /*0ec0*/  MOV R20, R16 ;  /* 0x0000001000147202 */ /* 0x000fce0000000f00 */
[----:B------:R-:W-:Y:S05]  /*0ed0*/  WARPSYNC.COLLECTIVE R17, `(.L_x_4709) ;  /* 0x0000000011087348 */ /* 0x000fea0003c00000 */
[----:B------:R0:W1:Y:S02]  /*0ee0*/  SHFL.BFLY P2, R18, R20, R19, R22 ;  /* 0x0c00001314127389 */ /* 0x0000640000040016 */
[----:B01----:R-:W-:Y:S01]  /*0ef0*/  ENDCOLLECTIVE ;  /* 0x000000000000791b */ /* 0x003fe20003800000 */
.L_x_4709:
[----:B------:R-:W-:Y:S01]  /*0f00*/  HFMA2.MMA R19, -RZ, RZ, 0, 9.5367431640625e-07 ;  /* 0x00000010ff137435 */ /* 0x000fe200000001ff */
[----:B------:R-:W-:-:S04]  /*0f10*/  IMAD.MOV.U32 R9, RZ, RZ, R18 ;  /* 0x000000ffff097224 */ /* 0x000fc800078e0012 */
[----:B------:R-:W-:-:S05]  /*0f20*/  FADD.FTZ R9, R16, R9 ;  /* 0x0000000910097221 */ /* 0x000fca0000010000 */
[----:B------:R-:W-:-:S07]  /*0f30*/  MOV R20, R9 ;  /* 0x0000000900147202 */ /* 0x000fce0000000f00 */
[----:B------:R-:W-:Y:S05]  /*0f40*/  WARPSYNC.COLLECTIVE R17, `(.L_x_4710) ;  /* 0x0000000011087348 */ /* 0x000fea0003c00000 */
[----:B------:R0:W1:Y:S02]  /*0f50*/  SHFL.BFLY P2, R18, R20, R19, R22 ;  /* 0x0c00001314127389 */ /* 0x0000640000040016 */
[----:B01----:R-:W-:Y:S01]  /*0f60*/  ENDCOLLECTIVE ;  /* 0x000000000000791b */ /* 0x003fe20003800000 */
.L_x_4710:
[----:B------:R-:W-:Y:S01]  /*0f70*/  MOV R14, R18 ;  /* 0x00000012000e7202 */ /* 0x000fe20000000f00 */
[----:B------:R-:W-:Y:S06]  /*0f80*/  BRA `(.L_x_4711) ;  /* 0xfffffff8007c7947 */ /* 0x000fec000383ffff */
.L_x_4712:
        /* <DEDUP_REMOVED lines=15> */
.L_x_5600:


//--------------------- .text._ZN10layer_norm13ln_bwd_kernelINS_13Kernel_traitsI6__halfS2_S2_fjLj2048ELj1ELj1ELj4ELj16ENS_18Kernel_traits_baseILj2048ES2_S2_S2_fjLj128EEEEEEEvNS_9BwdParamsE --------------------------
	.section	.text._ZN10layer_norm13ln_bwd_kernelINS_13Kernel_traitsI6__halfS2_S2_fjLj2048ELj1ELj1ELj4ELj16ENS_18Kernel_traits_baseILj2048ES2_S2_S2_fjLj128EEEEEEEvNS_9BwdParamsE,"ax",@progbits
	.align	128
        .global         _ZN10layer_norm13ln_bwd_kernelINS_13Kernel_traitsI6__halfS2_S2_fjLj2048ELj1ELj1ELj4ELj16ENS_18Kernel_traits_baseILj2048ES2_S2_S2_fjLj128EEEEEEEvNS_9BwdParamsE
        .type           _ZN10layer_norm13ln_bwd_kernelINS_13Kernel_traitsI6__halfS2_S2_fjLj2048ELj1ELj1ELj4ELj16ENS_18Kernel_traits_baseILj2048ES2_S2_S2_fjLj128EEEEEEEvNS_9BwdParamsE,@function
        .size           _ZN10layer_norm13ln_bwd_kernelINS_13Kernel_traitsI6__halfS2_S2_fjLj2048ELj1ELj1ELj4ELj16ENS_18Kernel_traits_baseILj2048ES2_S2_S2_fjLj128EEEEEEEvNS_9BwdParamsE,(.L_x_5601 - _ZN10layer_norm13ln_bwd_kernelINS_13Kernel_traitsI6__halfS2_S2_fjLj2048ELj1ELj1ELj4ELj16ENS_18Kernel_traits_baseILj2048ES2_S2_S2_fjLj128EEEEEEEvNS_9BwdParamsE)
        .other          _ZN10layer_norm13ln_bwd_kernelINS_13Kernel_traitsI6__halfS2_S2_fjLj2048ELj1ELj1ELj4ELj16ENS_18Kernel_traits_baseILj2048ES2_S2_S2_fjLj128EEEEEEEvNS_9BwdParamsE,@"STO_CUDA_ENTRY STV_DEFAULT"
_ZN10layer_norm13ln_bwd_kernelINS_13Kernel_traitsI6__halfS2_S2_fjLj2048ELj1ELj1ELj4ELj16ENS_18Kernel_traits_baseILj2048ES2_S2_S2_fjLj128EEEEEEEvNS_9BwdParamsE:
.text._ZN10layer_norm13ln_bwd_kernelINS_13Kernel_traitsI6__halfS2_S2_fjLj2048ELj1ELj1ELj4ELj16ENS_18Kernel_traits_baseILj2048ES2_S2_S2_fjLj128EEEEEEEvNS_9BwdParamsE:
        /* <DEDUP_REMOVED lines=19> */
[----:B------:R-:W-:Y:S02]  /*0130*/  ULDC UR5, c[0x0][0x214] ;  /* 0x0000850000057ab9 */ /* 0x000fe40000000800 */
        /* <DEDUP_REMOVED lines=25> */
[----:B------:R-:W-:Y:S01]  /*02d0*/  HFMA2.MMA R86, -RZ, RZ, 0, 5.9604644775390625e-08 ;  /* 0x00000001ff567435 */ /* 0x000fe200000001ff */
[--C-:B-----5:R-:W-:Y:S01]  /*02e0*/  HADD2.F32 R82, -RZ, R16.reuse.H0_H0 ;  /* 0x20000010ff527230 */ /* 0x120fe20000004100 */
[----:B------:R-:W-:Y:S01]  /*02f0*/  HFMA2.MMA R55, -RZ, RZ, 0, 0 ;  /* 0x00000000ff377435 */ /* 0x000fe200000001ff */
[----:B------:R-:W-:Y:S01]  /*0300*/  HADD2.F32 R81, -RZ, R16.H1_H1 ;  /* 0x30000010ff517230 */ /* 0x000fe20000004100 */
[----:B------:R-:W-:Y:S01]  /*0310*/  LEA R56, R56, 0x4, 0x2 ;  /* 0x0000000438387811 */ /* 0x000fe200078e10ff */
[--C-:B------:R-:W-:Y:S01]  /*0320*/  HADD2.F32 R80, -RZ, R17.reuse.H0_H0 ;  /* 0x20000011ff507230 */ /* 0x100fe20000004100 */
[----:B------:R-:W-:Y:S01]  /*0330*/  MOV R2, RZ ;  /* 0x000000ff00027202 */ /* 0x000fe20000000f00 */
[----:B------:R-:W-:Y:S01]  /*0340*/  HADD2.F32 R79, -RZ, R17.H1_H1 ;  /* 0x30000011ff4f7230 */ /* 0x000fe20000004100 */
[----:B0-----:R-:W-:Y:S01]  /*0350*/  CS2R R12, SRZ ;  /* 0x00000000000c7805 */ /* 0x001fe2000001ff00 */
        /* <DEDUP_REMOVED lines=24> */
[----:B------:R-:W-:Y:S01]  /*04e0*/  CS2R R24, SRZ ;  /* 0x0000000000187805 */ /* 0x000fe2000001ff00 */
[--C-:B--2---:R-:W-:Y:S02]  /*04f0*/  HADD2.F32 R64, -RZ, R8.reuse.H0_H0 ;  /* 0x20000008ff407230 */ /* 0x104fe40000004100 */
[----:B------:R-:W-:Y:S02]  /*0500*/  HADD2.F32 R63, -RZ, R8.H1_H1 ;  /* 0x30000008ff3f7230 */ /* 0x000fe40000004100 */
[--C-:B------:R-:W-:Y:S02]  /*0510*/  HADD2.F32 R62, -RZ, R9.reuse.H0_H0 ;  /* 0x20000009ff3e7230 */ /* 0x100fe40000004100 */
[----:B------:R-:W-:Y:S01]  /*0520*/  HADD2.F32 R61, -RZ, R9.H1_H1 ;  /* 0x30000009ff3d7230 */ /* 0x000fe20000004100 */
[----:B------:R-:W-:Y:S01]  /*0530*/  CS2R R8, SRZ ;  /* 0x0000000000087805 */ /* 0x000fe2000001ff00 */
[--C-:B------:R-:W-:Y:S02]  /*0540*/  HADD2.F32 R60, -RZ, R10.reuse.H0_H0 ;  /* 0x2000000aff3c7230 */ /* 0x100fe40000004100 */
[----:B------:R-:W-:-:S02]  /*0550*/  HADD2.F32 R59, -RZ, R10.H1_H1 ;  /* 0x3000000aff3b7230 */ /* 0x000fc40000004100 */
[--C-:B------:R-:W-:Y:S02]  /*0560*/  HADD2.F32 R58, -RZ, R11.reuse.H0_H0 ;  /* 0x2000000bff3a7230 */ /* 0x100fe40000004100 */
[----:B------:R-:W-:Y:S01]  /*0570*/  HADD2.F32 R57, -RZ, R11.H1_H1 ;  /* 0x3000000bff397230 */ /* 0x000fe20000004100 */
[----:B------:R-:W-:Y:S01]  /*0580*/  CS2R R10, SRZ ;  /* 0x00000000000a7805 */ /* 0x000fe2000001ff00 */
[--C-:B---3--:R-:W-:Y:S02]  /*0590*/  HADD2.F32 R54, -RZ, R31.reuse.H0_H0 ;  /* 0x2000001fff367230 */ /* 0x108fe40000004100 */
[----:B------:R-:W-:Y:S01]  /*05a0*/  HADD2.F32 R83, -RZ, R31.H1_H1 ;  /* 0x3000001fff537230 */ /* 0x000fe20000004100 */
[----:B------:R-:W-:-:S07]  /*05b0*/  MOV R31, UR4 ;  /* 0x00000004001f7c02 */ /* 0x000fce0008000f00 */
.L_x_4715:
        /* <DEDUP_REMOVED lines=8> */
[----:B------:R-:W3:Y:S01]  /*0640*/  @P0 LDG.E.128 R32, desc[UR6][R88.64] ;  /* 0x0000000658200981 */ /* 0x000ee2000c1e1d00 */
[----:B-1----:R-:W-:-:S04]  /*0650*/  @P0 LEA R46, P1, R87, R36, 0x4 ;  /* 0x00000024572e0211 */ /* 0x002fc800078220ff */
[----:B------:R-:W-:-:S05]  /*0660*/  @P0 LEA.HI.X R47, R87, R37, RZ, 0x4, P1 ;  /* 0x00000025572f0211 */ /* 0x000fca00008f24ff */
[----:B------:R-:W4:Y:S01]  /*0670*/  @P0 LDG.E.128 R36, desc[UR6][R46.64] ;  /* 0x000000062e240981 */ /* 0x000f22000c1e1d00 */
[----:B--2---:R-:W-:-:S04]  /*0680*/  @!P0 LEA R44, P1, R85, R42, 0x4 ;  /* 0x0000002a552c8211 */ /* 0x004fc800078220ff */
[----:B------:R-:W-:Y:S02]  /*0690*/  @!P0 LEA.HI.X R45, R85, R43, RZ, 0x4, P1 ;  /* 0x0000002b552d8211 */ /* 0x000fe400008f24ff */
[C---:B0-----:R-:W-:Y:S01]  /*06a0*/  @!P0 LEA R74, P1, R87.reuse, R40, 0x4 ;  /* 0x00000028574a8211 */ /* 0x041fe200078220ff */
[----:B------:R-:W0:Y:S03]  /*06b0*/  @!P0 LDC.64 R42, c[0x0][0x230] ;  /* 0x00008c00ff2a8b82 */ /* 0x000e260000000a00 */
[----:B------:R-:W-:-:S05]  /*06c0*/  @!P0 LEA.HI.X R75, R87, R41, RZ, 0x4, P1 ;  /* 0x00000029574b8211 */ /* 0x000fca00008f24ff */
[----:B------:R-:W1:Y:S01]  /*06d0*/  LDC.64 R40, c[0x0][0x238] ;  /* 0x00008e00ff287b82 */ /* 0x000e620000000a00 */
[----:B------:R-:W-:Y:S01]  /*06e0*/  @P0 MOV R84, RZ ;  /* 0x000000ff00540202 */ /* 0x000fe20000000f00 */
[----:B0-----:R-:W-:-:S05]  /*06f0*/  @!P0 IMAD.WIDE R88, R3, 0x4, R42 ;  /* 0x0000000403588825 */ /* 0x001fca00078e022a */
[----:B------:R-:W2:Y:S01]  /*0700*/  @!P0 LDG.E R84, desc[UR6][R88.64] ;  /* 0x0000000658548981 */ /* 0x000ea2000c1e1900 */
[----:B-1----:R-:W-:-:S06]  /*0710*/  IMAD.WIDE R90, R3, 0x4, R40 ;  /* 0x00000004035a7825 */ /* 0x002fcc00078e0228 */
[----:B------:R-:W5:Y:S04]  /*0720*/  LDG.E R90, desc[UR6][R90.64] ;  /* 0x000000065a5a7981 */ /* 0x000f68000c1e1900 */
[----:B------:R0:W3:Y:S04]  /*0730*/  @!P0 LDG.E.128 R32, desc[UR6][R44.64] ;  /* 0x000000062c208981 */ /* 0x0000e8000c1e1d00 */
[----:B------:R1:W4:Y:S01]  /*0740*/  @!P0 LDG.E.128 R36, desc[UR6][R74.64] ;  /* 0x000000064a248981 */ /* 0x000322000c1e1d00 */
[----:B0-----:R-:W0:Y:S02]  /*0750*/  LDC.64 R44, c[0x0][0x268] ;  /* 0x00009a00ff2c7b82 */ /* 0x001e240000000a00 */
[----:B0-----:R-:W-:-:S06]  /*0760*/  IMAD.WIDE.U32 R40, R85, 0x10, R44 ;  /* 0x0000001055287825 */ /* 0x001fcc00078e002c */
[----:B------:R-:W5:Y:S01]  /*0770*/  LDG.E.128 R40, desc[UR6][R40.64] ;  /* 0x0000000628287981 */ /* 0x000f62000c1e1d00 */
[----:B------:R-:W-:-:S06]  /*0780*/  IMAD.WIDE.U32 R44, R87, 0x10, R44 ;  /* 0x00000010572c7825 */ /* 0x000fcc00078e002c */
[----:B------:R-:W5:Y:S01]  /*0790*/  LDG.E.128 R44, desc[UR6][R44.64] ;  /* 0x000000062c2c7981 */ /* 0x000f62000c1e1d00 */
[--C-:B------:R-:W-:Y:S02]  /*07a0*/  HADD2.F32 R105, -RZ, R28.reuse.H0_H0 ;  /* 0x2000001cff697230 */ /* 0x100fe40000004100 */
[----:B------:R-:W-:Y:S02]  /*07b0*/  HADD2.F32 R104, -RZ, R28.H1_H1 ;  /* 0x3000001cff687230 */ /* 0x000fe40000004100 */
[----:B------:R-:W0:Y:S01]  /*07c0*/  @P0 MUFU.RCP R75, R105 ;  /* 0x00000069004b0308 */ /* 0x000e220000001000 */
[--C-:B------:R-:W-:Y:S02]  /*07d0*/  HADD2.F32 R102, -RZ, R30.reuse.H1_H1 ;  /* 0x3000001eff667230 */ /* 0x100fe40000004100 */
[----:B------:R-:W-:Y:S02]  /*07e0*/  HADD2.F32 R103, -RZ, R29.H0_H0 ;  /* 0x2000001dff677230 */ /* 0x000fe40000004100 */
[----:B------:R-:W-:-:S03]  /*07f0*/  HADD2.F32 R101, -RZ, R30.H0_H0 ;  /* 0x2000001eff657230 */ /* 0x000fc60000004100 */
[----:B------:R-:W2:Y:S08]  /*0800*/  @P0 MUFU.RCP R96, R104 ;  /* 0x0000006800600308 */ /* 0x000eb00000001000 */
[----:B------:R-:W2:Y:S08]  /*0810*/  @P0 MUFU.RCP R112, R102 ;  /* 0x0000006600700308 */ /* 0x000eb00000001000 */
[----:B------:R-:W2:Y:S08]  /*0820*/  @P0 MUFU.RCP R108, R103 ;  /* 0x00000067006c0308 */ /* 0x000eb00000001000 */
[----:B------:R-:W2:Y:S01]  /*0830*/  @P0 MUFU.RCP R111, R101 ;  /* 0x00000065006f0308 */ /* 0x000ea20000001000 */
[----:B------:R-:W-:-:S07]  /*0840*/  LOP3.LUT P1, RZ, R86, 0xff, RZ, 0xc0, !PT ;  /* 0x000000ff56ff7812 */ /* 0x000fce000782c0ff */
[----:B------:R-:W4:Y:S08]  /*0850*/  @P0 MUFU.RCP R92, R54 ;  /* 0x00000036005c0308 */ /* 0x000f300000001000 */
[----:B------:R-:W4:Y:S08]  /*0860*/  @P0 MUFU.RCP R95, R83 ;  /* 0x00000053005f0308 */ /* 0x000f300000001000 */
[----:B------:R-:W4:Y:S08]  /*0870*/  @P0 MUFU.RCP R94, R64 ;  /* 0x00000040005e0308 */ /* 0x000f300000001000 */
[----:B------:R-:W4:Y:S01]  /*0880*/  @P0 MUFU.RCP R98, R62 ;  /* 0x0000003e00620308 */ /* 0x000f220000001000 */
[----:B------:R-:W-:-:S07]  /*0890*/  HADD2.F32 R100, -RZ, R29.H1_H1 ;  /* 0x3000001dff647230 */ /* 0x000fce0000004100 */
[----:B------:R-:W-:Y:S08]  /*08a0*/  @P0 MUFU.RCP R110, R100 ;  /* 0x00000064006e0308 */ /* 0x000ff00000001000 */
[----:B------:R-:W-:Y:S01]  /*08b0*/  @P0 MUFU.RCP R99, R63 ;  /* 0x0000003f00630308 */ /* 0x000fe20000001000 */
[----:B------:R-:W-:Y:S01]  /*08c0*/  UMOV UR4, 0xffffffff ;  /* 0xffffffff00047882 */ /* 0x000fe20000000000 */
[----:B---3--:R-:W-:-:S02]  /*08d0*/  HADD2.F32 R97, -RZ, R32.H0_H0 ;  /* 0x20000020ff617230 */ /* 0x008fc40000004100 */
[--C-:B------:R-:W-:Y:S02]  /*08e0*/  HADD2.F32 R107, -RZ, R33.reuse.H0_H0 ;  /* 0x20000021ff6b7230 */ /* 0x100fe40000004100 */
[----:B-1----:R-:W-:Y:S02]  /*08f0*/  HADD2.F32 R74, -RZ, R33.H1_H1 ;  /* 0x30000021ff4a7230 */ /* 0x002fe40000004100 */
[----:B------:R-:W-:Y:S01]  /*0900*/  @P0 FADD.FTZ R88, -R82, R97 ;  /* 0x0000006152580221 */ /* 0x000fe20000010100 */
[----:B------:R-:W-:Y:S02]  /*0910*/  HADD2.F32 R32, -RZ, R32.H1_H1 ;  /* 0x30000020ff207230 */ /* 0x000fe40000004100 */
[--C-:B------:R-:W-:Y:S02]  /*0920*/  HADD2.F32 R33, -RZ, R34.reuse.H0_H0 ;  /* 0x20000022ff217230 */ /* 0x100fe40000004100 */
[----:B------:R-:W-:Y:S02]  /*0930*/  HADD2.F32 R34, -RZ, R34.H1_H1 ;  /* 0x30000022ff227230 */ /* 0x000fe40000004100 */
[----:B------:R-:W-:Y:S01]  /*0940*/  @P0 FADD.FTZ R93, -R81, R32 ;  /* 0x00000020515d0221 */ /* 0x000fe20000010100 */
[----:B0-----:R-:W-:Y:S01]  /*0950*/  @P0 FMUL.FTZ R88, R88, R75 ;  /* 0x0000004b58580220 */ /* 0x001fe20000410000 */
[----:B------:R-:W-:-:S02]  /*0960*/  HADD2.F32 R109, -RZ, R35.H0_H0 ;  /* 0x20000023ff6d7230 */ /* 0x000fc40000004100 */
[----:B------:R-:W-:Y:S01]  /*0970*/  @P0 FADD.FTZ R75, -R77, R34 ;  /* 0x000000224d4b0221 */ /* 0x000fe20000010100 */
[----:B------:R-:W-:Y:S02]  /*0980*/  HADD2.F32 R106, -RZ, R35.H1_H1 ;  /* 0x30000023ff6a7230 */ /* 0x000fe40000004100 */
[----:B------:R-:W-:Y:S01]  /*0990*/  @P0 FADD.FTZ R91, -R80, R107 ;  /* 0x0000006b505b0221 */ /* 0x000fe20000010100 */
[----:B------:R-:W-:Y:S01]  /*09a0*/  @P0 FADD.FTZ R86, -R78, R33 ;  /* 0x000000214e560221 */ /* 0x000fe20000010100 */
[----:B--2---:R-:W-:Y:S01]  /*09b0*/  @P0 FMUL.FTZ R93, R93, R96 ;  /* 0x000000605d5d0220 */ /* 0x004fe20000410000 */
[----:B------:R-:W-:Y:S01]  /*09c0*/  @P0 FMUL.FTZ R75, R75, R112 ;  /* 0x000000704b4b0220 */ /* 0x000fe20000410000 */
[----:B------:R-:W0:Y:S01]  /*09d0*/  @P0 MUFU.RCP R96, R61 ;  /* 0x0000003d00600308 */ /* 0x000e220000001000 */
[----:B------:R-:W-:Y:S01]  /*09e0*/  @P0 FMUL.FTZ R91, R91, R108 ;  /* 0x0000006c5b5b0220 */ /* 0x000fe20000410000 */
[----:B------:R-:W-:Y:S01]  /*09f0*/  @P0 FMUL.FTZ R86, R86, R111 ;  /* 0x0000006f56560220 */ /* 0x000fe20000410000 */
[----:B----4-:R-:W-:-:S02]  /*0a00*/  HADD2.F32 R35, -RZ, R36.H0_H0 ;  /* 0x20000024ff237230 */ /* 0x010fc40000004100 */
[----:B------:R-:W-:Y:S01]  /*0a10*/  @P0 FADD.FTZ R113, -R76, R109 ;  /* 0x0000006d4c710221 */ /* 0x000fe20000010100 */
[----:B------:R-:W-:Y:S01]  /*0a20*/  @P0 FADD.FTZ R108, -R73, R106 ;  /* 0x0000006a496c0221 */ /* 0x000fe20000010100 */
[--C-:B------:R-:W-:Y:S01]  /*0a30*/  HADD2.F32 R111, -RZ, R37.reuse.H0_H0 ;  /* 0x20000025ff6f7230 */ /* 0x100fe20000004100 */
[----:B------:R-:W1:Y:S01]  /*0a40*/  @P0 MUFU.RCP R112, R60 ;  /* 0x0000003c00700308 */ /* 0x000e620000001000 */
[----:B------:R-:W-:Y:S01]  /*0a50*/  @P0 FMUL.FTZ R92, R113, R92 ;  /* 0x0000005c715c0220 */ /* 0x000fe20000410000 */
[----:B------:R-:W-:Y:S01]  /*0a60*/  @P0 FMUL.FTZ R95, R108, R95 ;  /* 0x0000005f6c5f0220 */ /* 0x000fe20000410000 */
[----:B------:R-:W-:Y:S01]  /*0a70*/  @P0 FADD.FTZ R115, -R72, R35 ;  /* 0x0000002348730221 */ /* 0x000fe20000010100 */
[----:B------:R-:W-:Y:S01]  /*0a80*/  @P0 FADD.FTZ R113, -R70, R111 ;  /* 0x0000006f46710221 */ /* 0x000fe20000010100 */
[----:B------:R-:W-:Y:S02]  /*0a90*/  HADD2.F32 R108, -RZ, R37.H1_H1 ;  /* 0x30000025ff6c7230 */ /* 0x000fe40000004100 */
[----:B------:R-:W-:-:S02]  /*0aa0*/  HADD2.F32 R37, -RZ, R38.H0_H0 ;  /* 0x20000026ff257230 */ /* 0x000fc40000004100 */
[----:B------:R-:W-:Y:S01]  /*0ab0*/  @P0 FMUL.FTZ R94, R115, R94 ;  /* 0x0000005e735e0220 */ /* 0x000fe20000410000 */
[----:B------:R-:W-:Y:S01]  /*0ac0*/  @P0 FMUL.FTZ R98, R113, R98 ;  /* 0x0000006271620220 */ /* 0x000fe20000410000 */
[----:B------:R-:W-:Y:S01]  /*0ad0*/  @P0 FADD.FTZ R115, -R69, R108 ;  /* 0x0000006c45730221 */ /* 0x000fe20000010100 */
[--C-:B------:R-:W-:Y:S01]  /*0ae0*/  @!P0 FADD.FTZ R113, R97, -R84.reuse ;  /* 0x8000005461718221 */ /* 0x100fe20000010000 */
[----:B------:R-:W-:Y:S01]  /*0af0*/  @P0 FADD.FTZ R117, -R68, R37 ;  /* 0x0000002544750221 */ /* 0x000fe20000010100 */
[--C-:B------:R-:W-:Y:S02]  /*0b00*/  HADD2.F32 R114, -RZ, R39.reuse.H1_H1 ;  /* 0x30000027ff727230 */ /* 0x100fe40000004100 */
[----:B0-----:R-:W-:Y:S01]  /*0b10*/  @P0 FMUL.FTZ R97, R115, R96 ;  /* 0x0000006073610220 */ /* 0x001fe20000410000 */
[----:B-----5:R-:W-:Y:S01]  /*0b20*/  @!P0 FMUL.FTZ R88, R90, R113 ;  /* 0x000000715a588220 */ /* 0x020fe20000410000 */
[----:B------:R-:W-:Y:S02]  /*0b30*/  HADD2.F32 R113, -RZ, R39.H0_H0 ;  /* 0x20000027ff717230 */ /* 0x000fe40000004100 */
[----:B-1----:R-:W-:Y:S01]  /*0b40*/  @P0 FMUL.FTZ R96, R117, R112 ;  /* 0x0000007075600220 */ /* 0x002fe20000410000 */
[----:B------:R-:W-:Y:S01]  /*0b50*/  @!P0 FADD.FTZ R39, R32, -R84 ;  /* 0x8000005420278221 */ /* 0x000fe20000010000 */
[----:B------:R-:W0:Y:S01]  /*0b60*/  @P0 MUFU.RCP R112, R58 ;  /* 0x0000003a00700308 */ /* 0x000e220000001000 */
[----:B------:R-:W-:Y:S01]  /*0b70*/  @P0 FADD.FTZ R89, -R79, R74 ;  /* 0x0000004a4f590221 */ /* 0x000fe20000010100 */
[----:B------:R-:W-:-:S06]  /*0b80*/  HADD2.F32 R36, -RZ, R36.H1_H1 ;  /* 0x30000024ff247230 */ /* 0x000fcc0000004100 */
[----:B------:R-:W1:Y:S01]  /*0b90*/  @P0 MUFU.RCP R32, R57 ;  /* 0x0000003900200308 */ /* 0x000e620000001000 */
[----:B------:R-:W-:Y:S01]  /*0ba0*/  @P0 FMUL.FTZ R89, R89, R110 ;  /* 0x0000006e59590220 */ /* 0x000fe20000410000 */
[----:B------:R-:W-:Y:S02]  /*0bb0*/  HADD2.F32 R38, -RZ, R38.H1_H1 ;  /* 0x30000026ff267230 */ /* 0x000fe40000004100 */
[----:B------:R-:W-:Y:S01]  /*0bc0*/  @P0 FADD.FTZ R110, -R71, R36 ;  /* 0x00000024476e0221 */ /* 0x000fe20000010100 */
[--C-:B------:R-:W-:Y:S01]  /*0bd0*/  @!P0 FADD.FTZ R115, R107, -R84.reuse ;  /* 0x800000546b738221 */ /* 0x100fe20000010000 */
[----:B------:R-:W-:Y:S01]  /*0be0*/  @!P0 FADD.FTZ R121, R109, -R84 ;  /* 0x800000546d798221 */ /* 0x000fe20000010000 */
[----:B------:R-:W-:Y:S01]  /*0bf0*/  @P0 FADD.FTZ R109, -R66, R113 ;  /* 0x00000071426d0221 */ /* 0x000fe20000010100 */
        /* <DEDUP_REMOVED lines=13> */
[----:B------:R-:W2:Y:S01]  /*0cd0*/  @P0 MUFU.RCP R110, R59 ;  /* 0x0000003b006e0308 */ /* 0x000ea20000001000 */
[----:B------:R-:W-:Y:S01]  /*0ce0*/  @!P0 FADD.FTZ R84, R114, -R84 ;  /* 0x8000005472548221 */ /* 0x000fe20000010000 */
[----:B------:R-:W-:Y:S01]  /*0cf0*/  @P0 FADD.FTZ R114, -R65, R114 ;  /* 0x0000007241720221 */ /* 0x000fe20000010100 */
[----:B0-----:R-:W-:-:S03]  /*0d00*/  @P0 FMUL.FTZ R112, R109, R112 ;  /* 0x000000706d700220 */ /* 0x001fc60000410000 */
[----:B-1----:R-:W-:Y:S01]  /*0d10*/  @P0 FMUL.FTZ R109, R114, R32 ;  /* 0x00000020726d0220 */ /* 0x002fe20000410000 */
[----:B------:R-:W-:Y:S02]  /*0d20*/  HADD2.F32 R32, -RZ, R40.H0_H0 ;  /* 0x20000028ff207230 */ /* 0x000fe40000004100 */
[C---:B------:R-:W-:Y:S01]  /*0d30*/  @!P0 FMUL.FTZ R96, R90.reuse, R37 ;  /* 0x000000255a608220 */ /* 0x040fe20000410000 */
[C---:B------:R-:W-:Y:S01]  /*0d40*/  @!P0 FMUL.FTZ R94, R90.reuse, R35 ;  /* 0x000000235a5e8220 */ /* 0x040fe20000410000 */
[----:B------:R-:W-:Y:S02]  /*0d50*/  HADD2.F32 R37, -RZ, R42.H1_H1 ;  /* 0x3000002aff257230 */ /* 0x000fe40000004100 */
[----:B------:R-:W-:Y:S01]  /*0d60*/  @!P0 FMUL.FTZ R75, R90, R119 ;  /* 0x000000775a4b8220 */ /* 0x000fe20000410000 */
[----:B------:R-:W-:Y:S02]  /*0d70*/  HADD2.F32 R35, -RZ, R40.H1_H1 ;  /* 0x30000028ff237230 */ /* 0x000fe40000004100 */
[----:B------:R-:W-:-:S02]  /*0d80*/  HADD2.F32 R36, -RZ, R42.H0_H0 ;  /* 0x2000002aff247230 */ /* 0x000fc40000004100 */
[----:B------:R-:W-:Y:S01]  /*0d90*/  FMUL.FTZ R42, R105, R32 ;  /* 0x00000020692a7220 */ /* 0x000fe20000410000 */
[--C-:B------:R-:W-:Y:S02]  /*0da0*/  HADD2.F32 R34, -RZ, R41.reuse.H0_H0 ;  /* 0x20000029ff227230 */ /* 0x100fe40000004100 */
[----:B------:R-:W-:Y:S01]  /*0db0*/  @!P0 FMUL.FTZ R89, R90, R117 ;  /* 0x000000755a598220 */ /* 0x000fe20000410000 */
[----:B------:R-:W-:Y:S02]  /*0dc0*/  HADD2.F32 R41, -RZ, R41.H1_H1 ;  /* 0x30000029ff297230 */ /* 0x000fe40000004100 */
[----:B------:R-:W-:Y:S01]  /*0dd0*/  FMUL.FTZ R102, R102, R37 ;  /* 0x0000002566667220 */ /* 0x000fe20000410000 */
[C---:B------:R-:W-:Y:S01]  /*0de0*/  FADD.FTZ R14, R37.reuse, R14 ;  /* 0x0000000e250e7221 */ /* 0x040fe20000010000 */
[----:B------:R-:W-:Y:S01]  /*0df0*/  FFMA.FTZ R26, R37, R75, R26 ;  /* 0x0000004b251a7223 */ /* 0x000fe2000001001a */
[----:B------:R-:W-:Y:S01]  /*0e00*/  FMUL.FTZ R104, R104, R35 ;  /* 0x0000002368687220 */ /* 0x000fe20000410000 */
[----:B------:R-:W-:Y:S01]  /*0e10*/  FADD.FTZ R37, RZ, R42 ;  /* 0x0000002aff257221 */ /* 0x000fe20000010000 */
[----:B--2---:R-:W-:Y:S01]  /*0e20*/  @P0 FMUL.FTZ R107, R107, R110 ;  /* 0x0000006e6b6b0220 */ /* 0x004fe20000410000 */
[----:B------:R-:W-:Y:S01]  /*0e30*/  @!P0 FMUL.FTZ R93, R90, R39 ;  /* 0x000000275a5d8220 */ /* 0x000fe20000410000 */
[----:B------:R-:W-:Y:S01]  /*0e40*/  FMUL.FTZ R100, R100, R41 ;  /* 0x0000002964647220 */ /* 0x000fe20000410000 */
[C---:B------:R-:W-:Y:S01]  /*0e50*/  FADD.FTZ R27, R41.reuse, R27 ;  /* 0x0000001b291b7221 */ /* 0x040fe20000010000 */
[----:B------:R-:W-:Y:S01]  /*0e60*/  FFMA.FTZ R48, R41, R89, R48 ;  /* 0x0000005929307223 */ /* 0x000fe20000010030 */
[C---:B------:R-:W-:Y:S01]  /*0e70*/  @!P0 FMUL.FTZ R86, R90.reuse, R33 ;  /* 0x000000215a568220 */ /* 0x040fe20000410000 */
[C---:B------:R-:W-:Y:S01]  /*0e80*/  @!P0 FMUL.FTZ R107, R90.reuse, R38 ;  /* 0x000000265a6b8220 */ /* 0x040fe20000410000 */
[----:B------:R-:W-:Y:S01]  /*0e90*/  @!P0 FMUL.FTZ R109, R90, R84 ;  /* 0x000000545a6d8220 */ /* 0x000fe20000410000 */
[----:B------:R-:W-:-:S02]  /*0ea0*/  HADD2.F32 R40, -RZ, R45.H0_H0 ;  /* 0x2000002dff287230 */ /* 0x000fc40000004100 */
[----:B------:R-:W-:Y:S01]  /*0eb0*/  FMUL.FTZ R84, R103, R34 ;  /* 0x0000002267547220 */ /* 0x000fe20000410000 */
[----:B------:R-:W-:Y:S02]  /*0ec0*/  HADD2.F32 R41, -RZ, R45.H1_H1 ;  /* 0x3000002dff297230 */ /* 0x000fe40000004100 */
[----:B------:R-:W-:Y:S01]  /*0ed0*/  FADD.FTZ R45, R37, R104 ;  /* 0x00000068252d7221 */ /* 0x000fe20000010000 */
[--C-:B------:R-:W-:Y:S02]  /*0ee0*/  HADD2.F32 R38, -RZ, R43.reuse.H0_H0 ;  /* 0x2000002bff267230 */ /* 0x100fe40000004100 */
[----:B------:R-:W-:Y:S02]  /*0ef0*/  HADD2.F32 R33, -RZ, R43.H1_H1 ;  /* 0x3000002bff217230 */ /* 0x000fe40000004100 */
[----:B------:R-:W-:Y:S01]  /*0f00*/  FFMA.FTZ R43, R42, R88, RZ ;  /* 0x000000582a2b7223 */ /* 0x000fe200000100ff */
[C---:B------:R-:W-:Y:S01]  /*0f10*/  FADD.FTZ R51, R35.reuse, R51 ;  /* 0x0000003323337221 */ /* 0x040fe20000010000 */
[----:B------:R-:W-:Y:S01]  /*0f20*/  FFMA.FTZ R52, R35, R93, R52 ;  /* 0x0000005d23347223 */ /* 0x000fe20000010034 */
[----:B------:R-:W-:-:S02]  /*0f30*/  HADD2.F32 R105, -RZ, R47.H0_H0 ;  /* 0x2000002fff697230 */ /* 0x000fc40000004100 */
[----:B------:R-:W-:Y:S02]  /*0f40*/  HADD2.F32 R35, -RZ, R47.H1_H1 ;  /* 0x3000002fff237230 */ /* 0x000fe40000004100 */
[----:B------:R-:W-:Y:S01]  /*0f50*/  FADD.FTZ R47, R45, R84 ;  /* 0x000000542d2f7221 */ /* 0x000fe20000010000 */
[----:B------:R-:W-:Y:S01]  /*0f60*/  @!P0 FMUL.FTZ R91, R90, R115 ;  /* 0x000000735a5b8220 */ /* 0x000fe20000410000 */
[----:B------:R-:W-:Y:S01]  /*0f70*/  FFMA.FTZ R45, R104, R93, R43 ;  /* 0x0000005d682d7223 */ /* 0x000fe2000001002b */
[----:B------:R-:W-:Y:S01]  /*0f80*/  @!P0 FMUL.FTZ R92, R90, R121 ;  /* 0x000000795a5c8220 */ /* 0x000fe20000410000 */
[----:B------:R-:W-:Y:S02]  /*0f90*/  FADD.FTZ R49, R34, R49 ;  /* 0x0000003122317221 */ /* 0x000fe40000010000 */
[-C--:B------:R-:W-:Y:S01]  /*0fa0*/  FFMA.FTZ R45, R84, R91.reuse, R45 ;  /* 0x0000005b542d7223 */ /* 0x080fe2000001002d */
[----:B------:R-:W-:Y:S01]  /*0fb0*/  FFMA.FTZ R50, R34, R91, R50 ;  /* 0x0000005b22327223 */ /* 0x000fe20000010032 */
[----:B------:R-:W-:Y:S01]  /*0fc0*/  @!P0 FMUL.FTZ R95, R90, R123 ;  /* 0x0000007b5a5f8220 */ /* 0x000fe20000410000 */
[----:B------:R-:W-:-:S02]  /*0fd0*/  HADD2.F32 R34, -RZ, R46.H0_H0 ;  /* 0x2000002eff227230 */ /* 0x000fc40000004100 */
[C---:B------:R-:W-:Y:S01]  /*0fe0*/  FADD.FTZ R11, R38.reuse, R11 ;  /* 0x0000000b260b7221 */ /* 0x040fe20000010000 */
[----:B------:R-:W-:Y:S02]  /*0ff0*/  HADD2.F32 R39, -RZ, R46.H1_H1 ;  /* 0x3000002eff277230 */ /* 0x000fe40000004100 */
        /* <DEDUP_REMOVED lines=9> */
[----:B------:R-:W-:Y:S02]  /*1090*/  HADD2.F32 R103, -RZ, R44.H1_H1 ;  /* 0x3000002cff677230 */ /* 0x000fe40000004100 */
        /* <DEDUP_REMOVED lines=44> */
[-C--:B------:R-:W-:Y:S01]  /*1360*/  FFMA.FTZ R15, R105, R112.reuse, R15 ;  /* 0x00000070690f7223 */ /* 0x080fe2000001000f */
[----:B0-----:R-:W-:Y:S01]  /*1370*/  SHF.R.U32.HI R32, RZ, 0x5, R74 ;  /* 0x00000005ff207819 */ /* 0x001fe2000001164a */
[----:B------:R-:W-:Y:S01]  /*1380*/  FMUL.FTZ R105, R58, R105 ;  /* 0x000000693a697220 */ /* 0x000fe20000410000 */
[----:B------:R-:W-:Y:S01]  /*1390*/  FADD.FTZ R34, R33, R108 ;  /* 0x0000006c21227221 */ /* 0x000fe20000010000 */
[----:B------:R-:W-:Y:S01]  /*13a0*/  FFMA.FTZ R36, R108, R107, R39 ;  /* 0x0000006b6c247223 */ /* 0x000fe20000010027 */
        /* <DEDUP_REMOVED lines=9> */
[----:B------:R-:W-:Y:S01]  /*1440*/  SEL R34, R56, R37, !P1 ;  /* 0x0000002538227207 */ /* 0x000fe20004800000 */
        /* <DEDUP_REMOVED lines=21> */
.L_x_4726:
        /* <DEDUP_REMOVED lines=11> */
[----:B------:R1:W-:Y:S01]  /*1650*/  @!P2 STS.64 [R111+0x2000], R40 ;  /* 0x002000286f00a388 */ /* 0x0003e20000000a00 */
[----:B------:R-:W-:Y:S01]  /*1660*/  BAR.SYNC.DEFER_BLOCKING 0x0 ;  /* 0x0000000000007b1d */ /* 0x000fe20000010000 */
[----:B-1----:R-:W-:-:S05]  /*1670*/  LEA R40, P2, R85, UR8, 0x4 ;  /* 0x0000000855287c11 */ /* 0x002fca000f8420ff */
        /* <DEDUP_REMOVED lines=61> */
[----:B------:R-:W-:Y:S02]  /*1a50*/  F2FP.F16.F32.PACK_AB R35, R38, R35 ;  /* 0x000000232623723e */ /* 0x000fe400000000ff */
[----:B------:R-:W-:Y:S02]  /*1a60*/  F2FP.F16.F32.PACK_AB R34, R75, R34 ;  /* 0x000000224b22723e */ /* 0x000fe400000000ff */
[----:B------:R-:W-:Y:S02]  /*1a70*/  F2FP.F16.F32.PACK_AB R33, R36, R33 ;  /* 0x000000212421723e */ /* 0x000fe400000000ff */
[----:B------:R-:W-:Y:S02]  /*1a80*/  F2FP.F16.F32.PACK_AB R32, R93, R32 ;  /* 0x000000205d20723e */ /* 0x000fe400000000ff */
[----:B------:R-:W-:Y:S02]  /*1a90*/  LEA.HI.X R41, R85, UR9, RZ, 0x4, P2 ;  /* 0x0000000955297c11 */ /* 0x000fe400090f24ff */
[----:B------:R-:W-:-:S02]  /*1aa0*/  F2FP.F16.F32.PACK_AB R39, R90, R39 ;  /* 0x000000275a27723e */ /* 0x000fc400000000ff */
[----:B------:R-:W-:Y:S01]  /*1ab0*/  F2FP.F16.F32.PACK_AB R38, R84, R103 ;  /* 0x000000675426723e */ /* 0x000fe200000000ff */
[----:B------:R0:W-:Y:S01]  /*1ac0*/  STG.E.128 desc[UR6][R40.64], R32 ;  /* 0x0000002028007986 */ /* 0x0001e2000c101d06 */
[----:B------:R-:W-:Y:S02]  /*1ad0*/  F2FP.F16.F32.PACK_AB R37, R46, R37 ;  /* 0x000000252e25723e */ /* 0x000fe400000000ff */
[----:B------:R-:W-:Y:S02]  /*1ae0*/  LEA.HI.X R43, R87, UR9, RZ, 0x4, P3 ;  /* 0x00000009572b7c11 */ /* 0x000fe400098f24ff */
        /* <DEDUP_REMOVED lines=37> */
.L_x_4713:
        /* <DEDUP_REMOVED lines=19> */
.L_x_4714:
[----:B------:R-:W-:Y:S01]  /*1e70*/  HFMA2.MMA R113, -RZ, RZ, 0, 9.5367431640625e-07 ;  /* 0x00000010ff717435 */ /* 0x000fe200000001ff */
[----:B------:R-:W-:Y:S02]  /*1e80*/  MOV R116, R33 ;  /* 0x0000002100747202 */ /* 0x000fe40000000f00 */
[----:B------:R-:W-:Y:S02]  /*1e90*/  MOV R118, 0x1f ;  /* 0x0000001f00767802 */ /* 0x000fe40000000f00 */
[----:B------:R-:W-:-:S07]  /*1ea0*/  MOV R41, 0xffffffff ;  /* 0xffffffff00297802 */ /* 0x000fce0000000f00 */
[----:B------:R-:W-:Y:S05]  /*1eb0*/  WARPSYNC.COLLECTIVE R41, `(.L_x_4716) ;  /* 0x0000000029087348 */ /* 0x000fea0003c00000 */
[----:B------:R0:W1:Y:S02]  /*1ec0*/  SHFL.DOWN P3, R111, R116, R113, R118 ;  /* 0x08000071746f7389 */ /* 0x0000640000060076 */
[----:B01----:R-:W-:Y:S01]  /*1ed0*/  ENDCOLLECTIVE ;  /* 0x000000000000791b */ /* 0x003fe20003800000 */
.L_x_4716:
[----:B------:R-:W-:Y:S02]  /*1ee0*/  MOV R116, R35 ;  /* 0x0000002300747202 */ /* 0x000fe40000000f00 */
[----:B------:R-:W-:-:S07]  /*1ef0*/  MOV R36, R111 ;  /* 0x0000006f00247202 */ /* 0x000fce0000000f00 */
[----:B------:R-:W-:Y:S05]  /*1f00*/  WARPSYNC.COLLECTIVE R41, `(.L_x_4717) ;  /* 0x0000000029087348 */ /* 0x000fea0003c00000 */
[----:B------:R0:W1:Y:S02]  /*1f10*/  SHFL.DOWN P3, R111, R116, R113, R118 ;  /* 0x08000071746f7389 */ /* 0x0000640000060076 */
[----:B01----:R-:W-:Y:S01]  /*1f20*/  ENDCOLLECTIVE ;  /* 0x000000000000791b */ /* 0x003fe20003800000 */
.L_x_4717:
[----:B------:R-:W-:Y:S01]  /*1f30*/  FADD.FTZ R36, R33, R36 ;  /* 0x0000002421247221 */ /* 0x000fe20000010000 */
[----:B------:R-:W-:-:S04]  /*1f40*/  HFMA2.MMA R113, -RZ, RZ, 0, 4.76837158203125e-07 ;  /* 0x00000008ff717435 */ /* 0x000fc800000001ff */
[----:B------:R-:W-:Y:S02]  /*1f50*/  MOV R116, R36 ;  /* 0x0000002400747202 */ /* 0x000fe40000000f00 */
[----:B------:R-:W-:-:S07]  /*1f60*/  MOV R38, R111 ;  /* 0x0000006f00267202 */ /* 0x000fce0000000f00 */
[----:B------:R-:W-:Y:S05]  /*1f70*/  WARPSYNC.COLLECTIVE R41, `(.L_x_4718) ;  /* 0x0000000029087348 */ /* 0x000fea0003c00000 */
[----:B------:R0:W1:Y:S02]  /*1f80*/  SHFL.DOWN P3, R111, R116, R113, R118 ;  /* 0x08000071746f7389 */ /* 0x0000640000060076 */
[----:B01----:R-:W-:Y:S01]  /*1f90*/  ENDCOLLECTIVE ;  /* 0x000000000000791b */ /* 0x003fe20003800000 */
.L_x_4718:
[----:B------:R-:W-:-:S05]  /*1fa0*/  FADD.FTZ R38, R35, R38 ;  /* 0x0000002623267221 */ /* 0x000fca0000010000 */
[----:B------:R-:W-:Y:S02]  /*1fb0*/  MOV R116, R38 ;  /* 0x0000002600747202 */ /* 0x000fe40000000f00 */
[----:B------:R-:W-:-:S07]  /*1fc0*/  MOV R37, R111 ;  /* 0x0000006f00257202 */ /* 0x000fce0000000f00 */
[----:B------:R-:W-:Y:S05]  /*1fd0*/  WARPSYNC.COLLECTIVE R41, `(.L_x_4719) ;  /* 0x0000000029087348 */ /* 0x000fea0003c00000 */
[----:B------:R0:W1:Y:S02]  /*1fe0*/  SHFL.DOWN P3, R111, R116, R113, R118 ;  /* 0x08000071746f7389 */ /* 0x0000640000060076 */
[----:B01----:R-:W-:Y:S01]  /*1ff0*/  ENDCOLLECTIVE ;  /* 0x000000000000791b */ /* 0x003fe20003800000 */
.L_x_4719:
[----:B------:R-:W-:Y:S01]  /*2000*/  FADD.FTZ R37, R36, R37 ;  /* 0x0000002524257221 */ /* 0x000fe20000010000 */
[----:B------:R-:W-:-:S04]  /*2010*/  HFMA2.MMA R113, -RZ, RZ, 0, 2.384185791015625e-07 ;  /* 0x00000004ff717435 */ /* 0x000fc800000001ff */
[----:B------:R-:W-:Y:S02]  /*2020*/  MOV R116, R37 ;  /* 0x0000002500747202 */ /* 0x000fe40000000f00 */
[----:B------:R-:W-:-:S07]  /*2030*/  MOV R39, R111 ;  /* 0x0000006f00277202 */ /* 0x000fce0000000f00 */
[----:B------:R-:W-:Y:S05]  /*2040*/  WARPSYNC.COLLECTIVE R41, `(.L_x_4720) ;  /* 0x0000000029087348 */ /* 0x000fea0003c00000 */
[----:B------:R0:W1:Y:S02]  /*2050*/  SHFL.DOWN P3, R111, R116, R113, R118 ;  /* 0x08000071746f7389 */ /* 0x0000640000060076 */
[----:B01----:R-:W-:Y:S01]  /*2060*/  ENDCOLLECTIVE ;  /* 0x000000000000791b */ /* 0x003fe20003800000 */
.L_x_4720:
[----:B------:R-:W-:-:S05]  /*2070*/  FADD.FTZ R39, R38, R39 ;  /* 0x0000002726277221 */ /* 0x000fca0000010000 */
[----:B------:R-:W-:Y:S02]  /*2080*/  MOV R116, R39 ;  /* 0x0000002700747202 */ /* 0x000fe40000000f00 */
[----:B------:R-:W-:-:S07]  /*2090*/  MOV R40, R111 ;  /* 0x0000006f00287202 */ /* 0x000fce0000000f00 */
[----:B------:R-:W-:Y:S05]  /*20a0*/  WARPSYNC.COLLECTIVE R41, `(.L_x_4721) ;  /* 0x0000000029087348 */ /* 0x000fea0003c00000 */
[----:B------:R0:W1:Y:S02]  /*20b0*/  SHFL.DOWN P3, R111, R116, R113, R118 ;  /* 0x08000071746f7389 */ /* 0x0000640000060076 */
[----:B01----:R-:W-:Y:S01]  /*20c0*/  ENDCOLLECTIVE ;  /* 0x000000000000791b */ /* 0x003fe20003800000 */
.L_x_4721:
[----:B------:R-:W-:Y:S01]  /*20d0*/  FADD.FTZ R40, R37, R40 ;  /* 0x0000002825287221 */ /* 0x000fe20000010000 */
[----:B------:R-:W-:-:S04]  /*20e0*/  HFMA2.MMA R113, -RZ, RZ, 0, 1.1920928955078125e-07 ;  /* 0x00000002ff717435 */ /* 0x000fc800000001ff */
[----:B------:R-:W-:Y:S02]  /*20f0*/  MOV R116, R40 ;  /* 0x0000002800747202 */ /* 0x000fe40000000f00 */
[----:B------:R-:W-:-:S07]  /*2100*/  MOV R114, R111 ;  /* 0x0000006f00727202 */ /* 0x000fce0000000f00 */
[----:B------:R-:W-:Y:S05]  /*2110*/  WARPSYNC.COLLECTIVE R41, `(.L_x_4722) ;  /* 0x0000000029087348 */ /* 0x000fea0003c00000 */
[----:B------:R0:W1:Y:S02]  /*2120*/  SHFL.DOWN P3, R111, R116, R113, R118 ;  /* 0x08000071746f7389 */ /* 0x0000640000060076 */
[----:B01----:R-:W-:Y:S01]  /*2130*/  ENDCOLLECTIVE ;  /* 0x000000000000791b */ /* 0x003fe20003800000 */
.L_x_4722:
[----:B------:R-:W-:-:S05]  /*2140*/  FADD.FTZ R114, R39, R114 ;  /* 0x0000007227727221 */ /* 0x000fca0000010000 */
[----:B------:R-:W-:Y:S02]  /*2150*/  MOV R116, R114 ;  /* 0x0000007200747202 */ /* 0x000fe40000000f00 */
[----:B------:R-:W-:-:S07]  /*2160*/  MOV R33, R111 ;  /* 0x0000006f00217202 */ /* 0x000fce0000000f00 */
[----:B------:R-:W-:Y:S05]  /*2170*/  WARPSYNC.COLLECTIVE R41, `(.L_x_4723) ;  /* 0x0000000029087348 */ /* 0x000fea0003c00000 */
[----:B------:R0:W1:Y:S02]  /*2180*/  SHFL.DOWN P3, R111, R116, R113, R118 ;  /* 0x08000071746f7389 */ /* 0x0000640000060076 */
[----:B01----:R-:W-:Y:S01]  /*2190*/  ENDCOLLECTIVE ;  /* 0x000000000000791b */ /* 0x003fe20003800000 */
.L_x_4723:
[----:B------:R-:W-:Y:S01]  /*21a0*/  FADD.FTZ R33, R40, R33 ;  /* 0x0000002128217221 */ /* 0x000fe20000010000 */
[----:B------:R-:W-:-:S04]  /*21b0*/  HFMA2.MMA R113, -RZ, RZ, 0, 5.9604644775390625e-08 ;  /* 0x00000001ff717435 */ /* 0x000fc800000001ff */
[----:B------:R-:W-:Y:S02]  /*21c0*/  MOV R116, R33 ;  /* 0x0000002100747202 */ /* 0x000fe40000000f00 */
[----:B------:R-:W-:-:S07]  /*21d0*/  MOV R35, R111 ;  /* 0x0000006f00237202 */ /* 0x000fce0000000f00 */
[----:B------:R-:W-:Y:S05]  /*21e0*/  WARPSYNC.COLLECTIVE R41, `(.L_x_4724) ;  /* 0x0000000029087348 */ /* 0x000fea0003c00000 */
[----:B------:R0:W1:Y:S02]  /*21f0*/  SHFL.DOWN P3, R111, R116, R113, R118 ;  /* 0x08000071746f7389 */ /* 0x0000640000060076 */
[----:B01----:R-:W-:Y:S01]  /*2200*/  ENDCOLLECTIVE ;  /* 0x000000000000791b */ /* 0x003fe20003800000 */
.L_x_4724:
[----:B------:R-:W-:-:S05]  /*2210*/  FADD.FTZ R35, R114, R35 ;  /* 0x0000002372237221 */ /* 0x000fca0000010000 */
[----:B------:R-:W-:Y:S02]  /*2220*/  MOV R116, R35 ;  /* 0x0000002300747202 */ /* 0x000fe40000000f00 */
[----:B------:R-:W-:-:S07]  /*2230*/  MOV R36, R111 ;  /* 0x0000006f00247202 */ /* 0x000fce0000000f00 */
[----:B------:R-:W-:Y:S05]  /*2240*/  WARPSYNC.COLLECTIVE R41, `(.L_x_4725) ;  /* 0x0000000029087348 */ /* 0x000fea0003c00000 */
[----:B------:R0:W1:Y:S02]  /*2250*/  SHFL.DOWN P3, R111, R116, R113, R118 ;  /* 0x08000071746f7389 */ /* 0x0000640000060076 */
[----:B01----:R-:W-:Y:S01]  /*2260*/  ENDCOLLECTIVE ;  /* 0x000000000000791b */ /* 0x003fe20003800000 */
.L_x_4725:
[----:B------:R-:W-:Y:S01]  /*2270*/  MOV R38, R111 ;  /* 0x0000006f00267202 */ /* 0x000fe20000000f00 */
[----:B------:R-:W-:Y:S06]  /*2280*/  BRA `(.L_x_4726) ;  /* 0xfffffff000c47947 */ /* 0x000fec000383ffff */
.L_x_4727:
        /* <DEDUP_REMOVED lines=15> */
.L_x_5601:


//--------------------- .text._ZN10layer_norm22ln_bwd_finalize_kernelINS_22Kernel_traits_finalizeILj2048EffffjLj1024ELj4ENS_18Kernel_traits_baseILj2048EffffjLj1024EEEEEEEvNS_9BwdParamsE --------------------------
	.section	.text._ZN10layer_norm22ln_bwd_finalize_kernelINS_22Kernel_traits_finalizeILj2048EffffjLj1024ELj4ENS_18Kernel_traits_baseILj2048EffffjLj1024EEEEEEEvNS_9BwdParamsE,"ax",@progbits
	.align	128
        .global         _ZN10layer_norm22ln_bwd_finalize_kernelINS_22Kernel_traits_finalizeILj2048EffffjLj1024ELj4ENS_18Kernel_traits_baseILj2048EffffjLj1024EEEEEEEvNS_9BwdParamsE
        .type           _ZN10layer_norm22ln_bwd_finalize_kernelINS_22Kernel_traits_finalizeILj2048EffffjLj1024ELj4ENS_18Kernel_traits_baseILj2048EffffjLj1024EEEEEEEvNS_9BwdParamsE,@function
        .size           _ZN10layer_norm22ln_bwd_finalize_kernelINS_22Kernel_traits_finalizeILj2048EffffjLj1024ELj4ENS_18Kernel_traits_baseILj2048EffffjLj1024EEEEEEEvNS_9BwdParamsE,(.L_x_5602 - _ZN10layer_norm22ln_bwd_finalize_kernelINS_22Kernel_traits_finalizeILj2048EffffjLj1024ELj4ENS_18Kernel_traits_baseILj2048EffffjLj1024EEEEEEEvNS_9BwdParamsE)
        .other          _ZN10layer_norm22ln_bwd_finalize_kernelINS_22Kernel_traits_finalizeILj2048EffffjLj1024ELj4ENS_18Kernel_traits_baseILj2048EffffjLj1024EEEEEEEvNS_9BwdParamsE,@"STO_CUDA_ENTRY STV_DEFAULT"
_ZN10layer_norm22ln_bwd_finalize_kernelINS_22Kernel_traits_finalizeILj2048EffffjLj1024ELj4ENS_18Kernel_traits_baseILj2048EffffjLj1024EEEEEEEvNS_9BwdParamsE:
.text._ZN10layer_norm22ln_bwd_finalize_kernelINS_22Kernel_traits_finalizeILj2048EffffjLj1024ELj4ENS_18Kernel_traits_baseILj2048EffffjLj1024EEEEEEEvNS_9BwdParamsE:
        /* <DEDUP_REMOVED lines=25> */
.L_x_4737:
        /* <DEDUP_REMOVED lines=28> */
.L_x_4732:
        /* <DEDUP_REMOVED lines=33> */
.L_x_4731:
[----:B------:R-:W-:Y:S05]  /*0560*/  BSYNC B1 ;  /* 0x0000000000017941 */ /* 0x000fea0003800000 */
.L_x_4730:
        /* <DEDUP_REMOVED lines=23> */
.L_x_4734:
[----:B------:R-:W-:Y:S05]  /*06e0*/  BSYNC B1 ;  /* 0x0000000000017941 */ /* 0x000fea0003800000 */
.L_x_4733:
        /* <DEDUP_REMOVED lines=11> */
.L_x_4729:
[----:B------:R-:W-:Y:S05]  /*07a0*/  BSYNC B0 ;  /* 0x0000000000007941 */ /* 0x000fea0003800000 */
.L_x_4728:
        /* <DEDUP_REMOVED lines=29> */
.L_x_4748:
[----:B------:R-:W-:Y:S01]  /*0980*/  @!P1 SHF.R.U32.HI R12, RZ, 0x3, R0 ;  /* 0x00000003ff0c9819 */ /* 0x000fe20000011600 */
[----:B---3--:R-:W-:Y:S01]  /*0990*/  FADD.FTZ R14, R9, R14 ;  /* 0x0000000e090e7221 */ /* 0x008fe20000010000 */
[----:B--2---:R-:W-:Y:S02]  /*09a0*/  FADD.FTZ R11, R10, R11 ;  /* 0x0000000b0a0b7221 */ /* 0x004fe40000010000 */
[----:B------:R-:W-:-:S05]  /*09b0*/  @!P1 LOP3.LUT R12, R12, 0x1ffffffc, RZ, 0xc0, !PT ;  /* 0x1ffffffc0c0c9812 */ /* 0x000fca00078ec0ff */
[----:B------:R2:W-:Y:S04]  /*09c0*/  @!P1 STS [R12+UR4+0x2000], R14 ;  /* 0x0020000e0c009988 */ /* 0x0005e80008000804 */
[----:B------:R2:W-:Y:S02]  /*09d0*/  @!P1 STS [R12+UR4+0x2080], R11 ;  /* 0x0020800b0c009988 */ /* 0x0005e40008000804 */
.L_x_4735:
        /* <DEDUP_REMOVED lines=15> */
.L_x_4736:
[----:B------:R-:W-:Y:S01]  /*0ad0*/  HFMA2.MMA R19, -RZ, RZ, 0, 5.9604644775390625e-08 ;  /* 0x00000001ff137435 */ /* 0x000fe200000001ff */
[----:B---3--:R-:W-:Y:S01]  /*0ae0*/  IMAD.MOV.U32 R20, RZ, RZ, R10 ;  /* 0x000000ffff147224 */ /* 0x008fe200078e000a */
[----:B------:R-:W-:Y:S01]  /*0af0*/  MOV R22, 0x1f ;  /* 0x0000001f00167802 */ /* 0x000fe20000000f00 */
[----:B------:R-:W-:-:S08]  /*0b00*/  IMAD.MOV.U32 R17, RZ, RZ, -0x1 ;  /* 0xffffffffff117424 */ /* 0x000fd000078e00ff */
[----:B012---:R-:W-:Y:S05]  /*0b10*/  WARPSYNC.COLLECTIVE R17, `(.L_x_4738) ;  /* 0x0000000011087348 */ /* 0x007fea0003c00000 */
[----:B------:R3:W4:Y:S02]  /*0b20*/  SHFL.BFLY P2, R18, R20, R19, R22 ;  /* 0x0c00001314127389 */ /* 0x0007240000040016 */
[----:B01234-:R-:W-:Y:S01]  /*0b30*/  ENDCOLLECTIVE ;  /* 0x000000000000791b */ /* 0x01ffe20003800000 */
.L_x_4738:
[----:B------:R-:W-:Y:S01]  /*0b40*/  IMAD.MOV.U32 R19, RZ, RZ, 0x2 ;  /* 0x00000002ff137424 */ /* 0x000fe200078e00ff */
[----:B------:R-:W-:-:S05]  /*0b50*/  MOV R11, R18 ;  /* 0x00000012000b7202 */ /* 0x000fca0000000f00 */
[----:B------:R-:W-:-:S05]  /*0b60*/  FADD.FTZ R11, R10, R11 ;  /* 0x0000000b0a0b7221 */ /* 0x000fca0000010000 */
[----:B------:R-:W-:-:S07]  /*0b70*/  MOV R20, R11 ;  /* 0x0000000b00147202 */ /* 0x000fce0000000f00 */
[----:B------:R-:W-:Y:S05]  /*0b80*/  WARPSYNC.COLLECTIVE R17, `(.L_x_4739) ;  /* 0x0000000011087348 */ /* 0x000fea0003c00000 */
[----:B------:R0:W1:Y:S02]  /*0b90*/  SHFL.BFLY P2, R18, R20, R19, R22 ;  /* 0x0c00001314127389 */ /* 0x0000640000040016 */
[----:B01----:R-:W-:Y:S01]  /*0ba0*/  ENDCOLLECTIVE ;  /* 0x000000000000791b */ /* 0x003fe20003800000 */
.L_x_4739:
[----:B------:R-:W-:Y:S01]  /*0bb0*/  IMAD.MOV.U32 R19, RZ, RZ, 0x4 ;  /* 0x00000004ff137424 */ /* 0x000fe200078e00ff */
[----:B------:R-:W-:-:S05]  /*0bc0*/  MOV R12, R18 ;  /* 0x00000012000c7202 */ /* 0x000fca0000000f00 */
[----:B------:R-:W-:-:S05]  /*0bd0*/  FADD.FTZ R12, R11, R12 ;  /* 0x0000000c0b0c7221 */ /* 0x000fca0000010000 */
[----:B------:R-:W-:-:S07]  /*0be0*/  MOV R20, R12 ;  /* 0x0000000c00147202 */ /* 0x000fce0000000f00 */
[----:B------:R-:W-:Y:S05]  /*0bf0*/  WARPSYNC.COLLECTIVE R17, `(.L_x_4740) ;  /* 0x0000000011087348 */ /* 0x000fea0003c00000 */
[----:B------:R0:W1:Y:S02]  /*0c00*/  SHFL.BFLY P2, R18, R20, R19, R22 ;  /* 0x0c00001314127389 */ /* 0x0000640000040016 */
[----:B01----:R-:W-:Y:S01]  /*0c10*/  ENDCOLLECTIVE ;  /* 0x000000000000791b */ /* 0x003fe20003800000 */
.L_x_4740:
[----:B------:R-:W-:Y:S01]  /*0c20*/  IMAD.MOV.U32 R19, RZ, RZ, 0x8 ;  /* 0x00000008ff137424 */ /* 0x000fe200078e00ff */
[----:B------:R-:W-:-:S05]  /*0c30*/  MOV R13, R18 ;  /* 0x00000012000d7202 */ /* 0x000fca0000000f00 */
[----:B------:R-:W-:-:S05]  /*0c40*/  FADD.FTZ R13, R12, R13 ;  /* 0x0000000d0c0d7221 */ /* 0x000fca0000010000 */
[----:B------:R-:W-:-:S07]  /*0c50*/  MOV R20, R13 ;  /* 0x0000000d00147202 */ /* 0x000fce0000000f00 */
[----:B------:R-:W-:Y:S05]  /*0c60*/  WARPSYNC.COLLECTIVE R17, `(.L_x_4741) ;  /* 0x0000000011087348 */ /* 0x000fea0003c00000 */
[----:B------:R0:W1:Y:S02]  /*0c70*/  SHFL.BFLY P2, R18, R20, R19, R22 ;  /* 0x0c00001314127389 */ /* 0x0000640000040016 */
[----:B01----:R-:W-:Y:S01]  /*0c80*/  ENDCOLLECTIVE ;  /* 0x000000000000791b */ /* 0x003fe20003800000 */
.L_x_4741:
[----:B------:R-:W-:Y:S01]  /*0c90*/  HFMA2.MMA R19, -RZ, RZ, 0, 9.5367431640625e-07 ;  /* 0x00000010ff137435 */ /* 0x000fe200000001ff */
[----:B------:R-:W-:-:S05]  /*0ca0*/  MOV R10, R18 ;  /* 0x00000012000a7202 */ /* 0x000fca0000000f00 */
[----:B------:R-:W-:-:S05]  /*0cb0*/  FADD.FTZ R10, R13, R10 ;  /* 0x0000000a0d0a7221 */ /* 0x000fca0000010000 */
[----:B------:R-:W-:-:S07]  /*0cc0*/  MOV R20, R10 ;  /* 0x0000000a00147202 */ /* 0x000fce0000000f00 */
[----:B------:R-:W-:Y:S05]  /*0cd0*/  WARPSYNC.COLLECTIVE R17, `(.L_x_4742) ;  /* 0x0000000011087348 */ /* 0x000fea0003c00000 */
[----:B------:R0:W1:Y:S02]  /*0ce0*/  SHFL.BFLY P2, R18, R20, R19, R22 ;  /* 0x0c00001314127389 */ /* 0x0000640000040016 */
[----:B01----:R-:W-:Y:S01]  /*0cf0*/  ENDCOLLECTIVE ;  /* 0x000000000000791b */ /* 0x003fe20003800000 */
.L_x_4742:
[----:B------:R-:W-:Y:S01]  /*0d00*/  HFMA2.MMA R19, -RZ, RZ, 0, 5.9604644775390625e-08 ;  /* 0x00000001ff137435 */ /* 0x000fe200000001ff */
[----:B------:R-:W-:Y:S01]  /*0d10*/  MOV R20, R9 ;  /* 0x0000000900147202 */ /* 0x000fe20000000f00 */
[----:B------:R-:W-:-:S09]  /*0d20*/  IMAD.MOV.U32 R11, RZ, RZ, R18 ;  /* 0x000000ffff0b7224 */ /* 0x000fd200078e0012 */
[----:B------:R-:W-:Y:S05]  /*0d30*/  WARPSYNC.COLLECTIVE R17, `(.L_x_4743) ;  /* 0x0000000011087348 */ /* 0x000fea0003c00000 */
[----:B------:R0:W1:Y:S02]  /*0d40*/  SHFL.BFLY P2, R18, R20, R19, R22 ;  /* 0x0c00001314127389 */ /* 0x0000640000040016 */
[----:B01----:R-:W-:Y:S01]  /*0d50*/  ENDCOLLECTIVE ;  /* 0x000000000000791b */ /* 0x003fe20003800000 */
.L_x_4743:
[----:B------:R-:W-:Y:S01]  /*0d60*/  HFMA2.MMA R19, -RZ, RZ, 0, 1.1920928955078125e-07 ;  /* 0x00000002ff137435 */ /* 0x000fe200000001ff */
[----:B------:R-:W-:-:S05]  /*0d70*/  MOV R12, R18 ;  /* 0x00000012000c7202 */ /* 0x000fca0000000f00 */
[----:B------:R-:W-:-:S04]  /*0d80*/  FADD.FTZ R14, R9, R12 ;  /* 0x0000000c090e7221 */ /* 0x000fc80000010000 */
[----:B------:R-:W-:-:S07]  /*0d90*/  IMAD.MOV.U32 R20, RZ, RZ, R14 ;  /* 0x000000ffff147224 */ /* 0x000fce00078e000e */
[----:B------:R-:W-:Y:S05]  /*0da0*/  WARPSYNC.COLLECTIVE R17, `(.L_x_4744) ;  /* 0x0000000011087348 */ /* 0x000fea0003c00000 */
[----:B------:R0:W1:Y:S02]  /*0db0*/  SHFL.BFLY P2, R18, R20, R19, R22 ;  /* 0x0c00001314127389 */ /* 0x0000640000040016 */
[----:B01----:R-:W-:Y:S01]  /*0dc0*/  ENDCOLLECTIVE ;  /* 0x000000000000791b */ /* 0x003fe20003800000 */
.L_x_4744:
[----:B------:R-:W-:Y:S01]  /*0dd0*/  IMAD.MOV.U32 R19, RZ, RZ, 0x4 ;  /* 0x00000004ff137424 */ /* 0x000fe200078e00ff */
[----:B------:R-:W-:-:S05]  /*0de0*/  MOV R13, R18 ;  /* 0x00000012000d7202 */ /* 0x000fca0000000f00 */
[----:B------:R-:W-:-:S05]  /*0df0*/  FADD.FTZ R15, R14, R13 ;  /* 0x0000000d0e0f7221 */ /* 0x000fca0000010000 */
[----:B------:R-:W-:-:S07]  /*0e00*/  MOV R20, R15 ;  /* 0x0000000f00147202 */ /* 0x000fce0000000f00 */
[----:B------:R-:W-:Y:S05]  /*0e10*/  WARPSYNC.COLLECTIVE R17, `(.L_x_4745) ;  /* 0x0000000011087348 */ /* 0x000fea0003c00000 */
[----:B------:R0:W1:Y:S02]  /*0e20*/  SHFL.BFLY P2, R18, R20, R19, R22 ;  /* 0x0c00001314127389 */ /* 0x0000640000040016 */
[----:B01----:R-:W-:Y:S01]  /*0e30*/  ENDCOLLECTIVE ;  /* 0x000000000000791b */ /* 0x003fe20003800000 */
.L_x_4745:
[----:B------:R-:W-:Y:S01]  /*0e40*/  HFMA2.MMA R19, -RZ, RZ, 0, 4.76837158203125e-07 ;  /* 0x00000008ff137435 */ /* 0x000fe200000001ff */
[----:B------:R-:W-:-:S05]  /*0e50*/  MOV R16, R18 ;  /* 0x0000001200107202 */ /* 0x000fca0000000f00 */
[----:B------:R-:W-:-:S05]  /*0e60*/  FADD.FTZ R16, R15, R16 ;  /* 0x000000100f107221 */ /* 0x000fca0000010000 */
[----:B------:R-:W-:-:S07]  /*0e70*/  MOV R20, R16 ;  /* 0x0000001000147202 */ /* 0x000fce0000000f00 */
[----:B------:R-:W-:Y:S05]  /*0e80*/  WARPSYNC.COLLECTIVE R17, `(.L_x_4746) ;  /* 0x0000000011087348 */ /* 0x000fea0003c00000 */
[----:B------:R0:W1:Y:S02]  /*0e90*/  SHFL.BFLY P2, R18, R20, R19, R22 ;  /* 0x0c00001314127389 */ /* 0x0000640000040016 */
[----:B01----:R-:W-:Y:S01]  /*0ea0*/  ENDCOLLECTIVE ;  /* 0x000000000000791b */ /* 0x003fe20003800000 */
.L_x_4746:
[----:B------:R-:W-:Y:S01]  /*0eb0*/  HFMA2.MMA R19, -RZ, RZ, 0, 9.5367431640625e-07 ;  /* 0x00000010ff137435 */ /* 0x000fe200000001ff */
[----:B------:R-:W-:-:S04]  /*0ec0*/  IMAD.MOV.U32 R9, RZ, RZ, R18 ;  /* 0x000000ffff097224 */ /* 0x000fc800078e0012 */
[----:B------:R-:W-:-:S05]  /*0ed0*/  FADD.FTZ R9, R16, R9 ;  /* 0x0000000910097221 */ /* 0x000fca0000010000 */
[----:B------:R-:W-:-:S07]  /*0ee0*/  MOV R20, R9 ;  /* 0x0000000900147202 */ /* 0x000fce0000000f00 */
[----:B------:R-:W-:Y:S05]  /*0ef0*/  WARPSYNC.COLLECTIVE R17, `(.L_x_4747) ;  /* 0x0000000011087348 */ /* 0x000fea0003c00000 */
[----:B------:R0:W1:Y:S02]  /*0f00*/  SHFL.BFLY P2, R18, R20, R19, R22 ;  /* 0x0c00001314127389 */ /* 0x0000640000040016 */
[----:B01----:R-:W-:Y:S01]  /*0f10*/  ENDCOLLECTIVE ;  /* 0x000000000000791b */ /* 0x003fe20003800000 */
.L_x_4747:
[----:B------:R-:W-:Y:S01]  /*0f20*/  MOV R14, R18 ;  /* 0x00000012000e7202 */ /* 0x000fe20000000f00 */
[----:B------:R-:W-:Y:S06]  /*0f30*/  BRA `(.L_x_4748) ;  /* 0xfffffff800907947 */ /* 0x000fec000383ffff */
.L_x_4749:
        /* <DEDUP_REMOVED lines=12> */
.L_x_5602:


//--------------------- .text._ZN10layer_norm13ln_bwd_kernelINS_13Kernel_traitsIffffjLj2048ELj1ELj1ELj4ELj16ENS_18Kernel_traits_baseILj2048EffffjLj128EEEEEEEvNS_9BwdParamsE --------------------------
	.section	.text._ZN10layer_norm13ln_bwd_kernelINS_13Kernel_traitsIffffjLj2048ELj1ELj1ELj4ELj16ENS_18Kernel_traits_baseILj2048EffffjLj128EEEEEEEvNS_9BwdParamsE,"ax",@progbits
	.align	128
        .global         _ZN10layer_norm13ln_bwd_kernelINS_13Kernel_traitsIffffjLj2048ELj1ELj1ELj4ELj16ENS_18Kernel_traits_baseILj2048EffffjLj128EEEEEEEvNS_9BwdParamsE
        .type           _ZN10layer_norm13ln_bwd_kernelINS_13Kernel_traitsIffffjLj2048ELj1ELj1ELj4ELj16ENS_18Kernel_traits_baseILj2048EffffjLj128EEEEEEEvNS_9BwdParamsE,@function
        .size           _ZN10layer_norm13ln_bwd_kernelINS_13Kernel_traitsIffffjLj2048ELj1ELj1ELj4ELj16ENS_18Kernel_traits_baseILj2048EffffjLj128EEEEEEEvNS_9BwdParamsE,(.L_x_5603 - _ZN10layer_norm13ln_bwd_kernelINS_13Kernel_traitsIffffjLj2048ELj1ELj1ELj4ELj16ENS_18Kernel_traits_baseILj2048EffffjLj128EEEEEEEvNS_9BwdParamsE)
        .other          _ZN10layer_norm13ln_bwd_kernelINS_13Kernel_traitsIffffjLj2048ELj1ELj1ELj4ELj16ENS_18Kernel_traits_baseILj2048EffffjLj128EEEEEEEvNS_9BwdParamsE,@"STO_CUDA_ENTRY STV_DEFAULT"
_ZN10layer_norm13ln_bwd_kernelINS_13Kernel_traitsIffffjLj2048ELj1ELj1ELj4ELj16ENS_18Kernel_traits_baseILj2048EffffjLj128EEEEEEEvNS_9BwdParamsE:
.text._ZN10layer_norm13ln_bwd_kernelINS_13Kernel_traitsIffffjLj2048ELj1ELj1ELj4ELj16ENS_18Kernel_traits_baseILj2048EffffjLj128EEEEEEEvNS_9BwdParamsE:
        /* <DEDUP_REMOVED lines=17> */
[----:B------:R0:W5:Y:S01]  /*0110*/  @P0 LDG.E.128 R32, desc[UR6][R2.64+0x1800] ;  /* 0x0018000602200981 */ /* 0x000162000c1e1d00 */
[----:B------:R-:W-:Y:S01]  /*0120*/  IADD3 R8, P1, R8, UR4, RZ ;  /* 0x0000000408087c10 */ /* 0x000fe2000ff3e0ff */
[----:B------:R-:W1:Y:S01]  /*0130*/  S2UR UR4, SR_CTAID.X ;  /* 0x00000000000479c3 */ /* 0x000e620000002500 */
[----:B------:R-:W-:-:S02]  /*0140*/  SHF.R.U32.HI R103, RZ, 0x7, R0 ;  /* 0x00000007ff677819 */ /* 0x000fc40000011600 */
        /* <DEDUP_REMOVED lines=18> */
[----:B-1----:R-:W-:-:S04]  /*0270*/  IADD3 R101, R103, UR4, RZ ;  /* 0x0000000467657c10 */ /* 0x002fc8000fffe0ff */
[----:B------:R-:W-:-:S13]  /*0280*/  ISETP.GE.AND P1, PT, R101, UR5, PT ;  /* 0x0000000565007c0c */ /* 0x000fda000bf26270 */
[----:B0-----:R-:W-:Y:S05]  /*0290*/  @P1 BRA `(.L_x_4750) ;  /* 0x0000001800001947 */ /* 0x001fea0003800000 */
[----:B------:R-:W0:Y:S01]  /*02a0*/  S2UR UR5, SR_CgaCtaId ;  /* 0x00000000000579c3 */ /* 0x000e220000008800 */
[----:B------:R-:W-:Y:S01]  /*02b0*/  UMOV UR4, 0x400 ;  /* 0x0000040000047882 */ /* 0x000fe20000000000 */
[----:B------:R-:W-:Y:S01]  /*02c0*/  SHF.L.U32 R103, R103, 0x2, RZ ;  /* 0x0000000267677819 */ /* 0x000fe200000006ff */
[----:B------:R-:W-:Y:S01]  /*02d0*/  HFMA2.MMA R107, -RZ, RZ, 0, 5.9604644775390625e-08 ;  /* 0x00000001ff6b7435 */ /* 0x000fe200000001ff */
        /* <DEDUP_REMOVED lines=12> */
[----:B------:R1:W5:Y:S01]  /*03a0*/  LDG.E.128 R16, desc[UR6][R8.64+0x1800] ;  /* 0x0018000608107981 */ /* 0x000362000c1e1d00 */
[----:B------:R-:W-:-:S02]  /*03b0*/  CS2R R14, SRZ ;  /* 0x00000000000e7805 */ /* 0x000fc4000001ff00 */
[----:B------:R-:W-:Y:S02]  /*03c0*/  CS2R R80, SRZ ;  /* 0x0000000000507805 */ /* 0x000fe4000001ff00 */
[----:B------:R-:W-:Y:S02]  /*03d0*/  CS2R R84, SRZ ;  /* 0x0000000000547805 */ /* 0x000fe4000001ff00 */
[----:B------:R-:W-:Y:S02]  /*03e0*/  CS2R R88, SRZ ;  /* 0x0000000000587805 */ /* 0x000fe4000001ff00 */
[----:B------:R-:W-:Y:S02]  /*03f0*/  CS2R R92, SRZ ;  /* 0x00000000005c7805 */ /* 0x000fe4000001ff00 */
[----:B------:R-:W-:Y:S02]  /*0400*/  CS2R R96, SRZ ;  /* 0x0000000000607805 */ /* 0x000fe4000001ff00 */
[----:B------:R-:W-:Y:S01]  /*0410*/  IADD3 R98, R103, 0x4, RZ ;  /* 0x0000000467627810 */ /* 0x000fe20007ffe0ff */
[----:B0-----:R-:W-:Y:S01]  /*0420*/  ULEA UR4, UR5, UR4, 0x18 ;  /* 0x0000000405047291 */ /* 0x001fe2000f8ec03f */
[----:B-1----:R-:W-:-:S05]  /*0430*/  CS2R R8, SRZ ;  /* 0x0000000000087805 */ /* 0x002fca000001ff00 */
[----:B------:R-:W-:-:S07]  /*0440*/  MOV R99, UR4 ;  /* 0x0000000400637c02 */ /* 0x000fce0008000f00 */
.L_x_4752:
[----:B-1----:R-:W0:Y:S01]  /*0450*/  @P0 LDC.64 R50, c[0x0][0x228] ;  /* 0x00008a00ff320b82 */ /* 0x002e220000000a00 */
[----:B------:R-:W-:-:S04]  /*0460*/  SHF.L.U32 R49, R101, 0x9, RZ ;  /* 0x0000000965317819 */ /* 0x000fc800000006ff */
[----:B------:R-:W-:-:S03]  /*0470*/  LOP3.LUT R106, R49, 0x7f, R0, 0xf8, !PT ;  /* 0x0000007f316a7812 */ /* 0x000fc600078ef800 */
[----:B------:R-:W1:Y:S01]  /*0480*/  @P0 LDC.64 R52, c[0x0][0x228] ;  /* 0x00008a00ff340b82 */ /* 0x000e620000000a00 */
[----:B------:R-:W-:-:S07]  /*0490*/  IADD3 R105, R106, 0x80, RZ ;  /* 0x000000806a697810 */ /* 0x000fce0007ffe0ff */
[----:B------:R-:W2:Y:S01]  /*04a0*/  @P0 LDC.64 R56, c[0x0][0x228] ;  /* 0x00008a00ff380b82 */ /* 0x000ea20000000a00 */
[----:B0-----:R-:W-:-:S07]  /*04b0*/  @P0 LEA R48, P1, R106, R50, 0x4 ;  /* 0x000000326a300211 */ /* 0x001fce00078220ff */
[----:B------:R-:W0:Y:S01]  /*04c0*/  @P0 LDC.64 R60, c[0x0][0x228] ;  /* 0x00008a00ff3c0b82 */ /* 0x000e220000000a00 */
[----:B------:R-:W-:-:S07]  /*04d0*/  @P0 LEA.HI.X R49, R106, R51, RZ, 0x4, P1 ;  /* 0x000000336a310211 */ /* 0x000fce00008f24ff */
[----:B------:R-:W3:Y:S01]  /*04e0*/  @!P0 LDC.64 R64, c[0x0][0x220] ;  /* 0x00008800ff408b82 */ /* 0x000ee20000000a00 */
[----:B------:R-:W4:Y:S01]  /*04f0*/  @P0 LDG.E.128 R48, desc[UR6][R48.64] ;  /* 0x0000000630300981 */ /* 0x000f22000c1e1d00 */
[----:B-1----:R-:W-:-:S04]  /*0500*/  @P0 LEA R52, P1, R105, R52, 0x4 ;  /* 0x0000003469340211 */ /* 0x002fc800078220ff */
[----:B------:R-:W-:Y:S02]  /*0510*/  @P0 LEA.HI.X R53, R105, R53, RZ, 0x4, P1 ;  /* 0x0000003569350211 */ /* 0x000fe400008f24ff */
[----:B------:R-:W1:Y:S04]  /*0520*/  @!P0 LDC.64 R68, c[0x0][0x230] ;  /* 0x00008c00ff448b82 */ /* 0x000e680000000a00 */
[----:B------:R-:W4:Y:S01]  /*0530*/  @P0 LDG.E.128 R52, desc[UR6][R52.64] ;  /* 0x0000000634340981 */ /* 0x000f22000c1e1d00 */
[----:B------:R-:W-:-:S03]  /*0540*/  IADD3 R104, R106, 0x100, RZ ;  /* 0x000001006a687810 */ /* 0x000fc60007ffe0ff */
[----:B------:R-:W1:Y:S01]  /*0550*/  LDC.64 R66, c[0x0][0x238] ;  /* 0x00008e00ff427b82 */ /* 0x000e620000000a00 */
[----:B--2---:R-:W-:-:S04]  /*0560*/  @P0 LEA R56, P1, R104, R56, 0x4 ;  /* 0x0000003868380211 */ /* 0x004fc800078220ff */
[----:B------:R-:W-:Y:S02]  /*0570*/  @P0 LEA.HI.X R57, R104, R57, RZ, 0x4, P1 ;  /* 0x0000003968390211 */ /* 0x000fe400008f24ff */
[----:B------:R-:W-:Y:S01]  /*0580*/  @P0 MOV R108, RZ ;  /* 0x000000ff006c0202 */ /* 0x000fe20000000f00 */
[----:B------:R-:W2:Y:S03]  /*0590*/  LDC.64 R76, c[0x0][0x268] ;  /* 0x00009a00ff4c7b82 */ /* 0x000ea60000000a00 */
[----:B------:R-:W4:Y:S01]  /*05a0*/  @P0 LDG.E.128 R56, desc[UR6][R56.64] ;  /* 0x0000000638380981 */ /* 0x000f22000c1e1d00 */
[----:B------:R-:W-:-:S04]  /*05b0*/  IADD3 R100, R106, 0x180, RZ ;  /* 0x000001806a647810 */ /* 0x000fc80007ffe0ff */
[----:B0-----:R-:W-:-:S04]  /*05c0*/  @P0 LEA R60, P1, R100, R60, 0x4 ;  /* 0x0000003c643c0211 */ /* 0x001fc800078220ff */
[----:B------:R-:W-:-:S06]  /*05d0*/  @P0 LEA.HI.X R61, R100, R61, RZ, 0x4, P1 ;  /* 0x0000003d643d0211 */ /* 0x000fcc00008f24ff */
[----:B------:R-:W4:Y:S01]  /*05e0*/  @P0 LDG.E.128 R60, desc[UR6][R60.64] ;  /* 0x000000063c3c0981 */ /* 0x000f22000c1e1d00 */
[----:B---3--:R-:W-:-:S04]  /*05f0*/  @!P0 LEA R70, P1, R106, R64, 0x4 ;  /* 0x000000406a468211 */ /* 0x008fc800078220ff */
[----:B------:R-:W-:Y:S02]  /*0600*/  @!P0 LEA.HI.X R71, R106, R65, RZ, 0x4, P1 ;  /* 0x000000416a478211 */ /* 0x000fe400008f24ff */
[----:B------:R-:W0:Y:S01]  /*0610*/  @!P0 LDC.64 R64, c[0x0][0x220] ;  /* 0x00008800ff408b82 */ /* 0x000e220000000a00 */
[----:B-1----:R-:W-:-:S04]  /*0620*/  @!P0 IMAD.WIDE R72, R101, 0x4, R68 ;  /* 0x0000000465488825 */ /* 0x002fc800078e0244 */
[----:B------:R-:W-:Y:S01]  /*0630*/  IMAD.WIDE R74, R101, 0x4, R66 ;  /* 0x00000004654a7825 */ /* 0x000fe200078e0242 */
[----:B------:R1:W3:Y:S02]  /*0640*/  @!P0 LDG.E R108, desc[UR6][R72.64] ;  /* 0x00000006486c8981 */ /* 0x0002e4000c1e1900 */
[----:B------:R-:W2:Y:S02]  /*0650*/  @!P0 LDC.64 R66, c[0x0][0x220] ;  /* 0x00008800ff428b82 */ /* 0x000ea40000000a00 */
[----:B------:R-:W3:Y:S01]  /*0660*/  LDG.E R102, desc[UR6][R74.64] ;  /* 0x000000064a667981 */ /* 0x000ee2000c1e1900 */
[----:B0-----:R-:W-:-:S04]  /*0670*/  @!P0 LEA R68, P1, R105, R64, 0x4 ;  /* 0x0000004069448211 */ /* 0x001fc800078220ff */
[----:B------:R-:W-:Y:S02]  /*0680*/  @!P0 LEA.HI.X R69, R105, R65, RZ, 0x4, P1 ;  /* 0x0000004169458211 */ /* 0x000fe400008f24ff */
[----:B------:R-:W0:Y:S02]  /*0690*/  @!P0 LDC.64 R64, c[0x0][0x220] ;  /* 0x00008800ff408b82 */ /* 0x000e240000000a00 */
[----:B0-----:R-:W-:-:S04]  /*06a0*/  @!P0 LEA R78, P1, R104, R64, 0x4 ;  /* 0x00000040684e8211 */ /* 0x001fc800078220ff */
[----:B------:R-:W-:Y:S02]  /*06b0*/  @!P0 LEA.HI.X R79, R104, R65, RZ, 0x4, P1 ;  /* 0x00000041684f8211 */ /* 0x000fe400008f24ff */
[----:B--2---:R-:W-:-:S04]  /*06c0*/  @!P0 LEA R110, P1, R100, R66, 0x4 ;  /* 0x00000042646e8211 */ /* 0x004fc800078220ff */
[----:B------:R-:W-:Y:S01]  /*06d0*/  @!P0 LEA.HI.X R111, R100, R67, RZ, 0x4, P1 ;  /* 0x00000043646f8211 */ /* 0x000fe200008f24ff */
[----:B------:R-:W-:-:S06]  /*06e0*/  IMAD.WIDE.U32 R64, R106, 0x10, R76 ;  /* 0x000000106a407825 */ /* 0x000fcc00078e004c */
[----:B------:R-:W2:Y:S01]  /*06f0*/  LDG.E.128 R64, desc[UR6][R64.64] ;  /* 0x0000000640407981 */ /* 0x000ea2000c1e1d00 */
[----:B-1----:R-:W-:-:S06]  /*0700*/  IMAD.WIDE.U32 R72, R104, 0x10, R76 ;  /* 0x0000001068487825 */ /* 0x002fcc00078e004c */
[----:B------:R-:W4:Y:S04]  /*0710*/  LDG.E.128 R72, desc[UR6][R72.64] ;  /* 0x0000000648487981 */ /* 0x000f28000c1e1d00 */
[----:B------:R-:W3:Y:S04]  /*0720*/  @!P0 LDG.E.128 R48, desc[UR6][R70.64] ;  /* 0x0000000646308981 */ /* 0x000ee8000c1e1d00 */
[----:B------:R0:W3:Y:S04]  /*0730*/  @!P0 LDG.E.128 R52, desc[UR6][R68.64] ;  /* 0x0000000644348981 */ /* 0x0000e8000c1e1d00 */
[----:B------:R-:W3:Y:S04]  /*0740*/  @!P0 LDG.E.128 R56, desc[UR6][R78.64] ;  /* 0x000000064e388981 */ /* 0x000ee8000c1e1d00 */
[----:B------:R1:W3:Y:S01]  /*0750*/  @!P0 LDG.E.128 R60, desc[UR6][R110.64] ;  /* 0x000000066e3c8981 */ /* 0x0002e2000c1e1d00 */
[----:B0-----:R-:W-:-:S06]  /*0760*/  IMAD.WIDE.U32 R68, R105, 0x10, R76 ;  /* 0x0000001069447825 */ /* 0x001fcc00078e004c */
[----:B------:R-:W3:Y:S01]  /*0770*/  LDG.E.128 R68, desc[UR6][R68.64] ;  /* 0x0000000644447981 */ /* 0x000ee2000c1e1d00 */
[----:B------:R-:W-:-:S06]  /*0780*/  IMAD.WIDE.U32 R76, R100, 0x10, R76 ;  /* 0x00000010644c7825 */ /* 0x000fcc00078e004c */
[----:B------:R-:W3:Y:S01]  /*0790*/  LDG.E.128 R76, desc[UR6][R76.64] ;  /* 0x000000064c4c7981 */ /* 0x000ee2000c1e1d00 */
[----:B-----5:R-:W0:Y:S08]  /*07a0*/  @P0 MUFU.RCP R114, R28 ;  /* 0x0000001c00720308 */ /* 0x020e300000001000 */
        /* <DEDUP_REMOVED lines=10> */
[----:B--2---:R-:W-:Y:S01]  /*0850*/  FADD.FTZ R95, R64, R95 ;  /* 0x0000005f405f7221 */ /* 0x004fe20000010000 */
[----:B------:R-:W-:Y:S01]  /*0860*/  FADD.FTZ R91, R66, R91 ;  /* 0x0000005b425b7221 */ /* 0x000fe20000010000 */
[----:B------:R-:W-:Y:S01]  /*0870*/  FADD.FTZ R94, R65, R94 ;  /* 0x0000005e415e7221 */ /* 0x000fe20000010000 */
[----:B------:R-:W-:Y:S01]  /*0880*/  FADD.FTZ R90, R67, R90 ;  /* 0x0000005a435a7221 */ /* 0x000fe20000010000 */
[----:B----4-:R-:W-:Y:S01]  /*0890*/  FADD.FTZ R8, R73, R8 ;  /* 0x0000000849087221 */ /* 0x010fe20000010000 */
[----:B------:R-:W-:Y:S01]  /*08a0*/  FADD.FTZ R7, R74, R7 ;  /* 0x000000074a077221 */ /* 0x000fe20000010000 */
[----:B------:R-:W-:Y:S01]  /*08b0*/  FADD.FTZ R6, R75, R6 ;  /* 0x000000064b067221 */ /* 0x000fe20000010000 */
[----:B------:R-:W-:Y:S01]  /*08c0*/  UMOV UR4, 0xffffffff ;  /* 0xffffffff00047882 */ /* 0x000fe20000000000 */
[----:B------:R-:W-:Y:S01]  /*08d0*/  FADD.FTZ R9, R72, R9 ;  /* 0x0000000948097221 */ /* 0x000fe20000010000 */
[----:B------:R-:W-:Y:S01]  /*08e0*/  LOP3.LUT P2, RZ, R0, 0x1f, RZ, 0xc0, !PT ;  /* 0x0000001f00ff7812 */ /* 0x000fe2000784c0ff */
[----:B------:R-:W-:-:S04]  /*08f0*/  @P0 FADD.FTZ R109, -R44, R48 ;  /* 0x000000302c6d0221 */ /* 0x000fc80000010100 */
[----:B0-----:R-:W-:Y:S01]  /*0900*/  @P0 FMUL.FTZ R107, R109, R114 ;  /* 0x000000726d6b0220 */ /* 0x001fe20000410000 */
[----:B---3--:R-:W-:Y:S01]  /*0910*/  @!P0 FADD.FTZ R109, R48, -R108 ;  /* 0x8000006c306d8221 */ /* 0x008fe20000010000 */
[----:B------:R-:W-:Y:S01]  /*0920*/  @P0 FADD.FTZ R48, -R45, R49 ;  /* 0x000000312d300221 */ /* 0x000fe20000010100 */
[----:B------:R-:W-:Y:S02]  /*0930*/  @!P0 FADD.FTZ R49, R49, -R108 ;  /* 0x8000006c31318221 */ /* 0x000fe40000010000 */
[----:B------:R-:W-:Y:S01]  /*0940*/  @!P0 FMUL.FTZ R107, R102, R109 ;  /* 0x0000006d666b8220 */ /* 0x000fe20000410000 */
[----:B-1----:R-:W-:Y:S01]  /*0950*/  @P0 FMUL.FTZ R109, R48, R115 ;  /* 0x00000073306d0220 */ /* 0x002fe20000410000 */
[----:B------:R-:W-:Y:S01]  /*0960*/  @P0 FADD.FTZ R110, -R46, R50 ;  /* 0x000000322e6e0221 */ /* 0x000fe20000010100 */
[----:B------:R-:W-:Y:S01]  /*0970*/  @!P0 FMUL.FTZ R109, R102, R49 ;  /* 0x00000031666d8220 */ /* 0x000fe20000410000 */
[----:B------:R-:W-:Y:S01]  /*0980*/  @!P0 FADD.FTZ R49, R50, -R108 ;  /* 0x8000006c32318221 */ /* 0x000fe20000010000 */
[----:B------:R-:W0:Y:S01]  /*0990*/  @P0 MUFU.RCP R114, R26 ;  /* 0x0000001a00720308 */ /* 0x000e220000001000 */
[----:B------:R-:W-:-:S02]  /*09a0*/  @P0 FMUL.FTZ R110, R110, R117 ;  /* 0x000000756e6e0220 */ /* 0x000fc40000410000 */
[----:B------:R-:W-:Y:S01]  /*09b0*/  @!P0 FMUL.FTZ R110, R102, R49 ;  /* 0x00000031666e8220 */ /* 0x000fe20000410000 */
[----:B------:R-:W-:-:S04]  /*09c0*/  @P0 FADD.FTZ R49, -R40, R52 ;  /* 0x0000003428310221 */ /* 0x000fc80000010100 */
[----:B------:R-:W-:Y:S01]  /*09d0*/  @P0 FMUL.FTZ R112, R49, R112 ;  /* 0x0000007031700220 */ /* 0x000fe20000410000 */
[----:B------:R-:W-:Y:S01]  /*09e0*/  @!P0 FADD.FTZ R49, R52, -R108 ;  /* 0x8000006c34318221 */ /* 0x000fe20000010000 */
[----:B------:R-:W1:Y:S03]  /*09f0*/  @P0 MUFU.RCP R115, R27 ;  /* 0x0000001b00730308 */ /* 0x000e660000001000 */
[----:B------:R-:W-:Y:S01]  /*0a00*/  @!P0 FMUL.FTZ R112, R102, R49 ;  /* 0x0000003166708220 */ /* 0x000fe20000410000 */
[----:B------:R-:W-:Y:S01]  /*0a10*/  @P0 FADD.FTZ R49, -R42, R54 ;  /* 0x000000362a310221 */ /* 0x000fe20000010100 */
[----:B------:R-:W-:-:S03]  /*0a20*/  @P0 FADD.FTZ R48, -R47, R51 ;  /* 0x000000332f300221 */ /* 0x000fc60000010100 */
[----:B0-----:R-:W-:Y:S01]  /*0a30*/  @P0 FMUL.FTZ R114, R49, R114 ;  /* 0x0000007231720220 */ /* 0x001fe20000410000 */
[----:B------:R-:W-:Y:S01]  /*0a40*/  @!P0 FADD.FTZ R49, R54, -R108 ;  /* 0x8000006c36318221 */ /* 0x000fe20000010000 */
[----:B------:R-:W-:Y:S01]  /*0a50*/  @P0 FMUL.FTZ R111, R48, R111 ;  /* 0x0000006f306f0220 */ /* 0x000fe20000410000 */
[----:B------:R-:W-:Y:S02]  /*0a60*/  @P0 FADD.FTZ R48, -R41, R53 ;  /* 0x0000003529300221 */ /* 0x000fe40000010100 */
[----:B------:R-:W-:Y:S01]  /*0a70*/  @!P0 FMUL.FTZ R114, R102, R49 ;  /* 0x0000003166728220 */ /* 0x000fe20000410000 */
[----:B------:R-:W-:Y:S01]  /*0a80*/  @P0 FADD.FTZ R49, -R36, R56 ;  /* 0x0000003824310221 */ /* 0x000fe20000010100 */
[----:B------:R-:W-:Y:S01]  /*0a90*/  @P0 FMUL.FTZ R113, R48, R113 ;  /* 0x0000007130710220 */ /* 0x000fe20000410000 */
[----:B------:R-:W-:Y:S02]  /*0aa0*/  @P0 FADD.FTZ R48, -R43, R55 ;  /* 0x000000372b300221 */ /* 0x000fe40000010100 */
[----:B------:R-:W-:Y:S01]  /*0ab0*/  @P0 FMUL.FTZ R116, R49, R116 ;  /* 0x0000007431740220 */ /* 0x000fe20000410000 */
[----:B------:R-:W-:Y:S01]  /*0ac0*/  @!P0 FADD.FTZ R49, R56, -R108 ;  /* 0x8000006c38318221 */ /* 0x000fe20000010000 */
[----:B------:R-:W0:Y:S01]  /*0ad0*/  @P0 MUFU.RCP R117, R16 ;  /* 0x0000001000750308 */ /* 0x000e220000001000 */
[----:B-1----:R-:W-:-:S02]  /*0ae0*/  @P0 FMUL.FTZ R115, R48, R115 ;  /* 0x0000007330730220 */ /* 0x002fc40000410000 */
[----:B------:R-:W-:Y:S01]  /*0af0*/  @!P0 FMUL.FTZ R116, R102, R49 ;  /* 0x0000003166748220 */ /* 0x000fe20000410000 */
[----:B------:R-:W-:-:S04]  /*0b00*/  @!P0 FADD.FTZ R51, R51, -R108 ;  /* 0x8000006c33338221 */ /* 0x000fc80000010000 */
[----:B------:R-:W1:Y:S01]  /*0b10*/  @P0 MUFU.RCP R48, R17 ;  /* 0x0000001100300308 */ /* 0x000e620000001000 */
[----:B------:R-:W-:Y:S01]  /*0b20*/  @!P0 FMUL.FTZ R111, R102, R51 ;  /* 0x00000033666f8220 */ /* 0x000fe20000410000 */
[----:B------:R-:W-:-:S06]  /*0b30*/  @!P0 FADD.FTZ R53, R53, -R108 ;  /* 0x8000006c35358221 */ /* 0x000fcc0000010000 */
[----:B------:R-:W2:Y:S01]  /*0b40*/  @P0 MUFU.RCP R49, R18 ;  /* 0x0000001200310308 */ /* 0x000ea20000001000 */
[----:B------:R-:W-:Y:S01]  /*0b50*/  @P0 FADD.FTZ R51, -R37, R57 ;  /* 0x0000003925330221 */ /* 0x000fe20000010100 */
[----:B------:R-:W-:Y:S01]  /*0b60*/  @P0 FADD.FTZ R52, -R32, R60 ;  /* 0x0000003c20340221 */ /* 0x000fe20000010100 */
[----:B------:R-:W-:Y:S01]  /*0b70*/  @!P0 FMUL.FTZ R113, R102, R53 ;  /* 0x0000003566718220 */ /* 0x000fe20000410000 */
[----:B------:R-:W-:Y:S01]  /*0b80*/  @!P0 FADD.FTZ R55, R55, -R108 ;  /* 0x8000006c37378221 */ /* 0x000fe20000010000 */
[----:B------:R-:W-:Y:S01]  /*0b90*/  @P0 FMUL.FTZ R120, R51, R120 ;  /* 0x0000007833780220 */ /* 0x000fe20000410000 */
[----:B------:R-:W-:Y:S01]  /*0ba0*/  @P0 FADD.FTZ R50, -R38, R58 ;  /* 0x0000003a26320221 */ /* 0x000fe20000010100 */
[----:B------:R-:W-:Y:S01]  /*0bb0*/  @P0 FADD.FTZ R51, -R39, R59 ;  /* 0x0000003b27330221 */ /* 0x000fe20000010100 */
[----:B------:R-:W-:Y:S01]  /*0bc0*/  @!P0 FADD.FTZ R53, R59, -R108 ;  /* 0x8000006c3b358221 */ /* 0x000fe20000010000 */
[----:B0-----:R-:W-:Y:S01]  /*0bd0*/  @P0 FMUL.FTZ R117, R52, R117 ;  /* 0x0000007534750220 */ /* 0x001fe20000410000 */
[----:B------:R-:W-:Y:S01]  /*0be0*/  @P0 FADD.FTZ R59, -R33, R61 ;  /* 0x0000003d213b0221 */ /* 0x000fe20000010100 */
[----:B------:R-:W-:Y:S01]  /*0bf0*/  @P0 FADD.FTZ R52, -R34, R62 ;  /* 0x0000003e22340221 */ /* 0x000fe20000010100 */
[----:B------:R-:W-:Y:S01]  /*0c00*/  FFMA.FTZ R97, R64, R107, R97 ;  /* 0x0000006b40617223 */ /* 0x000fe20000010061 */
[----:B------:R-:W-:Y:S01]  /*0c10*/  @!P0 FMUL.FTZ R115, R102, R55 ;  /* 0x0000003766738220 */ /* 0x000fe20000410000 */
[----:B------:R-:W-:Y:S01]  /*0c20*/  FMUL.FTZ R64, R28, R64 ;  /* 0x000000401c407220 */ /* 0x000fe20000410000 */
[----:B------:R-:W-:Y:S01]  /*0c30*/  @P0 FMUL.FTZ R119, R50, R119 ;  /* 0x0000007732770220 */ /* 0x000fe20000410000 */
[--C-:B------:R-:W-:Y:S01]  /*0c40*/  @!P0 FADD.FTZ R55, R60, -R108.reuse ;  /* 0x8000006c3c378221 */ /* 0x100fe20000010000 */
[----:B------:R-:W0:Y:S01]  /*0c50*/  @P0 MUFU.RCP R50, R19 ;  /* 0x0000001300320308 */ /* 0x000e220000001000 */
[----:B-1----:R-:W-:Y:S01]  /*0c60*/  @P0 FMUL.FTZ R60, R59, R48 ;  /* 0x000000303b3c0220 */ /* 0x002fe20000410000 */
[--C-:B------:R-:W-:Y:S01]  /*0c70*/  @!P0 FADD.FTZ R61, R61, -R108.reuse ;  /* 0x8000006c3d3d8221 */ /* 0x100fe20000010000 */
[----:B------:R-:W-:Y:S01]  /*0c80*/  @!P0 FADD.FTZ R121, R62, -R108 ;  /* 0x8000006c3e798221 */ /* 0x000fe20000010000 */
[----:B--2---:R-:W-:Y:S01]  /*0c90*/  @P0 FMUL.FTZ R59, R52, R49 ;  /* 0x00000031343b0220 */ /* 0x004fe20000410000 */
[----:B------:R-:W-:Y:S01]  /*0ca0*/  FMUL.FTZ R62, R29, R65 ;  /* 0x000000411d3e7220 */ /* 0x000fe20000410000 */
[----:B------:R-:W-:Y:S01]  /*0cb0*/  FADD.FTZ R49, RZ, R64 ;  /* 0x00000040ff317221 */ /* 0x000fe20000010000 */
[----:B------:R-:W-:Y:S01]  /*0cc0*/  @P0 FMUL.FTZ R118, R51, R118 ;  /* 0x0000007633760220 */ /* 0x000fe20000410000 */
[----:B------:R-:W-:Y:S01]  /*0cd0*/  @!P0 FADD.FTZ R51, R58, -R108 ;  /* 0x8000006c3a338221 */ /* 0x000fe20000010000 */
[----:B------:R-:W-:Y:S01]  /*0ce0*/  @!P0 FMUL.FTZ R60, R102, R61 ;  /* 0x0000003d663c8220 */ /* 0x000fe20000410000 */
[----:B------:R-:W-:Y:S01]  /*0cf0*/  FMUL.FTZ R61, R30, R66 ;  /* 0x000000421e3d7220 */ /* 0x000fe20000410000 */
[----:B------:R-:W-:Y:S01]  /*0d00*/  FADD.FTZ R48, R49, R62 ;  /* 0x0000003e31307221 */ /* 0x000fe20000010000 */
[----:B------:R-:W-:Y:S01]  /*0d10*/  FFMA.FTZ R49, R64, R107, RZ ;  /* 0x0000006b40317223 */ /* 0x000fe200000100ff */
[----:B------:R-:W-:-:S02]  /*0d20*/  @!P0 FMUL.FTZ R119, R102, R51 ;  /* 0x0000003366778220 */ /* 0x000fc40000410000 */
[----:B------:R-:W-:Y:S01]  /*0d30*/  FADD.FTZ R51, R48, R61 ;  /* 0x0000003d30337221 */ /* 0x000fe20000010000 */
[----:B------:R-:W-:Y:S01]  /*0d40*/  FFMA.FTZ R48, R62, R109, R49 ;  /* 0x0000006d3e307223 */ /* 0x000fe20000010031 */
[----:B------:R-:W-:Y:S01]  /*0d50*/  @!P0 FADD.FTZ R123, R63, -R108 ;  /* 0x8000006c3f7b8221 */ /* 0x000fe20000010000 */
[----:B------:R-:W-:Y:S01]  /*0d60*/  @P0 FADD.FTZ R63, -R35, R63 ;  /* 0x0000003f233f0221 */ /* 0x000fe20000010100 */
[-C--:B------:R-:W-:Y:S01]  /*0d70*/  FFMA.FTZ R93, R66, R110.reuse, R93 ;  /* 0x0000006e425d7223 */ /* 0x080fe2000001005d */
[----:B------:R-:W-:Y:S01]  /*0d80*/  FMUL.FTZ R66, R31, R67 ;  /* 0x000000431f427220 */ /* 0x000fe20000410000 */
[----:B------:R-:W-:Y:S01]  /*0d90*/  FFMA.FTZ R49, R61, R110, R48 ;  /* 0x0000006e3d317223 */ /* 0x000fe20000010030 */
[----:B0-----:R-:W-:Y:S01]  /*0da0*/  @P0 FMUL.FTZ R58, R63, R50 ;  /* 0x000000323f3a0220 */ /* 0x001fe20000410000 */
        /* <DEDUP_REMOVED lines=8> */
[----:B------:R-:W-:Y:S01]  /*0e30*/  FFMA.FTZ R96, R65, R109, R96 ;  /* 0x0000006d41607223 */ /* 0x000fe20000010060 */
[----:B------:R-:W-:Y:S01]  /*0e40*/  FMUL.FTZ R65, R26, R70 ;  /* 0x000000461a417220 */ /* 0x000fe20000410000 */
[----:B------:R-:W-:Y:S01]  /*0e50*/  FADD.FTZ R48, R51, R68 ;  /* 0x0000004433307221 */ /* 0x000fe20000010000 */
[----:B------:R-:W-:Y:S01]  /*0e60*/  FFMA.FTZ R50, R68, R113, R49 ;  /* 0x0000007144327223 */ /* 0x000fe20000010031 */
[----:B------:R-:W-:Y:S01]  /*0e70*/  @!P0 FADD.FTZ R57, R57, -R108 ;  /* 0x8000006c39398221 */ /* 0x000fe20000010000 */
[C---:B------:R-:W-:Y:S01]  /*0e80*/  FADD.FTZ R83, R70.reuse, R83 ;  /* 0x0000005346537221 */ /* 0x040fe20000010000 */
[-C--:B------:R-:W-:Y:S01]  /*0e90*/  FFMA.FTZ R85, R70, R114.reuse, R85 ;  /* 0x0000007246557223 */ /* 0x080fe20000010055 */
[----:B------:R-:W-:Y:S01]  /*0ea0*/  FMUL.FTZ R70, R27, R71 ;  /* 0x000000471b467220 */ /* 0x000fe20000410000 */
[----:B------:R-:W-:Y:S01]  /*0eb0*/  FADD.FTZ R49, R48, R65 ;  /* 0x0000004130317221 */ /* 0x000fe20000010000 */
[----:B------:R-:W-:Y:S01]  /*0ec0*/  FFMA.FTZ R51, R65, R114, R50 ;  /* 0x0000007241337223 */ /* 0x000fe20000010032 */
[----:B------:R-:W-:Y:S01]  /*0ed0*/  @!P0 FMUL.FTZ R120, R102, R57 ;  /* 0x0000003966788220 */ /* 0x000fe20000410000 */
        /* <DEDUP_REMOVED lines=41> */
[----:B------:R-:W-:Y:S01]  /*1170*/  FADD.FTZ R49, R50, R69 ;  /* 0x0000004532317221 */ /* 0x000fe20000010000 */
[----:B------:R-:W-:Y:S01]  /*1180*/  FFMA.FTZ R84, R71, R115, R84 ;  /* 0x0000007347547223 */ /* 0x000fe20000010054 */
        /* <DEDUP_REMOVED lines=24> */
.L_x_4763:
[----:B------:R-:W3:Y:S01]  /*1310*/  @!P2 S2R R54, SR_CgaCtaId ;  /* 0x000000000036a919 */ /* 0x000ee20000008800 */
[----:B------:R-:W-:Y:S01]  /*1320*/  @!P2 SHF.R.U32.HI R51, RZ, 0x5, R0 ;  /* 0x00000005ff33a819 */ /* 0x000fe20000011600 */
[----:B-1----:R-:W-:Y:S01]  /*1330*/  FADD.FTZ R56, R49, R52 ;  /* 0x0000003431387221 */ /* 0x002fe20000010000 */
[----:B------:R-:W-:Y:S01]  /*1340*/  @!P2 MOV R53, 0x400 ;  /* 0x000004000035a802 */ /* 0x000fe20000000f00 */
[----:B--2---:R-:W-:Y:S01]  /*1350*/  FADD.FTZ R57, R50, R57 ;  /* 0x0000003932397221 */ /* 0x004fe20000010000 */
[----:B------:R-:W-:Y:S01]  /*1360*/  @!P2 LOP3.LUT R51, R51, 0x3, RZ, 0xc0, !PT ;  /* 0x000000033333a812 */ /* 0x000fe200078ec0ff */
        /* <DEDUP_REMOVED lines=37> */
[C-C-:B------:R-:W-:Y:S01]  /*15c0*/  FFMA.FTZ R119, R48.reuse, R119, R49.reuse ;  /* 0x0000007730777223 */ /* 0x140fe20000010031 */
[C-C-:B------:R-:W-:Y:S01]  /*15d0*/  FFMA.FTZ R118, R48.reuse, R118, R49.reuse ;  /* 0x0000007630767223 */ /* 0x140fe20000010031 */
[C-C-:B------:R-:W-:Y:S01]  /*15e0*/  FFMA.FTZ R117, R48.reuse, R117, R49.reuse ;  /* 0x0000007530757223 */ /* 0x140fe20000010031 */
[----:B------:R-:W-:Y:S01]  /*15f0*/  FFMA.FTZ R48, R48, R58, R49 ;  /* 0x0000003a30307223 */ /* 0x000fe20000010031 */
        /* <DEDUP_REMOVED lines=16> */
[----:B------:R-:W-:Y:S01]  /*1700*/  FADD.FTZ R117, R76, -R117 ;  /* 0x800000754c757221 */ /* 0x000fe20000010000 */
[----:B------:R-:W-:Y:S01]  /*1710*/  FADD.FTZ R79, R78, -R79 ;  /* 0x8000004f4e4f7221 */ /* 0x000fe20000010000 */
[----:B------:R-:W-:Y:S01]  /*1720*/  FADD.FTZ R69, R69, -R48 ;  /* 0x8000003045457221 */ /* 0x000fe20000010000 */
[----:B------:R-:W-:Y:S01]  /*1730*/  LEA R64, P4, R100, UR8, 0x4 ;  /* 0x0000000864407c11 */ /* 0x000fe2000f8820ff */
[C---:B------:R-:W-:Y:S01]  /*1740*/  FMUL.FTZ R51, R102.reuse, R51 ;  /* 0x0000003366337220 */ /* 0x040fe20000410000 */
[----:B------:R-:W-:Y:S01]  /*1750*/  LEA.HI.X R63, R105, UR9, RZ, 0x4, P2 ;  /* 0x00000009693f7c11 */ /* 0x000fe200090f24ff */
[C---:B------:R-:W-:Y:S01]  /*1760*/  FMUL.FTZ R50, R102.reuse, R65 ;  /* 0x0000004166327220 */ /* 0x040fe20000410000 */
[C---:B------:R-:W-:Y:S01]  /*1770*/  FMUL.FTZ R49, R102.reuse, R49 ;  /* 0x0000003166317220 */ /* 0x040fe20000410000 */
[----:B------:R-:W-:Y:S01]  /*1780*/  FMUL.FTZ R48, R102, R53 ;  /* 0x0000003566307220 */ /* 0x000fe20000410000 */
[----:B------:R0:W-:Y:S01]  /*1790*/  STG.E.128 desc[UR6][R66.64], R56 ;  /* 0x0000003842007986 */ /* 0x0001e2000c101d06 */
[----:B------:R-:W-:Y:S01]  /*17a0*/  LEA.HI.X R61, R104, UR9, RZ, 0x4, P3 ;  /* 0x00000009683d7c11 */ /* 0x000fe200098f24ff */
[C---:B------:R-:W-:Y:S01]  /*17b0*/  FMUL.FTZ R55, R102.reuse, R55 ;  /* 0x0000003766377220 */ /* 0x040fe20000410000 */
[C---:B------:R-:W-:Y:S01]  /*17c0*/  FMUL.FTZ R54, R102.reuse, R119 ;  /* 0x0000007766367220 */ /* 0x040fe20000410000 */
[C---:B------:R-:W-:Y:S01]  /*17d0*/  FMUL.FTZ R53, R102.reuse, R73 ;  /* 0x0000004966357220 */ /* 0x040fe20000410000 */
[----:B------:R-:W-:Y:S01]  /*17e0*/  FMUL.FTZ R52, R102, R71 ;  /* 0x0000004766347220 */ /* 0x000fe20000410000 */
        /* <DEDUP_REMOVED lines=43> */
.L_x_4750:
[----:B------:R-:W0:Y:S01]  /*1aa0*/  S2R R2, SR_TID.X ;  /* 0x0000000000027919 */ /* 0x000e220000002100 */
[----:B------:R-:W0:Y:S08]  /*1ab0*/  S2UR UR4, SR_CTAID.X ;  /* 0x00000000000479c3 */ /* 0x000e300000002500 */
[----:B------:R-:W1:Y:S08]  /*1ac0*/  LDC.64 R14, c[0x0][0x270] ;  /* 0x00009c00ff0e7b82 */ /* 0x000e700000000a00 */
[----:B-----5:R-:W2:Y:S01]  /*1ad0*/  LDC.64 R32, c[0x0][0x278] ;  /* 0x00009e00ff207b82 */ /* 0x020ea20000000a00 */
        /* <DEDUP_REMOVED lines=23> */
.L_x_4751:
[----:B------:R-:W-:Y:S01]  /*1c50*/  HFMA2.MMA R79, -RZ, RZ, 0, 9.5367431640625e-07 ;  /* 0x00000010ff4f7435 */ /* 0x000fe200000001ff */
[----:B------:R-:W-:Y:S02]  /*1c60*/  MOV R72, R49 ;  /* 0x0000003100487202 */ /* 0x000fe40000000f00 */
[----:B------:R-:W-:Y:S02]  /*1c70*/  MOV R108, 0x1f ;  /* 0x0000001f006c7802 */ /* 0x000fe40000000f00 */
[----:B------:R-:W-:-:S07]  /*1c80*/  MOV R71, 0xffffffff ;  /* 0xffffffff00477802 */ /* 0x000fce0000000f00 */
[----:B------:R-:W-:Y:S05]  /*1c90*/  WARPSYNC.COLLECTIVE R71, `(.L_x_4753) ;  /* 0x0000000047087348 */ /* 0x000fea0003c00000 */
[----:B------:R0:W1:Y:S02]  /*1ca0*/  SHFL.DOWN P3, R57, R72, R79, R108 ;  /* 0x0800004f48397389 */ /* 0x000064000006006c */
[----:B01----:R-:W-:Y:S01]  /*1cb0*/  ENDCOLLECTIVE ;  /* 0x000000000000791b */ /* 0x003fe20003800000 */
.L_x_4753:
[----:B------:R-:W-:Y:S02]  /*1cc0*/  MOV R72, R50 ;  /* 0x0000003200487202 */ /* 0x000fe40000000f00 */
[----:B------:R-:W-:-:S07]  /*1cd0*/  MOV R52, R57 ;  /* 0x0000003900347202 */ /* 0x000fce0000000f00 */
[----:B------:R-:W-:Y:S05]  /*1ce0*/  WARPSYNC.COLLECTIVE R71, `(.L_x_4754) ;  /* 0x0000000047087348 */ /* 0x000fea0003c00000 */
[----:B------:R0:W1:Y:S02]  /*1cf0*/  SHFL.DOWN P3, R57, R72, R79, R108 ;  /* 0x0800004f48397389 */ /* 0x000064000006006c */
[----:B01----:R-:W-:Y:S01]  /*1d00*/  ENDCOLLECTIVE ;  /* 0x000000000000791b */ /* 0x003fe20003800000 */
.L_x_4754:
[----:B------:R-:W-:Y:S01]  /*1d10*/  FADD.FTZ R52, R49, R52 ;  /* 0x0000003431347221 */ /* 0x000fe20000010000 */
[----:B------:R-:W-:-:S04]  /*1d20*/  HFMA2.MMA R79, -RZ, RZ, 0, 4.76837158203125e-07 ;  /* 0x00000008ff4f7435 */ /* 0x000fc800000001ff */
[----:B------:R-:W-:Y:S02]  /*1d30*/  MOV R72, R52 ;  /* 0x0000003400487202 */ /* 0x000fe40000000f00 */
[----:B------:R-:W-:-:S07]  /*1d40*/  MOV R51, R57 ;  /* 0x0000003900337202 */ /* 0x000fce0000000f00 */
[----:B------:R-:W-:Y:S05]  /*1d50*/  WARPSYNC.COLLECTIVE R71, `(.L_x_4755) ;  /* 0x0000000047087348 */ /* 0x000fea0003c00000 */
[----:B------:R0:W1:Y:S02]  /*1d60*/  SHFL.DOWN P3, R57, R72, R79, R108 ;  /* 0x0800004f48397389 */ /* 0x000064000006006c */
[----:B01----:R-:W-:Y:S01]  /*1d70*/  ENDCOLLECTIVE ;  /* 0x000000000000791b */ /* 0x003fe20003800000 */
.L_x_4755:
[----:B------:R-:W-:-:S05]  /*1d80*/  FADD.FTZ R51, R50, R51 ;  /* 0x0000003332337221 */ /* 0x000fca0000010000 */
[----:B------:R-:W-:Y:S02]  /*1d90*/  MOV R72, R51 ;  /* 0x0000003300487202 */ /* 0x000fe40000000f00 */
[----:B------:R-:W-:-:S07]  /*1da0*/  MOV R53, R57 ;  /* 0x0000003900357202 */ /* 0x000fce0000000f00 */
[----:B------:R-:W-:Y:S05]  /*1db0*/  WARPSYNC.COLLECTIVE R71, `(.L_x_4756) ;  /* 0x0000000047087348 */ /* 0x000fea0003c00000 */
[----:B------:R0:W1:Y:S02]  /*1dc0*/  SHFL.DOWN P3, R57, R72, R79, R108 ;  /* 0x0800004f48397389 */ /* 0x000064000006006c */
[----:B01----:R-:W-:Y:S01]  /*1dd0*/  ENDCOLLECTIVE ;  /* 0x000000000000791b */ /* 0x003fe20003800000 */
.L_x_4756:
[----:B------:R-:W-:Y:S01]  /*1de0*/  FADD.FTZ R53, R52, R53 ;  /* 0x0000003534357221 */ /* 0x000fe20000010000 */
[----:B------:R-:W-:-:S04]  /*1df0*/  HFMA2.MMA R79, -RZ, RZ, 0, 2.384185791015625e-07 ;  /* 0x00000004ff4f7435 */ /* 0x000fc800000001ff */
[----:B------:R-:W-:Y:S02]  /*1e00*/  MOV R72, R53 ;  /* 0x0000003500487202 */ /* 0x000fe40000000f00 */
[----:B------:R-:W-:-:S07]  /*1e10*/  MOV R54, R57 ;  /* 0x0000003900367202 */ /* 0x000fce0000000f00 */
[----:B------:R-:W-:Y:S05]  /*1e20*/  WARPSYNC.COLLECTIVE R71, `(.L_x_4757) ;  /* 0x0000000047087348 */ /* 0x000fea0003c00000 */
[----:B------:R0:W1:Y:S02]  /*1e30*/  SHFL.DOWN P3, R57, R72, R79, R108 ;  /* 0x0800004f48397389 */ /* 0x000064000006006c */
[----:B01----:R-:W-:Y:S01]  /*1e40*/  ENDCOLLECTIVE ;  /* 0x000000000000791b */ /* 0x003fe20003800000 */
.L_x_4757:
[----:B------:R-:W-:-:S05]  /*1e50*/  FADD.FTZ R54, R51, R54 ;  /* 0x0000003633367221 */ /* 0x000fca0000010000 */
[----:B------:R-:W-:Y:S02]  /*1e60*/  MOV R72, R54 ;  /* 0x0000003600487202 */ /* 0x000fe40000000f00 */
[----:B------:R-:W-:-:S07]  /*1e70*/  MOV R56, R57 ;  /* 0x0000003900387202 */ /* 0x000fce0000000f00 */
[----:B------:R-:W-:Y:S05]  /*1e80*/  WARPSYNC.COLLECTIVE R71, `(.L_x_4758) ;  /* 0x0000000047087348 */ /* 0x000fea0003c00000 */
[----:B------:R0:W1:Y:S02]  /*1e90*/  SHFL.DOWN P3, R57, R72, R79, R108 ;  /* 0x0800004f48397389 */ /* 0x000064000006006c */
[----:B01----:R-:W-:Y:S01]  /*1ea0*/  ENDCOLLECTIVE ;  /* 0x000000000000791b */ /* 0x003fe20003800000 */
.L_x_4758:
[----:B------:R-:W-:Y:S01]  /*1eb0*/  FADD.FTZ R56, R53, R56 ;  /* 0x0000003835387221 */ /* 0x000fe20000010000 */
[----:B------:R-:W-:-:S04]  /*1ec0*/  HFMA2.MMA R79, -RZ, RZ, 0, 1.1920928955078125e-07 ;  /* 0x00000002ff4f7435 */ /* 0x000fc800000001ff */
[----:B------:R-:W-:Y:S02]  /*1ed0*/  MOV R72, R56 ;  /* 0x0000003800487202 */ /* 0x000fe40000000f00 */
[----:B------:R-:W-:-:S07]  /*1ee0*/  MOV R55, R57 ;  /* 0x0000003900377202 */ /* 0x000fce0000000f00 */
[----:B------:R-:W-:Y:S05]  /*1ef0*/  WARPSYNC.COLLECTIVE R71, `(.L_x_4759) ;  /* 0x0000000047087348 */ /* 0x000fea0003c00000 */
[----:B------:R0:W1:Y:S02]  /*1f00*/  SHFL.DOWN P3, R57, R72, R79, R108 ;  /* 0x0800004f48397389 */ /* 0x000064000006006c */
[----:B01----:R-:W-:Y:S01]  /*1f10*/  ENDCOLLECTIVE ;  /* 0x000000000000791b */ /* 0x003fe20003800000 */
.L_x_4759:
[----:B------:R-:W-:-:S05]  /*1f20*/  FADD.FTZ R55, R54, R55 ;  /* 0x0000003736377221 */ /* 0x000fca0000010000 */
[----:B------:R-:W-:Y:S02]  /*1f30*/  MOV R72, R55 ;  /* 0x0000003700487202 */ /* 0x000fe40000000f00 */
[----:B------:R-:W-:-:S07]  /*1f40*/  MOV R49, R57 ;  /* 0x0000003900317202 */ /* 0x000fce0000000f00 */
[----:B------:R-:W-:Y:S05]  /*1f50*/  WARPSYNC.COLLECTIVE R71, `(.L_x_4760) ;  /* 0x0000000047087348 */ /* 0x000fea0003c00000 */
[----:B------:R0:W1:Y:S02]  /*1f60*/  SHFL.DOWN P3, R57, R72, R79, R108 ;  /* 0x0800004f48397389 */ /* 0x000064000006006c */
[----:B01----:R-:W-:Y:S01]  /*1f70*/  ENDCOLLECTIVE ;  /* 0x000000000000791b */ /* 0x003fe20003800000 */
.L_x_4760:
[----:B------:R-:W-:Y:S01]  /*1f80*/  FADD.FTZ R49, R56, R49 ;  /* 0x0000003138317221 */ /* 0x000fe20000010000 */
[----:B------:R-:W-:-:S04]  /*1f90*/  HFMA2.MMA R79, -RZ, RZ, 0, 5.9604644775390625e-08 ;  /* 0x00000001ff4f7435 */ /* 0x000fc800000001ff */
[----:B------:R-:W-:Y:S02]  /*1fa0*/  MOV R72, R49 ;  /* 0x0000003100487202 */ /* 0x000fe40000000f00 */
[----:B------:R-:W-:-:S07]  /*1fb0*/  MOV R50, R57 ;  /* 0x0000003900327202 */ /* 0x000fce0000000f00 */
[----:B------:R-:W-:Y:S05]  /*1fc0*/  WARPSYNC.COLLECTIVE R71, `(.L_x_4761) ;  /* 0x0000000047087348 */ /* 0x000fea0003c00000 */
[----:B------:R0:W1:Y:S02]  /*1fd0*/  SHFL.DOWN P3, R57, R72, R79, R108 ;  /* 0x0800004f48397389 */ /* 0x000064000006006c */
[----:B01----:R-:W-:Y:S01]  /*1fe0*/  ENDCOLLECTIVE ;  /* 0x000000000000791b */ /* 0x003fe20003800000 */
.L_x_4761:
[----:B------:R-:W-:-:S05]  /*1ff0*/  FADD.FTZ R50, R55, R50 ;  /* 0x0000003237327221 */ /* 0x000fca0000010000 */
[----:B------:R-:W-:Y:S02]  /*2000*/  MOV R72, R50 ;  /* 0x0000003200487202 */ /* 0x000fe40000000f00 */
[----:B------:R-:W-:-:S07]  /*2010*/  MOV R52, R57 ;  /* 0x0000003900347202 */ /* 0x000fce0000000f00 */
[----:B------:R-:W-:Y:S05]  /*2020*/  WARPSYNC.COLLECTIVE R71, `(.L_x_4762) ;  /* 0x0000000047087348 */ /* 0x000fea0003c00000 */
[----:B------:R0:W1:Y:S02]  /*2030*/  SHFL.DOWN P3, R57, R72, R79, R108 ;  /* 0x0800004f48397389 */ /* 0x000064000006006c */
[----:B01----:R-:W-:Y:S01]  /*2040*/  ENDCOLLECTIVE ;  /* 0x000000000000791b */ /* 0x003fe20003800000 */
.L_x_4762:
[----:B------:R-:W-:Y:S05]  /*2050*/  BRA `(.L_x_4763) ;  /* 0xfffffff000ac7947 */ /* 0x000fea000383ffff */
.L_x_4764:
        /* <DEDUP_REMOVED lines=10> */
.L_x_5603:


//--------------------- .text._ZN10layer_norm22ln_bwd_finalize_kernelINS_22Kernel_traits_finalizeILj1536E13__nv_bfloat16fS2_fjLj1024ELj4ENS_18Kernel_traits_baseILj1536ES2_fS2_fjLj1024EEEEEEEvNS_9BwdParamsE --------------------------
	.section	.text._ZN10layer_norm22ln_bwd_finalize_kernelINS_22Kernel_traits_finalizeILj1536E13__nv_bfloat16fS2_fjLj1024ELj4ENS_18Kernel_traits_baseILj1536ES2_fS2_fjLj1024EEEEEEEvNS_9BwdParamsE,"ax",@progbits
	.align	128
        .global         _ZN10layer_norm22ln_bwd_finalize_kernelINS_22Kernel_traits_finalizeILj1536E13__nv_bfloat16fS2_fjLj1024ELj4ENS_18Kernel_traits_baseILj1536ES2_fS2_fjLj1024EEEEEEEvNS_9BwdParamsE
        .type           _ZN10layer_norm22ln_bwd_finalize_kernelINS_22Kernel_traits_finalizeILj1536E13__nv_bfloat16fS2_fjLj1024ELj4ENS_18Kernel_traits_baseILj1536ES2_fS2_fjLj1024EEEEEEEvNS_9BwdParamsE,@function
        .size           _ZN10layer_norm22ln_bwd_finalize_kernelINS_22Kernel_traits_finalizeILj1536E13__nv_bfloat16fS2_fjLj1024ELj4ENS_18Kernel_traits_baseILj1536ES2_fS2_fjLj1024EEEEEEEvNS_9BwdParamsE,(.L_x_5604 - _ZN10layer_norm22ln_bwd_finalize_kernelINS_22Kernel_traits_finalizeILj1536E13__nv_bfloat16fS2_fjLj1024ELj4ENS_18Kernel_traits_baseILj1536ES2_fS2_fjLj1024EEEEEEEvNS_9BwdParamsE)
        .other          _ZN10layer_norm22ln_bwd_finalize_kernelINS_22Kernel_traits_finalizeILj1536E13__nv_bfloat16fS2_fjLj1024ELj4ENS_18Kernel_traits_baseILj1536ES2_fS2_fjLj1024EEEEEEEvNS_9BwdParamsE,@"STO_CUDA_ENTRY STV_DEFAULT"
_ZN10layer_norm22ln_bwd_finalize_kernelINS_22Kernel_traits_finalizeILj1536E13__nv_bfloat16fS2_fjLj1024ELj4ENS_18Kernel_traits_baseILj1536ES2_fS2_fjLj1024EEEEEEEvNS_9BwdParamsE:
.text._ZN10layer_norm22ln_bwd_finalize_kernelINS_22Kernel_traits_finalizeILj1536E13__nv_bfloat16fS2_fjLj1024ELj4ENS_18Kernel_traits_baseILj1536ES2_fS2_fjLj1024EEEEEEEvNS_9BwdParamsE:
        /* <DEDUP_REMOVED lines=25> */
.L_x_4776:
        /* <DEDUP_REMOVED lines=28> */
.L_x_4769:
        /* <DEDUP_REMOVED lines=33> */
.L_x_4768:
[----:B------:R-:W-:Y:S05]  /*0560*/  BSYNC B1 ;  /* 0x0000000000017941 */ /* 0x000fea0003800000 */
.L_x_4767:
        /* <DEDUP_REMOVED lines=23> */
.L_x_4771:
[----:B------:R-:W-:Y:S05]  /*06e0*/  BSYNC B1 ;  /* 0x0000000000017941 */ /* 0x000fea0003800000 */
.L_x_4770:
        /* <DEDUP_REMOVED lines=11> */
.L_x_4766:
[----:B------:R-:W-:Y:S05]  /*07a0*/  BSYNC B0 ;  /* 0x0000000000007941 */ /* 0x000fea0003800000 */
.L_x_4765:
        /* <DEDUP_REMOVED lines=29> */
.L_x_4787:
[----:B------:R-:W-:Y:S01]  /*0980*/  @!P1 SHF.R.U32.HI R12, RZ, 0x3, R0 ;  /* 0x00000003ff0c9819 */ /* 0x000fe20000011600 */
[----:B---3--:R-:W-:Y:S01]  /*0990*/  FADD.FTZ R14, R9, R14 ;  /* 0x0000000e090e7221 */ /* 0x008fe20000010000 */
[----:B--2---:R-:W-:Y:S02]  /*09a0*/  FADD.FTZ R11, R10, R11 ;  /* 0x0000000b0a0b7221 */ /* 0x004fe40000010000 */
[----:B------:R-:W-:-:S05]  /*09b0*/  @!P1 LOP3.LUT R12, R12, 0x1ffffffc, RZ, 0xc0, !PT ;  /* 0x1ffffffc0c0c9812 */ /* 0x000fca00078ec0ff */
[----:B------:R2:W-:Y:S04]  /*09c0*/  @!P1 STS [R12+UR4+0x2000], R14 ;  /* 0x0020000e0c009988 */ /* 0x0005e80008000804 */
[----:B------:R2:W-:Y:S02]  /*09d0*/  @!P1 STS [R12+UR4+0x2080], R11 ;  /* 0x0020800b0c009988 */ /* 0x0005e40008000804 */
.L_x_4772:
        /* <DEDUP_REMOVED lines=14> */
.L_x_4775:
[----:B------:R-:W-:Y:S05]  /*0ac0*/  BSYNC B0 ;  /* 0x0000000000007941 */ /* 0x000fea0003800000 */
.L_x_4774:
[C---:B------:R-:W-:Y:S02]  /*0ad0*/  ISETP.GT.U32.AND P1, PT, R3.reuse, -0x601, PT ;  /* 0xfffff9ff0300780c */ /* 0x040fe40003f24070 */
[----:B------:R-:W-:Y:S02]  /*0ae0*/  IADD3 R3, R3, 0x600, RZ ;  /* 0x0000060003037810 */ /* 0x000fe40007ffe0ff */
[----:B------:R-:W-:-:S09]  /*0af0*/  IADD3 R5, R5, 0x300, RZ ;  /* 0x0000030005057810 */ /* 0x000fd20007ffe0ff */
[----:B------:R-:W-:Y:S05]  /*0b00*/  @P1 BRA `(.L_x_4776) ;  /* 0xfffffff400a01947 */ /* 0x000fea000383ffff */
[----:B------:R-:W-:Y:S05]  /*0b10*/  EXIT ;  /* 0x000000000000794d */ /* 0x000fea0003800000 */
.L_x_4773:
[----:B------:R-:W-:Y:S01]  /*0b20*/  HFMA2.MMA R19, -RZ, RZ, 0, 5.9604644775390625e-08 ;  /* 0x00000001ff137435 */ /* 0x000fe200000001ff */
[----:B---3--:R-:W-:Y:S01]  /*0b30*/  IMAD.MOV.U32 R20, RZ, RZ, R10 ;  /* 0x000000ffff147224 */ /* 0x008fe200078e000a */
[----:B------:R-:W-:Y:S02]  /*0b40*/  MOV R22, 0x1f ;  /* 0x0000001f00167802 */ /* 0x000fe40000000f00 */
[----:B------:R-:W-:-:S07]  /*0b50*/  MOV R17, 0xffffffff ;  /* 0xffffffff00117802 */ /* 0x000fce0000000f00 */
[----:B012---:R-:W-:Y:S05]  /*0b60*/  WARPSYNC.COLLECTIVE R17, `(.L_x_4777) ;  /* 0x0000000011087348 */ /* 0x007fea0003c00000 */
[----:B------:R3:W4:Y:S02]  /*0b70*/  SHFL.BFLY P2, R18, R20, R19, R22 ;  /* 0x0c00001314127389 */ /* 0x0007240000040016 */
[----:B01234-:R-:W-:Y:S01]  /*0b80*/  ENDCOLLECTIVE ;  /* 0x000000000000791b */ /* 0x01ffe20003800000 */
.L_x_4777:
[----:B------:R-:W-:Y:S01]  /*0b90*/  HFMA2.MMA R19, -RZ, RZ, 0, 1.1920928955078125e-07 ;  /* 0x00000002ff137435 */ /* 0x000fe200000001ff */
[----:B------:R-:W-:-:S04]  /*0ba0*/  IMAD.MOV.U32 R11, RZ, RZ, R18 ;  /* 0x000000ffff0b7224 */ /* 0x000fc800078e0012 */
[----:B------:R-:W-:-:S05]  /*0bb0*/  FADD.FTZ R11, R10, R11 ;  /* 0x0000000b0a0b7221 */ /* 0x000fca0000010000 */
[----:B------:R-:W-:-:S07]  /*0bc0*/  MOV R20, R11 ;  /* 0x0000000b00147202 */ /* 0x000fce0000000f00 */
[----:B------:R-:W-:Y:S05]  /*0bd0*/  WARPSYNC.COLLECTIVE R17, `(.L_x_4778) ;  /* 0x0000000011087348 */ /* 0x000fea0003c00000 */
[----:B------:R0:W1:Y:S02]  /*0be0*/  SHFL.BFLY P2, R18, R20, R19, R22 ;  /* 0x0c00001314127389 */ /* 0x0000640000040016 */
[----:B01----:R-:W-:Y:S01]  /*0bf0*/  ENDCOLLECTIVE ;  /* 0x000000000000791b */ /* 0x003fe20003800000 */
.L_x_4778:
[----:B------:R-:W-:Y:S01]  /*0c00*/  HFMA2.MMA R19, -RZ, RZ, 0, 2.384185791015625e-07 ;  /* 0x00000004ff137435 */ /* 0x000fe200000001ff */
[----:B------:R-:W-:-:S05]  /*0c10*/  MOV R12, R18 ;  /* 0x00000012000c7202 */ /* 0x000fca0000000f00 */
[----:B------:R-:W-:-:S04]  /*0c20*/  FADD.FTZ R12, R11, R12 ;  /* 0x0000000c0b0c7221 */ /* 0x000fc80000010000 */
[----:B------:R-:W-:-:S07]  /*0c30*/  IMAD.MOV.U32 R20, RZ, RZ, R12 ;  /* 0x000000ffff147224 */ /* 0x000fce00078e000c */
[----:B------:R-:W-:Y:S05]  /*0c40*/  WARPSYNC.COLLECTIVE R17, `(.L_x_4779) ;  /* 0x0000000011087348 */ /* 0x000fea0003c00000 */
[----:B------:R0:W1:Y:S02]  /*0c50*/  SHFL.BFLY P2, R18, R20, R19, R22 ;  /* 0x0c00001314127389 */ /* 0x0000640000040016 */
[----:B01----:R-:W-:Y:S01]  /*0c60*/  ENDCOLLECTIVE ;  /* 0x000000000000791b */ /* 0x003fe20003800000 */
.L_x_4779:
[----:B------:R-:W-:Y:S01]  /*0c70*/  IMAD.MOV.U32 R19, RZ, RZ, 0x8 ;  /* 0x00000008ff137424 */ /* 0x000fe200078e00ff */
[----:B------:R-:W-:-:S05]  /*0c80*/  MOV R13, R18 ;  /* 0x00000012000d7202 */ /* 0x000fca0000000f00 */
[----:B------:R-:W-:-:S05]  /*0c90*/  FADD.FTZ R13, R12, R13 ;  /* 0x0000000d0c0d7221 */ /* 0x000fca0000010000 */
[----:B------:R-:W-:-:S07]  /*0ca0*/  MOV R20, R13 ;  /* 0x0000000d00147202 */ /* 0x000fce0000000f00 */
[----:B------:R-:W-:Y:S05]  /*0cb0*/  WARPSYNC.COLLECTIVE R17, `(.L_x_4780) ;  /* 0x0000000011087348 */ /* 0x000fea0003c00000 */
[----:B------:R0:W1:Y:S02]  /*0cc0*/  SHFL.BFLY P2, R18, R20, R19, R22 ;  /* 0x0c00001314127389 */ /* 0x0000640000040016 */
[----:B01----:R-:W-:Y:S01]  /*0cd0*/  ENDCOLLECTIVE ;  /* 0x000000000000791b */ /* 0x003fe20003800000 */
.L_x_4780:
[----:B------:R-:W-:Y:S01]  /*0ce0*/  HFMA2.MMA R19, -RZ, RZ, 0, 9.5367431640625e-07 ;  /* 0x00000010ff137435 */ /* 0x000fe200000001ff */
[----:B------:R-:W-:-:S05]  /*0cf0*/  MOV R10, R18 ;  /* 0x00000012000a7202 */ /* 0x000fca0000000f00 */
[----:B------:R-:W-:-:S05]  /*0d00*/  FADD.FTZ R10, R13, R10 ;  /* 0x0000000a0d0a7221 */ /* 0x000fca0000010000 */
[----:B------:R-:W-:-:S07]  /*0d10*/  MOV R20, R10 ;  /* 0x0000000a00147202 */ /* 0x000fce0000000f00 */
[----:B------:R-:W-:Y:S05]  /*0d20*/  WARPSYNC.COLLECTIVE R17, `(.L_x_4781) ;  /* 0x0000000011087348 */ /* 0x000fea0003c00000 */
[----:B------:R0:W1:Y:S02]  /*0d30*/  SHFL.BFLY P2, R18, R20, R19, R22 ;  /* 0x0c00001314127389 */ /* 0x0000640000040016 */
[----:B01----:R-:W-:Y:S01]  /*0d40*/  ENDCOLLECTIVE ;  /* 0x000000000000791b */ /* 0x003fe20003800000 */
.L_x_4781:
[----:B------:R-:W-:Y:S01]  /*0d50*/  HFMA2.MMA R19, -RZ, RZ, 0, 5.9604644775390625e-08 ;  /* 0x00000001ff137435 */ /* 0x000fe200000001ff */
[----:B------:R-:W-:Y:S01]  /*0d60*/  MOV R20, R9 ;  /* 0x0000000900147202 */ /* 0x000fe20000000f00 */
[----:B------:R-:W-:-:S09]  /*0d70*/  IMAD.MOV.U32 R11, RZ, RZ, R18 ;  /* 0x000000ffff0b7224 */ /* 0x000fd200078e0012 */
[----:B------:R-:W-:Y:S05]  /*0d80*/  WARPSYNC.COLLECTIVE R17, `(.L_x_4782) ;  /* 0x0000000011087348 */ /* 0x000fea0003c00000 */
[----:B------:R0:W1:Y:S02]  /*0d90*/  SHFL.BFLY P2, R18, R20, R19, R22 ;  /* 0x0c00001314127389 */ /* 0x0000640000040016 */
[----:B01----:R-:W-:Y:S01]  /*0da0*/  ENDCOLLECTIVE ;  /* 0x000000000000791b */ /* 0x003fe20003800000 */
.L_x_4782:
[----:B------:R-:W-:Y:S01]  /*0db0*/  HFMA2.MMA R19, -RZ, RZ, 0, 1.1920928955078125e-07 ;  /* 0x00000002ff137435 */ /* 0x000fe200000001ff */
[----:B------:R-:W-:-:S05]  /*0dc0*/  MOV R12, R18 ;  /* 0x00000012000c7202 */ /* 0x000fca0000000f00 */
[----:B------:R-:W-:-:S04]  /*0dd0*/  FADD.FTZ R14, R9, R12 ;  /* 0x0000000c090e7221 */ /* 0x000fc80000010000 */
[----:B------:R-:W-:-:S07]  /*0de0*/  IMAD.MOV.U32 R20, RZ, RZ, R14 ;  /* 0x000000ffff147224 */ /* 0x000fce00078e000e */
[----:B------:R-:W-:Y:S05]  /*0df0*/  WARPSYNC.COLLECTIVE R17, `(.L_x_4783) ;  /* 0x0000000011087348 */ /* 0x000fea0003c00000 */
[----:B------:R0:W1:Y:S02]  /*0e00*/  SHFL.BFLY P2, R18, R20, R19, R22 ;  /* 0x0c00001314127389 */ /* 0x0000640000040016 */
[----:B01----:R-:W-:Y:S01]  /*0e10*/  ENDCOLLECTIVE ;  /* 0x000000000000791b */ /* 0x003fe20003800000 */
.L_x_4783:
[----:B------:R-:W-:Y:S01]  /*0e20*/  IMAD.MOV.U32 R19, RZ, RZ, 0x4 ;  /* 0x00000004ff137424 */ /* 0x000fe200078e00ff */
[----:B------:R-:W-:-:S05]  /*0e30*/  MOV R13, R18 ;  /* 0x00000012000d7202 */ /* 0x000fca0000000f00 */
[----:B------:R-:W-:-:S05]  /*0e40*/  FADD.FTZ R15, R14, R13 ;  /* 0x0000000d0e0f7221 */ /* 0x000fca0000010000 */
[----:B------:R-:W-:-:S07]  /*0e50*/  MOV R20, R15 ;  /* 0x0000000f00147202 */ /* 0x000fce0000000f00 */
[----:B------:R-:W-:Y:S05]  /*0e60*/  WARPSYNC.COLLECTIVE R17, `(.L_x_4784) ;  /* 0x0000000011087348 */ /* 0x000fea0003c00000 */
[----:B------:R0:W1:Y:S02]  /*0e70*/  SHFL.BFLY P2, R18, R20, R19, R22 ;  /* 0x0c00001314127389 */ /* 0x0000640000040016 */
[----:B01----:R-:W-:Y:S01]  /*0e80*/  ENDCOLLECTIVE ;  /* 0x000000000000791b */ /* 0x003fe20003800000 */
.L_x_4784:
[----:B------:R-:W-:Y:S01]  /*0e90*/  HFMA2.MMA R19, -RZ, RZ, 0, 4.76837158203125e-07 ;  /* 0x00000008ff137435 */ /* 0x000fe200000001ff */
[----:B------:R-:W-:-:S05]  /*0ea0*/  MOV R16, R18 ;  /* 0x0000001200107202 */ /* 0x000fca0000000f00 */
[----:B------:R-:W-:-:S05]  /*0eb0*/  FADD.FTZ R16, R15, R16 ;  /* 0x000000100f107221 */ /* 0x000fca0000010000 */
[----:B------:R-:W-:-:S07]  /*0ec0*/  MOV R20, R16 ;  /* 0x0000001000147202 */ /* 0x000fce0000000f00 */
[----:B------:R-:W-:Y:S05]  /*0ed0*/  WARPSYNC.COLLECTIVE R17, `(.L_x_4785) ;  /* 0x0000000011087348 */ /* 0x000fea0003c00000 */
[----:B------:R0:W1:Y:S02]  /*0ee0*/  SHFL.BFLY P2, R18, R20, R19, R22 ;  /* 0x0c00001314127389 */ /* 0x0000640000040016 */
[----:B01----:R-:W-:Y:S01]  /*0ef0*/  ENDCOLLECTIVE ;  /* 0x000000000000791b */ /* 0x003fe20003800000 */
.L_x_4785:
[----:B------:R-:W-:Y:S01]  /*0f00*/  HFMA2.MMA R19, -RZ, RZ, 0, 9.5367431640625e-07 ;  /* 0x00000010ff137435 */ /* 0x000fe200000001ff */
[----:B------:R-:W-:-:S04]  /*0f10*/  IMAD.MOV.U32 R9, RZ, RZ, R18 ;  /* 0x000000ffff097224 */ /* 0x000fc800078e0012 */
[----:B------:R-:W-:-:S05]  /*0f20*/  FADD.FTZ R9, R16, R9 ;  /* 0x0000000910097221 */ /* 0x000fca0000010000 */
[----:B------:R-:W-:-:S07]  /*0f30*/  MOV R20, R9 ;  /* 0x0000000900147202 */ /* 0x000fce0000000f00 */
[----:B------:R-:W-:Y:S05]  /*0f40*/  WARPSYNC.COLLECTIVE R17, `(.L_x_4786) ;  /* 0x0000000011087348 */ /* 0x000fea0003c00000 */
[----:B------:R0:W1:Y:S02]  /*0f50*/  SHFL.BFLY P2, R18, R20, R19, R22 ;  /* 0x0c00001314127389 */ /* 0x0000640000040016 */
[----:B01----:R-:W-:Y:S01]  /*0f60*/  ENDCOLLECTIVE ;  /* 0x000000000000791b */ /* 0x003fe20003800000 */
.L_x_4786:
[----:B------:R-:W-:Y:S01]  /*0f70*/  MOV R14, R18 ;  /* 0x00000012000e7202 */ /* 0x000fe20000000f00 */
[----:B------:R-:W-:Y:S06]  /*0f80*/  BRA `(.L_x_4787) ;  /* 0xfffffff8007c7947 */ /* 0x000fec000383ffff */
.L_x_4788:
        /* <DEDUP_REMOVED lines=15> */
.L_x_5604:


//--------------------- .text._ZN10layer_norm13ln_bwd_kernelINS_13Kernel_traitsI13__nv_bfloat16fS2_fjLj1536ELj1ELj1ELj4ELj16ENS_18Kernel_traits_baseILj1536ES2_fS2_fjLj128EEEEEEEvNS_9BwdParamsE --------------------------
	.section	.text._ZN10layer_norm13ln_bwd_kernelINS_13Kernel_traitsI13__nv_bfloat16fS2_fjLj1536ELj1ELj1ELj4ELj16ENS_18Kernel_traits_baseILj1536ES2_fS2_fjLj128EEEEEEEvNS_9BwdParamsE,"ax",@progbits
	.align	128
        .global         _ZN10layer_norm13ln_bwd_kernelINS_13Kernel_traitsI13__nv_bfloat16fS2_fjLj1536ELj1ELj1ELj4ELj16ENS_18Kernel_traits_baseILj1536ES2_fS2_fjLj128EEEEEEEvNS_9BwdParamsE
        .type           _ZN10layer_norm13ln_bwd_kernelINS_13Kernel_traitsI13__nv_bfloat16fS2_fjLj1536ELj1ELj1ELj4ELj16ENS_18Kernel_traits_baseILj1536ES2_fS2_fjLj128EEEEEEEvNS_9BwdParamsE,@function
        .size           _ZN10layer_norm13ln_bwd_kernelINS_13Kernel_traitsI13__nv_bfloat16fS2_fjLj1536ELj1ELj1ELj4ELj16ENS_18Kernel_traits_baseILj1536ES2_fS2_fjLj128EEEEEEEvNS_9BwdParamsE,(.L_x_5605 - _ZN10layer_norm13ln_bwd_kernelINS_13Kernel_traitsI13__nv_bfloat16fS2_fjLj1536ELj1ELj1ELj4ELj16ENS_18Kernel_traits_baseILj1536ES2_fS2_fjLj128EEEEEEEvNS_9BwdParamsE)
        .other          _ZN10layer_norm13ln_bwd_kernelINS_13Kernel_traitsI13__nv_bfloat16fS2_fjLj1536ELj1ELj1ELj4ELj16ENS_18Kernel_traits_baseILj1536ES2_fS2_fjLj128EEEEEEEvNS_9BwdParamsE,@"STO_CUDA_ENTRY STV_DEFAULT"
_ZN10layer_norm13ln_bwd_kernelINS_13Kernel_traitsI13__nv_bfloat16fS2_fjLj1536ELj1ELj1ELj4ELj16ENS_18Kernel_traits_baseILj1536ES2_fS2_fjLj128EEEEEEEvNS_9BwdParamsE:
.text._ZN10layer_norm13ln_bwd_kernelINS_13Kernel_traitsI13__nv_bfloat16fS2_fjLj1536ELj1ELj1ELj4ELj16ENS_18Kernel_traits_baseILj1536ES2_fS2_fjLj128EEEEEEEvNS_9BwdParamsE:
        /* <DEDUP_REMOVED lines=10> */
[C---:B------:R-:W-:Y:S01]  /*00a0*/  IADD3 R8, P1, R2.reuse, UR4, RZ ;  /* 0x0000000402087c10 */ /* 0x040fe2000ff3e0ff */
[----:B------:R-:W0:Y:S03]  /*00b0*/  S2UR UR4, SR_CTAID.X ;  /* 0x00000000000479c3 */ /* 0x000e260000002500 */
[----:B------:R-:W-:Y:S01]  /*00c0*/  IADD3.X R9, RZ, UR5, RZ, P1, !PT ;  /* 0x00000005ff097c10 */ /* 0x000fe20008ffe4ff */
[----:B------:R-:W-:Y:S01]  /*00d0*/  ULDC UR5, c[0x0][0x214] ;  /* 0x0000850000057ab9 */ /* 0x000fe20000000800 */
[----:B------:R-:W-:Y:S02]  /*00e0*/  IADD3 R2, P1, R2, UR8, RZ ;  /* 0x0000000802027c10 */ /* 0x000fe4000ff3e0ff */
[----:B------:R-:W-:Y:S02]  /*00f0*/  CS2R R6, SRZ ;  /* 0x0000000000067805 */ /* 0x000fe4000001ff00 */
[----:B------:R-:W-:Y:S01]  /*0100*/  CS2R R4, SRZ ;  /* 0x0000000000047805 */ /* 0x000fe2000001ff00 */
[----:B------:R-:W5:Y:S01]  /*0110*/  @P0 LDG.E.64 R74, desc[UR6][R8.64] ;  /* 0x00000006084a0981 */ /* 0x000f62000c1e1b00 */
[----:B------:R-:W-:Y:S01]  /*0120*/  IADD3.X R3, RZ, UR9, RZ, P1, !PT ;  /* 0x00000009ff037c10 */ /* 0x000fe20008ffe4ff */
[----:B------:R-:W-:Y:S01]  /*0130*/  ULDC.64 UR8, c[0x0][0x210] ;  /* 0x0000840000087ab9 */ /* 0x000fe20000000a00 */
[----:B------:R-:W-:Y:S01]  /*0140*/  CS2R R30, SRZ ;  /* 0x00000000001e7805 */ /* 0x000fe2000001ff00 */
[----:B------:R-:W5:Y:S01]  /*0150*/  @P0 LDG.E.64 R70, desc[UR6][R8.64+0x400] ;  /* 0x0004000608460981 */ /* 0x000f62000c1e1b00 */
[----:B------:R-:W-:-:S02]  /*0160*/  CS2R R28, SRZ ;  /* 0x00000000001c7805 */ /* 0x000fc4000001ff00 */
[----:B------:R-:W-:Y:S02]  /*0170*/  CS2R R26, SRZ ;  /* 0x00000000001a7805 */ /* 0x000fe4000001ff00 */
[----:B------:R-:W-:Y:S01]  /*0180*/  CS2R R24, SRZ ;  /* 0x0000000000187805 */ /* 0x000fe2000001ff00 */
[----:B------:R1:W5:Y:S01]  /*0190*/  @P0 LDG.E.64 R66, desc[UR6][R8.64+0x800] ;  /* 0x0008000608420981 */ /* 0x000362000c1e1b00 */
[----:B------:R-:W-:Y:S02]  /*01a0*/  CS2R R10, SRZ ;  /* 0x00000000000a7805 */ /* 0x000fe4000001ff00 */
[----:B------:R-:W-:Y:S02]  /*01b0*/  CS2R R18, SRZ ;  /* 0x0000000000127805 */ /* 0x000fe4000001ff00 */
[----:B------:R-:W-:Y:S02]  /*01c0*/  CS2R R16, SRZ ;  /* 0x0000000000107805 */ /* 0x000fe4000001ff00 */
[----:B------:R-:W-:-:S02]  /*01d0*/  CS2R R22, SRZ ;  /* 0x0000000000167805 */ /* 0x000fc4000001ff00 */
[----:B------:R-:W-:Y:S02]  /*01e0*/  CS2R R20, SRZ ;  /* 0x0000000000147805 */ /* 0x000fe4000001ff00 */
[----:B0-----:R-:W-:Y:S02]  /*01f0*/  LEA.HI R47, R0, UR4, RZ, 0x19 ;  /* 0x00000004002f7c11 */ /* 0x001fe4000f8fc8ff */
[----:B-1----:R-:W-:Y:S02]  /*0200*/  CS2R R8, SRZ ;  /* 0x0000000000087805 */ /* 0x002fe4000001ff00 */
[----:B------:R-:W-:-:S13]  /*0210*/  ISETP.GE.AND P1, PT, R47, UR5, PT ;  /* 0x000000052f007c0c */ /* 0x000fda000bf26270 */
[----:B------:R-:W-:Y:S05]  /*0220*/  @P1 BRA `(.L_x_4789) ;  /* 0x00000014008c1947 */ /* 0x000fea0003800000 */
[----:B------:R-:W2:Y:S04]  /*0230*/  LDG.E.64 R4, desc[UR6][R2.64] ;  /* 0x0000000602047981 */ /* 0x000ea8000c1e1b00 */
[----:B------:R-:W3:Y:S04]  /*0240*/  LDG.E.64 R6, desc[UR6][R2.64+0x400] ;  /* 0x0004000602067981 */ /* 0x000ee8000c1e1b00 */
[----:B------:R0:W4:Y:S01]  /*0250*/  LDG.E.64 R8, desc[UR6][R2.64+0x800] ;  /* 0x0008000602087981 */ /* 0x000122000c1e1b00 */
[----:B------:R-:W1:Y:S01]  /*0260*/  S2UR UR5, SR_CgaCtaId ;  /* 0x00000000000579c3 */ /* 0x000e620000008800 */
        /* <DEDUP_REMOVED lines=8> */
[----:B0-----:R-:W-:Y:S02]  /*02f0*/  CS2R R2, SRZ ;  /* 0x0000000000027805 */ /* 0x001fe4000001ff00 */
        /* <DEDUP_REMOVED lines=12> */
[----:B------:R-:W-:Y:S01]  /*03c0*/  SHF.L.U32 R69, R66, 0x10, RZ ;  /* 0x0000001042457819 */ /* 0x000fe200000006ff */
[----:B-1----:R-:W-:Y:S01]  /*03d0*/  ULEA UR4, UR5, UR4, 0x18 ;  /* 0x0000000405047291 */ /* 0x002fe2000f8ec03f */
[----:B------:R-:W-:Y:S02]  /*03e0*/  SHF.L.U32 R67, R67, 0x10, RZ ;  /* 0x0000001043437819 */ /* 0x000fe400000006ff */
[----:B------:R-:W-:-:S02]  /*03f0*/  MOV R36, RZ ;  /* 0x000000ff00247202 */ /* 0x000fc40000000f00 */
[----:B------:R-:W-:Y:S02]  /*0400*/  SHF.L.U32 R62, R62, 0x10, RZ ;  /* 0x000000103e3e7819 */ /* 0x000fe400000006ff */
[----:B------:R-:W-:Y:S02]  /*0410*/  SHF.L.U32 R52, R52, 0x10, RZ ;  /* 0x0000001034347819 */ /* 0x000fe400000006ff */
[----:B------:R-:W-:Y:S02]  /*0420*/  SHF.L.U32 R50, R50, 0x10, RZ ;  /* 0x0000001032327819 */ /* 0x000fe400000006ff */
[----:B------:R-:W-:Y:S02]  /*0430*/  SHF.L.U32 R48, R48, 0x10, RZ ;  /* 0x0000001030307819 */ /* 0x000fe400000006ff */
[----:B------:R-:W-:Y:S02]  /*0440*/  SHF.L.U32 R46, R46, 0x10, RZ ;  /* 0x000000102e2e7819 */ /* 0x000fe400000006ff */
[----:B------:R-:W-:-:S02]  /*0450*/  SHF.L.U32 R44, R44, 0x10, RZ ;  /* 0x000000102c2c7819 */ /* 0x000fc400000006ff */
[----:B------:R-:W-:Y:S02]  /*0460*/  MOV R43, UR4 ;  /* 0x00000004002b7c02 */ /* 0x000fe40008000f00 */
[--C-:B--2---:R-:W-:Y:S02]  /*0470*/  SHF.R.U64 R42, R4, 0x10, R5.reuse ;  /* 0x00000010042a7819 */ /* 0x104fe40000001205 */
[----:B------:R-:W-:Y:S02]  /*0480*/  SHF.R.U32.HI R41, RZ, 0x10, R5 ;  /* 0x00000010ff297819 */ /* 0x000fe40000011605 */
[--C-:B---3--:R-:W-:Y:S02]  /*0490*/  SHF.R.U64 R40, R6, 0x10, R7.reuse ;  /* 0x0000001006287819 */ /* 0x108fe40000001207 */
[----:B------:R-:W-:Y:S02]  /*04a0*/  SHF.R.U32.HI R39, RZ, 0x10, R7 ;  /* 0x00000010ff277819 */ /* 0x000fe40000011607 */
[----:B----4-:R-:W-:-:S02]  /*04b0*/  SHF.R.U64 R38, R8, 0x10, R9 ;  /* 0x0000001008267819 */ /* 0x010fc40000001209 */
        /* <DEDUP_REMOVED lines=16> */
.L_x_4791:
[----:B0-----:R-:W0:Y:S01]  /*05c0*/  @P0 LDC.64 R20, c[0x0][0x228] ;  /* 0x00008a00ff140b82 */ /* 0x001e220000000a00 */
[----:B------:R-:W-:-:S05]  /*05d0*/  IMAD R57, R47, 0x180, RZ ;  /* 0x000001802f397824 */ /* 0x000fca00078e02ff */
[----:B------:R-:W-:Y:S02]  /*05e0*/  LOP3.LUT R57, R57, 0x7f, R0, 0xf8, !PT ;  /* 0x0000007f39397812 */ /* 0x000fe400078ef800 */
[----:B------:R-:W1:Y:S08]  /*05f0*/  @P0 LDC.64 R24, c[0x0][0x228] ;  /* 0x00008a00ff180b82 */ /* 0x000e700000000a00 */
[----:B------:R-:W2:Y:S01]  /*0600*/  @P0 LDC.64 R28, c[0x0][0x228] ;  /* 0x00008a00ff1c0b82 */ /* 0x000ea20000000a00 */
[C---:B0-----:R-:W-:Y:S01]  /*0610*/  @P0 IMAD.WIDE.U32 R20, R57.reuse, 0x10, R20 ;  /* 0x0000001039140825 */ /* 0x041fe200078e0014 */
[----:B------:R-:W-:-:S06]  /*0620*/  IADD3 R85, R57, 0x80, RZ ;  /* 0x0000008039557810 */ /* 0x000fcc0007ffe0ff */
[----:B------:R-:W0:Y:S01]  /*0630*/  LDC.64 R58, c[0x0][0x268] ;  /* 0x00009a00ff3a7b82 */ /* 0x000e220000000a00 */
[----:B------:R-:W3:Y:S01]  /*0640*/  @P0 LDG.E.128 R20, desc[UR6][R20.64] ;  /* 0x0000000614140981 */ /* 0x000ee2000c1e1d00 */
[----:B-1----:R-:W-:Y:S01]  /*0650*/  @P0 IMAD.WIDE.U32 R24, R85, 0x10, R24 ;  /* 0x0000001055180825 */ /* 0x002fe200078e0018 */
[----:B------:R-:W-:-:S05]  /*0660*/  IADD3 R87, R57, 0x100, RZ ;  /* 0x0000010039577810 */ /* 0x000fca0007ffe0ff */
[----:B------:R-:W1:Y:S01]  /*0670*/  @!P0 LDC.64 R82, c[0x0][0x220] ;  /* 0x00008800ff528b82 */ /* 0x000e620000000a00 */
[----:B------:R-:W4:Y:S01]  /*0680*/  @P0 LDG.E.128 R24, desc[UR6][R24.64] ;  /* 0x0000000618180981 */ /* 0x000f22000c1e1d00 */
[----:B--2---:R-:W-:-:S06]  /*0690*/  @P0 IMAD.WIDE.U32 R28, R87, 0x10, R28 ;  /* 0x00000010571c0825 */ /* 0x004fcc00078e001c */
[----:B------:R-:W2:Y:S01]  /*06a0*/  LDC.64 R60, c[0x0][0x238] ;  /* 0x00008e00ff3c7b82 */ /* 0x000ea20000000a00 */
[----:B------:R-:W5:Y:S07]  /*06b0*/  @P0 LDG.E.128 R28, desc[UR6][R28.64] ;  /* 0x000000061c1c0981 */ /* 0x000f6e000c1e1d00 */
[----:B------:R-:W2:Y:S01]  /*06c0*/  @!P0 LDC.64 R80, c[0x0][0x230] ;  /* 0x00008c00ff508b82 */ /* 0x000ea20000000a00 */
[----:B0-----:R-:W-:-:S04]  /*06d0*/  IMAD.WIDE.U32 R78, R57, 0x8, R58 ;  /* 0x00000008394e7825 */ /* 0x001fc800078e003a */
[----:B------:R-:W-:Y:S01]  /*06e0*/  IMAD.WIDE.U32 R54, R85, 0x8, R58 ;  /* 0x0000000855367825 */ /* 0x000fe200078e003a */
[----:B------:R-:W-:Y:S01]  /*06f0*/  @P0 MOV R70, RZ ;  /* 0x000000ff00460202 */ /* 0x000fe20000000f00 */
[----:B------:R-:W3:Y:S02]  /*0700*/  LDG.E.64 R78, desc[UR6][R78.64] ;  /* 0x000000064e4e7981 */ /* 0x000ee4000c1e1b00 */
[----:B-1----:R-:W-:Y:S02]  /*0710*/  @!P0 IMAD.WIDE.U32 R82, R57, 0x10, R82 ;  /* 0x0000001039528825 */ /* 0x002fe400078e0052 */
[----:B------:R-:W0:Y:S01]  /*0720*/  @!P0 LDC.64 R56, c[0x0][0x220] ;  /* 0x00008800ff388b82 */ /* 0x000e220000000a00 */
[----:B------:R-:W4:Y:S01]  /*0730*/  LDG.E.64 R54, desc[UR6][R54.64] ;  /* 0x0000000636367981 */ /* 0x000f22000c1e1b00 */
[----:B------:R-:W-:-:S04]  /*0740*/  IMAD.WIDE.U32 R58, R87, 0x8, R58 ;  /* 0x00000008573a7825 */ /* 0x000fc800078e003a */
[C---:B--2---:R-:W-:Y:S02]  /*0750*/  IMAD.WIDE R88, R47.reuse, 0x4, R60 ;  /* 0x000000042f587825 */ /* 0x044fe400078e023c */
[----:B------:R-:W1:Y:S01]  /*0760*/  @!P0 LDC.64 R60, c[0x0][0x220] ;  /* 0x00008800ff3c8b82 */ /* 0x000e620000000a00 */
[----:B------:R-:W2:Y:S01]  /*0770*/  LDG.E.64 R58, desc[UR6][R58.64] ;  /* 0x000000063a3a7981 */ /* 0x000ea2000c1e1b00 */
[----:B------:R-:W-:-:S03]  /*0780*/  @!P0 IMAD.WIDE R80, R47, 0x4, R80 ;  /* 0x000000042f508825 */ /* 0x000fc600078e0250 */
[----:B------:R-:W5:Y:S04]  /*0790*/  LDG.E R66, desc[UR6][R88.64] ;  /* 0x0000000658427981 */ /* 0x000f68000c1e1900 */
[----:B------:R-:W5:Y:S01]  /*07a0*/  @!P0 LDG.E R70, desc[UR6][R80.64] ;  /* 0x0000000650468981 */ /* 0x000f62000c1e1900 */
[----:B0-----:R-:W-:-:S04]  /*07b0*/  @!P0 IMAD.WIDE.U32 R56, R85, 0x10, R56 ;  /* 0x0000001055388825 */ /* 0x001fc800078e0038 */
[----:B-1----:R-:W-:Y:S01]  /*07c0*/  @!P0 IMAD.WIDE.U32 R60, R87, 0x10, R60 ;  /* 0x00000010573c8825 */ /* 0x002fe200078e003c */
[----:B------:R3:W5:Y:S04]  /*07d0*/  @!P0 LDG.E.128 R20, desc[UR6][R82.64] ;  /* 0x0000000652148981 */ /* 0x000768000c1e1d00 */
[----:B------:R-:W5:Y:S04]  /*07e0*/  @!P0 LDG.E.128 R24, desc[UR6][R56.64] ;  /* 0x0000000638188981 */ /* 0x000f68000c1e1d00 */
[----:B------:R5:W5:Y:S01]  /*07f0*/  @!P0 LDG.E.128 R28, desc[UR6][R60.64] ;  /* 0x000000063c1c8981 */ /* 0x000b62000c1e1d00 */
[----:B------:R-:W0:Y:S08]  /*0800*/  @P0 MUFU.RCP R87, R42 ;  /* 0x0000002a00570308 */ /* 0x000e300000001000 */
[----:B------:R-:W1:Y:S01]  /*0810*/  @P0 MUFU.RCP R91, R65 ;  /* 0x00000041005b0308 */ /* 0x000e620000001000 */
[----:B---3--:R-:W-:-:S07]  /*0820*/  MOV R82, R78 ;  /* 0x0000004e00527202 */ /* 0x008fce0000000f00 */
[----:B------:R-:W3:Y:S01]  /*0830*/  @P0 MUFU.RCP R74, R64 ;  /* 0x00000040004a0308 */ /* 0x000ee20000001000 */
[----:B----4-:R-:W-:Y:S02]  /*0840*/  MOV R76, R54 ;  /* 0x00000036004c7202 */ /* 0x010fe40000000f00 */
[--C-:B------:R-:W-:Y:S02]  /*0850*/  SHF.R.U64 R54, R54, 0x10, R55.reuse ;  /* 0x0000001036367819 */ /* 0x100fe40000001237 */
[----:B------:R-:W-:Y:S02]  /*0860*/  MOV R80, R55 ;  /* 0x0000003700507202 */ /* 0x000fe40000000f00 */
[----:B------:R-:W-:Y:S02]  /*0870*/  SHF.R.U32.HI R81, RZ, 0x10, R55 ;  /* 0x00000010ff517819 */ /* 0x000fe40000011637 */
[----:B------:R-:W-:Y:S01]  /*0880*/  SHF.R.U64 R83, R78, 0x10, R79 ;  /* 0x000000104e537819 */ /* 0x000fe2000000124f */
[----:B------:R-:W4:Y:S01]  /*0890*/  @P0 MUFU.RCP R72, R41 ;  /* 0x0000002900480308 */ /* 0x000f220000001000 */
[----:B--2---:R-:W-:-:S02]  /*08a0*/  MOV R55, R58 ;  /* 0x0000003a00377202 */ /* 0x004fc40000000f00 */
[----:B------:R-:W-:-:S05]  /*08b0*/  SHF.R.U64 R78, R58, 0x10, R59 ;  /* 0x000000103a4e7819 */ /* 0x000fca000000123b */
[----:B------:R-:W2:Y:S01]  /*08c0*/  @P0 MUFU.RCP R57, R63 ;  /* 0x0000003f00390308 */ /* 0x000ea20000001000 */
[----:B------:R-:W-:Y:S02]  /*08d0*/  MOV R84, R79 ;  /* 0x0000004f00547202 */ /* 0x000fe40000000f00 */
[----:B------:R-:W-:Y:S02]  /*08e0*/  SHF.R.U32.HI R86, RZ, 0x10, R79 ;  /* 0x00000010ff567819 */ /* 0x000fe4000001164f */
[----:B------:R-:W-:Y:S02]  /*08f0*/  MOV R79, R59 ;  /* 0x0000003b004f7202 */ /* 0x000fe40000000f00 */
[----:B------:R-:W-:Y:S02]  /*0900*/  SHF.R.U32.HI R85, RZ, 0x10, R59 ;  /* 0x00000010ff557819 */ /* 0x000fe4000001163b */
[----:B------:R-:W-:Y:S01]  /*0910*/  @P0 MUFU.RCP R59, R40 ;  /* 0x00000028003b0308 */ /* 0x000fe20000001000 */
[----:B------:R-:W-:-:S07]  /*0920*/  LOP3.LUT P1, RZ, R68, 0xff, RZ, 0xc0, !PT ;  /* 0x000000ff44ff7812 */ /* 0x000fce000782c0ff */
[----:B------:R-:W-:Y:S01]  /*0930*/  @P0 MUFU.RCP R88, R38 ;  /* 0x0000002600580308 */ /* 0x000fe20000001000 */
[----:B------:R-:W-:Y:S02]  /*0940*/  SHF.L.U32 R82, R82, 0x10, RZ ;  /* 0x0000001052527819 */ /* 0x000fe400000006ff */
[----:B------:R-:W-:Y:S02]  /*0950*/  SHF.L.U32 R83, R83, 0x10, RZ ;  /* 0x0000001053537819 */ /* 0x000fe400000006ff */
[----:B------:R-:W-:Y:S02]  /*0960*/  SHF.L.U32 R84, R84, 0x10, RZ ;  /* 0x0000001054547819 */ /* 0x000fe400000006ff */
[----:B------:R-:W-:Y:S01]  /*0970*/  SHF.L.U32 R86, R86, 0x10, RZ ;  /* 0x0000001056567819 */ /* 0x000fe200000006ff */
[----:B------:R-:W-:Y:S01]  /*0980*/  FADD.FTZ R34, R83, R34 ;  /* 0x0000002253227221 */ /* 0x000fe20000010000 */
[----:B------:R-:W-:Y:S01]  /*0990*/  FADD.FTZ R36, R82, R36 ;  /* 0x0000002452247221 */ /* 0x000fe20000010000 */
[----:B------:R-:W-:Y:S01]  /*09a0*/  FADD.FTZ R32, R84, R32 ;  /* 0x0000002054207221 */ /* 0x000fe20000010000 */
[----:B------:R-:W-:-:S02]  /*09b0*/  SHF.L.U32 R54, R54, 0x10, RZ ;  /* 0x0000001036367819 */ /* 0x000fc400000006ff */
[----:B------:R-:W-:Y:S02]  /*09c0*/  SHF.L.U32 R55, R55, 0x10, RZ ;  /* 0x0000001037377819 */ /* 0x000fe400000006ff */
[----:B------:R-:W-:Y:S02]  /*09d0*/  SHF.L.U32 R78, R78, 0x10, RZ ;  /* 0x000000104e4e7819 */ /* 0x000fe400000006ff */
[----:B------:R-:W-:Y:S01]  /*09e0*/  SHF.L.U32 R79, R79, 0x10, RZ ;  /* 0x000000104f4f7819 */ /* 0x000fe200000006ff */
[----:B------:R-:W-:-:S04]  /*09f0*/  UMOV UR4, 0xffffffff ;  /* 0xffffffff00047882 */ /* 0x000fc80000000000 */
[----:B------:R-:W-:Y:S01]  /*0a00*/  FADD.FTZ R2, R79, R2 ;  /* 0x000000024f027221 */ /* 0x000fe20000010000 */
[----:B------:R-:W-:Y:S01]  /*0a10*/  FADD.FTZ R5, R78, R5 ;  /* 0x000000054e057221 */ /* 0x000fe20000010000 */
[----:B------:R-:W-:Y:S01]  /*0a20*/  LOP3.LUT P2, RZ, R0, 0x1f, RZ, 0xc0, !PT ;  /* 0x0000001f00ff7812 */ /* 0x000fe2000784c0ff */
[----:B------:R-:W-:Y:S01]  /*0a30*/  FADD.FTZ R18, R86, R18 ;  /* 0x0000001256127221 */ /* 0x000fe20000010000 */
[----:B------:R-:W-:Y:S01]  /*0a40*/  FADD.FTZ R9, R54, R9 ;  /* 0x0000000936097221 */ /* 0x000fe20000010000 */
[----:B------:R-:W-:Y:S01]  /*0a50*/  FADD.FTZ R4, R55, R4 ;  /* 0x0000000437047221 */ /* 0x000fe20000010000 */
[----:B------:R-:W-:Y:S01]  /*0a60*/  @P0 FADD.FTZ R58, -R62, R21 ;  /* 0x000000153e3a0221 */ /* 0x000fe20000010100 */
[----:B------:R-:W-:Y:S01]  /*0a70*/  @P0 FADD.FTZ R56, -R77, R20 ;  /* 0x000000144d380221 */ /* 0x000fe20000010100 */
[--C-:B-----5:R-:W-:Y:S01]  /*0a80*/  @!P0 FADD.FTZ R61, R20, -R70.reuse ;  /* 0x80000046143d8221 */ /* 0x120fe20000010000 */
[----:B------:R-:W-:Y:S01]  /*0a90*/  @!P0 FADD.FTZ R21, R21, -R70 ;  /* 0x8000004615158221 */ /* 0x000fe20000010000 */
[----:B0-----:R-:W-:Y:S01]  /*0aa0*/  @P0 FMUL.FTZ R58, R58, R87 ;  /* 0x000000573a3a0220 */ /* 0x001fe20000410000 */
[----:B-1----:R-:W-:Y:S01]  /*0ab0*/  @P0 FMUL.FTZ R56, R56, R91 ;  /* 0x0000005b38380220 */ /* 0x002fe20000410000 */
[C---:B------:R-:W-:Y:S01]  /*0ac0*/  @!P0 FMUL.FTZ R56, R66.reuse, R61 ;  /* 0x0000003d42388220 */ /* 0x040fe20000410000 */
[----:B------:R-:W-:Y:S01]  /*0ad0*/  @!P0 FMUL.FTZ R58, R66, R21 ;  /* 0x00000015423a8220 */ /* 0x000fe20000410000 */
[----:B------:R-:W-:Y:S01]  /*0ae0*/  @P0 FADD.FTZ R87, -R75, R22 ;  /* 0x000000164b570221 */ /* 0x000fe20000010100 */
[----:B------:R-:W-:Y:S01]  /*0af0*/  @!P0 FADD.FTZ R21, R22, -R70 ;  /* 0x8000004616158221 */ /* 0x000fe20000010000 */
[----:B------:R-:W0:Y:S02]  /*0b00*/  @P0 MUFU.RCP R61, R53 ;  /* 0x00000035003d0308 */ /* 0x000e240000001000 */
[----:B---3--:R-:W-:Y:S01]  /*0b10*/  @P0 FMUL.FTZ R60, R87, R74 ;  /* 0x0000004a573c0220 */ /* 0x008fe20000410000 */
[----:B------:R-:W-:Y:S01]  /*0b20*/  @!P0 FMUL.FTZ R60, R66, R21 ;  /* 0x00000015423c8220 */ /* 0x000fe20000410000 */
[----:B------:R-:W-:Y:S01]  /*0b30*/  @P0 FADD.FTZ R87, -R52, R23 ;  /* 0x0000001734570221 */ /* 0x000fe20000010100 */
[----:B------:R-:W-:Y:S01]  /*0b40*/  @!P0 FADD.FTZ R23, R23, -R70 ;  /* 0x8000004617178221 */ /* 0x000fe20000010000 */
[----:B------:R-:W-:-:S02]  /*0b50*/  @P0 FADD.FTZ R22, -R73, R24 ;  /* 0x0000001849160221 */ /* 0x000fc40000010100 */
[----:B------:R-:W1:Y:S01]  /*0b60*/  @P0 MUFU.RCP R20, R39 ;  /* 0x0000002700140308 */ /* 0x000e620000001000 */
[----:B----4-:R-:W-:Y:S01]  /*0b70*/  @P0 FMUL.FTZ R68, R87, R72 ;  /* 0x0000004857440220 */ /* 0x010fe20000410000 */
[----:B------:R-:W-:-:S06]  /*0b80*/  @!P0 FMUL.FTZ R68, R66, R23 ;  /* 0x0000001742448220 */ /* 0x000fcc0000410000 */
[----:B------:R-:W3:Y:S01]  /*0b90*/  @P0 MUFU.RCP R21, R51 ;  /* 0x0000003300150308 */ /* 0x000ee20000001000 */
[----:B--2---:R-:W-:Y:S01]  /*0ba0*/  @P0 FMUL.FTZ R57, R22, R57 ;  /* 0x0000003916390220 */ /* 0x004fe20000410000 */
[----:B------:R-:W-:Y:S01]  /*0bb0*/  @!P0 FADD.FTZ R23, R24, -R70 ;  /* 0x8000004618178221 */ /* 0x000fe20000010000 */
[----:B------:R-:W-:Y:S01]  /*0bc0*/  @P0 FADD.FTZ R24, -R71, R26 ;  /* 0x0000001a47180221 */ /* 0x000fe20000010100 */
[----:B------:R-:W-:-:S04]  /*0bd0*/  @P0 FADD.FTZ R74, -R50, R25 ;  /* 0x00000019324a0221 */ /* 0x000fc80000010100 */
[----:B------:R-:W2:Y:S01]  /*0be0*/  @P0 MUFU.RCP R22, R49 ;  /* 0x0000003100160308 */ /* 0x000ea20000001000 */
[----:B------:R-:W-:Y:S01]  /*0bf0*/  @!P0 FMUL.FTZ R57, R66, R23 ;  /* 0x0000001742398220 */ /* 0x000fe20000410000 */
[----:B0-----:R-:W-:Y:S01]  /*0c00*/  @P0 FMUL.FTZ R61, R24, R61 ;  /* 0x0000003d183d0220 */ /* 0x001fe20000410000 */
[----:B------:R-:W-:Y:S01]  /*0c10*/  @P0 FADD.FTZ R23, -R48, R27 ;  /* 0x0000001b30170221 */ /* 0x000fe20000010100 */
[----:B------:R-:W-:Y:S01]  /*0c20*/  @P0 FADD.FTZ R24, -R69, R28 ;  /* 0x0000001c45180221 */ /* 0x000fe20000010100 */
[----:B------:R-:W-:Y:S01]  /*0c30*/  @P0 FADD.FTZ R87, -R46, R29 ;  /* 0x0000001d2e570221 */ /* 0x000fe20000010100 */
[----:B------:R-:W-:Y:S01]  /*0c40*/  @P0 FADD.FTZ R89, -R67, R30 ;  /* 0x0000001e43590221 */ /* 0x000fe20000010100 */
[--C-:B------:R-:W-:Y:S01]  /*0c50*/  @!P0 FADD.FTZ R91, R30, -R70.reuse ;  /* 0x800000461e5b8221 */ /* 0x100fe20000010000 */
[----:B------:R-:W-:Y:S01]  /*0c60*/  FMUL.FTZ R30, R65, R82 ;  /* 0x00000052411e7220 */ /* 0x000fe20000410000 */
[----:B------:R-:W-:Y:S01]  /*0c70*/  @P0 FMUL.FTZ R74, R74, R59 ;  /* 0x0000003b4a4a0220 */ /* 0x000fe20000410000 */
[----:B-1----:R-:W-:Y:S01]  /*0c80*/  @P0 FMUL.FTZ R72, R23, R20 ;  /* 0x0000001417480220 */ /* 0x002fe20000410000 */
[----:B---3--:R-:W-:Y:S01]  /*0c90*/  @P0 FMUL.FTZ R59, R24, R21 ;  /* 0x00000015183b0220 */ /* 0x008fe20000410000 */
[--C-:B------:R-:W-:Y:S01]  /*0ca0*/  @!P0 FADD.FTZ R21, R26, -R70.reuse ;  /* 0x800000461a158221 */ /* 0x100fe20000010000 */
[----:B------:R-:W-:Y:S01]  /*0cb0*/  @!P0 FADD.FTZ R23, R28, -R70 ;  /* 0x800000461c178221 */ /* 0x000fe20000010000 */
[----:B------:R-:W-:Y:S01]  /*0cc0*/  @P0 FMUL.FTZ R88, R87, R88 ;  /* 0x0000005857580220 */ /* 0x000fe20000410000 */
[----:B------:R-:W-:Y:S01]  /*0cd0*/  FMUL.FTZ R87, R42, R83 ;  /* 0x000000532a577220 */ /* 0x000fe20000410000 */
[----:B------:R-:W-:Y:S01]  /*0ce0*/  FADD.FTZ R26, RZ, R30 ;  /* 0x0000001eff1a7221 */ /* 0x000fe20000010000 */
[----:B------:R-:W-:Y:S01]  /*0cf0*/  FFMA.FTZ R28, R30, R56, RZ ;  /* 0x000000381e1c7223 */ /* 0x000fe200000100ff */
[----:B------:R-:W-:Y:S01]  /*0d00*/  @!P0 FADD.FTZ R25, R25, -R70 ;  /* 0x8000004619198221 */ /* 0x000fe20000010000 */
[----:B------:R-:W-:Y:S01]  /*0d10*/  FFMA.FTZ R35, R83, R58, R35 ;  /* 0x0000003a53237223 */ /* 0x000fe20000010023 */
[----:B------:R-:W-:Y:S01]  /*0d20*/  FMUL.FTZ R83, R64, R84 ;  /* 0x0000005440537220 */ /* 0x000fe20000410000 */
[----:B------:R-:W-:Y:S01]  /*0d30*/  FADD.FTZ R26, R26, R87 ;  /* 0x000000571a1a7221 */ /* 0x000fe20000010000 */
[----:B------:R-:W-:Y:S01]  /*0d40*/  FFMA.FTZ R28, R87, R58, R28 ;  /* 0x0000003a571c7223 */ /* 0x000fe2000001001c */
[----:B------:R-:W-:Y:S01]  /*0d50*/  @!P0 FADD.FTZ R24, R31, -R70 ;  /* 0x800000461f188221 */ /* 0x000fe20000010000 */
[----:B------:R-:W-:Y:S01]  /*0d60*/  @P0 FADD.FTZ R93, -R44, R31 ;  /* 0x0000001f2c5d0221 */ /* 0x000fe20000010100 */
[C---:B------:R-:W-:Y:S01]  /*0d70*/  @!P0 FMUL.FTZ R74, R66.reuse, R25 ;  /* 0x00000019424a8220 */ /* 0x040fe20000410000 */
[----:B------:R-:W-:Y:S01]  /*0d80*/  @!P0 FMUL.FTZ R59, R66, R23 ;  /* 0x00000017423b8220 */ /* 0x000fe20000410000 */
[----:B--2---:R-:W-:Y:S01]  /*0d90*/  @P0 FMUL.FTZ R31, R89, R22 ;  /* 0x00000016591f0220 */ /* 0x004fe20000410000 */
[----:B------:R-:W-:Y:S01]  /*0da0*/  SHF.L.U32 R25, R76, 0x10, RZ ;  /* 0x000000104c197819 */ /* 0x000fe200000006ff */
[----:B------:R-:W-:Y:S01]  /*0db0*/  @!P0 FADD.FTZ R27, R27, -R70 ;  /* 0x800000461b1b8221 */ /* 0x000fe20000010000 */
[----:B------:R-:W-:Y:S01]  /*0dc0*/  SHF.L.U32 R23, R80, 0x10, RZ ;  /* 0x0000001050177819 */ /* 0x000fe200000006ff */
[----:B------:R-:W-:Y:S01]  /*0dd0*/  @!P0 FMUL.FTZ R61, R66, R21 ;  /* 0x00000015423d8220 */ /* 0x000fe20000410000 */
[----:B------:R-:W-:Y:S01]  /*0de0*/  SHF.L.U32 R22, R81, 0x10, RZ ;  /* 0x0000001051167819 */ /* 0x000fe200000006ff */
[----:B------:R-:W-:Y:S01]  /*0df0*/  FMUL.FTZ R81, R41, R86 ;  /* 0x0000005629517220 */ /* 0x000fe20000410000 */
[----:B------:R-:W-:Y:S01]  /*0e00*/  FADD.FTZ R26, R26, R83 ;  /* 0x000000531a1a7221 */ /* 0x000fe20000010000 */
[----:B------:R-:W-:Y:S01]  /*0e10*/  FFMA.FTZ R28, R83, R60, R28 ;  /* 0x0000003c531c7223 */ /* 0x000fe2000001001c */
[----:B------:R-:W-:Y:S01]  /*0e20*/  FFMA.FTZ R45, R82, R56, R45 ;  /* 0x00000038522d7223 */ /* 0x000fe2000001002d */
        /* <DEDUP_REMOVED lines=22> */
[----:B------:R-:W-:Y:S01]  /*0f90*/  @!P0 FADD.FTZ R29, R29, -R70 ;  /* 0x800000461d1d8221 */ /* 0x000fe20000010000 */
[----:B------:R-:W-:Y:S01]  /*0fa0*/  FMUL.FTZ R80, R51, R55 ;  /* 0x0000003733507220 */ /* 0x000fe20000410000 */
[----:B------:R-:W-:Y:S01]  /*0fb0*/  FADD.FTZ R23, R22, R89 ;  /* 0x0000005916177221 */ /* 0x000fe20000010000 */
[----:B------:R-:W-:Y:S01]  /*0fc0*/  FFMA.FTZ R25, R89, R72, R26 ;  /* 0x0000004859197223 */ /* 0x000fe2000001001a */
[----:B0-----:R-:W-:Y:S01]  /*0fd0*/  @P0 FMUL.FTZ R70, R93, R20 ;  /* 0x000000145d460220 */ /* 0x001fe20000410000 */
[C---:B------:R-:W-:Y:S01]  /*0fe0*/  @!P0 FMUL.FTZ R70, R66.reuse, R24 ;  /* 0x0000001842468220 */ /* 0x040fe20000410000 */
[----:B------:R-:W-:Y:S01]  /*0ff0*/  SHF.L.U32 R24, R85, 0x10, RZ ;  /* 0x0000001055187819 */ /* 0x000fe200000006ff */
[----:B------:R-:W-:Y:S01]  /*1000*/  @!P0 FMUL.FTZ R88, R66, R29 ;  /* 0x0000001d42588220 */ /* 0x000fe20000410000 */
[----:B------:R-:W-:Y:S01]  /*1010*/  FMUL.FTZ R85, R38, R78 ;  /* 0x0000004e26557220 */ /* 0x000fe20000410000 */
[----:B------:R-:W-:Y:S01]  /*1020*/  FADD.FTZ R22, R23, R80 ;  /* 0x0000005017167221 */ /* 0x000fe20000010000 */
[----:B------:R-:W-:Y:S01]  /*1030*/  FFMA.FTZ R26, R80, R59, R25 ;  /* 0x0000003b501a7223 */ /* 0x000fe20000010019 */
[----:B------:R-:W-:Y:S01]  /*1040*/  SHF.R.U32.HI R21, RZ, 0x5, R0 ;  /* 0x00000005ff157819 */ /* 0x000fe20000011600 */
[----:B------:R-:W-:Y:S01]  /*1050*/  FMUL.FTZ R76, R49, R79 ;  /* 0x0000004f314c7220 */ /* 0x000fe20000410000 */
[----:B------:R-:W-:Y:S01]  /*1060*/  FADD.FTZ R23, R22, R85 ;  /* 0x0000005516177221 */ /* 0x000fe20000010000 */
[----:B------:R-:W-:Y:S01]  /*1070*/  FFMA.FTZ R25, R85, R88, R26 ;  /* 0x0000005855197223 */ /* 0x000fe2000001001a */
[-C--:B------:R-:W-:Y:S01]  /*1080*/  FFMA.FTZ R10, R79, R31.reuse, R10 ;  /* 0x0000001f4f0a7223 */ /* 0x080fe2000001000a */
[----:B------:R-:W-:Y:S01]  /*1090*/  LOP3.LUT R20, R21, 0x7fffffc, RZ, 0xc0, !PT ;  /* 0x07fffffc15147812 */ /* 0x000fe200078ec0ff */
[----:B------:R-:W-:Y:S01]  /*10a0*/  FMUL.FTZ R79, R37, R24 ;  /* 0x00000018254f7220 */ /* 0x000fe20000410000 */
[----:B------:R-:W-:Y:S01]  /*10b0*/  FADD.FTZ R22, R23, R76 ;  /* 0x0000004c17167221 */ /* 0x000fe20000010000 */
[----:B------:R-:W-:Y:S01]  /*10c0*/  FFMA.FTZ R26, R76, R31, R25 ;  /* 0x0000001f4c1a7223 */ /* 0x000fe20000010019 */
[----:B------:R-:W-:Y:S01]  /*10d0*/  FFMA.FTZ R13, R78, R88, R13 ;  /* 0x000000584e0d7223 */ /* 0x000fe2000001000d */
[----:B------:R-:W-:Y:S01]  /*10e0*/  FFMA.FTZ R19, R86, R68, R19 ;  /* 0x0000004456137223 */ /* 0x000fe20000010013 */
[----:B------:R-:W-:Y:S01]  /*10f0*/  FFMA.FTZ R17, R54, R74, R17 ;  /* 0x0000004a36117223 */ /* 0x000fe20000010011 */
[----:B------:R-:W-:Y:S01]  /*1100*/  FFMA.FTZ R12, R55, R59, R12 ;  /* 0x0000003b370c7223 */ /* 0x000fe2000001000c */
[C---:B------:R-:W-:Y:S01]  /*1110*/  FADD.FTZ R3, R24.reuse, R3 ;  /* 0x0000000318037221 */ /* 0x040fe20000010000 */
[-C--:B------:R-:W-:Y:S01]  /*1120*/  FFMA.FTZ R11, R24, R70.reuse, R11 ;  /* 0x00000046180b7223 */ /* 0x080fe2000001000b */
[----:B------:R-:W-:Y:S01]  /*1130*/  LOP3.LUT R78, R0, 0x7f, RZ, 0xc0, !PT ;  /* 0x0000007f004e7812 */ /* 0x000fe200078ec0ff */
[----:B------:R-:W-:Y:S01]  /*1140*/  FADD.FTZ R25, R22, R79 ;  /* 0x0000004f16197221 */ /* 0x000fe20000010000 */
        /* <DEDUP_REMOVED lines=21> */
.L_x_4802:
[----:B------:R-:W3:Y:S01]  /*12a0*/  @!P2 S2R R23, SR_CgaCtaId ;  /* 0x000000000017a919 */ /* 0x000ee20000008800 */
[----:B------:R-:W-:Y:S01]  /*12b0*/  @!P2 MOV R22, 0x400 ;  /* 0x000004000016a802 */ /* 0x000fe20000000f00 */
[----:B01----:R-:W-:Y:S01]  /*12c0*/  FADD.FTZ R28, R28, R25 ;  /* 0x000000191c1c7221 */ /* 0x003fe20000010000 */
        /* <DEDUP_REMOVED lines=9> */
[----:B------:R-:W0:Y:S04]  /*1360*/  LDS.128 R20, [R55+0x1800] ;  /* 0x0018000037147984 */ /* 0x000e280000000c00 */
        /* <DEDUP_REMOVED lines=10> */
[----:B------:R-:W-:Y:S01]  /*1410*/  FMUL.FTZ R21, R26, 0.00065104168606922030449 ;  /* 0x3a2aaaab1a157820 */ /* 0x000fe20000410000 */
[----:B------:R-:W-:-:S04]  /*1420*/  FMUL.FTZ R20, R20, 0.00065104168606922030449 ;  /* 0x3a2aaaab14147820 */ /* 0x000fc80000410000 */
[C-C-:B------:R-:W-:Y:S01]  /*1430*/  FFMA.FTZ R29, R20.reuse, R57, R21.reuse ;  /* 0x00000039141d7223 */ /* 0x140fe20000010015 */
        /* <DEDUP_REMOVED lines=42> */
[----:B------:R-:W-:Y:S02]  /*16e0*/  IADD3 R47, R47, UR8, RZ ;  /* 0x000000082f2f7c10 */ /* 0x000fe4000fffe0ff */
[----:B------:R-:W-:Y:S01]  /*16f0*/  SEL R68, RZ, 0x1, P1 ;  /* 0x00000001ff447807 */ /* 0x000fe20000800000 */
[----:B------:R0:W-:Y:S01]  /*1700*/  STG.E.128 desc[UR6][R56.64], R24 ;  /* 0x0000001838007986 */ /* 0x0001e2000c101d06 */
[----:B------:R-:W-:-:S03]  /*1710*/  ISETP.GE.AND P2, PT, R47, UR9, PT ;  /* 0x000000092f007c0c */ /* 0x000fc6000bf46270 */
        /* <DEDUP_REMOVED lines=20> */
.L_x_4789:
        /* <DEDUP_REMOVED lines=8> */
[----:B------:R-:W-:Y:S02]  /*18e0*/  IADD3 R39, R13, 0x100, RZ ;  /* 0x000001000d277810 */ /* 0x000fe40007ffe0ff */
[----:B------:R-:W-:Y:S01]  /*18f0*/  STG.E.128 desc[UR6][R2.64], R24 ;  /* 0x0000001802007986 */ /* 0x000fe2000c101d06 */
[----:B------:R-:W-:-:S04]  /*1900*/  IMAD.WIDE.U32 R14, R33, 0x10, R34 ;  /* 0x00000010210e7825 */ /* 0x000fc800078e0022 */
[----:B--2---:R-:W-:-:S04]  /*1910*/  IMAD.WIDE.U32 R12, R13, 0x10, R36 ;  /* 0x000000100d0c7825 */ /* 0x004fc800078e0024 */
[----:B------:R-:W-:Y:S01]  /*1920*/  IMAD.WIDE.U32 R32, R33, 0x10, R36 ;  /* 0x0000001021207825 */ /* 0x000fe200078e0024 */
        /* <DEDUP_REMOVED lines=8> */
.L_x_4790:
[----:B------:R-:W-:Y:S01]  /*19b0*/  HFMA2.MMA R22, -RZ, RZ, 0, 9.5367431640625e-07 ;  /* 0x00000010ff167435 */ /* 0x000fe200000001ff */
[----:B------:R-:W-:Y:S02]  /*19c0*/  MOV R92, R25 ;  /* 0x00000019005c7202 */ /* 0x000fe40000000f00 */
[----:B------:R-:W-:Y:S02]  /*19d0*/  MOV R23, 0x1f ;  /* 0x0000001f00177802 */ /* 0x000fe40000000f00 */
[----:B------:R-:W-:-:S07]  /*19e0*/  MOV R24, 0xffffffff ;  /* 0xffffffff00187802 */ /* 0x000fce0000000f00 */
[----:B------:R-:W-:Y:S05]  /*19f0*/  WARPSYNC.COLLECTIVE R24, `(.L_x_4792) ;  /* 0x0000000018087348 */ /* 0x000fea0003c00000 */
[----:B------:R0:W1:Y:S02]  /*1a00*/  SHFL.DOWN P3, R90, R92, R22, R23 ;  /* 0x080000165c5a7389 */ /* 0x0000640000060017 */
[----:B01----:R-:W-:Y:S01]  /*1a10*/  ENDCOLLECTIVE ;  /* 0x000000000000791b */ /* 0x003fe20003800000 */
.L_x_4792:
[----:B------:R-:W-:Y:S02]  /*1a20*/  MOV R92, R26 ;  /* 0x0000001a005c7202 */ /* 0x000fe40000000f00 */
[----:B------:R-:W-:-:S07]  /*1a30*/  MOV R28, R90 ;  /* 0x0000005a001c7202 */ /* 0x000fce0000000f00 */
[----:B------:R-:W-:Y:S05]  /*1a40*/  WARPSYNC.COLLECTIVE R24, `(.L_x_4793) ;  /* 0x0000000018087348 */ /* 0x000fea0003c00000 */
[----:B------:R0:W1:Y:S02]  /*1a50*/  SHFL.DOWN P3, R90, R92, R22, R23 ;  /* 0x080000165c5a7389 */ /* 0x0000640000060017 */
[----:B01----:R-:W-:Y:S01]  /*1a60*/  ENDCOLLECTIVE ;  /* 0x000000000000791b */ /* 0x003fe20003800000 */
.L_x_4793:
[----:B------:R-:W-:Y:S01]  /*1a70*/  FADD.FTZ R29, R25, R28 ;  /* 0x0000001c191d7221 */ /* 0x000fe20000010000 */
[----:B------:R-:W-:-:S04]  /*1a80*/  HFMA2.MMA R22, -RZ, RZ, 0, 4.76837158203125e-07 ;  /* 0x00000008ff167435 */ /* 0x000fc800000001ff */
[----:B------:R-:W-:Y:S02]  /*1a90*/  MOV R92, R29 ;  /* 0x0000001d005c7202 */ /* 0x000fe40000000f00 */
[----:B------:R-:W-:-:S07]  /*1aa0*/  MOV R27, R90 ;  /* 0x0000005a001b7202 */ /* 0x000fce0000000f00 */
[----:B------:R-:W-:Y:S05]  /*1ab0*/  WARPSYNC.COLLECTIVE R24, `(.L_x_4794) ;  /* 0x0000000018087348 */ /* 0x000fea0003c00000 */
[----:B------:R0:W1:Y:S02]  /*1ac0*/  SHFL.DOWN P3, R90, R92, R22, R23 ;  /* 0x080000165c5a7389 */ /* 0x0000640000060017 */
[----:B01----:R-:W-:Y:S01]  /*1ad0*/  ENDCOLLECTIVE ;  /* 0x000000000000791b */ /* 0x003fe20003800000 */
.L_x_4794:
[----:B------:R-:W-:-:S05]  /*1ae0*/  FADD.FTZ R27, R26, R27 ;  /* 0x0000001b1a1b7221 */ /* 0x000fca0000010000 */
[----:B------:R-:W-:Y:S02]  /*1af0*/  MOV R92, R27 ;  /* 0x0000001b005c7202 */ /* 0x000fe40000000f00 */
[----:B------:R-:W-:-:S07]  /*1b00*/  MOV R28, R90 ;  /* 0x0000005a001c7202 */ /* 0x000fce0000000f00 */
[----:B------:R-:W-:Y:S05]  /*1b10*/  WARPSYNC.COLLECTIVE R24, `(.L_x_4795) ;  /* 0x0000000018087348 */ /* 0x000fea0003c00000 */
[----:B------:R0:W1:Y:S02]  /*1b20*/  SHFL.DOWN P3, R90, R92, R22, R23 ;  /* 0x080000165c5a7389 */ /* 0x0000640000060017 */
[----:B01----:R-:W-:Y:S01]  /*1b30*/  ENDCOLLECTIVE ;  /* 0x000000000000791b */ /* 0x003fe20003800000 */
.L_x_4795:
[----:B------:R-:W-:Y:S01]  /*1b40*/  FADD.FTZ R55, R29, R28 ;  /* 0x0000001c1d377221 */ /* 0x000fe20000010000 */
[----:B------:R-:W-:-:S04]  /*1b50*/  HFMA2.MMA R22, -RZ, RZ, 0, 2.384185791015625e-07 ;  /* 0x00000004ff167435 */ /* 0x000fc800000001ff */
[----:B------:R-:W-:Y:S02]  /*1b60*/  MOV R92, R55 ;  /* 0x00000037005c7202 */ /* 0x000fe40000000f00 */
[----:B------:R-:W-:-:S07]  /*1b70*/  MOV R54, R90 ;  /* 0x0000005a00367202 */ /* 0x000fce0000000f00 */
[----:B------:R-:W-:Y:S05]  /*1b80*/  WARPSYNC.COLLECTIVE R24, `(.L_x_4796) ;  /* 0x0000000018087348 */ /* 0x000fea0003c00000 */
[----:B------:R0:W1:Y:S02]  /*1b90*/  SHFL.DOWN P3, R90, R92, R22, R23 ;  /* 0x080000165c5a7389 */ /* 0x0000640000060017 */
[----:B01----:R-:W-:Y:S01]  /*1ba0*/  ENDCOLLECTIVE ;  /* 0x000000000000791b */ /* 0x003fe20003800000 */
.L_x_4796:
[----:B------:R-:W-:-:S05]  /*1bb0*/  FADD.FTZ R54, R27, R54 ;  /* 0x000000361b367221 */ /* 0x000fca0000010000 */
[----:B------:R-:W-:Y:S02]  /*1bc0*/  MOV R92, R54 ;  /* 0x00000036005c7202 */ /* 0x000fe40000000f00 */
[----:B------:R-:W-:-:S07]  /*1bd0*/  MOV R28, R90 ;  /* 0x0000005a001c7202 */ /* 0x000fce0000000f00 */
[----:B------:R-:W-:Y:S05]  /*1be0*/  WARPSYNC.COLLECTIVE R24, `(.L_x_4797) ;  /* 0x0000000018087348 */ /* 0x000fea0003c00000 */
[----:B------:R0:W1:Y:S02]  /*1bf0*/  SHFL.DOWN P3, R90, R92, R22, R23 ;  /* 0x080000165c5a7389 */ /* 0x0000640000060017 */
[----:B01----:R-:W-:Y:S01]  /*1c00*/  ENDCOLLECTIVE ;  /* 0x000000000000791b */ /* 0x003fe20003800000 */
.L_x_4797:
[----:B------:R-:W-:Y:S01]  /*1c10*/  FADD.FTZ R86, R55, R28 ;  /* 0x0000001c37567221 */ /* 0x000fe20000010000 */
[----:B------:R-:W-:-:S04]  /*1c20*/  HFMA2.MMA R22, -RZ, RZ, 0, 1.1920928955078125e-07 ;  /* 0x00000002ff167435 */ /* 0x000fc800000001ff */
[----:B------:R-:W-:Y:S02]  /*1c30*/  MOV R92, R86 ;  /* 0x00000056005c7202 */ /* 0x000fe40000000f00 */
[----:B------:R-:W-:-:S07]  /*1c40*/  MOV R93, R90 ;  /* 0x0000005a005d7202 */ /* 0x000fce0000000f00 */
[----:B------:R-:W-:Y:S05]  /*1c50*/  WARPSYNC.COLLECTIVE R24, `(.L_x_4798) ;  /* 0x0000000018087348 */ /* 0x000fea0003c00000 */
[----:B------:R0:W1:Y:S02]  /*1c60*/  SHFL.DOWN P3, R90, R92, R22, R23 ;  /* 0x080000165c5a7389 */ /* 0x0000640000060017 */
[----:B01----:R-:W-:Y:S01]  /*1c70*/  ENDCOLLECTIVE ;  /* 0x000000000000791b */ /* 0x003fe20003800000 */
.L_x_4798:
[----:B------:R-:W-:-:S05]  /*1c80*/  FADD.FTZ R93, R54, R93 ;  /* 0x0000005d365d7221 */ /* 0x000fca0000010000 */
[----:B------:R-:W-:Y:S02]  /*1c90*/  MOV R92, R93 ;  /* 0x0000005d005c7202 */ /* 0x000fe40000000f00 */
[----:B------:R-:W-:-:S07]  /*1ca0*/  MOV R25, R90 ;  /* 0x0000005a00197202 */ /* 0x000fce0000000f00 */
[----:B------:R-:W-:Y:S05]  /*1cb0*/  WARPSYNC.COLLECTIVE R24, `(.L_x_4799) ;  /* 0x0000000018087348 */ /* 0x000fea0003c00000 */
[----:B------:R0:W1:Y:S02]  /*1cc0*/  SHFL.DOWN P3, R90, R92, R22, R23 ;  /* 0x080000165c5a7389 */ /* 0x0000640000060017 */
[----:B01----:R-:W-:Y:S01]  /*1cd0*/  ENDCOLLECTIVE ;  /* 0x000000000000791b */ /* 0x003fe20003800000 */
.L_x_4799:
[----:B------:R-:W-:Y:S01]  /*1ce0*/  FADD.FTZ R28, R86, R25 ;  /* 0x00000019561c7221 */ /* 0x000fe20000010000 */
[----:B------:R-:W-:-:S04]  /*1cf0*/  HFMA2.MMA R22, -RZ, RZ, 0, 5.9604644775390625e-08 ;  /* 0x00000001ff167435 */ /* 0x000fc800000001ff */
[----:B------:R-:W-:Y:S02]  /*1d00*/  MOV R92, R28 ;  /* 0x0000001c005c7202 */ /* 0x000fe40000000f00 */
[----:B------:R-:W-:-:S07]  /*1d10*/  MOV R26, R90 ;  /* 0x0000005a001a7202 */ /* 0x000fce0000000f00 */
[----:B------:R-:W-:Y:S05]  /*1d20*/  WARPSYNC.COLLECTIVE R24, `(.L_x_4800) ;  /* 0x0000000018087348 */ /* 0x000fea0003c00000 */
[----:B------:R0:W1:Y:S02]  /*1d30*/  SHFL.DOWN P3, R90, R92, R22, R23 ;  /* 0x080000165c5a7389 */ /* 0x0000640000060017 */
[----:B01----:R-:W-:Y:S01]  /*1d40*/  ENDCOLLECTIVE ;  /* 0x000000000000791b */ /* 0x003fe20003800000 */
.L_x_4800:
[----:B------:R-:W-:-:S05]  /*1d50*/  FADD.FTZ R29, R93, R26 ;  /* 0x0000001a5d1d7221 */ /* 0x000fca0000010000 */
[----:B------:R-:W-:Y:S02]  /*1d60*/  MOV R92, R29 ;  /* 0x0000001d005c7202 */ /* 0x000fe40000000f00 */
[----:B------:R-:W-:-:S07]  /*1d70*/  MOV R25, R90 ;  /* 0x0000005a00197202 */ /* 0x000fce0000000f00 */
[----:B------:R-:W-:Y:S05]  /*1d80*/  WARPSYNC.COLLECTIVE R24, `(.L_x_4801) ;  /* 0x0000000018087348 */ /* 0x000fea0003c00000 */
[----:B------:R0:W1:Y:S02]  /*1d90*/  SHFL.DOWN P3, R90, R92, R22, R23 ;  /* 0x080000165c5a7389 */ /* 0x0000640000060017 */
[----:B01----:R-:W-:Y:S01]  /*1da0*/  ENDCOLLECTIVE ;  /* 0x000000000000791b */ /* 0x003fe20003800000 */
.L_x_4801:
[----:B------:R-:W-:Y:S01]  /*1db0*/  MOV R26, R90 ;  /* 0x0000005a001a7202 */ /* 0x000fe20000000f00 */
[----:B------:R-:W-:Y:S06]  /*1dc0*/  BRA `(.L_x_4802) ;  /* 0xfffffff400347947 */ /* 0x000fec000383ffff */
.L_x_4803:
        /* <DEDUP_REMOVED lines=11> */
.L_x_5605:


//--------------------- .text._ZN10layer_norm22ln_bwd_finalize_kernelINS_22Kernel_traits_finalizeILj1536E13__nv_bfloat16S2_S2_fjLj1024ELj4ENS_18Kernel_traits_baseILj1536ES2_S2_S2_fjLj1024EEEEEEEvNS_9BwdParamsE --------------------------
	.section	.text._ZN10layer_norm22ln_bwd_finalize_kernelINS_22Kernel_traits_finalizeILj1536E13__nv_bfloat16S2_S2_fjLj1024ELj4ENS_18Kernel_traits_baseILj1536ES2_S2_S2_fjLj1024EEEEEEEvNS_9BwdParamsE,"ax",@progbits
	.align	128
        .global         _ZN10layer_norm22ln_bwd_finalize_kernelINS_22Kernel_traits_finalizeILj1536E13__nv_bfloat16S2_S2_fjLj1024ELj4ENS_18Kernel_traits_baseILj1536ES2_S2_S2_fjLj1024EEEEEEEvNS_9BwdParamsE
        .type           _ZN10layer_norm22ln_bwd_finalize_kernelINS_22Kernel_traits_finalizeILj1536E13__nv_bfloat16S2_S2_fjLj1024ELj4ENS_18Kernel_traits_baseILj1536ES2_S2_S2_fjLj1024EEEEEEEvNS_9BwdParamsE,@function
        .size           _ZN10layer_norm22ln_bwd_finalize_kernelINS_22Kernel_traits_finalizeILj1536E13__nv_bfloat16S2_S2_fjLj1024ELj4ENS_18Kernel_traits_baseILj1536ES2_S2_S2_fjLj1024EEEEEEEvNS_9BwdParamsE,(.L_x_5606 - _ZN10layer_norm22ln_bwd_finalize_kernelINS_22Kernel_traits_finalizeILj1536E13__nv_bfloat16S2_S2_fjLj1024ELj4ENS_18Kernel_traits_baseILj1536ES2_S2_S2_fjLj1024EEEEEEEvNS_9BwdParamsE)
        .other          _ZN10layer_norm22ln_bwd_finalize_kernelINS_22Kernel_traits_finalizeILj1536E13__nv_bfloat16S2_S2_fjLj1024ELj4ENS_18Kernel_traits_baseILj1536ES2_S2_S2_fjLj1024EEEEEEEvNS_9BwdParamsE,@"STO_CUDA_ENTRY STV_DEFAULT"
_ZN10layer_norm22ln_bwd_finalize_kernelINS_22Kernel_traits_finalizeILj1536E13__nv_bfloat16S2_S2_fjLj1024ELj4ENS_18Kernel_traits_baseILj1536ES2_S2_S2_fjLj1024EEEEEEEvNS_9BwdParamsE:
.text._ZN10layer_norm22ln_bwd_finalize_kernelINS_22Kernel_traits_finalizeILj1536E13__nv_bfloat16S2_S2_fjLj1024ELj4ENS_18Kernel_traits_baseILj1536ES2_S2_S2_fjLj1024EEEEEEEvNS_9BwdParamsE:
        /* <DEDUP_REMOVED lines=25> */
.L_x_4815:
        /* <DEDUP_REMOVED lines=28> */
.L_x_4808:
        /* <DEDUP_REMOVED lines=33> */
.L_x_4807:
[----:B------:R-:W-:Y:S05]  /*0560*/  BSYNC B1 ;  /* 0x0000000000017941 */ /* 0x000fea0003800000 */
.L_x_4806:
        /* <DEDUP_REMOVED lines=23> */
.L_x_4810:
[----:B------:R-:W-:Y:S05]  /*06e0*/  BSYNC B1 ;  /* 0x0000000000017941 */ /* 0x000fea0003800000 */
.L_x_4809:
        /* <DEDUP_REMOVED lines=11> */
.L_x_4805:
[----:B------:R-:W-:Y:S05]  /*07a0*/  BSYNC B0 ;  /* 0x0000000000007941 */ /* 0x000fea0003800000 */
.L_x_4804:
        /* <DEDUP_REMOVED lines=29> */
.L_x_4826:
[----:B------:R-:W-:Y:S01]  /*0980*/  @!P1 SHF.R.U32.HI R12, RZ, 0x3, R0 ;  /* 0x00000003ff0c9819 */ /* 0x000fe20000011600 */
[----:B---3--:R-:W-:Y:S01]  /*0990*/  FADD.FTZ R14, R9, R14 ;  /* 0x0000000e090e7221 */ /* 0x008fe20000010000 */
[----:B--2---:R-:W-:Y:S02]  /*09a0*/  FADD.FTZ R11, R10, R11 ;  /* 0x0000000b0a0b7221 */ /* 0x004fe40000010000 */
[----:B------:R-:W-:-:S05]  /*09b0*/  @!P1 LOP3.LUT R12, R12, 0x1ffffffc, RZ, 0xc0, !PT ;  /* 0x1ffffffc0c0c9812 */ /* 0x000fca00078ec0ff */
[----:B------:R2:W-:Y:S04]  /*09c0*/  @!P1 STS [R12+UR4+0x2000], R14 ;  /* 0x0020000e0c009988 */ /* 0x0005e80008000804 */
[----:B------:R2:W-:Y:S02]  /*09d0*/  @!P1 STS [R12+UR4+0x2080], R11 ;  /* 0x0020800b0c009988 */ /* 0x0005e40008000804 */
.L_x_4811:
        /* <DEDUP_REMOVED lines=14> */
.L_x_4814:
[----:B------:R-:W-:Y:S05]  /*0ac0*/  BSYNC B0 ;  /* 0x0000000000007941 */ /* 0x000fea0003800000 */
.L_x_4813:
[C---:B------:R-:W-:Y:S02]  /*0ad0*/  ISETP.GT.U32.AND P1, PT, R3.reuse, -0x601, PT ;  /* 0xfffff9ff0300780c */ /* 0x040fe40003f24070 */
[----:B------:R-:W-:Y:S02]  /*0ae0*/  IADD3 R3, R3, 0x600, RZ ;  /* 0x0000060003037810 */ /* 0x000fe40007ffe0ff */
[----:B------:R-:W-:-:S09]  /*0af0*/  IADD3 R5, R5, 0x300, RZ ;  /* 0x0000030005057810 */ /* 0x000fd20007ffe0ff */
[----:B------:R-:W-:Y:S05]  /*0b00*/  @P1 BRA `(.L_x_4815) ;  /* 0xfffffff400a01947 */ /* 0x000fea000383ffff */
[----:B------:R-:W-:Y:S05]  /*0b10*/  EXIT ;  /* 0x000000000000794d */ /* 0x000fea0003800000 */
.L_x_4812:
[----:B------:R-:W-:Y:S01]  /*0b20*/  HFMA2.MMA R19, -RZ, RZ, 0, 5.9604644775390625e-08 ;  /* 0x00000001ff137435 */ /* 0x000fe200000001ff */
[----:B---3--:R-:W-:Y:S01]  /*0b30*/  IMAD.MOV.U32 R20, RZ, RZ, R10 ;  /* 0x000000ffff147224 */ /* 0x008fe200078e000a */
[----:B------:R-:W-:Y:S02]  /*0b40*/  MOV R22, 0x1f ;  /* 0x0000001f00167802 */ /* 0x000fe40000000f00 */
[----:B------:R-:W-:-:S07]  /*0b50*/  MOV R17, 0xffffffff ;  /* 0xffffffff00117802 */ /* 0x000fce0000000f00 */
[----:B012---:R-:W-:Y:S05]  /*0b60*/  WARPSYNC.COLLECTIVE R17, `(.L_x_4816) ;  /* 0x0000000011087348 */ /* 0x007fea0003c00000 */
[----:B------:R3:W4:Y:S02]  /*0b70*/  SHFL.BFLY P2, R18, R20, R19, R22 ;  /* 0x0c00001314127389 */ /* 0x0007240000040016 */
[----:B01234-:R-:W-:Y:S01]  /*0b80*/  ENDCOLLECTIVE ;  /* 0x000000000000791b */ /* 0x01ffe20003800000 */
.L_x_4816:
[----:B------:R-:W-:Y:S01]  /*0b90*/  HFMA2.MMA R19, -RZ, RZ, 0, 1.1920928955078125e-07 ;  /* 0x00000002ff137435 */ /* 0x000fe200000001ff */
[----:B------:R-:W-:-:S04]  /*0ba0*/  IMAD.MOV.U32 R11, RZ, RZ, R18 ;  /* 0x000000ffff0b7224 */ /* 0x000fc800078e0012 */
[----:B------:R-:W-:-:S05]  /*0bb0*/  FADD.FTZ R11, R10, R11 ;  /* 0x0000000b0a0b7221 */ /* 0x000fca0000010000 */
[----:B------:R-:W-:-:S07]  /*0bc0*/  MOV R20, R11 ;  /* 0x0000000b00147202 */ /* 0x000fce0000000f00 */
[----:B------:R-:W-:Y:S05]  /*0bd0*/  WARPSYNC.COLLECTIVE R17, `(.L_x_4817) ;  /* 0x0000000011087348 */ /* 0x000fea0003c00000 */
[----:B------:R0:W1:Y:S02]  /*0be0*/  SHFL.BFLY P2, R18, R20, R19, R22 ;  /* 0x0c00001314127389 */ /* 0x0000640000040016 */
[----:B01----:R-:W-:Y:S01]  /*0bf0*/  ENDCOLLECTIVE ;  /* 0x000000000000791b */ /* 0x003fe20003800000 */
.L_x_4817:
[----:B------:R-:W-:Y:S01]  /*0c00*/  HFMA2.MMA R19, -RZ, RZ, 0, 2.384185791015625e-07 ;  /* 0x00000004ff137435 */ /* 0x000fe200000001ff */
[----:B------:R-:W-:-:S05]  /*0c10*/  MOV R12, R18 ;  /* 0x00000012000c7202 */ /* 0x000fca0000000f00 */
[----:B------:R-:W-:-:S04]  /*0c20*/  FADD.FTZ R12, R11, R12 ;  /* 0x0000000c0b0c7221 */ /* 0x000fc80000010000 */
[----:B------:R-:W-:-:S07]  /*0c30*/  IMAD.MOV.U32 R20, RZ, RZ, R12 ;  /* 0x000000ffff147224 */ /* 0x000fce00078e000c */
[----:B------:R-:W-:Y:S05]  /*0c40*/  WARPSYNC.COLLECTIVE R17, `(.L_x_4818) ;  /* 0x0000000011087348 */ /* 0x000fea0003c00000 */
[----:B------:R0:W1:Y:S02]  /*0c50*/  SHFL.BFLY P2, R18, R20, R19, R22 ;  /* 0x0c00001314127389 */ /* 0x0000640000040016 */
[----:B01----:R-:W-:Y:S01]  /*0c60*/  ENDCOLLECTIVE ;  /* 0x000000000000791b */ /* 0x003fe20003800000 */
.L_x_4818:
[----:B------:R-:W-:Y:S01]  /*0c70*/  IMAD.MOV.U32 R19, RZ, RZ, 0x8 ;  /* 0x00000008ff137424 */ /* 0x000fe200078e00ff */
[----:B------:R-:W-:-:S05]  /*0c80*/  MOV R13, R18 ;  /* 0x00000012000d7202 */ /* 0x000fca0000000f00 */
[----:B------:R-:W-:-:S05]  /*0c90*/  FADD.FTZ R13, R12, R13 ;  /* 0x0000000d0c0d7221 */ /* 0x000fca0000010000 */
[----:B------:R-:W-:-:S07]  /*0ca0*/  MOV R20, R13 ;  /* 0x0000000d00147202 */ /* 0x000fce0000000f00 */
[----:B------:R-:W-:Y:S05]  /*0cb0*/  WARPSYNC.COLLECTIVE R17, `(.L_x_4819) ;  /* 0x0000000011087348 */ /* 0x000fea0003c00000 */
[----:B------:R0:W1:Y:S02]  /*0cc0*/  SHFL.BFLY P2, R18, R20, R19, R22 ;  /* 0x0c00001314127389 */ /* 0x0000640000040016 */
[----:B01----:R-:W-:Y:S01]  /*0cd0*/  ENDCOLLECTIVE ;  /* 0x000000000000791b */ /* 0x003fe20003800000 */
.L_x_4819:
[----:B------:R-:W-:Y:S01]  /*0ce0*/  HFMA2.MMA R19, -RZ, RZ, 0, 9.5367431640625e-07 ;  /* 0x00000010ff137435 */ /* 0x000fe200000001ff */
[----:B------:R-:W-:-:S05]  /*0cf0*/  MOV R10, R18 ;  /* 0x00000012000a7202 */ /* 0x000fca0000000f00 */
[----:B------:R-:W-:-:S05]  /*0d00*/  FADD.FTZ R10, R13, R10 ;  /* 0x0000000a0d0a7221 */ /* 0x000fca0000010000 */
[----:B------:R-:W-:-:S07]  /*0d10*/  MOV R20, R10 ;  /* 0x0000000a00147202 */ /* 0x000fce0000000f00 */
[----:B------:R-:W-:Y:S05]  /*0d20*/  WARPSYNC.COLLECTIVE R17, `(.L_x_4820) ;  /* 0x0000000011087348 */ /* 0x000fea0003c00000 */
[----:B------:R0:W1:Y:S02]  /*0d30*/  SHFL.BFLY P2, R18, R20, R19, R22 ;  /* 0x0c00001314127389 */ /* 0x0000640000040016 */
[----:B01----:R-:W-:Y:S01]  /*0d40*/  ENDCOLLECTIVE ;  /* 0x000000000000791b */ /* 0x003fe20003800000 */
.L_x_4820:
[----:B------:R-:W-:Y:S01]  /*0d50*/  HFMA2.MMA R19, -RZ, RZ, 0, 5.9604644775390625e-08 ;  /* 0x00000001ff137435 */ /* 0x000fe200000001ff */
[----:B------:R-:W-:Y:S01]  /*0d60*/  MOV R20, R9 ;  /* 0x0000000900147202 */ /* 0x000fe20000000f00 */
[----:B------:R-:W-:-:S09]  /*0d70*/  IMAD.MOV.U32 R11, RZ, RZ, R18 ;  /* 0x000000ffff0b7224 */ /* 0x000fd200078e0012 */
[----:B------:R-:W-:Y:S05]  /*0d80*/  WARPSYNC.COLLECTIVE R17, `(.L_x_4821) ;  /* 0x0000000011087348 */ /* 0x000fea0003c00000 */
[----:B------:R0:W1:Y:S02]  /*0d90*/  SHFL.BFLY P2, R18, R20, R19, R22 ;  /* 0x0c00001314127389 */ /* 0x0000640000040016 */
[----:B01----:R-:W-:Y:S01]  /*0da0*/  ENDCOLLECTIVE ;  /* 0x000000000000791b */ /* 0x003fe20003800000 */
.L_x_4821:
[----:B------:R-:W-:Y:S01]  /*0db0*/  HFMA2.MMA R19, -RZ, RZ, 0, 1.1920928955078125e-07 ;  /* 0x00000002ff137435 */ /* 0x000fe200000001ff */
[----:B------:R-:W-:-:S05]  /*0dc0*/  MOV R12, R18 ;  /* 0x00000012000c7202 */ /* 0x000fca0000000f00 */
[----:B------:R-:W-:-:S04]  /*0dd0*/  FADD.FTZ R14, R9, R12 ;  /* 0x0000000c090e7221 */ /* 0x000fc80000010000 */
[----:B------:R-:W-:-:S07]  /*0de0*/  IMAD.MOV.U32 R20, RZ, RZ, R14 ;  /* 0x000000ffff147224 */ /* 0x000fce00078e000e */
[----:B------:R-:W-:Y:S05]  /*0df0*/  WARPSYNC.COLLECTIVE R17, `(.L_x_4822) ;  /* 0x0000000011087348 */ /* 0x000fea0003c00000 */
[----:B------:R0:W1:Y:S02]  /*0e00*/  SHFL.BFLY P2, R18, R20, R19, R22 ;  /* 0x0c00001314127389 */ /* 0x0000640000040016 */
[----:B01----:R-:W-:Y:S01]  /*0e10*/  ENDCOLLECTIVE ;  /* 0x000000000000791b */ /* 0x003fe20003800000 */
.L_x_4822:
[----:B------:R-:W-:Y:S01]  /*0e20*/  IMAD.MOV.U32 R19, RZ, RZ, 0x4 ;  /* 0x00000004ff137424 */ /* 0x000fe200078e00ff */
[----:B------:R-:W-:-:S05]  /*0e30*/  MOV R13, R18 ;  /* 0x00000012000d7202 */ /* 0x000fca0000000f00 */
[----:B------:R-:W-:-:S05]  /*0e40*/  FADD.FTZ R15, R14, R13 ;  /* 0x0000000d0e0f7221 */ /* 0x000fca0000010000 */
[----:B------:R-:W-:-:S07]  /*0e50*/  MOV R20, R15 ;  /* 0x0000000f00147202 */ /* 0x000fce0000000f00 */
[----:B------:R-:W-:Y:S05]  /*0e60*/  WARPSYNC.COLLECTIVE R17, `(.L_x_4823) ;  /* 0x0000000011087348 */ /* 0x000fea0003c00000 */
[----:B------:R0:W1:Y:S02]  /*0e70*/  SHFL.BFLY P2, R18, R20, R19, R22 ;  /* 0x0c00001314127389 */ /* 0x0000640000040016 */
[----:B01----:R-:W-:Y:S01]  /*0e80*/  ENDCOLLECTIVE ;  /* 0x000000000000791b */ /* 0x003fe20003800000 */
.L_x_4823:
[----:B------:R-:W-:Y:S01]  /*0e90*/  HFMA2.MMA R19, -RZ, RZ, 0, 4.76837158203125e-07 ;  /* 0x00000008ff137435 */ /* 0x000fe200000001ff */
[----:B------:R-:W-:-:S05]  /*0ea0*/  MOV R16, R18 ;  /* 0x0000001200107202 */ /* 0x000fca0000000f00 */
[----:B------:R-:W-:-:S05]  /*0eb0*/  FADD.FTZ R16, R15, R16 ;  /* 0x000000100f107221 */ /* 0x000fca0000010000 */
[----:B------:R-:W-:-:S07]  /*0ec0*/  MOV R20, R16 ;  /* 0x0000001000147202 */ /* 0x000fce0000000f00 */
[----:B------:R-:W-:Y:S05]  /*0ed0*/  WARPSYNC.COLLECTIVE R17, `(.L_x_4824) ;  /* 0x0000000011087348 */ /* 0x000fea0003c00000 */
[----:B------:R0:W1:Y:S02]  /*0ee0*/  SHFL.BFLY P2, R18, R20, R19, R22 ;  /* 0x0c00001314127389 */ /* 0x0000640000040016 */
[----:B01----:R-:W-:Y:S01]  /*0ef0*/  ENDCOLLECTIVE ;  /* 0x000000000000791b */ /* 0x003fe20003800000 */
.L_x_4824:
[----:B------:R-:W-:Y:S01]  /*0f00*/  HFMA2.MMA R19, -RZ, RZ, 0, 9.5367431640625e-07 ;  /* 0x00000010ff137435 */ /* 0x000fe200000001ff */
[----:B------:R-:W-:-:S04]  /*0f10*/  IMAD.MOV.U32 R9, RZ, RZ, R18 ;  /* 0x000000ffff097224 */ /* 0x000fc800078e0012 */
[----:B------:R-:W-:-:S05]  /*0f20*/  FADD.FTZ R9, R16, R9 ;  /* 0x0000000910097221 */ /* 0x000fca0000010000 */
[----:B------:R-:W-:-:S07]  /*0f30*/  MOV R20, R9 ;  /* 0x0000000900147202 */ /* 0x000fce0000000f00 */
[----:B------:R-:W-:Y:S05]  /*0f40*/  WARPSYNC.COLLECTIVE R17, `(.L_x_4825) ;  /* 0x0000000011087348 */ /* 0x000fea0003c00000 */
[----:B------:R0:W1:Y:S02]  /*0f50*/  SHFL.BFLY P2, R18, R20, R19, R22 ;  /* 0x0c00001314127389 */ /* 0x0000640000040016 */
[----:B01----:R-:W-:Y:S01]  /*0f60*/  ENDCOLLECTIVE ;  /* 0x000000000000791b */ /* 0x003fe20003800000 */
.L_x_4825:
[----:B------:R-:W-:Y:S01]  /*0f70*/  MOV R14, R18 ;  /* 0x00000012000e7202 */ /* 0x000fe20000000f00 */
[----:B------:R-:W-:Y:S06]  /*0f80*/  BRA `(.L_x_4826) ;  /* 0xfffffff8007c7947 */ /* 0x000fec000383ffff */
.L_x_4827:
        /* <DEDUP_REMOVED lines=15> */
.L_x_5606:


//--------------------- .text._ZN10layer_norm13ln_bwd_kernelINS_13Kernel_traitsI13__nv_bfloat16S2_S2_fjLj1536ELj1ELj1ELj4ELj8ENS_18Kernel_traits_baseILj1536ES2_S2_S2_fjLj128EEEEEEEvNS_9BwdParamsE --------------------------
	.section	.text._ZN10layer_norm13ln_bwd_kernelINS_13Kernel_traitsI13__nv_bfloat16S2_S2_fjLj1536ELj1ELj1ELj4ELj8ENS_18Kernel_traits_baseILj1536ES2_S2_S2_fjLj128EEEEEEEvNS_9BwdParamsE,"ax",@progbits
	.align	128
        .global         _ZN10layer_norm13ln_bwd_kernelINS_13Kernel_traitsI13__nv_bfloat16S2_S2_fjLj1536ELj1ELj1ELj4ELj8ENS_18Kernel_traits_baseILj1536ES2_S2_S2_fjLj128EEEEEEEvNS_9BwdParamsE
        .type           _ZN10layer_norm13ln_bwd_kernelINS_13Kernel_traitsI13__nv_bfloat16S2_S2_fjLj1536ELj1ELj1ELj4ELj8ENS_18Kernel_traits_baseILj1536ES2_S2_S2_fjLj128EEEEEEEvNS_9BwdParamsE,@function
        .size           _ZN10layer_norm13ln_bwd_kernelINS_13Kernel_traitsI13__nv_bfloat16S2_S2_fjLj1536ELj1ELj1ELj4ELj8ENS_18Kernel_traits_baseILj1536ES2_S2_S2_fjLj128EEEEEEEvNS_9BwdParamsE,(.L_x_5607 - _ZN10layer_norm13ln_bwd_kernelINS_13Kernel_traitsI13__nv_bfloat16S2_S2_fjLj1536ELj1ELj1ELj4ELj8ENS_18Kernel_traits_baseILj1536ES2_S2_S2_fjLj128EEEEEEEvNS_9BwdParamsE)
        .other          _ZN10layer_norm13ln_bwd_kernelINS_13Kernel_traitsI13__nv_bfloat16S2_S2_fjLj1536ELj1ELj1ELj4ELj8ENS_18Kernel_traits_baseILj1536ES2_S2_S2_fjLj128EEEEEEEvNS_9BwdParamsE,@"STO_CUDA_ENTRY STV_DEFAULT"
_ZN10layer_norm13ln_bwd_kernelINS_13Kernel_traitsI13__nv_bfloat16S2_S2_fjLj1536ELj1ELj1ELj4ELj8ENS_18Kernel_traits_baseILj1536ES2_S2_S2_fjLj128EEEEEEEvNS_9BwdParamsE:
.text._ZN10layer_norm13ln_bwd_kernelINS_13Kernel_traitsI13__nv_bfloat16S2_S2_fjLj1536ELj1ELj1ELj4ELj8ENS_18Kernel_traits_baseILj1536ES2_S2_S2_fjLj128EEEEEEEvNS_9BwdParamsE:
        /* <DEDUP_REMOVED lines=20> */
[----:B------:R-:W-:-:S02]  /*0140*/  IADD3.X R3, RZ, UR7, RZ, P1, !PT ;  /* 0x00000007ff037c10 */ /* 0x000fc40008ffe4ff */
        /* <DEDUP_REMOVED lines=20> */
[----:B-----5:R-:W-:-:S02]  /*0290*/  SHF.R.U32.HI R56, RZ, 0x10, R39 ;  /* 0x00000010ff387819 */ /* 0x020fc40000011627 */
[--C-:B------:R-:W-:Y:S02]  /*02a0*/  SHF.R.U64 R47, R12, 0x10, R13.reuse ;  /* 0x000000100c2f7819 */ /* 0x100fe4000000120d */
[----:B------:R-:W-:Y:S02]  /*02b0*/  SHF.R.U32.HI R48, RZ, 0x10, R13 ;  /* 0x00000010ff307819 */ /* 0x000fe4000001160d */
[--C-:B------:R-:W-:Y:S02]  /*02c0*/  SHF.R.U64 R49, R14, 0x10, R15.reuse ;  /* 0x000000100e317819 */ /* 0x100fe4000000120f */
[----:B------:R-:W-:Y:S02]  /*02d0*/  SHF.R.U32.HI R54, RZ, 0x10, R15 ;  /* 0x00000010ff367819 */ /* 0x000fe4000001160f */
[C---:B------:R-:W-:Y:S01]  /*02e0*/  SHF.R.U64 R55, R38.reuse, 0x10, R39 ;  /* 0x0000001026377819 */ /* 0x040fe20000001227 */
[----:B------:R-:W-:Y:S01]  /*02f0*/  HFMA2.MMA R68, -RZ, RZ, 0, 5.9604644775390625e-08 ;  /* 0x00000001ff447435 */ /* 0x000fe200000001ff */
[----:B------:R-:W-:Y:S01]  /*0300*/  SHF.L.U32 R37, R38, 0x10, RZ ;  /* 0x0000001026257819 */ /* 0x000fe200000006ff */
[----:B------:R-:W-:Y:S01]  /*0310*/  IMAD.U32 R35, R14, 0x10000, RZ ;  /* 0x000100000e237824 */ /* 0x000fe200078e00ff */
[----:B------:R-:W-:-:S02]  /*0320*/  SHF.L.U32 R38, R39, 0x10, RZ ;  /* 0x0000001027267819 */ /* 0x000fc400000006ff */
[----:B0-----:R-:W-:Y:S02]  /*0330*/  CS2R R2, SRZ ;  /* 0x0000000000027805 */ /* 0x001fe4000001ff00 */
[----:B------:R-:W-:Y:S01]  /*0340*/  SHF.L.U32 R33, R12, 0x10, RZ ;  /* 0x000000100c217819 */ /* 0x000fe200000006ff */
[----:B-1----:R-:W-:Y:S01]  /*0350*/  ULEA UR4, UR5, UR4, 0x18 ;  /* 0x0000000405047291 */ /* 0x002fe2000f8ec03f */
[----:B------:R-:W-:Y:S02]  /*0360*/  SHF.L.U32 R34, R13, 0x10, RZ ;  /* 0x000000100d227819 */ /* 0x000fe400000006ff */
[----:B------:R-:W-:Y:S02]  /*0370*/  CS2R R20, SRZ ;  /* 0x0000000000147805 */ /* 0x000fe4000001ff00 */
[----:B------:R-:W-:Y:S02]  /*0380*/  SHF.L.U32 R36, R15, 0x10, RZ ;  /* 0x000000100f247819 */ /* 0x000fe400000006ff */
[----:B------:R-:W-:-:S02]  /*0390*/  CS2R R18, SRZ ;  /* 0x0000000000127805 */ /* 0x000fc4000001ff00 */
[----:B------:R-:W-:Y:S02]  /*03a0*/  MOV R32, RZ ;  /* 0x000000ff00207202 */ /* 0x000fe40000000f00 */
[----:B------:R-:W-:Y:S02]  /*03b0*/  CS2R R22, SRZ ;  /* 0x0000000000167805 */ /* 0x000fe4000001ff00 */
[----:B------:R-:W-:Y:S02]  /*03c0*/  CS2R R10, SRZ ;  /* 0x00000000000a7805 */ /* 0x000fe4000001ff00 */
[----:B------:R-:W-:Y:S02]  /*03d0*/  CS2R R12, SRZ ;  /* 0x00000000000c7805 */ /* 0x000fe4000001ff00 */
[----:B------:R-:W-:Y:S02]  /*03e0*/  CS2R R14, SRZ ;  /* 0x00000000000e7805 */ /* 0x000fe4000001ff00 */
[----:B------:R-:W-:Y:S01]  /*03f0*/  CS2R R16, SRZ ;  /* 0x0000000000107805 */ /* 0x000fe2000001ff00 */
[----:B------:R-:W-:Y:S01]  /*0400*/  IMAD.MOV.U32 R46, RZ, RZ, RZ ;  /* 0x000000ffff2e7224 */ /* 0x000fe200078e00ff */
[----:B------:R-:W-:Y:S01]  /*0410*/  SHF.L.U32 R47, R47, 0x10, RZ ;  /* 0x000000102f2f7819 */ /* 0x000fe200000006ff */
[----:B------:R-:W-:Y:S01]  /*0420*/  IMAD.U32 R56, R56, 0x10000, RZ ;  /* 0x0001000038387824 */ /* 0x000fe200078e00ff */
        /* <DEDUP_REMOVED lines=9> */
[C-C-:B----4-:R-:W-:Y:S02]  /*04c0*/  SHF.R.U64 R61, R6.reuse, 0x10, R7.reuse ;  /* 0x00000010063d7819 */ /* 0x150fe40000001207 */
[----:B------:R-:W-:Y:S01]  /*04d0*/  SHF.R.U32.HI R62, RZ, 0x10, R7 ;  /* 0x00000010ff3e7819 */ /* 0x000fe20000011607 */
        /* <DEDUP_REMOVED lines=14> */
[----:B------:R-:W-:-:S07]  /*05c0*/  SHF.L.U32 R57, R57, 0x10, RZ ;  /* 0x0000001039397819 */ /* 0x000fce00000006ff */
.L_x_4830:
[----:B------:R-:W-:Y:S01]  /*05d0*/  UISETP.NE.U32.AND UP0, UPT, UR12, URZ, UPT ;  /* 0x0000003f0c00728c */ /* 0x000fe2000bf05070 */
[----:B0-----:R-:W0:Y:S01]  /*05e0*/  @!P0 LDC.64 R64, c[0x0][0x230] ;  /* 0x00008c00ff408b82 */ /* 0x001e220000000a00 */
[----:B------:R-:W-:Y:S01]  /*05f0*/  ULDC.64 UR4, c[0x0][0x228] ;  /* 0x00008a0000047ab9 */ /* 0x000fe20000000a00 */
[----:B------:R-:W-:Y:S01]  /*0600*/  IMAD R71, R63, 0x180, RZ ;  /* 0x000001803f477824 */ /* 0x000fe200078e02ff */
[----:B------:R-:W-:Y:S01]  /*0610*/  UISETP.NE.AND.EX UP0, UPT, UR13, URZ, UPT, UP0 ;  /* 0x0000003f0d00728c */ /* 0x000fe2000bf05300 */
[----:B------:R-:W-:Y:S01]  /*0620*/  UMOV UR6, UR4 ;  /* 0x0000000400067c82 */ /* 0x000fe20008000000 */
[----:B------:R-:W-:Y:S02]  /*0630*/  UMOV UR7, UR5 ;  /* 0x0000000500077c82 */ /* 0x000fe40008000000 */
[----:B------:R-:W-:Y:S01]  /*0640*/  LOP3.LUT R71, R71, 0x7f, R0, 0xf8, !PT ;  /* 0x0000007f47477812 */ /* 0x000fe200078ef800 */
[----:B------:R-:W1:Y:S06]  /*0650*/  LDC.64 R24, c[0x0][0x238] ;  /* 0x00008e00ff187b82 */ /* 0x000e6c0000000a00 */
[----:B------:R-:W-:-:S02]  /*0660*/  @!UP0 ULDC.64 UR6, c[0x0][0x220] ;  /* 0x0000880000068ab9 */ /* 0x000fc40000000a00 */
[----:B------:R-:W-:Y:S01]  /*0670*/  MOV R26, UR6 ;  /* 0x00000006001a7c02 */ /* 0x000fe20008000f00 */
[----:B------:R-:W2:Y:S01]  /*0680*/  LDC.64 R52, c[0x0][0x268] ;  /* 0x00009a00ff347b82 */ /* 0x000ea20000000a00 */
        /* <DEDUP_REMOVED lines=10> */
[----:B0-----:R-:W-:Y:S01]  /*0730*/  @!P0 IMAD.WIDE R64, R63, 0x4, R64 ;  /* 0x000000043f408825 */ /* 0x001fe200078e0240 */
[----:B------:R-:W-:-:S03]  /*0740*/  @P0 MOV R69, RZ ;  /* 0x000000ff00450202 */ /* 0x000fc60000000f00 */
[----:B-1----:R-:W-:-:S03]  /*0750*/  IMAD.WIDE R66, R63, 0x4, R24 ;  /* 0x000000043f427825 */ /* 0x002fc600078e0218 */
[----:B------:R-:W4:Y:S01]  /*0760*/  @!P0 LDG.E R69, desc[UR8][R64.64] ;  /* 0x0000000840458981 */ /* 0x000f22000c1e1900 */
[----:B------:R-:W-:-:S03]  /*0770*/  IMAD.WIDE.U32 R28, R51, 0x8, R26 ;  /* 0x00000008331c7825 */ /* 0x000fc600078e001a */
[----:B------:R0:W5:Y:S04]  /*0780*/  LDG.E R66, desc[UR8][R66.64] ;  /* 0x0000000842427981 */ /* 0x000168000c1e1900 */
[----:B------:R-:W5:Y:S01]  /*0790*/  LDG.E.64 R28, desc[UR8][R28.64] ;  /* 0x000000081c1c7981 */ /* 0x000f62000c1e1b00 */
[----:B------:R-:W-:Y:S01]  /*07a0*/  @!UP0 ULDC UR6, c[0x0][0x220] ;  /* 0x0000880000068ab9 */ /* 0x000fe20000000800 */
[----:B------:R-:W-:Y:S01]  /*07b0*/  @!UP0 ULDC UR7, c[0x0][0x224] ;  /* 0x0000890000078ab9 */ /* 0x000fe20000000800 */
[--C-:B--2---:R-:W-:Y:S01]  /*07c0*/  IMAD.WIDE.U32 R24, R51, 0x8, R52.reuse ;  /* 0x0000000833187825 */ /* 0x104fe200078e0034 */
[C---:B------:R-:W-:Y:S02]  /*07d0*/  IADD3 R73, R71.reuse, 0x100, RZ ;  /* 0x0000010047497810 */ /* 0x040fe40007ffe0ff */
[----:B------:R-:W-:Y:S01]  /*07e0*/  MOV R50, UR6 ;  /* 0x0000000600327c02 */ /* 0x000fe20008000f00 */
[----:B------:R-:W-:Y:S01]  /*07f0*/  IMAD.WIDE.U32 R26, R71, 0x8, R52 ;  /* 0x00000008471a7825 */ /* 0x000fe200078e0034 */
[----:B------:R-:W-:Y:S01]  /*0800*/  MOV R51, UR7 ;  /* 0x0000000700337c02 */ /* 0x000fe20008000f00 */
[----:B------:R-:W2:Y:S02]  /*0810*/  LDG.E.64 R24, desc[UR8][R24.64] ;  /* 0x0000000818187981 */ /* 0x000ea4000c1e1b00 */
[----:B------:R-:W-:-:S02]  /*0820*/  IMAD.WIDE.U32 R50, R73, 0x8, R50 ;  /* 0x0000000849327825 */ /* 0x000fc400078e0032 */
[----:B------:R-:W2:Y:S02]  /*0830*/  LDG.E.64 R26, desc[UR8][R26.64] ;  /* 0x000000081a1a7981 */ /* 0x000ea4000c1e1b00 */
[----:B------:R-:W-:Y:S02]  /*0840*/  IMAD.WIDE.U32 R52, R73, 0x8, R52 ;  /* 0x0000000849347825 */ /* 0x000fe400078e0034 */
[----:B------:R-:W2:Y:S04]  /*0850*/  LDG.E.64 R50, desc[UR8][R50.64] ;  /* 0x0000000832327981 */ /* 0x000ea8000c1e1b00 */
[----:B------:R-:W2:Y:S01]  /*0860*/  LDG.E.64 R52, desc[UR8][R52.64] ;  /* 0x0000000834347981 */ /* 0x000ea2000c1e1b00 */
[----:B------:R-:W1:Y:S01]  /*0870*/  @P0 MUFU.RCP R72, R39 ;  /* 0x0000002700480308 */ /* 0x000e620000001000 */
[----:B------:R-:W-:Y:S01]  /*0880*/  LOP3.LUT P1, RZ, R68, 0xff, RZ, 0xc0, !PT ;  /* 0x000000ff44ff7812 */ /* 0x000fe2000782c0ff */
[----:B------:R-:W-:Y:S01]  /*0890*/  UMOV UR4, 0xffffffff ;  /* 0xffffffff00047882 */ /* 0x000fe20000000000 */
[----:B------:R-:W-:-:S05]  /*08a0*/  LOP3.LUT P2, RZ, R0, 0x1f, RZ, 0xc0, !PT ;  /* 0x0000001f00ff7812 */ /* 0x000fca000784c0ff */
[----:B------:R-:W1:Y:S08]  /*08b0*/  @P0 MUFU.RCP R73, R40 ;  /* 0x0000002800490308 */ /* 0x000e700000001000 */
[----:B0-----:R-:W0:Y:S08]  /*08c0*/  @P0 MUFU.RCP R67, R59 ;  /* 0x0000003b00430308 */ /* 0x001e300000001000 */
[----:B------:R-:W0:Y:S08]  /*08d0*/  @P0 MUFU.RCP R75, R60 ;  /* 0x0000003c004b0308 */ /* 0x000e300000001000 */
[----:B------:R-:W0:Y:S08]  /*08e0*/  @P0 MUFU.RCP R71, R41 ;  /* 0x0000002900470308 */ /* 0x000e300000001000 */
[----:B------:R-:W2:Y:S01]  /*08f0*/  @P0 MUFU.RCP R74, R61 ;  /* 0x0000003d004a0308 */ /* 0x000ea20000001000 */
[----:B---3--:R-:W-:Y:S01]  /*0900*/  IMAD.MOV.U32 R65, RZ, RZ, R31 ;  /* 0x000000ffff417224 */ /* 0x008fe200078e001f */
[----:B------:R-:W-:-:S02]  /*0910*/  MOV R64, R30 ;  /* 0x0000001e00407202 */ /* 0x000fc40000000f00 */
[--C-:B------:R-:W-:Y:S02]  /*0920*/  SHF.R.U64 R70, R30, 0x10, R31.reuse ;  /* 0x000000101e467819 */ /* 0x100fe4000000121f */
[----:B------:R-:W-:Y:S02]  /*0930*/  SHF.R.U32.HI R30, RZ, 0x10, R31 ;  /* 0x00000010ff1e7819 */ /* 0x000fe4000001161f */
[----:B------:R-:W-:Y:S02]  /*0940*/  SHF.L.U32 R76, R64, 0x10, RZ ;  /* 0x00000010404c7819 */ /* 0x000fe400000006ff */
[----:B------:R-:W-:Y:S02]  /*0950*/  SHF.L.U32 R77, R65, 0x10, RZ ;  /* 0x00000010414d7819 */ /* 0x000fe400000006ff */
[----:B------:R-:W-:Y:S01]  /*0960*/  SHF.L.U32 R79, R30, 0x10, RZ ;  /* 0x000000101e4f7819 */ /* 0x000fe200000006ff */
[----:B------:R-:W-:Y:S01]  /*0970*/  @P0 FADD.FTZ R65, -R33, R76 ;  /* 0x0000004c21410221 */ /* 0x000fe20000010100 */
[----:B------:R-:W-:Y:S01]  /*0980*/  SHF.L.U32 R78, R70, 0x10, RZ ;  /* 0x00000010464e7819 */ /* 0x000fe200000006ff */
[----:B------:R-:W-:Y:S01]  /*0990*/  @P0 FADD.FTZ R30, -R34, R77 ;  /* 0x0000004d221e0221 */ /* 0x000fe20000010100 */
[----:B----4-:R-:W-:Y:S01]  /*09a0*/  @!P0 FADD.FTZ R31, R76, -R69 ;  /* 0x800000454c1f8221 */ /* 0x010fe20000010000 */
[----:B-1----:R-:W-:Y:S01]  /*09b0*/  @P0 FMUL.FTZ R65, R65, R72 ;  /* 0x0000004841410220 */ /* 0x002fe20000410000 */
[----:B------:R-:W-:Y:S01]  /*09c0*/  @P0 FADD.FTZ R64, -R48, R79 ;  /* 0x0000004f30400221 */ /* 0x000fe20000010100 */
[----:B------:R-:W-:Y:S01]  /*09d0*/  @P0 FMUL.FTZ R68, R30, R73 ;  /* 0x000000491e440220 */ /* 0x000fe20000410000 */
[----:B------:R-:W-:Y:S01]  /*09e0*/  @P0 FADD.FTZ R70, -R47, R78 ;  /* 0x0000004e2f460221 */ /* 0x000fe20000010100 */
[----:B-----5:R-:W-:Y:S01]  /*09f0*/  @!P0 FMUL.FTZ R65, R66, R31 ;  /* 0x0000001f42418220 */ /* 0x020fe20000410000 */
[----:B------:R-:W-:Y:S01]  /*0a00*/  MOV R30, R28 ;  /* 0x0000001c001e7202 */ /* 0x000fe20000000f00 */
[--C-:B------:R-:W-:Y:S01]  /*0a10*/  @!P0 FADD.FTZ R73, R78, -R69.reuse ;  /* 0x800000454e498221 */ /* 0x100fe20000010000 */
[--C-:B------:R-:W-:Y:S01]  /*0a20*/  @!P0 FADD.FTZ R31, R77, -R69.reuse ;  /* 0x800000454d1f8221 */ /* 0x100fe20000010000 */
[----:B0-----:R-:W-:Y:S01]  /*0a30*/  @P0 FMUL.FTZ R70, R70, R67 ;  /* 0x0000004346460220 */ /* 0x001fe20000410000 */
[----:B------:R-:W-:Y:S01]  /*0a40*/  @P0 FMUL.FTZ R64, R64, R75 ;  /* 0x0000004b40400220 */ /* 0x000fe20000410000 */
[C---:B------:R-:W-:Y:S01]  /*0a50*/  @!P0 FMUL.FTZ R70, R66.reuse, R73 ;  /* 0x0000004942468220 */ /* 0x040fe20000410000 */
[----:B------:R-:W-:Y:S01]  /*0a60*/  @!P0 FMUL.FTZ R68, R66, R31 ;  /* 0x0000001f42448220 */ /* 0x000fe20000410000 */
[----:B------:R-:W-:Y:S01]  /*0a70*/  IMAD.U32 R78, R30, 0x10000, RZ ;  /* 0x000100001e4e7824 */ /* 0x000fe200078e00ff */
[----:B------:R-:W0:Y:S01]  /*0a80*/  @P0 MUFU.RCP R67, R42 ;  /* 0x0000002a00430308 */ /* 0x000e220000001000 */
[----:B------:R-:W-:Y:S01]  /*0a90*/  @!P0 FADD.FTZ R73, R79, -R69 ;  /* 0x800000454f498221 */ /* 0x000fe20000010000 */
[--C-:B------:R-:W-:Y:S01]  /*0aa0*/  SHF.R.U64 R31, R28, 0x10, R29.reuse ;  /* 0x000000101c1f7819 */ /* 0x100fe2000000121d */
[----:B------:R-:W-:Y:S01]  /*0ab0*/  @P0 FADD.FTZ R28, -R35, R78 ;  /* 0x0000004e231c0221 */ /* 0x000fe20000010100 */
[----:B------:R-:W-:Y:S01]  /*0ac0*/  MOV R30, R29 ;  /* 0x0000001d001e7202 */ /* 0x000fe20000000f00 */
[----:B------:R-:W-:Y:S01]  /*0ad0*/  @!P0 FMUL.FTZ R64, R66, R73 ;  /* 0x0000004942408220 */ /* 0x000fe20000410000 */
[----:B------:R-:W-:Y:S01]  /*0ae0*/  SHF.R.U32.HI R29, RZ, 0x10, R29 ;  /* 0x00000010ff1d7819 */ /* 0x000fe2000001161d */
[----:B------:R-:W-:Y:S01]  /*0af0*/  @P0 FMUL.FTZ R71, R28, R71 ;  /* 0x000000471c470220 */ /* 0x000fe20000410000 */
[----:B------:R-:W1:Y:S01]  /*0b00*/  @P0 MUFU.RCP R75, R62 ;  /* 0x0000003e004b0308 */ /* 0x000e620000001000 */
[----:B------:R-:W-:-:S02]  /*0b10*/  SHF.L.U32 R80, R31, 0x10, RZ ;  /* 0x000000101f507819 */ /* 0x000fc400000006ff */
[----:B------:R-:W-:Y:S01]  /*0b20*/  SHF.L.U32 R73, R29, 0x10, RZ ;  /* 0x000000101d497819 */ /* 0x000fe200000006ff */
[----:B------:R-:W-:Y:S01]  /*0b30*/  @!P0 FADD.FTZ R29, R78, -R69 ;  /* 0x800000454e1d8221 */ /* 0x000fe20000010000 */
[----:B------:R-:W-:Y:S01]  /*0b40*/  SHF.L.U32 R30, R30, 0x10, RZ ;  /* 0x000000101e1e7819 */ /* 0x000fe200000006ff */
[----:B------:R-:W-:Y:S01]  /*0b50*/  @P0 FADD.FTZ R31, -R49, R80 ;  /* 0x00000050311f0221 */ /* 0x000fe20000010100 */
[----:B--2---:R-:W-:Y:S01]  /*0b60*/  SHF.R.U64 R84, R50, 0x10, R51 ;  /* 0x0000001032547819 */ /* 0x004fe20000001233 */
[----:B------:R-:W-:Y:S01]  /*0b70*/  @!P0 FMUL.FTZ R71, R66, R29 ;  /* 0x0000001d42478220 */ /* 0x000fe20000410000 */
[----:B------:R-:W-:Y:S01]  /*0b80*/  @!P0 FADD.FTZ R29, R80, -R69 ;  /* 0x80000045501d8221 */ /* 0x000fe20000010000 */
[----:B------:R-:W-:Y:S01]  /*0b90*/  @P0 FADD.FTZ R28, -R36, R30 ;  /* 0x0000001e241c0221 */ /* 0x000fe20000010100 */
[----:B------:R-:W2:Y:S01]  /*0ba0*/  @P0 MUFU.RCP R80, R45 ;  /* 0x0000002d00500308 */ /* 0x000ea20000001000 */
[----:B------:R-:W-:Y:S01]  /*0bb0*/  @P0 FADD.FTZ R72, -R54, R73 ;  /* 0x0000004936480221 */ /* 0x000fe20000010100 */
[----:B------:R-:W-:Y:S01]  /*0bc0*/  @P0 FMUL.FTZ R74, R31, R74 ;  /* 0x0000004a1f4a0220 */ /* 0x000fe20000410000 */
[--C-:B------:R-:W-:Y:S01]  /*0bd0*/  @!P0 FADD.FTZ R31, R30, -R69.reuse ;  /* 0x800000451e1f8221 */ /* 0x100fe20000010000 */
[----:B------:R-:W-:Y:S01]  /*0be0*/  @!P0 FADD.FTZ R73, R73, -R69 ;  /* 0x8000004549498221 */ /* 0x000fe20000010000 */
[----:B0-----:R-:W-:Y:S01]  /*0bf0*/  @P0 FMUL.FTZ R67, R28, R67 ;  /* 0x000000431c430220 */ /* 0x001fe20000410000 */
[----:B-1----:R-:W-:Y:S01]  /*0c00*/  @P0 FMUL.FTZ R72, R72, R75 ;  /* 0x0000004b48480220 */ /* 0x002fe20000410000 */
[C---:B------:R-:W-:Y:S01]  /*0c10*/  @!P0 FMUL.FTZ R67, R66.reuse, R31 ;  /* 0x0000001f42438220 */ /* 0x040fe20000410000 */
[----:B------:R-:W0:Y:S01]  /*0c20*/  @P0 MUFU.RCP R76, R43 ;  /* 0x0000002b004c0308 */ /* 0x000e220000001000 */
[----:B------:R-:W-:Y:S01]  /*0c30*/  @!P0 FMUL.FTZ R72, R66, R73 ;  /* 0x0000004942488220 */ /* 0x000fe20000410000 */
[--C-:B------:R-:W-:Y:S01]  /*0c40*/  SHF.R.U64 R73, R24, 0x10, R25.reuse ;  /* 0x0000001018497819 */ /* 0x100fe20000001219 */
[--C-:B------:R-:W-:Y:S01]  /*0c50*/  IMAD.MOV.U32 R30, RZ, RZ, R25.reuse ;  /* 0x000000ffff1e7224 */ /* 0x100fe200078e0019 */
[----:B------:R-:W-:Y:S01]  /*0c60*/  SHF.R.U32.HI R31, RZ, 0x10, R25 ;  /* 0x00000010ff1f7819 */ /* 0x000fe20000011619 */
[----:B------:R-:W-:Y:S01]  /*0c70*/  @!P0 FMUL.FTZ R74, R66, R29 ;  /* 0x0000001d424a8220 */ /* 0x000fe20000410000 */
[----:B------:R-:W-:-:S02]  /*0c80*/  MOV R25, R50 ;  /* 0x0000003200197202 */ /* 0x000fc40000000f00 */
[----:B------:R-:W-:Y:S01]  /*0c90*/  SHF.L.U32 R84, R84, 0x10, RZ ;  /* 0x0000001054547819 */ /* 0x000fe200000006ff */
[----:B------:R-:W-:Y:S01]  /*0ca0*/  @P0 MUFU.RCP R78, R57 ;  /* 0x00000039004e0308 */ /* 0x000fe20000001000 */
[----:B------:R-:W-:Y:S02]  /*0cb0*/  MOV R83, R51 ;  /* 0x0000003300537202 */ /* 0x000fe40000000f00 */
[----:B------:R-:W-:Y:S02]  /*0cc0*/  MOV R82, R26 ;  /* 0x0000001a00527202 */ /* 0x000fe40000000f00 */
[--C-:B------:R-:W-:Y:S02]  /*0cd0*/  SHF.R.U64 R81, R26, 0x10, R27.reuse ;  /* 0x000000101a517819 */ /* 0x100fe4000000121b */
[----:B------:R-:W-:Y:S02]  /*0ce0*/  MOV R77, R27 ;  /* 0x0000001b004d7202 */ /* 0x000fe40000000f00 */
[----:B------:R-:W-:-:S02]  /*0cf0*/  SHF.R.U32.HI R79, RZ, 0x10, R27 ;  /* 0x00000010ff4f7819 */ /* 0x000fc4000001161b */
[----:B------:R-:W-:Y:S02]  /*0d00*/  SHF.R.U32.HI R50, RZ, 0x10, R51 ;  /* 0x00000010ff327819 */ /* 0x000fe40000011633 */
[----:B------:R-:W-:Y:S01]  /*0d10*/  MOV R29, R52 ;  /* 0x00000034001d7202 */ /* 0x000fe20000000f00 */
[----:B------:R-:W-:Y:S01]  /*0d20*/  IMAD.U32 R79, R79, 0x10000, RZ ;  /* 0x000100004f4f7824 */ /* 0x000fe200078e00ff */
[--C-:B------:R-:W-:Y:S01]  /*0d30*/  SHF.R.U64 R28, R52, 0x10, R53.reuse ;  /* 0x00000010341c7819 */ /* 0x100fe20000001235 */
[----:B------:R-:W-:Y:S01]  /*0d40*/  IMAD.U32 R52, R25, 0x10000, RZ ;  /* 0x0001000019347824 */ /* 0x000fe200078e00ff */
[----:B------:R-:W-:Y:S01]  /*0d50*/  MOV R26, R53 ;  /* 0x00000035001a7202 */ /* 0x000fe20000000f00 */
[----:B------:R-:W-:Y:S01]  /*0d60*/  FADD.FTZ R18, R79, R18 ;  /* 0x000000124f127221 */ /* 0x000fe20000010000 */
[----:B------:R-:W-:Y:S01]  /*0d70*/  SHF.R.U32.HI R27, RZ, 0x10, R53 ;  /* 0x00000010ff1b7819 */ /* 0x000fe20000011635 */
[----:B------:R-:W-:Y:S01]  /*0d80*/  @P0 FADD.FTZ R53, -R55, R84 ;  /* 0x0000005437350221 */ /* 0x000fe20000010100 */
[----:B------:R-:W-:Y:S01]  /*0d90*/  SHF.L.U32 R87, R83, 0x10, RZ ;  /* 0x0000001053577819 */ /* 0x000fe200000006ff */
[----:B------:R-:W-:Y:S01]  /*0da0*/  @!P0 FADD.FTZ R83, R84, -R69 ;  /* 0x8000004554538221 */ /* 0x000fe20000010000 */
[----:B------:R-:W-:Y:S01]  /*0db0*/  MOV R75, R24 ;  /* 0x00000018004b7202 */ /* 0x000fe20000000f00 */
[----:B------:R-:W-:Y:S01]  /*0dc0*/  @P0 FADD.FTZ R25, -R37, R52 ;  /* 0x0000003425190221 */ /* 0x000fe20000010100 */
[----:B------:R-:W-:Y:S01]  /*0dd0*/  SHF.L.U32 R50, R50, 0x10, RZ ;  /* 0x0000001032327819 */ /* 0x000fe200000006ff */
[----:B------:R-:W1:Y:S01]  /*0de0*/  @P0 MUFU.RCP R24, R44 ;  /* 0x0000002c00180308 */ /* 0x000e620000001000 */
[----:B--2---:R-:W-:Y:S01]  /*0df0*/  @P0 FMUL.FTZ R80, R53, R80 ;  /* 0x0000005035500220 */ /* 0x004fe20000410000 */
[----:B------:R-:W-:Y:S01]  /*0e00*/  @!P0 FMUL.FTZ R80, R66, R83 ;  /* 0x0000005342508220 */ /* 0x000fe20000410000 */
[----:B------:R-:W-:Y:S01]  /*0e10*/  @P0 FADD.FTZ R85, -R38, R87 ;  /* 0x0000005726550221 */ /* 0x000fe20000010100 */
[----:B------:R-:W-:Y:S01]  /*0e20*/  SHF.L.U32 R83, R82, 0x10, RZ ;  /* 0x0000001052537819 */ /* 0x000fe200000006ff */
[--C-:B------:R-:W-:Y:S01]  /*0e30*/  @!P0 FADD.FTZ R51, R52, -R69.reuse ;  /* 0x8000004534338221 */ /* 0x100fe20000010000 */
[--C-:B------:R-:W-:Y:S01]  /*0e40*/  @!P0 FADD.FTZ R87, R87, -R69.reuse ;  /* 0x8000004557578221 */ /* 0x100fe20000010000 */
[----:B------:R-:W-:Y:S01]  /*0e50*/  @!P0 FADD.FTZ R91, R50, -R69 ;  /* 0x80000045325b8221 */ /* 0x000fe20000010000 */
[----:B0-----:R-:W-:Y:S01]  /*0e60*/  @P0 FMUL.FTZ R69, R25, R76 ;  /* 0x0000004c19450220 */ /* 0x001fe20000410000 */
[----:B------:R-:W-:Y:S01]  /*0e70*/  SHF.L.U32 R76, R81, 0x10, RZ ;  /* 0x00000010514c7819 */ /* 0x000fe200000006ff */
[----:B------:R-:W-:Y:S01]  /*0e80*/  FMUL.FTZ R52, R39, R83 ;  /* 0x0000005327347220 */ /* 0x000fe20000410000 */
[----:B------:R-:W-:Y:S01]  /*0e90*/  SHF.L.U32 R81, R77, 0x10, RZ ;  /* 0x000000104d517819 */ /* 0x000fe200000006ff */
[----:B------:R-:W-:Y:S01]  /*0ea0*/  @P0 FADD.FTZ R89, -R56, R50 ;  /* 0x0000003238590221 */ /* 0x000fe20000010100 */
[----:B------:R-:W-:Y:S01]  /*0eb0*/  @!P0 FMUL.FTZ R69, R66, R51 ;  /* 0x0000003342458220 */ /* 0x000fe20000410000 */
[C---:B------:R-:W-:Y:S01]  /*0ec0*/  FADD.FTZ R22, R76.reuse, R22 ;  /* 0x000000164c167221 */ /* 0x040fe20000010000 */
[----:B------:R-:W-:Y:S01]  /*0ed0*/  FFMA.FTZ R23, R76, R70, R23 ;  /* 0x000000464c177223 */ /* 0x000fe20000010017 */
[----:B------:R-:W-:Y:S01]  /*0ee0*/  FMUL.FTZ R77, R59, R76 ;  /* 0x0000004c3b4d7220 */ /* 0x000fe20000410000 */
[----:B------:R-:W-:Y:S01]  /*0ef0*/  FADD.FTZ R76, RZ, R52 ;  /* 0x00000034ff4c7221 */ /* 0x000fe20000010000 */
[----:B-1----:R-:W-:Y:S01]  /*0f00*/  @P0 FMUL.FTZ R53, R85, R24 ;  /* 0x0000001855350220 */ /* 0x002fe20000410000 */
[----:B------:R-:W-:Y:S01]  /*0f10*/  SHF.L.U32 R85, R75, 0x10, RZ ;  /* 0x000000104b557819 */ /* 0x000fe200000006ff */
[----:B------:R-:W-:Y:S01]  /*0f20*/  FMUL.FTZ R75, R40, R81 ;  /* 0x00000051284b7220 */ /* 0x000fe20000410000 */
[----:B------:R-:W-:Y:S01]  /*0f30*/  FADD.FTZ R84, R76, R77 ;  /* 0x0000004d4c547221 */ /* 0x000fe20000010000 */
[----:B------:R-:W-:Y:S01]  /*0f40*/  FFMA.FTZ R76, R52, R65, RZ ;  /* 0x00000041344c7223 */ /* 0x000fe200000100ff */
[----:B------:R-:W-:Y:S01]  /*0f50*/  SHF.L.U32 R50, R73, 0x10, RZ ;  /* 0x0000001049327819 */ /* 0x000fe200000006ff */
[----:B------:R-:W-:Y:S01]  /*0f60*/  FMUL.FTZ R73, R60, R79 ;  /* 0x0000004f3c497220 */ /* 0x000fe20000410000 */
[----:B------:R-:W-:Y:S01]  /*0f70*/  SHF.L.U32 R51, R30, 0x10, RZ ;  /* 0x000000101e337819 */ /* 0x000fe200000006ff */
[----:B------:R-:W-:Y:S01]  /*0f80*/  FFMA.FTZ R76, R77, R70, R76 ;  /* 0x000000464d4c7223 */ /* 0x000fe2000001004c */
[----:B------:R-:W-:Y:S01]  /*0f90*/  FADD.FTZ R84, R84, R75 ;  /* 0x0000004b54547221 */ /* 0x000fe20000010000 */
[----:B------:R-:W-:Y:S01]  /*0fa0*/  SHF.L.U32 R30, R31, 0x10, RZ ;  /* 0x000000101f1e7819 */ /* 0x000fe200000006ff */
[----:B------:R-:W-:-:S02]  /*0fb0*/  IMAD.U32 R31, R26, 0x10000, RZ ;  /* 0x000100001a1f7824 */ /* 0x000fc400078e00ff */
[----:B------:R-:W-:Y:S01]  /*0fc0*/  FFMA.FTZ R76, R75, R68, R76 ;  /* 0x000000444b4c7223 */ /* 0x000fe2000001004c */
[----:B------:R-:W-:Y:S01]  /*0fd0*/  SHF.L.U32 R26, R27, 0x10, RZ ;  /* 0x000000101b1a7819 */ /* 0x000fe200000006ff */
[----:B------:R-:W-:Y:S01]  /*0fe0*/  FADD.FTZ R27, R84, R73 ;  /* 0x00000049541b7221 */ /* 0x000fe20000010000 */
[C---:B------:R-:W-:Y:S01]  /*0ff0*/  FADD.FTZ R6, R51.reuse, R6 ;  /* 0x0000000633067221 */ /* 0x040fe20000010000 */
[----:B------:R-:W-:Y:S01]  /*1000*/  FFMA.FTZ R14, R51, R67, R14 ;  /* 0x00000043330e7223 */ /* 0x000fe2000001000e */
[----:B------:R-:W-:Y:S01]  /*1010*/  FMUL.FTZ R84, R42, R51 ;  /* 0x000000332a547220 */ /* 0x000fe20000410000 */
[----:B------:R-:W-:Y:S01]  /*1020*/  FMUL.FTZ R82, R41, R85 ;  /* 0x0000005529527220 */ /* 0x000fe20000410000 */
[----:B------:R-:W-:Y:S01]  /*1030*/  FFMA.FTZ R51, R73, R64, R76 ;  /* 0x0000004049337223 */ /* 0x000fe2000001004c */
[C---:B------:R-:W-:Y:S01]  /*1040*/  FADD.FTZ R20, R81.reuse, R20 ;  /* 0x0000001451147221 */ /* 0x040fe20000010000 */
        /* <DEDUP_REMOVED lines=11> */
[----:B------:R-:W-:Y:S01]  /*1100*/  FADD.FTZ R32, R83, R32 ;  /* 0x0000002053207221 */ /* 0x000fe20000010000 */
[----:B------:R-:W-:Y:S01]  /*1110*/  FADD.FTZ R27, R50, R79 ;  /* 0x0000004f321b7221 */ /* 0x000fe20000010000 */
[----:B------:R-:W-:Y:S01]  /*1120*/  FFMA.FTZ R51, R79, R74, R30 ;  /* 0x0000004a4f337223 */ /* 0x000fe2000001001e */
[----:B------:R-:W-:Y:S01]  /*1130*/  SHF.L.U32 R28, R28, 0x10, RZ ;  /* 0x000000101c1c7819 */ /* 0x000fe200000006ff */
[----:B------:R-:W-:Y:S01]  /*1140*/  FADD.FTZ R4, R29, R4 ;  /* 0x000000041d047221 */ /* 0x000fe20000010000 */
[----:B------:R-:W-:Y:S01]  /*1150*/  FADD.FTZ R30, R27, R84 ;  /* 0x000000541b1e7221 */ /* 0x000fe20000010000 */
[----:B------:R-:W-:Y:S01]  /*1160*/  FFMA.FTZ R50, R84, R67, R51 ;  /* 0x0000004354327223 */ /* 0x000fe20000010033 */
[----:B------:R-:W-:Y:S01]  /*1170*/  FFMA.FTZ R12, R29, R69, R12 ;  /* 0x000000451d0c7223 */ /* 0x000fe2000001000c */
[----:B------:R-:W-:Y:S01]  /*1180*/  FMUL.FTZ R86, R43, R29 ;  /* 0x0000001d2b567220 */ /* 0x000fe20000410000 */
        /* <DEDUP_REMOVED lines=8> */
[----:B------:R-:W-:Y:S01]  /*1210*/  @P0 FMUL.FTZ R78, R89, R78 ;  /* 0x0000004e594e0220 */ /* 0x000fe20000410000 */
[C---:B------:R-:W-:Y:S01]  /*1220*/  @!P0 FMUL.FTZ R78, R66.reuse, R91 ;  /* 0x0000005b424e8220 */ /* 0x040fe20000410000 */
[----:B------:R-:W-:Y:S01]  /*1230*/  SHF.R.U32.HI R24, RZ, 0x5, R0 ;  /* 0x00000005ff187819 */ /* 0x000fe20000011600 */
        /* <DEDUP_REMOVED lines=9> */
[----:B------:R-:W-:Y:S01]  /*12d0*/  LOP3.LUT R25, R24, 0x7fffffc, RZ, 0xc0, !PT ;  /* 0x07fffffc18197812 */ /* 0x000fe200078ec0ff */
[----:B------:R-:W-:Y:S01]  /*12e0*/  FADD.FTZ R26, R27, R88 ;  /* 0x000000581b1a7221 */ /* 0x000fe20000010000 */
[-C--:B------:R-:W-:Y:S01]  /*12f0*/  FFMA.FTZ R30, R88, R53.reuse, R29 ;  /* 0x00000035581e7223 */ /* 0x080fe2000001001d */
[C---:B------:R-:W-:Y:S01]  /*1300*/  FADD.FTZ R2, R31.reuse, R2 ;  /* 0x000000021f027221 */ /* 0x040fe20000010000 */
[----:B------:R-:W-:Y:S01]  /*1310*/  FFMA.FTZ R10, R31, R53, R10 ;  /* 0x000000351f0a7223 */ /* 0x000fe2000001000a */
        /* <DEDUP_REMOVED lines=23> */
.L_x_4841:
        /* <DEDUP_REMOVED lines=44> */
[----:B------:R-:W-:Y:S01]  /*1750*/  F2FP.BF16.F32.PACK_AB R24, R24, R65 ;  /* 0x000000411818723e */ /* 0x000fe200000010ff */
[C---:B------:R-:W-:Y:S01]  /*1760*/  FMUL.FTZ R75, R66.reuse, R75 ;  /* 0x0000004b424b7220 */ /* 0x040fe20000410000 */
[----:B------:R-:W-:Y:S01]  /*1770*/  FADD.FTZ R83, R83, -R80 ;  /* 0x8000005053537221 */ /* 0x000fe20000010000 */
[----:B------:R-:W-:Y:S01]  /*1780*/  FMUL.FTZ R71, R66, R71 ;  /* 0x0000004742477220 */ /* 0x000fe20000410000 */
[----:B------:R-:W-:Y:S01]  /*1790*/  PRMT R26, R24, 0x7632, R26 ;  /* 0x00007632181a7816 */ /* 0x000fe2000000001a */
[----:B------:R-:W-:Y:S01]  /*17a0*/  FMUL.FTZ R28, R66, R79 ;  /* 0x0000004f421c7220 */ /* 0x000fe20000410000 */
[----:B------:R-:W-:Y:S01]  /*17b0*/  F2FP.BF16.F32.PACK_AB R27, RZ, R75 ;  /* 0x0000004bff1b723e */ /* 0x000fe200000010ff */
[----:B------:R-:W-:Y:S01]  /*17c0*/  FADD.FTZ R29, R73, -R64 ;  /* 0x80000040491d7221 */ /* 0x000fe20000010000 */
[----:B------:R-:W-:Y:S01]  /*17d0*/  LOP3.LUT R31, R26, 0xffff, RZ, 0xc0, !PT ;  /* 0x0000ffff1a1f7812 */ /* 0x000fe200078ec0ff */
[C---:B------:R-:W-:Y:S01]  /*17e0*/  FMUL.FTZ R69, R66.reuse, R69 ;  /* 0x0000004542457220 */ /* 0x040fe20000410000 */
[----:B------:R-:W-:Y:S01]  /*17f0*/  FMUL.FTZ R26, R66, R83 ;  /* 0x00000053421a7220 */ /* 0x000fe20000410000 */
[----:B------:R-:W-:Y:S01]  /*1800*/  LOP3.LUT R27, R27, 0xffff, RZ, 0xc0, !PT ;  /* 0x0000ffff1b1b7812 */ /* 0x000fe200078ec0ff */
[----:B------:R-:W-:Y:S01]  /*1810*/  FADD.FTZ R67, R84, -R67 ;  /* 0x8000004354437221 */ /* 0x000fe20000010000 */
[----:B------:R-:W-:Y:S01]  /*1820*/  SHF.L.U64.HI R64, R31, 0x10, RZ ;  /* 0x000000101f407819 */ /* 0x000fe200000102ff */
[----:B------:R-:W-:Y:S01]  /*1830*/  FADD.FTZ R53, R88, -R53 ;  /* 0x8000003558357221 */ /* 0x000fe20000010000 */
[----:B------:R-:W-:Y:S01]  /*1840*/  F2FP.BF16.F32.PACK_AB R28, R28, R71 ;  /* 0x000000471c1c723e */ /* 0x000fe200000010ff */
[C---:B------:R-:W-:Y:S01]  /*1850*/  FMUL.FTZ R67, R66.reuse, R67 ;  /* 0x0000004342437220 */ /* 0x040fe20000410000 */
[----:B------:R-:W-:Y:S01]  /*1860*/  LOP3.LUT R64, R27, 0xffff0000, R64, 0xf8, !PT ;  /* 0xffff00001b407812 */ /* 0x000fe200078ef840 */
[----:B------:R-:W-:Y:S01]  /*1870*/  FMUL.FTZ R53, R66, R53 ;  /* 0x0000003542357220 */ /* 0x000fe20000410000 */
[----:B------:R-:W-:Y:S01]  /*1880*/  F2FP.BF16.F32.PACK_AB R69, R26, R69 ;  /* 0x000000451a45723e */ /* 0x000fe200000010ff */
[----:B------:R-:W-:Y:S01]  /*1890*/  FADD.FTZ R25, R81, -R72 ;  /* 0x8000004851197221 */ /* 0x000fe20000010000 */
[----:B------:R-:W0:Y:S01]  /*18a0*/  LDC.64 R26, c[0x0][0x280] ;  /* 0x0000a000ff1a7b82 */ /* 0x000e220000000a00 */
[----:B------:R-:W-:Y:S01]  /*18b0*/  PRMT R30, R28, 0x7632, R30 ;  /* 0x000076321c1e7816 */ /* 0x000fe2000000001e */
[----:B------:R-:W-:Y:S01]  /*18c0*/  FADD.FTZ R85, R85, -R78 ;  /* 0x8000004e55557221 */ /* 0x000fe20000010000 */
[----:B------:R-:W-:Y:S01]  /*18d0*/  PRMT R24, R24, 0x5410, R31 ;  /* 0x0000541018187816 */ /* 0x000fe2000000001f */
[----:B------:R-:W-:Y:S01]  /*18e0*/  FMUL.FTZ R29, R66, R29 ;  /* 0x0000001d421d7220 */ /* 0x000fe20000410000 */
[----:B------:R-:W-:Y:S01]  /*18f0*/  LOP3.LUT R51, R30, 0xffff, RZ, 0xc0, !PT ;  /* 0x0000ffff1e337812 */ /* 0x000fe200078ec0ff */
[C---:B------:R-:W-:Y:S01]  /*1900*/  FMUL.FTZ R25, R66.reuse, R25 ;  /* 0x0000001942197220 */ /* 0x040fe20000410000 */
[----:B------:R-:W-:Y:S01]  /*1910*/  F2FP.BF16.F32.PACK_AB R31, RZ, R67 ;  /* 0x00000043ff1f723e */ /* 0x000fe200000010ff */
[----:B------:R-:W-:Y:S01]  /*1920*/  FMUL.FTZ R66, R66, R85 ;  /* 0x0000005542427220 */ /* 0x000fe20000410000 */
[----:B------:R-:W-:-:S02]  /*1930*/  PRMT R50, R69, 0x7632, R50 ;  /* 0x0000763245327816 */ /* 0x000fc40000000032 */
[----:B------:R-:W-:Y:S02]  /*1940*/  F2FP.BF16.F32.PACK_AB R65, RZ, R53 ;  /* 0x00000035ff41723e */ /* 0x000fe400000010ff */
[----:B------:R-:W-:Y:S02]  /*1950*/  PRMT R28, R28, 0x5410, R51 ;  /* 0x000054101c1c7816 */ /* 0x000fe40000000033 */
[----:B------:R-:W-:Y:S02]  /*1960*/  SHF.L.U64.HI R53, R51, 0x10, RZ ;  /* 0x0000001033357819 */ /* 0x000fe400000102ff */
[----:B------:R-:W-:Y:S02]  /*1970*/  PRMT R30, R69, 0x7610, R30 ;  /* 0x00007610451e7816 */ /* 0x000fe4000000001e */
[----:B------:R-:W-:Y:S02]  /*1980*/  LOP3.LUT R52, R31, 0xffff, RZ, 0xc0, !PT ;  /* 0x0000ffff1f347812 */ /* 0x000fe400078ec0ff */
[----:B------:R-:W-:-:S02]  /*1990*/  LOP3.LUT R51, R50, 0xffff, RZ, 0xc0, !PT ;  /* 0x0000ffff32337812 */ /* 0x000fc400078ec0ff */
[----:B------:R-:W-:Y:S02]  /*19a0*/  PRMT R31, R65, 0x7610, R31 ;  /* 0x00007610411f7816 */ /* 0x000fe4000000001f */
[----:B------:R-:W-:Y:S02]  /*19b0*/  F2FP.BF16.F32.PACK_AB R29, RZ, R29 ;  /* 0x0000001dff1d723e */ /* 0x000fe400000010ff */
[----:B------:R-:W-:Y:S01]  /*19c0*/  LOP3.LUT R52, R52, 0xffff0000, R53, 0xf8, !PT ;  /* 0xffff000034347812 */ /* 0x000fe200078ef835 */
[----:B------:R-:W-:Y:S01]  /*19d0*/  IMAD R53, R63, 0x180, R76 ;  /* 0x000001803f357824 */ /* 0x000fe200078e024c */
[----:B------:R-:W-:Y:S02]  /*19e0*/  PRMT R30, R30, 0x5410, R51 ;  /* 0x000054101e1e7816 */ /* 0x000fe40000000033 */
[----:B------:R-:W-:Y:S01]  /*19f0*/  SHF.L.U64.HI R50, R51, 0x10, RZ ;  /* 0x0000001033327819 */ /* 0x000fe200000102ff */
[----:B------:R-:W-:Y:S01]  /*1a00*/  VIADD R65, R53, 0x100 ;  /* 0x0000010035417836 */ /* 0x000fe20000000000 */
[----:B------:R-:W-:-:S02]  /*1a10*/  LOP3.LUT R31, R31, 0xffff, RZ, 0xc0, !PT ;  /* 0x0000ffff1f1f7812 */ /* 0x000fc400078ec0ff */
[----:B------:R-:W-:Y:S02]  /*1a20*/  F2FP.BF16.F32.PACK_AB R51, RZ, R25 ;  /* 0x00000019ff33723e */ /* 0x000fe400000010ff */
[----:B------:R-:W-:Y:S02]  /*1a30*/  F2FP.BF16.F32.PACK_AB R66, RZ, R66 ;  /* 0x00000042ff42723e */ /* 0x000fe400000010ff */
[--C-:B------:R-:W-:Y:S02]  /*1a40*/  PRMT R25, R64, 0x5410, R29.reuse ;  /* 0x0000541040197816 */ /* 0x100fe4000000001d */
[----:B------:R-:W-:Y:S02]  /*1a50*/  LOP3.LUT R50, R31, 0xffff0000, R50, 0xf8, !PT ;  /* 0xffff00001f327812 */ /* 0x000fe400078ef832 */
[----:B------:R-:W-:Y:S02]  /*1a60*/  PRMT R29, R51, 0x7610, R29 ;  /* 0x00007610331d7816 */ /* 0x000fe4000000001d */
[----:B------:R-:W-:-:S02]  /*1a70*/  PRMT R31, R66, 0x7610, R31 ;  /* 0x00007610421f7816 */ /* 0x000fc4000000001f */
[C---:B------:R-:W-:Y:S02]  /*1a80*/  IADD3 R51, R53.reuse, 0x80, RZ ;  /* 0x0000008035337810 */ /* 0x040fe40007ffe0ff */
[----:B------:R-:W-:Y:S01]  /*1a90*/  PRMT R29, R52, 0x5410, R29 ;  /* 0x00005410341d7816 */ /* 0x000fe2000000001d */
[----:B0-----:R-:W-:Y:S01]  /*1aa0*/  IMAD.WIDE.U32 R52, R53, 0x8, R26 ;  /* 0x0000000835347825 */ /* 0x001fe200078e001a */
[----:B------:R-:W-:Y:S02]  /*1ab0*/  PRMT R31, R50, 0x5410, R31 ;  /* 0x00005410321f7816 */ /* 0x000fe4000000001f */
[----:B------:R-:W-:Y:S01]  /*1ac0*/  IADD3 R63, R63, UR10, RZ ;  /* 0x0000000a3f3f7c10 */ /* 0x000fe2000fffe0ff */
[--C-:B------:R-:W-:Y:S01]  /*1ad0*/  IMAD.WIDE.U32 R50, R51, 0x8, R26.reuse ;  /* 0x0000000833327825 */ /* 0x100fe200078e001a */
[----:B------:R0:W-:Y:S01]  /*1ae0*/  STG.E.64 desc[UR8][R52.64], R24 ;  /* 0x0000001834007986 */ /* 0x0001e2000c101b08 */
[----:B------:R-:W-:Y:S02]  /*1af0*/  SEL R68, RZ, 0x1, P1 ;  /* 0x00000001ff447807 */ /* 0x000fe40000800000 */
[----:B------:R-:W-:Y:S01]  /*1b00*/  IMAD.WIDE.U32 R26, R65, 0x8, R26 ;  /* 0x00000008411a7825 */ /* 0x000fe200078e001a */
[----:B------:R0:W-:Y:S01]  /*1b10*/  STG.E.64 desc[UR8][R50.64], R28 ;  /* 0x0000001c32007986 */ /* 0x0001e2000c101b08 */
[----:B------:R-:W-:-:S03]  /*1b20*/  ISETP.GE.AND P2, PT, R63, UR11, PT ;  /* 0x0000000b3f007c0c */ /* 0x000fc6000bf46270 */
[----:B------:R0:W-:Y:S10]  /*1b30*/  STG.E.64 desc[UR8][R26.64], R30 ;  /* 0x0000001e1a007986 */ /* 0x0001f4000c101b08 */
[----:B------:R-:W-:Y:S05]  /*1b40*/  @!P2 BRA `(.L_x_4830) ;  /* 0xffffffe800a0a947 */ /* 0x000fea000383ffff */
[----:B0-----:R-:W-:Y:S01]  /*1b50*/  MOV R25, R23 ;  /* 0x0000001700197202 */ /* 0x001fe20000000f00 */
[----:B------:R-:W-:Y:S01]  /*1b60*/  IMAD.MOV.U32 R30, RZ, RZ, R20 ;  /* 0x000000ffff1e7224 */ /* 0x000fe200078e0014 */
        /* <DEDUP_REMOVED lines=16> */
.L_x_4828:
[----:B------:R-:W0:Y:S01]  /*1c70*/  S2UR UR4, SR_CTAID.X ;  /* 0x00000000000479c3 */ /* 0x000e220000002500 */
[----:B-----5:R-:W-:-:S07]  /*1c80*/  LOP3.LUT R13, R0, 0x7f, RZ, 0xc0, !PT ;  /* 0x0000007f000d7812 */ /* 0x020fce00078ec0ff */
[----:B------:R-:W1:Y:S08]  /*1c90*/  LDC.64 R34, c[0x0][0x270] ;  /* 0x00009c00ff227b82 */ /* 0x000e700000000a00 */
[----:B------:R-:W2:Y:S01]  /*1ca0*/  LDC.64 R36, c[0x0][0x278] ;  /* 0x00009e00ff247b82 */ /* 0x000ea20000000a00 */
[----:B0-----:R-:W-:-:S05]  /*1cb0*/  LEA.HI R0, R0, UR4, RZ, 0x19 ;  /* 0x0000000400007c11 */ /* 0x001fca000f8fc8ff */
[----:B------:R-:W-:-:S04]  /*1cc0*/  IMAD R13, R0, 0x180, R13 ;  /* 0x00000180000d7824 */ /* 0x000fc800078e020d */
[C---:B-1----:R-:W-:Y:S01]  /*1cd0*/  IMAD.WIDE.U32 R2, R13.reuse, 0x10, R34 ;  /* 0x000000100d027825 */ /* 0x042fe200078e0022 */
[----:B------:R-:W-:-:S03]  /*1ce0*/  IADD3 R33, R13, 0x80, RZ ;  /* 0x000000800d217810 */ /* 0x000fc60007ffe0ff */
[----:B------:R-:W-:Y:S01]  /*1cf0*/  VIADD R39, R13, 0x100 ;  /* 0x000001000d277836 */ /* 0x000fe20000000000 */
        /* <DEDUP_REMOVED lines=12> */
.L_x_4829:
[----:B------:R-:W-:Y:S01]  /*1dc0*/  HFMA2.MMA R26, -RZ, RZ, 0, 9.5367431640625e-07 ;  /* 0x00000010ff1a7435 */ /* 0x000fe200000001ff */
[----:B------:R-:W-:Y:S02]  /*1dd0*/  MOV R93, R29 ;  /* 0x0000001d005d7202 */ /* 0x000fe40000000f00 */
[----:B------:R-:W-:Y:S02]  /*1de0*/  MOV R27, 0x1f ;  /* 0x0000001f001b7802 */ /* 0x000fe40000000f00 */
[----:B------:R-:W-:-:S07]  /*1df0*/  MOV R28, 0xffffffff ;  /* 0xffffffff001c7802 */ /* 0x000fce0000000f00 */
[----:B------:R-:W-:Y:S05]  /*1e00*/  WARPSYNC.COLLECTIVE R28, `(.L_x_4831) ;  /* 0x000000001c087348 */ /* 0x000fea0003c00000 */
[----:B------:R0:W1:Y:S02]  /*1e10*/  SHFL.DOWN P3, R92, R93, R26, R27 ;  /* 0x0800001a5d5c7389 */ /* 0x000064000006001b */
[----:B01----:R-:W-:Y:S01]  /*1e20*/  ENDCOLLECTIVE ;  /* 0x000000000000791b */ /* 0x003fe20003800000 */
.L_x_4831:
[----:B------:R-:W-:Y:S02]  /*1e30*/  MOV R93, R30 ;  /* 0x0000001e005d7202 */ /* 0x000fe40000000f00 */
[----:B------:R-:W-:-:S07]  /*1e40*/  MOV R50, R92 ;  /* 0x0000005c00327202 */ /* 0x000fce0000000f00 */
[----:B------:R-:W-:Y:S05]  /*1e50*/  WARPSYNC.COLLECTIVE R28, `(.L_x_4832) ;  /* 0x000000001c087348 */ /* 0x000fea0003c00000 */
[----:B------:R0:W1:Y:S02]  /*1e60*/  SHFL.DOWN P3, R92, R93, R26, R27 ;  /* 0x0800001a5d5c7389 */ /* 0x000064000006001b */
[----:B01----:R-:W-:Y:S01]  /*1e70*/  ENDCOLLECTIVE ;  /* 0x000000000000791b */ /* 0x003fe20003800000 */
.L_x_4832:
[----:B------:R-:W-:Y:S01]  /*1e80*/  FADD.FTZ R51, R29, R50 ;  /* 0x000000321d337221 */ /* 0x000fe20000010000 */
[----:B------:R-:W-:-:S04]  /*1e90*/  HFMA2.MMA R26, -RZ, RZ, 0, 4.76837158203125e-07 ;  /* 0x00000008ff1a7435 */ /* 0x000fc800000001ff */
[----:B------:R-:W-:Y:S01]  /*1ea0*/  MOV R93, R51 ;  /* 0x00000033005d7202 */ /* 0x000fe20000000f00 */
[----:B------:R-:W-:-:S07]  /*1eb0*/  IMAD.MOV.U32 R31, RZ, RZ, R92 ;  /* 0x000000ffff1f7224 */ /* 0x000fce00078e005c */
[----:B------:R-:W-:Y:S05]  /*1ec0*/  WARPSYNC.COLLECTIVE R28, `(.L_x_4833) ;  /* 0x000000001c087348 */ /* 0x000fea0003c00000 */
[----:B------:R0:W1:Y:S02]  /*1ed0*/  SHFL.DOWN P3, R92, R93, R26, R27 ;  /* 0x0800001a5d5c7389 */ /* 0x000064000006001b */
[----:B01----:R-:W-:Y:S01]  /*1ee0*/  ENDCOLLECTIVE ;  /* 0x000000000000791b */ /* 0x003fe20003800000 */
.L_x_4833:
[----:B------:R-:W-:-:S05]  /*1ef0*/  FADD.FTZ R31, R30, R31 ;  /* 0x0000001f1e1f7221 */ /* 0x000fca0000010000 */
[----:B------:R-:W-:Y:S02]  /*1f00*/  MOV R93, R31 ;  /* 0x0000001f005d7202 */ /* 0x000fe40000000f00 */
[----:B------:R-:W-:-:S07]  /*1f10*/  MOV R50, R92 ;  /* 0x0000005c00327202 */ /* 0x000fce0000000f00 */
[----:B------:R-:W-:Y:S05]  /*1f20*/  WARPSYNC.COLLECTIVE R28, `(.L_x_4834) ;  /* 0x000000001c087348 */ /* 0x000fea0003c00000 */
[----:B------:R0:W1:Y:S02]  /*1f30*/  SHFL.DOWN P3, R92, R93, R26, R27 ;  /* 0x0800001a5d5c7389 */ /* 0x000064000006001b */
[----:B01----:R-:W-:Y:S01]  /*1f40*/  ENDCOLLECTIVE ;  /* 0x000000000000791b */ /* 0x003fe20003800000 */
.L_x_4834:
[----:B------:R-:W-:-:S05]  /*1f50*/  FADD.FTZ R87, R51, R50 ;  /* 0x0000003233577221 */ /* 0x000fca0000010000 */
[----:B------:R-:W-:Y:S01]  /*1f60*/  MOV R93, R87 ;  /* 0x00000057005d7202 */ /* 0x000fe20000000f00 */
[----:B------:R-:W-:Y:S01]  /*1f70*/  IMAD.MOV.U32 R26, RZ, RZ, 0x4 ;  /* 0x00000004ff1a7424 */ /* 0x000fe200078e00ff */
[----:B------:R-:W-:-:S07]  /*1f80*/  MOV R90, R92 ;  /* 0x0000005c005a7202 */ /* 0x000fce0000000f00 */
[----:B------:R-:W-:Y:S05]  /*1f90*/  WARPSYNC.COLLECTIVE R28, `(.L_x_4835) ;  /* 0x000000001c087348 */ /* 0x000fea0003c00000 */
[----:B------:R0:W1:Y:S02]  /*1fa0*/  SHFL.DOWN P3, R92, R93, R26, R27 ;  /* 0x0800001a5d5c7389 */ /* 0x000064000006001b */
[----:B01----:R-:W-:Y:S01]  /*1fb0*/  ENDCOLLECTIVE ;  /* 0x000000000000791b */ /* 0x003fe20003800000 */
.L_x_4835:
[----:B------:R-:W-:-:S05]  /*1fc0*/  FADD.FTZ R90, R31, R90 ;  /* 0x0000005a1f5a7221 */ /* 0x000fca0000010000 */
[----:B------:R-:W-:Y:S02]  /*1fd0*/  MOV R93, R90 ;  /* 0x0000005a005d7202 */ /* 0x000fe40000000f00 */
[----:B------:R-:W-:-:S07]  /*1fe0*/  MOV R50, R92 ;  /* 0x0000005c00327202 */ /* 0x000fce0000000f00 */
[----:B------:R-:W-:Y:S05]  /*1ff0*/  WARPSYNC.COLLECTIVE R28, `(.L_x_4836) ;  /* 0x000000001c087348 */ /* 0x000fea0003c00000 */
[----:B------:R0:W1:Y:S02]  /*2000*/  SHFL.DOWN P3, R92, R93, R26, R27 ;  /* 0x0800001a5d5c7389 */ /* 0x000064000006001b */
[----:B01----:R-:W-:Y:S01]  /*2010*/  ENDCOLLECTIVE ;  /* 0x000000000000791b */ /* 0x003fe20003800000 */
.L_x_4836:
[----:B------:R-:W-:Y:S01]  /*2020*/  FADD.FTZ R91, R87, R50 ;  /* 0x00000032575b7221 */ /* 0x000fe20000010000 */
[----:B------:R-:W-:-:S04]  /*2030*/  HFMA2.MMA R26, -RZ, RZ, 0, 1.1920928955078125e-07 ;  /* 0x00000002ff1a7435 */ /* 0x000fc800000001ff */
[----:B------:R-:W-:Y:S02]  /*2040*/  MOV R93, R91 ;  /* 0x0000005b005d7202 */ /* 0x000fe40000000f00 */
[----:B------:R-:W-:-:S07]  /*2050*/  MOV R89, R92 ;  /* 0x0000005c00597202 */ /* 0x000fce0000000f00 */
[----:B------:R-:W-:Y:S05]  /*2060*/  WARPSYNC.COLLECTIVE R28, `(.L_x_4837) ;  /* 0x000000001c087348 */ /* 0x000fea0003c00000 */
[----:B------:R0:W1:Y:S02]  /*2070*/  SHFL.DOWN P3, R92, R93, R26, R27 ;  /* 0x0800001a5d5c7389 */ /* 0x000064000006001b */
[----:B01----:R-:W-:Y:S01]  /*2080*/  ENDCOLLECTIVE ;  /* 0x000000000000791b */ /* 0x003fe20003800000 */
.L_x_4837:
[----:B------:R-:W-:-:S04]  /*2090*/  FADD.FTZ R89, R90, R89 ;  /* 0x000000595a597221 */ /* 0x000fc80000010000 */
[----:B------:R-:W-:Y:S01]  /*20a0*/  IMAD.MOV.U32 R93, RZ, RZ, R89 ;  /* 0x000000ffff5d7224 */ /* 0x000fe200078e0059 */
[----:B------:R-:W-:-:S07]  /*20b0*/  MOV R50, R92 ;  /* 0x0000005c00327202 */ /* 0x000fce0000000f00 */
[----:B------:R-:W-:Y:S05]  /*20c0*/  WARPSYNC.COLLECTIVE R28, `(.L_x_4838) ;  /* 0x000000001c087348 */ /* 0x000fea0003c00000 */
[----:B------:R0:W1:Y:S02]  /*20d0*/  SHFL.DOWN P3, R92, R93, R26, R27 ;  /* 0x0800001a5d5c7389 */ /* 0x000064000006001b */
[----:B01----:R-:W-:Y:S01]  /*20e0*/  ENDCOLLECTIVE ;  /* 0x000000000000791b */ /* 0x003fe20003800000 */
.L_x_4838:
[----:B------:R-:W-:Y:S01]  /*20f0*/  FADD.FTZ R50, R91, R50 ;  /* 0x000000325b327221 */ /* 0x000fe20000010000 */
[----:B------:R-:W-:-:S04]  /*2100*/  HFMA2.MMA R26, -RZ, RZ, 0, 5.9604644775390625e-08 ;  /* 0x00000001ff1a7435 */ /* 0x000fc800000001ff */
[----:B------:R-:W-:Y:S02]  /*2110*/  MOV R93, R50 ;  /* 0x00000032005d7202 */ /* 0x000fe40000000f00 */
[----:B------:R-:W-:-:S07]  /*2120*/  MOV R30, R92 ;  /* 0x0000005c001e7202 */ /* 0x000fce0000000f00 */
[----:B------:R-:W-:Y:S05]  /*2130*/  WARPSYNC.COLLECTIVE R28, `(.L_x_4839) ;  /* 0x000000001c087348 */ /* 0x000fea0003c00000 */
[----:B------:R0:W1:Y:S02]  /*2140*/  SHFL.DOWN P3, R92, R93, R26, R27 ;  /* 0x0800001a5d5c7389 */ /* 0x000064000006001b */
[----:B01----:R-:W-:Y:S01]  /*2150*/  ENDCOLLECTIVE ;  /* 0x000000000000791b */ /* 0x003fe20003800000 */
.L_x_4839:
[----:B------:R-:W-:-:S05]  /*2160*/  FADD.FTZ R51, R89, R30 ;  /* 0x0000001e59337221 */ /* 0x000fca0000010000 */
[----:B------:R-:W-:Y:S02]  /*2170*/  MOV R93, R51 ;  /* 0x00000033005d7202 */ /* 0x000fe40000000f00 */
[----:B------:R-:W-:-:S07]  /*2180*/  MOV R29, R92 ;  /* 0x0000005c001d7202 */ /* 0x000fce0000000f00 */
[----:B------:R-:W-:Y:S05]  /*2190*/  WARPSYNC.COLLECTIVE R28, `(.L_x_4840) ;  /* 0x000000001c087348 */ /* 0x000fea0003c00000 */
[----:B------:R0:W1:Y:S02]  /*21a0*/  SHFL.DOWN P3, R92, R93, R26, R27 ;  /* 0x0800001a5d5c7389 */ /* 0x000064000006001b */
[----:B01----:R-:W-:Y:S01]  /*21b0*/  ENDCOLLECTIVE ;  /* 0x000000000000791b */ /* 0x003fe20003800000 */
.L_x_4840:
[----:B------:R-:W-:Y:S01]  /*21c0*/  MOV R30, R92 ;  /* 0x0000005c001e7202 */ /* 0x000fe20000000f00 */
[----:B------:R-:W-:Y:S06]  /*21d0*/  BRA `(.L_x_4841) ;  /* 0xfffffff000ac7947 */ /* 0x000fec000383ffff */
.L_x_4842:
        /* <DEDUP_REMOVED lines=10> */
.L_x_5607:


//--------------------- .text._ZN10layer_norm22ln_bwd_finalize_kernelINS_22Kernel_traits_finalizeILj1536E6__halffS2_fjLj1024ELj4ENS_18Kernel_traits_baseILj1536ES2_fS2_fjLj1024EEEEEEEvNS_9BwdParamsE --------------------------
	.section	.text._ZN10layer_norm22ln_bwd_finalize_kernelINS_22Kernel_traits_finalizeILj1536E6__halffS2_fjLj1024ELj4ENS_18Kernel_traits_baseILj1536ES2_fS2_fjLj1024EEEEEEEvNS_9BwdParamsE,"ax",@progbits
	.align	128
        .global         _ZN10layer_norm22ln_bwd_finalize_kernelINS_22Kernel_traits_finalizeILj1536E6__halffS2_fjLj1024ELj4ENS_18Kernel_traits_baseILj1536ES2_fS2_fjLj1024EEEEEEEvNS_9BwdParamsE
        .type           _ZN10layer_norm22ln_bwd_finalize_kernelINS_22Kernel_traits_finalizeILj1536E6__halffS2_fjLj1024ELj4ENS_18Kernel_traits_baseILj1536ES2_fS2_fjLj1024EEEEEEEvNS_9BwdParamsE,@function
        .size           _ZN10layer_norm22ln_bwd_finalize_kernelINS_22Kernel_traits_finalizeILj1536E6__halffS2_fjLj1024ELj4ENS_18Kernel_traits_baseILj1536ES2_fS2_fjLj1024EEEEEEEvNS_9BwdParamsE,(.L_x_5608 - _ZN10layer_norm22ln_bwd_finalize_kernelINS_22Kernel_traits_finalizeILj1536E6__halffS2_fjLj1024ELj4ENS_18Kernel_traits_baseILj1536ES2_fS2_fjLj1024EEEEEEEvNS_9BwdParamsE)
        .other          _ZN10layer_norm22ln_bwd_finalize_kernelINS_22Kernel_traits_finalizeILj1536E6__halffS2_fjLj1024ELj4ENS_18Kernel_traits_baseILj1536ES2_fS2_fjLj1024EEEEEEEvNS_9BwdParamsE,@"STO_CUDA_ENTRY STV_DEFAULT"
_ZN10layer_norm22ln_bwd_finalize_kernelINS_22Kernel_traits_finalizeILj1536E6__halffS2_fjLj1024ELj4ENS_18Kernel_traits_baseILj1536ES2_fS2_fjLj1024EEEEEEEvNS_9BwdParamsE:
.text._ZN10layer_norm22ln_bwd_finalize_kernelINS_22Kernel_traits_finalizeILj1536E6__halffS2_fjLj1024ELj4ENS_18Kernel_traits_baseILj1536ES2_fS2_fjLj1024EEEEEEEvNS_9BwdParamsE:
        /* <DEDUP_REMOVED lines=25> */
.L_x_4854:
        /* <DEDUP_REMOVED lines=28> */
.L_x_4847:
        /* <DEDUP_REMOVED lines=33> */
.L_x_4846:
[----:B------:R-:W-:Y:S05]  /*0560*/  BSYNC B1 ;  /* 0x0000000000017941 */ /* 0x000fea0003800000 */
.L_x_4845:
        /* <DEDUP_REMOVED lines=23> */
.L_x_4849:
[----:B------:R-:W-:Y:S05]  /*06e0*/  BSYNC B1 ;  /* 0x0000000000017941 */ /* 0x000fea0003800000 */
.L_x_4848:
        /* <DEDUP_REMOVED lines=11> */
.L_x_4844:
[----:B------:R-:W-:Y:S05]  /*07a0*/  BSYNC B0 ;  /* 0x0000000000007941 */ /* 0x000fea0003800000 */
.L_x_4843:
        /* <DEDUP_REMOVED lines=29> */
.L_x_4865:
[----:B------:R-:W-:Y:S01]  /*0980*/  @!P1 SHF.R.U32.HI R12, RZ, 0x3, R0 ;  /* 0x00000003ff0c9819 */ /* 0x000fe20000011600 */
[----:B---3--:R-:W-:Y:S01]  /*0990*/  FADD.FTZ R14, R9, R14 ;  /* 0x0000000e090e7221 */ /* 0x008fe20000010000 */
[----:B--2---:R-:W-:Y:S02]  /*09a0*/  FADD.FTZ R11, R10, R11 ;  /* 0x0000000b0a0b7221 */ /* 0x004fe40000010000 */
[----:B------:R-:W-:-:S05]  /*09b0*/  @!P1 LOP3.LUT R12, R12, 0x1ffffffc, RZ, 0xc0, !PT ;  /* 0x1ffffffc0c0c9812 */ /* 0x000fca00078ec0ff */
[----:B------:R2:W-:Y:S04]  /*09c0*/  @!P1 STS [R12+UR4+0x2000], R14 ;  /* 0x0020000e0c009988 */ /* 0x0005e80008000804 */
[----:B------:R2:W-:Y:S02]  /*09d0*/  @!P1 STS [R12+UR4+0x2080], R11 ;  /* 0x0020800b0c009988 */ /* 0x0005e40008000804 */
.L_x_4850:
        /* <DEDUP_REMOVED lines=14> */
.L_x_4853:
[----:B------:R-:W-:Y:S05]  /*0ac0*/  BSYNC B0 ;  /* 0x0000000000007941 */ /* 0x000fea0003800000 */
.L_x_4852:
[C---:B------:R-:W-:Y:S02]  /*0ad0*/  ISETP.GT.U32.AND P1, PT, R3.reuse, -0x601, PT ;  /* 0xfffff9ff0300780c */ /* 0x040fe40003f24070 */
[----:B------:R-:W-:Y:S02]  /*0ae0*/  IADD3 R3, R3, 0x600, RZ ;  /* 0x0000060003037810 */ /* 0x000fe40007ffe0ff */
[----:B------:R-:W-:-:S09]  /*0af0*/  IADD3 R5, R5, 0x300, RZ ;  /* 0x0000030005057810 */ /* 0x000fd20007ffe0ff */
[----:B------:R-:W-:Y:S05]  /*0b00*/  @P1 BRA `(.L_x_4854) ;  /* 0xfffffff400a01947 */ /* 0x000fea000383ffff */
[----:B------:R-:W-:Y:S05]  /*0b10*/  EXIT ;  /* 0x000000000000794d */ /* 0x000fea0003800000 */
.L_x_4851:
[----:B------:R-:W-:Y:S01]  /*0b20*/  HFMA2.MMA R19, -RZ, RZ, 0, 5.9604644775390625e-08 ;  /* 0x00000001ff137435 */ /* 0x000fe200000001ff */
[----:B---3--:R-:W-:Y:S01]  /*0b30*/  IMAD.MOV.U32 R20, RZ, RZ, R10 ;  /* 0x000000ffff147224 */ /* 0x008fe200078e000a */
[----:B------:R-:W-:Y:S02]  /*0b40*/  MOV R22, 0x1f ;  /* 0x0000001f00167802 */ /* 0x000fe40000000f00 */
[----:B------:R-:W-:-:S07]  /*0b50*/  MOV R17, 0xffffffff ;  /* 0xffffffff00117802 */ /* 0x000fce0000000f00 */
[----:B012---:R-:W-:Y:S05]  /*0b60*/  WARPSYNC.COLLECTIVE R17, `(.L_x_4855) ;  /* 0x0000000011087348 */ /* 0x007fea0003c00000 */
[----:B------:R3:W4:Y:S02]  /*0b70*/  SHFL.BFLY P2, R18, R20, R19, R22 ;  /* 0x0c00001314127389 */ /* 0x0007240000040016 */
[----:B01234-:R-:W-:Y:S01]  /*0b80*/  ENDCOLLECTIVE ;  /* 0x000000000000791b */ /* 0x01ffe20003800000 */
.L_x_4855:
[----:B------:R-:W-:Y:S01]  /*0b90*/  HFMA2.MMA R19, -RZ, RZ, 0, 1.1920928955078125e-07 ;  /* 0x00000002ff137435 */ /* 0x000fe200000001ff */
[----:B------:R-:W-:-:S04]  /*0ba0*/  IMAD.MOV.U32 R11, RZ, RZ, R18 ;  /* 0x000000ffff0b7224 */ /* 0x000fc800078e0012 */
[----:B------:R-:W-:-:S05]  /*0bb0*/  FADD.FTZ R11, R10, R11 ;  /* 0x0000000b0a0b7221 */ /* 0x000fca0000010000 */
[----:B------:R-:W-:-:S07]  /*0bc0*/  MOV R20, R11 ;  /* 0x0000000b00147202 */ /* 0x000fce0000000f00 */
[----:B------:R-:W-:Y:S05]  /*0bd0*/  WARPSYNC.COLLECTIVE R17, `(.L_x_4856) ;  /* 0x0000000011087348 */ /* 0x000fea0003c00000 */
[----:B------:R0:W1:Y:S02]  /*0be0*/  SHFL.BFLY P2, R18, R20, R19, R22 ;  /* 0x0c00001314127389 */ /* 0x0000640000040016 */
[----:B01----:R-:W-:Y:S01]  /*0bf0*/  ENDCOLLECTIVE ;  /* 0x000000000000791b */ /* 0x003fe20003800000 */
.L_x_4856:
[----:B------:R-:W-:Y:S01]  /*0c00*/  HFMA2.MMA R19, -RZ, RZ, 0, 2.384185791015625e-07 ;  /* 0x00000004ff137435 */ /* 0x000fe200000001ff */
[----:B------:R-:W-:-:S05]  /*0c10*/  MOV R12, R18 ;  /* 0x00000012000c7202 */ /* 0x000fca0000000f00 */
[----:B------:R-:W-:-:S04]  /*0c20*/  FADD.FTZ R12, R11, R12 ;  /* 0x0000000c0b0c7221 */ /* 0x000fc80000010000 */
[----:B------:R-:W-:-:S07]  /*0c30*/  IMAD.MOV.U32 R20, RZ, RZ, R12 ;  /* 0x000000ffff147224 */ /* 0x000fce00078e000c */
[----:B------:R-:W-:Y:S05]  /*0c40*/  WARPSYNC.COLLECTIVE R17, `(.L_x_4857) ;  /* 0x0000000011087348 */ /* 0x000fea0003c00000 */
[----:B------:R0:W1:Y:S02]  /*0c50*/  SHFL.BFLY P2, R18, R20, R19, R22 ;  /* 0x0c00001314127389 */ /* 0x0000640000040016 */
[----:B01----:R-:W-:Y:S01]  /*0c60*/  ENDCOLLECTIVE ;  /* 0x000000000000791b */ /* 0x003fe20003800000 */
.L_x_4857:
[----:B------:R-:W-:Y:S01]  /*0c70*/  IMAD.MOV.U32 R19, RZ, RZ, 0x8 ;  /* 0x00000008ff137424 */ /* 0x000fe200078e00ff */
[----:B------:R-:W-:-:S05]  /*0c80*/  MOV R13, R18 ;  /* 0x00000012000d7202 */ /* 0x000fca0000000f00 */
[----:B------:R-:W-:-:S05]  /*0c90*/  FADD.FTZ R13, R12, R13 ;  /* 0x0000000d0c0d7221 */ /* 0x000fca0000010000 */
[----:B------:R-:W-:-:S07]  /*0ca0*/  MOV R20, R13 ;  /* 0x0000000d00147202 */ /* 0x000fce0000000f00 */
[----:B------:R-:W-:Y:S05]  /*0cb0*/  WARPSYNC.COLLECTIVE R17, `(.L_x_4858) ;  /* 0x0000000011087348 */ /* 0x000fea0003c00000 */
[----:B------:R0:W1:Y:S02]  /*0cc0*/  SHFL.BFLY P2, R18, R20, R19, R22 ;  /* 0x0c00001314127389 */ /* 0x0000640000040016 */
[----:B01----:R-:W-:Y:S01]  /*0cd0*/  ENDCOLLECTIVE ;  /* 0x000000000000791b */ /* 0x003fe20003800000 */
.L_x_4858:
[----:B------:R-:W-:Y:S01]  /*0ce0*/  HFMA2.MMA R19, -RZ, RZ, 0, 9.5367431640625e-07 ;  /* 0x00000010ff137435 */ /* 0x000fe200000001ff */
[----:B------:R-:W-:-:S05]  /*0cf0*/  MOV R10, R18 ;  /* 0x00000012000a7202 */ /* 0x000fca0000000f00 */
[----:B------:R-:W-:-:S05]  /*0d00*/  FADD.FTZ R10, R13, R10 ;  /* 0x0000000a0d0a7221 */ /* 0x000fca0000010000 */
[----:B------:R-:W-:-:S07]  /*0d10*/  MOV R20, R10 ;  /* 0x0000000a00147202 */ /* 0x000fce0000000f00 */
[----:B------:R-:W-:Y:S05]  /*0d20*/  WARPSYNC.COLLECTIVE R17, `(.L_x_4859) ;  /* 0x0000000011087348 */ /* 0x000fea0003c00000 */
[----:B------:R0:W1:Y:S02]  /*0d30*/  SHFL.BFLY P2, R18, R20, R19, R22 ;  /* 0x0c00001314127389 */ /* 0x0000640000040016 */
[----:B01----:R-:W-:Y:S01]  /*0d40*/  ENDCOLLECTIVE ;  /* 0x000000000000791b */ /* 0x003fe20003800000 */
.L_x_4859:
[----:B------:R-:W-:Y:S01]  /*0d50*/  HFMA2.MMA R19, -RZ, RZ, 0, 5.9604644775390625e-08 ;  /* 0x00000001ff137435 */ /* 0x000fe200000001ff */
[----:B------:R-:W-:Y:S01]  /*0d60*/  MOV R20, R9 ;  /* 0x0000000900147202 */ /* 0x000fe20000000f00 */
[----:B------:R-:W-:-:S09]  /*0d70*/  IMAD.MOV.U32 R11, RZ, RZ, R18 ;  /* 0x000000ffff0b7224 */ /* 0x000fd200078e0012 */
[----:B------:R-:W-:Y:S05]  /*0d80*/  WARPSYNC.COLLECTIVE R17, `(.L_x_4860) ;  /* 0x0000000011087348 */ /* 0x000fea0003c00000 */
[----:B------:R0:W1:Y:S02]  /*0d90*/  SHFL.BFLY P2, R18, R20, R19, R22 ;  /* 0x0c00001314127389 */ /* 0x0000640000040016 */
[----:B01----:R-:W-:Y:S01]  /*0da0*/  ENDCOLLECTIVE ;  /* 0x000000000000791b */ /* 0x003fe20003800000 */
.L_x_4860:
[----:B------:R-:W-:Y:S01]  /*0db0*/  HFMA2.MMA R19, -RZ, RZ, 0, 1.1920928955078125e-07 ;  /* 0x00000002ff137435 */ /* 0x000fe200000001ff */
[----:B------:R-:W-:-:S05]  /*0dc0*/  MOV R12, R18 ;  /* 0x00000012000c7202 */ /* 0x000fca0000000f00 */
[----:B------:R-:W-:-:S04]  /*0dd0*/  FADD.FTZ R14, R9, R12 ;  /* 0x0000000c090e7221 */ /* 0x000fc80000010000 */
[----:B------:R-:W-:-:S07]  /*0de0*/  IMAD.MOV.U32 R20, RZ, RZ, R14 ;  /* 0x000000ffff147224 */ /* 0x000fce00078e000e */
[----:B------:R-:W-:Y:S05]  /*0df0*/  WARPSYNC.COLLECTIVE R17, `(.L_x_4861) ;  /* 0x0000000011087348 */ /* 0x000fea0003c00000 */
[----:B------:R0:W1:Y:S02]  /*0e00*/  SHFL.BFLY P2, R18, R20, R19, R22 ;  /* 0x0c00001314127389 */ /* 0x0000640000040016 */
[----:B01----:R-:W-:Y:S01]  /*0e10*/  ENDCOLLECTIVE ;  /* 0x000000000000791b */ /* 0x003fe20003800000 */
.L_x_4861:
[----:B------:R-:W-:Y:S01]  /*0e20*/  IMAD.MOV.U32 R19, RZ, RZ, 0x4 ;  /* 0x00000004ff137424 */ /* 0x000fe200078e00ff */
[----:B------:R-:W-:-:S05]  /*0e30*/  MOV R13, R18 ;  /* 0x00000012000d7202 */ /* 0x000fca0000000f00 */
[----:B------:R-:W-:-:S05]  /*0e40*/  FADD.FTZ R15, R14, R13 ;  /* 0x0000000d0e0f7221 */ /* 0x000fca0000010000 */
[----:B------:R-:W-:-:S07]  /*0e50*/  MOV R20, R15 ;  /* 0x0000000f00147202 */ /* 0x000fce0000000f00 */
[----:B------:R-:W-:Y:S05]  /*0e60*/  WARPSYNC.COLLECTIVE R17, `(.L_x_4862) ;  /* 0x0000000011087348 */ /* 0x000fea0003c00000 */
[----:B------:R0:W1:Y:S02]  /*0e70*/  SHFL.BFLY P2, R18, R20, R19, R22 ;  /* 0x0c00001314127389 */ /* 0x0000640000040016 */
[----:B01----:R-:W-:Y:S01]  /*0e80*/  ENDCOLLECTIVE ;  /* 0x000000000000791b */ /* 0x003fe20003800000 */
.L_x_4862:
[----:B------:R-:W-:Y:S01]  /*0e90*/  HFMA2.MMA R19, -RZ, RZ, 0, 4.76837158203125e-07 ;  /* 0x00000008ff137435 */ /* 0x000fe200000001ff */
[----:B------:R-:W-:-:S05]  /*0ea0*/  MOV R16, R18 ;  /* 0x0000001200107202 */ /* 0x000fca0000000f00 */
[----:B------:R-:W-:-:S05]  /*0eb0*/  FADD.FTZ R16, R15, R16 ;  /* 0x000000100f107221 */ /* 0x000fca0000010000 */
[----:B------:R-:W-:-:S07]  /*0ec0*/  MOV R20, R16 ;  /* 0x0000001000147202 */ /* 0x000fce0000000f00 */
[----:B------:R-:W-:Y:S05]  /*0ed0*/  WARPSYNC.COLLECTIVE R17, `(.L_x_4863) ;  /* 0x0000000011087348 */ /* 0x000fea0003c00000 */
[----:B------:R0:W1:Y:S02]  /*0ee0*/  SHFL.BFLY P2, R18, R20, R19, R22 ;  /* 0x0c00001314127389 */ /* 0x0000640000040016 */
[----:B01----:R-:W-:Y:S01]  /*0ef0*/  ENDCOLLECTIVE ;  /* 0x000000000000791b */ /* 0x003fe20003800000 */
.L_x_4863:
[----:B------:R-:W-:Y:S01]  /*0f00*/  HFMA2.MMA R19, -RZ, RZ, 0, 9.5367431640625e-07 ;  /* 0x00000010ff137435 */ /* 0x000fe200000001ff */
[----:B------:R-:W-:-:S04]  /*0f10*/  IMAD.MOV.U32 R9, RZ, RZ, R18 ;  /* 0x000000ffff097224 */ /* 0x000fc800078e0012 */
[----:B------:R-:W-:-:S05]  /*0f20*/  FADD.FTZ R9, R16, R9 ;  /* 0x0000000910097221 */ /* 0x000fca0000010000 */
[----:B------:R-:W-:-:S07]  /*0f30*/  MOV R20, R9 ;  /* 0x0000000900147202 */ /* 0x000fce0000000f00 */
[----:B------:R-:W-:Y:S05]  /*0f40*/  WARPSYNC.COLLECTIVE R17, `(.L_x_4864) ;  /* 0x0000000011087348 */ /* 0x000fea0003c00000 */
[----:B------:R0:W1:Y:S02]  /*0f50*/  SHFL.BFLY P2, R18, R20, R19, R22 ;  /* 0x0c00001314127389 */ /* 0x0000640000040016 */
[----:B01----:R-:W-:Y:S01]  /*0f60*/  ENDCOLLECTIVE ;  /* 0x000000000000791b */ /* 0x003fe20003800000 */
.L_x_4864:
[----:B------:R-:W-:Y:S01]  /*0f70*/  MOV R14, R18 ;  /* 0x00000012000e7202 */ /* 0x000fe20000000f00 */
[----:B------:R-:W-:Y:S06]  /*0f80*/  BRA `(.L_x_4865) ;  /* 0xfffffff8007c7947 */ /* 0x000fec000383ffff */
.L_x_4866:
        /* <DEDUP_REMOVED lines=15> */
.L_x_5608:


//--------------------- .text._ZN10layer_norm13ln_bwd_kernelINS_13Kernel_traitsI6__halffS2_fjLj1536ELj1ELj1ELj4ELj16ENS_18Kernel_traits_baseILj1536ES2_fS2_fjLj128EEEEEEEvNS_9BwdParamsE --------------------------
	.section	.text._ZN10layer_norm13ln_bwd_kernelINS_13Kernel_traitsI6__halffS2_fjLj1536ELj1ELj1ELj4ELj16ENS_18Kernel_traits_baseILj1536ES2_fS2_fjLj128EEEEEEEvNS_9BwdParamsE,"ax",@progbits
	.align	128
        .global         _ZN10layer_norm13ln_bwd_kernelINS_13Kernel_traitsI6__halffS2_fjLj1536ELj1ELj1ELj4ELj16ENS_18Kernel_traits_baseILj1536ES2_fS2_fjLj128EEEEEEEvNS_9BwdParamsE
        .type           _ZN10layer_norm13ln_bwd_kernelINS_13Kernel_traitsI6__halffS2_fjLj1536ELj1ELj1ELj4ELj16ENS_18Kernel_traits_baseILj1536ES2_fS2_fjLj128EEEEEEEvNS_9BwdParamsE,@function
        .size           _ZN10layer_norm13ln_bwd_kernelINS_13Kernel_traitsI6__halffS2_fjLj1536ELj1ELj1ELj4ELj16ENS_18Kernel_traits_baseILj1536ES2_fS2_fjLj128EEEEEEEvNS_9BwdParamsE,(.L_x_5609 - _ZN10layer_norm13ln_bwd_kernelINS_13Kernel_traitsI6__halffS2_fjLj1536ELj1ELj1ELj4ELj16ENS_18Kernel_traits_baseILj1536ES2_fS2_fjLj128EEEEEEEvNS_9BwdParamsE)
        .other          _ZN10layer_norm13ln_bwd_kernelINS_13Kernel_traitsI6__halffS2_fjLj1536ELj1ELj1ELj4ELj16ENS_18Kernel_traits_baseILj1536ES2_fS2_fjLj128EEEEEEEvNS_9BwdParamsE,@"STO_CUDA_ENTRY STV_DEFAULT"
_ZN10layer_norm13ln_bwd_kernelINS_13Kernel_traitsI6__halffS2_fjLj1536ELj1ELj1ELj4ELj16ENS_18Kernel_traits_baseILj1536ES2_fS2_fjLj128EEEEEEEvNS_9BwdParamsE:
.text._ZN10layer_norm13ln_bwd_kernelINS_13Kernel_traitsI6__halffS2_fjLj1536ELj1ELj1ELj4ELj16ENS_18Kernel_traits_baseILj1536ES2_fS2_fjLj128EEEEEEEvNS_9BwdParamsE:
        /* <DEDUP_REMOVED lines=57> */
[----:B------:R-:W-:Y:S02]  /*0390*/  MOV R36, RZ ;  /* 0x000000ff00247202 */ /* 0x000fe40000000f00 */
[----:B------:R-:W-:Y:S02]  /*03a0*/  CS2R R34, SRZ ;  /* 0x0000000000227805 */ /* 0x000fe4000001ff00 */
[----:B------:R-:W-:Y:S02]  /*03b0*/  CS2R R10, SRZ ;  /* 0x00000000000a7805 */ /* 0x000fe4000001ff00 */
[----:B------:R-:W-:Y:S02]  /*03c0*/  CS2R R12, SRZ ;  /* 0x00000000000c7805 */ /* 0x000fe4000001ff00 */
[----:B------:R-:W-:Y:S01]  /*03d0*/  CS2R R14, SRZ ;  /* 0x00000000000e7805 */ /* 0x000fe2000001ff00 */
[----:B-1----:R-:W-:Y:S01]  /*03e0*/  ULEA UR4, UR5, UR4, 0x18 ;  /* 0x0000000405047291 */ /* 0x002fe2000f8ec03f */
[----:B------:R-:W-:Y:S01]  /*03f0*/  CS2R R16, SRZ ;  /* 0x0000000000107805 */ /* 0x000fe2000001ff00 */
[----:B------:R-:W-:-:S02]  /*0400*/  HADD2.F32 R62, -RZ, R62.H0_H0 ;  /* 0x2000003eff3e7230 */ /* 0x000fc40000004100 */
[----:B------:R-:W-:Y:S02]  /*0410*/  HADD2.F32 R52, -RZ, R52.H0_H0 ;  /* 0x20000034ff347230 */ /* 0x000fe40000004100 */
[----:B------:R-:W-:Y:S01]  /*0420*/  HADD2.F32 R50, -RZ, R50.H0_H0 ;  /* 0x20000032ff327230 */ /* 0x000fe20000004100 */
[----:B------:R-:W-:Y:S01]  /*0430*/  MOV R43, UR4 ;  /* 0x00000004002b7c02 */ /* 0x000fe20008000f00 */
        /* <DEDUP_REMOVED lines=23> */
[----:B------:R-:W-:-:S07]  /*05b0*/  HADD2.F32 R37, -RZ, R37.H0_H0 ;  /* 0x20000025ff257230 */ /* 0x000fce0000004100 */
.L_x_4869:
        /* <DEDUP_REMOVED lines=56> */
[----:B------:R-:W-:Y:S02]  /*0940*/  HADD2.F32 R82, -RZ, R82.H0_H0 ;  /* 0x20000052ff527230 */ /* 0x000fe40000004100 */
[----:B------:R-:W-:Y:S02]  /*0950*/  HADD2.F32 R83, -RZ, R83.H0_H0 ;  /* 0x20000053ff537230 */ /* 0x000fe40000004100 */
[----:B------:R-:W-:Y:S02]  /*0960*/  HADD2.F32 R84, -RZ, R84.H0_H0 ;  /* 0x20000054ff547230 */ /* 0x000fe40000004100 */
[----:B------:R-:W-:Y:S02]  /*0970*/  HADD2.F32 R86, -RZ, R86.H0_H0 ;  /* 0x20000056ff567230 */ /* 0x000fe40000004100 */
[----:B------:R-:W-:Y:S01]  /*0980*/  FADD.FTZ R34, R83, R34 ;  /* 0x0000002253227221 */ /* 0x000fe20000010000 */
[----:B------:R-:W-:Y:S01]  /*0990*/  FADD.FTZ R36, R82, R36 ;  /* 0x0000002452247221 */ /* 0x000fe20000010000 */
[----:B------:R-:W-:Y:S01]  /*09a0*/  FADD.FTZ R32, R84, R32 ;  /* 0x0000002054207221 */ /* 0x000fe20000010000 */
[----:B------:R-:W-:-:S02]  /*09b0*/  HADD2.F32 R54, -RZ, R54.H0_H0 ;  /* 0x20000036ff367230 */ /* 0x000fc40000004100 */
[----:B------:R-:W-:Y:S02]  /*09c0*/  HADD2.F32 R55, -RZ, R55.H0_H0 ;  /* 0x20000037ff377230 */ /* 0x000fe40000004100 */
[----:B------:R-:W-:Y:S02]  /*09d0*/  HADD2.F32 R78, -RZ, R78.H0_H0 ;  /* 0x2000004eff4e7230 */ /* 0x000fe40000004100 */
[----:B------:R-:W-:Y:S01]  /*09e0*/  HADD2.F32 R79, -RZ, R79.H0_H0 ;  /* 0x2000004fff4f7230 */ /* 0x000fe20000004100 */
        /* <DEDUP_REMOVED lines=59> */
[----:B------:R-:W-:-:S02]  /*0da0*/  HADD2.F32 R25, -RZ, R76.H0_H0 ;  /* 0x2000004cff197230 */ /* 0x000fc40000004100 */
[----:B------:R-:W-:Y:S01]  /*0db0*/  @!P0 FADD.FTZ R27, R27, -R70 ;  /* 0x800000461b1b8221 */ /* 0x000fe20000010000 */
[----:B------:R-:W-:Y:S02]  /*0dc0*/  HADD2.F32 R23, -RZ, R80.H0_H0 ;  /* 0x20000050ff177230 */ /* 0x000fe40000004100 */
[----:B------:R-:W-:Y:S01]  /*0dd0*/  @!P0 FMUL.FTZ R61, R66, R21 ;  /* 0x00000015423d8220 */ /* 0x000fe20000410000 */
[----:B------:R-:W-:Y:S02]  /*0de0*/  HADD2.F32 R22, -RZ, R81.H0_H0 ;  /* 0x20000051ff167230 */ /* 0x000fe40000004100 */
        /* <DEDUP_REMOVED lines=32> */
[----:B------:R-:W-:Y:S02]  /*0ff0*/  HADD2.F32 R24, -RZ, R85.H0_H0 ;  /* 0x20000055ff187230 */ /* 0x000fe40000004100 */
        /* <DEDUP_REMOVED lines=42> */
.L_x_4880:
        /* <DEDUP_REMOVED lines=92> */
.L_x_4867:
        /* <DEDUP_REMOVED lines=21> */
.L_x_4868:
[----:B------:R-:W-:Y:S01]  /*19b0*/  HFMA2.MMA R22, -RZ, RZ, 0, 9.5367431640625e-07 ;  /* 0x00000010ff167435 */ /* 0x000fe200000001ff */
[----:B------:R-:W-:Y:S02]  /*19c0*/  MOV R92, R25 ;  /* 0x00000019005c7202 */ /* 0x000fe40000000f00 */
[----:B------:R-:W-:Y:S02]  /*19d0*/  MOV R23, 0x1f ;  /* 0x0000001f00177802 */ /* 0x000fe40000000f00 */
[----:B------:R-:W-:-:S07]  /*19e0*/  MOV R24, 0xffffffff ;  /* 0xffffffff00187802 */ /* 0x000fce0000000f00 */
[----:B------:R-:W-:Y:S05]  /*19f0*/  WARPSYNC.COLLECTIVE R24, `(.L_x_4870) ;  /* 0x0000000018087348 */ /* 0x000fea0003c00000 */
[----:B------:R0:W1:Y:S02]  /*1a00*/  SHFL.DOWN P3, R90, R92, R22, R23 ;  /* 0x080000165c5a7389 */ /* 0x0000640000060017 */
[----:B01----:R-:W-:Y:S01]  /*1a10*/  ENDCOLLECTIVE ;  /* 0x000000000000791b */ /* 0x003fe20003800000 */
.L_x_4870:
[----:B------:R-:W-:Y:S02]  /*1a20*/  MOV R92, R26 ;  /* 0x0000001a005c7202 */ /* 0x000fe40000000f00 */
[----:B------:R-:W-:-:S07]  /*1a30*/  MOV R28, R90 ;  /* 0x0000005a001c7202 */ /* 0x000fce0000000f00 */
[----:B------:R-:W-:Y:S05]  /*1a40*/  WARPSYNC.COLLECTIVE R24, `(.L_x_4871) ;  /* 0x0000000018087348 */ /* 0x000fea0003c00000 */
[----:B------:R0:W1:Y:S02]  /*1a50*/  SHFL.DOWN P3, R90, R92, R22, R23 ;  /* 0x080000165c5a7389 */ /* 0x0000640000060017 */
[----:B01----:R-:W-:Y:S01]  /*1a60*/  ENDCOLLECTIVE ;  /* 0x000000000000791b */ /* 0x003fe20003800000 */
.L_x_4871:
[----:B------:R-:W-:Y:S01]  /*1a70*/  FADD.FTZ R29, R25, R28 ;  /* 0x0000001c191d7221 */ /* 0x000fe20000010000 */
[----:B------:R-:W-:-:S04]  /*1a80*/  HFMA2.MMA R22, -RZ, RZ, 0, 4.76837158203125e-07 ;  /* 0x00000008ff167435 */ /* 0x000fc800000001ff */
[----:B------:R-:W-:Y:S02]  /*1a90*/  MOV R92, R29 ;  /* 0x0000001d005c7202 */ /* 0x000fe40000000f00 */
[----:B------:R-:W-:-:S07]  /*1aa0*/  MOV R27, R90 ;  /* 0x0000005a001b7202 */ /* 0x000fce0000000f00 */
[----:B------:R-:W-:Y:S05]  /*1ab0*/  WARPSYNC.COLLECTIVE R24, `(.L_x_4872) ;  /* 0x0000000018087348 */ /* 0x000fea0003c00000 */
[----:B------:R0:W1:Y:S02]  /*1ac0*/  SHFL.DOWN P3, R90, R92, R22, R23 ;  /* 0x080000165c5a7389 */ /* 0x0000640000060017 */
[----:B01----:R-:W-:Y:S01]  /*1ad0*/  ENDCOLLECTIVE ;  /* 0x000000000000791b */ /* 0x003fe20003800000 */
.L_x_4872:
[----:B------:R-:W-:-:S05]  /*1ae0*/  FADD.FTZ R27, R26, R27 ;  /* 0x0000001b1a1b7221 */ /* 0x000fca0000010000 */
[----:B------:R-:W-:Y:S02]  /*1af0*/  MOV R92, R27 ;  /* 0x0000001b005c7202 */ /* 0x000fe40000000f00 */
[----:B------:R-:W-:-:S07]  /*1b00*/  MOV R28, R90 ;  /* 0x0000005a001c7202 */ /* 0x000fce0000000f00 */
[----:B------:R-:W-:Y:S05]  /*1b10*/  WARPSYNC.COLLECTIVE R24, `(.L_x_4873) ;  /* 0x0000000018087348 */ /* 0x000fea0003c00000 */
[----:B------:R0:W1:Y:S02]  /*1b20*/  SHFL.DOWN P3, R90, R92, R22, R23 ;  /* 0x080000165c5a7389 */ /* 0x0000640000060017 */
[----:B01----:R-:W-:Y:S01]  /*1b30*/  ENDCOLLECTIVE ;  /* 0x000000000000791b */ /* 0x003fe20003800000 */
.L_x_4873:
[----:B------:R-:W-:Y:S01]  /*1b40*/  FADD.FTZ R55, R29, R28 ;  /* 0x0000001c1d377221 */ /* 0x000fe20000010000 */
[----:B------:R-:W-:-:S04]  /*1b50*/  HFMA2.MMA R22, -RZ, RZ, 0, 2.384185791015625e-07 ;  /* 0x00000004ff167435 */ /* 0x000fc800000001ff */
[----:B------:R-:W-:Y:S02]  /*1b60*/  MOV R92, R55 ;  /* 0x00000037005c7202 */ /* 0x000fe40000000f00 */
[----:B------:R-:W-:-:S07]  /*1b70*/  MOV R54, R90 ;  /* 0x0000005a00367202 */ /* 0x000fce0000000f00 */
[----:B------:R-:W-:Y:S05]  /*1b80*/  WARPSYNC.COLLECTIVE R24, `(.L_x_4874) ;  /* 0x0000000018087348 */ /* 0x000fea0003c00000 */
[----:B------:R0:W1:Y:S02]  /*1b90*/  SHFL.DOWN P3, R90, R92, R22, R23 ;  /* 0x080000165c5a7389 */ /* 0x0000640000060017 */
[----:B01----:R-:W-:Y:S01]  /*1ba0*/  ENDCOLLECTIVE ;  /* 0x000000000000791b */ /* 0x003fe20003800000 */
.L_x_4874:
[----:B------:R-:W-:-:S05]  /*1bb0*/  FADD.FTZ R54, R27, R54 ;  /* 0x000000361b367221 */ /* 0x000fca0000010000 */
[----:B------:R-:W-:Y:S02]  /*1bc0*/  MOV R92, R54 ;  /* 0x00000036005c7202 */ /* 0x000fe40000000f00 */
[----:B------:R-:W-:-:S07]  /*1bd0*/  MOV R28, R90 ;  /* 0x0000005a001c7202 */ /* 0x000fce0000000f00 */
[----:B------:R-:W-:Y:S05]  /*1be0*/  WARPSYNC.COLLECTIVE R24, `(.L_x_4875) ;  /* 0x0000000018087348 */ /* 0x000fea0003c00000 */
[----:B------:R0:W1:Y:S02]  /*1bf0*/  SHFL.DOWN P3, R90, R92, R22, R23 ;  /* 0x080000165c5a7389 */ /* 0x0000640000060017 */
[----:B01----:R-:W-:Y:S01]  /*1c00*/  ENDCOLLECTIVE ;  /* 0x000000000000791b */ /* 0x003fe20003800000 */
.L_x_4875:
[----:B------:R-:W-:Y:S01]  /*1c10*/  FADD.FTZ R86, R55, R28 ;  /* 0x0000001c37567221 */ /* 0x000fe20000010000 */
[----:B------:R-:W-:-:S04]  /*1c20*/  HFMA2.MMA R22, -RZ, RZ, 0, 1.1920928955078125e-07 ;  /* 0x00000002ff167435 */ /* 0x000fc800000001ff */
[----:B------:R-:W-:Y:S02]  /*1c30*/  MOV R92, R86 ;  /* 0x00000056005c7202 */ /* 0x000fe40000000f00 */
[----:B------:R-:W-:-:S07]  /*1c40*/  MOV R93, R90 ;  /* 0x0000005a005d7202 */ /* 0x000fce0000000f00 */
[----:B------:R-:W-:Y:S05]  /*1c50*/  WARPSYNC.COLLECTIVE R24, `(.L_x_4876) ;  /* 0x0000000018087348 */ /* 0x000fea0003c00000 */
[----:B------:R0:W1:Y:S02]  /*1c60*/  SHFL.DOWN P3, R90, R92, R22, R23 ;  /* 0x080000165c5a7389 */ /* 0x0000640000060017 */
[----:B01----:R-:W-:Y:S01]  /*1c70*/  ENDCOLLECTIVE ;  /* 0x000000000000791b */ /* 0x003fe20003800000 */
.L_x_4876:
[----:B------:R-:W-:-:S05]  /*1c80*/  FADD.FTZ R93, R54, R93 ;  /* 0x0000005d365d7221 */ /* 0x000fca0000010000 */
[----:B------:R-:W-:Y:S02]  /*1c90*/  MOV R92, R93 ;  /* 0x0000005d005c7202 */ /* 0x000fe40000000f00 */
[----:B------:R-:W-:-:S07]  /*1ca0*/  MOV R25, R90 ;  /* 0x0000005a00197202 */ /* 0x000fce0000000f00 */
[----:B------:R-:W-:Y:S05]  /*1cb0*/  WARPSYNC.COLLECTIVE R24, `(.L_x_4877) ;  /* 0x0000000018087348 */ /* 0x000fea0003c00000 */
[----:B------:R0:W1:Y:S02]  /*1cc0*/  SHFL.DOWN P3, R90, R92, R22, R23 ;  /* 0x080000165c5a7389 */ /* 0x0000640000060017 */
[----:B01----:R-:W-:Y:S01]  /*1cd0*/  ENDCOLLECTIVE ;  /* 0x000000000000791b */ /* 0x003fe20003800000 */
.L_x_4877:
[----:B------:R-:W-:Y:S01]  /*1ce0*/  FADD.FTZ R28, R86, R25 ;  /* 0x00000019561c7221 */ /* 0x000fe20000010000 */
[----:B------:R-:W-:-:S04]  /*1cf0*/  HFMA2.MMA R22, -RZ, RZ, 0, 5.9604644775390625e-08 ;  /* 0x00000001ff167435 */ /* 0x000fc800000001ff */
[----:B------:R-:W-:Y:S02]  /*1d00*/  MOV R92, R28 ;  /* 0x0000001c005c7202 */ /* 0x000fe40000000f00 */
[----:B------:R-:W-:-:S07]  /*1d10*/  MOV R26, R90 ;  /* 0x0000005a001a7202 */ /* 0x000fce0000000f00 */
[----:B------:R-:W-:Y:S05]  /*1d20*/  WARPSYNC.COLLECTIVE R24, `(.L_x_4878) ;  /* 0x0000000018087348 */ /* 0x000fea0003c00000 */
[----:B------:R0:W1:Y:S02]  /*1d30*/  SHFL.DOWN P3, R90, R92, R22, R23 ;  /* 0x080000165c5a7389 */ /* 0x0000640000060017 */
[----:B01----:R-:W-:Y:S01]  /*1d40*/  ENDCOLLECTIVE ;  /* 0x000000000000791b */ /* 0x003fe20003800000 */
.L_x_4878:
[----:B------:R-:W-:-:S05]  /*1d50*/  FADD.FTZ R29, R93, R26 ;  /* 0x0000001a5d1d7221 */ /* 0x000fca0000010000 */
[----:B------:R-:W-:Y:S02]  /*1d60*/  MOV R92, R29 ;  /* 0x0000001d005c7202 */ /* 0x000fe40000000f00 */
[----:B------:R-:W-:-:S07]  /*1d70*/  MOV R25, R90 ;  /* 0x0000005a00197202 */ /* 0x000fce0000000f00 */
[----:B------:R-:W-:Y:S05]  /*1d80*/  WARPSYNC.COLLECTIVE R24, `(.L_x_4879) ;  /* 0x0000000018087348 */ /* 0x000fea0003c00000 */
[----:B------:R0:W1:Y:S02]  /*1d90*/  SHFL.DOWN P3, R90, R92, R22, R23 ;  /* 0x080000165c5a7389 */ /* 0x0000640000060017 */
[----:B01----:R-:W-:Y:S01]  /*1da0*/  ENDCOLLECTIVE ;  /* 0x000000000000791b */ /* 0x003fe20003800000 */
.L_x_4879:
[----:B------:R-:W-:Y:S01]  /*1db0*/  MOV R26, R90 ;  /* 0x0000005a001a7202 */ /* 0x000fe20000000f00 */
[----:B------:R-:W-:Y:S06]  /*1dc0*/  BRA `(.L_x_4880) ;  /* 0xfffffff400347947 */ /* 0x000fec000383ffff */
.L_x_4881:
        /* <DEDUP_REMOVED lines=11> */
.L_x_5609:


//--------------------- .text._ZN10layer_norm22ln_bwd_finalize_kernelINS_22Kernel_traits_finalizeILj1536E6__halfS2_S2_fjLj1024ELj4ENS_18Kernel_traits_baseILj1536ES2_S2_S2_fjLj1024EEEEEEEvNS_9BwdParamsE --------------------------
	.section	.text._ZN10layer_norm22ln_bwd_finalize_kernelINS_22Kernel_traits_finalizeILj1536E6__halfS2_S2_fjLj1024ELj4ENS_18Kernel_traits_baseILj1536ES2_S2_S2_fjLj1024EEEEEEEvNS_9BwdParamsE,"ax",@progbits
	.align	128
        .global         _ZN10layer_norm22ln_bwd_finalize_kernelINS_22Kernel_traits_finalizeILj1536E6__halfS2_S2_fjLj1024ELj4ENS_18Kernel_traits_baseILj1536ES2_S2_S2_fjLj1024EEEEEEEvNS_9BwdParamsE
        .type           _ZN10layer_norm22ln_bwd_finalize_kernelINS_22Kernel_traits_finalizeILj1536E6__halfS2_S2_fjLj1024ELj4ENS_18Kernel_traits_baseILj1536ES2_S2_S2_fjLj1024EEEEEEEvNS_9BwdParamsE,@function
        .size           _ZN10layer_norm22ln_bwd_finalize_kernelINS_22Kernel_traits_finalizeILj1536E6__halfS2_S2_fjLj1024ELj4ENS_18Kernel_traits_baseILj1536ES2_S2_S2_fjLj1024EEEEEEEvNS_9BwdParamsE,(.L_x_5610 - _ZN10layer_norm22ln_bwd_finalize_kernelINS_22Kernel_traits_finalizeILj1536E6__halfS2_S2_fjLj1024ELj4ENS_18Kernel_traits_baseILj1536ES2_S2_S2_fjLj1024EEEEEEEvNS_9BwdParamsE)
        .other          _ZN10layer_norm22ln_bwd_finalize_kernelINS_22Kernel_traits_finalizeILj1536E6__halfS2_S2_fjLj1024ELj4ENS_18Kernel_traits_baseILj1536ES2_S2_S2_fjLj1024EEEEEEEvNS_9BwdParamsE,@"STO_CUDA_ENTRY STV_DEFAULT"
_ZN10layer_norm22ln_bwd_finalize_kernelINS_22Kernel_traits_finalizeILj1536E6__halfS2_S2_fjLj1024ELj4ENS_18Kernel_traits_baseILj1536ES2_S2_S2_fjLj1024EEEEEEEvNS_9BwdParamsE:
.text._ZN10layer_norm22ln_bwd_finalize_kernelINS_22Kernel_traits_finalizeILj1536E6__halfS2_S2_fjLj1024ELj4ENS_18Kernel_traits_baseILj1536ES2_S2_S2_fjLj1024EEEEEEEvNS_9BwdParamsE:
        /* <DEDUP_REMOVED lines=25> */
.L_x_4893:
        /* <DEDUP_REMOVED lines=28> */
.L_x_4886:
        /* <DEDUP_REMOVED lines=33> */
.L_x_4885:
[----:B------:R-:W-:Y:S05]  /*0560*/  BSYNC B1 ;  /* 0x0000000000017941 */ /* 0x000fea0003800000 */
.L_x_4884:
        /* <DEDUP_REMOVED lines=23> */
.L_x_4888:
[----:B------:R-:W-:Y:S05]  /*06e0*/  BSYNC B1 ;  /* 0x0000000000017941 */ /* 0x000fea0003800000 */
.L_x_4887:
        /* <DEDUP_REMOVED lines=11> */
.L_x_4883:
[----:B------:R-:W-:Y:S05]  /*07a0*/  BSYNC B0 ;  /* 0x0000000000007941 */ /* 0x000fea0003800000 */
.L_x_4882:
        /* <DEDUP_REMOVED lines=29> */
.L_x_4904:
[----:B------:R-:W-:Y:S01]  /*0980*/  @!P1 SHF.R.U32.HI R12, RZ, 0x3, R0 ;  /* 0x00000003ff0c9819 */ /* 0x000fe20000011600 */
[----:B---3--:R-:W-:Y:S01]  /*0990*/  FADD.FTZ R14, R9, R14 ;  /* 0x0000000e090e7221 */ /* 0x008fe20000010000 */
[----:B--2---:R-:W-:Y:S02]  /*09a0*/  FADD.FTZ R11, R10, R11 ;  /* 0x0000000b0a0b7221 */ /* 0x004fe40000010000 */
[----:B------:R-:W-:-:S05]  /*09b0*/  @!P1 LOP3.LUT R12, R12, 0x1ffffffc, RZ, 0xc0, !PT ;  /* 0x1ffffffc0c0c9812 */ /* 0x000fca00078ec0ff */
[----:B------:R2:W-:Y:S04]  /*09c0*/  @!P1 STS [R12+UR4+0x2000], R14 ;  /* 0x0020000e0c009988 */ /* 0x0005e80008000804 */
[----:B------:R2:W-:Y:S02]  /*09d0*/  @!P1 STS [R12+UR4+0x2080], R11 ;  /* 0x0020800b0c009988 */ /* 0x0005e40008000804 */
.L_x_4889:
        /* <DEDUP_REMOVED lines=14> */
.L_x_4892:
[----:B------:R-:W-:Y:S05]  /*0ac0*/  BSYNC B0 ;  /* 0x0000000000007941 */ /* 0x000fea0003800000 */
.L_x_4891:
[C---:B------:R-:W-:Y:S02]  /*0ad0*/  ISETP.GT.U32.AND P1, PT, R3.reuse, -0x601, PT ;  /* 0xfffff9ff0300780c */ /* 0x040fe40003f24070 */
[----:B------:R-:W-:Y:S02]  /*0ae0*/  IADD3 R3, R3, 0x600, RZ ;  /* 0x0000060003037810 */ /* 0x000fe40007ffe0ff */
[----:B------:R-:W-:-:S09]  /*0af0*/  IADD3 R5, R5, 0x300, RZ ;  /* 0x0000030005057810 */ /* 0x000fd20007ffe0ff */
[----:B------:R-:W-:Y:S05]  /*0b00*/  @P1 BRA `(.L_x_4893) ;  /* 0xfffffff400a01947 */ /* 0x000fea000383ffff */
[----:B------:R-:W-:Y:S05]  /*0b10*/  EXIT ;  /* 0x000000000000794d */ /* 0x000fea0003800000 */
.L_x_4890:
[----:B------:R-:W-:Y:S01]  /*0b20*/  HFMA2.MMA R19, -RZ, RZ, 0, 5.9604644775390625e-08 ;  /* 0x00000001ff137435 */ /* 0x000fe200000001ff */
[----:B---3--:R-:W-:Y:S01]  /*0b30*/  IMAD.MOV.U32 R20, RZ, RZ, R10 ;  /* 0x000000ffff147224 */ /* 0x008fe200078e000a */
[----:B------:R-:W-:Y:S02]  /*0b40*/  MOV R22, 0x1f ;  /* 0x0000001f00167802 */ /* 0x000fe40000000f00 */
[----:B------:R-:W-:-:S07]  /*0b50*/  MOV R17, 0xffffffff ;  /* 0xffffffff00117802 */ /* 0x000fce0000000f00 */
[----:B012---:R-:W-:Y:S05]  /*0b60*/  WARPSYNC.COLLECTIVE R17, `(.L_x_4894) ;  /* 0x0000000011087348 */ /* 0x007fea0003c00000 */
[----:B------:R3:W4:Y:S02]  /*0b70*/  SHFL.BFLY P2, R18, R20, R19, R22 ;  /* 0x0c00001314127389 */ /* 0x0007240000040016 */
[----:B01234-:R-:W-:Y:S01]  /*0b80*/  ENDCOLLECTIVE ;  /* 0x000000000000791b */ /* 0x01ffe20003800000 */
.L_x_4894:
[----:B------:R-:W-:Y:S01]  /*0b90*/  HFMA2.MMA R19, -RZ, RZ, 0, 1.1920928955078125e-07 ;  /* 0x00000002ff137435 */ /* 0x000fe200000001ff */
[----:B------:R-:W-:-:S04]  /*0ba0*/  IMAD.MOV.U32 R11, RZ, RZ, R18 ;  /* 0x000000ffff0b7224 */ /* 0x000fc800078e0012 */
[----:B------:R-:W-:-:S05]  /*0bb0*/  FADD.FTZ R11, R10, R11 ;  /* 0x0000000b0a0b7221 */ /* 0x000fca0000010000 */
[----:B------:R-:W-:-:S07]  /*0bc0*/  MOV R20, R11 ;  /* 0x0000000b00147202 */ /* 0x000fce0000000f00 */
[----:B------:R-:W-:Y:S05]  /*0bd0*/  WARPSYNC.COLLECTIVE R17, `(.L_x_4895) ;  /* 0x0000000011087348 */ /* 0x000fea0003c00000 */
[----:B------:R0:W1:Y:S02]  /*0be0*/  SHFL.BFLY P2, R18, R20, R19, R22 ;  /* 0x0c00001314127389 */ /* 0x0000640000040016 */
[----:B01----:R-:W-:Y:S01]  /*0bf0*/  ENDCOLLECTIVE ;  /* 0x000000000000791b */ /* 0x003fe20003800000 */
.L_x_4895:
[----:B------:R-:W-:Y:S01]  /*0c00*/  HFMA2.MMA R19, -RZ, RZ, 0, 2.384185791015625e-07 ;  /* 0x00000004ff137435 */ /* 0x000fe200000001ff */
[----:B------:R-:W-:-:S05]  /*0c10*/  MOV R12, R18 ;  /* 0x00000012000c7202 */ /* 0x000fca0000000f00 */
[----:B------:R-:W-:-:S04]  /*0c20*/  FADD.FTZ R12, R11, R12 ;  /* 0x0000000c0b0c7221 */ /* 0x000fc80000010000 */
[----:B------:R-:W-:-:S07]  /*0c30*/  IMAD.MOV.U32 R20, RZ, RZ, R12 ;  /* 0x000000ffff147224 */ /* 0x000fce00078e000c */
[----:B------:R-:W-:Y:S05]  /*0c40*/  WARPSYNC.COLLECTIVE R17, `(.L_x_4896) ;  /* 0x0000000011087348 */ /* 0x000fea0003c00000 */
[----:B------:R0:W1:Y:S02]  /*0c50*/  SHFL.BFLY P2, R18, R20, R19, R22 ;  /* 0x0c00001314127389 */ /* 0x0000640000040016 */
[----:B01----:R-:W-:Y:S01]  /*0c60*/  ENDCOLLECTIVE ;  /* 0x000000000000791b */ /* 0x003fe20003800000 */
.L_x_4896:
[----:B------:R-:W-:Y:S01]  /*0c70*/  IMAD.MOV.U32 R19, RZ, RZ, 0x8 ;  /* 0x00000008ff137424 */ /* 0x000fe200078e00ff */
[----:B------:R-:W-:-:S05]  /*0c80*/  MOV R13, R18 ;  /* 0x00000012000d7202 */ /* 0x000fca0000000f00 */
[----:B------:R-:W-:-:S05]  /*0c90*/  FADD.FTZ R13, R12, R13 ;  /* 0x0000000d0c0d7221 */ /* 0x000fca0000010000 */
[----:B------:R-:W-:-:S07]  /*0ca0*/  MOV R20, R13 ;  /* 0x0000000d00147202 */ /* 0x000fce0000000f00 */
[----:B------:R-:W-:Y:S05]  /*0cb0*/  WARPSYNC.COLLECTIVE R17, `(.L_x_4897) ;  /* 0x0000000011087348 */ /* 0x000fea0003c00000 */
[----:B------:R0:W1:Y:S02]  /*0cc0*/  SHFL.BFLY P2, R18, R20, R19, R22 ;  /* 0x0c00001314127389 */ /* 0x0000640000040016 */
[----:B01----:R-:W-:Y:S01]  /*0cd0*/  ENDCOLLECTIVE ;  /* 0x000000000000791b */ /* 0x003fe20003800000 */
.L_x_4897:
[----:B------:R-:W-:Y:S01]  /*0ce0*/  HFMA2.MMA R19, -RZ, RZ, 0, 9.5367431640625e-07 ;  /* 0x00000010ff137435 */ /* 0x000fe200000001ff */
[----:B------:R-:W-:-:S05]  /*0cf0*/  MOV R10, R18 ;  /* 0x00000012000a7202 */ /* 0x000fca0000000f00 */
[----:B------:R-:W-:-:S05]  /*0d00*/  FADD.FTZ R10, R13, R10 ;  /* 0x0000000a0d0a7221 */ /* 0x000fca0000010000 */
[----:B------:R-:W-:-:S07]  /*0d10*/  MOV R20, R10 ;  /* 0x0000000a00147202 */ /* 0x000fce0000000f00 */
[----:B------:R-:W-:Y:S05]  /*0d20*/  WARPSYNC.COLLECTIVE R17, `(.L_x_4898) ;  /* 0x0000000011087348 */ /* 0x000fea0003c00000 */
[----:B------:R0:W1:Y:S02]  /*0d30*/  SHFL.BFLY P2, R18, R20, R19, R22 ;  /* 0x0c00001314127389 */ /* 0x0000640000040016 */
[----:B01----:R-:W-:Y:S01]  /*0d40*/  ENDCOLLECTIVE ;  /* 0x000000000000791b */ /* 0x003fe20003800000 */
.L_x_4898:
[----:B------:R-:W-:Y:S01]  /*0d50*/  HFMA2.MMA R19, -RZ, RZ, 0, 5.9604644775390625e-08 ;  /* 0x00000001ff137435 */ /* 0x000fe200000001ff */
[----:B------:R-:W-:Y:S01]  /*0d60*/  MOV R20, R9 ;  /* 0x0000000900147202 */ /* 0x000fe20000000f00 */
[----:B------:R-:W-:-:S09]  /*0d70*/  IMAD.MOV.U32 R11, RZ, RZ, R18 ;  /* 0x000000ffff0b7224 */ /* 0x000fd200078e0012 */
[----:B------:R-:W-:Y:S05]  /*0d80*/  WARPSYNC.COLLECTIVE R17, `(.L_x_4899) ;  /* 0x0000000011087348 */ /* 0x000fea0003c00000 */
[----:B------:R0:W1:Y:S02]  /*0d90*/  SHFL.BFLY P2, R18, R20, R19, R22 ;  /* 0x0c00001314127389 */ /* 0x0000640000040016 */
[----:B01----:R-:W-:Y:S01]  /*0da0*/  ENDCOLLECTIVE ;  /* 0x000000000000791b */ /* 0x003fe20003800000 */
.L_x_4899:
[----:B------:R-:W-:Y:S01]  /*0db0*/  HFMA2.MMA R19, -RZ, RZ, 0, 1.1920928955078125e-07 ;  /* 0x00000002ff137435 */ /* 0x000fe200000001ff */
[----:B------:R-:W-:-:S05]  /*0dc0*/  MOV R12, R18 ;  /* 0x00000012000c7202 */ /* 0x000fca0000000f00 */
[----:B------:R-:W-:-:S04]  /*0dd0*/  FADD.FTZ R14, R9, R12 ;  /* 0x0000000c090e7221 */ /* 0x000fc80000010000 */
[----:B------:R-:W-:-:S07]  /*0de0*/  IMAD.MOV.U32 R20, RZ, RZ, R14 ;  /* 0x000000ffff147224 */ /* 0x000fce00078e000e */
[----:B------:R-:W-:Y:S05]  /*0df0*/  WARPSYNC.COLLECTIVE R17, `(.L_x_4900) ;  /* 0x0000000011087348 */ /* 0x000fea0003c00000 */
[----:B------:R0:W1:Y:S02]  /*0e00*/  SHFL.BFLY P2, R18, R20, R19, R22 ;  /* 0x0c00001314127389 */ /* 0x0000640000040016 */
[----:B01----:R-:W-:Y:S01]  /*0e10*/  ENDCOLLECTIVE ;  /* 0x000000000000791b */ /* 0x003fe20003800000 */
.L_x_4900:
[----:B------:R-:W-:Y:S01]  /*0e20*/  IMAD.MOV.U32 R19, RZ, RZ, 0x4 ;  /* 0x00000004ff137424 */ /* 0x000fe200078e00ff */
[----:B------:R-:W-:-:S05]  /*0e30*/  MOV R13, R18 ;  /* 0x00000012000d7202 */ /* 0x000fca0000000f00 */
[----:B------:R-:W-:-:S05]  /*0e40*/  FADD.FTZ R15, R14, R13 ;  /* 0x0000000d0e0f7221 */ /* 0x000fca0000010000 */
[----:B------:R-:W-:-:S07]  /*0e50*/  MOV R20, R15 ;  /* 0x0000000f00147202 */ /* 0x000fce0000000f00 */
[----:B------:R-:W-:Y:S05]  /*0e60*/  WARPSYNC.COLLECTIVE R17, `(.L_x_4901) ;  /* 0x0000000011087348 */ /* 0x000fea0003c00000 */
[----:B------:R0:W1:Y:S02]  /*0e70*/  SHFL.BFLY P2, R18, R20, R19, R22 ;  /* 0x0c00001314127389 */ /* 0x0000640000040016 */
[----:B01----:R-:W-:Y:S01]  /*0e80*/  ENDCOLLECTIVE ;  /* 0x000000000000791b */ /* 0x003fe20003800000 */
.L_x_4901:
[----:B------:R-:W-:Y:S01]  /*0e90*/  HFMA2.MMA R19, -RZ, RZ, 0, 4.76837158203125e-07 ;  /* 0x00000008ff137435 */ /* 0x000fe200000001ff */
[----:B------:R-:W-:-:S05]  /*0ea0*/  MOV R16, R18 ;  /* 0x0000001200107202 */ /* 0x000fca0000000f00 */
[----:B------:R-:W-:-:S05]  /*0eb0*/  FADD.FTZ R16, R15, R16 ;  /* 0x000000100f107221 */ /* 0x000fca0000010000 */
[----:B------:R-:W-:-:S07]  /*0ec0*/  MOV R20, R16 ;  /* 0x0000001000147202 */ /* 0x000fce0000000f00 */
[----:B------:R-:W-:Y:S05]  /*0ed0*/  WARPSYNC.COLLECTIVE R17, `(.L_x_4902) ;  /* 0x0000000011087348 */ /* 0x000fea0003c00000 */
[----:B------:R0:W1:Y:S02]  /*0ee0*/  SHFL.BFLY P2, R18, R20, R19, R22 ;  /* 0x0c00001314127389 */ /* 0x0000640000040016 */
[----:B01----:R-:W-:Y:S01]  /*0ef0*/  ENDCOLLECTIVE ;  /* 0x000000000000791b */ /* 0x003fe20003800000 */
.L_x_4902:
[----:B------:R-:W-:Y:S01]  /*0f00*/  HFMA2.MMA R19, -RZ, RZ, 0, 9.5367431640625e-07 ;  /* 0x00000010ff137435 */ /* 0x000fe200000001ff */
[----:B------:R-:W-:-:S04]  /*0f10*/  IMAD.MOV.U32 R9, RZ, RZ, R18 ;  /* 0x000000ffff097224 */ /* 0x000fc800078e0012 */
[----:B------:R-:W-:-:S05]  /*0f20*/  FADD.FTZ R9, R16, R9 ;  /* 0x0000000910097221 */ /* 0x000fca0000010000 */
[----:B------:R-:W-:-:S07]  /*0f30*/  MOV R20, R9 ;  /* 0x0000000900147202 */ /* 0x000fce0000000f00 */
[----:B------:R-:W-:Y:S05]  /*0f40*/  WARPSYNC.COLLECTIVE R17, `(.L_x_4903) ;  /* 0x0000000011087348 */ /* 0x000fea0003c00000 */
[----:B------:R0:W1:Y:S02]  /*0f50*/  SHFL.BFLY P2, R18, R20, R19, R22 ;  /* 0x0c00001314127389 */ /* 0x0000640000040016 */
[----:B01----:R-:W-:Y:S01]  /*0f60*/  ENDCOLLECTIVE ;  /* 0x000000000000791b */ /* 0x003fe20003800000 */
.L_x_4903:
[----:B------:R-:W-:Y:S01]  /*0f70*/  MOV R14, R18 ;  /* 0x00000012000e7202 */ /* 0x000fe20000000f00 */
[----:B------:R-:W-:Y:S06]  /*0f80*/  BRA `(.L_x_4904) ;  /* 0xfffffff8007c7947 */ /* 0x000fec000383ffff */
.L_x_4905:
        /* <DEDUP_REMOVED lines=15> */
.L_x_5610:


//--------------------- .text._ZN10layer_norm13ln_bwd_kernelINS_13Kernel_traitsI6__halfS2_S2_fjLj1536ELj1ELj1ELj4ELj8ENS_18Kernel_traits_baseILj1536ES2_S2_S2_fjLj128EEEEEEEvNS_9BwdParamsE --------------------------
	.section	.text._ZN10layer_norm13ln_bwd_kernelINS_13Kernel_traitsI6__halfS2_S2_fjLj1536ELj1ELj1ELj4ELj8ENS_18Kernel_traits_baseILj1536ES2_S2_S2_fjLj128EEEEEEEvNS_9BwdParamsE,"ax",@progbits
	.align	128
        .global         _ZN10layer_norm13ln_bwd_kernelINS_13Kernel_traitsI6__halfS2_S2_fjLj1536ELj1ELj1ELj4ELj8ENS_18Kernel_traits_baseILj1536ES2_S2_S2_fjLj128EEEEEEEvNS_9BwdParamsE
        .type           _ZN10layer_norm13ln_bwd_kernelINS_13Kernel_traitsI6__halfS2_S2_fjLj1536ELj1ELj1ELj4ELj8ENS_18Kernel_traits_baseILj1536ES2_S2_S2_fjLj128EEEEEEEvNS_9BwdParamsE,@function
        .size           _ZN10layer_norm13ln_bwd_kernelINS_13Kernel_traitsI6__halfS2_S2_fjLj1536ELj1ELj1ELj4ELj8ENS_18Kernel_traits_baseILj1536ES2_S2_S2_fjLj128EEEEEEEvNS_9BwdParamsE,(.L_x_5611 - _ZN10layer_norm13ln_bwd_kernelINS_13Kernel_traitsI6__halfS2_S2_fjLj1536ELj1ELj1ELj4ELj8ENS_18Kernel_traits_baseILj1536ES2_S2_S2_fjLj128EEEEEEEvNS_9BwdParamsE)
        .other          _ZN10layer_norm13ln_bwd_kernelINS_13Kernel_traitsI6__halfS2_S2_fjLj1536ELj1ELj1ELj4ELj8ENS_18Kernel_traits_baseILj1536ES2_S2_S2_fjLj128EEEEEEEvNS_9BwdParamsE,@"STO_CUDA_ENTRY STV_DEFAULT"
_ZN10layer_norm13ln_bwd_kernelINS_13Kernel_traitsI6__halfS2_S2_fjLj1536ELj1ELj1ELj4ELj8ENS_18Kernel_traits_baseILj1536ES2_S2_S2_fjLj128EEEEEEEvNS_9BwdParamsE:
.text._ZN10layer_norm13ln_bwd_kernelINS_13Kernel_traitsI6__halfS2_S2_fjLj1536ELj1ELj1ELj4ELj8ENS_18Kernel_traits_baseILj1536ES2_S2_S2_fjLj128EEEEEEEvNS_9BwdParamsE:
        /* <DEDUP_REMOVED lines=93> */
.L_x_4908:
[----:B------:R-:W-:Y:S01]  /*05d0*/  UISETP.NE.U32.AND UP0, UPT, UR12, URZ, UPT ;  /* 0x0000003f0c00728c */ /* 0x000fe2000bf05070 */
[----:B------:R-:W-:Y:S01]  /*05e0*/  IMAD R71, R63, 0x180, RZ ;  /* 0x000001803f477824 */ /* 0x000fe200078e02ff */
[----:B------:R-:W-:Y:S01]  /*05f0*/  ULDC.64 UR4, c[0x0][0x228] ;  /* 0x00008a0000047ab9 */ /* 0x000fe20000000a00 */
[----:B0-----:R-:W0:Y:S01]  /*0600*/  @!P0 LDC.64 R66, c[0x0][0x230] ;  /* 0x00008c00ff428b82 */ /* 0x001e220000000a00 */
[----:B------:R-:W-:Y:S01]  /*0610*/  UISETP.NE.AND.EX UP0, UPT, UR13, URZ, UPT, UP0 ;  /* 0x0000003f0d00728c */ /* 0x000fe2000bf05300 */
[----:B------:R-:W-:Y:S01]  /*0620*/  UMOV UR6, UR4 ;  /* 0x0000000400067c82 */ /* 0x000fe20008000000 */
[----:B------:R-:W-:Y:S01]  /*0630*/  UMOV UR7, UR5 ;  /* 0x0000000500077c82 */ /* 0x000fe20008000000 */
[----:B------:R-:W-:-:S04]  /*0640*/  LOP3.LUT R71, R71, 0x7f, R0, 0xf8, !PT ;  /* 0x0000007f47477812 */ /* 0x000fc800078ef800 */
[----:B------:R-:W1:Y:S04]  /*0650*/  LDC.64 R64, c[0x0][0x238] ;  /* 0x00008e00ff407b82 */ /* 0x000e680000000a00 */
[----:B------:R-:W-:Y:S02]  /*0660*/  @!UP0 ULDC.64 UR6, c[0x0][0x220] ;  /* 0x0000880000068ab9 */ /* 0x000fe40000000a00 */
[----:B------:R-:W-:Y:S02]  /*0670*/  MOV R24, UR6 ;  /* 0x0000000600187c02 */ /* 0x000fe40008000f00 */
[----:B------:R-:W-:Y:S01]  /*0680*/  MOV R25, UR7 ;  /* 0x0000000700197c02 */ /* 0x000fe20008000f00 */
[----:B------:R-:W2:Y:S02]  /*0690*/  LDC.64 R52, c[0x0][0x268] ;  /* 0x00009a00ff347b82 */ /* 0x000ea40000000a00 */
[----:B------:R-:W-:Y:S01]  /*06a0*/  IMAD.WIDE.U32 R24, R71, 0x8, R24 ;  /* 0x0000000847187825 */ /* 0x000fe200078e0018 */
[----:B------:R-:W-:Y:S01]  /*06b0*/  UMOV UR6, UR4 ;  /* 0x0000000400067c82 */ /* 0x000fe20008000000 */
[----:B------:R-:W-:Y:S01]  /*06c0*/  UMOV UR7, UR5 ;  /* 0x0000000500077c82 */ /* 0x000fe20008000000 */
[----:B------:R-:W-:Y:S01]  /*06d0*/  @!UP0 ULDC UR4, c[0x0][0x220] ;  /* 0x0000880000048ab9 */ /* 0x000fe20000000800 */
[----:B------:R-:W-:Y:S01]  /*06e0*/  @!UP0 ULDC UR5, c[0x0][0x224] ;  /* 0x0000890000058ab9 */ /* 0x000fe20000000800 */
[----:B------:R2:W3:Y:S01]  /*06f0*/  LDG.E.64 R30, desc[UR8][R24.64] ;  /* 0x00000008181e7981 */ /* 0x0004e2000c1e1b00 */
[----:B------:R-:W-:Y:S01]  /*0700*/  MOV R28, UR4 ;  /* 0x00000004001c7c02 */ /* 0x000fe20008000f00 */
[----:B0-----:R-:W-:Y:S01]  /*0710*/  @!P0 IMAD.WIDE R66, R63, 0x4, R66 ;  /* 0x000000043f428825 */ /* 0x001fe200078e0242 */
[----:B------:R-:W-:-:S02]  /*0720*/  MOV R29, UR5 ;  /* 0x00000005001d7c02 */ /* 0x000fc40008000f00 */
[----:B------:R-:W-:Y:S01]  /*0730*/  IADD3 R27, R71, 0x80, RZ ;  /* 0x00000080471b7810 */ /* 0x000fe20007ffe0ff */
[----:B-1----:R-:W-:Y:S01]  /*0740*/  IMAD.WIDE R64, R63, 0x4, R64 ;  /* 0x000000043f407825 */ /* 0x002fe200078e0240 */
[----:B------:R-:W-:-:S03]  /*0750*/  @P0 MOV R69, RZ ;  /* 0x000000ff00450202 */ /* 0x000fc60000000f00 */
[----:B------:R-:W-:Y:S02]  /*0760*/  IMAD.WIDE.U32 R28, R27, 0x8, R28 ;  /* 0x000000081b1c7825 */ /* 0x000fe400078e001c */
[----:B------:R-:W4:Y:S04]  /*0770*/  LDG.E R64, desc[UR8][R64.64] ;  /* 0x0000000840407981 */ /* 0x000f28000c1e1900 */
[----:B------:R-:W5:Y:S04]  /*0780*/  LDG.E.64 R28, desc[UR8][R28.64] ;  /* 0x000000081c1c7981 */ /* 0x000f68000c1e1b00 */
[----:B------:R3:W4:Y:S01]  /*0790*/  @!P0 LDG.E R69, desc[UR8][R66.64] ;  /* 0x0000000842458981 */ /* 0x000722000c1e1900 */
[----:B------:R-:W-:Y:S01]  /*07a0*/  @!UP0 ULDC UR6, c[0x0][0x220] ;  /* 0x0000880000068ab9 */ /* 0x000fe20000000800 */
[----:B------:R-:W-:Y:S01]  /*07b0*/  @!UP0 ULDC UR7, c[0x0][0x224] ;  /* 0x0000890000078ab9 */ /* 0x000fe20000000800 */
[----:B------:R-:W-:-:S02]  /*07c0*/  IADD3 R73, R71, 0x100, RZ ;  /* 0x0000010047497810 */ /* 0x000fc40007ffe0ff */
[----:B------:R-:W-:Y:S02]  /*07d0*/  MOV R50, UR6 ;  /* 0x0000000600327c02 */ /* 0x000fe40008000f00 */
[----:B------:R-:W-:Y:S01]  /*07e0*/  MOV R51, UR7 ;  /* 0x0000000700337c02 */ /* 0x000fe20008000f00 */
[----:B--2---:R-:W-:-:S04]  /*07f0*/  IMAD.WIDE.U32 R24, R71, 0x8, R52 ;  /* 0x0000000847187825 */ /* 0x004fc800078e0034 */
[----:B------:R-:W-:Y:S02]  /*0800*/  IMAD.WIDE.U32 R50, R73, 0x8, R50 ;  /* 0x0000000849327825 */ /* 0x000fe400078e0032 */
[----:B------:R-:W2:Y:S02]  /*0810*/  LDG.E.64 R24, desc[UR8][R24.64] ;  /* 0x0000000818187981 */ /* 0x000ea4000c1e1b00 */
[--C-:B------:R-:W-:Y:S02]  /*0820*/  IMAD.WIDE.U32 R26, R27, 0x8, R52.reuse ;  /* 0x000000081b1a7825 */ /* 0x100fe400078e0034 */
[----:B------:R-:W2:Y:S02]  /*0830*/  LDG.E.64 R50, desc[UR8][R50.64] ;  /* 0x0000000832327981 */ /* 0x000ea4000c1e1b00 */
[----:B------:R-:W-:Y:S02]  /*0840*/  IMAD.WIDE.U32 R52, R73, 0x8, R52 ;  /* 0x0000000849347825 */ /* 0x000fe400078e0034 */
        /* <DEDUP_REMOVED lines=8> */
[----:B------:R-:W2:Y:S01]  /*08d0*/  @P0 MUFU.RCP R74, R61 ;  /* 0x0000003d004a0308 */ /* 0x000ea20000001000 */
[----:B------:R-:W-:Y:S01]  /*08e0*/  UMOV UR4, 0xffffffff ;  /* 0xffffffff00047882 */ /* 0x000fe20000000000 */
[----:B------:R-:W-:-:S02]  /*08f0*/  LOP3.LUT P2, RZ, R0, 0x1f, RZ, 0xc0, !PT ;  /* 0x0000001f00ff7812 */ /* 0x000fc4000784c0ff */
[----:B---3--:R-:W-:Y:S02]  /*0900*/  MOV R66, R31 ;  /* 0x0000001f00427202 */ /* 0x008fe40000000f00 */
[----:B------:R-:W-:Y:S02]  /*0910*/  MOV R65, R30 ;  /* 0x0000001e00417202 */ /* 0x000fe40000000f00 */
[--C-:B------:R-:W-:Y:S01]  /*0920*/  SHF.R.U64 R70, R30, 0x10, R31.reuse ;  /* 0x000000101e467819 */ /* 0x100fe2000000121f */
[----:B------:R-:W-:Y:S01]  /*0930*/  HADD2.F32 R77, -RZ, R66.H0_H0 ;  /* 0x20000042ff4d7230 */ /* 0x000fe20000004100 */
[----:B------:R-:W-:Y:S01]  /*0940*/  SHF.R.U32.HI R30, RZ, 0x10, R31 ;  /* 0x00000010ff1e7819 */ /* 0x000fe2000001161f */
[----:B------:R-:W-:Y:S02]  /*0950*/  HADD2.F32 R76, -RZ, R65.H0_H0 ;  /* 0x20000041ff4c7230 */ /* 0x000fe40000004100 */
[----:B------:R-:W-:Y:S02]  /*0960*/  HADD2.F32 R78, -RZ, R70.H0_H0 ;  /* 0x20000046ff4e7230 */ /* 0x000fe40000004100 */
[----:B------:R-:W-:Y:S01]  /*0970*/  @P0 FADD.FTZ R68, -R34, R77 ;  /* 0x0000004d22440221 */ /* 0x000fe20000010100 */
[----:B------:R-:W-:-:S02]  /*0980*/  HADD2.F32 R79, -RZ, R30.H0_H0 ;  /* 0x2000001eff4f7230 */ /* 0x000fc40000004100 */
[----:B------:R-:W-:Y:S01]  /*0990*/  @P0 FADD.FTZ R65, -R33, R76 ;  /* 0x0000004c21410221 */ /* 0x000fe20000010100 */
[----:B0-----:R-:W-:Y:S01]  /*09a0*/  @P0 FMUL.FTZ R68, R68, R73 ;  /* 0x0000004944440220 */ /* 0x001fe20000410000 */
[----:B------:R-:W-:Y:S01]  /*09b0*/  @P0 FADD.FTZ R70, -R47, R78 ;  /* 0x0000004e2f460221 */ /* 0x000fe20000010100 */
[----:B-----5:R-:W-:Y:S01]  /*09c0*/  MOV R30, R28 ;  /* 0x0000001c001e7202 */ /* 0x020fe20000000f00 */
[----:B------:R-:W-:Y:S01]  /*09d0*/  @P0 FADD.FTZ R66, -R48, R79 ;  /* 0x0000004f30420221 */ /* 0x000fe20000010100 */
[----:B----4-:R-:W-:Y:S01]  /*09e0*/  @!P0 FADD.FTZ R73, R78, -R69 ;  /* 0x800000454e498221 */ /* 0x010fe20000010000 */
[----:B-1----:R-:W-:Y:S01]  /*09f0*/  @P0 FMUL.FTZ R65, R65, R72 ;  /* 0x0000004841410220 */ /* 0x002fe20000410000 */
[----:B------:R-:W-:Y:S01]  /*0a00*/  @P0 FMUL.FTZ R70, R70, R67 ;  /* 0x0000004346460220 */ /* 0x000fe20000410000 */
[----:B------:R-:W-:Y:S02]  /*0a10*/  HADD2.F32 R78, -RZ, R30.H0_H0 ;  /* 0x2000001eff4e7230 */ /* 0x000fe40000004100 */
[----:B------:R-:W-:Y:S01]  /*0a20*/  @P0 FMUL.FTZ R66, R66, R75 ;  /* 0x0000004b42420220 */ /* 0x000fe20000410000 */
[----:B------:R-:W-:Y:S01]  /*0a30*/  @!P0 FMUL.FTZ R70, R64, R73 ;  /* 0x0000004940468220 */ /* 0x000fe20000410000 */
[----:B------:R-:W-:Y:S01]  /*0a40*/  SHF.R.U64 R72, R28, 0x10, R29 ;  /* 0x000000101c487819 */ /* 0x000fe2000000121d */
[----:B------:R-:W-:Y:S01]  /*0a50*/  @!P0 FADD.FTZ R75, R77, -R69 ;  /* 0x800000454d4b8221 */ /* 0x000fe20000010000 */
[----:B------:R-:W-:Y:S01]  /*0a60*/  MOV R30, R29 ;  /* 0x0000001d001e7202 */ /* 0x000fe20000000f00 */
[----:B------:R-:W0:Y:S01]  /*0a70*/  @P0 MUFU.RCP R73, R62 ;  /* 0x0000003e00490308 */ /* 0x000e220000001000 */
[----:B------:R-:W-:Y:S01]  /*0a80*/  SHF.R.U32.HI R29, RZ, 0x10, R29 ;  /* 0x00000010ff1d7819 */ /* 0x000fe2000001161d */
[----:B------:R-:W-:Y:S01]  /*0a90*/  @!P0 FADD.FTZ R31, R76, -R69 ;  /* 0x800000454c1f8221 */ /* 0x000fe20000010000 */
[----:B------:R-:W-:Y:S01]  /*0aa0*/  @!P0 FMUL.FTZ R68, R64, R75 ;  /* 0x0000004b40448220 */ /* 0x000fe20000410000 */
[----:B------:R-:W-:Y:S01]  /*0ab0*/  @P0 FADD.FTZ R28, -R35, R78 ;  /* 0x0000004e231c0221 */ /* 0x000fe20000010100 */
[----:B------:R-:W-:-:S02]  /*0ac0*/  HADD2.F32 R80, -RZ, R72.H0_H0 ;  /* 0x20000048ff507230 */ /* 0x000fc40000004100 */
[----:B------:R-:W-:Y:S01]  /*0ad0*/  @!P0 FMUL.FTZ R65, R64, R31 ;  /* 0x0000001f40418220 */ /* 0x000fe20000410000 */
[----:B------:R-:W-:Y:S01]  /*0ae0*/  HADD2.F32 R75, -RZ, R29.H0_H0 ;  /* 0x2000001dff4b7230 */ /* 0x000fe20000004100 */
[----:B------:R-:W1:Y:S01]  /*0af0*/  @P0 MUFU.RCP R67, R42 ;  /* 0x0000002a00430308 */ /* 0x000e620000001000 */
[--C-:B------:R-:W-:Y:S01]  /*0b00*/  @!P0 FADD.FTZ R31, R79, -R69.reuse ;  /* 0x800000454f1f8221 */ /* 0x100fe20000010000 */
[--C-:B------:R-:W-:Y:S01]  /*0b10*/  @!P0 FADD.FTZ R29, R78, -R69.reuse ;  /* 0x800000454e1d8221 */ /* 0x100fe20000010000 */
[----:B------:R-:W-:Y:S02]  /*0b20*/  @P0 FMUL.FTZ R71, R28, R71 ;  /* 0x000000471c470220 */ /* 0x000fe40000410000 */
[C---:B------:R-:W-:Y:S01]  /*0b30*/  @!P0 FMUL.FTZ R66, R64.reuse, R31 ;  /* 0x0000001f40428220 */ /* 0x040fe20000410000 */
[----:B------:R-:W-:Y:S01]  /*0b40*/  @!P0 FMUL.FTZ R71, R64, R29 ;  /* 0x0000001d40478220 */ /* 0x000fe20000410000 */
[----:B------:R-:W-:Y:S01]  /*0b50*/  @P0 FADD.FTZ R31, -R49, R80 ;  /* 0x00000050311f0221 */ /* 0x000fe20000010100 */
[----:B------:R-:W-:Y:S01]  /*0b60*/  @!P0 FADD.FTZ R29, R80, -R69 ;  /* 0x80000045501d8221 */ /* 0x000fe20000010000 */
[----:B------:R-:W-:Y:S01]  /*0b70*/  HADD2.F32 R30, -RZ, R30.H0_H0 ;  /* 0x2000001eff1e7230 */ /* 0x000fe20000004100 */
[----:B------:R-:W3:Y:S01]  /*0b80*/  @P0 MUFU.RCP R80, R45 ;  /* 0x0000002d00500308 */ /* 0x000ee20000001000 */
[----:B------:R-:W-:Y:S01]  /*0b90*/  @P0 FADD.FTZ R72, -R54, R75 ;  /* 0x0000004b36480221 */ /* 0x000fe20000010100 */
[----:B--2---:R-:W-:Y:S01]  /*0ba0*/  SHF.R.U64 R84, R50, 0x10, R51 ;  /* 0x0000001032547819 */ /* 0x004fe20000001233 */
[----:B------:R-:W-:Y:S01]  /*0bb0*/  @P0 FMUL.FTZ R74, R31, R74 ;  /* 0x0000004a1f4a0220 */ /* 0x000fe20000410000 */
[----:B------:R-:W-:Y:S01]  /*0bc0*/  @P0 FADD.FTZ R28, -R36, R30 ;  /* 0x0000001e241c0221 */ /* 0x000fe20000010100 */
[----:B0-----:R-:W-:Y:S01]  /*0bd0*/  @P0 FMUL.FTZ R72, R72, R73 ;  /* 0x0000004948480220 */ /* 0x001fe20000410000 */
[----:B------:R-:W-:-:S02]  /*0be0*/  @!P0 FADD.FTZ R31, R30, -R69 ;  /* 0x800000451e1f8221 */ /* 0x000fc40000010000 */
[----:B------:R-:W0:Y:S01]  /*0bf0*/  @P0 MUFU.RCP R76, R43 ;  /* 0x0000002b004c0308 */ /* 0x000e220000001000 */
[----:B------:R-:W-:Y:S01]  /*0c00*/  @!P0 FADD.FTZ R73, R75, -R69 ;  /* 0x800000454b498221 */ /* 0x000fe20000010000 */
[--C-:B------:R-:W-:Y:S02]  /*0c10*/  SHF.R.U64 R81, R24, 0x10, R25.reuse ;  /* 0x0000001018517819 */ /* 0x100fe40000001219 */
[----:B------:R-:W-:Y:S02]  /*0c20*/  MOV R77, R25 ;  /* 0x00000019004d7202 */ /* 0x000fe40000000f00 */
[----:B------:R-:W-:Y:S01]  /*0c30*/  SHF.R.U32.HI R79, RZ, 0x10, R25 ;  /* 0x00000010ff4f7819 */ /* 0x000fe20000011619 */
[----:B------:R-:W-:Y:S01]  /*0c40*/  HADD2.F32 R84, -RZ, R84.H0_H0 ;  /* 0x20000054ff547230 */ /* 0x000fe20000004100 */
[----:B------:R-:W-:Y:S01]  /*0c50*/  MOV R25, R50 ;  /* 0x0000003200197202 */ /* 0x000fe20000000f00 */
[----:B-1----:R-:W-:Y:S01]  /*0c60*/  @P0 FMUL.FTZ R67, R28, R67 ;  /* 0x000000431c430220 */ /* 0x002fe20000410000 */
[----:B------:R-:W-:Y:S01]  /*0c70*/  MOV R83, R51 ;  /* 0x0000003300537202 */ /* 0x000fe20000000f00 */
[C---:B------:R-:W-:Y:S01]  /*0c80*/  @!P0 FMUL.FTZ R74, R64.reuse, R29 ;  /* 0x0000001d404a8220 */ /* 0x040fe20000410000 */
[C---:B------:R-:W-:Y:S01]  /*0c90*/  @!P0 FMUL.FTZ R67, R64.reuse, R31 ;  /* 0x0000001f40438220 */ /* 0x040fe20000410000 */
[----:B------:R-:W-:Y:S01]  /*0ca0*/  @!P0 FMUL.FTZ R72, R64, R73 ;  /* 0x0000004940488220 */ /* 0x000fe20000410000 */
[----:B------:R-:W-:-:S02]  /*0cb0*/  SHF.R.U32.HI R50, RZ, 0x10, R51 ;  /* 0x00000010ff327819 */ /* 0x000fc40000011633 */
[----:B------:R-:W-:Y:S02]  /*0cc0*/  MOV R75, R26 ;  /* 0x0000001a004b7202 */ /* 0x000fe40000000f00 */
[--C-:B------:R-:W-:Y:S02]  /*0cd0*/  SHF.R.U64 R73, R26, 0x10, R27.reuse ;  /* 0x000000101a497819 */ /* 0x100fe4000000121b */
[----:B------:R-:W-:Y:S02]  /*0ce0*/  MOV R30, R27 ;  /* 0x0000001b001e7202 */ /* 0x000fe40000000f00 */
[----:B------:R-:W-:Y:S02]  /*0cf0*/  SHF.R.U32.HI R31, RZ, 0x10, R27 ;  /* 0x00000010ff1f7819 */ /* 0x000fe4000001161b */
[----:B------:R-:W-:Y:S02]  /*0d00*/  MOV R29, R52 ;  /* 0x00000034001d7202 */ /* 0x000fe40000000f00 */
[--C-:B------:R-:W-:Y:S01]  /*0d10*/  SHF.R.U64 R28, R52, 0x10, R53.reuse ;  /* 0x00000010341c7819 */ /* 0x100fe20000001235 */
[----:B------:R-:W-:Y:S01]  /*0d20*/  HADD2.F32 R52, -RZ, R25.H0_H0 ;  /* 0x20000019ff347230 */ /* 0x000fe20000004100 */
[----:B------:R-:W-:Y:S01]  /*0d30*/  MOV R26, R53 ;  /* 0x00000035001a7202 */ /* 0x000fe20000000f00 */
[----:B------:R-:W-:Y:S01]  /*0d40*/  HADD2.F32 R87, -RZ, R83.H0_H0 ;  /* 0x20000053ff577230 */ /* 0x000fe20000004100 */
[----:B------:R-:W-:Y:S01]  /*0d50*/  SHF.R.U32.HI R27, RZ, 0x10, R53 ;  /* 0x00000010ff1b7819 */ /* 0x000fe20000011635 */
[----:B------:R-:W-:Y:S01]  /*0d60*/  @P0 FADD.FTZ R53, -R55, R84 ;  /* 0x0000005437350221 */ /* 0x000fe20000010100 */
[----:B------:R-:W-:Y:S01]  /*0d70*/  MOV R82, R24 ;  /* 0x0000001800527202 */ /* 0x000fe20000000f00 */
[----:B------:R-:W-:Y:S01]  /*0d80*/  @!P0 FADD.FTZ R83, R84, -R69 ;  /* 0x8000004554538221 */ /* 0x000fe20000010000 */
[----:B------:R-:W-:Y:S01]  /*0d90*/  HADD2.F32 R50, -RZ, R50.H0_H0 ;  /* 0x20000032ff327230 */ /* 0x000fe20000004100 */
[----:B------:R-:W1:Y:S01]  /*0da0*/  @P0 MUFU.RCP R78, R44 ;  /* 0x0000002c004e0308 */ /* 0x000e620000001000 */
[----:B------:R-:W-:Y:S01]  /*0db0*/  @P0 FADD.FTZ R25, -R37, R52 ;  /* 0x0000003425190221 */ /* 0x000fe20000010100 */
[----:B---3--:R-:W-:Y:S01]  /*0dc0*/  @P0 FMUL.FTZ R80, R53, R80 ;  /* 0x0000005035500220 */ /* 0x008fe20000410000 */
[----:B------:R-:W-:Y:S01]  /*0dd0*/  @!P0 FMUL.FTZ R80, R64, R83 ;  /* 0x0000005340508220 */ /* 0x000fe20000410000 */
[----:B------:R-:W-:Y:S01]  /*0de0*/  @P0 FADD.FTZ R85, -R38, R87 ;  /* 0x0000005726550221 */ /* 0x000fe20000010100 */
[----:B------:R-:W-:-:S02]  /*0df0*/  HADD2.F32 R83, -RZ, R82.H0_H0 ;  /* 0x20000052ff537230 */ /* 0x000fc40000004100 */
[--C-:B------:R-:W-:Y:S01]  /*0e00*/  @!P0 FADD.FTZ R51, R52, -R69.reuse ;  /* 0x8000004534338221 */ /* 0x100fe20000010000 */
[--C-:B------:R-:W-:Y:S01]  /*0e10*/  @!P0 FADD.FTZ R87, R87, -R69.reuse ;  /* 0x8000004557578221 */ /* 0x100fe20000010000 */
[----:B------:R-:W-:Y:S01]  /*0e20*/  @!P0 FADD.FTZ R91, R50, -R69 ;  /* 0x80000045325b8221 */ /* 0x000fe20000010000 */
[----:B0-----:R-:W-:Y:S01]  /*0e30*/  @P0 FMUL.FTZ R69, R25, R76 ;  /* 0x0000004c19450220 */ /* 0x001fe20000410000 */
[----:B------:R-:W-:Y:S02]  /*0e40*/  HADD2.F32 R76, -RZ, R81.H0_H0 ;  /* 0x20000051ff4c7230 */ /* 0x000fe40000004100 */
[----:B------:R-:W-:Y:S01]  /*0e50*/  FMUL.FTZ R52, R39, R83 ;  /* 0x0000005327347220 */ /* 0x000fe20000410000 */
[----:B------:R-:W-:Y:S02]  /*0e60*/  HADD2.F32 R81, -RZ, R77.H0_H0 ;  /* 0x2000004dff517230 */ /* 0x000fe40000004100 */
[C---:B------:R-:W-:Y:S01]  /*0e70*/  FADD.FTZ R22, R76.reuse, R22 ;  /* 0x000000164c167221 */ /* 0x040fe20000010000 */
[----:B------:R-:W-:Y:S01]  /*0e80*/  FFMA.FTZ R23, R76, R70, R23 ;  /* 0x000000464c177223 */ /* 0x000fe20000010017 */
[----:B------:R-:W-:Y:S01]  /*0e90*/  FMUL.FTZ R77, R59, R76 ;  /* 0x0000004c3b4d7220 */ /* 0x000fe20000410000 */
[----:B------:R-:W-:Y:S01]  /*0ea0*/  FADD.FTZ R76, RZ, R52 ;  /* 0x00000034ff4c7221 */ /* 0x000fe20000010000 */
[----:B-1----:R-:W-:Y:S01]  /*0eb0*/  @P0 FMUL.FTZ R53, R85, R78 ;  /* 0x0000004e55350220 */ /* 0x002fe20000410000 */
[----:B------:R-:W-:-:S02]  /*0ec0*/  HADD2.F32 R79, -RZ, R79.H0_H0 ;  /* 0x2000004fff4f7230 */ /* 0x000fc40000004100 */
[----:B------:R-:W-:Y:S01]  /*0ed0*/  FADD.FTZ R84, R76, R77 ;  /* 0x0000004d4c547221 */ /* 0x000fe20000010000 */
[----:B------:R-:W-:Y:S01]  /*0ee0*/  FFMA.FTZ R76, R52, R65, RZ ;  /* 0x00000041344c7223 */ /* 0x000fe200000100ff */
[----:B------:R-:W-:Y:S02]  /*0ef0*/  HADD2.F32 R85, -RZ, R75.H0_H0 ;  /* 0x2000004bff557230 */ /* 0x000fe40000004100 */
[----:B------:R-:W-:Y:S01]  /*0f00*/  FMUL.FTZ R75, R40, R81 ;  /* 0x00000051284b7220 */ /* 0x000fe20000410000 */
[----:B------:R-:W-:Y:S01]  /*0f10*/  @P0 FADD.FTZ R89, -R56, R50 ;  /* 0x0000003238590221 */ /* 0x000fe20000010100 */
[----:B------:R-:W-:Y:S01]  /*0f20*/  FFMA.FTZ R76, R77, R70, R76 ;  /* 0x000000464d4c7223 */ /* 0x000fe2000001004c */
[----:B------:R-:W-:Y:S01]  /*0f30*/  @!P0 FMUL.FTZ R69, R64, R51 ;  /* 0x0000003340458220 */ /* 0x000fe20000410000 */
[----:B------:R-:W-:Y:S02]  /*0f40*/  HADD2.F32 R50, -RZ, R73.H0_H0 ;  /* 0x20000049ff327230 */ /* 0x000fe40000004100 */
[----:B------:R-:W-:Y:S01]  /*0f50*/  FMUL.FTZ R73, R60, R79 ;  /* 0x0000004f3c497220 */ /* 0x000fe20000410000 */
[----:B------:R-:W-:-:S02]  /*0f60*/  HADD2.F32 R51, -RZ, R30.H0_H0 ;  /* 0x2000001eff337230 */ /* 0x000fc40000004100 */
[----:B------:R-:W-:Y:S01]  /*0f70*/  FADD.FTZ R84, R84, R75 ;  /* 0x0000004b54547221 */ /* 0x000fe20000010000 */
[----:B------:R-:W-:Y:S02]  /*0f80*/  HADD2.F32 R30, -RZ, R31.H0_H0 ;  /* 0x2000001fff1e7230 */ /* 0x000fe40000004100 */
[----:B------:R-:W-:Y:S01]  /*0f90*/  FFMA.FTZ R76, R75, R68, R76 ;  /* 0x000000444b4c7223 */ /* 0x000fe2000001004c */
[----:B------:R-:W-:Y:S02]  /*0fa0*/  HADD2.F32 R31, -RZ, R26.H0_H0 ;  /* 0x2000001aff1f7230 */ /* 0x000fe40000004100 */
[----:B------:R-:W-:Y:S02]  /*0fb0*/  HADD2.F32 R26, -RZ, R27.H0_H0 ;  /* 0x2000001bff1a7230 */ /* 0x000fe40000004100 */
        /* <DEDUP_REMOVED lines=21> */
[----:B------:R-:W-:-:S02]  /*1110*/  HADD2.F32 R29, -RZ, R29.H0_H0 ;  /* 0x2000001dff1d7230 */ /* 0x000fc40000004100 */
        /* <DEDUP_REMOVED lines=15> */
[----:B0-----:R-:W-:Y:S01]  /*1210*/  @P0 FMUL.FTZ R78, R89, R24 ;  /* 0x00000018594e0220 */ /* 0x001fe20000410000 */
        /* <DEDUP_REMOVED lines=39> */
.L_x_4919:
        /* <DEDUP_REMOVED lines=44> */
[----:B------:R-:W-:Y:S01]  /*1750*/  F2FP.F16.F32.PACK_AB R24, R24, R65 ;  /* 0x000000411818723e */ /* 0x000fe200000000ff */
[C---:B------:R-:W-:Y:S01]  /*1760*/  FMUL.FTZ R75, R64.reuse, R75 ;  /* 0x0000004b404b7220 */ /* 0x040fe20000410000 */
[----:B------:R-:W-:Y:S01]  /*1770*/  FADD.FTZ R83, R83, -R80 ;  /* 0x8000005053537221 */ /* 0x000fe20000010000 */
[----:B------:R-:W-:Y:S01]  /*1780*/  FMUL.FTZ R71, R64, R71 ;  /* 0x0000004740477220 */ /* 0x000fe20000410000 */
[----:B------:R-:W-:Y:S01]  /*1790*/  PRMT R26, R24, 0x7632, R26 ;  /* 0x00007632181a7816 */ /* 0x000fe2000000001a */
[----:B------:R-:W-:Y:S01]  /*17a0*/  FMUL.FTZ R28, R64, R79 ;  /* 0x0000004f401c7220 */ /* 0x000fe20000410000 */
[----:B------:R-:W-:Y:S01]  /*17b0*/  F2FP.F16.F32.PACK_AB R27, RZ, R75 ;  /* 0x0000004bff1b723e */ /* 0x000fe200000000ff */
        /* <DEDUP_REMOVED lines=8> */
[----:B------:R-:W-:Y:S01]  /*1840*/  F2FP.F16.F32.PACK_AB R28, R28, R71 ;  /* 0x000000471c1c723e */ /* 0x000fe200000000ff */
[C---:B------:R-:W-:Y:S01]  /*1850*/  FMUL.FTZ R67, R64.reuse, R67 ;  /* 0x0000004340437220 */ /* 0x040fe20000410000 */
[----:B------:R-:W-:Y:S01]  /*1860*/  LOP3.LUT R66, R27, 0xffff0000, R66, 0xf8, !PT ;  /* 0xffff00001b427812 */ /* 0x000fe200078ef842 */
[----:B------:R-:W-:Y:S01]  /*1870*/  FMUL.FTZ R53, R64, R53 ;  /* 0x0000003540357220 */ /* 0x000fe20000410000 */
[----:B------:R-:W-:Y:S01]  /*1880*/  F2FP.F16.F32.PACK_AB R69, R26, R69 ;  /* 0x000000451a45723e */ /* 0x000fe200000000ff */
        /* <DEDUP_REMOVED lines=8> */
[----:B------:R-:W-:Y:S01]  /*1910*/  F2FP.F16.F32.PACK_AB R31, RZ, R67 ;  /* 0x00000043ff1f723e */ /* 0x000fe200000000ff */
[----:B------:R-:W-:Y:S01]  /*1920*/  FMUL.FTZ R64, R64, R85 ;  /* 0x0000005540407220 */ /* 0x000fe20000410000 */
[----:B------:R-:W-:-:S02]  /*1930*/  PRMT R50, R69, 0x7632, R50 ;  /* 0x0000763245327816 */ /* 0x000fc40000000032 */
[----:B------:R-:W-:Y:S02]  /*1940*/  F2FP.F16.F32.PACK_AB R65, RZ, R53 ;  /* 0x00000035ff41723e */ /* 0x000fe400000000ff */
[----:B------:R-:W-:Y:S02]  /*1950*/  PRMT R28, R28, 0x5410, R51 ;  /* 0x000054101c1c7816 */ /* 0x000fe40000000033 */
[----:B------:R-:W-:Y:S02]  /*1960*/  SHF.L.U64.HI R53, R51, 0x10, RZ ;  /* 0x0000001033357819 */ /* 0x000fe400000102ff */
[----:B------:R-:W-:Y:S02]  /*1970*/  PRMT R30, R69, 0x7610, R30 ;  /* 0x00007610451e7816 */ /* 0x000fe4000000001e */
[----:B------:R-:W-:Y:S02]  /*1980*/  LOP3.LUT R52, R31, 0xffff, RZ, 0xc0, !PT ;  /* 0x0000ffff1f347812 */ /* 0x000fe400078ec0ff */
[----:B------:R-:W-:-:S02]  /*1990*/  LOP3.LUT R51, R50, 0xffff, RZ, 0xc0, !PT ;  /* 0x0000ffff32337812 */ /* 0x000fc400078ec0ff */
[----:B------:R-:W-:Y:S02]  /*19a0*/  PRMT R31, R65, 0x7610, R31 ;  /* 0x00007610411f7816 */ /* 0x000fe4000000001f */
[----:B------:R-:W-:Y:S02]  /*19b0*/  F2FP.F16.F32.PACK_AB R29, RZ, R29 ;  /* 0x0000001dff1d723e */ /* 0x000fe400000000ff */
[----:B------:R-:W-:Y:S01]  /*19c0*/  LOP3.LUT R52, R52, 0xffff0000, R53, 0xf8, !PT ;  /* 0xffff000034347812 */ /* 0x000fe200078ef835 */
[----:B------:R-:W-:Y:S01]  /*19d0*/  IMAD R53, R63, 0x180, R76 ;  /* 0x000001803f357824 */ /* 0x000fe200078e024c */
[----:B------:R-:W-:Y:S02]  /*19e0*/  PRMT R30, R30, 0x5410, R51 ;  /* 0x000054101e1e7816 */ /* 0x000fe40000000033 */
[----:B------:R-:W-:Y:S02]  /*19f0*/  SHF.L.U64.HI R50, R51, 0x10, RZ ;  /* 0x0000001033327819 */ /* 0x000fe400000102ff */
[----:B------:R-:W-:-:S02]  /*1a00*/  LOP3.LUT R31, R31, 0xffff, RZ, 0xc0, !PT ;  /* 0x0000ffff1f1f7812 */ /* 0x000fc400078ec0ff */
[----:B------:R-:W-:Y:S02]  /*1a10*/  F2FP.F16.F32.PACK_AB R51, RZ, R25 ;  /* 0x00000019ff33723e */ /* 0x000fe400000000ff */
[----:B------:R-:W-:Y:S02]  /*1a20*/  F2FP.F16.F32.PACK_AB R64, RZ, R64 ;  /* 0x00000040ff40723e */ /* 0x000fe400000000ff */
[--C-:B------:R-:W-:Y:S02]  /*1a30*/  PRMT R25, R66, 0x5410, R29.reuse ;  /* 0x0000541042197816 */ /* 0x100fe4000000001d */
[----:B------:R-:W-:Y:S02]  /*1a40*/  LOP3.LUT R50, R31, 0xffff0000, R50, 0xf8, !PT ;  /* 0xffff00001f327812 */ /* 0x000fe400078ef832 */
[----:B------:R-:W-:Y:S02]  /*1a50*/  PRMT R29, R51, 0x7610, R29 ;  /* 0x00007610331d7816 */ /* 0x000fe4000000001d */
[----:B------:R-:W-:-:S02]  /*1a60*/  PRMT R31, R64, 0x7610, R31 ;  /* 0x00007610401f7816 */ /* 0x000fc4000000001f */
[C---:B------:R-:W-:Y:S02]  /*1a70*/  IADD3 R51, R53.reuse, 0x80, RZ ;  /* 0x0000008035337810 */ /* 0x040fe40007ffe0ff */
[C---:B------:R-:W-:Y:S02]  /*1a80*/  IADD3 R65, R53.reuse, 0x100, RZ ;  /* 0x0000010035417810 */ /* 0x040fe40007ffe0ff */
[----:B------:R-:W-:Y:S01]  /*1a90*/  PRMT R29, R52, 0x5410, R29 ;  /* 0x00005410341d7816 */ /* 0x000fe2000000001d */
[----:B0-----:R-:W-:Y:S01]  /*1aa0*/  IMAD.WIDE.U32 R52, R53, 0x8, R26 ;  /* 0x0000000835347825 */ /* 0x001fe200078e001a */
[----:B------:R-:W-:Y:S02]  /*1ab0*/  PRMT R31, R50, 0x5410, R31 ;  /* 0x00005410321f7816 */ /* 0x000fe4000000001f */
[----:B------:R-:W-:Y:S01]  /*1ac0*/  IADD3 R63, R63, UR10, RZ ;  /* 0x0000000a3f3f7c10 */ /* 0x000fe2000fffe0ff */
[----:B------:R-:W-:Y:S01]  /*1ad0*/  IMAD.WIDE.U32 R50, R51, 0x8, R26 ;  /* 0x0000000833327825 */ /* 0x000fe200078e001a */
[----:B------:R0:W-:Y:S01]  /*1ae0*/  STG.E.64 desc[UR8][R52.64], R24 ;  /* 0x0000001834007986 */ /* 0x0001e2000c101b08 */
[----:B------:R-:W-:-:S02]  /*1af0*/  SEL R68, RZ, 0x1, P1 ;  /* 0x00000001ff447807 */ /* 0x000fc40000800000 */
[----:B------:R-:W-:Y:S01]  /*1b00*/  IMAD.WIDE.U32 R26, R65, 0x8, R26 ;  /* 0x00000008411a7825 */ /* 0x000fe200078e001a */
[----:B------:R0:W-:Y:S01]  /*1b10*/  STG.E.64 desc[UR8][R50.64], R28 ;  /* 0x0000001c32007986 */ /* 0x0001e2000c101b08 */
[----:B------:R-:W-:-:S03]  /*1b20*/  ISETP.GE.AND P2, PT, R63, UR11, PT ;  /* 0x0000000b3f007c0c */ /* 0x000fc6000bf46270 */
[----:B------:R0:W-:Y:S10]  /*1b30*/  STG.E.64 desc[UR8][R26.64], R30 ;  /* 0x0000001e1a007986 */ /* 0x0001f4000c101b08 */
        /* <DEDUP_REMOVED lines=19> */
.L_x_4906:
        /* <DEDUP_REMOVED lines=21> */
.L_x_4907:
[----:B------:R-:W-:Y:S01]  /*1dc0*/  HFMA2.MMA R26, -RZ, RZ, 0, 9.5367431640625e-07 ;  /* 0x00000010ff1a7435 */ /* 0x000fe200000001ff */
[----:B------:R-:W-:Y:S02]  /*1dd0*/  MOV R93, R29 ;  /* 0x0000001d005d7202 */ /* 0x000fe40000000f00 */
[----:B------:R-:W-:Y:S02]  /*1de0*/  MOV R27, 0x1f ;  /* 0x0000001f001b7802 */ /* 0x000fe40000000f00 */
[----:B------:R-:W-:-:S07]  /*1df0*/  MOV R28, 0xffffffff ;  /* 0xffffffff001c7802 */ /* 0x000fce0000000f00 */
[----:B------:R-:W-:Y:S05]  /*1e00*/  WARPSYNC.COLLECTIVE R28, `(.L_x_4909) ;  /* 0x000000001c087348 */ /* 0x000fea0003c00000 */
[----:B------:R0:W1:Y:S02]  /*1e10*/  SHFL.DOWN P3, R92, R93, R26, R27 ;  /* 0x0800001a5d5c7389 */ /* 0x000064000006001b */
[----:B01----:R-:W-:Y:S01]  /*1e20*/  ENDCOLLECTIVE ;  /* 0x000000000000791b */ /* 0x003fe20003800000 */
.L_x_4909:
[----:B------:R-:W-:Y:S02]  /*1e30*/  MOV R93, R30 ;  /* 0x0000001e005d7202 */ /* 0x000fe40000000f00 */
[----:B------:R-:W-:-:S07]  /*1e40*/  MOV R50, R92 ;  /* 0x0000005c00327202 */ /* 0x000fce0000000f00 */
[----:B------:R-:W-:Y:S05]  /*1e50*/  WARPSYNC.COLLECTIVE R28, `(.L_x_4910) ;  /* 0x000000001c087348 */ /* 0x000fea0003c00000 */
[----:B------:R0:W1:Y:S02]  /*1e60*/  SHFL.DOWN P3, R92, R93, R26, R27 ;  /* 0x0800001a5d5c7389 */ /* 0x000064000006001b */
[----:B01----:R-:W-:Y:S01]  /*1e70*/  ENDCOLLECTIVE ;  /* 0x000000000000791b */ /* 0x003fe20003800000 */
.L_x_4910:
[----:B------:R-:W-:Y:S01]  /*1e80*/  FADD.FTZ R51, R29, R50 ;  /* 0x000000321d337221 */ /* 0x000fe20000010000 */
[----:B------:R-:W-:-:S04]  /*1e90*/  HFMA2.MMA R26, -RZ, RZ, 0, 4.76837158203125e-07 ;  /* 0x00000008ff1a7435 */ /* 0x000fc800000001ff */
[----:B------:R-:W-:Y:S02]  /*1ea0*/  MOV R93, R51 ;  /* 0x00000033005d7202 */ /* 0x000fe40000000f00 */
[----:B------:R-:W-:-:S07]  /*1eb0*/  MOV R31, R92 ;  /* 0x0000005c001f7202 */ /* 0x000fce0000000f00 */
[----:B------:R-:W-:Y:S05]  /*1ec0*/  WARPSYNC.COLLECTIVE R28, `(.L_x_4911) ;  /* 0x000000001c087348 */ /* 0x000fea0003c00000 */
[----:B------:R0:W1:Y:S02]  /*1ed0*/  SHFL.DOWN P3, R92, R93, R26, R27 ;  /* 0x0800001a5d5c7389 */ /* 0x000064000006001b */
[----:B01----:R-:W-:Y:S01]  /*1ee0*/  ENDCOLLECTIVE ;  /* 0x000000000000791b */ /* 0x003fe20003800000 */
.L_x_4911:
[----:B------:R-:W-:-:S05]  /*1ef0*/  FADD.FTZ R31, R30, R31 ;  /* 0x0000001f1e1f7221 */ /* 0x000fca0000010000 */
[----:B------:R-:W-:Y:S02]  /*1f00*/  MOV R93, R31 ;  /* 0x0000001f005d7202 */ /* 0x000fe40000000f00 */
[----:B------:R-:W-:-:S07]  /*1f10*/  MOV R50, R92 ;  /* 0x0000005c00327202 */ /* 0x000fce0000000f00 */
[----:B------:R-:W-:Y:S05]  /*1f20*/  WARPSYNC.COLLECTIVE R28, `(.L_x_4912) ;  /* 0x000000001c087348 */ /* 0x000fea0003c00000 */
[----:B------:R0:W1:Y:S02]  /*1f30*/  SHFL.DOWN P3, R92, R93, R26, R27 ;  /* 0x0800001a5d5c7389 */ /* 0x000064000006001b */
[----:B01----:R-:W-:Y:S01]  /*1f40*/  ENDCOLLECTIVE ;  /* 0x000000000000791b */ /* 0x003fe20003800000 */
.L_x_4912:
[----:B------:R-:W-:Y:S01]  /*1f50*/  FADD.FTZ R87, R51, R50 ;  /* 0x0000003233577221 */ /* 0x000fe20000010000 */
[----:B------:R-:W-:-:S04]  /*1f60*/  HFMA2.MMA R26, -RZ, RZ, 0, 2.384185791015625e-07 ;  /* 0x00000004ff1a7435 */ /* 0x000fc800000001ff */
[----:B------:R-:W-:Y:S02]  /*1f70*/  MOV R93, R87 ;  /* 0x00000057005d7202 */ /* 0x000fe40000000f00 */
[----:B------:R-:W-:-:S07]  /*1f80*/  MOV R90, R92 ;  /* 0x0000005c005a7202 */ /* 0x000fce0000000f00 */
[----:B------:R-:W-:Y:S05]  /*1f90*/  WARPSYNC.COLLECTIVE R28, `(.L_x_4913) ;  /* 0x000000001c087348 */ /* 0x000fea0003c00000 */
[----:B------:R0:W1:Y:S02]  /*1fa0*/  SHFL.DOWN P3, R92, R93, R26, R27 ;  /* 0x0800001a5d5c7389 */ /* 0x000064000006001b */
[----:B01----:R-:W-:Y:S01]  /*1fb0*/  ENDCOLLECTIVE ;  /* 0x000000000000791b */ /* 0x003fe20003800000 */
.L_x_4913:
[----:B------:R-:W-:-:S05]  /*1fc0*/  FADD.FTZ R90, R31, R90 ;  /* 0x0000005a1f5a7221 */ /* 0x000fca0000010000 */
[----:B------:R-:W-:Y:S02]  /*1fd0*/  MOV R93, R90 ;  /* 0x0000005a005d7202 */ /* 0x000fe40000000f00 */
[----:B------:R-:W-:-:S07]  /*1fe0*/  MOV R50, R92 ;  /* 0x0000005c00327202 */ /* 0x000fce0000000f00 */
[----:B------:R-:W-:Y:S05]  /*1ff0*/  WARPSYNC.COLLECTIVE R28, `(.L_x_4914) ;  /* 0x000000001c087348 */ /* 0x000fea0003c00000 */
[----:B------:R0:W1:Y:S02]  /*2000*/  SHFL.DOWN P3, R92, R93, R26, R27 ;  /* 0x0800001a5d5c7389 */ /* 0x000064000006001b */
[----:B01----:R-:W-:Y:S01]  /*2010*/  ENDCOLLECTIVE ;  /* 0x000000000000791b */ /* 0x003fe20003800000 */
.L_x_4914:
[----:B------:R-:W-:Y:S01]  /*2020*/  FADD.FTZ R91, R87, R50 ;  /* 0x00000032575b7221 */ /* 0x000fe20000010000 */
[----:B------:R-:W-:-:S04]  /*2030*/  HFMA2.MMA R26, -RZ, RZ, 0, 1.1920928955078125e-07 ;  /* 0x00000002ff1a7435 */ /* 0x000fc800000001ff */
[----:B------:R-:W-:Y:S02]  /*2040*/  MOV R93, R91 ;  /* 0x0000005b005d7202 */ /* 0x000fe40000000f00 */
[----:B------:R-:W-:-:S07]  /*2050*/  MOV R89, R92 ;  /* 0x0000005c00597202 */ /* 0x000fce0000000f00 */
[----:B------:R-:W-:Y:S05]  /*2060*/  WARPSYNC.COLLECTIVE R28, `(.L_x_4915) ;  /* 0x000000001c087348 */ /* 0x000fea0003c00000 */
[----:B------:R0:W1:Y:S02]  /*2070*/  SHFL.DOWN P3, R92, R93, R26, R27 ;  /* 0x0800001a5d5c7389 */ /* 0x000064000006001b */
[----:B01----:R-:W-:Y:S01]  /*2080*/  ENDCOLLECTIVE ;  /* 0x000000000000791b */ /* 0x003fe20003800000 */
.L_x_4915:
[----:B------:R-:W-:-:S05]  /*2090*/  FADD.FTZ R89, R90, R89 ;  /* 0x000000595a597221 */ /* 0x000fca0000010000 */
[----:B------:R-:W-:Y:S02]  /*20a0*/  MOV R93, R89 ;  /* 0x00000059005d7202 */ /* 0x000fe40000000f00 */
[----:B------:R-:W-:-:S07]  /*20b0*/  MOV R50, R92 ;  /* 0x0000005c00327202 */ /* 0x000fce0000000f00 */
[----:B------:R-:W-:Y:S05]  /*20c0*/  WARPSYNC.COLLECTIVE R28, `(.L_x_4916) ;  /* 0x000000001c087348 */ /* 0x000fea0003c00000 */
[----:B------:R0:W1:Y:S02]  /*20d0*/  SHFL.DOWN P3, R92, R93, R26, R27 ;  /* 0x0800001a5d5c7389 */ /* 0x000064000006001b */
[----:B01----:R-:W-:Y:S01]  /*20e0*/  ENDCOLLECTIVE ;  /* 0x000000000000791b */ /* 0x003fe20003800000 */
.L_x_4916:
[----:B------:R-:W-:Y:S01]  /*20f0*/  FADD.FTZ R50, R91, R50 ;  /* 0x000000325b327221 */ /* 0x000fe20000010000 */
[----:B------:R-:W-:-:S04]  /*2100*/  HFMA2.MMA R26, -RZ, RZ, 0, 5.9604644775390625e-08 ;  /* 0x00000001ff1a7435 */ /* 0x000fc800000001ff */
[----:B------:R-:W-:Y:S02]  /*2110*/  MOV R93, R50 ;  /* 0x00000032005d7202 */ /* 0x000fe40000000f00 */
[----:B------:R-:W-:-:S07]  /*2120*/  MOV R30, R92 ;  /* 0x0000005c001e7202 */ /* 0x000fce0000000f00 */
[----:B------:R-:W-:Y:S05]  /*2130*/  WARPSYNC.COLLECTIVE R28, `(.L_x_4917) ;  /* 0x000000001c087348 */ /* 0x000fea0003c00000 */
[----:B------:R0:W1:Y:S02]  /*2140*/  SHFL.DOWN P3, R92, R93, R26, R27 ;  /* 0x0800001a5d5c7389 */ /* 0x000064000006001b */
[----:B01----:R-:W-:Y:S01]  /*2150*/  ENDCOLLECTIVE ;  /* 0x000000000000791b */ /* 0x003fe20003800000 */
.L_x_4917:
[----:B------:R-:W-:-:S05]  /*2160*/  FADD.FTZ R51, R89, R30 ;  /* 0x0000001e59337221 */ /* 0x000fca0000010000 */
[----:B------:R-:W-:Y:S02]  /*2170*/  MOV R93, R51 ;  /* 0x00000033005d7202 */ /* 0x000fe40000000f00 */
[----:B------:R-:W-:-:S07]  /*2180*/  MOV R29, R92 ;  /* 0x0000005c001d7202 */ /* 0x000fce0000000f00 */
[----:B------:R-:W-:Y:S05]  /*2190*/  WARPSYNC.COLLECTIVE R28, `(.L_x_4918) ;  /* 0x000000001c087348 */ /* 0x000fea0003c00000 */
[----:B------:R0:W1:Y:S02]  /*21a0*/  SHFL.DOWN P3, R92, R93, R26, R27 ;  /* 0x0800001a5d5c7389 */ /* 0x000064000006001b */
[----:B01----:R-:W-:Y:S01]  /*21b0*/  ENDCOLLECTIVE ;  /* 0x000000000000791b */ /* 0x003fe20003800000 */
.L_x_4918:
[----:B------:R-:W-:Y:S01]  /*21c0*/  MOV R30, R92 ;  /* 0x0000005c001e7202 */ /* 0x000fe20000000f00 */
[----:B------:R-:W-:Y:S06]  /*21d0*/  BRA `(.L_x_4919) ;  /* 0xfffffff000ac7947 */ /* 0x000fec000383ffff */
.L_x_4920:
        /* <DEDUP_REMOVED lines=10> */
.L_x_5611:


//--------------------- .text._ZN10layer_norm22ln_bwd_finalize_kernelINS_22Kernel_traits_finalizeILj1536EffffjLj1024ELj4ENS_18Kernel_traits_baseILj1536EffffjLj1024EEEEEEEvNS_9BwdParamsE --------------------------
	.section	.text._ZN10layer_norm22ln_bwd_finalize_kernelINS_22Kernel_traits_finalizeILj1536EffffjLj1024ELj4ENS_18Kernel_traits_baseILj1536EffffjLj1024EEEEEEEvNS_9BwdParamsE,"ax",@progbits
	.align	128
        .global         _ZN10layer_norm22ln_bwd_finalize_kernelINS_22Kernel_traits_finalizeILj1536EffffjLj1024ELj4ENS_18Kernel_traits_baseILj1536EffffjLj1024EEEEEEEvNS_9BwdParamsE
        .type           _ZN10layer_norm22ln_bwd_finalize_kernelINS_22Kernel_traits_finalizeILj1536EffffjLj1024ELj4ENS_18Kernel_traits_baseILj1536EffffjLj1024EEEEEEEvNS_9BwdParamsE,@function
        .size           _ZN10layer_norm22ln_bwd_finalize_kernelINS_22Kernel_traits_finalizeILj1536EffffjLj1024ELj4ENS_18Kernel_traits_baseILj1536EffffjLj1024EEEEEEEvNS_9BwdParamsE,(.L_x_5612 - _ZN10layer_norm22ln_bwd_finalize_kernelINS_22Kernel_traits_finalizeILj1536EffffjLj1024ELj4ENS_18Kernel_traits_baseILj1536EffffjLj1024EEEEEEEvNS_9BwdParamsE)
        .other          _ZN10layer_norm22ln_bwd_finalize_kernelINS_22Kernel_traits_finalizeILj1536EffffjLj1024ELj4ENS_18Kernel_traits_baseILj1536EffffjLj1024EEEEEEEvNS_9BwdParamsE,@"STO_CUDA_ENTRY STV_DEFAULT"
_ZN10layer_norm22ln_bwd_finalize_kernelINS_22Kernel_traits_finalizeILj1536EffffjLj1024ELj4ENS_18Kernel_traits_baseILj1536EffffjLj1024EEEEEEEvNS_9BwdParamsE:
.text._ZN10layer_norm22ln_bwd_finalize_kernelINS_22Kernel_traits_finalizeILj1536EffffjLj1024ELj4ENS_18Kernel_traits_baseILj1536EffffjLj1024EEEEEEEvNS_9BwdParamsE:
        /* <DEDUP_REMOVED lines=25> */
.L_x_4930:
        /* <DEDUP_REMOVED lines=28> */
.L_x_4925:
        /* <DEDUP_REMOVED lines=33> */
.L_x_4924:
[----:B------:R-:W-:Y:S05]  /*0560*/  BSYNC B1 ;  /* 0x0000000000017941 */ /* 0x000fea0003800000 */
.L_x_4923:
        /* <DEDUP_REMOVED lines=23> */
.L_x_4927:
[----:B------:R-:W-:Y:S05]  /*06e0*/  BSYNC B1 ;  /* 0x0000000000017941 */ /* 0x000fea0003800000 */
.L_x_4926:
        /* <DEDUP_REMOVED lines=11> */
.L_x_4922:
[----:B------:R-:W-:Y:S05]  /*07a0*/  BSYNC B0 ;  /* 0x0000000000007941 */ /* 0x000fea0003800000 */
.L_x_4921:
        /* <DEDUP_REMOVED lines=29> */
.L_x_4941:
[----:B------:R-:W-:Y:S01]  /*0980*/  @!P1 SHF.R.U32.HI R12, RZ, 0x3, R0 ;  /* 0x00000003ff0c9819 */ /* 0x000fe20000011600 */
[----:B---3--:R-:W-:Y:S01]  /*0990*/  FADD.FTZ R14, R9, R14 ;  /* 0x0000000e090e7221 */ /* 0x008fe20000010000 */
[----:B--2---:R-:W-:Y:S02]  /*09a0*/  FADD.FTZ R11, R10, R11 ;  /* 0x0000000b0a0b7221 */ /* 0x004fe40000010000 */
[----:B------:R-:W-:-:S05]  /*09b0*/  @!P1 LOP3.LUT R12, R12, 0x1ffffffc, RZ, 0xc0, !PT ;  /* 0x1ffffffc0c0c9812 */ /* 0x000fca00078ec0ff */
[----:B------:R2:W-:Y:S04]  /*09c0*/  @!P1 STS [R12+UR4+0x2000], R14 ;  /* 0x0020000e0c009988 */ /* 0x0005e80008000804 */
[----:B------:R2:W-:Y:S02]  /*09d0*/  @!P1 STS [R12+UR4+0x2080], R11 ;  /* 0x0020800b0c009988 */ /* 0x0005e40008000804 */
.L_x_4928:
        /* <DEDUP_REMOVED lines=15> */
.L_x_4929:
[----:B------:R-:W-:Y:S01]  /*0ad0*/  HFMA2.MMA R19, -RZ, RZ, 0, 5.9604644775390625e-08 ;  /* 0x00000001ff137435 */ /* 0x000fe200000001ff */
[----:B---3--:R-:W-:Y:S01]  /*0ae0*/  IMAD.MOV.U32 R20, RZ, RZ, R10 ;  /* 0x000000ffff147224 */ /* 0x008fe200078e000a */
[----:B------:R-:W-:Y:S02]  /*0af0*/  MOV R22, 0x1f ;  /* 0x0000001f00167802 */ /* 0x000fe40000000f00 */
[----:B------:R-:W-:-:S07]  /*0b00*/  MOV R17, 0xffffffff ;  /* 0xffffffff00117802 */ /* 0x000fce0000000f00 */
[----:B012---:R-:W-:Y:S05]  /*0b10*/  WARPSYNC.COLLECTIVE R17, `(.L_x_4931) ;  /* 0x0000000011087348 */ /* 0x007fea0003c00000 */
[----:B------:R3:W4:Y:S02]  /*0b20*/  SHFL.BFLY P2, R18, R20, R19, R22 ;  /* 0x0c00001314127389 */ /* 0x0007240000040016 */
[----:B01234-:R-:W-:Y:S01]  /*0b30*/  ENDCOLLECTIVE ;  /* 0x000000000000791b */ /* 0x01ffe20003800000 */
.L_x_4931:
[----:B------:R-:W-:Y:S01]  /*0b40*/  HFMA2.MMA R19, -RZ, RZ, 0, 1.1920928955078125e-07 ;  /* 0x00000002ff137435 */ /* 0x000fe200000001ff */
[----:B------:R-:W-:-:S04]  /*0b50*/  IMAD.MOV.U32 R11, RZ, RZ, R18 ;  /* 0x000000ffff0b7224 */ /* 0x000fc800078e0012 */
[----:B------:R-:W-:-:S05]  /*0b60*/  FADD.FTZ R11, R10, R11 ;  /* 0x0000000b0a0b7221 */ /* 0x000fca0000010000 */
[----:B------:R-:W-:-:S07]  /*0b70*/  MOV R20, R11 ;  /* 0x0000000b00147202 */ /* 0x000fce0000000f00 */
[----:B------:R-:W-:Y:S05]  /*0b80*/  WARPSYNC.COLLECTIVE R17, `(.L_x_4932) ;  /* 0x0000000011087348 */ /* 0x000fea0003c00000 */
[----:B------:R0:W1:Y:S02]  /*0b90*/  SHFL.BFLY P2, R18, R20, R19, R22 ;  /* 0x0c00001314127389 */ /* 0x0000640000040016 */
[----:B01----:R-:W-:Y:S01]  /*0ba0*/  ENDCOLLECTIVE ;  /* 0x000000000000791b */ /* 0x003fe20003800000 */
.L_x_4932:
[----:B------:R-:W-:Y:S01]  /*0bb0*/  HFMA2.MMA R19, -RZ, RZ, 0, 2.384185791015625e-07 ;  /* 0x00000004ff137435 */ /* 0x000fe200000001ff */
[----:B------:R-:W-:-:S05]  /*0bc0*/  MOV R12, R18 ;  /* 0x00000012000c7202 */ /* 0x000fca0000000f00 */
[----:B------:R-:W-:-:S04]  /*0bd0*/  FADD.FTZ R12, R11, R12 ;  /* 0x0000000c0b0c7221 */ /* 0x000fc80000010000 */
[----:B------:R-:W-:-:S07]  /*0be0*/  IMAD.MOV.U32 R20, RZ, RZ, R12 ;  /* 0x000000ffff147224 */ /* 0x000fce00078e000c */
[----:B------:R-:W-:Y:S05]  /*0bf0*/  WARPSYNC.COLLECTIVE R17, `(.L_x_4933) ;  /* 0x0000000011087348 */ /* 0x000fea0003c00000 */
[----:B------:R0:W1:Y:S02]  /*0c00*/  SHFL.BFLY P2, R18, R20, R19, R22 ;  /* 0x0c00001314127389 */ /* 0x0000640000040016 */
[----:B01----:R-:W-:Y:S01]  /*0c10*/  ENDCOLLECTIVE ;  /* 0x000000000000791b */ /* 0x003fe20003800000 */
.L_x_4933:
[----:B------:R-:W-:Y:S01]  /*0c20*/  IMAD.MOV.U32 R19, RZ, RZ, 0x8 ;  /* 0x00000008ff137424 */ /* 0x000fe200078e00ff */
[----:B------:R-:W-:-:S05]  /*0c30*/  MOV R13, R18 ;  /* 0x00000012000d7202 */ /* 0x000fca0000000f00 */
[----:B------:R-:W-:-:S05]  /*0c40*/  FADD.FTZ R13, R12, R13 ;  /* 0x0000000d0c0d7221 */ /* 0x000fca0000010000 */
[----:B------:R-:W-:-:S07]  /*0c50*/  MOV R20, R13 ;  /* 0x0000000d00147202 */ /* 0x000fce0000000f00 */
[----:B------:R-:W-:Y:S05]  /*0c60*/  WARPSYNC.COLLECTIVE R17, `(.L_x_4934) ;  /* 0x0000000011087348 */ /* 0x000fea0003c00000 */
[----:B------:R0:W1:Y:S02]  /*0c70*/  SHFL.BFLY P2, R18, R20, R19, R22 ;  /* 0x0c00001314127389 */ /* 0x0000640000040016 */
[----:B01----:R-:W-:Y:S01]  /*0c80*/  ENDCOLLECTIVE ;  /* 0x000000000000791b */ /* 0x003fe20003800000 */
.L_x_4934:
[----:B------:R-:W-:Y:S01]  /*0c90*/  HFMA2.MMA R19, -RZ, RZ, 0, 9.5367431640625e-07 ;  /* 0x00000010ff137435 */ /* 0x000fe200000001ff */
[----:B------:R-:W-:-:S05]  /*0ca0*/  MOV R10, R18 ;  /* 0x00000012000a7202 */ /* 0x000fca0000000f00 */
[----:B------:R-:W-:-:S05]  /*0cb0*/  FADD.FTZ R10, R13, R10 ;  /* 0x0000000a0d0a7221 */ /* 0x000fca0000010000 */
[----:B------:R-:W-:-:S07]  /*0cc0*/  MOV R20, R10 ;  /* 0x0000000a00147202 */ /* 0x000fce0000000f00 */
[----:B------:R-:W-:Y:S05]  /*0cd0*/  WARPSYNC.COLLECTIVE R17, `(.L_x_4935) ;  /* 0x0000000011087348 */ /* 0x000fea0003c00000 */
[----:B------:R0:W1:Y:S02]  /*0ce0*/  SHFL.BFLY P2, R18, R20, R19, R22 ;  /* 0x0c00001314127389 */ /* 0x0000640000040016 */
[----:B01----:R-:W-:Y:S01]  /*0cf0*/  ENDCOLLECTIVE ;  /* 0x000000000000791b */ /* 0x003fe20003800000 */
.L_x_4935:
[----:B------:R-:W-:Y:S01]  /*0d00*/  HFMA2.MMA R19, -RZ, RZ, 0, 5.9604644775390625e-08 ;  /* 0x00000001ff137435 */ /* 0x000fe200000001ff */
[----:B------:R-:W-:Y:S01]  /*0d10*/  MOV R20, R9 ;  /* 0x0000000900147202 */ /* 0x000fe20000000f00 */
[----:B------:R-:W-:-:S09]  /*0d20*/  IMAD.MOV.U32 R11, RZ, RZ, R18 ;  /* 0x000000ffff0b7224 */ /* 0x000fd200078e0012 */
[----:B------:R-:W-:Y:S05]  /*0d30*/  WARPSYNC.COLLECTIVE R17, `(.L_x_4936) ;  /* 0x0000000011087348 */ /* 0x000fea0003c00000 */
[----:B------:R0:W1:Y:S02]  /*0d40*/  SHFL.BFLY P2, R18, R20, R19, R22 ;  /* 0x0c00001314127389 */ /* 0x0000640000040016 */
[----:B01----:R-:W-:Y:S01]  /*0d50*/  ENDCOLLECTIVE ;  /* 0x000000000000791b */ /* 0x003fe20003800000 */
.L_x_4936:
[----:B------:R-:W-:Y:S01]  /*0d60*/  HFMA2.MMA R19, -RZ, RZ, 0, 1.1920928955078125e-07 ;  /* 0x00000002ff137435 */ /* 0x000fe200000001ff */
[----:B------:R-:W-:-:S05]  /*0d70*/  MOV R12, R18 ;  /* 0x00000012000c7202 */ /* 0x000fca0000000f00 */
[----:B------:R-:W-:-:S04]  /*0d80*/  FADD.FTZ R14, R9, R12 ;  /* 0x0000000c090e7221 */ /* 0x000fc80000010000 */
[----:B------:R-:W-:-:S07]  /*0d90*/  IMAD.MOV.U32 R20, RZ, RZ, R14 ;  /* 0x000000ffff147224 */ /* 0x000fce00078e000e */
[----:B------:R-:W-:Y:S05]  /*0da0*/  WARPSYNC.COLLECTIVE R17, `(.L_x_4937) ;  /* 0x0000000011087348 */ /* 0x000fea0003c00000 */
[----:B------:R0:W1:Y:S02]  /*0db0*/  SHFL.BFLY P2, R18, R20, R19, R22 ;  /* 0x0c00001314127389 */ /* 0x0000640000040016 */
[----:B01----:R-:W-:Y:S01]  /*0dc0*/  ENDCOLLECTIVE ;  /* 0x000000000000791b */ /* 0x003fe20003800000 */
.L_x_4937:
[----:B------:R-:W-:Y:S01]  /*0dd0*/  IMAD.MOV.U32 R19, RZ, RZ, 0x4 ;  /* 0x00000004ff137424 */ /* 0x000fe200078e00ff */
[----:B------:R-:W-:-:S05]  /*0de0*/  MOV R13, R18 ;  /* 0x00000012000d7202 */ /* 0x000fca0000000f00 */
[----:B------:R-:W-:-:S05]  /*0df0*/  FADD.FTZ R15, R14, R13 ;  /* 0x0000000d0e0f7221 */ /* 0x000fca0000010000 */
[----:B------:R-:W-:-:S07]  /*0e00*/  MOV R20, R15 ;  /* 0x0000000f00147202 */ /* 0x000fce0000000f00 */
[----:B------:R-:W-:Y:S05]  /*0e10*/  WARPSYNC.COLLECTIVE R17, `(.L_x_4938) ;  /* 0x0000000011087348 */ /* 0x000fea0003c00000 */
[----:B------:R0:W1:Y:S02]  /*0e20*/  SHFL.BFLY P2, R18, R20, R19, R22 ;  /* 0x0c00001314127389 */ /* 0x0000640000040016 */
[----:B01----:R-:W-:Y:S01]  /*0e30*/  ENDCOLLECTIVE ;  /* 0x000000000000791b */ /* 0x003fe20003800000 */
.L_x_4938:
[----:B------:R-:W-:Y:S01]  /*0e40*/  HFMA2.MMA R19, -RZ, RZ, 0, 4.76837158203125e-07 ;  /* 0x00000008ff137435 */ /* 0x000fe200000001ff */
[----:B------:R-:W-:-:S05]  /*0e50*/  MOV R16, R18 ;  /* 0x0000001200107202 */ /* 0x000fca0000000f00 */
[----:B------:R-:W-:-:S05]  /*0e60*/  FADD.FTZ R16, R15, R16 ;  /* 0x000000100f107221 */ /* 0x000fca0000010000 */
[----:B------:R-:W-:-:S07]  /*0e70*/  MOV R20, R16 ;  /* 0x0000001000147202 */ /* 0x000fce0000000f00 */
[----:B------:R-:W-:Y:S05]  /*0e80*/  WARPSYNC.COLLECTIVE R17, `(.L_x_4939) ;  /* 0x0000000011087348 */ /* 0x000fea0003c00000 */
[----:B------:R0:W1:Y:S02]  /*0e90*/  SHFL.BFLY P2, R18, R20, R19, R22 ;  /* 0x0c00001314127389 */ /* 0x0000640000040016 */
[----:B01----:R-:W-:Y:S01]  /*0ea0*/  ENDCOLLECTIVE ;  /* 0x000000000000791b */ /* 0x003fe20003800000 */
.L_x_4939:
[----:B------:R-:W-:Y:S01]  /*0eb0*/  HFMA2.MMA R19, -RZ, RZ, 0, 9.5367431640625e-07 ;  /* 0x00000010ff137435 */ /* 0x000fe200000001ff */
[----:B------:R-:W-:-:S04]  /*0ec0*/  IMAD.MOV.U32 R9, RZ, RZ, R18 ;  /* 0x000000ffff097224 */ /* 0x000fc800078e0012 */
[----:B------:R-:W-:-:S05]  /*0ed0*/  FADD.FTZ R9, R16, R9 ;  /* 0x0000000910097221 */ /* 0x000fca0000010000 */
[----:B------:R-:W-:-:S07]  /*0ee0*/  MOV R20, R9 ;  /* 0x0000000900147202 */ /* 0x000fce0000000f00 */
[----:B------:R-:W-:Y:S05]  /*0ef0*/  WARPSYNC.COLLECTIVE R17, `(.L_x_4940) ;  /* 0x0000000011087348 */ /* 0x000fea0003c00000 */
[----:B------:R0:W1:Y:S02]  /*0f00*/  SHFL.BFLY P2, R18, R20, R19, R22 ;  /* 0x0c00001314127389 */ /* 0x0000640000040016 */
[----:B01----:R-:W-:Y:S01]  /*0f10*/  ENDCOLLECTIVE ;  /* 0x000000000000791b */ /* 0x003fe20003800000 */
.L_x_4940:
[----:B------:R-:W-:Y:S01]  /*0f20*/  MOV R14, R18 ;  /* 0x00000012000e7202 */ /* 0x000fe20000000f00 */
[----:B------:R-:W-:Y:S06]  /*0f30*/  BRA `(.L_x_4941) ;  /* 0xfffffff800907947 */ /* 0x000fec000383ffff */
.L_x_4942:
        /* <DEDUP_REMOVED lines=12> */
.L_x_5612:


//--------------------- .text._ZN10layer_norm13ln_bwd_kernelINS_13Kernel_traitsIffffjLj1536ELj1ELj1ELj4ELj16ENS_18Kernel_traits_baseILj1536EffffjLj128EEEEEEEvNS_9BwdParamsE --------------------------
	.section	.text._ZN10layer_norm13ln_bwd_kernelINS_13Kernel_traitsIffffjLj1536ELj1ELj1ELj4ELj16ENS_18Kernel_traits_baseILj1536EffffjLj128EEEEEEEvNS_9BwdParamsE,"ax",@progbits
	.align	128
        .global         _ZN10layer_norm13ln_bwd_kernelINS_13Kernel_traitsIffffjLj1536ELj1ELj1ELj4ELj16ENS_18Kernel_traits_baseILj1536EffffjLj128EEEEEEEvNS_9BwdParamsE
        .type           _ZN10layer_norm13ln_bwd_kernelINS_13Kernel_traitsIffffjLj1536ELj1ELj1ELj4ELj16ENS_18Kernel_traits_baseILj1536EffffjLj128EEEEEEEvNS_9BwdParamsE,@function
        .size           _ZN10layer_norm13ln_bwd_kernelINS_13Kernel_traitsIffffjLj1536ELj1ELj1ELj4ELj16ENS_18Kernel_traits_baseILj1536EffffjLj128EEEEEEEvNS_9BwdParamsE,(.L_x_5613 - _ZN10layer_norm13ln_bwd_kernelINS_13Kernel_traitsIffffjLj1536ELj1ELj1ELj4ELj16ENS_18Kernel_traits_baseILj1536EffffjLj128EEEEEEEvNS_9BwdParamsE)
        .other          _ZN10layer_norm13ln_bwd_kernelINS_13Kernel_traitsIffffjLj1536ELj1ELj1ELj4ELj16ENS_18Kernel_traits_baseILj1536EffffjLj128EEEEEEEvNS_9BwdParamsE,@"STO_CUDA_ENTRY STV_DEFAULT"
_ZN10layer_norm13ln_bwd_kernelINS_13Kernel_traitsIffffjLj1536ELj1ELj1ELj4ELj16ENS_18Kernel_traits_baseILj1536EffffjLj128EEEEEEEvNS_9BwdParamsE:
.text._ZN10layer_norm13ln_bwd_kernelINS_13Kernel_traitsIffffjLj1536ELj1ELj1ELj4ELj16ENS_18Kernel_traits_baseILj1536EffffjLj128EEEEEEEvNS_9BwdParamsE:
        /* <DEDUP_REMOVED lines=13> */
[----:B------:R-:W0:Y:S01]  /*00d0*/  S2UR UR4, SR_CTAID.X ;  /* 0x00000000000479c3 */ /* 0x000e220000002500 */
[----:B------:R-:W-:-:S03]  /*00e0*/  ULDC UR5, c[0x0][0x214] ;  /* 0x0000850000057ab9 */ /* 0x000fc60000000800 */
[----:B------:R1:W5:Y:S04]  /*00f0*/  @P0 LDG.E.128 R32, desc[UR6][R2.64] ;  /* 0x0000000602200981 */ /* 0x000368000c1e1d00 */
[----:B------:R1:W5:Y:S04]  /*0100*/  @P0 LDG.E.128 R28, desc[UR6][R2.64+0x800] ;  /* 0x00080006021c0981 */ /* 0x000368000c1e1d00 */
[----:B------:R1:W5:Y:S01]  /*0110*/  @P0 LDG.E.128 R24, desc[UR6][R2.64+0x1000] ;  /* 0x0010000602180981 */ /* 0x000362000c1e1d00 */
[----:B------:R-:W-:Y:S02]  /*0120*/  IADD3 R10, P1, R0, UR8, RZ ;  /* 0x00000008000a7c10 */ /* 0x000fe4000ff3e0ff */
[----:B------:R-:W-:-:S02]  /*0130*/  CS2R R46, SRZ ;  /* 0x00000000002e7805 */ /* 0x000fc4000001ff00 */
[----:B------:R-:W-:Y:S02]  /*0140*/  CS2R R44, SRZ ;  /* 0x00000000002c7805 */ /* 0x000fe4000001ff00 */
[----:B------:R-:W-:Y:S02]  /*0150*/  CS2R R38, SRZ ;  /* 0x0000000000267805 */ /* 0x000fe4000001ff00 */
[----:B------:R-:W-:Y:S01]  /*0160*/  IADD3.X R11, RZ, UR9, RZ, P1, !PT ;  /* 0x00000009ff0b7c10 */ /* 0x000fe20008ffe4ff */
[----:B------:R-:W-:Y:S01]  /*0170*/  ULDC.64 UR8, c[0x0][0x280] ;  /* 0x0000a00000087ab9 */ /* 0x000fe20000000a00 */
        /* <DEDUP_REMOVED lines=10> */
[----:B------:R-:W-:-:S11]  /*0220*/  CS2R R12, SRZ ;  /* 0x00000000000c7805 */ /* 0x000fd6000001ff00 */
[----:B-1----:R-:W-:Y:S05]  /*0230*/  @P1 BRA `(.L_x_4943) ;  /* 0x0000001000b41947 */ /* 0x002fea0003800000 */
[----:B------:R-:W0:Y:S01]  /*0240*/  S2UR UR5, SR_CgaCtaId ;  /* 0x00000000000579c3 */ /* 0x000e220000008800 */
[----:B------:R-:W-:Y:S01]  /*0250*/  UMOV UR4, 0x400 ;  /* 0x0000040000047882 */ /* 0x000fe20000000000 */
[----:B------:R-:W-:Y:S01]  /*0260*/  HFMA2.MMA R78, -RZ, RZ, 0, 5.9604644775390625e-08 ;  /* 0x00000001ff4e7435 */ /* 0x000fe200000001ff */
[----:B------:R-:W5:Y:S01]  /*0270*/  LDG.E.128 R20, desc[UR6][R10.64] ;  /* 0x000000060a147981 */ /* 0x000f62000c1e1d00 */
[----:B------:R-:W-:Y:S02]  /*0280*/  HFMA2.MMA R0, -RZ, RZ, 0, 0 ;  /* 0x00000000ff007435 */ /* 0x000fe400000001ff */
[----:B------:R-:W-:Y:S01]  /*0290*/  HFMA2.MMA R72, -RZ, RZ, 0, 0 ;  /* 0x00000000ff487435 */ /* 0x000fe200000001ff */
[----:B------:R-:W5:Y:S01]  /*02a0*/  LDG.E.128 R16, desc[UR6][R10.64+0x800] ;  /* 0x000800060a107981 */ /* 0x000f62000c1e1d00 */
[----:B------:R-:W-:Y:S02]  /*02b0*/  MOV R9, RZ ;  /* 0x000000ff00097202 */ /* 0x000fe40000000f00 */
        /* <DEDUP_REMOVED lines=11> */
[----:B-1----:R-:W-:Y:S01]  /*0370*/  CS2R R10, SRZ ;  /* 0x00000000000a7805 */ /* 0x002fe2000001ff00 */
[----:B0-----:R-:W-:-:S06]  /*0380*/  ULEA UR4, UR5, UR4, 0x18 ;  /* 0x0000000405047291 */ /* 0x001fcc000f8ec03f */
[----:B------:R-:W-:-:S07]  /*0390*/  MOV R73, UR4 ;  /* 0x0000000400497c02 */ /* 0x000fce0008000f00 */
.L_x_4945:
[----:B0-----:R-:W0:Y:S01]  /*03a0*/  @P0 LDC.64 R36, c[0x0][0x228] ;  /* 0x00008a00ff240b82 */ /* 0x001e220000000a00 */
[----:B------:R-:W-:-:S05]  /*03b0*/  LOP3.LUT R77, R8, 0x7f, RZ, 0xc0, !PT ;  /* 0x0000007f084d7812 */ /* 0x000fca00078ec0ff */
[----:B------:R-:W-:Y:S02]  /*03c0*/  IMAD R77, R74, 0x180, R77 ;  /* 0x000001804a4d7824 */ /* 0x000fe400078e024d */
[----:B------:R-:W1:Y:S03]  /*03d0*/  @P0 LDC.64 R40, c[0x0][0x228] ;  /* 0x00008a00ff280b82 */ /* 0x000e660000000a00 */
[----:B------:R-:W-:-:S05]  /*03e0*/  IADD3 R79, R77, 0x100, RZ ;  /* 0x000001004d4f7810 */ /* 0x000fca0007ffe0ff */
[----:B------:R-:W2:Y:S01]  /*03f0*/  @P0 LDC.64 R44, c[0x0][0x228] ;  /* 0x00008a00ff2c0b82 */ /* 0x000ea20000000a00 */
[----:B0-----:R-:W-:-:S07]  /*0400*/  @P0 IMAD.WIDE.U32 R36, R77, 0x10, R36 ;  /* 0x000000104d240825 */ /* 0x001fce00078e0024 */
[----:B------:R-:W0:Y:S01]  /*0410*/  @!P0 LDC.64 R48, c[0x0][0x220] ;  /* 0x00008800ff308b82 */ /* 0x000e220000000a00 */
[----:B------:R-:W3:Y:S01]  /*0420*/  @P0 LDG.E.128 R36, desc[UR6][R36.64] ;  /* 0x0000000624240981 */ /* 0x000ee2000c1e1d00 */
[----:B-1----:R-:W-:-:S06]  /*0430*/  @P0 IMAD.WIDE.U32 R40, R79, 0x10, R40 ;  /* 0x000000104f280825 */ /* 0x002fcc00078e0028 */
[----:B------:R-:W1:Y:S01]  /*0440*/  @!P0 LDC.64 R52, c[0x0][0x230] ;  /* 0x00008c00ff348b82 */ /* 0x000e620000000a00 */
[----:B------:R-:W4:Y:S01]  /*0450*/  @P0 LDG.E.128 R40, desc[UR6][R40.64] ;  /* 0x0000000628280981 */ /* 0x000f22000c1e1d00 */
[----:B------:R-:W-:-:S06]  /*0460*/  IADD3 R81, R77, 0x80, RZ ;  /* 0x000000804d517810 */ /* 0x000fcc0007ffe0ff */
[----:B------:R-:W1:Y:S01]  /*0470*/  LDC.64 R50, c[0x0][0x238] ;  /* 0x00008e00ff327b82 */ /* 0x000e620000000a00 */
[----:B--2---:R-:W-:-:S04]  /*0480*/  @P0 LEA R44, P1, R81, R44, 0x4 ;  /* 0x0000002c512c0211 */ /* 0x004fc800078220ff */
[----:B------:R-:W-:-:S06]  /*0490*/  @P0 LEA.HI.X R45, R81, R45, RZ, 0x4, P1 ;  /* 0x0000002d512d0211 */ /* 0x000fcc00008f24ff */
[----:B------:R-:W2:Y:S01]  /*04a0*/  @P0 LDG.E.128 R44, desc[UR6][R44.64] ;  /* 0x000000062c2c0981 */ /* 0x000ea2000c1e1d00 */
[----:B0-----:R-:W-:Y:S02]  /*04b0*/  @!P0 IMAD.WIDE.U32 R56, R77, 0x10, R48 ;  /* 0x000000104d388825 */ /* 0x001fe400078e0030 */
[----:B------:R-:W0:Y:S01]  /*04c0*/  @!P0 LDC.64 R48, c[0x0][0x220] ;  /* 0x00008800ff308b82 */ /* 0x000e220000000a00 */
[----:B------:R-:W-:Y:S01]  /*04d0*/  @P0 MOV R80, RZ ;  /* 0x000000ff00500202 */ /* 0x000fe20000000f00 */
[----:B-1----:R-:W-:-:S05]  /*04e0*/  @!P0 IMAD.WIDE R52, R74, 0x4, R52 ;  /* 0x000000044a348825 */ /* 0x002fca00078e0234 */
[----:B------:R-:W4:Y:S01]  /*04f0*/  @!P0 LDG.E R80, desc[UR6][R52.64] ;  /* 0x0000000634508981 */ /* 0x000f22000c1e1900 */
[----:B------:R-:W-:-:S05]  /*0500*/  IMAD.WIDE R54, R74, 0x4, R50 ;  /* 0x000000044a367825 */ /* 0x000fca00078e0232 */
[----:B------:R-:W2:Y:S01]  /*0510*/  LDG.E R76, desc[UR6][R54.64] ;  /* 0x00000006364c7981 */ /* 0x000ea2000c1e1900 */
[----:B0-----:R-:W-:Y:S02]  /*0520*/  @!P0 IMAD.WIDE.U32 R58, R79, 0x10, R48 ;  /* 0x000000104f3a8825 */ /* 0x001fe400078e0030 */
[----:B------:R-:W0:Y:S02]  /*0530*/  @!P0 LDC.64 R48, c[0x0][0x220] ;  /* 0x00008800ff308b82 */ /* 0x000e240000000a00 */
[----:B0-----:R-:W-:-:S04]  /*0540*/  @!P0 LEA R82, P1, R81, R48, 0x4 ;  /* 0x0000003051528211 */ /* 0x001fc800078220ff */
[----:B------:R-:W-:Y:S01]  /*0550*/  @!P0 LEA.HI.X R83, R81, R49, RZ, 0x4, P1 ;  /* 0x0000003151538211 */ /* 0x000fe200008f24ff */
[----:B------:R0:W4:Y:S04]  /*0560*/  @!P0 LDG.E.128 R36, desc[UR6][R56.64] ;  /* 0x0000000638248981 */ /* 0x000128000c1e1d00 */
[----:B------:R-:W2:Y:S01]  /*0570*/  @!P0 LDG.E.128 R40, desc[UR6][R58.64] ;  /* 0x000000063a288981 */ /* 0x000ea2000c1e1d00 */
[----:B0-----:R-:W0:Y:S03]  /*0580*/  LDC.64 R56, c[0x0][0x268] ;  /* 0x00009a00ff387b82 */ /* 0x001e260000000a00 */
[----:B------:R4:W2:Y:S01]  /*0590*/  @!P0 LDG.E.128 R44, desc[UR6][R82.64] ;  /* 0x00000006522c8981 */ /* 0x0008a2000c1e1d00 */
[----:B0-----:R-:W-:-:S06]  /*05a0*/  IMAD.WIDE.U32 R48, R77, 0x10, R56 ;  /* 0x000000104d307825 */ /* 0x001fcc00078e0038 */
[----:B------:R-:W2:Y:S01]  /*05b0*/  LDG.E.128 R48, desc[UR6][R48.64] ;  /* 0x0000000630307981 */ /* 0x000ea2000c1e1d00 */
[----:B------:R-:W-:-:S06]  /*05c0*/  IMAD.WIDE.U32 R52, R81, 0x10, R56 ;  /* 0x0000001051347825 */ /* 0x000fcc00078e0038 */
[----:B------:R-:W2:Y:S01]  /*05d0*/  LDG.E.128 R52, desc[UR6][R52.64] ;  /* 0x0000000634347981 */ /* 0x000ea2000c1e1d00 */
[----:B------:R-:W-:-:S06]  /*05e0*/  IMAD.WIDE.U32 R56, R79, 0x10, R56 ;  /* 0x000000104f387825 */ /* 0x000fcc00078e0038 */
[----:B------:R-:W2:Y:S01]  /*05f0*/  LDG.E.128 R56, desc[UR6][R56.64] ;  /* 0x0000000638387981 */ /* 0x000ea2000c1e1d00 */
[----:B-----5:R-:W0:Y:S08]  /*0600*/  @P0 MUFU.RCP R85, R20 ;  /* 0x0000001400550308 */ /* 0x020e300000001000 */
[----:B------:R-:W1:Y:S01]  /*0610*/  @P0 MUFU.RCP R87, R21 ;  /* 0x0000001500570308 */ /* 0x000e620000001000 */
[----:B------:R-:W-:-:S07]  /*0620*/  LOP3.LUT P1, RZ, R78, 0xff, RZ, 0xc0, !PT ;  /* 0x000000ff4eff7812 */ /* 0x000fce000782c0ff */
[----:B------:R-:W2:Y:S08]  /*0630*/  @P0 MUFU.RCP R89, R22 ;  /* 0x0000001600590308 */ /* 0x000eb00000001000 */
[----:B------:R-:W2:Y:S08]  /*0640*/  @P0 MUFU.RCP R88, R23 ;  /* 0x0000001700580308 */ /* 0x000eb00000001000 */
[----:B------:R-:W2:Y:S08]  /*0650*/  @P0 MUFU.RCP R86, R12 ;  /* 0x0000000c00560308 */ /* 0x000eb00000001000 */
[----:B------:R-:W-:Y:S01]  /*0660*/  @P0 MUFU.RCP R90, R17 ;  /* 0x00000011005a0308 */ /* 0x000fe20000001000 */
[----:B------:R-:W-:Y:S01]  /*0670*/  UMOV UR4, 0xffffffff ;  /* 0xffffffff00047882 */ /* 0x000fe20000000000 */
[----:B------:R-:W-:Y:S01]  /*0680*/  LOP3.LUT P2, RZ, R8, 0x1f, RZ, 0xc0, !PT ;  /* 0x0000001f08ff7812 */ /* 0x000fe2000784c0ff */
[----:B---3--:R-:W-:Y:S01]  /*0690*/  @P0 FADD.FTZ R82, -R32, R36 ;  /* 0x0000002420520221 */ /* 0x008fe20000010100 */
[----:B------:R-:W-:Y:S01]  /*06a0*/  @P0 FADD.FTZ R78, -R33, R37 ;  /* 0x00000025214e0221 */ /* 0x000fe20000010100 */
[--C-:B----4-:R-:W-:Y:S01]  /*06b0*/  @!P0 FADD.FTZ R83, R36, -R80.reuse ;  /* 0x8000005024538221 */ /* 0x110fe20000010000 */
[----:B------:R-:W-:-:S02]  /*06c0*/  @!P0 FADD.FTZ R37, R37, -R80 ;  /* 0x8000005025258221 */ /* 0x000fc40000010000 */
[----:B------:R-:W3:Y:S01]  /*06d0*/  @P0 MUFU.RCP R36, R13 ;  /* 0x0000000d00240308 */ /* 0x000ee20000001000 */
[----:B0-----:R-:W-:Y:S01]  /*06e0*/  @P0 FMUL.FTZ R82, R82, R85 ;  /* 0x0000005552520220 */ /* 0x001fe20000410000 */
[----:B-1----:R-:W-:Y:S01]  /*06f0*/  @P0 FMUL.FTZ R78, R78, R87 ;  /* 0x000000574e4e0220 */ /* 0x002fe20000410000 */
[C---:B--2---:R-:W-:Y:S01]  /*0700*/  @!P0 FMUL.FTZ R82, R76.reuse, R83 ;  /* 0x000000534c528220 */ /* 0x044fe20000410000 */
[----:B------:R-:W-:Y:S01]  /*0710*/  @!P0 FMUL.FTZ R78, R76, R37 ;  /* 0x000000254c4e8220 */ /* 0x000fe20000410000 */
[----:B------:R-:W-:Y:S01]  /*0720*/  @P0 FADD.FTZ R84, -R34, R38 ;  /* 0x0000002622540221 */ /* 0x000fe20000010100 */
[----:B------:R-:W-:Y:S01]  /*0730*/  @P0 FADD.FTZ R83, -R35, R39 ;  /* 0x0000002723530221 */ /* 0x000fe20000010100 */
[--C-:B------:R-:W-:Y:S01]  /*0740*/  @!P0 FADD.FTZ R37, R38, -R80.reuse ;  /* 0x8000005026258221 */ /* 0x100fe20000010000 */
[----:B------:R-:W-:Y:S01]  /*0750*/  @!P0 FADD.FTZ R39, R39, -R80 ;  /* 0x8000005027278221 */ /* 0x000fe20000010000 */
[----:B------:R-:W0:Y:S01]  /*0760*/  @P0 MUFU.RCP R38, R14 ;  /* 0x0000000e00260308 */ /* 0x000e220000001000 */
[----:B------:R-:W-:Y:S01]  /*0770*/  @P0 FMUL.FTZ R84, R84, R89 ;  /* 0x0000005954540220 */ /* 0x000fe20000410000 */
[----:B------:R-:W-:Y:S01]  /*0780*/  @P0 FMUL.FTZ R83, R83, R88 ;  /* 0x0000005853530220 */ /* 0x000fe20000410000 */
[C---:B------:R-:W-:Y:S01]  /*0790*/  @!P0 FMUL.FTZ R84, R76.reuse, R37 ;  /* 0x000000254c548220 */ /* 0x040fe20000410000 */
[----:B------:R-:W-:Y:S01]  /*07a0*/  @!P0 FMUL.FTZ R83, R76, R39 ;  /* 0x000000274c538220 */ /* 0x000fe20000410000 */
[----:B------:R-:W-:Y:S01]  /*07b0*/  @P0 FADD.FTZ R37, -R24, R40 ;  /* 0x0000002818250221 */ /* 0x000fe20000010100 */
[----:B------:R-:W-:-:S02]  /*07c0*/  @P0 FADD.FTZ R85, -R25, R41 ;  /* 0x0000002919550221 */ /* 0x000fc40000010100 */
[----:B------:R-:W1:Y:S01]  /*07d0*/  @P0 MUFU.RCP R39, R15 ;  /* 0x0000000f00270308 */ /* 0x000e620000001000 */
[----:B------:R-:W-:Y:S01]  /*07e0*/  @P0 FMUL.FTZ R86, R37, R86 ;  /* 0x0000005625560220 */ /* 0x000fe20000410000 */
[----:B------:R-:W-:Y:S01]  /*07f0*/  @!P0 FADD.FTZ R37, R40, -R80 ;  /* 0x8000005028258221 */ /* 0x000fe20000010000 */
[----:B---3--:R-:W-:Y:S01]  /*0800*/  @P0 FMUL.FTZ R85, R85, R36 ;  /* 0x0000002455550220 */ /* 0x008fe20000410000 */
[----:B------:R-:W-:Y:S02]  /*0810*/  @P0 FADD.FTZ R87, -R26, R42 ;  /* 0x0000002a1a570221 */ /* 0x000fe40000010100 */
[----:B------:R-:W-:Y:S02]  /*0820*/  @!P0 FMUL.FTZ R86, R76, R37 ;  /* 0x000000254c568220 */ /* 0x000fe40000410000 */
[----:B------:R-:W2:Y:S01]  /*0830*/  @P0 MUFU.RCP R89, R16 ;  /* 0x0000001000590308 */ /* 0x000ea20000001000 */
[----:B------:R-:W-:Y:S01]  /*0840*/  @!P0 FADD.FTZ R37, R42, -R80 ;  /* 0x800000502a258221 */ /* 0x000fe20000010000 */
[----:B0-----:R-:W-:-:S06]  /*0850*/  @P0 FMUL.FTZ R87, R87, R38 ;  /* 0x0000002657570220 */ /* 0x001fcc0000410000 */
[----:B------:R-:W0:Y:S01]  /*0860*/  @P0 MUFU.RCP R36, R18 ;  /* 0x0000001200240308 */ /* 0x000e220000001000 */
[----:B------:R-:W-:Y:S01]  /*0870*/  @P0 FADD.FTZ R88, -R27, R43 ;  /* 0x0000002b1b580221 */ /* 0x000fe20000010100 */
[--C-:B------:R-:W-:Y:S01]  /*0880*/  @!P0 FADD.FTZ R43, R43, -R80.reuse ;  /* 0x800000502b2b8221 */ /* 0x100fe20000010000 */
[----:B------:R-:W-:Y:S01]  /*0890*/  @!P0 FMUL.FTZ R87, R76, R37 ;  /* 0x000000254c578220 */ /* 0x000fe20000410000 */
[----:B------:R-:W-:Y:S01]  /*08a0*/  @!P0 FADD.FTZ R41, R41, -R80 ;  /* 0x8000005029298221 */ /* 0x000fe20000010000 */
[----:B-1----:R-:W-:-:S03]  /*08b0*/  @P0 FMUL.FTZ R88, R88, R39 ;  /* 0x0000002758580220 */ /* 0x002fc60000410000 */
[----:B------:R-:W1:Y:S01]  /*08c0*/  @P0 MUFU.RCP R37, R19 ;  /* 0x0000001300250308 */ /* 0x000e620000001000 */
[----:B------:R-:W-:Y:S01]  /*08d0*/  @!P0 FMUL.FTZ R88, R76, R43 ;  /* 0x0000002b4c588220 */ /* 0x000fe20000410000 */
[----:B------:R-:W-:Y:S01]  /*08e0*/  @P0 FADD.FTZ R43, -R30, R46 ;  /* 0x0000002e1e2b0221 */ /* 0x000fe20000010100 */
[----:B------:R-:W-:Y:S01]  /*08f0*/  @!P0 FADD.FTZ R91, R46, -R80 ;  /* 0x800000502e5b8221 */ /* 0x000fe20000010000 */
[----:B------:R-:W-:Y:S01]  /*0900*/  @P0 FADD.FTZ R38, -R28, R44 ;  /* 0x0000002c1c260221 */ /* 0x000fe20000010100 */
[----:B------:R-:W-:Y:S01]  /*0910*/  @!P0 FADD.FTZ R93, R47, -R80 ;  /* 0x800000502f5d8221 */ /* 0x000fe20000010000 */
[----:B------:R-:W-:Y:S01]  /*0920*/  @P0 FADD.FTZ R46, -R31, R47 ;  /* 0x0000002f1f2e0221 */ /* 0x000fe20000010100 */
[----:B------:R-:W-:Y:S01]  /*0930*/  @!P0 FMUL.FTZ R85, R76, R41 ;  /* 0x000000294c558220 */ /* 0x000fe20000410000 */
[----:B------:R-:W-:Y:S01]  /*0940*/  FMUL.FTZ R47, R20, R48 ;  /* 0x00000030142f7220 */ /* 0x000fe20000410000 */
[----:B------:R-:W-:Y:S01]  /*0950*/  @P0 FADD.FTZ R41, -R29, R45 ;  /* 0x0000002d1d290221 */ /* 0x000fe20000010100 */
[--C-:B------:R-:W-:Y:S01]  /*0960*/  @!P0 FADD.FTZ R39, R44, -R80.reuse ;  /* 0x800000502c278221 */ /* 0x100fe20000010000 */
[----:B------:R-:W-:Y:S01]  /*0970*/  @!P0 FADD.FTZ R45, R45, -R80 ;  /* 0x800000502d2d8221 */ /* 0x000fe20000010000 */
[----:B--2---:R-:W-:Y:S01]  /*0980*/  @P0 FMUL.FTZ R89, R38, R89 ;  /* 0x0000005926590220 */ /* 0x004fe20000410000 */
[----:B0-----:R-:W-:Y:S01]  /*0990*/  @P0 FMUL.FTZ R80, R43, R36 ;  /* 0x000000242b500220 */ /* 0x001fe20000410000 */
[C---:B------:R-:W-:Y:S01]  /*09a0*/  FADD.FTZ R70, R49.reuse, R70 ;  /* 0x0000004631467221 */ /* 0x040fe20000010000 */
[----:B------:R-:W-:Y:S01]  /*09b0*/  FFMA.FTZ R72, R49, R78, R72 ;  /* 0x0000004e31487223 */ /* 0x000fe20000010048 */
[----:B------:R-:W-:Y:S01]  /*09c0*/  FMUL.FTZ R49, R21, R49 ;  /* 0x0000003115317220 */ /* 0x000fe20000410000 */
[----:B------:R-:W-:Y:S01]  /*09d0*/  FADD.FTZ R36, RZ, R47 ;  /* 0x0000002fff247221 */ /* 0x000fe20000010000 */
[----:B------:R-:W-:Y:S01]  /*09e0*/  FFMA.FTZ R38, R47, R82, RZ ;  /* 0x000000522f267223 */ /* 0x000fe200000100ff */
[----:B------:R-:W-:Y:S01]  /*09f0*/  @!P0 FMUL.FTZ R80, R76, R91 ;  /* 0x0000005b4c508220 */ /* 0x000fe20000410000 */
[----:B------:R-:W-:Y:S01]  /*0a00*/  FMUL.FTZ R91, R22, R50 ;  /* 0x00000032165b7220 */ /* 0x000fe20000410000 */
[----:B------:R-:W-:Y:S01]  /*0a10*/  FADD.FTZ R36, R36, R49 ;  /* 0x0000003124247221 */ /* 0x000fe20000010000 */
[----:B------:R-:W-:Y:S01]  /*0a20*/  FFMA.FTZ R38, R49, R78, R38 ;  /* 0x0000004e31267223 */ /* 0x000fe20000010026 */
[----:B-1----:R-:W-:Y:S01]  /*0a30*/  @P0 FMUL.FTZ R46, R46, R37 ;  /* 0x000000252e2e0220 */ /* 0x002fe20000410000 */
[----:B------:R-:W-:Y:S01]  /*0a40*/  @!P0 FMUL.FTZ R89, R76, R39 ;  /* 0x000000274c598220 */ /* 0x000fe20000410000 */
[C---:B------:R-:W-:Y:S01]  /*0a50*/  FADD.FTZ R71, R48.reuse, R71 ;  /* 0x0000004730477221 */ /* 0x040fe20000010000 */
[----:B------:R-:W-:Y:S01]  /*0a60*/  FFMA.FTZ R75, R48, R82, R75 ;  /* 0x00000052304b7223 */ /* 0x000fe2000001004b */
[----:B------:R-:W-:Y:S01]  /*0a70*/  FMUL.FTZ R48, R23, R51 ;  /* 0x0000003317307220 */ /* 0x000fe20000410000 */
[----:B------:R-:W-:Y:S01]  /*0a80*/  FADD.FTZ R37, R36, R91 ;  /* 0x0000005b24257221 */ /* 0x000fe20000010000 */
[----:B------:R-:W-:Y:S01]  /*0a90*/  FFMA.FTZ R39, R91, R84, R38 ;  /* 0x000000545b277223 */ /* 0x000fe20000010026 */
[----:B------:R-:W-:Y:S01]  /*0aa0*/  @P0 FMUL.FTZ R90, R41, R90 ;  /* 0x0000005a295a0220 */ /* 0x000fe20000410000 */
        /* <DEDUP_REMOVED lines=70> */
.L_x_4956:
        /* <DEDUP_REMOVED lines=24> */
[----:B------:R-:W-:Y:S02]  /*1090*/  FMUL.FTZ R39, R36, 0.00065104168606922030449 ;  /* 0x3a2aaaab24277820 */ /* 0x000fe40000410000 */
        /* <DEDUP_REMOVED lines=26> */
[----:B0-----:R-:W-:-:S04]  /*1240*/  IMAD.WIDE.U32 R50, R77, 0x10, R36 ;  /* 0x000000104d327825 */ /* 0x001fc800078e0024 */
[C---:B------:R-:W-:Y:S01]  /*1250*/  FMUL.FTZ R39, R76.reuse, R39 ;  /* 0x000000274c277220 */ /* 0x040fe20000410000 */
[----:B------:R-:W-:Y:S01]  /*1260*/  FMUL.FTZ R38, R76, R91 ;  /* 0x0000005b4c267220 */ /* 0x000fe20000410000 */
[----:B------:R-:W-:Y:S01]  /*1270*/  LEA.HI.X R49, R81, UR9, RZ, 0x4, P2 ;  /* 0x0000000951317c11 */ /* 0x000fe200090f24ff */
        /* <DEDUP_REMOVED lines=12> */
[----:B------:R-:W-:-:S02]  /*1340*/  ISETP.GE.AND P2, PT, R74, UR11, PT ;  /* 0x0000000b4a007c0c */ /* 0x000fc4000bf46270 */
[----:B------:R-:W-:Y:S01]  /*1350*/  SEL R78, RZ, 0x1, P1 ;  /* 0x00000001ff4e7807 */ /* 0x000fe20000800000 */
[----:B------:R0:W-:Y:S04]  /*1360*/  STG.E.128 desc[UR6][R48.64], R40 ;  /* 0x0000002830007986 */ /* 0x0001e8000c101d06 */
[----:B------:R0:W-:Y:S06]  /*1370*/  STG.E.128 desc[UR6][R52.64], R44 ;  /* 0x0000002c34007986 */ /* 0x0001ec000c101d06 */
        /* <DEDUP_REMOVED lines=10> */
[----:B0-----:R-:W-:Y:S02]  /*1420*/  MOV R36, R3 ;  /* 0x0000000300247202 */ /* 0x001fe40000000f00 */
        /* <DEDUP_REMOVED lines=14> */
.L_x_4943:
[----:B------:R-:W0:Y:S01]  /*1510*/  S2UR UR4, SR_CTAID.X ;  /* 0x00000000000479c3 */ /* 0x000e220000002500 */
[----:B------:R-:W-:-:S07]  /*1520*/  LOP3.LUT R5, R8, 0x7f, RZ, 0xc0, !PT ;  /* 0x0000007f08057812 */ /* 0x000fce00078ec0ff */
[----:B------:R-:W1:Y:S08]  /*1530*/  LDC.64 R10, c[0x0][0x270] ;  /* 0x00009c00ff0a7b82 */ /* 0x000e700000000a00 */
[----:B-----5:R-:W2:Y:S01]  /*1540*/  LDC.64 R24, c[0x0][0x278] ;  /* 0x00009e00ff187b82 */ /* 0x020ea20000000a00 */
        /* <DEDUP_REMOVED lines=17> */
.L_x_4944:
[----:B------:R-:W-:Y:S01]  /*1660*/  HFMA2.MMA R40, -RZ, RZ, 0, 9.5367431640625e-07 ;  /* 0x00000010ff287435 */ /* 0x000fe200000001ff */
[----:B------:R-:W-:Y:S02]  /*1670*/  MOV R38, 0xffffffff ;  /* 0xffffffff00267802 */ /* 0x000fe40000000f00 */
[----:B------:R-:W-:-:S08]  /*1680*/  MOV R39, 0x1f ;  /* 0x0000001f00277802 */ /* 0x000fd00000000f00 */
[----:B------:R-:W-:Y:S05]  /*1690*/  WARPSYNC.COLLECTIVE R38, `(.L_x_4946) ;  /* 0x0000000026087348 */ /* 0x000fea0003c00000 */
[----:B------:R0:W1:Y:S02]  /*16a0*/  SHFL.DOWN P3, R38, R41, R40, R39 ;  /* 0x0800002829267389 */ /* 0x0000640000060027 */
[----:B01----:R-:W-:Y:S01]  /*16b0*/  ENDCOLLECTIVE ;  /* 0x000000000000791b */ /* 0x003fe20003800000 */
.L_x_4946:
[----:B------:R-:W-:Y:S02]  /*16c0*/  MOV R44, R38 ;  /* 0x00000026002c7202 */ /* 0x000fe40000000f00 */
[----:B------:R-:W-:-:S03]  /*16d0*/  MOV R38, 0xffffffff ;  /* 0xffffffff00267802 */ /* 0x000fc60000000f00 */
[----:B------:R-:W-:Y:S01]  /*16e0*/  FADD.FTZ R45, R41, R44 ;  /* 0x0000002c292d7221 */ /* 0x000fe20000010000 */
[----:B------:R-:W-:-:S07]  /*16f0*/  MOV R41, R42 ;  /* 0x0000002a00297202 */ /* 0x000fce0000000f00 */
[----:B------:R-:W-:Y:S05]  /*1700*/  WARPSYNC.COLLECTIVE R38, `(.L_x_4947) ;  /* 0x0000000026087348 */ /* 0x000fea0003c00000 */
[----:B------:R0:W1:Y:S02]  /*1710*/  SHFL.DOWN P3, R38, R41, R40, R39 ;  /* 0x0800002829267389 */ /* 0x0000640000060027 */
[----:B01----:R-:W-:Y:S01]  /*1720*/  ENDCOLLECTIVE ;  /* 0x000000000000791b */ /* 0x003fe20003800000 */
.L_x_4947:
        /* <DEDUP_REMOVED lines=8> */
.L_x_4948:
[----:B------:R-:W-:Y:S02]  /*17b0*/  MOV R41, R43 ;  /* 0x0000002b00297202 */ /* 0x000fe40000000f00 */
[----:B------:R-:W-:Y:S02]  /*17c0*/  MOV R44, R38 ;  /* 0x00000026002c7202 */ /* 0x000fe40000000f00 */
[----:B------:R-:W-:-:S03]  /*17d0*/  MOV R38, 0xffffffff ;  /* 0xffffffff00267802 */ /* 0x000fc60000000f00 */
[----:B------:R-:W-:-:S07]  /*17e0*/  FADD.FTZ R56, R45, R44 ;  /* 0x0000002c2d387221 */ /* 0x000fce0000010000 */
[----:B------:R-:W-:Y:S05]  /*17f0*/  WARPSYNC.COLLECTIVE R38, `(.L_x_4949) ;  /* 0x0000000026087348 */ /* 0x000fea0003c00000 */
[----:B------:R0:W1:Y:S02]  /*1800*/  SHFL.DOWN P3, R38, R41, R40, R39 ;  /* 0x0800002829267389 */ /* 0x0000640000060027 */
[----:B01----:R-:W-:Y:S01]  /*1810*/  ENDCOLLECTIVE ;  /* 0x000000000000791b */ /* 0x003fe20003800000 */
.L_x_4949:
        /* <DEDUP_REMOVED lines=8> */
.L_x_4950:
[----:B------:R-:W-:Y:S02]  /*18a0*/  MOV R41, R54 ;  /* 0x0000003600297202 */ /* 0x000fe40000000f00 */
[----:B------:R-:W-:Y:S02]  /*18b0*/  MOV R57, R38 ;  /* 0x0000002600397202 */ /* 0x000fe40000000f00 */
[----:B------:R-:W-:-:S03]  /*18c0*/  MOV R38, 0xffffffff ;  /* 0xffffffff00267802 */ /* 0x000fc60000000f00 */
[----:B------:R-:W-:-:S07]  /*18d0*/  FADD.FTZ R57, R56, R57 ;  /* 0x0000003938397221 */ /* 0x000fce0000010000 */
[----:B------:R-:W-:Y:S05]  /*18e0*/  WARPSYNC.COLLECTIVE R38, `(.L_x_4951) ;  /* 0x0000000026087348 */ /* 0x000fea0003c00000 */
[----:B------:R0:W1:Y:S02]  /*18f0*/  SHFL.DOWN P3, R38, R41, R40, R39 ;  /* 0x0800002829267389 */ /* 0x0000640000060027 */
[----:B01----:R-:W-:Y:S01]  /*1900*/  ENDCOLLECTIVE ;  /* 0x000000000000791b */ /* 0x003fe20003800000 */
.L_x_4951:
        /* <DEDUP_REMOVED lines=8> */
.L_x_4952:
[----:B------:R-:W-:Y:S02]  /*1990*/  MOV R41, R92 ;  /* 0x0000005c00297202 */ /* 0x000fe40000000f00 */
[----:B------:R-:W-:Y:S02]  /*19a0*/  MOV R44, R38 ;  /* 0x00000026002c7202 */ /* 0x000fe40000000f00 */
[----:B------:R-:W-:-:S03]  /*19b0*/  MOV R38, 0xffffffff ;  /* 0xffffffff00267802 */ /* 0x000fc60000000f00 */
[----:B------:R-:W-:-:S07]  /*19c0*/  FADD.FTZ R44, R57, R44 ;  /* 0x0000002c392c7221 */ /* 0x000fce0000010000 */
[----:B------:R-:W-:Y:S05]  /*19d0*/  WARPSYNC.COLLECTIVE R38, `(.L_x_4953) ;  /* 0x0000000026087348 */ /* 0x000fea0003c00000 */
[----:B------:R0:W1:Y:S02]  /*19e0*/  SHFL.DOWN P3, R38, R41, R40, R39 ;  /* 0x0800002829267389 */ /* 0x0000640000060027 */
[----:B01----:R-:W-:Y:S01]  /*19f0*/  ENDCOLLECTIVE ;  /* 0x000000000000791b */ /* 0x003fe20003800000 */
.L_x_4953:
        /* <DEDUP_REMOVED lines=8> */
.L_x_4954:
[----:B------:R-:W-:Y:S02]  /*1a80*/  MOV R41, R45 ;  /* 0x0000002d00297202 */ /* 0x000fe40000000f00 */
[----:B------:R-:W-:Y:S02]  /*1a90*/  MOV R43, R38 ;  /* 0x00000026002b7202 */ /* 0x000fe40000000f00 */
[----:B------:R-:W-:-:S07]  /*1aa0*/  MOV R38, 0xffffffff ;  /* 0xffffffff00267802 */ /* 0x000fce0000000f00 */
[----:B------:R-:W-:Y:S05]  /*1ab0*/  WARPSYNC.COLLECTIVE R38, `(.L_x_4955) ;  /* 0x0000000026087348 */ /* 0x000fea0003c00000 */
[----:B------:R0:W1:Y:S02]  /*1ac0*/  SHFL.DOWN P3, R38, R41, R40, R39 ;  /* 0x0800002829267389 */ /* 0x0000640000060027 */
[----:B01----:R-:W-:Y:S01]  /*1ad0*/  ENDCOLLECTIVE ;  /* 0x000000000000791b */ /* 0x003fe20003800000 */
.L_x_4955:
[----:B------:R-:W-:Y:S01]  /*1ae0*/  MOV R42, R38 ;  /* 0x00000026002a7202 */ /* 0x000fe20000000f00 */
[----:B------:R-:W-:Y:S06]  /*1af0*/  BRA `(.L_x_4956) ;  /* 0xfffffff400047947 */ /* 0x000fec000383ffff */
.L_x_4957:
        /* <DEDUP_REMOVED lines=16> */
.L_x_5613:


//--------------------- .text._ZN10layer_norm22ln_bwd_finalize_kernelINS_22Kernel_traits_finalizeILj1024E13__nv_bfloat16fS2_fjLj1024ELj4ENS_18Kernel_traits_baseILj1024ES2_fS2_fjLj1024EEEEEEEvNS_9BwdParamsE --------------------------
	.section	.text._ZN10layer_norm22ln_bwd_finalize_kernelINS_22Kernel_traits_finalizeILj1024E13__nv_bfloat16fS2_fjLj1024ELj4ENS_18Kernel_traits_baseILj1024ES2_fS2_fjLj1024EEEEEEEvNS_9BwdParamsE,"ax",@progbits
	.align	128
        .global         _ZN10layer_norm22ln_bwd_finalize_kernelINS_22Kernel_traits_finalizeILj1024E13__nv_bfloat16fS2_fjLj1024ELj4ENS_18Kernel_traits_baseILj1024ES2_fS2_fjLj1024EEEEEEEvNS_9BwdParamsE
        .type           _ZN10layer_norm22ln_bwd_finalize_kernelINS_22Kernel_traits_finalizeILj1024E13__nv_bfloat16fS2_fjLj1024ELj4ENS_18Kernel_traits_baseILj1024ES2_fS2_fjLj1024EEEEEEEvNS_9BwdParamsE,@function
        .size           _ZN10layer_norm22ln_bwd_finalize_kernelINS_22Kernel_traits_finalizeILj1024E13__nv_bfloat16fS2_fjLj1024ELj4ENS_18Kernel_traits_baseILj1024ES2_fS2_fjLj1024EEEEEEEvNS_9BwdParamsE,(.L_x_5614 - _ZN10layer_norm22ln_bwd_finalize_kernelINS_22Kernel_traits_finalizeILj1024E13__nv_bfloat16fS2_fjLj1024ELj4ENS_18Kernel_traits_baseILj1024ES2_fS2_fjLj1024EEEEEEEvNS_9BwdParamsE)
        .other          _ZN10layer_norm22ln_bwd_finalize_kernelINS_22Kernel_traits_finalizeILj1024E13__nv_bfloat16fS2_fjLj1024ELj4ENS_18Kernel_traits_baseILj1024ES2_fS2_fjLj1024EEEEEEEvNS_9BwdParamsE,@"STO_CUDA_ENTRY STV_DEFAULT"
_ZN10layer_norm22ln_bwd_finalize_kernelINS_22Kernel_traits_finalizeILj1024E13__nv_bfloat16fS2_fjLj1024ELj4ENS_18Kernel_traits_baseILj1024ES2_fS2_fjLj1024EEEEEEEvNS_9BwdParamsE:
.text._ZN10layer_norm22ln_bwd_finalize_kernelINS_22Kernel_traits_finalizeILj1024E13__nv_bfloat16fS2_fjLj1024ELj4ENS_18Kernel_traits_baseILj1024ES2_fS2_fjLj1024EEEEEEEvNS_9BwdParamsE:
        /* <DEDUP_REMOVED lines=25> */
.L_x_4969:
        /* <DEDUP_REMOVED lines=28> */
.L_x_4962:
        /* <DEDUP_REMOVED lines=33> */
.L_x_4961:
[----:B------:R-:W-:Y:S05]  /*0560*/  BSYNC B1 ;  /* 0x0000000000017941 */ /* 0x000fea0003800000 */
.L_x_4960:
        /* <DEDUP_REMOVED lines=23> */
.L_x_4964:
[----:B------:R-:W-:Y:S05]  /*06e0*/  BSYNC B1 ;  /* 0x0000000000017941 */ /* 0x000fea0003800000 */
.L_x_4963:
        /* <DEDUP_REMOVED lines=11> */
.L_x_4959:
[----:B------:R-:W-:Y:S05]  /*07a0*/  BSYNC B0 ;  /* 0x0000000000007941 */ /* 0x000fea0003800000 */
.L_x_4958:
        /* <DEDUP_REMOVED lines=29> */
.L_x_4980:
[----:B------:R-:W-:Y:S01]  /*0980*/  @!P1 SHF.R.U32.HI R12, RZ, 0x3, R0 ;  /* 0x00000003ff0c9819 */ /* 0x000fe20000011600 */
[----:B---3--:R-:W-:Y:S01]  /*0990*/  FADD.FTZ R14, R9, R14 ;  /* 0x0000000e090e7221 */ /* 0x008fe20000010000 */
[----:B--2---:R-:W-:Y:S02]  /*09a0*/  FADD.FTZ R11, R10, R11 ;  /* 0x0000000b0a0b7221 */ /* 0x004fe40000010000 */
[----:B------:R-:W-:-:S05]  /*09b0*/  @!P1 LOP3.LUT R12, R12, 0x1ffffffc, RZ, 0xc0, !PT ;  /* 0x1ffffffc0c0c9812 */ /* 0x000fca00078ec0ff */
[----:B------:R2:W-:Y:S04]  /*09c0*/  @!P1 STS [R12+UR4+0x2000], R14 ;  /* 0x0020000e0c009988 */ /* 0x0005e80008000804 */
[----:B------:R2:W-:Y:S02]  /*09d0*/  @!P1 STS [R12+UR4+0x2080], R11 ;  /* 0x0020800b0c009988 */ /* 0x0005e40008000804 */
.L_x_4965:
        /* <DEDUP_REMOVED lines=14> */
.L_x_4968:
[----:B------:R-:W-:Y:S05]  /*0ac0*/  BSYNC B0 ;  /* 0x0000000000007941 */ /* 0x000fea0003800000 */
.L_x_4967:
[C---:B------:R-:W-:Y:S02]  /*0ad0*/  ISETP.GT.U32.AND P1, PT, R3.reuse, -0x401, PT ;  /* 0xfffffbff0300780c */ /* 0x040fe40003f24070 */
[----:B------:R-:W-:Y:S02]  /*0ae0*/  IADD3 R3, R3, 0x400, RZ ;  /* 0x0000040003037810 */ /* 0x000fe40007ffe0ff */
[----:B------:R-:W-:-:S09]  /*0af0*/  IADD3 R5, R5, 0x200, RZ ;  /* 0x0000020005057810 */ /* 0x000fd20007ffe0ff */
[----:B------:R-:W-:Y:S05]  /*0b00*/  @P1 BRA `(.L_x_4969) ;  /* 0xfffffff400a01947 */ /* 0x000fea000383ffff */
[----:B------:R-:W-:Y:S05]  /*0b10*/  EXIT ;  /* 0x000000000000794d */ /* 0x000fea0003800000 */
.L_x_4966:
[----:B------:R-:W-:Y:S01]  /*0b20*/  HFMA2.MMA R19, -RZ, RZ, 0, 5.9604644775390625e-08 ;  /* 0x00000001ff137435 */ /* 0x000fe200000001ff */
[----:B---3--:R-:W-:Y:S01]  /*0b30*/  IMAD.MOV.U32 R20, RZ, RZ, R10 ;  /* 0x000000ffff147224 */ /* 0x008fe200078e000a */
[----:B------:R-:W-:Y:S01]  /*0b40*/  MOV R22, 0x1f ;  /* 0x0000001f00167802 */ /* 0x000fe20000000f00 */
[----:B------:R-:W-:-:S08]  /*0b50*/  IMAD.MOV.U32 R17, RZ, RZ, -0x1 ;  /* 0xffffffffff117424 */ /* 0x000fd000078e00ff */
[----:B012---:R-:W-:Y:S05]  /*0b60*/  WARPSYNC.COLLECTIVE R17, `(.L_x_4970) ;  /* 0x0000000011087348 */ /* 0x007fea0003c00000 */
[----:B------:R3:W4:Y:S02]  /*0b70*/  SHFL.BFLY P2, R18, R20, R19, R22 ;  /* 0x0c00001314127389 */ /* 0x0007240000040016 */
[----:B01234-:R-:W-:Y:S01]  /*0b80*/  ENDCOLLECTIVE ;  /* 0x000000000000791b */ /* 0x01ffe20003800000 */
.L_x_4970:
[----:B------:R-:W-:Y:S01]  /*0b90*/  IMAD.MOV.U32 R19, RZ, RZ, 0x2 ;  /* 0x00000002ff137424 */ /* 0x000fe200078e00ff */
[----:B------:R-:W-:-:S05]  /*0ba0*/  MOV R11, R18 ;  /* 0x00000012000b7202 */ /* 0x000fca0000000f00 */
[----:B------:R-:W-:-:S05]  /*0bb0*/  FADD.FTZ R11, R10, R11 ;  /* 0x0000000b0a0b7221 */ /* 0x000fca0000010000 */
[----:B------:R-:W-:-:S07]  /*0bc0*/  MOV R20, R11 ;  /* 0x0000000b00147202 */ /* 0x000fce0000000f00 */
[----:B------:R-:W-:Y:S05]  /*0bd0*/  WARPSYNC.COLLECTIVE R17, `(.L_x_4971) ;  /* 0x0000000011087348 */ /* 0x000fea0003c00000 */
[----:B------:R0:W1:Y:S02]  /*0be0*/  SHFL.BFLY P2, R18, R20, R19, R22 ;  /* 0x0c00001314127389 */ /* 0x0000640000040016 */
[----:B01----:R-:W-:Y:S01]  /*0bf0*/  ENDCOLLECTIVE ;  /* 0x000000000000791b */ /* 0x003fe20003800000 */
.L_x_4971:
[----:B------:R-:W-:Y:S01]  /*0c00*/  IMAD.MOV.U32 R19, RZ, RZ, 0x4 ;  /* 0x00000004ff137424 */ /* 0x000fe200078e00ff */
[----:B------:R-:W-:-:S05]  /*0c10*/  MOV R12, R18 ;  /* 0x00000012000c7202 */ /* 0x000fca0000000f00 */
[----:B------:R-:W-:-:S05]  /*0c20*/  FADD.FTZ R12, R11, R12 ;  /* 0x0000000c0b0c7221 */ /* 0x000fca0000010000 */
[----:B------:R-:W-:-:S07]  /*0c30*/  MOV R20, R12 ;  /* 0x0000000c00147202 */ /* 0x000fce0000000f00 */
[----:B------:R-:W-:Y:S05]  /*0c40*/  WARPSYNC.COLLECTIVE R17, `(.L_x_4972) ;  /* 0x0000000011087348 */ /* 0x000fea0003c00000 */
[----:B------:R0:W1:Y:S02]  /*0c50*/  SHFL.BFLY P2, R18, R20, R19, R22 ;  /* 0x0c00001314127389 */ /* 0x0000640000040016 */
[----:B01----:R-:W-:Y:S01]  /*0c60*/  ENDCOLLECTIVE ;  /* 0x000000000000791b */ /* 0x003fe20003800000 */
.L_x_4972:
[----:B------:R-:W-:Y:S01]  /*0c70*/  IMAD.MOV.U32 R19, RZ, RZ, 0x8 ;  /* 0x00000008ff137424 */ /* 0x000fe200078e00ff */
[----:B------:R-:W-:-:S05]  /*0c80*/  MOV R13, R18 ;  /* 0x00000012000d7202 */ /* 0x000fca0000000f00 */
[----:B------:R-:W-:-:S05]  /*0c90*/  FADD.FTZ R13, R12, R13 ;  /* 0x0000000d0c0d7221 */ /* 0x000fca0000010000 */
[----:B------:R-:W-:-:S07]  /*0ca0*/  MOV R20, R13 ;  /* 0x0000000d00147202 */ /* 0x000fce0000000f00 */
[----:B------:R-:W-:Y:S05]  /*0cb0*/  WARPSYNC.COLLECTIVE R17, `(.L_x_4973) ;  /* 0x0000000011087348 */ /* 0x000fea0003c00000 */
[----:B------:R0:W1:Y:S02]  /*0cc0*/  SHFL.BFLY P2, R18, R20, R19, R22 ;  /* 0x0c00001314127389 */ /* 0x0000640000040016 */
[----:B01----:R-:W-:Y:S01]  /*0cd0*/  ENDCOLLECTIVE ;  /* 0x000000000000791b */ /* 0x003fe20003800000 */
.L_x_4973:
[----:B------:R-:W-:Y:S01]  /*0ce0*/  IMAD.MOV.U32 R19, RZ, RZ, 0x10 ;  /* 0x00000010ff137424 */ /* 0x000fe200078e00ff */
[----:B------:R-:W-:-:S05]  /*0cf0*/  MOV R10, R18 ;  /* 0x00000012000a7202 */ /* 0x000fca0000000f00 */
[----:B------:R-:W-:-:S05]  /*0d00*/  FADD.FTZ R10, R13, R10 ;  /* 0x0000000a0d0a7221 */ /* 0x000fca0000010000 */
[----:B------:R-:W-:-:S07]  /*0d10*/  MOV R20, R10 ;  /* 0x0000000a00147202 */ /* 0x000fce0000000f00 */
[----:B------:R-:W-:Y:S05]  /*0d20*/  WARPSYNC.COLLECTIVE R17, `(.L_x_4974) ;  /* 0x0000000011087348 */ /* 0x000fea0003c00000 */
[----:B------:R0:W1:Y:S02]  /*0d30*/  SHFL.BFLY P2, R18, R20, R19, R22 ;  /* 0x0c00001314127389 */ /* 0x0000640000040016 */
[----:B01----:R-:W-:Y:S01]  /*0d40*/  ENDCOLLECTIVE ;  /* 0x000000000000791b */ /* 0x003fe20003800000 */
.L_x_4974:
[----:B------:R-:W-:Y:S01]  /*0d50*/  MOV R20, R9 ;  /* 0x0000000900147202 */ /* 0x000fe20000000f00 */
[----:B------:R-:W-:Y:S01]  /*0d60*/  IMAD.MOV.U32 R19, RZ, RZ, 0x1 ;  /* 0x00000001ff137424 */ /* 0x000fe200078e00ff */
[----:B------:R-:W-:-:S07]  /*0d70*/  MOV R11, R18 ;  /* 0x00000012000b7202 */ /* 0x000fce0000000f00 */
[----:B------:R-:W-:Y:S05]  /*0d80*/  WARPSYNC.COLLECTIVE R17, `(.L_x_4975) ;  /* 0x0000000011087348 */ /* 0x000fea0003c00000 */
[----:B------:R0:W1:Y:S02]  /*0d90*/  SHFL.BFLY P2, R18, R20, R19, R22 ;  /* 0x0c00001314127389 */ /* 0x0000640000040016 */
[----:B01----:R-:W-:Y:S01]  /*0da0*/  ENDCOLLECTIVE ;  /* 0x000000000000791b */ /* 0x003fe20003800000 */
.L_x_4975:
[----:B------:R-:W-:Y:S01]  /*0db0*/  IMAD.MOV.U32 R19, RZ, RZ, 0x2 ;  /* 0x00000002ff137424 */ /* 0x000fe200078e00ff */
[----:B------:R-:W-:-:S05]  /*0dc0*/  MOV R12, R18 ;  /* 0x00000012000c7202 */ /* 0x000fca0000000f00 */
[----:B------:R-:W-:-:S05]  /*0dd0*/  FADD.FTZ R14, R9, R12 ;  /* 0x0000000c090e7221 */ /* 0x000fca0000010000 */
[----:B------:R-:W-:-:S07]  /*0de0*/  MOV R20, R14 ;  /* 0x0000000e00147202 */ /* 0x000fce0000000f00 */
[----:B------:R-:W-:Y:S05]  /*0df0*/  WARPSYNC.COLLECTIVE R17, `(.L_x_4976) ;  /* 0x0000000011087348 */ /* 0x000fea0003c00000 */
[----:B------:R0:W1:Y:S02]  /*0e00*/  SHFL.BFLY P2, R18, R20, R19, R22 ;  /* 0x0c00001314127389 */ /* 0x0000640000040016 */
[----:B01----:R-:W-:Y:S01]  /*0e10*/  ENDCOLLECTIVE ;  /* 0x000000000000791b */ /* 0x003fe20003800000 */
.L_x_4976:
[----:B------:R-:W-:Y:S01]  /*0e20*/  IMAD.MOV.U32 R19, RZ, RZ, 0x4 ;  /* 0x00000004ff137424 */ /* 0x000fe200078e00ff */
[----:B------:R-:W-:-:S05]  /*0e30*/  MOV R13, R18 ;  /* 0x00000012000d7202 */ /* 0x000fca0000000f00 */
[----:B------:R-:W-:-:S05]  /*0e40*/  FADD.FTZ R15, R14, R13 ;  /* 0x0000000d0e0f7221 */ /* 0x000fca0000010000 */
[----:B------:R-:W-:-:S07]  /*0e50*/  MOV R20, R15 ;  /* 0x0000000f00147202 */ /* 0x000fce0000000f00 */
[----:B------:R-:W-:Y:S05]  /*0e60*/  WARPSYNC.COLLECTIVE R17, `(.L_x_4977) ;  /* 0x0000000011087348 */ /* 0x000fea0003c00000 */
[----:B------:R0:W1:Y:S02]  /*0e70*/  SHFL.BFLY P2, R18, R20, R19, R22 ;  /* 0x0c00001314127389 */ /* 0x0000640000040016 */
[----:B01----:R-:W-:Y:S01]  /*0e80*/  ENDCOLLECTIVE ;  /* 0x000000000000791b */ /* 0x003fe20003800000 */
.L_x_4977:
[----:B------:R-:W-:Y:S01]  /*0e90*/  HFMA2.MMA R19, -RZ, RZ, 0, 4.76837158203125e-07 ;  /* 0x00000008ff137435 */ /* 0x000fe200000001ff */
[----:B------:R-:W-:-:S05]  /*0ea0*/  MOV R16, R18 ;  /* 0x0000001200107202 */ /* 0x000fca0000000f00 */
[----:B------:R-:W-:-:S05]  /*0eb0*/  FADD.FTZ R16, R15, R16 ;  /* 0x000000100f107221 */ /* 0x000fca0000010000 */
[----:B------:R-:W-:-:S07]  /*0ec0*/  MOV R20, R16 ;  /* 0x0000001000147202 */ /* 0x000fce0000000f00 */
[----:B------:R-:W-:Y:S05]  /*0ed0*/  WARPSYNC.COLLECTIVE R17, `(.L_x_4978) ;  /* 0x0000000011087348 */ /* 0x000fea0003c00000 */
[----:B------:R0:W1:Y:S02]  /*0ee0*/  SHFL.BFLY P2, R18, R20, R19, R22 ;  /* 0x0c00001314127389 */ /* 0x0000640000040016 */
[----:B01----:R-:W-:Y:S01]  /*0ef0*/  ENDCOLLECTIVE ;  /* 0x000000000000791b */ /* 0x003fe20003800000 */
.L_x_4978:
[----:B------:R-:W-:Y:S01]  /*0f00*/  HFMA2.MMA R19, -RZ, RZ, 0, 9.5367431640625e-07 ;  /* 0x00000010ff137435 */ /* 0x000fe200000001ff */
[----:B------:R-:W-:-:S04]  /*0f10*/  IMAD.MOV.U32 R9, RZ, RZ, R18 ;  /* 0x000000ffff097224 */ /* 0x000fc800078e0012 */
[----:B------:R-:W-:-:S05]  /*0f20*/  FADD.FTZ R9, R16, R9 ;  /* 0x0000000910097221 */ /* 0x000fca0000010000 */
[----:B------:R-:W-:-:S07]  /*0f30*/  MOV R20, R9 ;  /* 0x0000000900147202 */ /* 0x000fce0000000f00 */
[----:B------:R-:W-:Y:S05]  /*0f40*/  WARPSYNC.COLLECTIVE R17, `(.L_x_4979) ;  /* 0x0000000011087348 */ /* 0x000fea0003c00000 */
[----:B------:R0:W1:Y:S02]  /*0f50*/  SHFL.BFLY P2, R18, R20, R19, R22 ;  /* 0x0c00001314127389 */ /* 0x0000640000040016 */
[----:B01----:R-:W-:Y:S01]  /*0f60*/  ENDCOLLECTIVE ;  /* 0x000000000000791b */ /* 0x003fe20003800000 */
.L_x_4979:
[----:B------:R-:W-:Y:S01]  /*0f70*/  MOV R14, R18 ;  /* 0x00000012000e7202 */ /* 0x000fe20000000f00 */
[----:B------:R-:W-:Y:S06]  /*0f80*/  BRA `(.L_x_4980) ;  /* 0xfffffff8007c7947 */ /* 0x000fec000383ffff */
.L_x_4981:
        /* <DEDUP_REMOVED lines=15> */
.L_x_5614:


//--------------------- .text._ZN10layer_norm13ln_bwd_kernelINS_13Kernel_traitsI13__nv_bfloat16fS2_fjLj1024ELj1ELj4ELj1ELj16ENS_18Kernel_traits_baseILj1024ES2_fS2_fjLj128EEEEEEEvNS_9BwdParamsE --------------------------
	.section	.text._ZN10layer_norm13ln_bwd_kernelINS_13Kernel_traitsI13__nv_bfloat16fS2_fjLj1024ELj1ELj4ELj1ELj16ENS_18Kernel_traits_baseILj1024ES2_fS2_fjLj128EEEEEEEvNS_9BwdParamsE,"ax",@progbits
	.align	128
        .global         _ZN10layer_norm13ln_bwd_kernelINS_13Kernel_traitsI13__nv_bfloat16fS2_fjLj1024ELj1ELj4ELj1ELj16ENS_18Kernel_traits_baseILj1024ES2_fS2_fjLj128EEEEEEEvNS_9BwdParamsE
        .type           _ZN10layer_norm13ln_bwd_kernelINS_13Kernel_traitsI13__nv_bfloat16fS2_fjLj1024ELj1ELj4ELj1ELj16ENS_18Kernel_traits_baseILj1024ES2_fS2_fjLj128EEEEEEEvNS_9BwdParamsE,@function
        .size           _ZN10layer_norm13ln_bwd_kernelINS_13Kernel_traitsI13__nv_bfloat16fS2_fjLj1024ELj1ELj4ELj1ELj16ENS_18Kernel_traits_baseILj1024ES2_fS2_fjLj128EEEEEEEvNS_9BwdParamsE,(.L_x_5615 - _ZN10layer_norm13ln_bwd_kernelINS_13Kernel_traitsI13__nv_bfloat16fS2_fjLj1024ELj1ELj4ELj1ELj16ENS_18Kernel_traits_baseILj1024ES2_fS2_fjLj128EEEEEEEvNS_9BwdParamsE)
        .other          _ZN10layer_norm13ln_bwd_kernelINS_13Kernel_traitsI13__nv_bfloat16fS2_fjLj1024ELj1ELj4ELj1ELj16ENS_18Kernel_traits_baseILj1024ES2_fS2_fjLj128EEEEEEEvNS_9BwdParamsE,@"STO_CUDA_ENTRY STV_DEFAULT"
_ZN10layer_norm13ln_bwd_kernelINS_13Kernel_traitsI13__nv_bfloat16fS2_fjLj1024ELj1ELj4ELj1ELj16ENS_18Kernel_traits_baseILj1024ES2_fS2_fjLj128EEEEEEEvNS_9BwdParamsE:
.text._ZN10layer_norm13ln_bwd_kernelINS_13Kernel_traitsI13__nv_bfloat16fS2_fjLj1024ELj1ELj4ELj1ELj16ENS_18Kernel_traits_baseILj1024ES2_fS2_fjLj128EEEEEEEvNS_9BwdParamsE:
[----:B------:R-:W-:Y:S01]  /*0000*/  LDC R1, c[0x0][0x28] ;  /* 0x00000a00ff017b82 */ /* 0x000fe20000000800 */
[----:B------:R-:W0:Y:S01]  /*0010*/  S2R R90, SR_TID.X ;  /* 0x00000000005a7919 */ /* 0x000e220000002100 */
[----:B------:R-:W-:Y:S01]  /*0020*/  ULDC.64 UR4, c[0x0][0x228] ;  /* 0x00008a0000047ab9 */ /* 0x000fe20000000a00 */
[----:B------:R-:W-:Y:S01]  /*0030*/  ULDC.64 UR6, c[0x0][0x240] ;  /* 0x0000900000067ab9 */ /* 0x000fe20000000a00 */
[----:B------:R-:W-:Y:S01]  /*0040*/  ISETP.NE.U32.AND P0, PT, RZ, UR4, PT ;  /* 0x00000004ff007c0c */ /* 0x000fe2000bf05070 */
[----:B------:R-:W1:Y:S03]  /*0050*/  S2R R89, SR_CTAID.X ;  /* 0x0000000000597919 */ /* 0x000e660000002500 */
[----:B------:R-:W-:Y:S01]  /*0060*/  ISETP.NE.AND.EX P0, PT, RZ, UR5, PT, P0 ;  /* 0x00000005ff007c0c */ /* 0x000fe2000bf05300 */
[----:B------:R-:W-:Y:S01]  /*0070*/  ULDC.64 UR4, c[0x0][0x248] ;  /* 0x0000920000047ab9 */ /* 0x000fe20000000a00 */
[----:B0-----:R-:W-:-:S04]  /*0080*/  SHF.L.U32 R0, R90, 0x3, RZ ;  /* 0x000000035a007819 */ /* 0x001fc800000006ff */
[----:B------:R-:W-:-:S04]  /*0090*/  LOP3.LUT R0, R0, 0xf8, RZ, 0xc0, !PT ;  /* 0x000000f800007812 */ /* 0x000fc800078ec0ff */
[----:B------:R-:W-:-:S04]  /*00a0*/  IADD3 R4, P1, R0, UR4, RZ ;  /* 0x0000000400047c10 */ /* 0x000fc8000ff3e0ff */
[----:B------:R-:W-:Y:S01]  /*00b0*/  IADD3.X R5, RZ, UR5, RZ, P1, !PT ;  /* 0x00000005ff057c10 */ /* 0x000fe20008ffe4ff */
[----:B------:R-:W-:Y:S01]  /*00c0*/  ULDC.64 UR4, c[0x0][0x208] ;  /* 0x0000820000047ab9 */ /* 0x000fe20000000a00 */
[----:B------:R-:W-:Y:S01]  /*00d0*/  IADD3 R2, P1, R0, UR6, RZ ;  /* 0x0000000600027c10 */ /* 0x000fe2000ff3e0ff */
[----:B------:R-:W-:Y:S01]  /*00e0*/  ULDC UR6, c[0x0][0x214] ;  /* 0x0000850000067ab9 */ /* 0x000fe20000000800 */
[----:B------:R-:W-:Y:S01]  /*00f0*/  SHF.R.U32.HI R0, RZ, 0x5, R90 ;  /* 0x00000005ff007819 */ /* 0x000fe2000001165a */
[----:B------:R-:W-:Y:S01]  /*0100*/  BSSY B0, `(.L_x_4982) ;  /* 0x0000345000007945 */ /* 0x000fe20003800000 */
[----:B------:R-:W5:Y:S02]  /*0110*/  @P0 LDG.E.64 R100, desc[UR4][R4.64] ;  /* 0x0000000404640981 */ /* 0x000f64000c1e1b00 */
[----:B-1----:R-:W-:Y:S02]  /*0120*/  LEA R130, R89, R0, 0x2 ;  /* 0x0000000059827211 */ /* 0x002fe400078e10ff */
[----:B------:R-:W-:Y:S01]  /*0130*/  IADD3.X R3, RZ, UR7, RZ, P1, !PT ;  /* 0x00000007ff037c10 */ /* 0x000fe20008ffe4ff */
[----:B------:R-:W5:Y:S01]  /*0140*/  @P0 LDG.E.64 R104, desc[UR4][R4.64+0x100] ;  /* 0x0001000404680981 */ /* 0x000f62000c1e1b00 */
[----:B------:R-:W-:Y:S01]  /*0150*/  ISETP.GE.AND P1, PT, R130, UR6, PT ;  /* 0x0000000682007c0c */ /* 0x000fe2000bf26270 */
[----:B------:R-:W-:Y:S01]  /*0160*/  ULDC.64 UR6, c[0x0][0x280] ;  /* 0x0000a00000067ab9 */ /* 0x000fe20000000a00 */
        /* <DEDUP_REMOVED lines=48> */
[----:B------:R-:W-:Y:S01]  /*0470*/  HFMA2.MMA R88, -RZ, RZ, 0, 0 ;  /* 0x00000000ff587435 */ /* 0x000fe200000001ff */
[----:B------:R-:W-:Y:S01]  /*0480*/  SHF.R.U32.HI R134, RZ, 0x10, R101 ;  /* 0x00000010ff867819 */ /* 0x000fe20000011665 */
[----:B------:R-:W-:Y:S01]  /*0490*/  HFMA2.MMA R0, -RZ, RZ, 0, 0 ;  /* 0x00000000ff007435 */ /* 0x000fe200000001ff */
[--C-:B------:R-:W-:Y:S01]  /*04a0*/  SHF.R.U64 R152, R104, 0x10, R105.reuse ;  /* 0x0000001068987819 */ /* 0x100fe20000001269 */
[----:B------:R-:W-:Y:S01]  /*04b0*/  BSSY B1, `(.L_x_4984) ;  /* 0x00002e1000017945 */ /* 0x000fe20003800000 */
        /* <DEDUP_REMOVED lines=125> */
.L_x_4986:
[----:B01----:R-:W0:Y:S01]  /*0c90*/  @P0 LDC.64 R56, c[0x0][0x228] ;  /* 0x00008a00ff380b82 */ /* 0x003e220000000a00 */
[----:B------:R-:W-:-:S04]  /*0ca0*/  LOP3.LUT R197, R90, 0x1f, RZ, 0xc0, !PT ;  /* 0x0000001f5ac57812 */ /* 0x000fc800078ec0ff */
[----:B------:R-:W-:-:S03]  /*0cb0*/  PRMT R197, R130, 0x2104, R197 ;  /* 0x0000210482c57816 */ /* 0x000fc600000000c5 */
[----:B------:R-:W1:Y:S08]  /*0cc0*/  @P0 LDC.64 R60, c[0x0][0x228] ;  /* 0x00008a00ff3c0b82 */ /* 0x000e700000000a00 */
[----:B------:R-:W2:Y:S08]  /*0cd0*/  @P0 LDC.64 R64, c[0x0][0x228] ;  /* 0x00008a00ff400b82 */ /* 0x000eb00000000a00 */
[----:B------:R-:W3:Y:S01]  /*0ce0*/  @P0 LDC.64 R68, c[0x0][0x228] ;  /* 0x00008a00ff440b82 */ /* 0x000ee20000000a00 */
[----:B0-----:R-:W-:-:S04]  /*0cf0*/  @P0 LEA R56, P1, R197, R56, 0x4 ;  /* 0x00000038c5380211 */ /* 0x001fc800078220ff */
[----:B------:R-:W-:-:S03]  /*0d00*/  @P0 LEA.HI.X R57, R197, R57, RZ, 0x4, P1 ;  /* 0x00000039c5390211 */ /* 0x000fc600008f24ff */
[----:B------:R-:W0:Y:S01]  /*0d10*/  @P0 LDC.64 R72, c[0x0][0x228] ;  /* 0x00008a00ff480b82 */ /* 0x000e220000000a00 */
[C---:B------:R-:W-:Y:S02]  /*0d20*/  IADD3 R189, R197.reuse, 0x20, RZ ;  /* 0x00000020c5bd7810 */ /* 0x040fe40007ffe0ff */
[----:B------:R-:W4:Y:S05]  /*0d30*/  @P0 LDG.E.128 R56, desc[UR4][R56.64] ;  /* 0x0000000438380981 */ /* 0x000f2a000c1e1d00 */
[----:B------:R-:W5:Y:S01]  /*0d40*/  @P0 LDC.64 R76, c[0x0][0x228] ;  /* 0x00008a00ff4c0b82 */ /* 0x000f620000000a00 */
[----:B------:R-:W-:Y:S01]  /*0d50*/  IADD3 R191, R197, 0x40, RZ ;  /* 0x00000040c5bf7810 */ /* 0x000fe20007ffe0ff */
[----:B-1----:R-:W-:-:S06]  /*0d60*/  @P0 IMAD.WIDE.U32 R60, R189, 0x10, R60 ;  /* 0x00000010bd3c0825 */ /* 0x002fcc00078e003c */
[----:B------:R-:W1:Y:S01]  /*0d70*/  @P0 LDC.64 R80, c[0x0][0x228] ;  /* 0x00008a00ff500b82 */ /* 0x000e620000000a00 */
[----:B--2---:R-:W-:Y:S01]  /*0d80*/  @P0 IMAD.WIDE.U32 R64, R191, 0x10, R64 ;  /* 0x00000010bf400825 */ /* 0x004fe200078e0040 */
[C---:B------:R-:W-:Y:S01]  /*0d90*/  IADD3 R193, R197.reuse, 0x60, RZ ;  /* 0x00000060c5c17810 */ /* 0x040fe20007ffe0ff */
[----:B------:R-:W2:Y:S05]  /*0da0*/  @P0 LDG.E.128 R60, desc[UR4][R60.64] ;  /* 0x000000043c3c0981 */ /* 0x000eaa000c1e1d00 */
[----:B------:R-:W1:Y:S01]  /*0db0*/  @P0 LDC.64 R84, c[0x0][0x228] ;  /* 0x00008a00ff540b82 */ /* 0x000e620000000a00 */
[----:B------:R-:W2:Y:S01]  /*0dc0*/  @P0 LDG.E.128 R64, desc[UR4][R64.64] ;  /* 0x0000000440400981 */ /* 0x000ea2000c1e1d00 */
[----:B------:R-:W-:Y:S01]  /*0dd0*/  IADD3 R195, R197, 0x80, RZ ;  /* 0x00000080c5c37810 */ /* 0x000fe20007ffe0ff */
[----:B---3--:R-:W-:Y:S01]  /*0de0*/  @P0 IMAD.WIDE.U32 R68, R193, 0x10, R68 ;  /* 0x00000010c1440825 */ /* 0x008fe200078e0044 */
[----:B------:R-:W-:-:S03]  /*0df0*/  IADD3 R187, R197, 0xa0, RZ ;  /* 0x000000a0c5bb7810 */ /* 0x000fc60007ffe0ff */
[----:B0-----:R-:W-:Y:S01]  /*0e00*/  @P0 IMAD.WIDE.U32 R72, R195, 0x10, R72 ;  /* 0x00000010c3480825 */ /* 0x001fe200078e0048 */
[----:B------:R-:W-:Y:S01]  /*0e10*/  IADD3 R185, R197, 0xc0, RZ ;  /* 0x000000c0c5b97810 */ /* 0x000fe20007ffe0ff */
[----:B------:R-:W3:Y:S01]  /*0e20*/  @P0 LDG.E.128 R68, desc[UR4][R68.64] ;  /* 0x0000000444440981 */ /* 0x000ee2000c1e1d00 */
[----:B------:R-:W0:Y:S01]  /*0e30*/  @!P0 LDC.64 R138, c[0x0][0x220] ;  /* 0x00008800ff8a8b82 */ /* 0x000e220000000a00 */
[----:B-----5:R-:W-:Y:S02]  /*0e40*/  @P0 IMAD.WIDE.U32 R76, R187, 0x10, R76 ;  /* 0x00000010bb4c0825 */ /* 0x020fe400078e004c */
[----:B------:R-:W5:Y:S01]  /*0e50*/  @P0 LDG.E.128 R72, desc[UR4][R72.64] ;  /* 0x0000000448480981 */ /* 0x000f62000c1e1d00 */
[----:B------:R-:W-:Y:S01]  /*0e60*/  IADD3 R183, R197, 0xe0, RZ ;  /* 0x000000e0c5b77810 */ /* 0x000fe20007ffe0ff */
[----:B-1----:R-:W-:Y:S02]  /*0e70*/  @P0 IMAD.WIDE.U32 R80, R185, 0x10, R80 ;  /* 0x00000010b9500825 */ /* 0x002fe400078e0050 */
[----:B------:R-:W5:Y:S01]  /*0e80*/  @P0 LDG.E.128 R76, desc[UR4][R76.64] ;  /* 0x000000044c4c0981 */ /* 0x000f62000c1e1d00 */
[----:B------:R-:W1:Y:S03]  /*0e90*/  @!P0 LDC.64 R136, c[0x0][0x220] ;  /* 0x00008800ff888b82 */ /* 0x000e660000000a00 */
[----:B------:R-:W5:Y:S01]  /*0ea0*/  @P0 LDG.E.128 R80, desc[UR4][R80.64] ;  /* 0x0000000450500981 */ /* 0x000f62000c1e1d00 */
[----:B------:R-:W-:-:S04]  /*0eb0*/  @P0 IMAD.WIDE.U32 R84, R183, 0x10, R84 ;  /* 0x00000010b7540825 */ /* 0x000fc800078e0054 */
[----:B------:R-:W1:Y:S02]  /*0ec0*/  @!P0 LDC.64 R142, c[0x0][0x220] ;  /* 0x00008800ff8e8b82 */ /* 0x000e640000000a00 */
[----:B------:R-:W5:Y:S01]  /*0ed0*/  @P0 LDG.E.128 R84, desc[UR4][R84.64] ;  /* 0x0000000454540981 */ /* 0x000f62000c1e1d00 */
[----:B------:R-:W-:Y:S01]  /*0ee0*/  @P0 MOV R184, RZ ;  /* 0x000000ff00b80202 */ /* 0x000fe20000000f00 */
[----:B0-----:R-:W-:-:S04]  /*0ef0*/  @!P0 IMAD.WIDE.U32 R180, R189, 0x10, R138 ;  /* 0x00000010bdb48825 */ /* 0x001fc800078e008a */
[----:B------:R-:W0:Y:S01]  /*0f00*/  @!P0 LDC.64 R140, c[0x0][0x230] ;  /* 0x00008c00ff8c8b82 */ /* 0x000e220000000a00 */
[----:B-1----:R-:W-:-:S07]  /*0f10*/  @!P0 LEA R136, P1, R197, R136, 0x4 ;  /* 0x00000088c5888211 */ /* 0x002fce00078220ff */
[----:B------:R-:W1:Y:S01]  /*0f20*/  @!P0 LDC.64 R138, c[0x0][0x220] ;  /* 0x00008800ff8a8b82 */ /* 0x000e620000000a00 */
[----:B------:R-:W-:Y:S01]  /*0f30*/  @!P0 LEA.HI.X R137, R197, R137, RZ, 0x4, P1 ;  /* 0x00000089c5898211 */ /* 0x000fe200008f24ff */
[----:B------:R-:W-:-:S06]  /*0f40*/  @!P0 IMAD.WIDE.U32 R150, R191, 0x10, R142 ;  /* 0x00000010bf968825 */ /* 0x000fcc00078e008e */
[----:B------:R-:W1:Y:S01]  /*0f50*/  @!P0 LDC.64 R142, c[0x0][0x220] ;  /* 0x00008800ff8e8b82 */ /* 0x000e620000000a00 */
[----:B0-----:R-:W-:-:S05]  /*0f60*/  @!P0 IMAD.WIDE R140, R130, 0x4, R140 ;  /* 0x00000004828c8825 */ /* 0x001fca00078e028c */
[----:B------:R0:W2:Y:S01]  /*0f70*/  @!P0 LDG.E R184, desc[UR4][R140.64] ;  /* 0x000000048cb88981 */ /* 0x0000a2000c1e1900 */
[----:B-1----:R-:W-:Y:S02]  /*0f80*/  @!P0 IMAD.WIDE.U32 R148, R193, 0x10, R138 ;  /* 0x00000010c1948825 */ /* 0x002fe400078e008a */
[----:B------:R-:W1:Y:S08]  /*0f90*/  @!P0 LDC.64 R138, c[0x0][0x220] ;  /* 0x00008800ff8a8b82 */ /* 0x000e700000000a00 */
[----:B0-----:R-:W0:Y:S01]  /*0fa0*/  LDC.64 R140, c[0x0][0x238] ;  /* 0x00008e00ff8c7b82 */ /* 0x001e220000000a00 */
[----:B------:R-:W-:-:S04]  /*0fb0*/  @!P0 IMAD.WIDE.U32 R146, R195, 0x10, R142 ;  /* 0x00000010c3928825 */ /* 0x000fc800078e008e */
[----:B-1----:R-:W-:-:S03]  /*0fc0*/  @!P0 IMAD.WIDE.U32 R144, R187, 0x10, R138 ;  /* 0x00000010bb908825 */ /* 0x002fc600078e008a */
[----:B------:R-:W1:Y:S01]  /*0fd0*/  @!P0 LDC.64 R138, c[0x0][0x220] ;  /* 0x00008800ff8a8b82 */ /* 0x000e620000000a00 */
[----:B------:R0:W2:Y:S07]  /*0fe0*/  @!P0 LDG.E.128 R56, desc[UR4][R136.64] ;  /* 0x0000000488388981 */ /* 0x0000ae000c1e1d00 */
[----:B0-----:R-:W0:Y:S01]  /*0ff0*/  @!P0 LDC.64 R136, c[0x0][0x220] ;  /* 0x00008800ff888b82 */ /* 0x001e220000000a00 */
[----:B------:R-:W3:Y:S04]  /*1000*/  @!P0 LDG.E.128 R60, desc[UR4][R180.64] ;  /* 0x00000004b43c8981 */ /* 0x000ee8000c1e1d00 */
[----:B------:R1:W5:Y:S04]  /*1010*/  @!P0 LDG.E.128 R64, desc[UR4][R150.64] ;  /* 0x0000000496408981 */ /* 0x000368000c1e1d00 */
[----:B------:R4:W5:Y:S01]  /*1020*/  @!P0 LDG.E.128 R68, desc[UR4][R148.64] ;  /* 0x0000000494448981 */ /* 0x000962000c1e1d00 */
[----:B-1----:R-:W1:Y:S03]  /*1030*/  LDC.64 R150, c[0x0][0x268] ;  /* 0x00009a00ff967b82 */ /* 0x002e660000000a00 */
[----:B------:R-:W5:Y:S01]  /*1040*/  @!P0 LDG.E.128 R72, desc[UR4][R146.64] ;  /* 0x0000000492488981 */ /* 0x000f62000c1e1d00 */
[----:B0-----:R-:W-:-:S03]  /*1050*/  @!P0 IMAD.WIDE.U32 R142, R185, 0x10, R136 ;  /* 0x00000010b98e8825 */ /* 0x001fc600078e0088 */
[----:B------:R-:W5:Y:S01]  /*1060*/  @!P0 LDG.E.128 R76, desc[UR4][R144.64] ;  /* 0x00000004904c8981 */ /* 0x000f62000c1e1d00 */
[----:B------:R-:W-:-:S03]  /*1070*/  @!P0 IMAD.WIDE.U32 R180, R183, 0x10, R138 ;  /* 0x00000010b7b48825 */ /* 0x000fc600078e008a */
[----:B------:R0:W5:Y:S01]  /*1080*/  @!P0 LDG.E.128 R80, desc[UR4][R142.64] ;  /* 0x000000048e508981 */ /* 0x000162000c1e1d00 */
[----:B----4-:R-:W-:-:S05]  /*1090*/  IMAD.WIDE R148, R130, 0x4, R140 ;  /* 0x0000000482947825 */ /* 0x010fca00078e028c */
[----:B------:R4:W5:Y:S04]  /*10a0*/  LDG.E R182, desc[UR4][R148.64] ;  /* 0x0000000494b67981 */ /* 0x000968000c1e1900 */
[----:B------:R2:W5:Y:S01]  /*10b0*/  @!P0 LDG.E.128 R84, desc[UR4][R180.64] ;  /* 0x00000004b4548981 */ /* 0x000562000c1e1d00 */
[----:B-1----:R-:W-:-:S04]  /*10c0*/  IMAD.WIDE.U32 R136, R197, 0x8, R150 ;  /* 0x00000008c5887825 */ /* 0x002fc800078e0096 */
[--C-:B------:R-:W-:Y:S02]  /*10d0*/  IMAD.WIDE.U32 R138, R189, 0x8, R150.reuse ;  /* 0x00000008bd8a7825 */ /* 0x100fe400078e0096 */
[----:B------:R-:W5:Y:S02]  /*10e0*/  LDG.E.64 R136, desc[UR4][R136.64] ;  /* 0x0000000488887981 */ /* 0x000f64000c1e1b00 */
[--C-:B------:R-:W-:Y:S02]  /*10f0*/  IMAD.WIDE.U32 R140, R191, 0x8, R150.reuse ;  /* 0x00000008bf8c7825 */ /* 0x100fe400078e0096 */
[----:B------:R-:W5:Y:S02]  /*1100*/  LDG.E.64 R138, desc[UR4][R138.64] ;  /* 0x000000048a8a7981 */ /* 0x000f64000c1e1b00 */
[--C-:B0-----:R-:W-:Y:S02]  /*1110*/  IMAD.WIDE.U32 R142, R193, 0x8, R150.reuse ;  /* 0x00000008c18e7825 */ /* 0x101fe400078e0096 */
[----:B------:R-:W5:Y:S02]  /*1120*/  LDG.E.64 R140, desc[UR4][R140.64] ;  /* 0x000000048c8c7981 */ /* 0x000f64000c1e1b00 */
[----:B------:R-:W-:-:S02]  /*1130*/  IMAD.WIDE.U32 R144, R195, 0x8, R150 ;  /* 0x00000008c3907825 */ /* 0x000fc400078e0096 */
[----:B------:R-:W5:Y:S02]  /*1140*/  LDG.E.64 R142, desc[UR4][R142.64] ;  /* 0x000000048e8e7981 */ /* 0x000f64000c1e1b00 */
[--C-:B------:R-:W-:Y:S02]  /*1150*/  IMAD.WIDE.U32 R146, R185, 0x8, R150.reuse ;  /* 0x00000008b9927825 */ /* 0x100fe400078e0096 */
[----:B------:R-:W5:Y:S04]  /*1160*/  LDG.E.64 R144, desc[UR4][R144.64] ;  /* 0x0000000490907981 */ /* 0x000f68000c1e1b00 */
[----:B------:R-:W5:Y:S01]  /*1170*/  LDG.E.64 R146, desc[UR4][R146.64] ;  /* 0x0000000492927981 */ /* 0x000f62000c1e1b00 */
[----:B----4-:R-:W-:-:S04]  /*1180*/  IMAD.WIDE.U32 R148, R187, 0x8, R150 ;  /* 0x00000008bb947825 */ /* 0x010fc800078e0096 */
[----:B------:R-:W-:Y:S02]  /*1190*/  IMAD.WIDE.U32 R150, R183, 0x8, R150 ;  /* 0x00000008b7967825 */ /* 0x000fe400078e0096 */
[----:B------:R-:W4:Y:S04]  /*11a0*/  LDG.E.64 R148, desc[UR4][R148.64] ;  /* 0x0000000494947981 */ /* 0x000f28000c1e1b00 */
[----:B------:R-:W4:Y:S01]  /*11b0*/  LDG.E.64 R150, desc[UR4][R150.64] ;  /* 0x0000000496967981 */ /* 0x000f22000c1e1b00 */
[----:B------:R-:W0:Y:S08]  /*11c0*/  @P0 MUFU.RCP R207, R133 ;  /* 0x0000008500cf0308 */ /* 0x000e300000001000 */
[----:B------:R-:W1:Y:S08]  /*11d0*/  @P0 MUFU.RCP R217, R104 ;  /* 0x0000006800d90308 */ /* 0x000e700000001000 */
[----:B------:R-:W5:Y:S08]  /*11e0*/  @P0 MUFU.RCP R219, R155 ;  /* 0x0000009b00db0308 */ /* 0x000f700000001000 */
        /* <DEDUP_REMOVED lines=18> */
[----:B------:R-:W-:Y:S08]  /*1310*/  @P0 MUFU.RCP R180, R173 ;  /* 0x000000ad00b40308 */ /* 0x000ff00000001000 */
[----:B------:R-:W-:Y:S01]  /*1320*/  @P0 MUFU.RCP R220, R153 ;  /* 0x0000009900dc0308 */ /* 0x000fe20000001000 */
[----:B------:R-:W-:Y:S01]  /*1330*/  @P0 FADD.FTZ R199, -R99, R56 ;  /* 0x0000003863c70221 */ /* 0x000fe20000010100 */
[----:B--2---:R-:W-:Y:S01]  /*1340*/  @!P0 FADD.FTZ R181, R56, -R184 ;  /* 0x800000b838b58221 */ /* 0x004fe20000010000 */
[----:B------:R-:W-:Y:S01]  /*1350*/  @P0 FADD.FTZ R56, -R132, R57 ;  /* 0x0000003984380221 */ /* 0x000fe20000010100 */
[----:B------:R-:W-:Y:S01]  /*1360*/  @P0 FADD.FTZ R202, -R134, R59 ;  /* 0x0000003b86ca0221 */ /* 0x000fe20000010100 */
[----:B------:R-:W-:-:S02]  /*1370*/  @!P0 FADD.FTZ R205, R59, -R184 ;  /* 0x800000b83bcd8221 */ /* 0x000fc40000010000 */
[----:B0-----:R-:W-:Y:S01]  /*1380*/  @P0 FMUL.FTZ R59, R56, R207 ;  /* 0x000000cf383b0220 */ /* 0x001fe20000410000 */
[----:B------:R-:W-:Y:S01]  /*1390*/  @P0 FADD.FTZ R201, -R101, R58 ;  /* 0x0000003a65c90221 */ /* 0x000fe20000010100 */
[----:B------:R-:W-:Y:S01]  /*13a0*/  @P0 FADD.FTZ R211, -R103, R60 ;  /* 0x0000003c67d30221 */ /* 0x000fe20000010100 */
[----:B---3--:R-:W-:Y:S01]  /*13b0*/  @!P0 FADD.FTZ R207, R60, -R184 ;  /* 0x800000b83ccf8221 */ /* 0x008fe20000010000 */
[----:B------:R-:W-:Y:S01]  /*13c0*/  @P0 FADD.FTZ R60, -R105, R62 ;  /* 0x0000003e693c0221 */ /* 0x000fe20000010100 */
[----:B------:R-:W-:Y:S01]  /*13d0*/  @!P0 FADD.FTZ R213, R62, -R184 ;  /* 0x800000b83ed58221 */ /* 0x000fe20000010000 */
[----:B------:R-:W-:Y:S01]  /*13e0*/  @P0 FADD.FTZ R62, -R154, R63 ;  /* 0x0000003f9a3e0221 */ /* 0x000fe20000010100 */
[--C-:B------:R-:W-:Y:S01]  /*13f0*/  @!P0 FADD.FTZ R215, R63, -R184.reuse ;  /* 0x800000b83fd78221 */ /* 0x100fe20000010000 */
[----:B-1----:R-:W-:Y:S01]  /*1400*/  @P0 FMUL.FTZ R63, R60, R217 ;  /* 0x000000d93c3f0220 */ /* 0x002fe20000410000 */
[----:B-----5:R-:W-:Y:S01]  /*1410*/  @!P0 FADD.FTZ R217, R64, -R184 ;  /* 0x800000b840d98221 */ /* 0x020fe20000010000 */
[----:B------:R-:W-:Y:S01]  /*1420*/  @P0 FMUL.FTZ R60, R62, R219 ;  /* 0x000000db3e3c0220 */ /* 0x000fe20000410000 */
[----:B------:R-:W-:Y:S01]  /*1430*/  @P0 FADD.FTZ R62, -R107, R64 ;  /* 0x000000406b3e0221 */ /* 0x000fe20000010100 */
[----:B------:R-:W-:Y:S01]  /*1440*/  @P0 FADD.FTZ R64, -R156, R65 ;  /* 0x000000419c400221 */ /* 0x000fe20000010100 */
[--C-:B------:R-:W-:Y:S01]  /*1450*/  @!P0 FADD.FTZ R219, R65, -R184.reuse ;  /* 0x800000b841db8221 */ /* 0x100fe20000010000 */
[----:B------:R-:W-:Y:S01]  /*1460*/  @!P0 FADD.FTZ R203, R58, -R184 ;  /* 0x800000b83acb8221 */ /* 0x000fe20000010000 */
[----:B------:R-:W0:Y:S01]  /*1470*/  @P0 MUFU.RCP R56, R124 ;  /* 0x0000007c00380308 */ /* 0x000e220000001000 */
[----:B------:R-:W-:Y:S01]  /*1480*/  @P0 FADD.FTZ R65, -R109, R66 ;  /* 0x000000426d410221 */ /* 0x000fe20000010100 */
[----:B------:R-:W-:Y:S01]  /*1490*/  @!P0 FADD.FTZ R221, R66, -R184 ;  /* 0x800000b842dd8221 */ /* 0x000fe20000010000 */
[----:B------:R-:W-:Y:S01]  /*14a0*/  @P0 FADD.FTZ R237, -R162, R71 ;  /* 0x00000047a2ed0221 */ /* 0x000fe20000010100 */
[----:B------:R-:W-:Y:S01]  /*14b0*/  @P0 FMUL.FTZ R58, R199, R208 ;  /* 0x000000d0c73a0220 */ /* 0x000fe20000410000 */
[----:B------:R-:W-:Y:S01]  /*14c0*/  @P0 FADD.FTZ R66, -R158, R67 ;  /* 0x000000439e420221 */ /* 0x000fe20000010100 */
[----:B------:R-:W-:Y:S01]  /*14d0*/  @!P0 FADD.FTZ R223, R67, -R184 ;  /* 0x800000b843df8221 */ /* 0x000fe20000010000 */
[----:B------:R-:W-:Y:S01]  /*14e0*/  @P0 FMUL.FTZ R199, R201, R216 ;  /* 0x000000d8c9c70220 */ /* 0x000fe20000410000 */
[----:B------:R-:W-:Y:S01]  /*14f0*/  @P0 FMUL.FTZ R67, R62, R225 ;  /* 0x000000e13e430220 */ /* 0x000fe20000410000 */
[----:B------:R-:W-:Y:S01]  /*1500*/  @P0 FADD.FTZ R235, -R160, R69 ;  /* 0x00000045a0eb0221 */ /* 0x000fe20000010100 */
[----:B------:R-:W-:Y:S01]  /*1510*/  @P0 FMUL.FTZ R201, R202, R209 ;  /* 0x000000d1cac90220 */ /* 0x000fe20000410000 */
[----:B------:R-:W-:Y:S01]  /*1520*/  @P0 FADD.FTZ R233, -R111, R68 ;  /* 0x000000446fe90221 */ /* 0x000fe20000010100 */
[----:B------:R-:W-:Y:S01]  /*1530*/  @!P0 FADD.FTZ R225, R68, -R184 ;  /* 0x800000b844e18221 */ /* 0x000fe20000010000 */
[----:B------:R-:W1:Y:S01]  /*1540*/  @P0 MUFU.RCP R202, R175 ;  /* 0x000000af00ca0308 */ /* 0x000e620000001000 */
[----:B------:R-:W-:Y:S01]  /*1550*/  @P0 FMUL.FTZ R68, R237, R206 ;  /* 0x000000ceed440220 */ /* 0x000fe20000410000 */
[----:B------:R-:W-:Y:S01]  /*1560*/  @P0 FADD.FTZ R241, -R115, R72 ;  /* 0x0000004873f10221 */ /* 0x000fe20000010100 */
[----:B------:R-:W-:Y:S01]  /*1570*/  @P0 FADD.FTZ R243, -R164, R73 ;  /* 0x00000049a4f30221 */ /* 0x000fe20000010100 */
[----:B------:R-:W-:Y:S01]  /*1580*/  @P0 FMUL.FTZ R64, R64, R227 ;  /* 0x000000e340400220 */ /* 0x000fe20000410000 */
[----:B------:R-:W-:Y:S01]  /*1590*/  @P0 FMUL.FTZ R62, R66, R229 ;  /* 0x000000e5423e0220 */ /* 0x000fe20000410000 */
[----:B------:R-:W-:Y:S01]  /*15a0*/  @P0 FADD.FTZ R245, -R117, R74 ;  /* 0x0000004a75f50221 */ /* 0x000fe20000010100 */
[----:B------:R-:W-:Y:S01]  /*15b0*/  @P0 FADD.FTZ R247, -R166, R75 ;  /* 0x0000004ba6f70221 */ /* 0x000fe20000010100 */
[----:B------:R-:W2:Y:S01]  /*15c0*/  @P0 MUFU.RCP R208, R126 ;  /* 0x0000007e00d00308 */ /* 0x000ea20000001000 */
[--C-:B------:R-:W-:Y:S01]  /*15d0*/  @!P0 FADD.FTZ R227, R69, -R184.reuse ;  /* 0x800000b845e38221 */ /* 0x100fe20000010000 */
[----:B------:R-:W-:Y:S01]  /*15e0*/  @!P0 FADD.FTZ R231, R71, -R184 ;  /* 0x800000b847e78221 */ /* 0x000fe20000010000 */
[----:B------:R-:W-:Y:S01]  /*15f0*/  @P0 FMUL.FTZ R66, R235, R212 ;  /* 0x000000d4eb420220 */ /* 0x000fe20000410000 */
[----:B------:R-:W-:Y:S01]  /*1600*/  @P0 FADD.FTZ R249, -R119, R76 ;  /* 0x0000004c77f90221 */ /* 0x000fe20000010100 */
[----:B------:R-:W-:Y:S01]  /*1610*/  @P0 FADD.FTZ R69, -R113, R70 ;  /* 0x0000004671450221 */ /* 0x000fe20000010100 */
[----:B------:R-:W-:-:S02]  /*1620*/  @!P0 FADD.FTZ R229, R70, -R184 ;  /* 0x800000b846e58221 */ /* 0x000fc40000010000 */
[----:B------:R-:W3:Y:S01]  /*1630*/  @P0 MUFU.RCP R206, R177 ;  /* 0x000000b100ce0308 */ /* 0x000ee20000001000 */
[----:B------:R-:W-:Y:S01]  /*1640*/  @P0 FMUL.FTZ R71, R233, R214 ;  /* 0x000000d6e9470220 */ /* 0x000fe20000410000 */
[----:B------:R-:W-:Y:S01]  /*1650*/  @!P0 FADD.FTZ R235, R73, -R184 ;  /* 0x800000b849eb8221 */ /* 0x000fe20000010000 */
[----:B------:R-:W-:Y:S01]  /*1660*/  @P0 FADD.FTZ R251, -R168, R77 ;  /* 0x0000004da8fb0221 */ /* 0x000fe20000010100 */
[--C-:B------:R-:W-:Y:S01]  /*1670*/  @!P0 FADD.FTZ R233, R72, -R184.reuse ;  /* 0x800000b848e98221 */ /* 0x100fe20000010000 */
[--C-:B------:R-:W-:Y:S01]  /*1680*/  @!P0 FADD.FTZ R239, R75, -R184.reuse ;  /* 0x800000b84bef8221 */ /* 0x100fe20000010000 */
[----:B------:R-:W-:Y:S01]  /*1690*/  @P0 FMUL.FTZ R73, R241, R204 ;  /* 0x000000ccf1490220 */ /* 0x000fe20000410000 */
[----:B------:R-:W-:Y:S01]  /*16a0*/  @P0 FMUL.FTZ R70, R243, R200 ;  /* 0x000000c8f3460220 */ /* 0x000fe20000410000 */
[----:B------:R-:W-:Y:S01]  /*16b0*/  @P0 FMUL.FTZ R75, R245, R198 ;  /* 0x000000c6f54b0220 */ /* 0x000fe20000410000 */
[----:B------:R-:W-:Y:S01]  /*16c0*/  @P0 FMUL.FTZ R72, R247, R196 ;  /* 0x000000c4f7480220 */ /* 0x000fe20000410000 */
[--C-:B------:R-:W-:Y:S01]  /*16d0*/  @!P0 FADD.FTZ R241, R76, -R184.reuse ;  /* 0x800000b84cf18221 */ /* 0x100fe20000010000 */
[--C-:B------:R-:W-:Y:S01]  /*16e0*/  @!P0 FADD.FTZ R243, R77, -R184.reuse ;  /* 0x800000b84df38221 */ /* 0x100fe20000010000 */
[----:B------:R-:W-:Y:S01]  /*16f0*/  @!P0 FADD.FTZ R237, R74, -R184 ;  /* 0x800000b84aed8221 */ /* 0x000fe20000010000 */
[----:B------:R-:W5:Y:S01]  /*1700*/  @P0 MUFU.RCP R196, R128 ;  /* 0x0000008000c40308 */ /* 0x000f620000001000 */
[----:B------:R-:W-:Y:S01]  /*1710*/  @P0 FADD.FTZ R76, -R121, R78 ;  /* 0x0000004e794c0221 */ /* 0x000fe20000010100 */
[----:B------:R-:W-:Y:S01]  /*1720*/  @!P0 FADD.FTZ R245, R78, -R184 ;  /* 0x800000b84ef58221 */ /* 0x000fe20000010000 */
[----:B------:R-:W-:Y:S01]  /*1730*/  @P0 FMUL.FTZ R77, R249, R194 ;  /* 0x000000c2f94d0220 */ /* 0x000fe20000410000 */
[----:B------:R-:W-:Y:S01]  /*1740*/  @P0 FADD.FTZ R78, -R170, R79 ;  /* 0x0000004faa4e0221 */ /* 0x000fe20000010100 */
[----:B------:R-:W-:Y:S01]  /*1750*/  @P0 FMUL.FTZ R74, R251, R192 ;  /* 0x000000c0fb4a0220 */ /* 0x000fe20000410000 */
[----:B------:R-:W-:Y:S01]  /*1760*/  @P0 FADD.FTZ R249, -R123, R80 ;  /* 0x000000507bf90221 */ /* 0x000fe20000010100 */
[--C-:B------:R-:W-:Y:S01]  /*1770*/  @!P0 FADD.FTZ R251, R80, -R184.reuse ;  /* 0x800000b850fb8221 */ /* 0x100fe20000010000 */
[----:B------:R-:W5:Y:S01]  /*1780*/  @P0 MUFU.RCP R194, R179 ;  /* 0x000000b300c20308 */ /* 0x000f620000001000 */
[----:B------:R-:W-:Y:S01]  /*1790*/  @!P0 FADD.FTZ R247, R79, -R184 ;  /* 0x800000b84ff78221 */ /* 0x000fe20000010000 */
[----:B------:R-:W-:Y:S01]  /*17a0*/  @P0 FADD.FTZ R80, -R125, R82 ;  /* 0x000000527d500221 */ /* 0x000fe20000010100 */
[----:B------:R-:W-:Y:S01]  /*17b0*/  @P0 FMUL.FTZ R79, R76, R190 ;  /* 0x000000be4c4f0220 */ /* 0x000fe20000410000 */
[----:B------:R-:W-:Y:S01]  /*17c0*/  @P0 FMUL.FTZ R76, R78, R188 ;  /* 0x000000bc4e4c0220 */ /* 0x000fe20000410000 */
[----:B------:R-:W-:Y:S01]  /*17d0*/  @!P0 FADD.FTZ R190, R82, -R184 ;  /* 0x800000b852be8221 */ /* 0x000fe20000010000 */
[----:B------:R-:W-:Y:S01]  /*17e0*/  @P0 FADD.FTZ R78, -R172, R81 ;  /* 0x00000051ac4e0221 */ /* 0x000fe20000010100 */
[----:B------:R-:W-:Y:S01]  /*17f0*/  @!P0 FADD.FTZ R188, R81, -R184 ;  /* 0x800000b851bc8221 */ /* 0x000fe20000010000 */
[----:B------:R-:W-:Y:S01]  /*1800*/  @P0 FADD.FTZ R82, -R174, R83 ;  /* 0x00000053ae520221 */ /* 0x000fe20000010100 */
[----:B------:R-:W-:Y:S01]  /*1810*/  @!P0 FADD.FTZ R192, R83, -R184 ;  /* 0x800000b853c08221 */ /* 0x000fe20000010000 */
[----:B------:R-:W-:Y:S01]  /*1820*/  @P0 FMUL.FTZ R81, R249, R186 ;  /* 0x000000baf9510220 */ /* 0x000fe20000410000 */
[----:B0-----:R-:W-:Y:S01]  /*1830*/  @P0 FMUL.FTZ R83, R80, R56 ;  /* 0x0000003850530220 */ /* 0x001fe20000410000 */
[----:B------:R-:W-:Y:S01]  /*1840*/  @P0 FADD.FTZ R249, -R127, R84 ;  /* 0x000000547ff90221 */ /* 0x000fe20000010100 */
[----:B------:R-:W-:Y:S01]  /*1850*/  @P0 FADD.FTZ R80, -R176, R85 ;  /* 0x00000055b0500221 */ /* 0x000fe20000010100 */
[--C-:B------:R-:W-:Y:S01]  /*1860*/  @!P0 FADD.FTZ R84, R84, -R184.reuse ;  /* 0x800000b854548221 */ /* 0x100fe20000010000 */
[--C-:B------:R-:W-:Y:S01]  /*1870*/  @!P0 FADD.FTZ R56, R85, -R184.reuse ;  /* 0x800000b855388221 */ /* 0x100fe20000010000 */
[----:B------:R-:W-:Y:S01]  /*1880*/  @!P0 FADD.FTZ R57, R57, -R184 ;  /* 0x800000b839398221 */ /* 0x000fe20000010000 */
[----:B------:R-:W-:Y:S01]  /*1890*/  @P0 FMUL.FTZ R180, R78, R180 ;  /* 0x000000b44eb40220 */ /* 0x000fe20000410000 */
[----:B------:R-:W-:Y:S01]  /*18a0*/  @P0 FADD.FTZ R209, -R152, R61 ;  /* 0x0000003d98d10221 */ /* 0x000fe20000010100 */
[----:B-1----:R-:W-:Y:S01]  /*18b0*/  @P0 FMUL.FTZ R78, R82, R202 ;  /* 0x000000ca524e0220 */ /* 0x002fe20000410000 */
[----:B------:R-:W-:Y:S01]  /*18c0*/  @!P0 FADD.FTZ R61, R61, -R184 ;  /* 0x800000b83d3d8221 */ /* 0x000fe20000010000 */
[----:B------:R-:W-:Y:S01]  /*18d0*/  @P0 FADD.FTZ R82, -R129, R86 ;  /* 0x0000005681520221 */ /* 0x000fe20000010100 */
[----:B--2---:R-:W-:Y:S01]  /*18e0*/  @P0 FMUL.FTZ R85, R249, R208 ;  /* 0x000000d0f9550220 */ /* 0x004fe20000410000 */
[----:B---3--:R-:W-:Y:S01]  /*18f0*/  @P0 FMUL.FTZ R80, R80, R206 ;  /* 0x000000ce50500220 */ /* 0x008fe20000410000 */
[--C-:B------:R-:W-:Y:S01]  /*1900*/  @!P0 FADD.FTZ R86, R86, -R184.reuse ;  /* 0x800000b856568221 */ /* 0x100fe20000010000 */
[----:B------:R-:W-:Y:S01]  /*1910*/  @!P0 FADD.FTZ R186, R87, -R184 ;  /* 0x800000b857ba8221 */ /* 0x000fe20000010000 */
[C---:B------:R-:W-:Y:S01]  /*1920*/  @!P0 FMUL.FTZ R85, R182.reuse, R84 ;  /* 0x00000054b6558220 */ /* 0x040fe20000410000 */
[----:B------:R-:W-:Y:S01]  /*1930*/  @!P0 FMUL.FTZ R80, R182, R56 ;  /* 0x00000038b6508220 */ /* 0x000fe20000410000 */
[----:B------:R-:W-:Y:S01]  /*1940*/  @P0 FADD.FTZ R184, -R178, R87 ;  /* 0x00000057b2b80221 */ /* 0x000fe20000010100 */
[----:B------:R-:W-:Y:S01]  /*1950*/  @!P0 FMUL.FTZ R59, R182, R57 ;  /* 0x00000039b63b8220 */ /* 0x000fe20000410000 */
[----:B------:R-:W-:Y:S01]  /*1960*/  MOV R56, R136 ;  /* 0x0000008800387202 */ /* 0x000fe20000000f00 */
[----:B------:R-:W0:Y:S01]  /*1970*/  @P0 MUFU.RCP R218, R102 ;  /* 0x0000006600da0308 */ /* 0x000e220000001000 */
[--C-:B------:R-:W-:Y:S01]  /*1980*/  SHF.R.U64 R84, R136, 0x10, R137.reuse ;  /* 0x0000001088547819 */ /* 0x100fe20000001289 */
[----:B------:R-:W-:Y:S01]  /*1990*/  @P0 FMUL.FTZ R209, R209, R220 ;  /* 0x000000dcd1d10220 */ /* 0x000fe20000410000 */
[----:B------:R-:W-:Y:S01]  /*19a0*/  MOV R57, R137 ;  /* 0x0000008900397202 */ /* 0x000fe20000000f00 */
[----:B------:R-:W-:Y:S01]  /*19b0*/  @!P0 FMUL.FTZ R209, R182, R61 ;  /* 0x0000003db6d18220 */ /* 0x000fe20000410000 */
[----:B------:R-:W-:Y:S01]  /*19c0*/  SHF.R.U32.HI R136, RZ, 0x10, R137 ;  /* 0x00000010ff887819 */ /* 0x000fe20000011689 */
[----:B-----5:R-:W-:Y:S01]  /*19d0*/  @P0 FMUL.FTZ R87, R82, R196 ;  /* 0x000000c452570220 */ /* 0x020fe20000410000 */
[----:B------:R-:W-:Y:S01]  /*19e0*/  SHF.R.U64 R216, R138, 0x10, R139 ;  /* 0x000000108ad87819 */ /* 0x000fe2000000128b */
[----:B------:R-:W1:Y:S01]  /*19f0*/  @P0 MUFU.RCP R222, R108 ;  /* 0x0000006c00de0308 */ /* 0x000e620000001000 */
[----:B------:R-:W-:Y:S01]  /*1a00*/  MOV R137, R139 ;  /* 0x0000008b00897202 */ /* 0x000fe20000000f00 */
[----:B------:R-:W-:Y:S01]  /*1a10*/  @P0 FMUL.FTZ R82, R184, R194 ;  /* 0x000000c2b8520220 */ /* 0x000fe20000410000 */
[----:B------:R-:W-:-:S02]  /*1a20*/  MOV R61, R138 ;  /* 0x0000008a003d7202 */ /* 0x000fc40000000f00 */
[----:B------:R-:W-:Y:S01]  /*1a30*/  SHF.R.U32.HI R139, RZ, 0x10, R139 ;  /* 0x00000010ff8b7819 */ /* 0x000fe2000001168b */
[----:B------:R-:W-:Y:S01]  /*1a40*/  @!P0 FMUL.FTZ R58, R182, R181 ;  /* 0x000000b5b63a8220 */ /* 0x000fe20000410000 */
[----:B------:R-:W-:Y:S02]  /*1a50*/  MOV R138, R140 ;  /* 0x0000008c008a7202 */ /* 0x000fe40000000f00 */
[----:B------:R-:W-:Y:S02]  /*1a60*/  SHF.L.U32 R56, R56, 0x10, RZ ;  /* 0x0000001038387819 */ /* 0x000fe400000006ff */
[----:B------:R-:W-:Y:S02]  /*1a70*/  MOV R184, R142 ;  /* 0x0000008e00b87202 */ /* 0x000fe40000000f00 */
[----:B------:R-:W-:Y:S01]  /*1a80*/  SHF.R.U64 R212, R142, 0x10, R143 ;  /* 0x000000108ed47819 */ /* 0x000fe2000000128f */
[----:B------:R-:W-:Y:S01]  /*1a90*/  @!P0 FMUL.FTZ R199, R182, R203 ;  /* 0x000000cbb6c78220 */ /* 0x000fe20000410000 */
[----:B------:R-:W-:-:S02]  /*1aa0*/  MOV R142, R144 ;  /* 0x00000090008e7202 */ /* 0x000fc40000000f00 */
[----:B------:R-:W-:Y:S02]  /*1ab0*/  SHF.R.U64 R202, R144, 0x10, R145 ;  /* 0x0000001090ca7819 */ /* 0x000fe40000001291 */
[----:B------:R-:W-:Y:S01]  /*1ac0*/  SHF.L.U32 R57, R57, 0x10, RZ ;  /* 0x0000001039397819 */ /* 0x000fe200000006ff */
[C---:B------:R-:W-:Y:S01]  /*1ad0*/  @!P0 FMUL.FTZ R60, R182.reuse, R215 ;  /* 0x000000d7b63c8220 */ /* 0x040fe20000410000 */
[----:B------:R-:W-:Y:S01]  /*1ae0*/  SHF.L.U32 R144, R139, 0x10, RZ ;  /* 0x000000108b907819 */ /* 0x000fe200000006ff */
[----:B------:R-:W-:Y:S01]  /*1af0*/  @!P0 FMUL.FTZ R67, R182, R217 ;  /* 0x000000d9b6438220 */ /* 0x000fe20000410000 */
[----:B------:R-:W-:Y:S01]  /*1b00*/  SHF.L.U32 R84, R84, 0x10, RZ ;  /* 0x0000001054547819 */ /* 0x000fe200000006ff */
[----:B------:R-:W-:Y:S01]  /*1b10*/  FADD.FTZ R97, R56, R97 ;  /* 0x0000006138617221 */ /* 0x000fe20000010000 */
[----:B------:R-:W-:Y:S01]  /*1b20*/  SHF.L.U32 R139, R138, 0x10, RZ ;  /* 0x000000108a8b7819 */ /* 0x000fe200000006ff */
[----:B------:R-:W-:Y:S01]  /*1b30*/  FFMA.FTZ R131, R56, R58, R131 ;  /* 0x0000003a38837223 */ /* 0x000fe20000010083 */
[----:B------:R-:W-:Y:S01]  /*1b40*/  SHF.R.U64 R215, R140, 0x10, R141 ;  /* 0x000000108cd77819 */ /* 0x000fe2000000128d */
[----:B------:R-:W-:Y:S01]  /*1b50*/  @!P0 FMUL.FTZ R87, R182, R86 ;  /* 0x00000056b6578220 */ /* 0x000fe20000410000 */
[----:B------:R-:W-:Y:S01]  /*1b60*/  FMUL.FTZ R56, R98, R56 ;  /* 0x0000003862387220 */ /* 0x000fe20000410000 */
[C---:B------:R-:W-:Y:S01]  /*1b70*/  FADD.FTZ R93, R57.reuse, R93 ;  /* 0x0000005d395d7221 */ /* 0x040fe20000010000 */
[----:B------:R-:W-:Y:S01]  /*1b80*/  FFMA.FTZ R94, R57, R199, R94 ;  /* 0x000000c7395e7223 */ /* 0x000fe2000001005e */
[----:B------:R-:W-:Y:S01]  /*1b90*/  FMUL.FTZ R86, R100, R57 ;  /* 0x0000003964567220 */ /* 0x000fe20000410000 */
[----:B------:R-:W-:Y:S01]  /*1ba0*/  MOV R203, R146 ;  /* 0x0000009200cb7202 */ /* 0x000fe20000000f00 */
[----:B------:R-:W-:Y:S01]  /*1bb0*/  FADD.FTZ R31, R144, R31 ;  /* 0x0000001f901f7221 */ /* 0x000fe20000010000 */
[----:B------:R-:W-:Y:S01]  /*1bc0*/  SHF.R.U64 R194, R146, 0x10, R147 ;  /* 0x0000001092c27819 */ /* 0x000fe20000001293 */
[----:B------:R-:W-:Y:S01]  /*1bd0*/  FFMA.FTZ R3, R144, R60, R3 ;  /* 0x0000003c90037223 */ /* 0x000fe20000010003 */
[----:B------:R-:W-:Y:S01]  /*1be0*/  FMUL.FTZ R57, R155, R144 ;  /* 0x000000909b397220 */ /* 0x000fe20000410000 */
        /* <DEDUP_REMOVED lines=9> */
[----:B------:R-:W-:Y:S01]  /*1c80*/  MOV R181, R141 ;  /* 0x0000008d00b57202 */ /* 0x000fe20000000f00 */
[----:B------:R-:W-:Y:S01]  /*1c90*/  @!P0 FMUL.FTZ R201, R182, R205 ;  /* 0x000000cdb6c98220 */ /* 0x000fe20000410000 */
[----:B------:R-:W-:Y:S01]  /*1ca0*/  SHF.L.U32 R136, R136, 0x10, RZ ;  /* 0x0000001088887819 */ /* 0x000fe200000006ff */
[----:B0-----:R-:W-:Y:S01]  /*1cb0*/  @P0 FMUL.FTZ R211, R211, R218 ;  /* 0x000000dad3d30220 */ /* 0x001fe20000410000 */
[----:B------:R-:W-:Y:S01]  /*1cc0*/  SHF.L.U32 R61, R61, 0x10, RZ ;  /* 0x000000103d3d7819 */ /* 0x000fe200000006ff */
[----:B------:R-:W-:Y:S01]  /*1cd0*/  FADD.FTZ R215, R215, R84 ;  /* 0x00000054d7d77221 */ /* 0x000fe20000010000 */
[----:B------:R-:W-:Y:S01]  /*1ce0*/  FFMA.FTZ R139, R84, R59, R139 ;  /* 0x0000003b548b7223 */ /* 0x000fe2000001008b */
[----:B------:R-:W0:Y:S01]  /*1cf0*/  @P0 MUFU.RCP R210, R112 ;  /* 0x0000007000d20308 */ /* 0x000e220000001000 */
[C---:B------:R-:W-:Y:S01]  /*1d00*/  @!P0 FMUL.FTZ R211, R182.reuse, R207 ;  /* 0x000000cfb6d38220 */ /* 0x040fe20000410000 */
[----:B------:R-:W-:Y:S01]  /*1d10*/  SHF.R.U32.HI R214, RZ, 0x10, R141 ;  /* 0x00000010ffd67819 */ /* 0x000fe2000001168d */
[----:B-1----:R-:W-:Y:S01]  /*1d20*/  @P0 FMUL.FTZ R65, R65, R222 ;  /* 0x000000de41410220 */ /* 0x002fe20000410000 */
[C---:B------:R-:W-:Y:S01]  /*1d30*/  @!P0 FMUL.FTZ R64, R182.reuse, R219 ;  /* 0x000000dbb6408220 */ /* 0x040fe20000410000 */
        /* <DEDUP_REMOVED lines=20> */
[----:B------:R-:W-:Y:S01]  /*1e80*/  @!P0 FMUL.FTZ R82, R182, R186 ;  /* 0x000000bab6528220 */ /* 0x000fe20000410000 */
[----:B------:R-:W-:Y:S01]  /*1e90*/  SHF.L.U32 R137, R137, 0x10, RZ ;  /* 0x0000001089897819 */ /* 0x000fe200000006ff */
[C---:B------:R-:W-:Y:S01]  /*1ea0*/  FADD.FTZ R29, R140.reuse, R29 ;  /* 0x0000001d8c1d7221 */ /* 0x040fe20000010000 */
[----:B------:R-:W-:Y:S01]  /*1eb0*/  FFMA.FTZ R0, R140, R209, R0 ;  /* 0x000000d18c007223 */ /* 0x000fe20000010000 */
[----:B------:R-:W-:Y:S01]  /*1ec0*/  MOV R186, R143 ;  /* 0x0000008f00ba7202 */ /* 0x000fe20000000f00 */
[----:B------:R-:W-:Y:S01]  /*1ed0*/  FMUL.FTZ R140, R153, R140 ;  /* 0x0000008c998c7220 */ /* 0x000fe20000410000 */
[----:B------:R-:W-:Y:S01]  /*1ee0*/  FADD.FTZ R215, R215, R138 ;  /* 0x0000008ad7d77221 */ /* 0x000fe20000010000 */
[----:B------:R-:W-:Y:S01]  /*1ef0*/  FFMA.FTZ R141, R138, R211, R141 ;  /* 0x000000d38a8d7223 */ /* 0x000fe2000001008d */
[----:B------:R-:W-:Y:S01]  /*1f00*/  SHF.L.U32 R143, R184, 0x10, RZ ;  /* 0x00000010b88f7819 */ /* 0x000fe200000006ff */
[----:B------:R-:W-:Y:S01]  /*1f10*/  @!P0 FMUL.FTZ R63, R182, R213 ;  /* 0x000000d5b63f8220 */ /* 0x000fe20000410000 */
[----:B----4-:R-:W-:-:S02]  /*1f20*/  MOV R200, R151 ;  /* 0x0000009700c87202 */ /* 0x010fc40000000f00 */
[----:B------:R-:W-:Y:S01]  /*1f30*/  SHF.L.U32 R184, R205, 0x10, RZ ;  /* 0x00000010cdb87819 */ /* 0x000fe200000006ff */
[----:B------:R-:W-:Y:S01]  /*1f40*/  FADD.FTZ R215, R215, R140 ;  /* 0x0000008cd7d77221 */ /* 0x000fe20000010000 */
[----:B------:R-:W-:Y:S01]  /*1f50*/  SHF.R.U32.HI R204, RZ, 0x10, R151 ;  /* 0x00000010ffcc7819 */ /* 0x000fe20000011697 */
[----:B------:R-:W-:Y:S01]  /*1f60*/  FFMA.FTZ R141, R140, R209, R141 ;  /* 0x000000d18c8d7223 */ /* 0x000fe2000001008d */
[----:B------:R-:W-:Y:S01]  /*1f70*/  SHF.L.U32 R205, R142, 0x10, RZ ;  /* 0x000000108ecd7819 */ /* 0x000fe200000006ff */
[----:B------:R-:W-:Y:S01]  /*1f80*/  FMUL.FTZ R142, R104, R137 ;  /* 0x00000089688e7220 */ /* 0x000fe20000410000 */
[----:B------:R-:W-:Y:S02]  /*1f90*/  MOV R213, R150 ;  /* 0x0000009600d57202 */ /* 0x000fe40000000f00 */
[----:B------:R-:W-:Y:S01]  /*1fa0*/  SHF.R.U64 R206, R150, 0x10, R151 ;  /* 0x0000001096ce7819 */ /* 0x000fe20000001297 */
[----:B0-----:R-:W-:Y:S01]  /*1fb0*/  @P0 FMUL.FTZ R69, R69, R210 ;  /* 0x000000d245450220 */ /* 0x001fe20000410000 */
[----:B------:R-:W-:Y:S01]  /*1fc0*/  SHF.L.U32 R150, R212, 0x10, RZ ;  /* 0x00000010d4967819 */ /* 0x000fe200000006ff */
[C---:B------:R-:W-:Y:S01]  /*1fd0*/  @!P0 FMUL.FTZ R66, R182.reuse, R227 ;  /* 0x000000e3b6428220 */ /* 0x040fe20000410000 */
[----:B------:R-:W-:Y:S01]  /*1fe0*/  @!P0 FMUL.FTZ R83, R182, R190 ;  /* 0x000000beb6538220 */ /* 0x000fe20000410000 */
[----:B------:R-:W-:Y:S01]  /*1ff0*/  SHF.L.U32 R151, R186, 0x10, RZ ;  /* 0x00000010ba977819 */ /* 0x000fe200000006ff */
[----:B------:R-:W-:Y:S01]  /*2000*/  @!P0 FMUL.FTZ R69, R182, R229 ;  /* 0x000000e5b6458220 */ /* 0x000fe20000410000 */
[----:B------:R-:W-:Y:S01]  /*2010*/  SHF.L.U32 R181, R200, 0x10, RZ ;  /* 0x00000010c8b57819 */ /* 0x000fe200000006ff */
[----:B------:R-:W-:Y:S01]  /*2020*/  FADD.FTZ R186, R215, R142 ;  /* 0x0000008ed7ba7221 */ /* 0x000fe20000010000 */
[----:B------:R-:W-:-:S02]  /*2030*/  MOV R190, R148 ;  /* 0x0000009400be7202 */ /* 0x000fc40000000f00 */
[----:B------:R-:W-:Y:S02]  /*2040*/  SHF.R.U64 R208, R148, 0x10, R149 ;  /* 0x0000001094d07819 */ /* 0x000fe40000001295 */
[----:B------:R-:W-:Y:S01]  /*2050*/  SHF.L.U32 R200, R204, 0x10, RZ ;  /* 0x00000010ccc87819 */ /* 0x000fe200000006ff */
[----:B------:R-:W-:Y:S01]  /*2060*/  FFMA.FTZ R204, R142, R63, R141 ;  /* 0x0000003f8ecc7223 */ /* 0x000fe2000001008d */
[----:B------:R-:W-:Y:S01]  /*2070*/  SHF.L.U32 R148, R214, 0x10, RZ ;  /* 0x00000010d6947819 */ /* 0x000fe200000006ff */
[C---:B------:R-:W-:Y:S01]  /*2080*/  @!P0 FMUL.FTZ R62, R182.reuse, R223 ;  /* 0x000000dfb63e8220 */ /* 0x040fe20000410000 */
        /* <DEDUP_REMOVED lines=41> */
[----:B------:R-:W-:Y:S02]  /*2320*/  MOV R188, R145 ;  /* 0x0000009100bc7202 */ /* 0x000fe40000000f00 */
[----:B------:R-:W-:Y:S01]  /*2330*/  SHF.R.U32.HI R210, RZ, 0x10, R145 ;  /* 0x00000010ffd27819 */ /* 0x000fe20000011691 */
[----:B------:R-:W-:Y:S01]  /*2340*/  FADD.FTZ R151, R202, R139 ;  /* 0x0000008bca977221 */ /* 0x000fe20000010000 */
[----:B------:R-:W-:Y:S01]  /*2350*/  FFMA.FTZ R205, R139, R66, R204 ;  /* 0x000000428bcd7223 */ /* 0x000fe200000100cc */
[----:B------:R-:W-:Y:S01]  /*2360*/  SHF.L.U32 R145, R188, 0x10, RZ ;  /* 0x00000010bc917819 */ /* 0x000fe200000006ff */
[----:B------:R-:W-:Y:S01]  /*2370*/  @!P0 FMUL.FTZ R75, R182, R237 ;  /* 0x000000edb64b8220 */ /* 0x000fe20000410000 */
[----:B------:R-:W-:Y:S01]  /*2380*/  MOV R207, R147 ;  /* 0x0000009300cf7202 */ /* 0x000fe20000000f00 */
[----:B------:R-:W-:Y:S01]  /*2390*/  FADD.FTZ R202, R151, R150 ;  /* 0x0000009697ca7221 */ /* 0x000fe20000010000 */
[----:B------:R-:W-:Y:S01]  /*23a0*/  SHF.R.U32.HI R198, RZ, 0x10, R147 ;  /* 0x00000010ffc67819 */ /* 0x000fe20000011693 */
[----:B------:R-:W-:Y:S01]  /*23b0*/  FFMA.FTZ R204, R150, R69, R205 ;  /* 0x0000004596cc7223 */ /* 0x000fe200000100cd */
[----:B------:R-:W-:Y:S01]  /*23c0*/  SHF.L.U32 R188, R210, 0x10, RZ ;  /* 0x00000010d2bc7819 */ /* 0x000fe200000006ff */
[----:B------:R-:W-:Y:S01]  /*23d0*/  @!P0 FMUL.FTZ R72, R182, R239 ;  /* 0x000000efb6488220 */ /* 0x000fe20000410000 */
[----:B------:R-:W-:Y:S01]  /*23e0*/  SHF.L.U32 R147, R190, 0x10, RZ ;  /* 0x00000010be937819 */ /* 0x000fe200000006ff */
[----:B------:R-:W-:Y:S01]  /*23f0*/  @!P0 FMUL.FTZ R77, R182, R241 ;  /* 0x000000f1b64d8220 */ /* 0x000fe20000410000 */
        /* <DEDUP_REMOVED lines=18> */
[----:B------:R-:W-:Y:S01]  /*2520*/  @!P0 FMUL.FTZ R78, R182, R192 ;  /* 0x000000c0b64e8220 */ /* 0x000fe20000410000 */
[----:B------:R-:W-:Y:S01]  /*2530*/  MOV R192, R149 ;  /* 0x0000009500c07202 */ /* 0x000fe20000000f00 */
[----:B------:R-:W-:Y:S01]  /*2540*/  FADD.FTZ R151, R190, R141 ;  /* 0x0000008dbe977221 */ /* 0x000fe20000010000 */
[----:B------:R-:W-:Y:S01]  /*2550*/  FFMA.FTZ R205, R141, R70, R202 ;  /* 0x000000468dcd7223 */ /* 0x000fe200000100ca */
[----:B------:R-:W-:Y:S01]  /*2560*/  SHF.R.U32.HI R196, RZ, 0x10, R149 ;  /* 0x00000010ffc47819 */ /* 0x000fe20000011695 */
[----:B------:R-:W-:Y:S01]  /*2570*/  @!P0 FMUL.FTZ R79, R182, R245 ;  /* 0x000000f5b64f8220 */ /* 0x000fe20000410000 */
[----:B------:R-:W-:Y:S01]  /*2580*/  SHF.L.U32 R149, R192, 0x10, RZ ;  /* 0x00000010c0957819 */ /* 0x000fe200000006ff */
[----:B------:R-:W-:Y:S01]  /*2590*/  FADD.FTZ R202, R151, R184 ;  /* 0x000000b897ca7221 */ /* 0x000fe20000010000 */
[----:B------:R-:W-:Y:S01]  /*25a0*/  FFMA.FTZ R204, R184, R75, R205 ;  /* 0x0000004bb8cc7223 */ /* 0x000fe200000100cd */
[----:B------:R-:W-:-:S02]  /*25b0*/  SHF.L.U32 R196, R196, 0x10, RZ ;  /* 0x00000010c4c47819 */ /* 0x000fc400000006ff */
[C---:B------:R-:W-:Y:S01]  /*25c0*/  FADD.FTZ R48, R149.reuse, R48 ;  /* 0x0000003095307221 */ /* 0x040fe20000010000 */
[----:B------:R-:W-:Y:S01]  /*25d0*/  FFMA.FTZ R20, R149, R79, R20 ;  /* 0x0000004f95147223 */ /* 0x000fe20000010014 */
[----:B------:R-:W-:Y:S01]  /*25e0*/  FMUL.FTZ R190, R120, R149 ;  /* 0x0000009578be7220 */ /* 0x000fe20000410000 */
[----:B------:R-:W-:Y:S01]  /*25f0*/  FADD.FTZ R149, R202, R145 ;  /* 0x00000091ca957221 */ /* 0x000fe20000010000 */
[----:B------:R-:W-:Y:S01]  /*2600*/  FFMA.FTZ R205, R145, R72, R204 ;  /* 0x0000004891cd7223 */ /* 0x000fe200000100cc */
[C---:B------:R-:W-:Y:S01]  /*2610*/  @!P0 FMUL.FTZ R76, R182.reuse, R247 ;  /* 0x000000f7b64c8220 */ /* 0x040fe20000410000 */
[----:B------:R-:W-:Y:S01]  /*2620*/  SHF.L.U32 R203, R203, 0x10, RZ ;  /* 0x00000010cbcb7819 */ /* 0x000fe200000006ff */
[----:B------:R-:W-:Y:S01]  /*2630*/  @!P0 FMUL.FTZ R81, R182, R251 ;  /* 0x000000fbb6518220 */ /* 0x000fe20000410000 */
[----:B------:R-:W-:Y:S01]  /*2640*/  FADD.FTZ R202, R149, R188 ;  /* 0x000000bc95ca7221 */ /* 0x000fe20000010000 */
        /* <DEDUP_REMOVED lines=48> */
[----:B------:R-:W-:Y:S01]  /*2950*/  UMOV UR8, 0xffffffff ;  /* 0xffffffff00087882 */ /* 0x000fe20000000000 */
[----:B------:R-:W-:Y:S01]  /*2960*/  FMUL.FTZ R181, R179, R200 ;  /* 0x000000c8b3b57220 */ /* 0x000fe20000410000 */
[----:B------:R-:W-:Y:S01]  /*2970*/  FADD.FTZ R204, R207, R192 ;  /* 0x000000c0cfcc7221 */ /* 0x000fe20000010000 */
[----:B------:R-:W-:Y:S01]  /*2980*/  FFMA.FTZ R206, R192, R87, R213 ;  /* 0x00000057c0ce7223 */ /* 0x000fe200000100d5 */
[C---:B------:R-:W-:Y:S01]  /*2990*/  FADD.FTZ R202, R200.reuse, R55 ;  /* 0x00000037c8ca7221 */ /* 0x040fe20000010000 */
[-C--:B------:R-:W-:Y:S01]  /*29a0*/  FFMA.FTZ R200, R200, R82.reuse, R27 ;  /* 0x00000052c8c87223 */ /* 0x080fe2000001001b */
[----:B------:R-:W-:Y:S01]  /*29b0*/  FADD.FTZ R27, R204, R181 ;  /* 0x000000b5cc1b7221 */ /* 0x000fe20000010000 */
[----:B------:R-:W-:Y:S01]  /*29c0*/  FFMA.FTZ R55, R181, R82, R206 ;  /* 0x00000052b5377223 */ /* 0x000fe200000100ce */
[----:B------:R-:W-:Y:S06]  /*29d0*/  BRA.DIV UR8, `(.L_x_4985) ;  /* 0x0000001608bc7947 */ /* 0x000fec000b800000 */
        /* <DEDUP_REMOVED lines=15> */
[----:B------:R-:W-:Y:S01]  /*2ad0*/  MOV R27, R200 ;  /* 0x000000c8001b7202 */ /* 0x000fe20000000f00 */
[----:B-1----:R-:W-:-:S03]  /*2ae0*/  FADD.FTZ R204, R210, R55 ;  /* 0x00000037d2cc7221 */ /* 0x002fc60000010000 */
[----:B------:R0:W1:Y:S01]  /*2af0*/  SHFL.BFLY PT, R215, R212, 0x10, 0x1f ;  /* 0x0e001f00d4d77f89 */ /* 0x00006200000e0000 */
[----:B------:R-:W-:-:S03]  /*2b00*/  MOV R55, R202 ;  /* 0x000000ca00377202 */ /* 0x000fc60000000f00 */
[----:B------:R0:W2:Y:S04]  /*2b10*/  SHFL.BFLY PT, R217, R204, 0x10, 0x1f ;  /* 0x0e001f00ccd97f89 */ /* 0x0000a800000e0000 */
.L_x_4998:
[----:B-1----:R-:W-:Y:S01]  /*2b20*/  FADD.FTZ R215, R212, R215 ;  /* 0x000000d7d4d77221 */ /* 0x002fe20000010000 */
[----:B--2---:R-:W-:-:S03]  /*2b30*/  FADD.FTZ R217, R204, R217 ;  /* 0x000000d9ccd97221 */ /* 0x004fc60000010000 */
[----:B------:R-:W-:Y:S01]  /*2b40*/  FMUL.FTZ R200, R215, 0.0009765625 ;  /* 0x3a800000d7c87820 */ /* 0x000fe20000410000 */
[----:B------:R-:W-:-:S04]  /*2b50*/  FMUL.FTZ R217, R217, 0.0009765625 ;  /* 0x3a800000d9d97820 */ /* 0x000fc80000410000 */
        /* <DEDUP_REMOVED lines=8> */
[----:B------:R-:W-:Y:S01]  /*2be0*/  FADD.FTZ R65, R140, -R209 ;  /* 0x800000d18c417221 */ /* 0x000fe20000010000 */
[C-C-:B------:R-:W-:Y:S01]  /*2bf0*/  FFMA.FTZ R59, R217.reuse, R59, R200.reuse ;  /* 0x0000003bd93b7223 */ /* 0x140fe200000100c8 */
[----:B------:R-:W-:Y:S01]  /*2c00*/  FFMA.FTZ R60, R217, R60, R200 ;  /* 0x0000003cd93c7223 */ /* 0x000fe200000100c8 */
[----:B------:R-:W-:Y:S01]  /*2c10*/  FADD.FTZ R209, R188, -R77 ;  /* 0x8000004dbcd17221 */ /* 0x000fe20000010000 */
[----:B------:R-:W-:Y:S01]  /*2c20*/  FADD.FTZ R151, R151, -R76 ;  /* 0x8000004c97977221 */ /* 0x000fe20000010000 */
[C-C-:B------:R-:W-:Y:S01]  /*2c30*/  FFMA.FTZ R207, R217.reuse, R58, R200.reuse ;  /* 0x0000003ad9cf7223 */ /* 0x140fe200000100c8 */
[C-C-:B------:R-:W-:Y:S01]  /*2c40*/  FFMA.FTZ R201, R217.reuse, R201, R200.reuse ;  /* 0x000000c9d9c97223 */ /* 0x140fe200000100c8 */
[----:B------:R-:W2:Y:S01]  /*2c50*/  LDC.64 R76, c[0x0][0x210] ;  /* 0x00008400ff4c7b82 */ /* 0x000ea20000000a00 */
        /* <DEDUP_REMOVED lines=9> */
[----:B------:R-:W-:Y:S01]  /*2cf0*/  LEA R60, P1, R197, UR6, 0x4 ;  /* 0x00000006c53c7c11 */ /* 0x000fe2000f8220ff */
        /* <DEDUP_REMOVED lines=15> */
[--C-:B------:R-:W-:Y:S01]  /*2df0*/  FFMA.FTZ R79, R217, R79, R200.reuse ;  /* 0x0000004fd94f7223 */ /* 0x100fe200000100c8 */
[----:B------:R-:W-:Y:S01]  /*2e00*/  LEA.HI.X R61, R197, UR7, RZ, 0x4, P1 ;  /* 0x00000007c53d7c11 */ /* 0x000fe200088f24ff */
[C---:B------:R-:W-:Y:S01]  /*2e10*/  FMUL.FTZ R59, R182.reuse, R59 ;  /* 0x0000003bb63b7220 */ /* 0x040fe20000410000 */
[C---:B------:R-:W-:Y:S01]  /*2e20*/  FMUL.FTZ R58, R182.reuse, R199 ;  /* 0x000000c7b63a7220 */ /* 0x040fe20000410000 */
[C---:B------:R-:W-:Y:S01]  /*2e30*/  FMUL.FTZ R57, R182.reuse, R63 ;  /* 0x0000003fb6397220 */ /* 0x040fe20000410000 */
[----:B------:R-:W-:Y:S01]  /*2e40*/  FMUL.FTZ R56, R182, R207 ;  /* 0x000000cfb6387220 */ /* 0x000fe20000410000 */
        /* <DEDUP_REMOVED lines=37> */
[----:B------:R3:W-:Y:S03]  /*30a0*/  STG.E.128 desc[UR4][R72.64], R64 ;  /* 0x0000004048007986 */ /* 0x0007e6000c101d04 */
[C---:B------:R-:W-:Y:S01]  /*30b0*/  FMUL.FTZ R63, R182.reuse, R145 ;  /* 0x00000091b63f7220 */ /* 0x040fe20000410000 */
[----:B------:R-:W-:Y:S01]  /*30c0*/  FMUL.FTZ R62, R182, R201 ;  /* 0x000000c9b63e7220 */ /* 0x000fe20000410000 */
[----:B------:R-:W-:Y:S01]  /*30d0*/  IMAD.WIDE.U32 R80, R195, 0x10, R86 ;  /* 0x00000010c3507825 */ /* 0x000fe200078e0056 */
[----:B------:R4:W-:Y:S01]  /*30e0*/  STG.E.128 desc[UR4][R74.64], R68 ;  /* 0x000000444a007986 */ /* 0x0009e2000c101d04 */
[----:B--2---:R-:W-:-:S02]  /*30f0*/  LEA R130, R76, R130, 0x2 ;  /* 0x000000824c827211 */ /* 0x004fc400078e10ff */
[--C-:B------:R-:W-:Y:S02]  /*3100*/  IMAD.WIDE.U32 R82, R187, 0x10, R86.reuse ;  /* 0x00000010bb527825 */ /* 0x100fe400078e0056 */
[----:B------:R-:W-:Y:S02]  /*3110*/  ISETP.GE.AND P1, PT, R130, R77, PT ;  /* 0x0000004d8200720c */ /* 0x000fe40003f26270 */
[----:B------:R-:W-:-:S04]  /*3120*/  IMAD.WIDE.U32 R84, R185, 0x10, R86 ;  /* 0x00000010b9547825 */ /* 0x000fc800078e0056 */
[C---:B-1----:R-:W-:Y:S01]  /*3130*/  FMUL.FTZ R59, R182.reuse, R143 ;  /* 0x0000008fb63b7220 */ /* 0x042fe20000410000 */
[C---:B------:R-:W-:Y:S01]  /*3140*/  FMUL.FTZ R58, R182.reuse, R223 ;  /* 0x000000dfb63a7220 */ /* 0x040fe20000410000 */
[C---:B------:R-:W-:Y:S01]  /*3150*/  FMUL.FTZ R57, R182.reuse, R139 ;  /* 0x0000008bb6397220 */ /* 0x040fe20000410000 */
[C---:B------:R-:W-:Y:S01]  /*3160*/  FMUL.FTZ R56, R182.reuse, R221 ;  /* 0x000000ddb6387220 */ /* 0x040fe20000410000 */
[C---:B------:R-:W-:Y:S01]  /*3170*/  FMUL.FTZ R61, R182.reuse, R141 ;  /* 0x0000008db63d7220 */ /* 0x040fe20000410000 */
[C---:B------:R-:W-:Y:S01]  /*3180*/  FMUL.FTZ R60, R182.reuse, R137 ;  /* 0x00000089b63c7220 */ /* 0x040fe20000410000 */
[C---:B---3--:R-:W-:Y:S01]  /*3190*/  FMUL.FTZ R67, R182.reuse, R151 ;  /* 0x00000097b6437220 */ /* 0x048fe20000410000 */
[C---:B------:R-:W-:Y:S01]  /*31a0*/  FMUL.FTZ R66, R182.reuse, R217 ;  /* 0x000000d9b6427220 */ /* 0x040fe20000410000 */
[C---:B------:R-:W-:Y:S01]  /*31b0*/  FMUL.FTZ R65, R182.reuse, R147 ;  /* 0x00000093b6417220 */ /* 0x040fe20000410000 */
[C---:B------:R-:W-:Y:S01]  /*31c0*/  FMUL.FTZ R64, R182.reuse, R209 ;  /* 0x000000d1b6407220 */ /* 0x040fe20000410000 */
[C---:B----4-:R-:W-:Y:S01]  /*31d0*/  FMUL.FTZ R71, R182.reuse, R203 ;  /* 0x000000cbb6477220 */ /* 0x050fe20000410000 */
        /* <DEDUP_REMOVED lines=14> */
[----:B------:R-:W-:Y:S05]  /*32c0*/  BSYNC B1 ;  /* 0x0000000000017941 */ /* 0x000fea0003800000 */
.L_x_4984:
        /* <DEDUP_REMOVED lines=40> */
.L_x_4983:
[----:B------:R-:W-:Y:S05]  /*3550*/  BSYNC B0 ;  /* 0x0000000000007941 */ /* 0x000fea0003800000 */
.L_x_4982:
[----:B------:R-:W1:Y:S01]  /*3560*/  S2R R3, SR_CgaCtaId ;  /* 0x0000000000037919 */ /* 0x000e620000008800 */
[----:B------:R-:W-:Y:S01]  /*3570*/  SHF.R.U32.HI R29, RZ, 0x5, R90 ;  /* 0x00000005ff1d7819 */ /* 0x000fe2000001165a */
[----:B------:R-:W-:Y:S05]  /*3580*/  WARPSYNC.ALL ;  /* 0x0000000000007948 */ /* 0x000fea0003800000 */
[----:B------:R-:W-:Y:S01]  /*3590*/  LOP3.LUT R0, R90, 0x1f, RZ, 0xc0, !PT ;  /* 0x0000001f5a007812 */ /* 0x000fe200078ec0ff */
[----:B------:R-:W-:Y:S01]  /*35a0*/  ULDC.64 UR8, c[0x0][0x278] ;  /* 0x00009e0000087ab9 */ /* 0x000fe20000000a00 */
[----:B------:R-:W-:Y:S02]  /*35b0*/  MOV R2, 0x400 ;  /* 0x0000040000027802 */ /* 0x000fe40000000f00 */
[----:B------:R-:W-:-:S02]  /*35c0*/  PRMT R0, R29, 0x2104, R0 ;  /* 0x000021041d007816 */ /* 0x000fc40000000000 */
[----:B------:R-:W-:Y:S02]  /*35d0*/  LEA R89, P0, R89, R90, 0xa ;  /* 0x0000005a59597211 */ /* 0x000fe400078050ff */
[----:B-1----:R-:W-:-:S04]  /*35e0*/  LEA R3, R3, R2, 0x18 ;  /* 0x0000000203037211 */ /* 0x002fc800078ec0ff */
[-C--:B------:R-:W-:Y:S02]  /*35f0*/  LEA R0, R0, R3.reuse, 0x4 ;  /* 0x0000000300007211 */ /* 0x080fe400078e20ff */
[----:B------:R-:W-:-:S03]  /*3600*/  LEA R28, R90, R3, 0x2 ;  /* 0x000000035a1c7211 */ /* 0x000fc600078e10ff */
[----:B------:R-:W-:Y:S04]  /*3610*/  STS.128 [R0], R60 ;  /* 0x0000003c00007388 */ /* 0x000fe80000000c00 */
[----:B------:R-:W-:Y:S04]  /*3620*/  STS.128 [R0+0x200], R68 ;  /* 0x0002004400007388 */ /* 0x000fe80000000c00 */
[----:B------:R-:W-:Y:S04]  /*3630*/  STS.128 [R0+0x400], R32 ;  /* 0x0004002000007388 */ /* 0x000fe80000000c00 */
[----:B------:R-:W-:Y:S04]  /*3640*/  STS.128 [R0+0x600], R36 ;  /* 0x0006002400007388 */ /* 0x000fe80000000c00 */
[----:B------:R-:W-:Y:S04]  /*3650*/  STS.128 [R0+0x800], R40 ;  /* 0x0008002800007388 */ /* 0x000fe80000000c00 */
[----:B------:R-:W-:Y:S04]  /*3660*/  STS.128 [R0+0xa00], R44 ;  /* 0x000a002c00007388 */ /* 0x000fe80000000c00 */
[----:B------:R-:W-:Y:S04]  /*3670*/  STS.128 [R0+0xc00], R48 ;  /* 0x000c003000007388 */ /* 0x000fe80000000c00 */
[----:B------:R-:W-:Y:S01]  /*3680*/  STS.128 [R0+0xe00], R52 ;  /* 0x000e003400007388 */ /* 0x000fe20000000c00 */
[----:B------:R-:W-:Y:S06]  /*3690*/  BAR.SYNC.DEFER_BLOCKING 0x0 ;  /* 0x0000000000007b1d */ /* 0x000fec0000010000 */
[----:B------:R-:W1:Y:S04]  /*36a0*/  LDS R2, [R28] ;  /* 0x000000001c027984 */ /* 0x000e680000000800 */
[----:B------:R-:W2:Y:S04]  /*36b0*/  LDS R3, [R28+0x200] ;  /* 0x000200001c037984 */ /* 0x000ea80000000800 */
[----:B------:R-:W3:Y:S04]  /*36c0*/  LDS R31, [R28+0x1000] ;  /* 0x001000001c1f7984 */ /* 0x000ee80000000800 */
[----:B------:R-:W4:Y:S04]  /*36d0*/  LDS R32, [R28+0x1200] ;  /* 0x001200001c207984 */ /* 0x000f280000000800 */
[----:B------:R-:W0:Y:S04]  /*36e0*/  LDS R29, [R28+0x400] ;  /* 0x000400001c1d7984 */ /* 0x000e280000000800 */
[----:B------:R-:W0:Y:S04]  /*36f0*/  LDS R30, [R28+0x600] ;  /* 0x000600001c1e7984 */ /* 0x000e280000000800 */
[----:B------:R-:W0:Y:S04]  /*3700*/  LDS R36, [R28+0x1400] ;  /* 0x001400001c247984 */ /* 0x000e280000000800 */
[----:B------:R-:W0:Y:S04]  /*3710*/  LDS R35, [R28+0x1600] ;  /* 0x001600001c237984 */ /* 0x000e280000000800 */
[----:B------:R-:W-:Y:S04]  /*3720*/  LDS R37, [R28+0x1800] ;  /* 0x001800001c257984 */ /* 0x000fe80000000800 */
[----:B------:R-:W-:Y:S01]  /*3730*/  LDS R38, [R28+0x1a00] ;  /* 0x001a00001c267984 */ /* 0x000fe20000000800 */
[----:B-1----:R-:W-:-:S03]  /*3740*/  FADD.FTZ R2, RZ, R2 ;  /* 0x00000002ff027221 */ /* 0x002fc60000010000 */
[----:B------:R-:W-:Y:S01]  /*3750*/  LDS R40, [R28+0x1c00] ;  /* 0x001c00001c287984 */ /* 0x000fe20000000800 */
[----:B--2---:R-:W-:-:S03]  /*3760*/  FADD.FTZ R3, RZ, R3 ;  /* 0x00000003ff037221 */ /* 0x004fc60000010000 */
[----:B------:R-:W-:Y:S01]  /*3770*/  LDS R39, [R28+0x1e00] ;  /* 0x001e00001c277984 */ /* 0x000fe20000000800 */
[----:B---3--:R-:W-:-:S03]  /*3780*/  FADD.FTZ R33, R2, R31 ;  /* 0x0000001f02217221 */ /* 0x008fc60000010000 */
[----:B------:R-:W1:Y:S01]  /*3790*/  LDS R42, [R28+0x2000] ;  /* 0x002000001c2a7984 */ /* 0x000e620000000800 */
[----:B----4-:R-:W-:-:S03]  /*37a0*/  FADD.FTZ R34, R3, R32 ;  /* 0x0000002003227221 */ /* 0x010fc60000010000 */
[----:B------:R-:W2:Y:S01]  /*37b0*/  LDS R2, [R28+0x800] ;  /* 0x000800001c027984 */ /* 0x000ea20000000800 */
[----:B0-----:R-:W-:-:S03]  /*37c0*/  FADD.FTZ R29, RZ, R29 ;  /* 0x0000001dff1d7221 */ /* 0x001fc60000010000 */
[----:B------:R-:W0:Y:S01]  /*37d0*/  LDS R3, [R28+0xa00] ;  /* 0x000a00001c037984 */ /* 0x000e220000000800 */
[----:B------:R-:W-:-:S03]  /*37e0*/  FADD.FTZ R30, RZ, R30 ;  /* 0x0000001eff1e7221 */ /* 0x000fc60000010000 */
[----:B------:R-:W3:Y:S01]  /*37f0*/  LDS R31, [R28+0xc00] ;  /* 0x000c00001c1f7984 */ /* 0x000ee20000000800 */
[----:B------:R-:W-:-:S03]  /*3800*/  FADD.FTZ R29, R29, R36 ;  /* 0x000000241d1d7221 */ /* 0x000fc60000010000 */
[----:B------:R-:W4:Y:S01]  /*3810*/  LDS R32, [R28+0xe00] ;  /* 0x000e00001c207984 */ /* 0x000f220000000800 */
[----:B------:R-:W-:-:S03]  /*3820*/  FADD.FTZ R30, R30, R35 ;  /* 0x000000231e1e7221 */ /* 0x000fc60000010000 */
[----:B------:R-:W4:Y:S04]  /*3830*/  LDS R41, [R28+0x2200] ;  /* 0x002200001c297984 */ /* 0x000f280000000800 */
[----:B------:R-:W4:Y:S04]  /*3840*/  LDS R44, [R28+0x2400] ;  /* 0x002400001c2c7984 */ /* 0x000f280000000800 */
[----:B------:R-:W4:Y:S04]  /*3850*/  LDS R43, [R28+0x2600] ;  /* 0x002600001c2b7984 */ /* 0x000f280000000800 */
[----:B------:R-:W4:Y:S04]  /*3860*/  LDS R45, [R28+0x2800] ;  /* 0x002800001c2d7984 */ /* 0x000f280000000800 */
[----:B------:R-:W4:Y:S04]  /*3870*/  LDS R46, [R28+0x2a00] ;  /* 0x002a00001c2e7984 */ /* 0x000f280000000800 */
[----:B------:R-:W4:Y:S01]  /*3880*/  LDS R48, [R28+0x2c00] ;  /* 0x002c00001c307984 */ /* 0x000f220000000800 */
[----:B-1----:R-:W-:-:S03]  /*3890*/  FADD.FTZ R33, R33, R42 ;  /* 0x0000002a21217221 */ /* 0x002fc60000010000 */
[----:B------:R-:W1:Y:S01]  /*38a0*/  LDS R47, [R28+0x2e00] ;  /* 0x002e00001c2f7984 */ /* 0x000e620000000800 */
[----:B--2---:R-:W-:-:S03]  /*38b0*/  FADD.FTZ R2, RZ, R2 ;  /* 0x00000002ff027221 */ /* 0x004fc60000010000 */
[----:B------:R-:W2:Y:S01]  /*38c0*/  LDS R50, [R28+0x3000] ;  /* 0x003000001c327984 */ /* 0x000ea20000000800 */
[----:B------:R-:W-:Y:S01]  /*38d0*/  FADD.FTZ R2, R2, R37 ;  /* 0x0000002502027221 */ /* 0x000fe20000010000 */
[----:B0-----:R-:W-:Y:S02]  /*38e0*/  FADD.FTZ R3, RZ, R3 ;  /* 0x00000003ff037221 */ /* 0x001fe40000010000 */
[----:B------:R-:W0:Y:S01]  /*38f0*/  LDS R49, [R28+0x3200] ;  /* 0x003200001c317984 */ /* 0x000e220000000800 */
[----:B---3--:R-:W-:Y:S01]  /*3900*/  FADD.FTZ R31, RZ, R31 ;  /* 0x0000001fff1f7221 */ /* 0x008fe20000010000 */
[----:B------:R-:W-:Y:S02]  /*3910*/  FADD.FTZ R3, R3, R38 ;  /* 0x0000002603037221 */ /* 0x000fe40000010000 */
[----:B------:R-:W3:Y:S01]  /*3920*/  LDS R52, [R28+0x3400] ;  /* 0x003400001c347984 */ /* 0x000ee20000000800 */
[----:B----4-:R-:W-:Y:S01]  /*3930*/  FADD.FTZ R32, RZ, R32 ;  /* 0x00000020ff207221 */ /* 0x010fe20000010000 */
[----:B------:R-:W-:-:S02]  /*3940*/  FADD.FTZ R31, R31, R40 ;  /* 0x000000281f1f7221 */ /* 0x000fc40000010000 */
[----:B------:R-:W4:Y:S01]  /*3950*/  LDS R51, [R28+0x3600] ;  /* 0x003600001c337984 */ /* 0x000f220000000800 */
[----:B------:R-:W-:Y:S01]  /*3960*/  FADD.FTZ R32, R32, R39 ;  /* 0x0000002720207221 */ /* 0x000fe20000010000 */
[----:B------:R-:W-:Y:S02]  /*3970*/  FADD.FTZ R34, R34, R41 ;  /* 0x0000002922227221 */ /* 0x000fe40000010000 */
[----:B------:R-:W4:Y:S01]  /*3980*/  LDS R53, [R28+0x3800] ;  /* 0x003800001c357984 */ /* 0x000f220000000800 */
[----:B------:R-:W-:-:S03]  /*3990*/  FADD.FTZ R29, R29, R44 ;  /* 0x0000002c1d1d7221 */ /* 0x000fc60000010000 */
[----:B------:R-:W-:Y:S01]  /*39a0*/  LDS R54, [R28+0x3a00] ;  /* 0x003a00001c367984 */ /* 0x000fe20000000800 */
[----:B------:R-:W-:-:S03]  /*39b0*/  FADD.FTZ R30, R30, R43 ;  /* 0x0000002b1e1e7221 */ /* 0x000fc60000010000 */
[----:B------:R-:W4:Y:S01]  /*39c0*/  LDS R60, [R28+0x3c00] ;  /* 0x003c00001c3c7984 */ /* 0x000f220000000800 */
[----:B------:R-:W-:-:S03]  /*39d0*/  FADD.FTZ R2, R2, R45 ;  /* 0x0000002d02027221 */ /* 0x000fc60000010000 */
[----:B------:R-:W4:Y:S01]  /*39e0*/  LDS R55, [R28+0x3e00] ;  /* 0x003e00001c377984 */ /* 0x000f220000000800 */
[----:B------:R-:W-:Y:S01]  /*39f0*/  FADD.FTZ R3, R3, R46 ;  /* 0x0000002e03037221 */ /* 0x000fe20000010000 */
[----:B------:R-:W-:Y:S01]  /*3a00*/  BAR.SYNC.DEFER_BLOCKING 0x0 ;  /* 0x0000000000007b1d */ /* 0x000fe20000010000 */
[----:B------:R-:W-:Y:S01]  /*3a10*/  FADD.FTZ R31, R31, R48 ;  /* 0x000000301f1f7221 */ /* 0x000fe20000010000 */
[----:B-1----:R-:W-:Y:S01]  /*3a20*/  FADD.FTZ R32, R32, R47 ;  /* 0x0000002f20207221 */ /* 0x002fe20000010000 */
[----:B--2---:R-:W-:Y:S01]  /*3a30*/  FADD.FTZ R33, R33, R50 ;  /* 0x0000003221217221 */ /* 0x004fe20000010000 */
[----:B0-----:R-:W-:Y:S01]  /*3a40*/  FADD.FTZ R49, R34, R49 ;  /* 0x0000003122317221 */ /* 0x001fe20000010000 */
[----:B---3--:R-:W-:Y:S01]  /*3a50*/  FADD.FTZ R29, R29, R52 ;  /* 0x000000341d1d7221 */ /* 0x008fe20000010000 */
[----:B----4-:R-:W-:Y:S01]  /*3a60*/  FADD.FTZ R51, R30, R51 ;  /* 0x000000331e337221 */ /* 0x010fe20000010000 */
[----:B------:R-:W-:Y:S01]  /*3a70*/  IADD3.X R30, RZ, RZ, RZ, P0, !PT ;  /* 0x000000ffff1e7210 */ /* 0x000fe200007fe4ff */
[----:B------:R-:W-:Y:S01]  /*3a80*/  STS.128 [R0], R56 ;  /* 0x0000003800007388 */ /* 0x000fe20000000c00 */
[----:B------:R-:W-:-:S02]  /*3a90*/  FADD.FTZ R53, R2, R53 ;  /* 0x0000003502357221 */ /* 0x000fc40000010000 */
[----:B------:R-:W-:Y:S01]  /*3aa0*/  SHF.L.U64.HI R30, R89, 0x2, R30 ;  /* 0x00000002591e7819 */ /* 0x000fe2000001021e */
[----:B------:R-:W-:Y:S04]  /*3ab0*/  STS.128 [R0+0x200], R64 ;  /* 0x0002004000007388 */ /* 0x000fe80000000c00 */
[----:B------:R0:W-:Y:S01]  /*3ac0*/  STS.128 [R0+0x400], R4 ;  /* 0x0004000400007388 */ /* 0x0001e20000000c00 */
[----:B------:R-:W-:-:S03]  /*3ad0*/  FADD.FTZ R31, R31, R60 ;  /* 0x0000003c1f1f7221 */ /* 0x000fc60000010000 */
[----:B------:R-:W-:Y:S01]  /*3ae0*/  STS.128 [R0+0x600], R8 ;  /* 0x0006000800007388 */ /* 0x000fe20000000c00 */
[----:B------:R-:W-:-:S03]  /*3af0*/  FADD.FTZ R55, R32, R55 ;  /* 0x0000003720377221 */ /* 0x000fc60000010000 */
[----:B------:R-:W-:Y:S04]  /*3b00*/  STS.128 [R0+0x800], R12 ;  /* 0x0008000c00007388 */ /* 0x000fe80000000c00 */
[----:B------:R-:W-:Y:S04]  /*3b10*/  STS.128 [R0+0xa00], R16 ;  /* 0x000a001000007388 */ /* 0x000fe80000000c00 */
[----:B------:R-:W-:Y:S01]  /*3b20*/  STS.128 [R0+0xc00], R20 ;  /* 0x000c001400007388 */ /* 0x000fe20000000c00 */
[----:B0-----:R-:W-:-:S03]  /*3b30*/  FADD.FTZ R7, R3, R54 ;  /* 0x0000003603077221 */ /* 0x001fc60000010000 */
[----:B------:R0:W-:Y:S01]  /*3b40*/  STS.128 [R0+0xe00], R24 ;  /* 0x000e001800007388 */ /* 0x0001e20000000c00 */
[----:B------:R-:W-:Y:S01]  /*3b50*/  BAR.SYNC.DEFER_BLOCKING 0x0 ;  /* 0x0000000000007b1d */ /* 0x000fe20000010000 */
[----:B0-----:R-:W-:-:S04]  /*3b60*/  SHF.L.U32 R26, R89, 0x2, RZ ;  /* 0x00000002591a7819 */ /* 0x001fc800000006ff */
[----:B------:R-:W-:-:S04]  /*3b70*/  IADD3 R2, P0, R26, UR8, RZ ;  /* 0x000000081a027c10 */ /* 0x000fc8000ff1e0ff */
[----:B------:R-:W-:Y:S01]  /*3b80*/  IADD3.X R3, R30, UR9, RZ, P0, !PT ;  /* 0x000000091e037c10 */ /* 0x000fe200087fe4ff */
[----:B------:R-:W-:Y:S01]  /*3b90*/  ULDC.64 UR8, c[0x0][0x270] ;  /* 0x00009c0000087ab9 */ /* 0x000fe20000000a00 */
[----:B------:R-:W0:Y:S04]  /*3ba0*/  LDS R56, [R28] ;  /* 0x000000001c387984 */ /* 0x000e280000000800 */
[----:B------:R-:W1:Y:S04]  /*3bb0*/  LDS R9, [R28+0x1000] ;  /* 0x001000001c097984 */ /* 0x000e680000000800 */
[----:B------:R-:W2:Y:S04]  /*3bc0*/  LDS R0, [R28+0x200] ;  /* 0x000200001c007984 */ /* 0x000ea80000000800 */
[----:B------:R-:W3:Y:S04]  /*3bd0*/  LDS R11, [R28+0x1200] ;  /* 0x001200001c0b7984 */ /* 0x000ee80000000800 */
[----:B------:R-:W4:Y:S04]  /*3be0*/  LDS R5, [R28+0x600] ;  /* 0x000600001c057984 */ /* 0x000f280000000800 */
[----:B------:R-:W4:Y:S04]  /*3bf0*/  LDS R4, [R28+0x400] ;  /* 0x000400001c047984 */ /* 0x000f280000000800 */
[----:B------:R-:W4:Y:S04]  /*3c00*/  LDS R12, [R28+0x1600] ;  /* 0x001600001c0c7984 */ /* 0x000f280000000800 */
[----:B------:R-:W4:Y:S04]  /*3c10*/  LDS R13, [R28+0x1400] ;  /* 0x001400001c0d7984 */ /* 0x000f280000000800 */
[----:B------:R-:W4:Y:S04]  /*3c20*/  LDS R6, [R28+0x800] ;  /* 0x000800001c067984 */ /* 0x000f280000000800 */
[----:B------:R-:W4:Y:S01]  /*3c30*/  LDS R8, [R28+0xa00] ;  /* 0x000a00001c087984 */ /* 0x000f220000000800 */
[----:B0-----:R-:W-:-:S03]  /*3c40*/  FADD.FTZ R56, RZ, R56 ;  /* 0x00000038ff387221 */ /* 0x001fc60000010000 */
[----:B------:R-:W0:Y:S01]  /*3c50*/  LDS R10, [R28+0xe00] ;  /* 0x000e00001c0a7984 */ /* 0x000e220000000800 */
[----:B-1----:R-:W-:-:S03]  /*3c60*/  FADD.FTZ R56, R56, R9 ;  /* 0x0000000938387221 */ /* 0x002fc60000010000 */
[----:B------:R-:W1:Y:S01]  /*3c70*/  LDS R16, [R28+0x2600] ;  /* 0x002600001c107984 */ /* 0x000e620000000800 */
[----:B--2---:R-:W-:-:S03]  /*3c80*/  FADD.FTZ R0, RZ, R0 ;  /* 0x00000000ff007221 */ /* 0x004fc60000010000 */
[----:B------:R-:W2:Y:S01]  /*3c90*/  LDS R9, [R28+0xc00] ;  /* 0x000c00001c097984 */ /* 0x000ea20000000800 */
[----:B---3--:R-:W-:-:S03]  /*3ca0*/  FADD.FTZ R0, R0, R11 ;  /* 0x0000000b00007221 */ /* 0x008fc60000010000 */
[----:B------:R-:W3:Y:S01]  /*3cb0*/  LDS R25, [R28+0x2400] ;  /* 0x002400001c197984 */ /* 0x000ee20000000800 */
[----:B----4-:R-:W-:-:S03]  /*3cc0*/  FADD.FTZ R5, RZ, R5 ;  /* 0x00000005ff057221 */ /* 0x010fc60000010000 */
[----:B------:R-:W4:Y:S01]  /*3cd0*/  LDS R15, [R28+0x1800] ;  /* 0x001800001c0f7984 */ /* 0x000f220000000800 */
[----:B------:R-:W-:-:S03]  /*3ce0*/  FADD.FTZ R4, RZ, R4 ;  /* 0x00000004ff047221 */ /* 0x000fc60000010000 */
[----:B------:R-:W4:Y:S01]  /*3cf0*/  LDS R17, [R28+0x1a00] ;  /* 0x001a00001c117984 */ /* 0x000f220000000800 */
[----:B------:R-:W-:-:S03]  /*3d00*/  FADD.FTZ R5, R5, R12 ;  /* 0x0000000c05057221 */ /* 0x000fc60000010000 */
[----:B------:R-:W4:Y:S01]  /*3d10*/  LDS R14, [R28+0x1c00] ;  /* 0x001c00001c0e7984 */ /* 0x000f220000000800 */
[----:B------:R-:W-:-:S03]  /*3d20*/  FADD.FTZ R4, R4, R13 ;  /* 0x0000000d04047221 */ /* 0x000fc60000010000 */
[----:B------:R-:W4:Y:S01]  /*3d30*/  LDS R19, [R28+0x1e00] ;  /* 0x001e00001c137984 */ /* 0x000f220000000800 */
[----:B------:R-:W-:-:S03]  /*3d40*/  FADD.FTZ R6, RZ, R6 ;  /* 0x00000006ff067221 */ /* 0x000fc60000010000 */
[----:B------:R-:W4:Y:S01]  /*3d50*/  LDS R22, [R28+0x3600] ;  /* 0x003600001c167984 */ /* 0x000f220000000800 */
[----:B------:R-:W-:-:S03]  /*3d60*/  FADD.FTZ R8, RZ, R8 ;  /* 0x00000008ff087221 */ /* 0x000fc60000010000 */
        /* <DEDUP_REMOVED lines=10> */
[----:B----4-:R-:W-:-:S03]  /*3e10*/  FADD.FTZ R6, R6, R15 ;  /* 0x0000000f06067221 */ /* 0x010fc60000010000 */
[----:B------:R-:W4:Y:S01]  /*3e20*/  LDS R11, [R28+0x2e00] ;  /* 0x002e00001c0b7984 */ /* 0x000f220000000800 */
[----:B------:R-:W-:-:S03]  /*3e30*/  FADD.FTZ R8, R8, R17 ;  /* 0x0000001108087221 */ /* 0x000fc60000010000 */
        /* <DEDUP_REMOVED lines=11> */
[----:B0-----:R-:W-:Y:S01]  /*3ef0*/  FADD.FTZ R39, R4, R39 ;  /* 0x0000002704277221 */ /* 0x001fe20000010000 */
[----:B------:R-:W-:Y:S01]  /*3f00*/  IADD3 R4, P0, R26, UR8, RZ ;  /* 0x000000081a047c10 */ /* 0x000fe2000ff1e0ff */
[----:B-1----:R-:W-:Y:S01]  /*3f10*/  FADD.FTZ R6, R6, R27 ;  /* 0x0000001b06067221 */ /* 0x002fe20000010000 */
[----:B------:R0:W-:Y:S01]  /*3f20*/  STG.E desc[UR4][R2.64+0x600], R5 ;  /* 0x0006000502007986 */ /* 0x0001e2000c101904 */
[----:B--2---:R-:W-:-:S03]  /*3f30*/  FADD.FTZ R8, R8, R35 ;  /* 0x0000002308087221 */ /* 0x004fc60000010000 */
[----:B------:R-:W-:Y:S01]  /*3f40*/  STG.E desc[UR4][R2.64+0x400], R39 ;  /* 0x0004002702007986 */ /* 0x000fe2000c101904 */
[----:B---3--:R-:W-:Y:S01]  /*3f50*/  FADD.FTZ R9, R9, R18 ;  /* 0x0000001209097221 */ /* 0x008fe20000010000 */
[----:B----4-:R-:W-:Y:S01]  /*3f60*/  FADD.FTZ R10, R10, R11 ;  /* 0x0000000b0a0a7221 */ /* 0x010fe20000010000 */
[----:B0-----:R-:W-:Y:S01]  /*3f70*/  IADD3.X R5, R30, UR9, RZ, P0, !PT ;  /* 0x000000091e057c10 */ /* 0x001fe200087fe4ff */
[----:B------:R-:W-:Y:S01]  /*3f80*/  FADD.FTZ R21, R21, R20 ;  /* 0x0000001415157221 */ /* 0x000fe20000010000 */
[----:B------:R-:W-:-:S04]  /*3f90*/  FADD.FTZ R37, R0, R37 ;  /* 0x0000002500257221 */ /* 0x000fc80000010000 */
[----:B------:R-:W-:Y:S01]  /*3fa0*/  STG.E desc[UR4][R2.64], R21 ;  /* 0x0000001502007986 */ /* 0x000fe2000c101904 */
[----:B------:R-:W-:-:S03]  /*3fb0*/  FADD.FTZ R41, R6, R41 ;  /* 0x0000002906297221 */ /* 0x000fc60000010000 */
[----:B------:R-:W-:Y:S01]  /*3fc0*/  STG.E desc[UR4][R2.64+0x200], R37 ;  /* 0x0002002502007986 */ /* 0x000fe2000c101904 */
[----:B------:R-:W-:-:S03]  /*3fd0*/  FADD.FTZ R43, R8, R43 ;  /* 0x0000002b082b7221 */ /* 0x000fc60000010000 */
[----:B------:R-:W-:Y:S01]  /*3fe0*/  STG.E desc[UR4][R2.64+0x800], R41 ;  /* 0x0008002902007986 */ /* 0x000fe2000c101904 */
[----:B------:R-:W-:-:S03]  /*3ff0*/  FADD.FTZ R9, R9, R24 ;  /* 0x0000001809097221 */ /* 0x000fc60000010000 */
[----:B------:R-:W-:Y:S01]  /*4000*/  STG.E desc[UR4][R2.64+0xa00], R43 ;  /* 0x000a002b02007986 */ /* 0x000fe2000c101904 */
[----:B------:R-:W-:-:S03]  /*4010*/  FADD.FTZ R45, R10, R45 ;  /* 0x0000002d0a2d7221 */ /* 0x000fc60000010000 */
[----:B------:R-:W-:Y:S04]  /*4020*/  STG.E desc[UR4][R2.64+0xc00], R9 ;  /* 0x000c000902007986 */ /* 0x000fe8000c101904 */
        /* <DEDUP_REMOVED lines=8> */
[----:B------:R-:W-:Y:S01]  /*40b0*/  STG.E desc[UR4][R4.64+0xe00], R55 ;  /* 0x000e003704007986 */ /* 0x000fe2000c101904 */
[----:B------:R-:W-:Y:S05]  /*40c0*/  EXIT ;  /* 0x000000000000794d */ /* 0x000fea0003800000 */
.L_x_4985:
[----:B------:R-:W-:Y:S01]  /*40d0*/  HFMA2.MMA R216, -RZ, RZ, 0, 5.9604644775390625e-08 ;  /* 0x00000001ffd87435 */ /* 0x000fe200000001ff */
[----:B------:R-:W-:Y:S01]  /*40e0*/  BSSY B2, `(.L_x_4987) ;  /* 0x0000007000027945 */ /* 0x000fe20003800000 */
[----:B------:R-:W-:Y:S02]  /*40f0*/  MOV R219, R27 ;  /* 0x0000001b00db7202 */ /* 0x000fe40000000f00 */
[----:B------:R-:W-:Y:S02]  /*4100*/  MOV R221, 0x1f ;  /* 0x0000001f00dd7802 */ /* 0x000fe40000000f00 */
[----:B------:R-:W-:-:S07]  /*4110*/  MOV R214, 0xffffffff ;  /* 0xffffffff00d67802 */ /* 0x000fce0000000f00 */
[----:B------:R-:W-:Y:S05]  /*4120*/  WARPSYNC.COLLECTIVE R214, `(.L_x_4988) ;  /* 0x00000000d6087348 */ /* 0x000fea0003c00000 */
[----:B------:R0:W1:Y:S02]  /*4130*/  SHFL.BFLY P1, R217, R219, R216, R221 ;  /* 0x0c0000d8dbd97389 */ /* 0x00006400000200dd */
[----:B01----:R-:W-:Y:S01]  /*4140*/  ENDCOLLECTIVE ;  /* 0x000000000000791b */ /* 0x003fe20003800000 */
.L_x_4988:
[----:B------:R-:W-:Y:S05]  /*4150*/  BSYNC B2 ;  /* 0x0000000000027941 */ /* 0x000fea0003800000 */
.L_x_4987:
[----:B------:R-:W-:Y:S01]  /*4160*/  HFMA2.MMA R216, -RZ, RZ, 0, 5.9604644775390625e-08 ;  /* 0x00000001ffd87435 */ /* 0x000fe200000001ff */
[----:B------:R-:W-:Y:S02]  /*4170*/  MOV R219, R55 ;  /* 0x0000003700db7202 */ /* 0x000fe40000000f00 */
[----:B------:R-:W-:Y:S02]  /*4180*/  MOV R221, 0x1f ;  /* 0x0000001f00dd7802 */ /* 0x000fe40000000f00 */
[----:B------:R-:W-:Y:S02]  /*4190*/  MOV R214, 0xffffffff ;  /* 0xffffffff00d67802 */ /* 0x000fe40000000f00 */
[----:B------:R-:W-:-:S07]  /*41a0*/  MOV R204, R217 ;  /* 0x000000d900cc7202 */ /* 0x000fce0000000f00 */
[----:B------:R-:W-:Y:S05]  /*41b0*/  WARPSYNC.COLLECTIVE R214, `(.L_x_4989) ;  /* 0x00000000d6087348 */ /* 0x000fea0003c00000 */
[----:B------:R0:W1:Y:S02]  /*41c0*/  SHFL.BFLY P1, R217, R219, R216, R221 ;  /* 0x0c0000d8dbd97389 */ /* 0x00006400000200dd */
[----:B01----:R-:W-:Y:S01]  /*41d0*/  ENDCOLLECTIVE ;  /* 0x000000000000791b */ /* 0x003fe20003800000 */
.L_x_4989:
[----:B------:R-:W-:Y:S01]  /*41e0*/  FADD.FTZ R204, R27, R204 ;  /* 0x000000cc1bcc7221 */ /* 0x000fe20000010000 */
[----:B------:R-:W-:-:S04]  /*41f0*/  HFMA2.MMA R216, -RZ, RZ, 0, 1.1920928955078125e-07 ;  /* 0x00000002ffd87435 */ /* 0x000fc800000001ff */
[----:B------:R-:W-:Y:S02]  /*4200*/  MOV R219, R204 ;  /* 0x000000cc00db7202 */ /* 0x000fe40000000f00 */
[----:B------:R-:W-:-:S07]  /*4210*/  MOV R206, R217 ;  /* 0x000000d900ce7202 */ /* 0x000fce0000000f00 */
[----:B------:R-:W-:Y:S05]  /*4220*/  WARPSYNC.COLLECTIVE R214, `(.L_x_4990) ;  /* 0x00000000d6087348 */ /* 0x000fea0003c00000 */
[----:B------:R0:W1:Y:S02]  /*4230*/  SHFL.BFLY P1, R217, R219, R216, R221 ;  /* 0x0c0000d8dbd97389 */ /* 0x00006400000200dd */
[----:B01----:R-:W-:Y:S01]  /*4240*/  ENDCOLLECTIVE ;  /* 0x000000000000791b */ /* 0x003fe20003800000 */
.L_x_4990:
[----:B------:R-:W-:-:S05]  /*4250*/  FADD.FTZ R206, R55, R206 ;  /* 0x000000ce37ce7221 */ /* 0x000fca0000010000 */
[----:B------:R-:W-:Y:S02]  /*4260*/  MOV R219, R206 ;  /* 0x000000ce00db7202 */ /* 0x000fe40000000f00 */
[----:B------:R-:W-:-:S07]  /*4270*/  MOV R207, R217 ;  /* 0x000000d900cf7202 */ /* 0x000fce0000000f00 */
[----:B------:R-:W-:Y:S05]  /*4280*/  WARPSYNC.COLLECTIVE R214, `(.L_x_4991) ;  /* 0x00000000d6087348 */ /* 0x000fea0003c00000 */
[----:B------:R0:W1:Y:S02]  /*4290*/  SHFL.BFLY P1, R217, R219, R216, R221 ;  /* 0x0c0000d8dbd97389 */ /* 0x00006400000200dd */
[----:B01----:R-:W-:Y:S01]  /*42a0*/  ENDCOLLECTIVE ;  /* 0x000000000000791b */ /* 0x003fe20003800000 */
.L_x_4991:
[----:B------:R-:W-:Y:S01]  /*42b0*/  FADD.FTZ R207, R204, R207 ;  /* 0x000000cfcccf7221 */ /* 0x000fe20000010000 */
[----:B------:R-:W-:-:S04]  /*42c0*/  HFMA2.MMA R216, -RZ, RZ, 0, 2.384185791015625e-07 ;  /* 0x00000004ffd87435 */ /* 0x000fc800000001ff */
[----:B------:R-:W-:Y:S02]  /*42d0*/  MOV R219, R207 ;  /* 0x000000cf00db7202 */ /* 0x000fe40000000f00 */
[----:B------:R-:W-:-:S07]  /*42e0*/  MOV R213, R217 ;  /* 0x000000d900d57202 */ /* 0x000fce0000000f00 */
[----:B------:R-:W-:Y:S05]  /*42f0*/  WARPSYNC.COLLECTIVE R214, `(.L_x_4992) ;  /* 0x00000000d6087348 */ /* 0x000fea0003c00000 */
[----:B------:R0:W1:Y:S02]  /*4300*/  SHFL.BFLY P1, R217, R219, R216, R221 ;  /* 0x0c0000d8dbd97389 */ /* 0x00006400000200dd */
[----:B01----:R-:W-:Y:S01]  /*4310*/  ENDCOLLECTIVE ;  /* 0x000000000000791b */ /* 0x003fe20003800000 */
.L_x_4992:
[----:B------:R-:W-:-:S05]  /*4320*/  FADD.FTZ R213, R206, R213 ;  /* 0x000000d5ced57221 */ /* 0x000fca0000010000 */
[----:B------:R-:W-:Y:S02]  /*4330*/  MOV R219, R213 ;  /* 0x000000d500db7202 */ /* 0x000fe40000000f00 */
[----:B------:R-:W-:-:S07]  /*4340*/  MOV R208, R217 ;  /* 0x000000d900d07202 */ /* 0x000fce0000000f00 */
[----:B------:R-:W-:Y:S05]  /*4350*/  WARPSYNC.COLLECTIVE R214, `(.L_x_4993) ;  /* 0x00000000d6087348 */ /* 0x000fea0003c00000 */
[----:B------:R0:W1:Y:S02]  /*4360*/  SHFL.BFLY P1, R217, R219, R216, R221 ;  /* 0x0c0000d8dbd97389 */ /* 0x00006400000200dd */
[----:B01----:R-:W-:Y:S01]  /*4370*/  ENDCOLLECTIVE ;  /* 0x000000000000791b */ /* 0x003fe20003800000 */
.L_x_4993:
[----:B------:R-:W-:Y:S01]  /*4380*/  FADD.FTZ R208, R207, R208 ;  /* 0x000000d0cfd07221 */ /* 0x000fe20000010000 */
[----:B------:R-:W-:-:S04]  /*4390*/  HFMA2.MMA R216, -RZ, RZ, 0, 4.76837158203125e-07 ;  /* 0x00000008ffd87435 */ /* 0x000fc800000001ff */
[----:B------:R-:W-:Y:S02]  /*43a0*/  MOV R219, R208 ;  /* 0x000000d000db7202 */ /* 0x000fe40000000f00 */
[----:B------:R-:W-:-:S07]  /*43b0*/  MOV R210, R217 ;  /* 0x000000d900d27202 */ /* 0x000fce0000000f00 */
[----:B------:R-:W-:Y:S05]  /*43c0*/  WARPSYNC.COLLECTIVE R214, `(.L_x_4994) ;  /* 0x00000000d6087348 */ /* 0x000fea0003c00000 */
[----:B------:R0:W1:Y:S02]  /*43d0*/  SHFL.BFLY P1, R217, R219, R216, R221 ;  /* 0x0c0000d8dbd97389 */ /* 0x00006400000200dd */
[----:B01----:R-:W-:Y:S01]  /*43e0*/  ENDCOLLECTIVE ;  /* 0x000000000000791b */ /* 0x003fe20003800000 */
.L_x_4994:
[----:B------:R-:W-:-:S05]  /*43f0*/  FADD.FTZ R210, R213, R210 ;  /* 0x000000d2d5d27221 */ /* 0x000fca0000010000 */
[----:B------:R-:W-:Y:S02]  /*4400*/  MOV R219, R210 ;  /* 0x000000d200db7202 */ /* 0x000fe40000000f00 */
[----:B------:R-:W-:-:S07]  /*4410*/  MOV R27, R217 ;  /* 0x000000d9001b7202 */ /* 0x000fce0000000f00 */
[----:B------:R-:W-:Y:S05]  /*4420*/  WARPSYNC.COLLECTIVE R214, `(.L_x_4995) ;  /* 0x00000000d6087348 */ /* 0x000fea0003c00000 */
[----:B------:R0:W1:Y:S02]  /*4430*/  SHFL.BFLY P1, R217, R219, R216, R221 ;  /* 0x0c0000d8dbd97389 */ /* 0x00006400000200dd */
[----:B01----:R-:W-:Y:S01]  /*4440*/  ENDCOLLECTIVE ;  /* 0x000000000000791b */ /* 0x003fe20003800000 */
.L_x_4995:
[----:B------:R-:W-:Y:S01]  /*4450*/  FADD.FTZ R212, R208, R27 ;  /* 0x0000001bd0d47221 */ /* 0x000fe20000010000 */
[----:B------:R-:W-:Y:S01]  /*4460*/  MOV R27, R200 ;  /* 0x000000c8001b7202 */ /* 0x000fe20000000f00 */
[----:B------:R-:W-:-:S03]  /*4470*/  HFMA2.MMA R216, -RZ, RZ, 0, 9.5367431640625e-07 ;  /* 0x00000010ffd87435 */ /* 0x000fc600000001ff */
[----:B------:R-:W-:Y:S02]  /*4480*/  MOV R219, R212 ;  /* 0x000000d400db7202 */ /* 0x000fe40000000f00 */
[----:B------:R-:W-:-:S07]  /*4490*/  MOV R55, R217 ;  /* 0x000000d900377202 */ /* 0x000fce0000000f00 */
[----:B------:R-:W-:Y:S05]  /*44a0*/  WARPSYNC.COLLECTIVE R214, `(.L_x_4996) ;  /* 0x00000000d6087348 */ /* 0x000fea0003c00000 */
[----:B------:R0:W1:Y:S02]  /*44b0*/  SHFL.BFLY P1, R217, R219, R216, R221 ;  /* 0x0c0000d8dbd97389 */ /* 0x00006400000200dd */
[----:B01----:R-:W-:Y:S01]  /*44c0*/  ENDCOLLECTIVE ;  /* 0x000000000000791b */ /* 0x003fe20003800000 */
.L_x_4996:
[----:B------:R-:W-:Y:S01]  /*44d0*/  FADD.FTZ R204, R210, R55 ;  /* 0x00000037d2cc7221 */ /* 0x000fe20000010000 */
[----:B------:R-:W-:-:S04]  /*44e0*/  MOV R55, R202 ;  /* 0x000000ca00377202 */ /* 0x000fc80000000f00 */
[----:B------:R-:W-:Y:S02]  /*44f0*/  MOV R219, R204 ;  /* 0x000000cc00db7202 */ /* 0x000fe40000000f00 */
[----:B------:R-:W-:-:S07]  /*4500*/  MOV R215, R217 ;  /* 0x000000d900d77202 */ /* 0x000fce0000000f00 */
[----:B------:R-:W-:Y:S05]  /*4510*/  WARPSYNC.COLLECTIVE R214, `(.L_x_4997) ;  /* 0x00000000d6087348 */ /* 0x000fea0003c00000 */
[----:B------:R0:W1:Y:S02]  /*4520*/  SHFL.BFLY P1, R217, R219, R216, R221 ;  /* 0x0c0000d8dbd97389 */ /* 0x00006400000200dd */
[----:B01----:R-:W-:Y:S01]  /*4530*/  ENDCOLLECTIVE ;  /* 0x000000000000791b */ /* 0x003fe20003800000 */
.L_x_4997:
[----:B------:R-:W-:Y:S05]  /*4540*/  BRA `(.L_x_4998) ;  /* 0xffffffe400747947 */ /* 0x000fea000383ffff */
.L_x_4999:
        /* <DEDUP_REMOVED lines=11> */
.L_x_5615:


//--------------------- .text._ZN10layer_norm22ln_bwd_finalize_kernelINS_22Kernel_traits_finalizeILj1024E13__nv_bfloat16S2_S2_fjLj1024ELj4ENS_18Kernel_traits_baseILj1024ES2_S2_S2_fjLj1024EEEEEEEvNS_9BwdParamsE --------------------------
	.section	.text._ZN10layer_norm22ln_bwd_finalize_kernelINS_22Kernel_traits_finalizeILj1024E13__nv_bfloat16S2_S2_fjLj1024ELj4ENS_18Kernel_traits_baseILj1024ES2_S2_S2_fjLj1024EEEEEEEvNS_9BwdParamsE,"ax",@progbits
	.align	128
        .global         _ZN10layer_norm22ln_bwd_finalize_kernelINS_22Kernel_traits_finalizeILj1024E13__nv_bfloat16S2_S2_fjLj1024ELj4ENS_18Kernel_traits_baseILj1024ES2_S2_S2_fjLj1024EEEEEEEvNS_9BwdParamsE
        .type           _ZN10layer_norm22ln_bwd_finalize_kernelINS_22Kernel_traits_finalizeILj1024E13__nv_bfloat16S2_S2_fjLj1024ELj4ENS_18Kernel_traits_baseILj1024ES2_S2_S2_fjLj1024EEEEEEEvNS_9BwdParamsE,@function
        .size           _ZN10layer_norm22ln_bwd_finalize_kernelINS_22Kernel_traits_finalizeILj1024E13__nv_bfloat16S2_S2_fjLj1024ELj4ENS_18Kernel_traits_baseILj1024ES2_S2_S2_fjLj1024EEEEEEEvNS_9BwdParamsE,(.L_x_5616 - _ZN10layer_norm22ln_bwd_finalize_kernelINS_22Kernel_traits_finalizeILj1024E13__nv_bfloat16S2_S2_fjLj1024ELj4ENS_18Kernel_traits_baseILj1024ES2_S2_S2_fjLj1024EEEEEEEvNS_9BwdParamsE)
        .other          _ZN10layer_norm22ln_bwd_finalize_kernelINS_22Kernel_traits_finalizeILj1024E13__nv_bfloat16S2_S2_fjLj1024ELj4ENS_18Kernel_traits_baseILj1024ES2_S2_S2_fjLj1024EEEEEEEvNS_9BwdParamsE,@"STO_CUDA_ENTRY STV_DEFAULT"
_ZN10layer_norm22ln_bwd_finalize_kernelINS_22Kernel_traits_finalizeILj1024E13__nv_bfloat16S2_S2_fjLj1024ELj4ENS_18Kernel_traits_baseILj1024ES2_S2_S2_fjLj1024EEEEEEEvNS_9BwdParamsE:
.text._ZN10layer_norm22ln_bwd_finalize_kernelINS_22Kernel_traits_finalizeILj1024E13__nv_bfloat16S2_S2_fjLj1024ELj4ENS_18Kernel_traits_baseILj1024ES2_S2_S2_fjLj1024EEEEEEEvNS_9BwdParamsE:
        /* <DEDUP_REMOVED lines=25> */
.L_x_5011:
        /* <DEDUP_REMOVED lines=28> */
.L_x_5004:
        /* <DEDUP_REMOVED lines=33> */
.L_x_5003:
[----:B------:R-:W-:Y:S05]  /*0560*/  BSYNC B1 ;  /* 0x0000000000017941 */ /* 0x000fea0003800000 */
.L_x_5002:
        /* <DEDUP_REMOVED lines=23> */
.L_x_5006:
[----:B------:R-:W-:Y:S05]  /*06e0*/  BSYNC B1 ;  /* 0x0000000000017941 */ /* 0x000fea0003800000 */
.L_x_5005:
        /* <DEDUP_REMOVED lines=11> */
.L_x_5001:
[----:B------:R-:W-:Y:S05]  /*07a0*/  BSYNC B0 ;  /* 0x0000000000007941 */ /* 0x000fea0003800000 */
.L_x_5000:
        /* <DEDUP_REMOVED lines=29> */
.L_x_5022:
[----:B------:R-:W-:Y:S01]  /*0980*/  @!P1 SHF.R.U32.HI R12, RZ, 0x3, R0 ;  /* 0x00000003ff0c9819 */ /* 0x000fe20000011600 */
[----:B---3--:R-:W-:Y:S01]  /*0990*/  FADD.FTZ R14, R9, R14 ;  /* 0x0000000e090e7221 */ /* 0x008fe20000010000 */
[----:B--2---:R-:W-:Y:S02]  /*09a0*/  FADD.FTZ R11, R10, R11 ;  /* 0x0000000b0a0b7221 */ /* 0x004fe40000010000 */
[----:B------:R-:W-:-:S05]  /*09b0*/  @!P1 LOP3.LUT R12, R12, 0x1ffffffc, RZ, 0xc0, !PT ;  /* 0x1ffffffc0c0c9812 */ /* 0x000fca00078ec0ff */
[----:B------:R2:W-:Y:S04]  /*09c0*/  @!P1 STS [R12+UR4+0x2000], R14 ;  /* 0x0020000e0c009988 */ /* 0x0005e80008000804 */
[----:B------:R2:W-:Y:S02]  /*09d0*/  @!P1 STS [R12+UR4+0x2080], R11 ;  /* 0x0020800b0c009988 */ /* 0x0005e40008000804 */
.L_x_5007:
        /* <DEDUP_REMOVED lines=14> */
.L_x_5010:
[----:B------:R-:W-:Y:S05]  /*0ac0*/  BSYNC B0 ;  /* 0x0000000000007941 */ /* 0x000fea0003800000 */
.L_x_5009:
[C---:B------:R-:W-:Y:S02]  /*0ad0*/  ISETP.GT.U32.AND P1, PT, R3.reuse, -0x401, PT ;  /* 0xfffffbff0300780c */ /* 0x040fe40003f24070 */
[----:B------:R-:W-:Y:S02]  /*0ae0*/  IADD3 R3, R3, 0x400, RZ ;  /* 0x0000040003037810 */ /* 0x000fe40007ffe0ff */
[----:B------:R-:W-:-:S09]  /*0af0*/  IADD3 R5, R5, 0x200, RZ ;  /* 0x0000020005057810 */ /* 0x000fd20007ffe0ff */
[----:B------:R-:W-:Y:S05]  /*0b00*/  @P1 BRA `(.L_x_5011) ;  /* 0xfffffff400a01947 */ /* 0x000fea000383ffff */
[----:B------:R-:W-:Y:S05]  /*0b10*/  EXIT ;  /* 0x000000000000794d */ /* 0x000fea0003800000 */
.L_x_5008:
[----:B------:R-:W-:Y:S01]  /*0b20*/  HFMA2.MMA R19, -RZ, RZ, 0, 5.9604644775390625e-08 ;  /* 0x00000001ff137435 */ /* 0x000fe200000001ff */
[----:B---3--:R-:W-:Y:S01]  /*0b30*/  IMAD.MOV.U32 R20, RZ, RZ, R10 ;  /* 0x000000ffff147224 */ /* 0x008fe200078e000a */
[----:B------:R-:W-:Y:S01]  /*0b40*/  MOV R22, 0x1f ;  /* 0x0000001f00167802 */ /* 0x000fe20000000f00 */
[----:B------:R-:W-:-:S08]  /*0b50*/  IMAD.MOV.U32 R17, RZ, RZ, -0x1 ;  /* 0xffffffffff117424 */ /* 0x000fd000078e00ff */
[----:B012---:R-:W-:Y:S05]  /*0b60*/  WARPSYNC.COLLECTIVE R17, `(.L_x_5012) ;  /* 0x0000000011087348 */ /* 0x007fea0003c00000 */
[----:B------:R3:W4:Y:S02]  /*0b70*/  SHFL.BFLY P2, R18, R20, R19, R22 ;  /* 0x0c00001314127389 */ /* 0x0007240000040016 */
[----:B01234-:R-:W-:Y:S01]  /*0b80*/  ENDCOLLECTIVE ;  /* 0x000000000000791b */ /* 0x01ffe20003800000 */
.L_x_5012:
[----:B------:R-:W-:Y:S01]  /*0b90*/  IMAD.MOV.U32 R19, RZ, RZ, 0x2 ;  /* 0x00000002ff137424 */ /* 0x000fe200078e00ff */
[----:B------:R-:W-:-:S05]  /*0ba0*/  MOV R11, R18 ;  /* 0x00000012000b7202 */ /* 0x000fca0000000f00 */
[----:B------:R-:W-:-:S05]  /*0bb0*/  FADD.FTZ R11, R10, R11 ;  /* 0x0000000b0a0b7221 */ /* 0x000fca0000010000 */
[----:B------:R-:W-:-:S07]  /*0bc0*/  MOV R20, R11 ;  /* 0x0000000b00147202 */ /* 0x000fce0000000f00 */
[----:B------:R-:W-:Y:S05]  /*0bd0*/  WARPSYNC.COLLECTIVE R17, `(.L_x_5013) ;  /* 0x0000000011087348 */ /* 0x000fea0003c00000 */
[----:B------:R0:W1:Y:S02]  /*0be0*/  SHFL.BFLY P2, R18, R20, R19, R22 ;  /* 0x0c00001314127389 */ /* 0x0000640000040016 */
[----:B01----:R-:W-:Y:S01]  /*0bf0*/  ENDCOLLECTIVE ;  /* 0x000000000000791b */ /* 0x003fe20003800000 */
.L_x_5013:
[----:B------:R-:W-:Y:S01]  /*0c00*/  IMAD.MOV.U32 R19, RZ, RZ, 0x4 ;  /* 0x00000004ff137424 */ /* 0x000fe200078e00ff */
[----:B------:R-:W-:-:S05]  /*0c10*/  MOV R12, R18 ;  /* 0x00000012000c7202 */ /* 0x000fca0000000f00 */
[----:B------:R-:W-:-:S05]  /*0c20*/  FADD.FTZ R12, R11, R12 ;  /* 0x0000000c0b0c7221 */ /* 0x000fca0000010000 */
[----:B------:R-:W-:-:S07]  /*0c30*/  MOV R20, R12 ;  /* 0x0000000c00147202 */ /* 0x000fce0000000f00 */
[----:B------:R-:W-:Y:S05]  /*0c40*/  WARPSYNC.COLLECTIVE R17, `(.L_x_5014) ;  /* 0x0000000011087348 */ /* 0x000fea0003c00000 */
[----:B------:R0:W1:Y:S02]  /*0c50*/  SHFL.BFLY P2, R18, R20, R19, R22 ;  /* 0x0c00001314127389 */ /* 0x0000640000040016 */
[----:B01----:R-:W-:Y:S01]  /*0c60*/  ENDCOLLECTIVE ;  /* 0x000000000000791b */ /* 0x003fe20003800000 */
.L_x_5014:
[----:B------:R-:W-:Y:S01]  /*0c70*/  IMAD.MOV.U32 R19, RZ, RZ, 0x8 ;  /* 0x00000008ff137424 */ /* 0x000fe200078e00ff */
[----:B------:R-:W-:-:S05]  /*0c80*/  MOV R13, R18 ;  /* 0x00000012000d7202 */ /* 0x000fca0000000f00 */
[----:B------:R-:W-:-:S05]  /*0c90*/  FADD.FTZ R13, R12, R13 ;  /* 0x0000000d0c0d7221 */ /* 0x000fca0000010000 */
[----:B------:R-:W-:-:S07]  /*0ca0*/  MOV R20, R13 ;  /* 0x0000000d00147202 */ /* 0x000fce0000000f00 */
[----:B------:R-:W-:Y:S05]  /*0cb0*/  WARPSYNC.COLLECTIVE R17, `(.L_x_5015) ;  /* 0x0000000011087348 */ /* 0x000fea0003c00000 */
[----:B------:R0:W1:Y:S02]  /*0cc0*/  SHFL.BFLY P2, R18, R20, R19, R22 ;  /* 0x0c00001314127389 */ /* 0x0000640000040016 */
[----:B01----:R-:W-:Y:S01]  /*0cd0*/  ENDCOLLECTIVE ;  /* 0x000000000000791b */ /* 0x003fe20003800000 */
.L_x_5015:
[----:B------:R-:W-:Y:S01]  /*0ce0*/  IMAD.MOV.U32 R19, RZ, RZ, 0x10 ;  /* 0x00000010ff137424 */ /* 0x000fe200078e00ff */
[----:B------:R-:W-:-:S05]  /*0cf0*/  MOV R10, R18 ;  /* 0x00000012000a7202 */ /* 0x000fca0000000f00 */
[----:B------:R-:W-:-:S05]  /*0d00*/  FADD.FTZ R10, R13, R10 ;  /* 0x0000000a0d0a7221 */ /* 0x000fca0000010000 */
[----:B------:R-:W-:-:S07]  /*0d10*/  MOV R20, R10 ;  /* 0x0000000a00147202 */ /* 0x000fce0000000f00 */
[----:B------:R-:W-:Y:S05]  /*0d20*/  WARPSYNC.COLLECTIVE R17, `(.L_x_5016) ;  /* 0x0000000011087348 */ /* 0x000fea0003c00000 */
[----:B------:R0:W1:Y:S02]  /*0d30*/  SHFL.BFLY P2, R18, R20, R19, R22 ;  /* 0x0c00001314127389 */ /* 0x0000640000040016 */
[----:B01----:R-:W-:Y:S01]  /*0d40*/  ENDCOLLECTIVE ;  /* 0x000000000000791b */ /* 0x003fe20003800000 */
.L_x_5016:
[----:B------:R-:W-:Y:S01]  /*0d50*/  MOV R20, R9 ;  /* 0x0000000900147202 */ /* 0x000fe20000000f00 */
[----:B------:R-:W-:Y:S01]  /*0d60*/  IMAD.MOV.U32 R19, RZ, RZ, 0x1 ;  /* 0x00000001ff137424 */ /* 0x000fe200078e00ff */
[----:B------:R-:W-:-:S07]  /*0d70*/  MOV R11, R18 ;  /* 0x00000012000b7202 */ /* 0x000fce0000000f00 */
[----:B------:R-:W-:Y:S05]  /*0d80*/  WARPSYNC.COLLECTIVE R17, `(.L_x_5017) ;  /* 0x0000000011087348 */ /* 0x000fea0003c00000 */
[----:B------:R0:W1:Y:S02]  /*0d90*/  SHFL.BFLY P2, R18, R20, R19, R22 ;  /* 0x0c00001314127389 */ /* 0x0000640000040016 */
[----:B01----:R-:W-:Y:S01]  /*0da0*/  ENDCOLLECTIVE ;  /* 0x000000000000791b */ /* 0x003fe20003800000 */
.L_x_5017:
[----:B------:R-:W-:Y:S01]  /*0db0*/  IMAD.MOV.U32 R19, RZ, RZ, 0x2 ;  /* 0x00000002ff137424 */ /* 0x000fe200078e00ff */
[----:B------:R-:W-:-:S05]  /*0dc0*/  MOV R12, R18 ;  /* 0x00000012000c7202 */ /* 0x000fca0000000f00 */
[----:B------:R-:W-:-:S05]  /*0dd0*/  FADD.FTZ R14, R9, R12 ;  /* 0x0000000c090e7221 */ /* 0x000fca0000010000 */
[----:B------:R-:W-:-:S07]  /*0de0*/  MOV R20, R14 ;  /* 0x0000000e00147202 */ /* 0x000fce0000000f00 */
[----:B------:R-:W-:Y:S05]  /*0df0*/  WARPSYNC.COLLECTIVE R17, `(.L_x_5018) ;  /* 0x0000000011087348 */ /* 0x000fea0003c00000 */
[----:B------:R0:W1:Y:S02]  /*0e00*/  SHFL.BFLY P2, R18, R20, R19, R22 ;  /* 0x0c00001314127389 */ /* 0x0000640000040016 */
[----:B01----:R-:W-:Y:S01]  /*0e10*/  ENDCOLLECTIVE ;  /* 0x000000000000791b */ /* 0x003fe20003800000 */
.L_x_5018:
[----:B------:R-:W-:Y:S01]  /*0e20*/  IMAD.MOV.U32 R19, RZ, RZ, 0x4 ;  /* 0x00000004ff137424 */ /* 0x000fe200078e00ff */
[----:B------:R-:W-:-:S05]  /*0e30*/  MOV R13, R18 ;  /* 0x00000012000d7202 */ /* 0x000fca0000000f00 */
[----:B------:R-:W-:-:S05]  /*0e40*/  FADD.FTZ R15, R14, R13 ;  /* 0x0000000d0e0f7221 */ /* 0x000fca0000010000 */
[----:B------:R-:W-:-:S07]  /*0e50*/  MOV R20, R15 ;  /* 0x0000000f00147202 */ /* 0x000fce0000000f00 */
[----:B------:R-:W-:Y:S05]  /*0e60*/  WARPSYNC.COLLECTIVE R17, `(.L_x_5019) ;  /* 0x0000000011087348 */ /* 0x000fea0003c00000 */
[----:B------:R0:W1:Y:S02]  /*0e70*/  SHFL.BFLY P2, R18, R20, R19, R22 ;  /* 0x0c00001314127389 */ /* 0x0000640000040016 */
[----:B01----:R-:W-:Y:S01]  /*0e80*/  ENDCOLLECTIVE ;  /* 0x000000000000791b */ /* 0x003fe20003800000 */
.L_x_5019:
[----:B------:R-:W-:Y:S01]  /*0e90*/  HFMA2.MMA R19, -RZ, RZ, 0, 4.76837158203125e-07 ;  /* 0x00000008ff137435 */ /* 0x000fe200000001ff */
[----:B------:R-:W-:-:S05]  /*0ea0*/  MOV R16, R18 ;  /* 0x0000001200107202 */ /* 0x000fca0000000f00 */
[----:B------:R-:W-:-:S05]  /*0eb0*/  FADD.FTZ R16, R15, R16 ;  /* 0x000000100f107221 */ /* 0x000fca0000010000 */
[----:B------:R-:W-:-:S07]  /*0ec0*/  MOV R20, R16 ;  /* 0x0000001000147202 */ /* 0x000fce0000000f00 */
[----:B------:R-:W-:Y:S05]  /*0ed0*/  WARPSYNC.COLLECTIVE R17, `(.L_x_5020) ;  /* 0x0000000011087348 */ /* 0x000fea0003c00000 */
[----:B------:R0:W1:Y:S02]  /*0ee0*/  SHFL.BFLY P2, R18, R20, R19, R22 ;  /* 0x0c00001314127389 */ /* 0x0000640000040016 */
[----:B01----:R-:W-:Y:S01]  /*0ef0*/  ENDCOLLECTIVE ;  /* 0x000000000000791b */ /* 0x003fe20003800000 */
.L_x_5020:
[----:B------:R-:W-:Y:S01]  /*0f00*/  HFMA2.MMA R19, -RZ, RZ, 0, 9.5367431640625e-07 ;  /* 0x00000010ff137435 */ /* 0x000fe200000001ff */
[----:B------:R-:W-:-:S04]  /*0f10*/  IMAD.MOV.U32 R9, RZ, RZ, R18 ;  /* 0x000000ffff097224 */ /* 0x000fc800078e0012 */
[----:B------:R-:W-:-:S05]  /*0f20*/  FADD.FTZ R9, R16, R9 ;  /* 0x0000000910097221 */ /* 0x000fca0000010000 */
[----:B------:R-:W-:-:S07]  /*0f30*/  MOV R20, R9 ;  /* 0x0000000900147202 */ /* 0x000fce0000000f00 */
[----:B------:R-:W-:Y:S05]  /*0f40*/  WARPSYNC.COLLECTIVE R17, `(.L_x_5021) ;  /* 0x0000000011087348 */ /* 0x000fea0003c00000 */
[----:B------:R0:W1:Y:S02]  /*0f50*/  SHFL.BFLY P2, R18, R20, R19, R22 ;  /* 0x0c00001314127389 */ /* 0x0000640000040016 */
[----:B01----:R-:W-:Y:S01]  /*0f60*/  ENDCOLLECTIVE ;  /* 0x000000000000791b */ /* 0x003fe20003800000 */
.L_x_5021:
[----:B------:R-:W-:Y:S01]  /*0f70*/  MOV R14, R18 ;  /* 0x00000012000e7202 */ /* 0x000fe20000000f00 */
[----:B------:R-:W-:Y:S06]  /*0f80*/  BRA `(.L_x_5022) ;  /* 0xfffffff8007c7947 */ /* 0x000fec000383ffff */
.L_x_5023:
        /* <DEDUP_REMOVED lines=15> */
.L_x_5616:


//--------------------- .text._ZN10layer_norm13ln_bwd_kernelINS_13Kernel_traitsI13__nv_bfloat16S2_S2_fjLj1024ELj1ELj4ELj1ELj16ENS_18Kernel_traits_baseILj1024ES2_S2_S2_fjLj128EEEEEEEvNS_9BwdParamsE --------------------------
	.section	.text._ZN10layer_norm13ln_bwd_kernelINS_13Kernel_traitsI13__nv_bfloat16S2_S2_fjLj1024ELj1ELj4ELj1ELj16ENS_18Kernel_traits_baseILj1024ES2_S2_S2_fjLj128EEEEEEEvNS_9BwdParamsE,"ax",@progbits
	.align	128
        .global         _ZN10layer_norm13ln_bwd_kernelINS_13Kernel_traitsI13__nv_bfloat16S2_S2_fjLj1024ELj1ELj4ELj1ELj16ENS_18Kernel_traits_baseILj1024ES2_S2_S2_fjLj128EEEEEEEvNS_9BwdParamsE
        .type           _ZN10layer_norm13ln_bwd_kernelINS_13Kernel_traitsI13__nv_bfloat16S2_S2_fjLj1024ELj1ELj4ELj1ELj16ENS_18Kernel_traits_baseILj1024ES2_S2_S2_fjLj128EEEEEEEvNS_9BwdParamsE,@function
        .size           _ZN10layer_norm13ln_bwd_kernelINS_13Kernel_traitsI13__nv_bfloat16S2_S2_fjLj1024ELj1ELj4ELj1ELj16ENS_18Kernel_traits_baseILj1024ES2_S2_S2_fjLj128EEEEEEEvNS_9BwdParamsE,(.L_x_5617 - _ZN10layer_norm13ln_bwd_kernelINS_13Kernel_traitsI13__nv_bfloat16S2_S2_fjLj1024ELj1ELj4ELj1ELj16ENS_18Kernel_traits_baseILj1024ES2_S2_S2_fjLj128EEEEEEEvNS_9BwdParamsE)
        .other          _ZN10layer_norm13ln_bwd_kernelINS_13Kernel_traitsI13__nv_bfloat16S2_S2_fjLj1024ELj1ELj4ELj1ELj16ENS_18Kernel_traits_baseILj1024ES2_S2_S2_fjLj128EEEEEEEvNS_9BwdParamsE,@"STO_CUDA_ENTRY STV_DEFAULT"
_ZN10layer_norm13ln_bwd_kernelINS_13Kernel_traitsI13__nv_bfloat16S2_S2_fjLj1024ELj1ELj4ELj1ELj16ENS_18Kernel_traits_baseILj1024ES2_S2_S2_fjLj128EEEEEEEvNS_9BwdParamsE:
.text._ZN10layer_norm13ln_bwd_kernelINS_13Kernel_traitsI13__nv_bfloat16S2_S2_fjLj1024ELj1ELj4ELj1ELj16ENS_18Kernel_traits_baseILj1024ES2_S2_S2_fjLj128EEEEEEEvNS_9BwdParamsE:
        /* <DEDUP_REMOVED lines=9> */
[----:B------:R-:W-:Y:S02]  /*0090*/  LOP3.LUT R2, R0, 0x1f0, RZ, 0xc0, !PT ;  /* 0x000001f000027812 */ /* 0x000fe400078ec0ff */
[----:B------:R-:W-:Y:S02]  /*00a0*/  SHF.R.U32.HI R0, RZ, 0x5, R44 ;  /* 0x00000005ff007819 */ /* 0x000fe4000001162c */
[C---:B------:R-:W-:Y:S02]  /*00b0*/  IADD3 R4, P1, R2.reuse, UR4, RZ ;  /* 0x0000000402047c10 */ /* 0x040fe4000ff3e0ff */
[----:B-1----:R-:W-:Y:S02]  /*00c0*/  LEA R128, R3, R0, 0x2 ;  /* 0x0000000003807211 */ /* 0x002fe400078e10ff */
[----:B------:R-:W-:Y:S01]  /*00d0*/  IADD3.X R5, RZ, UR5, RZ, P1, !PT ;  /* 0x00000005ff057c10 */ /* 0x000fe20008ffe4ff */
[----:B------:R-:W-:Y:S01]  /*00e0*/  ULDC.64 UR4, c[0x0][0x208] ;  /* 0x0000820000047ab9 */ /* 0x000fe20000000a00 */
[----:B------:R-:W-:Y:S01]  /*00f0*/  IADD3 R2, P1, R2, UR6, RZ ;  /* 0x0000000602027c10 */ /* 0x000fe2000ff3e0ff */
[----:B------:R-:W-:Y:S01]  /*0100*/  ULDC UR6, c[0x0][0x214] ;  /* 0x0000850000067ab9 */ /* 0x000fe20000000800 */
[----:B------:R-:W-:Y:S01]  /*0110*/  BSSY B0, `(.L_x_5024) ;  /* 0x000035b000007945 */ /* 0x000fe20003800000 */
[----:B------:R-:W5:Y:S01]  /*0120*/  @P0 LDG.E.128 R112, desc[UR4][R4.64] ;  /* 0x0000000404700981 */ /* 0x000f62000c1e1d00 */
[----:B------:R-:W-:-:S02]  /*0130*/  IADD3.X R3, RZ, UR7, RZ, P1, !PT ;  /* 0x00000007ff037c10 */ /* 0x000fc40008ffe4ff */
[----:B------:R-:W-:Y:S01]  /*0140*/  ISETP.GE.AND P1, PT, R128, UR6, PT ;  /* 0x0000000680007c0c */ /* 0x000fe2000bf26270 */
[----:B------:R-:W5:Y:S01]  /*0150*/  @P0 LDG.E.128 R116, desc[UR4][R4.64+0x200] ;  /* 0x0002000404740981 */ /* 0x000f62000c1e1d00 */
[----:B------:R-:W-:Y:S02]  /*0160*/  CS2R R58, SRZ ;  /* 0x00000000003a7805 */ /* 0x000fe4000001ff00 */
[----:B------:R-:W-:Y:S02]  /*0170*/  CS2R R56, SRZ ;  /* 0x0000000000387805 */ /* 0x000fe4000001ff00 */
[----:B------:R-:W-:Y:S01]  /*0180*/  CS2R R62, SRZ ;  /* 0x00000000003e7805 */ /* 0x000fe2000001ff00 */
[----:B------:R-:W5:Y:S01]  /*0190*/  @P0 LDG.E.128 R120, desc[UR4][R4.64+0x400] ;  /* 0x0004000404780981 */ /* 0x000f62000c1e1d00 */
[----:B------:R-:W-:Y:S02]  /*01a0*/  CS2R R60, SRZ ;  /* 0x00000000003c7805 */ /* 0x000fe4000001ff00 */
[----:B------:R-:W-:-:S02]  /*01b0*/  CS2R R82, SRZ ;  /* 0x0000000000527805 */ /* 0x000fc4000001ff00 */
[----:B------:R-:W-:Y:S01]  /*01c0*/  CS2R R80, SRZ ;  /* 0x0000000000507805 */ /* 0x000fe2000001ff00 */
[----:B------:R0:W5:Y:S01]  /*01d0*/  @P0 LDG.E.128 R124, desc[UR4][R4.64+0x600] ;  /* 0x00060004047c0981 */ /* 0x000162000c1e1d00 */
        /* <DEDUP_REMOVED lines=25> */
[----:B0-----:R-:W-:Y:S01]  /*0370*/  CS2R R4, SRZ ;  /* 0x0000000000047805 */ /* 0x001fe2000001ff00 */
[----:B------:R-:W-:Y:S06]  /*0380*/  @P1 BRA `(.L_x_5025) ;  /* 0x0000003000cc1947 */ /* 0x000fec0003800000 */
[----:B------:R0:W5:Y:S04]  /*0390*/  LDG.E.128 R88, desc[UR4][R2.64] ;  /* 0x0000000402587981 */ /* 0x000168000c1e1d00 */
[----:B------:R0:W5:Y:S04]  /*03a0*/  LDG.E.128 R12, desc[UR4][R2.64+0x200] ;  /* 0x00020004020c7981 */ /* 0x000168000c1e1d00 */
[----:B------:R0:W5:Y:S04]  /*03b0*/  LDG.E.128 R8, desc[UR4][R2.64+0x400] ;  /* 0x0004000402087981 */ /* 0x000168000c1e1d00 */
[----:B------:R0:W5:Y:S02]  /*03c0*/  LDG.E.128 R4, desc[UR4][R2.64+0x600] ;  /* 0x0006000402047981 */ /* 0x000164000c1e1d00 */
[----:B-----5:R-:W-:Y:S01]  /*03d0*/  @P0 PRMT R130, R112, 0x7632, R130 ;  /* 0x0000763270820816 */ /* 0x020fe20000000082 */
[----:B------:R-:W-:Y:S01]  /*03e0*/  HFMA2.MMA R45, -RZ, RZ, 0, 0 ;  /* 0x00000000ff2d7435 */ /* 0x000fe200000001ff */
[----:B------:R-:W-:Y:S01]  /*03f0*/  @P0 PRMT R131, R113, 0x7632, R131 ;  /* 0x0000763271830816 */ /* 0x000fe20000000083 */
[----:B------:R-:W-:Y:S01]  /*0400*/  BSSY B1, `(.L_x_5026) ;  /* 0x00002ec000017945 */ /* 0x000fe20003800000 */
        /* <DEDUP_REMOVED lines=77> */
[----:B0-----:R-:W-:-:S07]  /*08e0*/  SHF.L.U32 R145, R145, 0x10, RZ ;  /* 0x0000001091917819 */ /* 0x001fce00000006ff */
.L_x_5028:
[----:B------:R-:W0:Y:S01]  /*08f0*/  @P0 LDC.64 R40, c[0x0][0x228] ;  /* 0x00008a00ff280b82 */ /* 0x000e220000000a00 */
[----:B-1----:R-:W-:-:S04]  /*0900*/  SHF.L.U32 R3, R128, 0x7, RZ ;  /* 0x0000000780037819 */ /* 0x002fc800000006ff */
        /* <DEDUP_REMOVED lines=18> */
[----:B0-----:R-:W-:Y:S01]  /*0a30*/  @P0 IMAD.WIDE.U32 R24, R151, 0x10, R24 ;  /* 0x0000001097180825 */ /* 0x001fe200078e0018 */
[----:B------:R-:W-:Y:S02]  /*0a40*/  @P0 MOV R150, RZ ;  /* 0x000000ff00960202 */ /* 0x000fe40000000f00 */
[----:B------:R-:W-:Y:S01]  /*0a50*/  LOP3.LUT R149, R44, 0x1f, RZ, 0xc0, !PT ;  /* 0x0000001f2c957812 */ /* 0x000fe200078ec0ff */
[----:B------:R-:W0:Y:S02]  /*0a60*/  @!P0 LDC.64 R146, c[0x0][0x220] ;  /* 0x00008800ff928b82 */ /* 0x000e240000000a00 */
[----:B------:R-:W4:Y:S01]  /*0a70*/  @P0 LDG.E.128 R24, desc[UR4][R24.64] ;  /* 0x0000000418180981 */ /* 0x000f22000c1e1d00 */
[C---:B-1----:R-:W-:Y:S01]  /*0a80*/  @!P0 IMAD.WIDE R28, R128.reuse, 0x4, R28 ;  /* 0x00000004801c8825 */ /* 0x042fe200078e021c */
[----:B------:R-:W-:-:S03]  /*0a90*/  SHF.L.U32 R34, R128, 0x7, RZ ;  /* 0x0000000780227819 */ /* 0x000fc600000006ff */
[----:B--2---:R-:W-:Y:S01]  /*0aa0*/  IMAD.WIDE R30, R128, 0x4, R30 ;  /* 0x00000004801e7825 */ /* 0x004fe200078e021e */
[----:B------:R-:W2:Y:S01]  /*0ab0*/  @!P0 LDG.E R150, desc[UR4][R28.64] ;  /* 0x000000041c968981 */ /* 0x000ea2000c1e1900 */
[----:B------:R-:W-:-:S03]  /*0ac0*/  LOP3.LUT R149, R34, 0xffffff80, R149, 0xe2, !PT ;  /* 0xffffff8022957812 */ /* 0x000fc600078ee295 */
[----:B------:R-:W5:Y:S02]  /*0ad0*/  LDG.E R148, desc[UR4][R30.64] ;  /* 0x000000041e947981 */ /* 0x000f64000c1e1900 */
[----:B------:R-:W-:-:S06]  /*0ae0*/  IMAD.WIDE.U32 R36, R149, 0x10, R2 ;  /* 0x0000001095247825 */ /* 0x000fcc00078e0002 */
[----:B------:R-:W4:Y:S01]  /*0af0*/  LDG.E.128 R36, desc[UR4][R36.64] ;  /* 0x0000000424247981 */ /* 0x000f22000c1e1d00 */
[----:B0-----:R-:W-:-:S03]  /*0b00*/  @!P0 IMAD.WIDE.U32 R146, R35, 0x10, R146 ;  /* 0x0000001023928825 */ /* 0x001fc600078e0092 */
[----:B------:R0:W3:Y:S04]  /*0b10*/  @!P0 LDG.E.128 R40, desc[UR4][R32.64] ;  /* 0x0000000420288981 */ /* 0x0000e8000c1e1d00 */
[----:B------:R1:W4:Y:S01]  /*0b20*/  @!P0 LDG.E.128 R16, desc[UR4][R146.64] ;  /* 0x0000000492108981 */ /* 0x000322000c1e1d00 */
[----:B0-----:R-:W-:-:S05]  /*0b30*/  LOP3.LUT R33, R0, 0x20, RZ, 0xfc, !PT ;  /* 0x0000002000217812 */ /* 0x001fca00078efcff */
[----:B------:R-:W-:Y:S02]  /*0b40*/  IMAD.WIDE.U32 R28, R33, 0x10, R2 ;  /* 0x00000010211c7825 */ /* 0x000fe400078e0002 */
[----:B------:R-:W0:Y:S04]  /*0b50*/  @!P0 LDC.64 R32, c[0x0][0x220] ;  /* 0x00008800ff208b82 */ /* 0x000e280000000a00 */
[----:B------:R-:W4:Y:S04]  /*0b60*/  LDG.E.128 R28, desc[UR4][R28.64] ;  /* 0x000000041c1c7981 */ /* 0x000f28000c1e1d00 */
[----:B-1----:R-:W1:Y:S01]  /*0b70*/  @!P0 LDC.64 R146, c[0x0][0x220] ;  /* 0x00008800ff928b82 */ /* 0x002e620000000a00 */
[----:B0-----:R-:W-:-:S05]  /*0b80*/  @!P0 IMAD.WIDE.U32 R152, R153, 0x10, R32 ;  /* 0x0000001099988825 */ /* 0x001fca00078e0020 */
[----:B------:R0:W4:Y:S01]  /*0b90*/  @!P0 LDG.E.128 R20, desc[UR4][R152.64] ;  /* 0x0000000498148981 */ /* 0x000122000c1e1d00 */
[----:B------:R-:W-:-:S05]  /*0ba0*/  LOP3.LUT R33, R0, 0x40, RZ, 0xfc, !PT ;  /* 0x0000004000217812 */ /* 0x000fca00078efcff */
[----:B------:R-:W-:-:S06]  /*0bb0*/  IMAD.WIDE.U32 R32, R33, 0x10, R2 ;  /* 0x0000001021207825 */ /* 0x000fcc00078e0002 */
[----:B------:R-:W4:Y:S01]  /*0bc0*/  LDG.E.128 R32, desc[UR4][R32.64] ;  /* 0x0000000420207981 */ /* 0x000f22000c1e1d00 */
[----:B-1----:R-:W-:-:S05]  /*0bd0*/  @!P0 IMAD.WIDE.U32 R146, R151, 0x10, R146 ;  /* 0x0000001097928825 */ /* 0x002fca00078e0092 */
[----:B------:R1:W4:Y:S01]  /*0be0*/  @!P0 LDG.E.128 R24, desc[UR4][R146.64] ;  /* 0x0000000492188981 */ /* 0x000322000c1e1d00 */
[C---:B------:R-:W-:Y:S02]  /*0bf0*/  SHF.L.U32 R154, R88.reuse, 0x10, RZ ;  /* 0x00000010589a7819 */ /* 0x040fe400000006ff */
[----:B0-----:R-:W-:Y:S02]  /*0c00*/  PRMT R152, R88, 0x7632, R152 ;  /* 0x0000763258987816 */ /* 0x001fe40000000098 */
[----:B------:R-:W0:Y:S02]  /*0c10*/  @P0 MUFU.RCP R155, R154 ;  /* 0x0000009a009b0308 */ /* 0x000e240000001000 */
[----:B------:R-:W-:Y:S02]  /*0c20*/  SHF.L.U32 R156, R152, 0x10, RZ ;  /* 0x00000010989c7819 */ /* 0x000fe400000006ff */
[----:B------:R-:W-:-:S04]  /*0c30*/  PRMT R151, R90, 0x7632, R151 ;  /* 0x000076325a977816 */ /* 0x000fc80000000097 */
[----:B------:R-:W1:Y:S01]  /*0c40*/  @P0 MUFU.RCP R162, R156 ;  /* 0x0000009c00a20308 */ /* 0x000e620000001000 */
[----:B------:R-:W-:Y:S02]  /*0c50*/  SHF.L.U32 R163, R90, 0x10, RZ ;  /* 0x000000105aa37819 */ /* 0x000fe400000006ff */
[----:B------:R-:W-:Y:S02]  /*0c60*/  SHF.L.U32 R166, R91, 0x10, RZ ;  /* 0x000000105ba67819 */ /* 0x000fe400000006ff */
[----:B------:R-:W-:Y:S02]  /*0c70*/  SHF.L.U32 R164, R151, 0x10, RZ ;  /* 0x0000001097a47819 */ /* 0x000fe400000006ff */
[----:B------:R-:W-:Y:S02]  /*0c80*/  SHF.L.U32 R158, R89, 0x10, RZ ;  /* 0x00000010599e7819 */ /* 0x000fe400000006ff */
[----:B------:R-:W-:Y:S01]  /*0c90*/  PRMT R153, R91, 0x7632, R153 ;  /* 0x000076325b997816 */ /* 0x000fe20000000099 */
[----:B------:R-:W1:Y:S03]  /*0ca0*/  @P0 MUFU.RCP R174, R163 ;  /* 0x000000a300ae0308 */ /* 0x000e660000001000 */
[----:B------:R-:W-:-:S05]  /*0cb0*/  SHF.L.U32 R168, R153, 0x10, RZ ;  /* 0x0000001099a87819 */ /* 0x000fca00000006ff */
[----:B------:R-:W1:Y:S01]  /*0cc0*/  @P0 MUFU.RCP R178, R166 ;  /* 0x000000a600b20308 */ /* 0x000e620000001000 */
[----:B------:R-:W-:-:S07]  /*0cd0*/  PRMT R152, R89, 0x7632, R152 ;  /* 0x0000763259987816 */ /* 0x000fce0000000098 */
[----:B------:R-:W4:Y:S01]  /*0ce0*/  @P0 MUFU.RCP R170, R158 ;  /* 0x0000009e00aa0308 */ /* 0x000f220000001000 */
[----:B------:R-:W-:-:S07]  /*0cf0*/  SHF.L.U32 R160, R152, 0x10, RZ ;  /* 0x0000001098a07819 */ /* 0x000fce00000006ff */
[----:B------:R-:W4:Y:S08]  /*0d00*/  @P0 MUFU.RCP R176, R164 ;  /* 0x000000a400b00308 */ /* 0x000f300000001000 */
[----:B------:R-:W4:Y:S08]  /*0d10*/  @P0 MUFU.RCP R180, R168 ;  /* 0x000000a800b40308 */ /* 0x000f300000001000 */
[----:B------:R-:W4:Y:S01]  /*0d20*/  @P0 MUFU.RCP R172, R160 ;  /* 0x000000a000ac0308 */ /* 0x000f220000001000 */
[----:B------:R-:W-:-:S02]  /*0d30*/  SHF.L.U32 R173, R14, 0x10, RZ ;  /* 0x000000100ead7819 */ /* 0x000fc400000006ff */
[C---:B---3--:R-:W-:Y:S02]  /*0d40*/  SHF.L.U32 R159, R40.reuse, 0x10, RZ ;  /* 0x00000010289f7819 */ /* 0x048fe400000006ff */
[----:B------:R-:W-:-:S03]  /*0d50*/  PRMT R151, R40, 0x7632, R151 ;  /* 0x0000763228977816 */ /* 0x000fc60000000097 */
[----:B------:R-:W-:Y:S01]  /*0d60*/  @P0 FADD.FTZ R40, -R112, R159 ;  /* 0x0000009f70280221 */ /* 0x000fe20000010100 */
[----:B------:R-:W-:Y:S01]  /*0d70*/  SHF.L.U32 R169, R151, 0x10, RZ ;  /* 0x0000001097a97819 */ /* 0x000fe200000006ff */
[--C-:B--2---:R-:W-:Y:S02]  /*0d80*/  @!P0 FADD.FTZ R159, R159, -R150.reuse ;  /* 0x800000969f9f8221 */ /* 0x104fe40000010000 */
[----:B0-----:R-:W-:Y:S02]  /*0d90*/  @P0 FMUL.FTZ R40, R40, R155 ;  /* 0x0000009b28280220 */ /* 0x001fe40000410000 */
[----:B------:R-:W-:Y:S01]  /*0da0*/  @P0 FADD.FTZ R151, -R130, R169 ;  /* 0x000000a982970221 */ /* 0x000fe20000010100 */
[----:B-----5:R-:W-:Y:S01]  /*0db0*/  @!P0 FMUL.FTZ R40, R148, R159 ;  /* 0x0000009f94288220 */ /* 0x020fe20000410000 */
[----:B------:R-:W-:Y:S01]  /*0dc0*/  @!P0 FADD.FTZ R159, R169, -R150 ;  /* 0x80000096a99f8221 */ /* 0x000fe20000010000 */
[----:B------:R-:W-:Y:S02]  /*0dd0*/  SHF.L.U32 R165, R42, 0x10, RZ ;  /* 0x000000102aa57819 */ /* 0x000fe400000006ff */
[----:B------:R-:W-:Y:S01]  /*0de0*/  SHF.L.U32 R167, R43, 0x10, RZ ;  /* 0x000000102ba77819 */ /* 0x000fe200000006ff */
[----:B-1----:R-:W-:Y:S01]  /*0df0*/  @P0 FMUL.FTZ R151, R151, R162 ;  /* 0x000000a297970220 */ /* 0x002fe20000410000 */
[----:B------:R-:W-:-:S02]  /*0e00*/  SHF.L.U32 R161, R41, 0x10, RZ ;  /* 0x0000001029a17819 */ /* 0x000fc400000006ff */
[----:B------:R-:W-:Y:S02]  /*0e10*/  PRMT R42, R42, 0x7632, R42 ;  /* 0x000076322a2a7816 */ /* 0x000fe4000000002a */
[----:B------:R-:W-:Y:S01]  /*0e20*/  PRMT R146, R43, 0x7632, R146 ;  /* 0x000076322b927816 */ /* 0x000fe20000000092 */
[----:B------:R-:W-:Y:S01]  /*0e30*/  @!P0 FMUL.FTZ R151, R148, R159 ;  /* 0x0000009f94978220 */ /* 0x000fe20000410000 */
[----:B------:R-:W-:Y:S01]  /*0e40*/  LOP3.LUT R159, R0, 0x60, RZ, 0xfc, !PT ;  /* 0x00000060009f7812 */ /* 0x000fe200078efcff */
[----:B------:R-:W-:Y:S01]  /*0e50*/  @P0 FADD.FTZ R43, -R114, R165 ;  /* 0x000000a5722b0221 */ /* 0x000fe20000010100 */
[----:B------:R-:W-:Y:S01]  /*0e60*/  PRMT R152, R41, 0x7632, R152 ;  /* 0x0000763229987816 */ /* 0x000fe20000000098 */
[----:B------:R-:W-:Y:S01]  /*0e70*/  @P0 FADD.FTZ R147, -R115, R167 ;  /* 0x000000a773930221 */ /* 0x000fe20000010100 */
[----:B------:R-:W-:Y:S01]  /*0e80*/  SHF.L.U32 R171, R42, 0x10, RZ ;  /* 0x000000102aab7819 */ /* 0x000fe200000006ff */
[----:B------:R-:W-:Y:S01]  /*0e90*/  @P0 FADD.FTZ R41, -R113, R161 ;  /* 0x000000a171290221 */ /* 0x000fe20000010100 */
[----:B------:R-:W-:Y:S01]  /*0ea0*/  SHF.L.U32 R146, R146, 0x10, RZ ;  /* 0x0000001092927819 */ /* 0x000fe200000006ff */
[--C-:B------:R-:W-:Y:S01]  /*0eb0*/  @!P0 FADD.FTZ R165, R165, -R150.reuse ;  /* 0x80000096a5a58221 */ /* 0x100fe20000010000 */
[--C-:B------:R-:W-:Y:S01]  /*0ec0*/  @!P0 FADD.FTZ R167, R167, -R150.reuse ;  /* 0x80000096a7a78221 */ /* 0x100fe20000010000 */
[----:B------:R-:W-:Y:S01]  /*0ed0*/  @!P0 FADD.FTZ R161, R161, -R150 ;  /* 0x80000096a1a18221 */ /* 0x000fe20000010000 */
[----:B------:R-:W-:Y:S01]  /*0ee0*/  @P0 FMUL.FTZ R43, R43, R174 ;  /* 0x000000ae2b2b0220 */ /* 0x000fe20000410000 */
[----:B------:R-:W-:Y:S01]  /*0ef0*/  @P0 FMUL.FTZ R147, R147, R178 ;  /* 0x000000b293930220 */ /* 0x000fe20000410000 */
[----:B------:R-:W-:Y:S01]  /*0f00*/  IMAD.WIDE.U32 R2, R159, 0x10, R2 ;  /* 0x000000109f027825 */ /* 0x000fe200078e0002 */
[----:B----4-:R-:W-:-:S03]  /*0f10*/  SHF.L.U32 R42, R36, 0x10, RZ ;  /* 0x00000010242a7819 */ /* 0x010fc600000006ff */
[----:B------:R-:W-:Y:S01]  /*0f20*/  @P0 FMUL.FTZ R41, R41, R170 ;  /* 0x000000aa29290220 */ /* 0x000fe20000410000 */
[----:B------:R-:W-:Y:S01]  /*0f30*/  @P0 FADD.FTZ R155, -R132, R171 ;  /* 0x000000ab849b0221 */ /* 0x000fe20000010100 */
[----:B------:R-:W-:Y:S01]  /*0f40*/  @P0 FADD.FTZ R157, -R133, R146 ;  /* 0x00000092859d0221 */ /* 0x000fe20000010100 */
[C---:B------:R-:W-:Y:S01]  /*0f50*/  @!P0 FMUL.FTZ R43, R148.reuse, R165 ;  /* 0x000000a5942b8220 */ /* 0x040fe20000410000 */
[C---:B------:R-:W-:Y:S01]  /*0f60*/  @!P0 FMUL.FTZ R147, R148.reuse, R167 ;  /* 0x000000a794938220 */ /* 0x040fe20000410000 */
[C---:B------:R-:W-:Y:S01]  /*0f70*/  SHF.L.U32 R159, R37.reuse, 0x10, RZ ;  /* 0x00000010259f7819 */ /* 0x040fe200000006ff */
[----:B------:R-:W-:Y:S01]  /*0f80*/  @!P0 FMUL.FTZ R41, R148, R161 ;  /* 0x000000a194298220 */ /* 0x000fe20000410000 */
[----:B------:R-:W-:Y:S01]  /*0f90*/  PRMT R162, R37, 0x7632, R162 ;  /* 0x0000763225a27816 */ /* 0x000fe200000000a2 */
[--C-:B------:R-:W-:Y:S01]  /*0fa0*/  @!P0 FADD.FTZ R165, R171, -R150.reuse ;  /* 0x80000096aba58221 */ /* 0x100fe20000010000 */
[----:B------:R-:W-:Y:S01]  /*0fb0*/  @!P0 FADD.FTZ R167, R146, -R150 ;  /* 0x8000009692a78221 */ /* 0x000fe20000010000 */
[----:B------:R-:W-:-:S02]  /*0fc0*/  PRMT R36, R36, 0x7632, R36 ;  /* 0x0000763224247816 */ /* 0x000fc40000000024 */
[----:B------:R-:W-:Y:S01]  /*0fd0*/  SHF.L.U32 R37, R38, 0x10, RZ ;  /* 0x0000001026257819 */ /* 0x000fe200000006ff */
[----:B------:R-:W-:Y:S01]  /*0fe0*/  @P0 FMUL.FTZ R155, R155, R176 ;  /* 0x000000b09b9b0220 */ /* 0x000fe20000410000 */
[----:B------:R-:W-:Y:S01]  /*0ff0*/  @P0 FMUL.FTZ R157, R157, R180 ;  /* 0x000000b49d9d0220 */ /* 0x000fe20000410000 */
[----:B------:R-:W-:Y:S01]  /*1000*/  FMUL.FTZ R0, R154, R42 ;  /* 0x0000002a9a007220 */ /* 0x000fe20000410000 */
[C---:B------:R-:W-:Y:S01]  /*1010*/  FADD.FTZ R111, R42.reuse, R111 ;  /* 0x0000006f2a6f7221 */ /* 0x040fe20000010000 */
[----:B------:R-:W-:Y:S01]  /*1020*/  FFMA.FTZ R129, R42, R40, R129 ;  /* 0x000000282a817223 */ /* 0x000fe20000010081 */
[C---:B------:R-:W-:Y:S01]  /*1030*/  @!P0 FMUL.FTZ R155, R148.reuse, R165 ;  /* 0x000000a5949b8220 */ /* 0x040fe20000410000 */
        /* <DEDUP_REMOVED lines=12> */
[----:B------:R-:W-:-:S05]  /*1100*/  SHF.L.U32 R152, R152, 0x10, RZ ;  /* 0x0000001098987819 */ /* 0x000fca00000006ff */
[----:B------:R-:W-:Y:S01]  /*1110*/  @P0 FADD.FTZ R153, -R131, R152 ;  /* 0x0000009883990221 */ /* 0x000fe20000010100 */
[----:B------:R-:W-:-:S03]  /*1120*/  @!P0 FADD.FTZ R161, R152, -R150 ;  /* 0x8000009698a18221 */ /* 0x000fc60000010000 */
[----:B------:R-:W-:Y:S01]  /*1130*/  @P0 FMUL.FTZ R153, R153, R172 ;  /* 0x000000ac99990220 */ /* 0x000fe20000410000 */
[----:B------:R-:W-:Y:S01]  /*1140*/  @!P0 FMUL.FTZ R153, R148, R161 ;  /* 0x000000a194998220 */ /* 0x000fe20000410000 */
[C---:B------:R-:W-:Y:S02]  /*1150*/  SHF.L.U32 R161, R12.reuse, 0x10, RZ ;  /* 0x000000100ca17819 */ /* 0x040fe400000006ff */
[----:B------:R-:W-:Y:S02]  /*1160*/  SHF.L.U32 R170, R13, 0x10, RZ ;  /* 0x000000100daa7819 */ /* 0x000fe400000006ff */
[----:B------:R-:W1:Y:S01]  /*1170*/  @P0 MUFU.RCP R171, R161 ;  /* 0x000000a100ab0308 */ /* 0x000e620000001000 */
[----:B------:R-:W-:Y:S02]  /*1180*/  PRMT R158, R12, 0x7632, R158 ;  /* 0x000076320c9e7816 */ /* 0x000fe4000000009e */
[----:B------:R-:W-:Y:S01]  /*1190*/  SHF.L.U32 R169, R169, 0x10, RZ ;  /* 0x00000010a9a97819 */ /* 0x000fe200000006ff */
[----:B------:R-:W-:-:S04]  /*11a0*/  FMUL.FTZ R152, R166, R167 ;  /* 0x000000a7a6987220 */ /* 0x000fc80000410000 */
[----:B------:R-:W3:Y:S01]  /*11b0*/  @P0 MUFU.RCP R172, R170 ;  /* 0x000000aa00ac0308 */ /* 0x000ee20000001000 */
[----:B------:R-:W-:Y:S01]  /*11c0*/  SHF.L.U32 R163, R162, 0x10, RZ ;  /* 0x00000010a2a37819 */ /* 0x000fe200000006ff */
[----:B------:R-:W-:Y:S01]  /*11d0*/  FADD.FTZ R96, R169, R96 ;  /* 0x00000060a9607221 */ /* 0x000fe20000010000 */
[----:B------:R-:W-:Y:S01]  /*11e0*/  SHF.L.U32 R166, R158, 0x10, RZ ;  /* 0x000000109ea67819 */ /* 0x000fe200000006ff */
[----:B------:R-:W-:Y:S01]  /*11f0*/  FMUL.FTZ R158, R168, R169 ;  /* 0x000000a9a89e7220 */ /* 0x000fe20000410000 */
[----:B0-----:R-:W-:Y:S01]  /*1200*/  PRMT R3, R13, 0x7632, R3 ;  /* 0x000076320d037816 */ /* 0x001fe20000000003 */
[----:B------:R-:W-:Y:S01]  /*1210*/  FFMA.FTZ R98, R169, R157, R98 ;  /* 0x0000009da9627223 */ /* 0x000fe20000010062 */
[----:B------:R-:W-:Y:S01]  /*1220*/  SHF.L.U32 R169, R16, 0x10, RZ ;  /* 0x0000001010a97819 */ /* 0x000fe200000006ff */
[C---:B------:R-:W-:Y:S01]  /*1230*/  FADD.FTZ R99, R167.reuse, R99 ;  /* 0x00000063a7637221 */ /* 0x040fe20000010000 */
[----:B------:R-:W-:Y:S01]  /*1240*/  FFMA.FTZ R100, R167, R147, R100 ;  /* 0x00000093a7647223 */ /* 0x000fe20000010064 */
[----:B------:R-:W-:Y:S01]  /*1250*/  FMUL.FTZ R154, R156, R159 ;  /* 0x0000009f9c9a7220 */ /* 0x000fe20000410000 */
[----:B------:R-:W0:Y:S01]  /*1260*/  @P0 MUFU.RCP R181, R166 ;  /* 0x000000a600b50308 */ /* 0x000e220000001000 */
[----:B------:R-:W-:Y:S01]  /*1270*/  SHF.L.U32 R174, R17, 0x10, RZ ;  /* 0x0000001011ae7819 */ /* 0x000fe200000006ff */
[C---:B------:R-:W-:Y:S01]  /*1280*/  FADD.FTZ R109, R159.reuse, R109 ;  /* 0x0000006d9f6d7221 */ /* 0x040fe20000010000 */
[----:B------:R-:W-:Y:S01]  /*1290*/  FFMA.FTZ R110, R159, R151, R110 ;  /* 0x000000979f6e7223 */ /* 0x000fe2000001006e */
[----:B------:R-:W-:Y:S01]  /*12a0*/  FMUL.FTZ R156, R160, R163 ;  /* 0x000000a3a09c7220 */ /* 0x000fe20000410000 */
[----:B------:R-:W-:Y:S01]  /*12b0*/  SHF.L.U32 R167, R3, 0x10, RZ ;  /* 0x0000001003a77819 */ /* 0x000fe200000006ff */
[C---:B------:R-:W-:Y:S01]  /*12c0*/  FADD.FTZ R105, R163.reuse, R105 ;  /* 0x00000069a3697221 */ /* 0x040fe20000010000 */
[----:B------:R-:W-:Y:S01]  /*12d0*/  FFMA.FTZ R106, R163, R153, R106 ;  /* 0x00000099a36a7223 */ /* 0x000fe2000001006a */
[----:B------:R-:W-:-:S02]  /*12e0*/  PRMT R160, R14, 0x7632, R160 ;  /* 0x000076320ea07816 */ /* 0x000fc400000000a0 */
[----:B------:R-:W-:Y:S01]  /*12f0*/  PRMT R159, R16, 0x7632, R159 ;  /* 0x00007632109f7816 */ /* 0x000fe2000000009f */
[----:B------:R-:W-:Y:S01]  /*1300*/  @P0 FADD.FTZ R16, -R116, R169 ;  /* 0x000000a974100221 */ /* 0x000fe20000010100 */
[----:B------:R-:W-:Y:S01]  /*1310*/  PRMT R163, R17, 0x7632, R163 ;  /* 0x0000763211a37816 */ /* 0x000fe200000000a3 */
[----:B------:R-:W4:Y:S01]  /*1320*/  @P0 MUFU.RCP R183, R173 ;  /* 0x000000ad00b70308 */ /* 0x000f220000001000 */
[----:B------:R-:W-:Y:S01]  /*1330*/  PRMT R17, R15, 0x7632, R17 ;  /* 0x000076320f117816 */ /* 0x000fe20000000011 */
[----:B------:R-:W-:Y:S01]  /*1340*/  @P0 FADD.FTZ R3, -R117, R174 ;  /* 0x000000ae75030221 */ /* 0x000fe20000010100 */
[----:B------:R-:W-:Y:S01]  /*1350*/  SHF.L.U32 R177, R15, 0x10, RZ ;  /* 0x000000100fb17819 */ /* 0x000fe200000006ff */
[----:B-1----:R-:W-:Y:S01]  /*1360*/  @P0 FMUL.FTZ R16, R16, R171 ;  /* 0x000000ab10100220 */ /* 0x002fe20000410000 */
[----:B------:R-:W-:-:S03]  /*1370*/  SHF.L.U32 R175, R160, 0x10, RZ ;  /* 0x00000010a0af7819 */ /* 0x000fc600000006ff */
[----:B------:R-:W1:Y:S01]  /*1380*/  @P0 MUFU.RCP R168, R167 ;  /* 0x000000a700a80308 */ /* 0x000e620000001000 */
[----:B------:R-:W-:Y:S01]  /*1390*/  SHF.L.U32 R165, R165, 0x10, RZ ;  /* 0x00000010a5a57819 */ /* 0x000fe200000006ff */
[----:B---3--:R-:W-:Y:S01]  /*13a0*/  @P0 FMUL.FTZ R3, R3, R172 ;  /* 0x000000ac03030220 */ /* 0x008fe20000410000 */
[----:B------:R-:W-:Y:S02]  /*13b0*/  SHF.L.U32 R179, R17, 0x10, RZ ;  /* 0x0000001011b37819 */ /* 0x000fe400000006ff */
[----:B------:R-:W-:Y:S01]  /*13c0*/  SHF.L.U32 R171, R159, 0x10, RZ ;  /* 0x000000109fab7819 */ /* 0x000fe200000006ff */
[----:B------:R-:W-:Y:S02]  /*13d0*/  @!P0 FADD.FTZ R17, R169, -R150 ;  /* 0x80000096a9118221 */ /* 0x000fe40000010000 */
[----:B------:R-:W3:Y:S01]  /*13e0*/  @P0 MUFU.RCP R185, R177 ;  /* 0x000000b100b90308 */ /* 0x000ee20000001000 */
[----:B------:R-:W-:Y:S01]  /*13f0*/  FMUL.FTZ R2, R164, R165 ;  /* 0x000000a5a4027220 */ /* 0x000fe20000410000 */
[----:B------:R-:W-:Y:S01]  /*1400*/  SHF.L.U32 R187, R18, 0x10, RZ ;  /* 0x0000001012bb7819 */ /* 0x000fe200000006ff */
[----:B------:R-:W-:Y:S01]  /*1410*/  @P0 FADD.FTZ R162, -R134, R171 ;  /* 0x000000ab86a20221 */ /* 0x000fe20000010100 */
[----:B------:R-:W-:-:S04]  /*1420*/  SHF.L.U32 R176, R163, 0x10, RZ ;  /* 0x00000010a3b07819 */ /* 0x000fc800000006ff */
[----:B------:R-:W5:Y:S01]  /*1430*/  @P0 MUFU.RCP R172, R175 ;  /* 0x000000af00ac0308 */ /* 0x000f620000001000 */
[----:B------:R-:W-:Y:S01]  /*1440*/  PRMT R164, R18, 0x7632, R164 ;  /* 0x0000763212a47816 */ /* 0x000fe200000000a4 */
[C---:B------:R-:W-:Y:S01]  /*1450*/  FADD.FTZ R101, R165.reuse, R101 ;  /* 0x00000065a5657221 */ /* 0x040fe20000010000 */
[----:B------:R-:W-:Y:S01]  /*1460*/  FFMA.FTZ R102, R165, R155, R102 ;  /* 0x0000009ba5667223 */ /* 0x000fe20000010066 */
[----:B------:R-:W-:-:S04]  /*1470*/  PRMT R165, R19, 0x7632, R165 ;  /* 0x0000763213a57816 */ /* 0x000fc800000000a5 */
[----:B------:R-:W5:Y:S01]  /*1480*/  @P0 MUFU.RCP R169, R179 ;  /* 0x000000b300a90308 */ /* 0x000f620000001000 */
[----:B------:R-:W-:Y:S01]  /*1490*/  @!P0 FMUL.FTZ R16, R148, R17 ;  /* 0x0000001194108220 */ /* 0x000fe20000410000 */
[----:B------:R-:W-:Y:S01]  /*14a0*/  SHF.L.U32 R178, R19, 0x10, RZ ;  /* 0x0000001013b27819 */ /* 0x000fe200000006ff */
[----:B------:R-:W-:Y:S01]  /*14b0*/  @!P0 FADD.FTZ R17, R174, -R150 ;  /* 0x80000096ae118221 */ /* 0x000fe20000010000 */
[----:B0-----:R-:W-:Y:S01]  /*14c0*/  @P0 FMUL.FTZ R162, R162, R181 ;  /* 0x000000b5a2a20220 */ /* 0x001fe20000410000 */
[----:B------:R-:W-:Y:S01]  /*14d0*/  @P0 FADD.FTZ R18, -R118, R187 ;  /* 0x000000bb76120221 */ /* 0x000fe20000010100 */
[----:B------:R-:W-:Y:S01]  /*14e0*/  SHF.L.U32 R181, R164, 0x10, RZ ;  /* 0x00000010a4b57819 */ /* 0x000fe200000006ff */
[----:B------:R-:W-:Y:S01]  /*14f0*/  @P0 FADD.FTZ R19, -R135, R176 ;  /* 0x000000b087130221 */ /* 0x000fe20000010100 */
[--C-:B------:R-:W-:Y:S01]  /*1500*/  @!P0 FADD.FTZ R159, R187, -R150.reuse ;  /* 0x80000096bb9f8221 */ /* 0x100fe20000010000 */
[----:B------:R-:W-:Y:S01]  /*1510*/  @!P0 FADD.FTZ R163, R171, -R150 ;  /* 0x80000096aba38221 */ /* 0x000fe20000010000 */
[----:B------:R-:W-:Y:S01]  /*1520*/  SHF.L.U32 R174, R165, 0x10, RZ ;  /* 0x00000010a5ae7819 */ /* 0x000fe200000006ff */
[----:B------:R-:W-:Y:S01]  /*1530*/  @!P0 FMUL.FTZ R3, R148, R17 ;  /* 0x0000001194038220 */ /* 0x000fe20000410000 */
[----:B----4-:R-:W-:Y:S01]  /*1540*/  @P0 FMUL.FTZ R18, R18, R183 ;  /* 0x000000b712120220 */ /* 0x010fe20000410000 */
[----:B-1----:R-:W-:Y:S01]  /*1550*/  @P0 FMUL.FTZ R17, R19, R168 ;  /* 0x000000a813110220 */ /* 0x002fe20000410000 */
[----:B------:R-:W-:Y:S01]  /*1560*/  @P0 FADD.FTZ R160, -R119, R178 ;  /* 0x000000b277a00221 */ /* 0x000fe20000010100 */
[----:B------:R-:W-:Y:S01]  /*1570*/  @P0 FADD.FTZ R19, -R136, R181 ;  /* 0x000000b588130221 */ /* 0x000fe20000010100 */
[C---:B------:R-:W-:Y:S01]  /*1580*/  @!P0 FMUL.FTZ R18, R148.reuse, R159 ;  /* 0x0000009f94128220 */ /* 0x040fe20000410000 */
[----:B------:R-:W-:Y:S01]  /*1590*/  @!P0 FMUL.FTZ R162, R148, R163 ;  /* 0x000000a394a28220 */ /* 0x000fe20000410000 */
[--C-:B------:R-:W-:Y:S01]  /*15a0*/  @!P0 FADD.FTZ R159, R178, -R150.reuse ;  /* 0x80000096b29f8221 */ /* 0x100fe20000010000 */
[----:B------:R-:W-:Y:S01]  /*15b0*/  @!P0 FADD.FTZ R163, R181, -R150 ;  /* 0x80000096b5a38221 */ /* 0x000fe20000010000 */
[----:B------:R-:W-:Y:S01]  /*15c0*/  @P0 FADD.FTZ R164, -R137, R174 ;  /* 0x000000ae89a40221 */ /* 0x000fe20000010100 */
[--C-:B------:R-:W-:Y:S01]  /*15d0*/  @!P0 FADD.FTZ R165, R176, -R150.reuse ;  /* 0x80000096b0a58221 */ /* 0x100fe20000010000 */
[----:B---3--:R-:W-:Y:S01]  /*15e0*/  @P0 FMUL.FTZ R160, R160, R185 ;  /* 0x000000b9a0a00220 */ /* 0x008fe20000410000 */
[----:B-----5:R-:W-:Y:S01]  /*15f0*/  @P0 FMUL.FTZ R19, R19, R172 ;  /* 0x000000ac13130220 */ /* 0x020fe20000410000 */
[C---:B------:R-:W-:Y:S01]  /*1600*/  @!P0 FMUL.FTZ R160, R148.reuse, R159 ;  /* 0x0000009f94a08220 */ /* 0x040fe20000410000 */
[----:B------:R-:W-:Y:S01]  /*1610*/  @!P0 FMUL.FTZ R19, R148, R163 ;  /* 0x000000a394138220 */ /* 0x000fe20000410000 */
[----:B------:R-:W-:Y:S01]  /*1620*/  @P0 FMUL.FTZ R159, R164, R169 ;  /* 0x000000a9a49f0220 */ /* 0x000fe20000410000 */
[----:B------:R-:W-:Y:S01]  /*1630*/  @!P0 FMUL.FTZ R17, R148, R165 ;  /* 0x000000a594118220 */ /* 0x000fe20000410000 */
[----:B------:R-:W-:Y:S01]  /*1640*/  PRMT R163, R28, 0x7632, R163 ;  /* 0x000076321ca37816 */ /* 0x000fe200000000a3 */
[----:B------:R-:W-:Y:S01]  /*1650*/  @!P0 FADD.FTZ R169, R174, -R150 ;  /* 0x80000096aea98221 */ /* 0x000fe20000010000 */
[----:B------:R-:W-:-:S02]  /*1660*/  SHF.L.U32 R164, R28, 0x10, RZ ;  /* 0x000000101ca47819 */ /* 0x000fc400000006ff */
[C---:B------:R-:W-:Y:S02]  /*1670*/  SHF.L.U32 R165, R29.reuse, 0x10, RZ ;  /* 0x000000101da57819 */ /* 0x040fe400000006ff */
[----:B------:R-:W-:Y:S02]  /*1680*/  PRMT R168, R29, 0x7632, R168 ;  /* 0x000076321da87816 */ /* 0x000fe400000000a8 */
[----:B------:R-:W-:Y:S02]  /*1690*/  SHF.L.U32 R171, R8, 0x10, RZ ;  /* 0x0000001008ab7819 */ /* 0x000fe400000006ff */
[C---:B------:R-:W-:Y:S02]  /*16a0*/  SHF.L.U32 R174, R30.reuse, 0x10, RZ ;  /* 0x000000101eae7819 */ /* 0x040fe400000006ff */
[----:B------:R-:W-:Y:S02]  /*16b0*/  PRMT R176, R30, 0x7632, R176 ;  /* 0x000076321eb07816 */ /* 0x000fe400000000b0 */
[----:B------:R-:W-:Y:S01]  /*16c0*/  SHF.L.U32 R30, R163, 0x10, RZ ;  /* 0x00000010a31e7819 */ /* 0x000fe200000006ff */
[----:B------:R-:W0:Y:S01]  /*16d0*/  @P0 MUFU.RCP R181, R171 ;  /* 0x000000ab00b50308 */ /* 0x000e220000001000 */
[----:B------:R-:W-:Y:S01]  /*16e0*/  SHF.L.U32 R168, R168, 0x10, RZ ;  /* 0x00000010a8a87819 */ /* 0x000fe200000006ff */
[----:B------:R-:W-:Y:S01]  /*16f0*/  FMUL.FTZ R29, R161, R164 ;  /* 0x000000a4a11d7220 */ /* 0x000fe20000410000 */
[C---:B------:R-:W-:Y:S01]  /*1700*/  FADD.FTZ R94, R164.reuse, R94 ;  /* 0x0000005ea45e7221 */ /* 0x040fe20000010000 */
[----:B------:R-:W-:Y:S01]  /*1710*/  FFMA.FTZ R97, R164, R16, R97 ;  /* 0x00000010a4617223 */ /* 0x000fe20000010061 */
[----:B------:R-:W-:Y:S01]  /*1720*/  FMUL.FTZ R28, R170, R165 ;  /* 0x000000a5aa1c7220 */ /* 0x000fe20000410000 */
[C---:B------:R-:W-:Y:S01]  /*1730*/  FADD.FTZ R87, R165.reuse, R87 ;  /* 0x00000057a5577221 */ /* 0x040fe20000010000 */
[----:B------:R-:W-:Y:S01]  /*1740*/  FFMA.FTZ R92, R165, R3, R92 ;  /* 0x00000003a55c7223 */ /* 0x000fe2000001005c */
[----:B------:R-:W-:-:S02]  /*1750*/  PRMT R180, R31, 0x7632, R180 ;  /* 0x000076321fb47816 */ /* 0x000fc400000000b4 */
[----:B------:R-:W-:Y:S02]  /*1760*/  PRMT R164, R8, 0x7632, R164 ;  /* 0x0000763208a47816 */ /* 0x000fe400000000a4 */
[----:B------:R-:W-:Y:S01]  /*1770*/  SHF.L.U32 R165, R176, 0x10, RZ ;  /* 0x00000010b0a57819 */ /* 0x000fe200000006ff */
[----:B------:R-:W-:Y:S01]  /*1780*/  FMUL.FTZ R163, R166, R30 ;  /* 0x0000001ea6a37220 */ /* 0x000fe20000410000 */
[----:B------:R-:W-:Y:S01]  /*1790*/  SHF.L.U32 R178, R31, 0x10, RZ ;  /* 0x000000101fb27819 */ /* 0x000fe200000006ff */
[C---:B------:R-:W-:Y:S01]  /*17a0*/  FADD.FTZ R93, R30.reuse, R93 ;  /* 0x0000005d1e5d7221 */ /* 0x040fe20000010000 */
[----:B------:R-:W-:Y:S01]  /*17b0*/  FFMA.FTZ R95, R30, R162, R95 ;  /* 0x000000a21e5f7223 */ /* 0x000fe2000001005f */
[----:B------:R-:W-:Y:S01]  /*17c0*/  FMUL.FTZ R31, R173, R174 ;  /* 0x000000aead1f7220 */ /* 0x000fe20000410000 */
[----:B------:R-:W-:Y:S01]  /*17d0*/  FMUL.FTZ R30, R167, R168 ;  /* 0x000000a8a71e7220 */ /* 0x000fe20000410000 */
[----:B------:R-:W-:Y:S01]  /*17e0*/  @!P0 FMUL.FTZ R159, R148, R169 ;  /* 0x000000a9949f8220 */ /* 0x000fe20000410000 */
[----:B------:R-:W-:Y:S01]  /*17f0*/  SHF.L.U32 R172, R10, 0x10, RZ ;  /* 0x000000100aac7819 */ /* 0x000fe200000006ff */
[----:B------:R-:W-:Y:S01]  /*1800*/  FADD.FTZ R64, R165, R64 ;  /* 0x00000040a5407221 */ /* 0x000fe20000010000 */
[----:B------:R-:W-:Y:S01]  /*1810*/  SHF.L.U32 R173, R164, 0x10, RZ ;  /* 0x00000010a4ad7819 */ /* 0x000fe200000006ff */
[----:B------:R-:W-:Y:S01]  /*1820*/  FMUL.FTZ R164, R175, R165 ;  /* 0x000000a5afa47220 */ /* 0x000fe20000410000 */
[----:B------:R-:W-:Y:S01]  /*1830*/  PRMT R166, R9, 0x7632, R166 ;  /* 0x0000763209a67816 */ /* 0x000fe200000000a6 */
[----:B------:R-:W-:Y:S01]  /*1840*/  FFMA.FTZ R84, R165, R19, R84 ;  /* 0x00000013a5547223 */ /* 0x000fe20000010054 */
[----:B------:R-:W-:-:S02]  /*1850*/  SHF.L.U32 R167, R180, 0x10, RZ ;  /* 0x00000010b4a77819 */ /* 0x000fc400000006ff */
[----:B------:R-:W-:Y:S01]  /*1860*/  SHF.L.U32 R169, R9, 0x10, RZ ;  /* 0x0000001009a97819 */ /* 0x000fe200000006ff */
[----:B------:R-:W-:Y:S01]  /*1870*/  FMUL.FTZ R161, R177, R178 ;  /* 0x000000b2b1a17220 */ /* 0x000fe20000410000 */
[----:B------:R-:W-:Y:S01]  /*1880*/  PRMT R165, R10, 0x7632, R165 ;  /* 0x000076320aa57816 */ /* 0x000fe200000000a5 */
[C---:B------:R-:W-:Y:S01]  /*1890*/  FADD.FTZ R61, R178.reuse, R61 ;  /* 0x0000003db23d7221 */ /* 0x040fe20000010000 */
[----:B------:R-:W-:Y:S01]  /*18a0*/  FFMA.FTZ R81, R178, R160, R81 ;  /* 0x000000a0b2517223 */ /* 0x000fe20000010051 */
[----:B------:R-:W-:Y:S01]  /*18b0*/  SHF.L.U32 R191, R20, 0x10, RZ ;  /* 0x0000001014bf7819 */ /* 0x000fe200000006ff */
[----:B------:R-:W1:Y:S01]  /*18c0*/  @P0 MUFU.RCP R189, R172 ;  /* 0x000000ac00bd0308 */ /* 0x000e620000001000 */
[----:B------:R-:W-:Y:S01]  /*18d0*/  SHF.L.U32 R178, R166, 0x10, RZ ;  /* 0x00000010a6b27819 */ /* 0x000fe200000006ff */
[----:B------:R-:W-:Y:S01]  /*18e0*/  FMUL.FTZ R166, R179, R167 ;  /* 0x000000a7b3a67220 */ /* 0x000fe20000410000 */
[C---:B------:R-:W-:Y:S01]  /*18f0*/  FADD.FTZ R62, R167.reuse, R62 ;  /* 0x0000003ea73e7221 */ /* 0x040fe20000010000 */
[----:B------:R-:W-:Y:S01]  /*1900*/  FFMA.FTZ R82, R167, R159, R82 ;  /* 0x0000009fa7527223 */ /* 0x000fe20000010052 */
[----:B------:R-:W-:-:S02]  /*1910*/  SHF.L.U32 R182, R165, 0x10, RZ ;  /* 0x00000010a5b67819 */ /* 0x000fc400000006ff */
[C---:B------:R-:W-:Y:S01]  /*1920*/  SHF.L.U32 R186, R21.reuse, 0x10, RZ ;  /* 0x0000001015ba7819 */ /* 0x040fe200000006ff */
[----:B------:R-:W3:Y:S01]  /*1930*/  @P0 MUFU.RCP R187, R169 ;  /* 0x000000a900bb0308 */ /* 0x000ee20000001000 */
[----:B------:R-:W-:Y:S02]  /*1940*/  PRMT R167, R21, 0x7632, R167 ;  /* 0x0000763215a77816 */ /* 0x000fe400000000a7 */
[----:B------:R-:W-:Y:S02]  /*1950*/  SHF.L.U32 R183, R11, 0x10, RZ ;  /* 0x000000100bb77819 */ /* 0x000fe400000006ff */
[----:B------:R-:W-:-:S03]  /*1960*/  PRMT R165, R20, 0x7632, R165 ;  /* 0x0000763214a57816 */ /* 0x000fc600000000a5 */
[----:B------:R-:W4:Y:S01]  /*1970*/  @P0 MUFU.RCP R176, R173 ;  /* 0x000000ad00b00308 */ /* 0x000f220000001000 */
[----:B------:R-:W-:Y:S01]  /*1980*/  PRMT R21, R11, 0x7632, R21 ;  /* 0x000076320b157816 */ /* 0x000fe20000000015 */
[----:B------:R-:W-:Y:S01]  /*1990*/  @P0 FADD.FTZ R20, -R120, R191 ;  /* 0x000000bf78140221 */ /* 0x000fe20000010100 */
[----:B------:R-:W-:Y:S02]  /*19a0*/  SHF.L.U32 R193, R22, 0x10, RZ ;  /* 0x0000001016c17819 */ /* 0x000fe400000006ff */
[----:B------:R-:W-:Y:S01]  /*19b0*/  SHF.L.U32 R185, R21, 0x10, RZ ;  /* 0x0000001015b97819 */ /* 0x000fe200000006ff */
[----:B0-----:R-:W-:Y:S02]  /*19c0*/  @P0 FMUL.FTZ R20, R20, R181 ;  /* 0x000000b514140220 */ /* 0x001fe40000410000 */
[----:B------:R-:W0:Y:S01]  /*19d0*/  @P0 MUFU.RCP R177, R183 ;  /* 0x000000b700b10308 */ /* 0x000e220000001000 */
[----:B------:R-:W-:Y:S01]  /*19e0*/  SHF.L.U32 R181, R165, 0x10, RZ ;  /* 0x00000010a5b57819 */ /* 0x000fe200000006ff */
[C---:B------:R-:W-:Y:S01]  /*19f0*/  FADD.FTZ R63, R174.reuse, R63 ;  /* 0x0000003fae3f7221 */ /* 0x040fe20000010000 */
[----:B------:R-:W-:Y:S01]  /*1a00*/  FFMA.FTZ R83, R174, R18, R83 ;  /* 0x00000012ae537223 */ /* 0x000fe20000010053 */
[C---:B------:R-:W-:Y:S01]  /*1a10*/  FADD.FTZ R85, R168.reuse, R85 ;  /* 0x00000055a8557221 */ /* 0x040fe20000010000 */
[----:B------:R-:W-:-:S03]  /*1a20*/  FFMA.FTZ R86, R168, R17, R86 ;  /* 0x00000011a8567223 */ /* 0x000fc60000010056 */
[----:B------:R-:W5:Y:S01]  /*1a30*/  @P0 MUFU.RCP R184, R182 ;  /* 0x000000b600b80308 */ /* 0x000f620000001000 */
[----:B------:R-:W-:Y:S01]  /*1a40*/  PRMT R174, R22, 0x7632, R174 ;  /* 0x0000763216ae7816 */ /* 0x000fe200000000ae */
[----:B------:R-:W-:Y:S01]  /*1a50*/  @P0 FADD.FTZ R168, -R122, R193 ;  /* 0x000000c17aa80221 */ /* 0x000fe20000010100 */
[----:B------:R-:W-:Y:S01]  /*1a60*/  SHF.L.U32 R188, R23, 0x10, RZ ;  /* 0x0000001017bc7819 */ /* 0x000fe200000006ff */
[----:B------:R-:W-:Y:S01]  /*1a70*/  @!P0 FADD.FTZ R21, R191, -R150 ;  /* 0x80000096bf158221 */ /* 0x000fe20000010000 */
[----:B------:R-:W-:-:S03]  /*1a80*/  PRMT R175, R23, 0x7632, R175 ;  /* 0x0000763217af7816 */ /* 0x000fc600000000af */
[----:B------:R-:W5:Y:S01]  /*1a90*/  @P0 MUFU.RCP R180, R178 ;  /* 0x000000b200b40308 */ /* 0x000f620000001000 */
[----:B------:R-:W-:Y:S01]  /*1aa0*/  @P0 FADD.FTZ R22, -R121, R186 ;  /* 0x000000ba79160221 */ /* 0x000fe20000010100 */
[----:B------:R-:W-:-:S06]  /*1ab0*/  @P0 FADD.FTZ R23, -R138, R181 ;  /* 0x000000b58a170221 */ /* 0x000fcc0000010100 */
[----:B------:R-:W5:Y:S01]  /*1ac0*/  @P0 MUFU.RCP R179, R185 ;  /* 0x000000b900b30308 */ /* 0x000f620000001000 */
[----:B-1----:R-:W-:Y:S01]  /*1ad0*/  @P0 FMUL.FTZ R168, R168, R189 ;  /* 0x000000bda8a80220 */ /* 0x002fe20000410000 */
[----:B------:R-:W-:Y:S01]  /*1ae0*/  @!P0 FMUL.FTZ R20, R148, R21 ;  /* 0x0000001594148220 */ /* 0x000fe20000410000 */
[----:B------:R-:W-:Y:S01]  /*1af0*/  @!P0 FADD.FTZ R165, R186, -R150 ;  /* 0x80000096baa58221 */ /* 0x000fe20000010000 */
[----:B---3--:R-:W-:Y:S01]  /*1b00*/  @P0 FMUL.FTZ R22, R22, R187 ;  /* 0x000000bb16160220 */ /* 0x008fe20000410000 */
[----:B----4-:R-:W-:Y:S01]  /*1b10*/  @P0 FMUL.FTZ R21, R23, R176 ;  /* 0x000000b017150220 */ /* 0x010fe20000410000 */
[----:B------:R-:W-:Y:S01]  /*1b20*/  SHF.L.U32 R189, R174, 0x10, RZ ;  /* 0x00000010aebd7819 */ /* 0x000fe200000006ff */
[----:B------:R-:W-:Y:S01]  /*1b30*/  @P0 FADD.FTZ R170, -R123, R188 ;  /* 0x000000bc7baa0221 */ /* 0x000fe20000010100 */
[----:B------:R-:W-:Y:S02]  /*1b40*/  SHF.L.U32 R187, R167, 0x10, RZ ;  /* 0x00000010a7bb7819 */ /* 0x000fe400000006ff */
[----:B------:R-:W-:Y:S01]  /*1b50*/  SHF.L.U32 R176, R175, 0x10, RZ ;  /* 0x00000010afb07819 */ /* 0x000fe200000006ff */
[----:B------:R-:W-:Y:S01]  /*1b60*/  @!P0 FMUL.FTZ R22, R148, R165 ;  /* 0x000000a594168220 */ /* 0x000fe20000410000 */
[--C-:B------:R-:W-:Y:S01]  /*1b70*/  @!P0 FADD.FTZ R175, R188, -R150.reuse ;  /* 0x80000096bcaf8221 */ /* 0x100fe20000010000 */
[----:B------:R-:W-:Y:S01]  /*1b80*/  @!P0 FADD.FTZ R165, R193, -R150 ;  /* 0x80000096c1a58221 */ /* 0x000fe20000010000 */
[----:B------:R-:W-:Y:S01]  /*1b90*/  @P0 FADD.FTZ R167, -R140, R189 ;  /* 0x000000bd8ca70221 */ /* 0x000fe20000010100 */
[----:B0-----:R-:W-:Y:S01]  /*1ba0*/  @P0 FMUL.FTZ R170, R170, R177 ;  /* 0x000000b1aaaa0220 */ /* 0x001fe20000410000 */
[----:B------:R-:W-:Y:S01]  /*1bb0*/  @P0 FADD.FTZ R23, -R139, R187 ;  /* 0x000000bb8b170221 */ /* 0x000fe20000010100 */
[----:B------:R-:W-:Y:S01]  /*1bc0*/  @P0 FADD.FTZ R174, -R141, R176 ;  /* 0x000000b08dae0221 */ /* 0x000fe20000010100 */
[C---:B------:R-:W-:Y:S01]  /*1bd0*/  @!P0 FMUL.FTZ R170, R148.reuse, R175 ;  /* 0x000000af94aa8220 */ /* 0x040fe20000410000 */
[----:B------:R-:W-:Y:S01]  /*1be0*/  @!P0 FMUL.FTZ R168, R148, R165 ;  /* 0x000000a594a88220 */ /* 0x000fe20000410000 */
[--C-:B------:R-:W-:Y:S01]  /*1bf0*/  @!P0 FADD.FTZ R175, R181, -R150.reuse ;  /* 0x80000096b5af8221 */ /* 0x100fe20000010000 */
[----:B-----5:R-:W-:Y:S01]  /*1c00*/  @P0 FMUL.FTZ R165, R167, R184 ;  /* 0x000000b8a7a50220 */ /* 0x020fe20000410000 */
[--C-:B------:R-:W-:Y:S01]  /*1c10*/  @!P0 FADD.FTZ R181, R176, -R150.reuse ;  /* 0x80000096b0b58221 */ /* 0x100fe20000010000 */
[----:B------:R-:W-:Y:S01]  /*1c20*/  @P0 FMUL.FTZ R23, R23, R180 ;  /* 0x000000b417170220 */ /* 0x000fe20000410000 */
[----:B------:R-:W-:Y:S01]  /*1c30*/  @P0 FMUL.FTZ R167, R174, R179 ;  /* 0x000000b3aea70220 */ /* 0x000fe20000410000 */
[----:B------:R-:W-:Y:S01]  /*1c40*/  SHF.L.U32 R176, R33, 0x10, RZ ;  /* 0x0000001021b07819 */ /* 0x000fe200000006ff */
[--C-:B------:R-:W-:Y:S01]  /*1c50*/  @!P0 FADD.FTZ R179, R189, -R150.reuse ;  /* 0x80000096bdb38221 */ /* 0x100fe20000010000 */
[----:B------:R-:W-:Y:S01]  /*1c60*/  SHF.L.U32 R174, R32, 0x10, RZ ;  /* 0x0000001020ae7819 */ /* 0x000fe200000006ff */
[----:B------:R-:W-:Y:S01]  /*1c70*/  @!P0 FADD.FTZ R177, R187, -R150 ;  /* 0x80000096bbb18221 */ /* 0x000fe20000010000 */
[----:B------:R-:W-:-:S02]  /*1c80*/  SHF.L.U32 R180, R34, 0x10, RZ ;  /* 0x0000001022b47819 */ /* 0x000fc400000006ff */
[----:B------:R-:W-:Y:S01]  /*1c90*/  PRMT R32, R32, 0x7632, R32 ;  /* 0x0000763220207816 */ /* 0x000fe20000000020 */
[C---:B------:R-:W-:Y:S01]  /*1ca0*/  @!P0 FMUL.FTZ R165, R148.reuse, R179 ;  /* 0x000000b394a58220 */ /* 0x040fe20000410000 */
[C---:B------:R-:W-:Y:S02]  /*1cb0*/  SHF.L.U32 R184, R35.reuse, 0x10, RZ ;  /* 0x0000001023b87819 */ /* 0x040fe400000006ff */
[----:B------:R-:W-:Y:S01]  /*1cc0*/  PRMT R186, R35, 0x7632, R186 ;  /* 0x0000763223ba7816 */ /* 0x000fe200000000ba */
[----:B------:R-:W-:Y:S01]  /*1cd0*/  FMUL.FTZ R35, R169, R176 ;  /* 0x000000b0a9237220 */ /* 0x000fe20000410000 */
[----:B------:R-:W-:Y:S01]  /*1ce0*/  @!P0 FMUL.FTZ R23, R148, R177 ;  /* 0x000000b194178220 */ /* 0x000fe20000410000 */
[----:B------:R-:W-:Y:S01]  /*1cf0*/  FMUL.FTZ R169, R172, R180 ;  /* 0x000000b4aca97220 */ /* 0x000fe20000410000 */
[C---:B------:R-:W-:Y:S01]  /*1d00*/  FADD.FTZ R55, R180.reuse, R55 ;  /* 0x00000037b4377221 */ /* 0x040fe20000010000 */
[----:B------:R-:W-:Y:S01]  /*1d10*/  FFMA.FTZ R75, R180, R168, R75 ;  /* 0x000000a8b44b7223 */ /* 0x000fe2000001004b */
[----:B------:R-:W-:-:S02]  /*1d20*/  SHF.L.U32 R179, R32, 0x10, RZ ;  /* 0x0000001020b37819 */ /* 0x000fc400000006ff */
[----:B------:R-:W-:Y:S02]  /*1d30*/  SHF.L.U32 R177, R5, 0x10, RZ ;  /* 0x0000001005b17819 */ /* 0x000fe400000006ff */
[----:B------:R-:W-:Y:S02]  /*1d40*/  SHF.L.U32 R180, R6, 0x10, RZ ;  /* 0x0000001006b47819 */ /* 0x000fe400000006ff */
[----:B------:R-:W-:Y:S01]  /*1d50*/  PRMT R34, R34, 0x7632, R34 ;  /* 0x0000763222227816 */ /* 0x000fe20000000022 */
[C---:B------:R-:W-:Y:S01]  /*1d60*/  @!P0 FMUL.FTZ R21, R148.reuse, R175 ;  /* 0x000000af94158220 */ /* 0x040fe20000410000 */
[----:B------:R-:W-:Y:S01]  /*1d70*/  @!P0 FMUL.FTZ R167, R148, R181 ;  /* 0x000000b594a78220 */ /* 0x000fe20000410000 */
[----:B------:R-:W0:Y:S01]  /*1d80*/  @P0 MUFU.RCP R189, R177 ;  /* 0x000000b100bd0308 */ /* 0x000e220000001000 */
[----:B------:R-:W-:Y:S01]  /*1d90*/  FMUL.FTZ R32, R173, R179 ;  /* 0x000000b3ad207220 */ /* 0x000fe20000410000 */
[----:B------:R-:W-:Y:S01]  /*1da0*/  SHF.L.U32 R175, R4, 0x10, RZ ;  /* 0x0000001004af7819 */ /* 0x000fe200000006ff */
[----:B------:R-:W-:Y:S01]  /*1db0*/  FADD.FTZ R59, R174, R59 ;  /* 0x0000003bae3b7221 */ /* 0x000fe20000010000 */
[----:B------:R-:W-:Y:S01]  /*1dc0*/  PRMT R181, R33, 0x7632, R181 ;  /* 0x0000763221b57816 */ /* 0x000fe200000000b5 */
[----:B------:R-:W-:Y:S01]  /*1dd0*/  FMUL.FTZ R33, R171, R174 ;  /* 0x000000aeab217220 */ /* 0x000fe20000410000 */
[----:B------:R-:W-:-:S02]  /*1de0*/  SHF.L.U32 R173, R34, 0x10, RZ ;  /* 0x0000001022ad7819 */ /* 0x000fc400000006ff */
[----:B------:R-:W1:Y:S01]  /*1df0*/  @P0 MUFU.RCP R191, R180 ;  /* 0x000000b400bf0308 */ /* 0x000e620000001000 */
[----:B------:R-:W-:Y:S01]  /*1e00*/  FFMA.FTZ R79, R174, R20, R79 ;  /* 0x00000014ae4f7223 */ /* 0x000fe2000001004f */
[----:B------:R-:W-:Y:S01]  /*1e10*/  PRMT R174, R4, 0x7632, R174 ;  /* 0x0000763204ae7816 */ /* 0x000fe200000000ae */
[----:B------:R-:W-:Y:S01]  /*1e20*/  FMUL.FTZ R171, R183, R184 ;  /* 0x000000b8b7ab7220 */ /* 0x000fe20000410000 */
[----:B------:R-:W-:Y:S01]  /*1e30*/  SHF.L.U32 R183, R181, 0x10, RZ ;  /* 0x00000010b5b77819 */ /* 0x000fe200000006ff */
[C---:B------:R-:W-:Y:S01]  /*1e40*/  FADD.FTZ R60, R179.reuse, R60 ;  /* 0x0000003cb33c7221 */ /* 0x040fe20000010000 */
[----:B------:R-:W-:Y:S01]  /*1e50*/  FFMA.FTZ R80, R179, R21, R80 ;  /* 0x00000015b3507223 */ /* 0x000fe20000010050 */
[----:B------:R-:W-:Y:S01]  /*1e60*/  SHF.L.U32 R179, R186, 0x10, RZ ;  /* 0x00000010bab37819 */ /* 0x000fe200000006ff */
[----:B------:R-:W3:Y:S01]  /*1e70*/  @P0 MUFU.RCP R187, R175 ;  /* 0x000000af00bb0308 */ /* 0x000ee20000001000 */
[----:B------:R-:W-:Y:S01]  /*1e80*/  FMUL.FTZ R172, R182, R173 ;  /* 0x000000adb6ac7220 */ /* 0x000fe20000410000 */
[----:B------:R-:W-:-:S02]  /*1e90*/  SHF.L.U32 R182, R174, 0x10, RZ ;  /* 0x00000010aeb67819 */ /* 0x000fc400000006ff */
[----:B------:R-:W-:Y:S02]  /*1ea0*/  SHF.L.U32 R192, R25, 0x10, RZ ;  /* 0x0000001019c07819 */ /* 0x000fe400000006ff */
[----:B------:R-:W-:Y:S01]  /*1eb0*/  SHF.L.U32 R197, R26, 0x10, RZ ;  /* 0x000000101ac57819 */ /* 0x000fe200000006ff */
[----:B------:R-:W-:Y:S01]  /*1ec0*/  FMUL.FTZ R34, R178, R183 ;  /* 0x000000b7b2227220 */ /* 0x000fe20000410000 */
[C---:B------:R-:W-:Y:S01]  /*1ed0*/  FADD.FTZ R58, R183.reuse, R58 ;  /* 0x0000003ab73a7221 */ /* 0x040fe20000010000 */
[----:B------:R-:W-:Y:S01]  /*1ee0*/  FFMA.FTZ R78, R183, R23, R78 ;  /* 0x00000017b74e7223 */ /* 0x000fe2000001004e */
[----:B------:R-:W-:Y:S01]  /*1ef0*/  FMUL.FTZ R174, R185, R179 ;  /* 0x000000b3b9ae7220 */ /* 0x000fe20000410000 */
[----:B------:R-:W4:Y:S01]  /*1f00*/  @P0 MUFU.RCP R188, R182 ;  /* 0x000000b600bc0308 */ /* 0x000f220000001000 */
[----:B------:R-:W-:Y:S01]  /*1f10*/  PRMT R183, R5, 0x7632, R183 ;  /* 0x0000763205b77816 */ /* 0x000fe200000000b7 */
[C---:B------:R-:W-:Y:S01]  /*1f20*/  FADD.FTZ R57, R176.reuse, R57 ;  /* 0x00000039b0397221 */ /* 0x040fe20000010000 */
[----:B------:R-:W-:Y:S01]  /*1f30*/  FFMA.FTZ R77, R176, R22, R77 ;  /* 0x00000016b04d7223 */ /* 0x000fe2000001004d */
[----:B------:R-:W-:Y:S01]  /*1f40*/  PRMT R185, R26, 0x7632, R185 ;  /* 0x000076321ab97816 */ /* 0x000fe200000000b9 */
[C---:B------:R-:W-:Y:S01]  /*1f50*/  FADD.FTZ R56, R173.reuse, R56 ;  /* 0x00000038ad387221 */ /* 0x040fe20000010000 */
[----:B------:R-:W-:Y:S01]  /*1f60*/  FFMA.FTZ R76, R173, R165, R76 ;  /* 0x000000a5ad4c7223 */ /* 0x000fe2000001004c */
[C---:B------:R-:W-:Y:S01]  /*1f70*/  FADD.FTZ R54, R179.reuse, R54 ;  /* 0x00000036b3367221 */ /* 0x040fe20000010000 */
[----:B------:R-:W-:Y:S01]  /*1f80*/  FFMA.FTZ R74, R179, R167, R74 ;  /* 0x000000a7b34a7223 */ /* 0x000fe2000001004a */
[----:B------:R-:W-:Y:S01]  /*1f90*/  SHF.L.U32 R195, R24, 0x10, RZ ;  /* 0x0000001018c37819 */ /* 0x000fe200000006ff */
[----:B------:R-:W-:Y:S01]  /*1fa0*/  @P0 FADD.FTZ R26, -R125, R192 ;  /* 0x000000c07d1a0221 */ /* 0x000fe20000010100 */
[----:B------:R-:W-:Y:S01]  /*1fb0*/  @P0 FADD.FTZ R176, -R126, R197 ;  /* 0x000000c57eb00221 */ /* 0x000fe20000010100 */
[----:B------:R-:W-:-:S02]  /*1fc0*/  SHF.L.U32 R181, R7, 0x10, RZ ;  /* 0x0000001007b57819 */ /* 0x000fc400000006ff */
[----:B------:R-:W-:Y:S02]  /*1fd0*/  PRMT R173, R24, 0x7632, R173 ;  /* 0x0000763218ad7816 */ /* 0x000fe400000000ad */
[----:B------:R-:W-:Y:S02]  /*1fe0*/  PRMT R179, R25, 0x7632, R179 ;  /* 0x0000763219b37816 */ /* 0x000fe400000000b3 */
[----:B------:R-:W-:Y:S01]  /*1ff0*/  SHF.L.U32 R183, R183, 0x10, RZ ;  /* 0x00000010b7b77819 */ /* 0x000fe200000006ff */
[----:B0-----:R-:W-:Y:S01]  /*2000*/  @P0 FMUL.FTZ R26, R26, R189 ;  /* 0x000000bd1a1a0220 */ /* 0x001fe20000410000 */
[----:B-1----:R-:W-:Y:S01]  /*2010*/  @P0 FMUL.FTZ R176, R176, R191 ;  /* 0x000000bfb0b00220 */ /* 0x002fe20000410000 */
[----:B------:R-:W0:Y:S01]  /*2020*/  @P0 MUFU.RCP R193, R181 ;  /* 0x000000b500c10308 */ /* 0x000e220000001000 */
[----:B------:R-:W-:Y:S01]  /*2030*/  @P0 FADD.FTZ R24, -R124, R195 ;  /* 0x000000c37c180221 */ /* 0x000fe20000010100 */
[----:B------:R-:W-:Y:S01]  /*2040*/  SHF.L.U32 R189, R173, 0x10, RZ ;  /* 0x00000010adbd7819 */ /* 0x000fe200000006ff */
[----:B------:R-:W-:Y:S01]  /*2050*/  FADD.FTZ R173, RZ, R0 ;  /* 0x00000000ffad7221 */ /* 0x000fe20000010000 */
[----:B------:R-:W-:Y:S01]  /*2060*/  SHF.L.U32 R191, R179, 0x10, RZ ;  /* 0x00000010b3bf7819 */ /* 0x000fe200000006ff */
[----:B------:R-:W-:Y:S01]  /*2070*/  FFMA.FTZ R179, R0, R40, RZ ;  /* 0x0000002800b37223 */ /* 0x000fe200000100ff */
[C---:B------:R-:W-:Y:S01]  /*2080*/  FADD.FTZ R53, R184.reuse, R53 ;  /* 0x00000035b8357221 */ /* 0x040fe20000010000 */
[----:B------:R-:W-:Y:S01]  /*2090*/  FFMA.FTZ R73, R184, R170, R73 ;  /* 0x000000aab8497223 */ /* 0x000fe20000010049 */
[----:B------:R-:W1:Y:S01]  /*20a0*/  @P0 MUFU.RCP R190, R183 ;  /* 0x000000b700be0308 */ /* 0x000e620000001000 */
[----:B------:R-:W-:Y:S01]  /*20b0*/  PRMT R184, R6, 0x7632, R184 ;  /* 0x0000763206b87816 */ /* 0x000fe200000000b8 */
[----:B---3--:R-:W-:Y:S01]  /*20c0*/  @P0 FMUL.FTZ R24, R24, R187 ;  /* 0x000000bb18180220 */ /* 0x008fe20000410000 */
[----:B------:R-:W-:Y:S01]  /*20d0*/  SHF.L.U32 R194, R27, 0x10, RZ ;  /* 0x000000101bc27819 */ /* 0x000fe200000006ff */
[----:B------:R-:W-:Y:S01]  /*20e0*/  @!P0 FADD.FTZ R25, R195, -R150 ;  /* 0x80000096c3198221 */ /* 0x000fe20000010000 */
[----:B------:R-:W-:Y:S01]  /*20f0*/  PRMT R186, R27, 0x7632, R186 ;  /* 0x000076321bba7816 */ /* 0x000fe200000000ba */
[----:B------:R-:W-:Y:S01]  /*2100*/  FADD.FTZ R187, R173, R154 ;  /* 0x0000009aadbb7221 */ /* 0x000fe20000010000 */
[----:B------:R-:W-:Y:S01]  /*2110*/  FFMA.FTZ R179, R154, R151, R179 ;  /* 0x000000979ab37223 */ /* 0x000fe200000100b3 */
[----:B------:R-:W-:Y:S01]  /*2120*/  @P0 FADD.FTZ R27, -R142, R189 ;  /* 0x000000bd8e1b0221 */ /* 0x000fe20000010100 */
[----:B------:R-:W-:Y:S01]  /*2130*/  SHF.L.U32 R184, R184, 0x10, RZ ;  /* 0x00000010b8b87819 */ /* 0x000fe200000006ff */
[----:B------:R-:W-:Y:S01]  /*2140*/  @!P0 FMUL.FTZ R24, R148, R25 ;  /* 0x0000001994188220 */ /* 0x000fe20000410000 */
[----:B------:R-:W-:Y:S01]  /*2150*/  FADD.FTZ R187, R187, R42 ;  /* 0x0000002abbbb7221 */ /* 0x000fe20000010000 */
[----:B------:R-:W-:Y:S01]  /*2160*/  FFMA.FTZ R179, R42, R41, R179 ;  /* 0x000000292ab37223 */ /* 0x000fe200000100b3 */
[----:B----4-:R-:W-:-:S02]  /*2170*/  @P0 FMUL.FTZ R25, R27, R188 ;  /* 0x000000bc1b190220 */ /* 0x010fc40000410000 */
[----:B------:R-:W3:Y:S01]  /*2180*/  @P0 MUFU.RCP R188, R184 ;  /* 0x000000b800bc0308 */ /* 0x000ee20000001000 */
[----:B------:R-:W-:Y:S01]  /*2190*/  @P0 FADD.FTZ R178, -R127, R194 ;  /* 0x000000c27fb20221 */ /* 0x000fe20000010100 */
[----:B------:R-:W-:Y:S01]  /*21a0*/  @!P0 FADD.FTZ R27, R192, -R150 ;  /* 0x80000096c01b8221 */ /* 0x000fe20000010000 */
[----:B------:R-:W-:Y:S01]  /*21b0*/  FADD.FTZ R187, R187, R156 ;  /* 0x0000009cbbbb7221 */ /* 0x000fe20000010000 */
[----:B------:R-:W-:Y:S01]  /*21c0*/  FFMA.FTZ R179, R156, R153, R179 ;  /* 0x000000999cb37223 */ /* 0x000fe200000100b3 */
[----:B------:R-:W-:Y:S01]  /*21d0*/  @P0 FADD.FTZ R173, -R143, R191 ;  /* 0x000000bf8fad0221 */ /* 0x000fe20000010100 */
[----:B0-----:R-:W-:Y:S01]  /*21e0*/  @P0 FMUL.FTZ R178, R178, R193 ;  /* 0x000000c1b2b20220 */ /* 0x001fe20000410000 */
[----:B------:R-:W-:Y:S01]  /*21f0*/  @!P0 FMUL.FTZ R26, R148, R27 ;  /* 0x0000001b941a8220 */ /* 0x000fe20000410000 */
[----:B------:R-:W-:Y:S01]  /*2200*/  FADD.FTZ R187, R187, R146 ;  /* 0x00000092bbbb7221 */ /* 0x000fe20000010000 */
[----:B------:R-:W-:Y:S01]  /*2210*/  FFMA.FTZ R179, R146, R43, R179 ;  /* 0x0000002b92b37223 */ /* 0x000fe200000100b3 */
[----:B-1----:R-:W-:Y:S01]  /*2220*/  @P0 FMUL.FTZ R27, R173, R190 ;  /* 0x000000bead1b0220 */ /* 0x002fe20000410000 */
[----:B------:R-:W-:Y:S01]  /*2230*/  SHF.L.U32 R193, R185, 0x10, RZ ;  /* 0x00000010b9c17819 */ /* 0x000fe200000006ff */
[----:B------:R-:W-:Y:S01]  /*2240*/  @!P0 FADD.FTZ R173, R197, -R150 ;  /* 0x80000096c5ad8221 */ /* 0x000fe20000010000 */
[----:B------:R-:W-:Y:S01]  /*2250*/  PRMT R185, R7, 0x7632, R185 ;  /* 0x0000763207b97816 */ /* 0x000fe200000000b9 */
[----:B------:R-:W-:Y:S01]  /*2260*/  FADD.FTZ R187, R187, R2 ;  /* 0x00000002bbbb7221 */ /* 0x000fe20000010000 */
[----:B------:R-:W-:Y:S01]  /*2270*/  FFMA.FTZ R179, R2, R155, R179 ;  /* 0x0000009b02b37223 */ /* 0x000fe200000100b3 */
[----:B------:R-:W-:Y:S01]  /*2280*/  @!P0 FMUL.FTZ R176, R148, R173 ;  /* 0x000000ad94b08220 */ /* 0x000fe20000410000 */
[----:B------:R-:W-:Y:S01]  /*2290*/  SHF.L.U32 R185, R185, 0x10, RZ ;  /* 0x00000010b9b97819 */ /* 0x000fe200000006ff */
[----:B------:R-:W-:Y:S01]  /*22a0*/  @P0 FADD.FTZ R173, -R144, R193 ;  /* 0x000000c190ad0221 */ /* 0x000fe20000010100 */
[----:B------:R-:W-:Y:S01]  /*22b0*/  FADD.FTZ R187, R187, R152 ;  /* 0x00000098bbbb7221 */ /* 0x000fe20000010000 */
[----:B------:R-:W-:Y:S01]  /*22c0*/  FFMA.FTZ R179, R152, R147, R179 ;  /* 0x0000009398b37223 */ /* 0x000fe200000100b3 */
[----:B------:R-:W0:Y:S01]  /*22d0*/  @P0 MUFU.RCP R195, R185 ;  /* 0x000000b900c30308 */ /* 0x000e220000001000 */
[----:B---3--:R-:W-:Y:S01]  /*22e0*/  @P0 FMUL.FTZ R173, R173, R188 ;  /* 0x000000bcadad0220 */ /* 0x008fe20000410000 */
[----:B------:R-:W-:Y:S01]  /*22f0*/  SHF.L.U32 R190, R186, 0x10, RZ ;  /* 0x00000010babe7819 */ /* 0x000fe200000006ff */
[----:B------:R-:W-:Y:S01]  /*2300*/  FADD.FTZ R186, R187, R158 ;  /* 0x0000009ebbba7221 */ /* 0x000fe20000010000 */
[----:B------:R-:W-:-:S03]  /*2310*/  FFMA.FTZ R188, R158, R157, R179 ;  /* 0x0000009d9ebc7223 */ /* 0x000fc600000100b3 */
[----:B------:R-:W-:Y:S01]  /*2320*/  FADD.FTZ R186, R186, R29 ;  /* 0x0000001dbaba7221 */ /* 0x000fe20000010000 */
[----:B------:R-:W-:Y:S01]  /*2330*/  FFMA.FTZ R188, R29, R16, R188 ;  /* 0x000000101dbc7223 */ /* 0x000fe200000100bc */
[--C-:B------:R-:W-:Y:S01]  /*2340*/  @!P0 FADD.FTZ R187, R189, -R150.reuse ;  /* 0x80000096bdbb8221 */ /* 0x100fe20000010000 */
[----:B------:R-:W-:Y:S01]  /*2350*/  @!P0 FADD.FTZ R189, R191, -R150 ;  /* 0x80000096bfbd8221 */ /* 0x000fe20000010000 */
[----:B------:R-:W-:Y:S01]  /*2360*/  FADD.FTZ R197, R186, R163 ;  /* 0x000000a3bac57221 */ /* 0x000fe20000010000 */
[----:B------:R-:W-:Y:S01]  /*2370*/  FFMA.FTZ R199, R163, R162, R188 ;  /* 0x000000a2a3c77223 */ /* 0x000fe200000100bc */
[--C-:B------:R-:W-:Y:S01]  /*2380*/  @!P0 FADD.FTZ R191, R193, -R150.reuse ;  /* 0x80000096c1bf8221 */ /* 0x100fe20000010000 */
        /* <DEDUP_REMOVED lines=9> */
[C---:B------:R-:W-:Y:S01]  /*2420*/  @!P0 FMUL.FTZ R25, R148.reuse, R187 ;  /* 0x000000bb94198220 */ /* 0x040fe20000410000 */
[----:B------:R-:W-:Y:S01]  /*2430*/  @!P0 FMUL.FTZ R27, R148, R189 ;  /* 0x000000bd941b8220 */ /* 0x000fe20000410000 */
        /* <DEDUP_REMOVED lines=8> */
[C---:B--2---:R-:W-:Y:S02]  /*24c0*/  SHF.L.U32 R186, R37.reuse, 0x10, RZ ;  /* 0x0000001025ba7819 */ /* 0x044fe400000006ff */
[----:B------:R-:W-:Y:S01]  /*24d0*/  PRMT R188, R37, 0x7632, R188 ;  /* 0x0000763225bc7816 */ /* 0x000fe200000000bc */
[----:B------:R-:W-:Y:S01]  /*24e0*/  FADD.FTZ R37, R192, R33 ;  /* 0x00000021c0257221 */ /* 0x000fe20000010000 */
[----:B------:R-:W-:Y:S01]  /*24f0*/  FFMA.FTZ R187, R33, R20, R194 ;  /* 0x0000001421bb7223 */ /* 0x000fe200000100c2 */
[----:B------:R-:W-:Y:S02]  /*2500*/  SHF.L.U32 R150, R36, 0x10, RZ ;  /* 0x0000001024967819 */ /* 0x000fe400000006ff */
[----:B------:R-:W-:Y:S01]  /*2510*/  FADD.FTZ R192, R37, R32 ;  /* 0x0000002025c07221 */ /* 0x000fe20000010000 */
[----:B------:R-:W-:-:S02]  /*2520*/  FFMA.FTZ R194, R32, R21, R187 ;  /* 0x0000001520c27223 */ /* 0x000fc400000100bb */
        /* <DEDUP_REMOVED lines=8> */
[C---:B------:R-:W-:Y:S02]  /*25b0*/  SHF.L.U32 R190, R38.reuse, 0x10, RZ ;  /* 0x0000001026be7819 */ /* 0x040fe400000006ff */
[----:B------:R-:W-:-:S02]  /*25c0*/  PRMT R189, R38, 0x7632, R189 ;  /* 0x0000763226bd7816 */ /* 0x000fc400000000bd */
[C---:B------:R-:W-:Y:S02]  /*25d0*/  SHF.L.U32 R38, R39.reuse, 0x10, RZ ;  /* 0x0000001027267819 */ /* 0x040fe400000006ff */
[----:B------:R-:W-:Y:S01]  /*25e0*/  PRMT R191, R39, 0x7632, R191 ;  /* 0x0000763227bf7816 */ /* 0x000fe200000000bf */
[----:B------:R-:W-:Y:S01]  /*25f0*/  FMUL.FTZ R39, R177, R186 ;  /* 0x000000bab1277220 */ /* 0x000fe20000410000 */
[----:B------:R-:W-:Y:S01]  /*2600*/  FADD.FTZ R177, R150, R169 ;  /* 0x000000a996b17221 */ /* 0x000fe20000010000 */
[----:B------:R-:W-:Y:S01]  /*2610*/  FFMA.FTZ R187, R169, R168, R192 ;  /* 0x000000a8a9bb7223 */ /* 0x000fe200000100c0 */
[----:B------:R-:W-:Y:S02]  /*2620*/  FMUL.FTZ R175, R180, R190 ;  /* 0x000000beb4af7220 */ /* 0x000fe40000410000 */
[----:B------:R-:W-:Y:S01]  /*2630*/  FADD.FTZ R150, R177, R172 ;  /* 0x000000acb1967221 */ /* 0x000fe20000010000 */
[----:B------:R-:W-:Y:S01]  /*2640*/  FFMA.FTZ R180, R172, R165, R187 ;  /* 0x000000a5acb47223 */ /* 0x000fe200000100bb */
[----:B------:R-:W-:Y:S01]  /*2650*/  @!P0 FMUL.FTZ R179, R148, R193 ;  /* 0x000000c194b38220 */ /* 0x000fe20000410000 */
[----:B------:R-:W-:Y:S01]  /*2660*/  PRMT R36, R36, 0x7632, R36 ;  /* 0x0000763224247816 */ /* 0x000fe20000000024 */
[----:B------:R-:W-:Y:S01]  /*2670*/  FADD.FTZ R193, R150, R171 ;  /* 0x000000ab96c17221 */ /* 0x000fe20000010000 */
[----:B------:R-:W-:-:S02]  /*2680*/  FFMA.FTZ R195, R171, R170, R180 ;  /* 0x000000aaabc37223 */ /* 0x000fc400000100b4 */
[----:B------:R-:W-:Y:S01]  /*2690*/  SHF.L.U32 R187, R36, 0x10, RZ ;  /* 0x0000001024bb7819 */ /* 0x000fe200000006ff */
[----:B------:R-:W-:Y:S01]  /*26a0*/  FADD.FTZ R150, R193, R174 ;  /* 0x000000aec1967221 */ /* 0x000fe20000010000 */
[----:B------:R-:W-:Y:S01]  /*26b0*/  FFMA.FTZ R180, R174, R167, R195 ;  /* 0x000000a7aeb47223 */ /* 0x000fe200000100c3 */
[----:B------:R-:W-:Y:S02]  /*26c0*/  FMUL.FTZ R177, R181, R38 ;  /* 0x00000026b5b17220 */ /* 0x000fe40000410000 */
[----:B------:R-:W-:Y:S01]  /*26d0*/  FMUL.FTZ R36, R182, R187 ;  /* 0x000000bbb6247220 */ /* 0x000fe20000410000 */
[----:B------:R-:W-:Y:S01]  /*26e0*/  FADD.FTZ R193, R150, R37 ;  /* 0x0000002596c17221 */ /* 0x000fe20000010000 */
[----:B------:R-:W-:Y:S01]  /*26f0*/  FFMA.FTZ R195, R37, R24, R180 ;  /* 0x0000001825c37223 */ /* 0x000fe200000100b4 */
[----:B------:R-:W-:Y:S02]  /*2700*/  SHF.L.U32 R181, R188, 0x10, RZ ;  /* 0x00000010bcb57819 */ /* 0x000fe400000006ff */
        /* <DEDUP_REMOVED lines=55> */
.L_x_5040:
[----:B-1----:R-:W-:Y:S01]  /*2a80*/  FADD.FTZ R185, R186, R185 ;  /* 0x000000b9bab97221 */ /* 0x002fe20000010000 */
[----:B--2---:R-:W-:-:S03]  /*2a90*/  FADD.FTZ R188, R183, R188 ;  /* 0x000000bcb7bc7221 */ /* 0x004fc60000010000 */
[----:B------:R-:W-:Y:S01]  /*2aa0*/  FMUL.FTZ R182, R185, 0.0009765625 ;  /* 0x3a800000b9b67820 */ /* 0x000fe20000410000 */
[----:B------:R-:W-:-:S04]  /*2ab0*/  FMUL.FTZ R181, R188, 0.0009765625 ;  /* 0x3a800000bcb57820 */ /* 0x000fc80000410000 */
[C-C-:B------:R-:W-:Y:S01]  /*2ac0*/  FFMA.FTZ R16, R181.reuse, R16, R182.reuse ;  /* 0x00000010b5107223 */ /* 0x140fe200000100b6 */
[C-C-:B------:R-:W-:Y:S01]  /*2ad0*/  FFMA.FTZ R17, R181.reuse, R17, R182.reuse ;  /* 0x00000011b5117223 */ /* 0x140fe200000100b6 */
[C-C-:B------:R-:W-:Y:S01]  /*2ae0*/  FFMA.FTZ R185, R181.reuse, R23, R182.reuse ;  /* 0x00000017b5b97223 */ /* 0x140fe200000100b6 */
[----:B------:R-:W-:Y:S01]  /*2af0*/  FFMA.FTZ R43, R181, R43, R182 ;  /* 0x0000002bb52b7223 */ /* 0x000fe200000100b6 */
[----:B------:R-:W-:Y:S01]  /*2b00*/  FADD.FTZ R29, R29, -R16 ;  /* 0x800000101d1d7221 */ /* 0x000fe20000010000 */
[----:B------:R-:W-:Y:S01]  /*2b10*/  FADD.FTZ R23, R30, -R17 ;  /* 0x800000111e177221 */ /* 0x000fe20000010000 */
[C-C-:B------:R-:W-:Y:S01]  /*2b20*/  FFMA.FTZ R26, R181.reuse, R26, R182.reuse ;  /* 0x0000001ab51a7223 */ /* 0x140fe200000100b6 */
[----:B------:R-:W1:Y:S01]  /*2b30*/  LDC.64 R16, c[0x0][0x280] ;  /* 0x0000a000ff107b82 */ /* 0x000e620000000a00 */
[----:B------:R-:W-:Y:S01]  /*2b40*/  FFMA.FTZ R18, R181, R18, R182 ;  /* 0x00000012b5127223 */ /* 0x000fe200000100b6 */
[----:B------:R-:W-:Y:S01]  /*2b50*/  FADD.FTZ R43, R146, -R43 ;  /* 0x8000002b922b7221 */ /* 0x000fe20000010000 */
[----:B------:R-:W-:Y:S01]  /*2b60*/  FADD.FTZ R39, R39, -R26 ;  /* 0x8000001a27277221 */ /* 0x000fe20000010000 */
[----:B------:R-:W-:Y:S01]  /*2b70*/  FFMA.FTZ R191, R181, R27, R182 ;  /* 0x0000001bb5bf7223 */ /* 0x000fe200000100b6 */
[----:B------:R-:W-:Y:S01]  /*2b80*/  FADD.FTZ R31, R31, -R18 ;  /* 0x800000121f1f7221 */ /* 0x000fe20000010000 */
[C---:B------:R-:W-:Y:S01]  /*2b90*/  FMUL.FTZ R18, R148.reuse, R43 ;  /* 0x0000002b94127220 */ /* 0x040fe20000410000 */
[----:B------:R-:W-:Y:S01]  /*2ba0*/  FMUL.FTZ R43, R148, R39 ;  /* 0x00000027942b7220 */ /* 0x000fe20000410000 */
[----:B------:R-:W-:Y:S01]  /*2bb0*/  FADD.FTZ R191, R38, -R191 ;  /* 0x800000bf26bf7221 */ /* 0x000fe20000010000 */
[C-C-:B0-----:R-:W-:Y:S01]  /*2bc0*/  FFMA.FTZ R183, R181.reuse, R40, R182.reuse ;  /* 0x00000028b5b77223 */ /* 0x141fe200000100b6 */
        /* <DEDUP_REMOVED lines=50> */
[C---:B------:R-:W-:Y:S01]  /*2ef0*/  LOP3.LUT R37, R149.reuse, 0x40, RZ, 0xfc, !PT ;  /* 0x0000004095257812 */ /* 0x040fe200078efcff */
[----:B------:R-:W-:Y:S01]  /*2f00*/  FADD.FTZ R179, R180, -R179 ;  /* 0x800000b3b4b37221 */ /* 0x000fe20000010000 */
[C---:B------:R-:W-:Y:S01]  /*2f10*/  LOP3.LUT R33, R149.reuse, 0x20, RZ, 0xfc, !PT ;  /* 0x0000002095217812 */ /* 0x040fe200078efcff */
        /* <DEDUP_REMOVED lines=31> */
[----:B-1----:R-:W-:Y:S01]  /*3110*/  IMAD.WIDE.U32 R34, R37, 0x10, R16 ;  /* 0x0000001025227825 */ /* 0x002fe200078e0010 */
        /* <DEDUP_REMOVED lines=22> */
[----:B0-----:R-:W-:-:S03]  /*3280*/  LEA R128, R38, R128, 0x2 ;  /* 0x0000008026807211 */ /* 0x001fc600078e10ff */
[----:B------:R1:W-:Y:S01]  /*3290*/  STG.E.128 desc[UR4][R36.64], R28 ;  /* 0x0000001c24007986 */ /* 0x0003e2000c101d04 */
[----:B------:R-:W-:-:S13]  /*32a0*/  ISETP.GE.AND P1, PT, R128, R39, PT ;  /* 0x000000278000720c */ /* 0x000fda0003f26270 */
[----:B------:R-:W-:Y:S05]  /*32b0*/  @!P1 BRA `(.L_x_5028) ;  /* 0xffffffd4008c9947 */ /* 0x000fea000383ffff */
[----:B------:R-:W-:Y:S05]  /*32c0*/  BSYNC B1 ;  /* 0x0000000000017941 */ /* 0x000fea0003800000 */
.L_x_5026:
        /* <DEDUP_REMOVED lines=63> */
.L_x_5025:
[----:B------:R-:W-:Y:S05]  /*36c0*/  BSYNC B0 ;  /* 0x0000000000007941 */ /* 0x000fea0003800000 */
.L_x_5024:
[----:B------:R-:W0:Y:S01]  /*36d0*/  S2R R3, SR_CgaCtaId ;  /* 0x0000000000037919 */ /* 0x000e220000008800 */
[----:B------:R-:W-:Y:S01]  /*36e0*/  SHF.R.U32.HI R2, RZ, 0x5, R44 ;  /* 0x00000005ff027819 */ /* 0x000fe2000001162c */
[----:B------:R-:W-:Y:S05]  /*36f0*/  WARPSYNC.ALL ;  /* 0x0000000000007948 */ /* 0x000fea0003800000 */
[----:B------:R-:W-:Y:S01]  /*3700*/  MOV R0, 0x400 ;  /* 0x0000040000007802 */ /* 0x000fe20000000f00 */
[----:B------:R-:W-:Y:S01]  /*3710*/  ULDC.64 UR6, c[0x0][0x278] ;  /* 0x00009e0000067ab9 */ /* 0x000fe20000000a00 */
[----:B------:R-:W-:Y:S02]  /*3720*/  LOP3.LUT R45, R44, 0x1f, RZ, 0xc0, !PT ;  /* 0x0000001f2c2d7812 */ /* 0x000fe400078ec0ff */
[----:B------:R-:W-:-:S02]  /*3730*/  SHF.L.U32 R2, R2, 0x7, RZ ;  /* 0x0000000702027819 */ /* 0x000fc400000006ff */
[----:B0-----:R-:W-:Y:S02]  /*3740*/  LEA R3, R3, R0, 0x18 ;  /* 0x0000000003037211 */ /* 0x001fe400078ec0ff */
[----:B------:R-:W-:Y:S02]  /*3750*/  LOP3.LUT R0, R2, 0xffffff80, R45, 0xe2, !PT ;  /* 0xffffff8002007812 */ /* 0x000fe400078ee22d */
[-C--:B------:R-:W-:Y:S02]  /*3760*/  LEA R45, R44, R3.reuse, 0x2 ;  /* 0x000000032c2d7211 */ /* 0x080fe400078e10ff */
[----:B------:R-:W-:-:S05]  /*3770*/  LEA R0, R0, R3, 0x5 ;  /* 0x0000000300007211 */ /* 0x000fca00078e28ff */
[----:B------:R0:W-:Y:S04]  /*3780*/  STS.128 [R0], R8 ;  /* 0x0000000800007388 */ /* 0x0001e80000000c00 */
[----:B------:R-:W-:Y:S04]  /*3790*/  STS.128 [R0+0x10], R12 ;  /* 0x0000100c00007388 */ /* 0x000fe80000000c00 */
[----:B------:R-:W-:Y:S04]  /*37a0*/  STS.128 [R0+0x400], R20 ;  /* 0x0004001400007388 */ /* 0x000fe80000000c00 */
[----:B------:R-:W-:Y:S04]  /*37b0*/  STS.128 [R0+0x410], R28 ;  /* 0x0004101c00007388 */ /* 0x000fe80000000c00 */
[----:B------:R-:W-:Y:S04]  /*37c0*/  STS.128 [R0+0x800], R84 ;  /* 0x0008005400007388 */ /* 0x000fe80000000c00 */
[----:B------:R-:W-:Y:S04]  /*37d0*/  STS.128 [R0+0x810], R80 ;  /* 0x0008105000007388 */ /* 0x000fe80000000c00 */
[----:B------:R1:W-:Y:S04]  /*37e0*/  STS.128 [R0+0xc00], R60 ;  /* 0x000c003c00007388 */ /* 0x0003e80000000c00 */
[----:B------:R-:W-:Y:S01]  /*37f0*/  STS.128 [R0+0xc10], R56 ;  /* 0x000c103800007388 */ /* 0x000fe20000000c00 */
[----:B------:R-:W-:Y:S06]  /*3800*/  BAR.SYNC.DEFER_BLOCKING 0x0 ;  /* 0x0000000000007b1d */ /* 0x000fec0000010000 */
[----:B0-----:R-:W1:Y:S01]  /*3810*/  S2R R9, SR_CTAID.X ;  /* 0x0000000000097919 */ /* 0x001e620000002500 */
[----:B------:R-:W0:Y:S04]  /*3820*/  LDS R2, [R45] ;  /* 0x000000002d027984 */ /* 0x000e280000000800 */
[----:B------:R-:W2:Y:S04]  /*3830*/  LDS R3, [R45+0x200] ;  /* 0x000200002d037984 */ /* 0x000ea80000000800 */
[----:B------:R-:W3:Y:S04]  /*3840*/  LDS R11, [R45+0x1000] ;  /* 0x001000002d0b7984 */ /* 0x000ee80000000800 */
[----:B------:R-:W4:Y:S01]  /*3850*/  LDS R10, [R45+0x1200] ;  /* 0x001200002d0a7984 */ /* 0x000f220000000800 */
[----:B-1----:R-:W-:-:S03]  /*3860*/  LEA R60, P0, R9, R44, 0xa ;  /* 0x0000002c093c7211 */ /* 0x002fc600078050ff */
[----:B------:R-:W1:Y:S04]  /*3870*/  LDS R8, [R45+0x400] ;  /* 0x000400002d087984 */ /* 0x000e680000000800 */
[----:B------:R-:W1:Y:S04]  /*3880*/  LDS R9, [R45+0x600] ;  /* 0x000600002d097984 */ /* 0x000e680000000800 */
[----:B------:R-:W1:Y:S04]  /*3890*/  LDS R15, [R45+0x1400] ;  /* 0x001400002d0f7984 */ /* 0x000e680000000800 */
[----:B------:R-:W1:Y:S04]  /*38a0*/  LDS R14, [R45+0x1600] ;  /* 0x001600002d0e7984 */ /* 0x000e680000000800 */
[----:B------:R-:W-:Y:S04]  /*38b0*/  LDS R21, [R45+0x1800] ;  /* 0x001800002d157984 */ /* 0x000fe80000000800 */
[----:B------:R-:W-:Y:S01]  /*38c0*/  LDS R20, [R45+0x1a00] ;  /* 0x001a00002d147984 */ /* 0x000fe20000000800 */
[----:B0-----:R-:W-:-:S03]  /*38d0*/  FADD.FTZ R2, RZ, R2 ;  /* 0x00000002ff027221 */ /* 0x001fc60000010000 */
[----:B------:R-:W-:Y:S01]  /*38e0*/  LDS R23, [R45+0x1c00] ;  /* 0x001c00002d177984 */ /* 0x000fe20000000800 */
[----:B--2---:R-:W-:-:S03]  /*38f0*/  FADD.FTZ R3, RZ, R3 ;  /* 0x00000003ff037221 */ /* 0x004fc60000010000 */
[----:B------:R-:W-:Y:S01]  /*3900*/  LDS R22, [R45+0x1e00] ;  /* 0x001e00002d167984 */ /* 0x000fe20000000800 */
[----:B---3--:R-:W-:-:S03]  /*3910*/  FADD.FTZ R12, R2, R11 ;  /* 0x0000000b020c7221 */ /* 0x008fc60000010000 */
[----:B------:R-:W0:Y:S01]  /*3920*/  LDS R29, [R45+0x2000] ;  /* 0x002000002d1d7984 */ /* 0x000e220000000800 */
[----:B----4-:R-:W-:-:S03]  /*3930*/  FADD.FTZ R13, R3, R10 ;  /* 0x0000000a030d7221 */ /* 0x010fc60000010000 */
[----:B------:R-:W2:Y:S04]  /*3940*/  LDS R2, [R45+0x800] ;  /* 0x000800002d027984 */ /* 0x000ea80000000800 */
[----:B------:R-:W3:Y:S01]  /*3950*/  LDS R3, [R45+0xa00] ;  /* 0x000a00002d037984 */ /* 0x000ee20000000800 */
[----:B-1----:R-:W-:-:S03]  /*3960*/  FADD.FTZ R8, RZ, R8 ;  /* 0x00000008ff087221 */ /* 0x002fc60000010000 */
[----:B------:R-:W1:Y:S01]  /*3970*/  LDS R10, [R45+0xc00] ;  /* 0x000c00002d0a7984 */ /* 0x000e620000000800 */
[----:B------:R-:W-:-:S03]  /*3980*/  FADD.FTZ R9, RZ, R9 ;  /* 0x00000009ff097221 */ /* 0x000fc60000010000 */
[----:B------:R-:W4:Y:S01]  /*3990*/  LDS R11, [R45+0xe00] ;  /* 0x000e00002d0b7984 */ /* 0x000f220000000800 */
[----:B------:R-:W-:-:S03]  /*39a0*/  FADD.FTZ R8, R8, R15 ;  /* 0x0000000f08087221 */ /* 0x000fc60000010000 */
[----:B------:R-:W4:Y:S01]  /*39b0*/  LDS R28, [R45+0x2200] ;  /* 0x002200002d1c7984 */ /* 0x000f220000000800 */
[----:B------:R-:W-:-:S03]  /*39c0*/  FADD.FTZ R9, R9, R14 ;  /* 0x0000000e09097221 */ /* 0x000fc60000010000 */
[----:B------:R-:W4:Y:S04]  /*39d0*/  LDS R31, [R45+0x2400] ;  /* 0x002400002d1f7984 */ /* 0x000f280000000800 */
[----:B------:R-:W4:Y:S04]  /*39e0*/  LDS R30, [R45+0x2600] ;  /* 0x002600002d1e7984 */ /* 0x000f280000000800 */
[----:B------:R-:W4:Y:S04]  /*39f0*/  LDS R47, [R45+0x2800] ;  /* 0x002800002d2f7984 */ /* 0x000f280000000800 */
[----:B------:R-:W4:Y:S04]  /*3a00*/  LDS R44, [R45+0x2a00] ;  /* 0x002a00002d2c7984 */ /* 0x000f280000000800 */
[----:B------:R-:W4:Y:S01]  /*3a10*/  LDS R49, [R45+0x2c00] ;  /* 0x002c00002d317984 */ /* 0x000f220000000800 */
[----:B0-----:R-:W-:-:S03]  /*3a20*/  FADD.FTZ R12, R12, R29 ;  /* 0x0000001d0c0c7221 */ /* 0x001fc60000010000 */
[----:B------:R-:W0:Y:S01]  /*3a30*/  LDS R46, [R45+0x2e00] ;  /* 0x002e00002d2e7984 */ /* 0x000e220000000800 */
[----:B--2---:R-:W-:-:S03]  /*3a40*/  FADD.FTZ R2, RZ, R2 ;  /* 0x00000002ff027221 */ /* 0x004fc60000010000 */
[----:B------:R-:W2:Y:S01]  /*3a50*/  LDS R51, [R45+0x3000] ;  /* 0x003000002d337984 */ /* 0x000ea20000000800 */
[----:B------:R-:W-:Y:S01]  /*3a60*/  FADD.FTZ R2, R2, R21 ;  /* 0x0000001502027221 */ /* 0x000fe20000010000 */
[----:B---3--:R-:W-:Y:S02]  /*3a70*/  FADD.FTZ R3, RZ, R3 ;  /* 0x00000003ff037221 */ /* 0x008fe40000010000 */
[----:B------:R-:W3:Y:S01]  /*3a80*/  LDS R48, [R45+0x3200] ;  /* 0x003200002d307984 */ /* 0x000ee20000000800 */
[----:B-1----:R-:W-:Y:S01]  /*3a90*/  FADD.FTZ R10, RZ, R10 ;  /* 0x0000000aff0a7221 */ /* 0x002fe20000010000 */
[----:B------:R-:W-:Y:S02]  /*3aa0*/  FADD.FTZ R3, R3, R20 ;  /* 0x0000001403037221 */ /* 0x000fe40000010000 */
[----:B------:R-:W1:Y:S01]  /*3ab0*/  LDS R57, [R45+0x3400] ;  /* 0x003400002d397984 */ /* 0x000e620000000800 */
[----:B------:R-:W-:Y:S01]  /*3ac0*/  FADD.FTZ R10, R10, R23 ;  /* 0x000000170a0a7221 */ /* 0x000fe20000010000 */
[----:B----4-:R-:W-:-:S02]  /*3ad0*/  FADD.FTZ R11, RZ, R11 ;  /* 0x0000000bff0b7221 */ /* 0x010fc40000010000 */
        /* <DEDUP_REMOVED lines=13> */
[----:B0-----:R-:W-:Y:S01]  /*3bb0*/  FADD.FTZ R11, R11, R46 ;  /* 0x0000002e0b0b7221 */ /* 0x001fe20000010000 */
[----:B--2---:R-:W-:Y:S01]  /*3bc0*/  FADD.FTZ R51, R12, R51 ;  /* 0x000000330c337221 */ /* 0x004fe20000010000 */
[----:B---3--:R-:W-:Y:S01]  /*3bd0*/  FADD.FTZ R13, R13, R48 ;  /* 0x000000300d0d7221 */ /* 0x008fe20000010000 */
[----:B-1----:R-:W-:Y:S01]  /*3be0*/  FADD.FTZ R57, R8, R57 ;  /* 0x0000003908397221 */ /* 0x002fe20000010000 */
[----:B----4-:R-:W-:Y:S01]  /*3bf0*/  FADD.FTZ R9, R9, R50 ;  /* 0x0000003209097221 */ /* 0x010fe20000010000 */
[----:B------:R0:W-:Y:S01]  /*3c00*/  STS.128 [R0], R4 ;  /* 0x0000000400007388 */ /* 0x0001e20000000c00 */
[----:B------:R-:W-:-:S03]  /*3c10*/  FADD.FTZ R59, R2, R59 ;  /* 0x0000003b023b7221 */ /* 0x000fc60000010000 */
[----:B------:R-:W-:Y:S04]  /*3c20*/  STS.128 [R0+0x10], R104 ;  /* 0x0000106800007388 */ /* 0x000fe80000000c00 */
[----:B------:R-:W-:Y:S01]  /*3c30*/  STS.128 [R0+0x400], R16 ;  /* 0x0004001000007388 */ /* 0x000fe20000000c00 */
[----:B------:R-:W-:-:S03]  /*3c40*/  FADD.FTZ R61, R10, R61 ;  /* 0x0000003d0a3d7221 */ /* 0x000fc60000010000 */
[----:B------:R1:W-:Y:S01]  /*3c50*/  STS.128 [R0+0x410], R24 ;  /* 0x0004101800007388 */ /* 0x0003e20000000c00 */
[----:B------:R-:W-:-:S03]  /*3c60*/  FADD.FTZ R11, R11, R58 ;  /* 0x0000003a0b0b7221 */ /* 0x000fc60000010000 */
[----:B------:R-:W-:Y:S01]  /*3c70*/  STS.128 [R0+0x800], R32 ;  /* 0x0008002000007388 */ /* 0x000fe20000000c00 */
[----:B0-----:R-:W-:Y:S01]  /*3c80*/  FADD.FTZ R7, R3, R56 ;  /* 0x0000003803077221 */ /* 0x001fe20000010000 */
[----:B------:R-:W-:Y:S02]  /*3c90*/  IADD3.X R3, RZ, RZ, RZ, P0, !PT ;  /* 0x000000ffff037210 */ /* 0x000fe400007fe4ff */
[----:B------:R-:W-:Y:S04]  /*3ca0*/  STS.128 [R0+0x810], R36 ;  /* 0x0008102400007388 */ /* 0x000fe80000000c00 */
[----:B------:R-:W-:Y:S04]  /*3cb0*/  STS.128 [R0+0xc00], R40 ;  /* 0x000c002800007388 */ /* 0x000fe80000000c00 */
[----:B------:R-:W-:Y:S01]  /*3cc0*/  STS.128 [R0+0xc10], R52 ;  /* 0x000c103400007388 */ /* 0x000fe20000000c00 */
[----:B-1----:R-:W-:Y:S01]  /*3cd0*/  SHF.L.U64.HI R26, R60, 0x2, R3 ;  /* 0x000000023c1a7819 */ /* 0x002fe20000010203 */
[----:B------:R-:W-:Y:S06]  /*3ce0*/  BAR.SYNC.DEFER_BLOCKING 0x0 ;  /* 0x0000000000007b1d */ /* 0x000fec0000010000 */
        /* <DEDUP_REMOVED lines=20> */
[----:B------:R-:W-:-:S03]  /*3e30*/  FADD.FTZ R15, R15, R16 ;  /* 0x000000100f0f7221 */ /* 0x000fc60000010000 */
[----:B------:R-:W4:Y:S01]  /*3e40*/  LDS R23, [R45+0x1a00] ;  /* 0x001a00002d177984 */ /* 0x000f220000000800 */
[----:B------:R-:W-:Y:S01]  /*3e50*/  SHF.L.U32 R16, R60, 0x2, RZ ;  /* 0x000000023c107819 */ /* 0x000fe200000006ff */
[----:B------:R-:W-:Y:S02]  /*3e60*/  FADD.FTZ R5, R5, R14 ;  /* 0x0000000e05057221 */ /* 0x000fe40000010000 */
[----:B------:R-:W4:Y:S01]  /*3e70*/  LDS R25, [R45+0x1c00] ;  /* 0x001c00002d197984 */ /* 0x000f220000000800 */
[----:B------:R-:W-:Y:S01]  /*3e80*/  IADD3 R2, P0, R16, UR6, RZ ;  /* 0x0000000610027c10 */ /* 0x000fe2000ff1e0ff */
[----:B------:R-:W-:Y:S02]  /*3e90*/  FADD.FTZ R6, RZ, R6 ;  /* 0x00000006ff067221 */ /* 0x000fe40000010000 */
[----:B------:R-:W4:Y:S01]  /*3ea0*/  LDS R27, [R45+0x1e00] ;  /* 0x001e00002d1b7984 */ /* 0x000f220000000800 */
[----:B------:R-:W-:Y:S01]  /*3eb0*/  IADD3.X R3, R26, UR7, RZ, P0, !PT ;  /* 0x000000071a037c10 */ /* 0x000fe200087fe4ff */
[----:B------:R-:W-:Y:S01]  /*3ec0*/  ULDC.64 UR6, c[0x0][0x270] ;  /* 0x00009c0000067ab9 */ /* 0x000fe20000000a00 */
[----:B------:R-:W-:Y:S01]  /*3ed0*/  FADD.FTZ R8, RZ, R8 ;  /* 0x00000008ff087221 */ /* 0x000fe20000010000 */
        /* <DEDUP_REMOVED lines=27> */
[----:B-1----:R-:W-:Y:S01]  /*4090*/  FADD.FTZ R35, R4, R35 ;  /* 0x0000002304237221 */ /* 0x002fe20000010000 */
[----:B------:R-:W-:Y:S01]  /*40a0*/  IADD3 R4, P0, R16, UR6, RZ ;  /* 0x0000000610047c10 */ /* 0x000fe2000ff1e0ff */
[----:B------:R0:W-:Y:S01]  /*40b0*/  STG.E desc[UR4][R2.64+0x400], R5 ;  /* 0x0004000502007986 */ /* 0x0001e2000c101904 */
[----:B--2---:R-:W-:Y:S01]  /*40c0*/  FADD.FTZ R10, R10, R37 ;  /* 0x000000250a0a7221 */ /* 0x004fe20000010000 */
[----:B---3--:R-:W-:Y:S01]  /*40d0*/  FADD.FTZ R12, R12, R17 ;  /* 0x000000110c0c7221 */ /* 0x008fe20000010000 */
[----:B----4-:R-:W-:Y:S01]  /*40e0*/  FADD.FTZ R15, R15, R20 ;  /* 0x000000140f0f7221 */ /* 0x010fe20000010000 */
[----:B0-----:R-:W-:Y:S01]  /*40f0*/  IADD3.X R5, R26, UR7, RZ, P0, !PT ;  /* 0x000000071a057c10 */ /* 0x001fe200087fe4ff */
[----:B------:R-:W-:-:S03]  /*4100*/  FADD.FTZ R39, R0, R39 ;  /* 0x0000002700277221 */ /* 0x000fc60000010000 */
        /* <DEDUP_REMOVED lines=21> */
.L_x_5027:
        /* <DEDUP_REMOVED lines=8> */
.L_x_5030:
[----:B------:R-:W-:Y:S05]  /*42e0*/  BSYNC B2 ;  /* 0x0000000000027941 */ /* 0x000fea0003800000 */
.L_x_5029:
        /* <DEDUP_REMOVED lines=8> */
.L_x_5031:
[----:B------:R-:W-:Y:S01]  /*4370*/  FADD.FTZ R183, R46, R183 ;  /* 0x000000b72eb77221 */ /* 0x000fe20000010000 */
[----:B------:R-:W-:-:S04]  /*4380*/  HFMA2.MMA R192, -RZ, RZ, 0, 1.1920928955078125e-07 ;  /* 0x00000002ffc07435 */ /* 0x000fc800000001ff */
[----:B------:R-:W-:Y:S02]  /*4390*/  MOV R193, R183 ;  /* 0x000000b700c17202 */ /* 0x000fe40000000f00 */
[----:B------:R-:W-:-:S07]  /*43a0*/  MOV R185, R188 ;  /* 0x000000bc00b97202 */ /* 0x000fce0000000f00 */
[----:B------:R-:W-:Y:S05]  /*43b0*/  WARPSYNC.COLLECTIVE R190, `(.L_x_5032) ;  /* 0x00000000be087348 */ /* 0x000fea0003c00000 */
[----:B------:R0:W1:Y:S02]  /*43c0*/  SHFL.BFLY P1, R188, R193, R192, R195 ;  /* 0x0c0000c0c1bc7389 */ /* 0x00006400000200c3 */
[----:B01----:R-:W-:Y:S01]  /*43d0*/  ENDCOLLECTIVE ;  /* 0x000000000000791b */ /* 0x003fe20003800000 */
.L_x_5032:
[----:B------:R-:W-:-:S05]  /*43e0*/  FADD.FTZ R185, R66, R185 ;  /* 0x000000b942b97221 */ /* 0x000fca0000010000 */
[----:B------:R-:W-:Y:S02]  /*43f0*/  MOV R193, R185 ;  /* 0x000000b900c17202 */ /* 0x000fe40000000f00 */
[----:B------:R-:W-:-:S07]  /*4400*/  MOV R182, R188 ;  /* 0x000000bc00b67202 */ /* 0x000fce0000000f00 */
[----:B------:R-:W-:Y:S05]  /*4410*/  WARPSYNC.COLLECTIVE R190, `(.L_x_5033) ;  /* 0x00000000be087348 */ /* 0x000fea0003c00000 */
[----:B------:R0:W1:Y:S02]  /*4420*/  SHFL.BFLY P1, R188, R193, R192, R195 ;  /* 0x0c0000c0c1bc7389 */ /* 0x00006400000200c3 */
[----:B01----:R-:W-:Y:S01]  /*4430*/  ENDCOLLECTIVE ;  /* 0x000000000000791b */ /* 0x003fe20003800000 */
.L_x_5033:
[----:B------:R-:W-:Y:S01]  /*4440*/  FADD.FTZ R182, R183, R182 ;  /* 0x000000b6b7b67221 */ /* 0x000fe20000010000 */
[----:B------:R-:W-:-:S04]  /*4450*/  HFMA2.MMA R192, -RZ, RZ, 0, 2.384185791015625e-07 ;  /* 0x00000004ffc07435 */ /* 0x000fc800000001ff */
[----:B------:R-:W-:Y:S02]  /*4460*/  MOV R193, R182 ;  /* 0x000000b600c17202 */ /* 0x000fe40000000f00 */
[----:B------:R-:W-:-:S07]  /*4470*/  MOV R184, R188 ;  /* 0x000000bc00b87202 */ /* 0x000fce0000000f00 */
[----:B------:R-:W-:Y:S05]  /*4480*/  WARPSYNC.COLLECTIVE R190, `(.L_x_5034) ;  /* 0x00000000be087348 */ /* 0x000fea0003c00000 */
[----:B------:R0:W1:Y:S02]  /*4490*/  SHFL.BFLY P1, R188, R193, R192, R195 ;  /* 0x0c0000c0c1bc7389 */ /* 0x00006400000200c3 */
[----:B01----:R-:W-:Y:S01]  /*44a0*/  ENDCOLLECTIVE ;  /* 0x000000000000791b */ /* 0x003fe20003800000 */
.L_x_5034:
[----:B------:R-:W-:-:S05]  /*44b0*/  FADD.FTZ R184, R185, R184 ;  /* 0x000000b8b9b87221 */ /* 0x000fca0000010000 */
[----:B------:R-:W-:Y:S02]  /*44c0*/  MOV R193, R184 ;  /* 0x000000b800c17202 */ /* 0x000fe40000000f00 */
[----:B------:R-:W-:-:S07]  /*44d0*/  MOV R187, R188 ;  /* 0x000000bc00bb7202 */ /* 0x000fce0000000f00 */
[----:B------:R-:W-:Y:S05]  /*44e0*/  WARPSYNC.COLLECTIVE R190, `(.L_x_5035) ;  /* 0x00000000be087348 */ /* 0x000fea0003c00000 */
[----:B------:R0:W1:Y:S02]  /*44f0*/  SHFL.BFLY P1, R188, R193, R192, R195 ;  /* 0x0c0000c0c1bc7389 */ /* 0x00006400000200c3 */
[----:B01----:R-:W-:Y:S01]  /*4500*/  ENDCOLLECTIVE ;  /* 0x000000000000791b */ /* 0x003fe20003800000 */
.L_x_5035:
[----:B------:R-:W-:Y:S01]  /*4510*/  FADD.FTZ R187, R182, R187 ;  /* 0x000000bbb6bb7221 */ /* 0x000fe20000010000 */
[----:B------:R-:W-:-:S04]  /*4520*/  HFMA2.MMA R192, -RZ, RZ, 0, 4.76837158203125e-07 ;  /* 0x00000008ffc07435 */ /* 0x000fc800000001ff */
[----:B------:R-:W-:Y:S02]  /*4530*/  MOV R193, R187 ;  /* 0x000000bb00c17202 */ /* 0x000fe40000000f00 */
[----:B------:R-:W-:-:S07]  /*4540*/  MOV R189, R188 ;  /* 0x000000bc00bd7202 */ /* 0x000fce0000000f00 */
[----:B------:R-:W-:Y:S05]  /*4550*/  WARPSYNC.COLLECTIVE R190, `(.L_x_5036) ;  /* 0x00000000be087348 */ /* 0x000fea0003c00000 */
[----:B------:R0:W1:Y:S02]  /*4560*/  SHFL.BFLY P1, R188, R193, R192, R195 ;  /* 0x0c0000c0c1bc7389 */ /* 0x00006400000200c3 */
[----:B01----:R-:W-:Y:S01]  /*4570*/  ENDCOLLECTIVE ;  /* 0x000000000000791b */ /* 0x003fe20003800000 */
.L_x_5036:
[----:B------:R-:W-:-:S05]  /*4580*/  FADD.FTZ R189, R184, R189 ;  /* 0x000000bdb8bd7221 */ /* 0x000fca0000010000 */
[----:B------:R-:W-:Y:S02]  /*4590*/  MOV R193, R189 ;  /* 0x000000bd00c17202 */ /* 0x000fe40000000f00 */
[----:B------:R-:W-:-:S07]  /*45a0*/  MOV R46, R188 ;  /* 0x000000bc002e7202 */ /* 0x000fce0000000f00 */
[----:B------:R-:W-:Y:S05]  /*45b0*/  WARPSYNC.COLLECTIVE R190, `(.L_x_5037) ;  /* 0x00000000be087348 */ /* 0x000fea0003c00000 */
[----:B------:R0:W1:Y:S02]  /*45c0*/  SHFL.BFLY P1, R188, R193, R192, R195 ;  /* 0x0c0000c0c1bc7389 */ /* 0x00006400000200c3 */
[----:B01----:R-:W-:Y:S01]  /*45d0*/  ENDCOLLECTIVE ;  /* 0x000000000000791b */ /* 0x003fe20003800000 */
.L_x_5037:
        /* <DEDUP_REMOVED lines=8> */
.L_x_5038:
[----:B------:R-:W-:Y:S01]  /*4660*/  FADD.FTZ R183, R189, R66 ;  /* 0x00000042bdb77221 */ /* 0x000fe20000010000 */
[----:B------:R-:W-:-:S04]  /*4670*/  MOV R66, R191 ;  /* 0x000000bf00427202 */ /* 0x000fc80000000f00 */
[----:B------:R-:W-:Y:S02]  /*4680*/  MOV R193, R183 ;  /* 0x000000b700c17202 */ /* 0x000fe40000000f00 */
[----:B------:R-:W-:-:S07]  /*4690*/  MOV R185, R188 ;  /* 0x000000bc00b97202 */ /* 0x000fce0000000f00 */
[----:B------:R-:W-:Y:S05]  /*46a0*/  WARPSYNC.COLLECTIVE R190, `(.L_x_5039) ;  /* 0x00000000be087348 */ /* 0x000fea0003c00000 */
[----:B------:R0:W1:Y:S02]  /*46b0*/  SHFL.BFLY P1, R188, R193, R192, R195 ;  /* 0x0c0000c0c1bc7389 */ /* 0x00006400000200c3 */
[----:B01----:R-:W-:Y:S01]  /*46c0*/  ENDCOLLECTIVE ;  /* 0x000000000000791b */ /* 0x003fe20003800000 */
.L_x_5039:
[----:B------:R-:W-:Y:S05]  /*46d0*/  BRA `(.L_x_5040) ;  /* 0xffffffe000e87947 */ /* 0x000fea000383ffff */
.L_x_5041:
        /* <DEDUP_REMOVED lines=10> */
.L_x_5617:


//--------------------- .text._ZN10layer_norm22ln_bwd_finalize_kernelINS_22Kernel_traits_finalizeILj1024E6__halffS2_fjLj1024ELj4ENS_18Kernel_traits_baseILj1024ES2_fS2_fjLj1024EEEEEEEvNS_9BwdParamsE --------------------------
	.section	.text._ZN10layer_norm22ln_bwd_finalize_kernelINS_22Kernel_traits_finalizeILj1024E6__halffS2_fjLj1024ELj4ENS_18Kernel_traits_baseILj1024ES2_fS2_fjLj1024EEEEEEEvNS_9BwdParamsE,"ax",@progbits
	.align	128
        .global         _ZN10layer_norm22ln_bwd_finalize_kernelINS_22Kernel_traits_finalizeILj1024E6__halffS2_fjLj1024ELj4ENS_18Kernel_traits_baseILj1024ES2_fS2_fjLj1024EEEEEEEvNS_9BwdParamsE
        .type           _ZN10layer_norm22ln_bwd_finalize_kernelINS_22Kernel_traits_finalizeILj1024E6__halffS2_fjLj1024ELj4ENS_18Kernel_traits_baseILj1024ES2_fS2_fjLj1024EEEEEEEvNS_9BwdParamsE,@function
        .size           _ZN10layer_norm22ln_bwd_finalize_kernelINS_22Kernel_traits_finalizeILj1024E6__halffS2_fjLj1024ELj4ENS_18Kernel_traits_baseILj1024ES2_fS2_fjLj1024EEEEEEEvNS_9BwdParamsE,(.L_x_5618 - _ZN10layer_norm22ln_bwd_finalize_kernelINS_22Kernel_traits_finalizeILj1024E6__halffS2_fjLj1024ELj4ENS_18Kernel_traits_baseILj1024ES2_fS2_fjLj1024EEEEEEEvNS_9BwdParamsE)
        .other          _ZN10layer_norm22ln_bwd_finalize_kernelINS_22Kernel_traits_finalizeILj1024E6__halffS2_fjLj1024ELj4ENS_18Kernel_traits_baseILj1024ES2_fS2_fjLj1024EEEEEEEvNS_9BwdParamsE,@"STO_CUDA_ENTRY STV_DEFAULT"
_ZN10layer_norm22ln_bwd_finalize_kernelINS_22Kernel_traits_finalizeILj1024E6__halffS2_fjLj1024ELj4ENS_18Kernel_traits_baseILj1024ES2_fS2_fjLj1024EEEEEEEvNS_9BwdParamsE:
.text._ZN10layer_norm22ln_bwd_finalize_kernelINS_22Kernel_traits_finalizeILj1024E6__halffS2_fjLj1024ELj4ENS_18Kernel_traits_baseILj1024ES2_fS2_fjLj1024EEEEEEEvNS_9BwdParamsE:
        /* <DEDUP_REMOVED lines=25> */
.L_x_5053:
        /* <DEDUP_REMOVED lines=28> */
.L_x_5046:
        /* <DEDUP_REMOVED lines=33> */
.L_x_5045:
[----:B------:R-:W-:Y:S05]  /*0560*/  BSYNC B1 ;  /* 0x0000000000017941 */ /* 0x000fea0003800000 */
.L_x_5044:
        /* <DEDUP_REMOVED lines=23> */
.L_x_5048:
[----:B------:R-:W-:Y:S05]  /*06e0*/  BSYNC B1 ;  /* 0x0000000000017941 */ /* 0x000fea0003800000 */
.L_x_5047:
        /* <DEDUP_REMOVED lines=11> */
.L_x_5043:
[----:B------:R-:W-:Y:S05]  /*07a0*/  BSYNC B0 ;  /* 0x0000000000007941 */ /* 0x000fea0003800000 */
.L_x_5042:
        /* <DEDUP_REMOVED lines=29> */
.L_x_5064:
[----:B------:R-:W-:Y:S01]  /*0980*/  @!P1 SHF.R.U32.HI R12, RZ, 0x3, R0 ;  /* 0x00000003ff0c9819 */ /* 0x000fe20000011600 */
[----:B---3--:R-:W-:Y:S01]  /*0990*/  FADD.FTZ R14, R9, R14 ;  /* 0x0000000e090e7221 */ /* 0x008fe20000010000 */
[----:B--2---:R-:W-:Y:S02]  /*09a0*/  FADD.FTZ R11, R10, R11 ;  /* 0x0000000b0a0b7221 */ /* 0x004fe40000010000 */
[----:B------:R-:W-:-:S05]  /*09b0*/  @!P1 LOP3.LUT R12, R12, 0x1ffffffc, RZ, 0xc0, !PT ;  /* 0x1ffffffc0c0c9812 */ /* 0x000fca00078ec0ff */
[----:B------:R2:W-:Y:S04]  /*09c0*/  @!P1 STS [R12+UR4+0x2000], R14 ;  /* 0x0020000e0c009988 */ /* 0x0005e80008000804 */
[----:B------:R2:W-:Y:S02]  /*09d0*/  @!P1 STS [R12+UR4+0x2080], R11 ;  /* 0x0020800b0c009988 */ /* 0x0005e40008000804 */
.L_x_5049:
        /* <DEDUP_REMOVED lines=14> */
.L_x_5052:
[----:B------:R-:W-:Y:S05]  /*0ac0*/  BSYNC B0 ;  /* 0x0000000000007941 */ /* 0x000fea0003800000 */
.L_x_5051:
[C---:B------:R-:W-:Y:S02]  /*0ad0*/  ISETP.GT.U32.AND P1, PT, R3.reuse, -0x401, PT ;  /* 0xfffffbff0300780c */ /* 0x040fe40003f24070 */
[----:B------:R-:W-:Y:S02]  /*0ae0*/  IADD3 R3, R3, 0x400, RZ ;  /* 0x0000040003037810 */ /* 0x000fe40007ffe0ff */
[----:B------:R-:W-:-:S09]  /*0af0*/  IADD3 R5, R5, 0x200, RZ ;  /* 0x0000020005057810 */ /* 0x000fd20007ffe0ff */
[----:B------:R-:W-:Y:S05]  /*0b00*/  @P1 BRA `(.L_x_5053) ;  /* 0xfffffff400a01947 */ /* 0x000fea000383ffff */
[----:B------:R-:W-:Y:S05]  /*0b10*/  EXIT ;  /* 0x000000000000794d */ /* 0x000fea0003800000 */
.L_x_5050:
[----:B------:R-:W-:Y:S01]  /*0b20*/  HFMA2.MMA R19, -RZ, RZ, 0, 5.9604644775390625e-08 ;  /* 0x00000001ff137435 */ /* 0x000fe200000001ff */
[----:B---3--:R-:W-:Y:S01]  /*0b30*/  IMAD.MOV.U32 R20, RZ, RZ, R10 ;  /* 0x000000ffff147224 */ /* 0x008fe200078e000a */
[----:B------:R-:W-:Y:S01]  /*0b40*/  MOV R22, 0x1f ;  /* 0x0000001f00167802 */ /* 0x000fe20000000f00 */
[----:B------:R-:W-:-:S08]  /*0b50*/  IMAD.MOV.U32 R17, RZ, RZ, -0x1 ;  /* 0xffffffffff117424 */ /* 0x000fd000078e00ff */
[----:B012---:R-:W-:Y:S05]  /*0b60*/  WARPSYNC.COLLECTIVE R17, `(.L_x_5054) ;  /* 0x0000000011087348 */ /* 0x007fea0003c00000 */
[----:B------:R3:W4:Y:S02]  /*0b70*/  SHFL.BFLY P2, R18, R20, R19, R22 ;  /* 0x0c00001314127389 */ /* 0x0007240000040016 */
[----:B01234-:R-:W-:Y:S01]  /*0b80*/  ENDCOLLECTIVE ;  /* 0x000000000000791b */ /* 0x01ffe20003800000 */
.L_x_5054:
[----:B------:R-:W-:Y:S01]  /*0b90*/  IMAD.MOV.U32 R19, RZ, RZ, 0x2 ;  /* 0x00000002ff137424 */ /* 0x000fe200078e00ff */
[----:B------:R-:W-:-:S05]  /*0ba0*/  MOV R11, R18 ;  /* 0x00000012000b7202 */ /* 0x000fca0000000f00 */
[----:B------:R-:W-:-:S05]  /*0bb0*/  FADD.FTZ R11, R10, R11 ;  /* 0x0000000b0a0b7221 */ /* 0x000fca0000010000 */
[----:B------:R-:W-:-:S07]  /*0bc0*/  MOV R20, R11 ;  /* 0x0000000b00147202 */ /* 0x000fce0000000f00 */
[----:B------:R-:W-:Y:S05]  /*0bd0*/  WARPSYNC.COLLECTIVE R17, `(.L_x_5055) ;  /* 0x0000000011087348 */ /* 0x000fea0003c00000 */
[----:B------:R0:W1:Y:S02]  /*0be0*/  SHFL.BFLY P2, R18, R20, R19, R22 ;  /* 0x0c00001314127389 */ /* 0x0000640000040016 */
[----:B01----:R-:W-:Y:S01]  /*0bf0*/  ENDCOLLECTIVE ;  /* 0x000000000000791b */ /* 0x003fe20003800000 */
.L_x_5055:
[----:B------:R-:W-:Y:S01]  /*0c00*/  IMAD.MOV.U32 R19, RZ, RZ, 0x4 ;  /* 0x00000004ff137424 */ /* 0x000fe200078e00ff */
[----:B------:R-:W-:-:S05]  /*0c10*/  MOV R12, R18 ;  /* 0x00000012000c7202 */ /* 0x000fca0000000f00 */
[----:B------:R-:W-:-:S05]  /*0c20*/  FADD.FTZ R12, R11, R12 ;  /* 0x0000000c0b0c7221 */ /* 0x000fca0000010000 */
[----:B------:R-:W-:-:S07]  /*0c30*/  MOV R20, R12 ;  /* 0x0000000c00147202 */ /* 0x000fce0000000f00 */
[----:B------:R-:W-:Y:S05]  /*0c40*/  WARPSYNC.COLLECTIVE R17, `(.L_x_5056) ;  /* 0x0000000011087348 */ /* 0x000fea0003c00000 */
[----:B------:R0:W1:Y:S02]  /*0c50*/  SHFL.BFLY P2, R18, R20, R19, R22 ;  /* 0x0c00001314127389 */ /* 0x0000640000040016 */
[----:B01----:R-:W-:Y:S01]  /*0c60*/  ENDCOLLECTIVE ;  /* 0x000000000000791b */ /* 0x003fe20003800000 */
.L_x_5056:
[----:B------:R-:W-:Y:S01]  /*0c70*/  IMAD.MOV.U32 R19, RZ, RZ, 0x8 ;  /* 0x00000008ff137424 */ /* 0x000fe200078e00ff */
[----:B------:R-:W-:-:S05]  /*0c80*/  MOV R13, R18 ;  /* 0x00000012000d7202 */ /* 0x000fca0000000f00 */
[----:B------:R-:W-:-:S05]  /*0c90*/  FADD.FTZ R13, R12, R13 ;  /* 0x0000000d0c0d7221 */ /* 0x000fca0000010000 */
[----:B------:R-:W-:-:S07]  /*0ca0*/  MOV R20, R13 ;  /* 0x0000000d00147202 */ /* 0x000fce0000000f00 */
[----:B------:R-:W-:Y:S05]  /*0cb0*/  WARPSYNC.COLLECTIVE R17, `(.L_x_5057) ;  /* 0x0000000011087348 */ /* 0x000fea0003c00000 */
[----:B------:R0:W1:Y:S02]  /*0cc0*/  SHFL.BFLY P2, R18, R20, R19, R22 ;  /* 0x0c00001314127389 */ /* 0x0000640000040016 */
[----:B01----:R-:W-:Y:S01]  /*0cd0*/  ENDCOLLECTIVE ;  /* 0x000000000000791b */ /* 0x003fe20003800000 */
.L_x_5057:
[----:B------:R-:W-:Y:S01]  /*0ce0*/  IMAD.MOV.U32 R19, RZ, RZ, 0x10 ;  /* 0x00000010ff137424 */ /* 0x000fe200078e00ff */
[----:B------:R-:W-:-:S05]  /*0cf0*/  MOV R10, R18 ;  /* 0x00000012000a7202 */ /* 0x000fca0000000f00 */
[----:B------:R-:W-:-:S05]  /*0d00*/  FADD.FTZ R10, R13, R10 ;  /* 0x0000000a0d0a7221 */ /* 0x000fca0000010000 */
[----:B------:R-:W-:-:S07]  /*0d10*/  MOV R20, R10 ;  /* 0x0000000a00147202 */ /* 0x000fce0000000f00 */
[----:B------:R-:W-:Y:S05]  /*0d20*/  WARPSYNC.COLLECTIVE R17, `(.L_x_5058) ;  /* 0x0000000011087348 */ /* 0x000fea0003c00000 */
[----:B------:R0:W1:Y:S02]  /*0d30*/  SHFL.BFLY P2, R18, R20, R19, R22 ;  /* 0x0c00001314127389 */ /* 0x0000640000040016 */
[----:B01----:R-:W-:Y:S01]  /*0d40*/  ENDCOLLECTIVE ;  /* 0x000000000000791b */ /* 0x003fe20003800000 */
.L_x_5058:
[----:B------:R-:W-:Y:S01]  /*0d50*/  MOV R20, R9 ;  /* 0x0000000900147202 */ /* 0x000fe20000000f00 */
[----:B------:R-:W-:Y:S01]  /*0d60*/  IMAD.MOV.U32 R19, RZ, RZ, 0x1 ;  /* 0x00000001ff137424 */ /* 0x000fe200078e00ff */
[----:B------:R-:W-:-:S07]  /*0d70*/  MOV R11, R18 ;  /* 0x00000012000b7202 */ /* 0x000fce0000000f00 */
[----:B------:R-:W-:Y:S05]  /*0d80*/  WARPSYNC.COLLECTIVE R17, `(.L_x_5059) ;  /* 0x0000000011087348 */ /* 0x000fea0003c00000 */
[----:B------:R0:W1:Y:S02]  /*0d90*/  SHFL.BFLY P2, R18, R20, R19, R22 ;  /* 0x0c00001314127389 */ /* 0x0000640000040016 */
[----:B01----:R-:W-:Y:S01]  /*0da0*/  ENDCOLLECTIVE ;  /* 0x000000000000791b */ /* 0x003fe20003800000 */
.L_x_5059:
[----:B------:R-:W-:Y:S01]  /*0db0*/  IMAD.MOV.U32 R19, RZ, RZ, 0x2 ;  /* 0x00000002ff137424 */ /* 0x000fe200078e00ff */
[----:B------:R-:W-:-:S05]  /*0dc0*/  MOV R12, R18 ;  /* 0x00000012000c7202 */ /* 0x000fca0000000f00 */
[----:B------:R-:W-:-:S05]  /*0dd0*/  FADD.FTZ R14, R9, R12 ;  /* 0x0000000c090e7221 */ /* 0x000fca0000010000 */
[----:B------:R-:W-:-:S07]  /*0de0*/  MOV R20, R14 ;  /* 0x0000000e00147202 */ /* 0x000fce0000000f00 */
[----:B------:R-:W-:Y:S05]  /*0df0*/  WARPSYNC.COLLECTIVE R17, `(.L_x_5060) ;  /* 0x0000000011087348 */ /* 0x000fea0003c00000 */
[----:B------:R0:W1:Y:S02]  /*0e00*/  SHFL.BFLY P2, R18, R20, R19, R22 ;  /* 0x0c00001314127389 */ /* 0x0000640000040016 */
[----:B01----:R-:W-:Y:S01]  /*0e10*/  ENDCOLLECTIVE ;  /* 0x000000000000791b */ /* 0x003fe20003800000 */
.L_x_5060:
[----:B------:R-:W-:Y:S01]  /*0e20*/  IMAD.MOV.U32 R19, RZ, RZ, 0x4 ;  /* 0x00000004ff137424 */ /* 0x000fe200078e00ff */
[----:B------:R-:W-:-:S05]  /*0e30*/  MOV R13, R18 ;  /* 0x00000012000d7202 */ /* 0x000fca0000000f00 */
[----:B------:R-:W-:-:S05]  /*0e40*/  FADD.FTZ R15, R14, R13 ;  /* 0x0000000d0e0f7221 */ /* 0x000fca0000010000 */
[----:B------:R-:W-:-:S07]  /*0e50*/  MOV R20, R15 ;  /* 0x0000000f00147202 */ /* 0x000fce0000000f00 */
[----:B------:R-:W-:Y:S05]  /*0e60*/  WARPSYNC.COLLECTIVE R17, `(.L_x_5061) ;  /* 0x0000000011087348 */ /* 0x000fea0003c00000 */
[----:B------:R0:W1:Y:S02]  /*0e70*/  SHFL.BFLY P2, R18, R20, R19, R22 ;  /* 0x0c00001314127389 */ /* 0x0000640000040016 */
[----:B01----:R-:W-:Y:S01]  /*0e80*/  ENDCOLLECTIVE ;  /* 0x000000000000791b */ /* 0x003fe20003800000 */
.L_x_5061:
[----:B------:R-:W-:Y:S01]  /*0e90*/  HFMA2.MMA R19, -RZ, RZ, 0, 4.76837158203125e-07 ;  /* 0x00000008ff137435 */ /* 0x000fe200000001ff */
[----:B------:R-:W-:-:S05]  /*0ea0*/  MOV R16, R18 ;  /* 0x0000001200107202 */ /* 0x000fca0000000f00 */
[----:B------:R-:W-:-:S05]  /*0eb0*/  FADD.FTZ R16, R15, R16 ;  /* 0x000000100f107221 */ /* 0x000fca0000010000 */
[----:B------:R-:W-:-:S07]  /*0ec0*/  MOV R20, R16 ;  /* 0x0000001000147202 */ /* 0x000fce0000000f00 */
[----:B------:R-:W-:Y:S05]  /*0ed0*/  WARPSYNC.COLLECTIVE R17, `(.L_x_5062) ;  /* 0x0000000011087348 */ /* 0x000fea0003c00000 */
[----:B------:R0:W1:Y:S02]  /*0ee0*/  SHFL.BFLY P2, R18, R20, R19, R22 ;  /* 0x0c00001314127389 */ /* 0x0000640000040016 */
[----:B01----:R-:W-:Y:S01]  /*0ef0*/  ENDCOLLECTIVE ;  /* 0x000000000000791b */ /* 0x003fe20003800000 */
.L_x_5062:
[----:B------:R-:W-:Y:S01]  /*0f00*/  HFMA2.MMA R19, -RZ, RZ, 0, 9.5367431640625e-07 ;  /* 0x00000010ff137435 */ /* 0x000fe200000001ff */
[----:B------:R-:W-:-:S04]  /*0f10*/  IMAD.MOV.U32 R9, RZ, RZ, R18 ;  /* 0x000000ffff097224 */ /* 0x000fc800078e0012 */
[----:B------:R-:W-:-:S05]  /*0f20*/  FADD.FTZ R9, R16, R9 ;  /* 0x0000000910097221 */ /* 0x000fca0000010000 */
[----:B------:R-:W-:-:S07]  /*0f30*/  MOV R20, R9 ;  /* 0x0000000900147202 */ /* 0x000fce0000000f00 */
[----:B------:R-:W-:Y:S05]  /*0f40*/  WARPSYNC.COLLECTIVE R17, `(.L_x_5063) ;  /* 0x0000000011087348 */ /* 0x000fea0003c00000 */
[----:B------:R0:W1:Y:S02]  /*0f50*/  SHFL.BFLY P2, R18, R20, R19, R22 ;  /* 0x0c00001314127389 */ /* 0x0000640000040016 */
[----:B01----:R-:W-:Y:S01]  /*0f60*/  ENDCOLLECTIVE ;  /* 0x000000000000791b */ /* 0x003fe20003800000 */
.L_x_5063:
[----:B------:R-:W-:Y:S01]  /*0f70*/  MOV R14, R18 ;  /* 0x00000012000e7202 */ /* 0x000fe20000000f00 */
[----:B------:R-:W-:Y:S06]  /*0f80*/  BRA `(.L_x_5064) ;  /* 0xfffffff8007c7947 */ /* 0x000fec000383ffff */
.L_x_5065:
        /* <DEDUP_REMOVED lines=15> */
.L_x_5618:


//--------------------- .text._ZN10layer_norm13ln_bwd_kernelINS_13Kernel_traitsI6__halffS2_fjLj1024ELj1ELj4ELj1ELj16ENS_18Kernel_traits_baseILj1024ES2_fS2_fjLj128EEEEEEEvNS_9BwdParamsE --------------------------
	.section	.text._ZN10layer_norm13ln_bwd_kernelINS_13Kernel_traitsI6__halffS2_fjLj1024ELj1ELj4ELj1ELj16ENS_18Kernel_traits_baseILj1024ES2_fS2_fjLj128EEEEEEEvNS_9BwdParamsE,"ax",@progbits
	.align	128
        .global         _ZN10layer_norm13ln_bwd_kernelINS_13Kernel_traitsI6__halffS2_fjLj1024ELj1ELj4ELj1ELj16ENS_18Kernel_traits_baseILj1024ES2_fS2_fjLj128EEEEEEEvNS_9BwdParamsE
        .type           _ZN10layer_norm13ln_bwd_kernelINS_13Kernel_traitsI6__halffS2_fjLj1024ELj1ELj4ELj1ELj16ENS_18Kernel_traits_baseILj1024ES2_fS2_fjLj128EEEEEEEvNS_9BwdParamsE,@function
        .size           _ZN10layer_norm13ln_bwd_kernelINS_13Kernel_traitsI6__halffS2_fjLj1024ELj1ELj4ELj1ELj16ENS_18Kernel_traits_baseILj1024ES2_fS2_fjLj128EEEEEEEvNS_9BwdParamsE,(.L_x_5619 - _ZN10layer_norm13ln_bwd_kernelINS_13Kernel_traitsI6__halffS2_fjLj1024ELj1ELj4ELj1ELj16ENS_18Kernel_traits_baseILj1024ES2_fS2_fjLj128EEEEEEEvNS_9BwdParamsE)
        .other          _ZN10layer_norm13ln_bwd_kernelINS_13Kernel_traitsI6__halffS2_fjLj1024ELj1ELj4ELj1ELj16ENS_18Kernel_traits_baseILj1024ES2_fS2_fjLj128EEEEEEEvNS_9BwdParamsE,@"STO_CUDA_ENTRY STV_DEFAULT"
_ZN10layer_norm13ln_bwd_kernelINS_13Kernel_traitsI6__halffS2_fjLj1024ELj1ELj4ELj1ELj16ENS_18Kernel_traits_baseILj1024ES2_fS2_fjLj128EEEEEEEvNS_9BwdParamsE:
.text._ZN10layer_norm13ln_bwd_kernelINS_13Kernel_traitsI6__halffS2_fjLj1024ELj1ELj4ELj1ELj16ENS_18Kernel_traits_baseILj1024ES2_fS2_fjLj128EEEEEEEvNS_9BwdParamsE:
        /* <DEDUP_REMOVED lines=89> */
[----:B------:R-:W-:Y:S01]  /*0590*/  HFMA2.MMA R0, -RZ, RZ, 0, 0 ;  /* 0x00000000ff007435 */ /* 0x000fe200000001ff */
[--C-:B------:R-:W-:Y:S01]  /*05a0*/  SHF.R.U64 R168, R120, 0x10, R121.reuse ;  /* 0x0000001078a87819 */ /* 0x100fe20000001279 */
[----:B------:R-:W-:Y:S01]  /*05b0*/  BSSY B1, `(.L_x_5068) ;  /* 0x00002d1000017945 */ /* 0x000fe20003800000 */
        /* <DEDUP_REMOVED lines=109> */
.L_x_5070:
        /* <DEDUP_REMOVED lines=124> */
[----:B------:R-:W-:Y:S01]  /*1450*/  @!P0 FADD.FTZ R219, R65, -R184 ;  /* 0x800000b841db8221 */ /* 0x000fe20000010000 */
[----:B------:R-:W0:Y:S01]  /*1460*/  @P0 MUFU.RCP R56, R124 ;  /* 0x0000007c00380308 */ /* 0x000e220000001000 */
[----:B------:R-:W-:Y:S01]  /*1470*/  @P0 FADD.FTZ R65, -R109, R66 ;  /* 0x000000426d410221 */ /* 0x000fe20000010100 */
[----:B------:R-:W-:Y:S01]  /*1480*/  @!P0 FADD.FTZ R221, R66, -R184 ;  /* 0x800000b842dd8221 */ /* 0x000fe20000010000 */
[----:B------:R-:W-:Y:S01]  /*1490*/  @P0 FADD.FTZ R237, -R162, R71 ;  /* 0x00000047a2ed0221 */ /* 0x000fe20000010100 */
[----:B------:R-:W-:Y:S01]  /*14a0*/  @!P0 FADD.FTZ R203, R58, -R184 ;  /* 0x800000b83acb8221 */ /* 0x000fe20000010000 */
        /* <DEDUP_REMOVED lines=8> */
[----:B------:R-:W-:Y:S01]  /*1530*/  @P0 FMUL.FTZ R201, R202, R209 ;  /* 0x000000d1cac90220 */ /* 0x000fe20000410000 */
[----:B------:R-:W-:Y:S01]  /*1540*/  @P0 FMUL.FTZ R68, R237, R206 ;  /* 0x000000ceed440220 */ /* 0x000fe20000410000 */
[----:B------:R-:W-:Y:S01]  /*1550*/  @P0 FADD.FTZ R241, -R115, R72 ;  /* 0x0000004873f10221 */ /* 0x000fe20000010100 */
[----:B------:R-:W1:Y:S01]  /*1560*/  @P0 MUFU.RCP R202, R175 ;  /* 0x000000af00ca0308 */ /* 0x000e620000001000 */
[----:B------:R-:W-:Y:S01]  /*1570*/  @P0 FMUL.FTZ R62, R66, R229 ;  /* 0x000000e5423e0220 */ /* 0x000fe20000410000 */
[----:B------:R-:W-:Y:S01]  /*1580*/  @P0 FADD.FTZ R243, -R164, R73 ;  /* 0x00000049a4f30221 */ /* 0x000fe20000010100 */
[----:B------:R-:W-:Y:S01]  /*1590*/  @P0 FADD.FTZ R245, -R117, R74 ;  /* 0x0000004a75f50221 */ /* 0x000fe20000010100 */
[----:B------:R-:W-:Y:S01]  /*15a0*/  @P0 FMUL.FTZ R64, R64, R227 ;  /* 0x000000e340400220 */ /* 0x000fe20000410000 */
[----:B------:R-:W-:Y:S01]  /*15b0*/  @P0 FMUL.FTZ R66, R235, R212 ;  /* 0x000000d4eb420220 */ /* 0x000fe20000410000 */
[----:B------:R-:W-:-:S02]  /*15c0*/  @P0 FADD.FTZ R247, -R166, R75 ;  /* 0x0000004ba6f70221 */ /* 0x000fc40000010100 */
[----:B------:R-:W2:Y:S01]  /*15d0*/  @P0 MUFU.RCP R208, R126 ;  /* 0x0000007e00d00308 */ /* 0x000ea20000001000 */
[--C-:B------:R-:W-:Y:S01]  /*15e0*/  @!P0 FADD.FTZ R227, R69, -R184.reuse ;  /* 0x800000b845e38221 */ /* 0x100fe20000010000 */
[--C-:B------:R-:W-:Y:S01]  /*15f0*/  @!P0 FADD.FTZ R231, R71, -R184.reuse ;  /* 0x800000b847e78221 */ /* 0x100fe20000010000 */
[----:B------:R-:W-:Y:S01]  /*1600*/  @!P0 FADD.FTZ R235, R73, -R184 ;  /* 0x800000b849eb8221 */ /* 0x000fe20000010000 */
[----:B------:R-:W-:Y:S01]  /*1610*/  @P0 FADD.FTZ R249, -R119, R76 ;  /* 0x0000004c77f90221 */ /* 0x000fe20000010100 */
[----:B------:R-:W-:-:S03]  /*1620*/  @P0 FADD.FTZ R251, -R168, R77 ;  /* 0x0000004da8fb0221 */ /* 0x000fc60000010100 */
[----:B------:R-:W3:Y:S01]  /*1630*/  @P0 MUFU.RCP R206, R177 ;  /* 0x000000b100ce0308 */ /* 0x000ee20000001000 */
[----:B------:R-:W-:Y:S01]  /*1640*/  @P0 FADD.FTZ R69, -R113, R70 ;  /* 0x0000004671450221 */ /* 0x000fe20000010100 */
[--C-:B------:R-:W-:Y:S01]  /*1650*/  @!P0 FADD.FTZ R229, R70, -R184.reuse ;  /* 0x800000b846e58221 */ /* 0x100fe20000010000 */
[----:B------:R-:W-:Y:S01]  /*1660*/  @P0 FMUL.FTZ R71, R233, R214 ;  /* 0x000000d6e9470220 */ /* 0x000fe20000410000 */
[--C-:B------:R-:W-:Y:S01]  /*1670*/  @!P0 FADD.FTZ R239, R75, -R184.reuse ;  /* 0x800000b84bef8221 */ /* 0x100fe20000010000 */
[----:B------:R-:W-:Y:S01]  /*1680*/  @P0 FMUL.FTZ R73, R241, R204 ;  /* 0x000000ccf1490220 */ /* 0x000fe20000410000 */
[--C-:B------:R-:W-:Y:S01]  /*1690*/  @!P0 FADD.FTZ R233, R72, -R184.reuse ;  /* 0x800000b848e98221 */ /* 0x100fe20000010000 */
[----:B------:R-:W-:Y:S01]  /*16a0*/  @P0 FMUL.FTZ R70, R243, R200 ;  /* 0x000000c8f3460220 */ /* 0x000fe20000410000 */
[----:B------:R-:W-:Y:S01]  /*16b0*/  @P0 FMUL.FTZ R75, R245, R198 ;  /* 0x000000c6f54b0220 */ /* 0x000fe20000410000 */
[--C-:B------:R-:W-:Y:S01]  /*16c0*/  @!P0 FADD.FTZ R241, R76, -R184.reuse ;  /* 0x800000b84cf18221 */ /* 0x100fe20000010000 */
[--C-:B------:R-:W-:Y:S01]  /*16d0*/  @!P0 FADD.FTZ R237, R74, -R184.reuse ;  /* 0x800000b84aed8221 */ /* 0x100fe20000010000 */
[----:B------:R-:W-:Y:S01]  /*16e0*/  @P0 FMUL.FTZ R72, R247, R196 ;  /* 0x000000c4f7480220 */ /* 0x000fe20000410000 */
[----:B------:R-:W-:Y:S01]  /*16f0*/  @!P0 FADD.FTZ R243, R77, -R184 ;  /* 0x800000b84df38221 */ /* 0x000fe20000010000 */
[----:B------:R-:W-:Y:S01]  /*1700*/  @P0 FADD.FTZ R76, -R121, R78 ;  /* 0x0000004e794c0221 */ /* 0x000fe20000010100 */
[----:B------:R-:W-:Y:S01]  /*1710*/  @!P0 FADD.FTZ R245, R78, -R184 ;  /* 0x800000b84ef58221 */ /* 0x000fe20000010000 */
[----:B------:R-:W5:Y:S01]  /*1720*/  @P0 MUFU.RCP R196, R128 ;  /* 0x0000008000c40308 */ /* 0x000f620000001000 */
[----:B------:R-:W-:Y:S01]  /*1730*/  @P0 FADD.FTZ R78, -R170, R79 ;  /* 0x0000004faa4e0221 */ /* 0x000fe20000010100 */
[----:B------:R-:W-:Y:S01]  /*1740*/  @P0 FMUL.FTZ R77, R249, R194 ;  /* 0x000000c2f94d0220 */ /* 0x000fe20000410000 */
[----:B------:R-:W-:Y:S01]  /*1750*/  @P0 FMUL.FTZ R74, R251, R192 ;  /* 0x000000c0fb4a0220 */ /* 0x000fe20000410000 */
[----:B------:R-:W-:Y:S01]  /*1760*/  @P0 FADD.FTZ R249, -R123, R80 ;  /* 0x000000507bf90221 */ /* 0x000fe20000010100 */
[--C-:B------:R-:W-:Y:S01]  /*1770*/  @!P0 FADD.FTZ R251, R80, -R184.reuse ;  /* 0x800000b850fb8221 */ /* 0x100fe20000010000 */
[----:B------:R-:W-:Y:S01]  /*1780*/  @!P0 FADD.FTZ R247, R79, -R184 ;  /* 0x800000b84ff78221 */ /* 0x000fe20000010000 */
[----:B------:R-:W-:Y:S01]  /*1790*/  @P0 FADD.FTZ R80, -R125, R82 ;  /* 0x000000527d500221 */ /* 0x000fe20000010100 */
[----:B------:R-:W5:Y:S01]  /*17a0*/  @P0 MUFU.RCP R194, R179 ;  /* 0x000000b300c20308 */ /* 0x000f620000001000 */
        /* <DEDUP_REMOVED lines=14> */
[----:B------:R-:W-:Y:S01]  /*1890*/  @P0 FADD.FTZ R209, -R152, R61 ;  /* 0x0000003d98d10221 */ /* 0x000fe20000010100 */
[----:B------:R-:W-:Y:S01]  /*18a0*/  @P0 FMUL.FTZ R180, R78, R180 ;  /* 0x000000b44eb40220 */ /* 0x000fe20000410000 */
[----:B------:R-:W-:Y:S01]  /*18b0*/  @!P0 FADD.FTZ R61, R61, -R184 ;  /* 0x800000b83d3d8221 */ /* 0x000fe20000010000 */
[----:B-1----:R-:W-:Y:S01]  /*18c0*/  @P0 FMUL.FTZ R78, R82, R202 ;  /* 0x000000ca524e0220 */ /* 0x002fe20000410000 */
[----:B--2---:R-:W-:Y:S01]  /*18d0*/  @P0 FMUL.FTZ R85, R249, R208 ;  /* 0x000000d0f9550220 */ /* 0x004fe20000410000 */
[----:B---3--:R-:W-:Y:S01]  /*18e0*/  @P0 FMUL.FTZ R80, R80, R206 ;  /* 0x000000ce50500220 */ /* 0x008fe20000410000 */
[----:B------:R-:W-:Y:S01]  /*18f0*/  @P0 FADD.FTZ R82, -R129, R86 ;  /* 0x0000005681520221 */ /* 0x000fe20000010100 */
[C---:B------:R-:W-:Y:S01]  /*1900*/  @!P0 FMUL.FTZ R85, R182.reuse, R84 ;  /* 0x00000054b6558220 */ /* 0x040fe20000410000 */
[----:B------:R-:W-:Y:S01]  /*1910*/  @!P0 FMUL.FTZ R80, R182, R56 ;  /* 0x00000038b6508220 */ /* 0x000fe20000410000 */
[--C-:B------:R-:W-:Y:S01]  /*1920*/  @!P0 FADD.FTZ R86, R86, -R184.reuse ;  /* 0x800000b856568221 */ /* 0x100fe20000010000 */
[----:B------:R-:W-:Y:S01]  /*1930*/  @!P0 FADD.FTZ R186, R87, -R184 ;  /* 0x800000b857ba8221 */ /* 0x000fe20000010000 */
[----:B------:R-:W-:Y:S01]  /*1940*/  @!P0 FMUL.FTZ R59, R182, R57 ;  /* 0x00000039b63b8220 */ /* 0x000fe20000410000 */
[----:B------:R-:W-:Y:S01]  /*1950*/  MOV R56, R136 ;  /* 0x0000008800387202 */ /* 0x000fe20000000f00 */
[----:B------:R-:W-:Y:S01]  /*1960*/  @P0 FMUL.FTZ R209, R209, R220 ;  /* 0x000000dcd1d10220 */ /* 0x000fe20000410000 */
[----:B------:R-:W-:Y:S01]  /*1970*/  SHF.R.U64 R84, R136, 0x10, R137 ;  /* 0x0000001088547819 */ /* 0x000fe20000001289 */
[----:B------:R-:W-:Y:S01]  /*1980*/  @P0 FADD.FTZ R184, -R178, R87 ;  /* 0x00000057b2b80221 */ /* 0x000fe20000010100 */
[----:B------:R-:W-:Y:S01]  /*1990*/  MOV R57, R137 ;  /* 0x0000008900397202 */ /* 0x000fe20000000f00 */
[----:B------:R-:W0:Y:S01]  /*19a0*/  @P0 MUFU.RCP R218, R102 ;  /* 0x0000006600da0308 */ /* 0x000e220000001000 */
[----:B------:R-:W-:Y:S01]  /*19b0*/  SHF.R.U32.HI R136, RZ, 0x10, R137 ;  /* 0x00000010ff887819 */ /* 0x000fe20000011689 */
[----:B------:R-:W-:Y:S01]  /*19c0*/  @!P0 FMUL.FTZ R209, R182, R61 ;  /* 0x0000003db6d18220 */ /* 0x000fe20000410000 */
[----:B------:R-:W-:-:S02]  /*19d0*/  SHF.R.U64 R216, R138, 0x10, R139 ;  /* 0x000000108ad87819 */ /* 0x000fc4000000128b */
[----:B------:R-:W-:Y:S01]  /*19e0*/  MOV R137, R139 ;  /* 0x0000008b00897202 */ /* 0x000fe20000000f00 */
[----:B-----5:R-:W-:Y:S01]  /*19f0*/  @P0 FMUL.FTZ R87, R82, R196 ;  /* 0x000000c452570220 */ /* 0x020fe20000410000 */
[----:B------:R-:W-:Y:S01]  /*1a00*/  MOV R61, R138 ;  /* 0x0000008a003d7202 */ /* 0x000fe20000000f00 */
[----:B------:R-:W1:Y:S01]  /*1a10*/  @P0 MUFU.RCP R222, R108 ;  /* 0x0000006c00de0308 */ /* 0x000e620000001000 */
[----:B------:R-:W-:Y:S01]  /*1a20*/  SHF.R.U32.HI R139, RZ, 0x10, R139 ;  /* 0x00000010ff8b7819 */ /* 0x000fe2000001168b */
[----:B------:R-:W-:Y:S01]  /*1a30*/  @P0 FMUL.FTZ R82, R184, R194 ;  /* 0x000000c2b8520220 */ /* 0x000fe20000410000 */
[----:B------:R-:W-:Y:S01]  /*1a40*/  MOV R138, R140 ;  /* 0x0000008c008a7202 */ /* 0x000fe20000000f00 */
[----:B------:R-:W-:Y:S02]  /*1a50*/  HADD2.F32 R56, -RZ, R56.H0_H0 ;  /* 0x20000038ff387230 */ /* 0x000fe40000004100 */
[----:B------:R-:W-:Y:S01]  /*1a60*/  @!P0 FMUL.FTZ R58, R182, R181 ;  /* 0x000000b5b63a8220 */ /* 0x000fe20000410000 */
[----:B------:R-:W-:Y:S01]  /*1a70*/  MOV R184, R142 ;  /* 0x0000008e00b87202 */ /* 0x000fe20000000f00 */
[----:B------:R-:W-:Y:S01]  /*1a80*/  HADD2.F32 R57, -RZ, R57.H0_H0 ;  /* 0x20000039ff397230 */ /* 0x000fe20000004100 */
[----:B------:R-:W-:Y:S01]  /*1a90*/  SHF.R.U64 R212, R142, 0x10, R143 ;  /* 0x000000108ed47819 */ /* 0x000fe2000000128f */
[C---:B------:R-:W-:Y:S01]  /*1aa0*/  @!P0 FMUL.FTZ R60, R182.reuse, R215 ;  /* 0x000000d7b63c8220 */ /* 0x040fe20000410000 */
[----:B------:R-:W-:Y:S01]  /*1ab0*/  MOV R142, R144 ;  /* 0x00000090008e7202 */ /* 0x000fe20000000f00 */
[----:B------:R-:W-:Y:S01]  /*1ac0*/  @!P0 FMUL.FTZ R199, R182, R203 ;  /* 0x000000cbb6c78220 */ /* 0x000fe20000410000 */
[----:B------:R-:W-:Y:S01]  /*1ad0*/  SHF.R.U64 R202, R144, 0x10, R145 ;  /* 0x0000001090ca7819 */ /* 0x000fe20000001291 */
[----:B------:R-:W-:Y:S01]  /*1ae0*/  HADD2.F32 R144, -RZ, R139.H0_H0 ;  /* 0x2000008bff907230 */ /* 0x000fe20000004100 */
[----:B------:R-:W-:Y:S01]  /*1af0*/  SHF.R.U64 R215, R140, 0x10, R141 ;  /* 0x000000108cd77819 */ /* 0x000fe2000000128d */
[----:B------:R-:W-:-:S02]  /*1b00*/  HADD2.F32 R84, -RZ, R84.H0_H0 ;  /* 0x20000054ff547230 */ /* 0x000fc40000004100 */
[----:B------:R-:W-:Y:S01]  /*1b10*/  @!P0 FMUL.FTZ R67, R182, R217 ;  /* 0x000000d9b6438220 */ /* 0x000fe20000410000 */
[----:B------:R-:W-:Y:S02]  /*1b20*/  HADD2.F32 R139, -RZ, R138.H0_H0 ;  /* 0x2000008aff8b7230 */ /* 0x000fe40000004100 */
[C---:B------:R-:W-:Y:S01]  /*1b30*/  FADD.FTZ R97, R56.reuse, R97 ;  /* 0x0000006138617221 */ /* 0x040fe20000010000 */
[----:B------:R-:W-:Y:S01]  /*1b40*/  FFMA.FTZ R131, R56, R58, R131 ;  /* 0x0000003a38837223 */ /* 0x000fe20000010083 */
        /* <DEDUP_REMOVED lines=12> */
[----:B------:R-:W-:-:S02]  /*1c10*/  HADD2.F32 R146, -RZ, R215.H0_H0 ;  /* 0x200000d7ff927230 */ /* 0x000fc40000004100 */
[C---:B------:R-:W-:Y:S01]  /*1c20*/  FADD.FTZ R34, R139.reuse, R34 ;  /* 0x000000228b227221 */ /* 0x040fe20000010000 */
[----:B------:R-:W-:Y:S01]  /*1c30*/  FFMA.FTZ R6, R139, R67, R6 ;  /* 0x000000438b067223 */ /* 0x000fe20000010006 */
[----:B------:R-:W-:Y:S01]  /*1c40*/  FMUL.FTZ R144, R106, R139 ;  /* 0x0000008b6a907220 */ /* 0x000fe20000410000 */
[----:B------:R-:W-:Y:S01]  /*1c50*/  FMUL.FTZ R84, R133, R84 ;  /* 0x0000005485547220 */ /* 0x000fe20000410000 */
[----:B------:R-:W-:Y:S01]  /*1c60*/  FADD.FTZ R215, RZ, R56 ;  /* 0x00000038ffd77221 */ /* 0x000fe20000010000 */
[----:B------:R-:W-:Y:S01]  /*1c70*/  FFMA.FTZ R139, R56, R58, RZ ;  /* 0x0000003a388b7223 */ /* 0x000fe200000100ff */
[----:B------:R-:W-:Y:S01]  /*1c80*/  MOV R181, R141 ;  /* 0x0000008d00b57202 */ /* 0x000fe20000000f00 */
[----:B------:R-:W-:Y:S02]  /*1c90*/  HADD2.F32 R136, -RZ, R136.H0_H0 ;  /* 0x20000088ff887230 */ /* 0x000fe40000004100 */
[----:B------:R-:W-:Y:S01]  /*1ca0*/  @!P0 FMUL.FTZ R201, R182, R205 ;  /* 0x000000cdb6c98220 */ /* 0x000fe20000410000 */
[----:B0-----:R-:W-:Y:S01]  /*1cb0*/  @P0 FMUL.FTZ R211, R211, R218 ;  /* 0x000000dad3d30220 */ /* 0x001fe20000410000 */
[----:B------:R-:W-:-:S02]  /*1cc0*/  HADD2.F32 R61, -RZ, R61.H0_H0 ;  /* 0x2000003dff3d7230 */ /* 0x000fc40000004100 */
[----:B------:R-:W-:Y:S01]  /*1cd0*/  FADD.FTZ R215, R215, R84 ;  /* 0x00000054d7d77221 */ /* 0x000fe20000010000 */
[----:B------:R-:W-:Y:S01]  /*1ce0*/  FFMA.FTZ R139, R84, R59, R139 ;  /* 0x0000003b548b7223 */ /* 0x000fe2000001008b */
[----:B------:R-:W0:Y:S01]  /*1cf0*/  @P0 MUFU.RCP R210, R112 ;  /* 0x0000007000d20308 */ /* 0x000e220000001000 */
[C---:B------:R-:W-:Y:S01]  /*1d00*/  @!P0 FMUL.FTZ R211, R182.reuse, R207 ;  /* 0x000000cfb6d38220 */ /* 0x040fe20000410000 */
[----:B------:R-:W-:Y:S01]  /*1d10*/  SHF.R.U32.HI R214, RZ, 0x10, R141 ;  /* 0x00000010ffd67819 */ /* 0x000fe2000001168d */
[----:B-1----:R-:W-:Y:S01]  /*1d20*/  @P0 FMUL.FTZ R65, R65, R222 ;  /* 0x000000de41410220 */ /* 0x002fe20000410000 */
[C---:B------:R-:W-:Y:S01]  /*1d30*/  @!P0 FMUL.FTZ R64, R182.reuse, R219 ;  /* 0x000000dbb6408220 */ /* 0x040fe20000410000 */
        /* <DEDUP_REMOVED lines=21> */
[----:B------:R-:W-:-:S02]  /*1e90*/  HADD2.F32 R137, -RZ, R137.H0_H0 ;  /* 0x20000089ff897230 */ /* 0x000fc40000004100 */
[C---:B------:R-:W-:Y:S01]  /*1ea0*/  FADD.FTZ R29, R140.reuse, R29 ;  /* 0x0000001d8c1d7221 */ /* 0x040fe20000010000 */
[----:B------:R-:W-:Y:S01]  /*1eb0*/  FFMA.FTZ R0, R140, R209, R0 ;  /* 0x000000d18c007223 */ /* 0x000fe20000010000 */
[----:B------:R-:W-:Y:S01]  /*1ec0*/  MOV R186, R143 ;  /* 0x0000008f00ba7202 */ /* 0x000fe20000000f00 */
[----:B------:R-:W-:Y:S01]  /*1ed0*/  FMUL.FTZ R140, R153, R140 ;  /* 0x0000008c998c7220 */ /* 0x000fe20000410000 */
[----:B------:R-:W-:Y:S01]  /*1ee0*/  FADD.FTZ R215, R215, R138 ;  /* 0x0000008ad7d77221 */ /* 0x000fe20000010000 */
[----:B------:R-:W-:Y:S01]  /*1ef0*/  FFMA.FTZ R141, R138, R211, R141 ;  /* 0x000000d38a8d7223 */ /* 0x000fe2000001008d */
[----:B----4-:R-:W-:Y:S01]  /*1f00*/  MOV R200, R151 ;  /* 0x0000009700c87202 */ /* 0x010fe20000000f00 */
[----:B------:R-:W-:Y:S01]  /*1f10*/  HADD2.F32 R143, -RZ, R184.H0_H0 ;  /* 0x200000b8ff8f7230 */ /* 0x000fe20000004100 */
[--C-:B------:R-:W-:Y:S01]  /*1f20*/  SHF.R.U32.HI R204, RZ, 0x10, R151.reuse ;  /* 0x00000010ffcc7819 */ /* 0x100fe20000011697 */
[----:B------:R-:W-:Y:S02]  /*1f30*/  HADD2.F32 R184, -RZ, R205.H0_H0 ;  /* 0x200000cdffb87230 */ /* 0x000fe40000004100 */
[----:B------:R-:W-:Y:S01]  /*1f40*/  @!P0 FMUL.FTZ R63, R182, R213 ;  /* 0x000000d5b63f8220 */ /* 0x000fe20000410000 */
[----:B------:R-:W-:Y:S01]  /*1f50*/  HADD2.F32 R205, -RZ, R142.H0_H0 ;  /* 0x2000008effcd7230 */ /* 0x000fe20000004100 */
[----:B------:R-:W-:Y:S01]  /*1f60*/  MOV R213, R150 ;  /* 0x0000009600d57202 */ /* 0x000fe20000000f00 */
[----:B------:R-:W-:Y:S01]  /*1f70*/  FMUL.FTZ R142, R104, R137 ;  /* 0x00000089688e7220 */ /* 0x000fe20000410000 */
[----:B------:R-:W-:Y:S01]  /*1f80*/  SHF.R.U64 R206, R150, 0x10, R151 ;  /* 0x0000001096ce7819 */ /* 0x000fe20000001297 */
[----:B------:R-:W-:Y:S01]  /*1f90*/  FADD.FTZ R215, R215, R140 ;  /* 0x0000008cd7d77221 */ /* 0x000fe20000010000 */
[----:B------:R-:W-:Y:S01]  /*1fa0*/  FFMA.FTZ R141, R140, R209, R141 ;  /* 0x000000d18c8d7223 */ /* 0x000fe2000001008d */
[----:B------:R-:W-:-:S02]  /*1fb0*/  HADD2.F32 R150, -RZ, R212.H0_H0 ;  /* 0x200000d4ff967230 */ /* 0x000fc40000004100 */
[----:B0-----:R-:W-:Y:S01]  /*1fc0*/  @P0 FMUL.FTZ R69, R69, R210 ;  /* 0x000000d245450220 */ /* 0x001fe20000410000 */
[C---:B------:R-:W-:Y:S01]  /*1fd0*/  @!P0 FMUL.FTZ R66, R182.reuse, R227 ;  /* 0x000000e3b6428220 */ /* 0x040fe20000410000 */
[C---:B------:R-:W-:Y:S01]  /*1fe0*/  @!P0 FMUL.FTZ R83, R182.reuse, R190 ;  /* 0x000000beb6538220 */ /* 0x040fe20000410000 */
[----:B------:R-:W-:Y:S02]  /*1ff0*/  HADD2.F32 R151, -RZ, R186.H0_H0 ;  /* 0x200000baff977230 */ /* 0x000fe40000004100 */
[----:B------:R-:W-:Y:S01]  /*2000*/  @!P0 FMUL.FTZ R69, R182, R229 ;  /* 0x000000e5b6458220 */ /* 0x000fe20000410000 */
[----:B------:R-:W-:Y:S01]  /*2010*/  HADD2.F32 R181, -RZ, R200.H0_H0 ;  /* 0x200000c8ffb57230 */ /* 0x000fe20000004100 */
[----:B------:R-:W-:Y:S01]  /*2020*/  MOV R190, R148 ;  /* 0x0000009400be7202 */ /* 0x000fe20000000f00 */
[----:B------:R-:W-:Y:S01]  /*2030*/  HADD2.F32 R200, -RZ, R204.H0_H0 ;  /* 0x200000ccffc87230 */ /* 0x000fe20000004100 */
[----:B------:R-:W-:Y:S01]  /*2040*/  SHF.R.U64 R208, R148, 0x10, R149 ;  /* 0x0000001094d07819 */ /* 0x000fe20000001295 */
[----:B------:R-:W-:-:S02]  /*2050*/  HADD2.F32 R148, -RZ, R214.H0_H0 ;  /* 0x200000d6ff947230 */ /* 0x000fc40000004100 */
[----:B------:R-:W-:Y:S01]  /*2060*/  FADD.FTZ R186, R215, R142 ;  /* 0x0000008ed7ba7221 */ /* 0x000fe20000010000 */
[----:B------:R-:W-:Y:S01]  /*2070*/  FFMA.FTZ R204, R142, R63, R141 ;  /* 0x0000003f8ecc7223 */ /* 0x000fe2000001008d */
        /* <DEDUP_REMOVED lines=46> */
[----:B------:R-:W-:-:S02]  /*2360*/  HADD2.F32 R145, -RZ, R188.H0_H0 ;  /* 0x200000bcff917230 */ /* 0x000fc40000004100 */
[----:B------:R-:W-:Y:S01]  /*2370*/  @!P0 FMUL.FTZ R75, R182, R237 ;  /* 0x000000edb64b8220 */ /* 0x000fe20000410000 */
[----:B------:R-:W-:Y:S01]  /*2380*/  MOV R207, R147 ;  /* 0x0000009300cf7202 */ /* 0x000fe20000000f00 */
[----:B------:R-:W-:Y:S01]  /*2390*/  HADD2.F32 R188, -RZ, R210.H0_H0 ;  /* 0x200000d2ffbc7230 */ /* 0x000fe20000004100 */
[----:B------:R-:W-:Y:S01]  /*23a0*/  SHF.R.U32.HI R198, RZ, 0x10, R147 ;  /* 0x00000010ffc67819 */ /* 0x000fe20000011693 */
[----:B------:R-:W-:Y:S01]  /*23b0*/  FADD.FTZ R202, R151, R150 ;  /* 0x0000009697ca7221 */ /* 0x000fe20000010000 */
[----:B------:R-:W-:Y:S01]  /*23c0*/  FFMA.FTZ R204, R150, R69, R205 ;  /* 0x0000004596cc7223 */ /* 0x000fe200000100cd */
[C---:B------:R-:W-:Y:S01]  /*23d0*/  @!P0 FMUL.FTZ R72, R182.reuse, R239 ;  /* 0x000000efb6488220 */ /* 0x040fe20000410000 */
[----:B------:R-:W-:Y:S02]  /*23e0*/  HADD2.F32 R147, -RZ, R190.H0_H0 ;  /* 0x200000beff937230 */ /* 0x000fe40000004100 */
[----:B------:R-:W-:Y:S01]  /*23f0*/  @!P0 FMUL.FTZ R77, R182, R241 ;  /* 0x000000f1b64d8220 */ /* 0x000fe20000410000 */
        /* <DEDUP_REMOVED lines=16> */
[----:B------:R-:W-:Y:S01]  /*2500*/  @!P0 FMUL.FTZ R78, R182, R192 ;  /* 0x000000c0b64e8220 */ /* 0x000fe20000410000 */
[----:B------:R-:W-:Y:S01]  /*2510*/  FADD.FTZ R190, R151, R186 ;  /* 0x000000ba97be7221 */ /* 0x000fe20000010000 */
[----:B------:R-:W-:Y:S01]  /*2520*/  FFMA.FTZ R202, R186, R73, R205 ;  /* 0x00000049baca7223 */ /* 0x000fe200000100cd */
[----:B------:R-:W-:-:S02]  /*2530*/  MOV R192, R149 ;  /* 0x0000009500c07202 */ /* 0x000fc40000000f00 */
[----:B------:R-:W-:Y:S01]  /*2540*/  FADD.FTZ R151, R190, R141 ;  /* 0x0000008dbe977221 */ /* 0x000fe20000010000 */
[----:B------:R-:W-:Y:S01]  /*2550*/  FFMA.FTZ R205, R141, R70, R202 ;  /* 0x000000468dcd7223 */ /* 0x000fe200000100ca */
[----:B------:R-:W-:Y:S01]  /*2560*/  SHF.R.U32.HI R196, RZ, 0x10, R149 ;  /* 0x00000010ffc47819 */ /* 0x000fe20000011695 */
[----:B------:R-:W-:Y:S02]  /*2570*/  HADD2.F32 R149, -RZ, R192.H0_H0 ;  /* 0x200000c0ff957230 */ /* 0x000fe40000004100 */
        /* <DEDUP_REMOVED lines=90> */
.L_x_5082:
        /* <DEDUP_REMOVED lines=123> */
.L_x_5068:
        /* <DEDUP_REMOVED lines=40> */
.L_x_5067:
[----:B------:R-:W-:Y:S05]  /*3550*/  BSYNC B0 ;  /* 0x0000000000007941 */ /* 0x000fea0003800000 */
.L_x_5066:
        /* <DEDUP_REMOVED lines=183> */
.L_x_5069:
        /* <DEDUP_REMOVED lines=8> */
.L_x_5072:
[----:B------:R-:W-:Y:S05]  /*4150*/  BSYNC B2 ;  /* 0x0000000000027941 */ /* 0x000fea0003800000 */
.L_x_5071:
        /* <DEDUP_REMOVED lines=8> */
.L_x_5073:
[----:B------:R-:W-:Y:S01]  /*41e0*/  FADD.FTZ R204, R27, R204 ;  /* 0x000000cc1bcc7221 */ /* 0x000fe20000010000 */
[----:B------:R-:W-:-:S04]  /*41f0*/  HFMA2.MMA R216, -RZ, RZ, 0, 1.1920928955078125e-07 ;  /* 0x00000002ffd87435 */ /* 0x000fc800000001ff */
[----:B------:R-:W-:Y:S02]  /*4200*/  MOV R219, R204 ;  /* 0x000000cc00db7202 */ /* 0x000fe40000000f00 */
[----:B------:R-:W-:-:S07]  /*4210*/  MOV R206, R217 ;  /* 0x000000d900ce7202 */ /* 0x000fce0000000f00 */
[----:B------:R-:W-:Y:S05]  /*4220*/  WARPSYNC.COLLECTIVE R214, `(.L_x_5074) ;  /* 0x00000000d6087348 */ /* 0x000fea0003c00000 */
[----:B------:R0:W1:Y:S02]  /*4230*/  SHFL.BFLY P1, R217, R219, R216, R221 ;  /* 0x0c0000d8dbd97389 */ /* 0x00006400000200dd */
[----:B01----:R-:W-:Y:S01]  /*4240*/  ENDCOLLECTIVE ;  /* 0x000000000000791b */ /* 0x003fe20003800000 */
.L_x_5074:
[----:B------:R-:W-:-:S05]  /*4250*/  FADD.FTZ R206, R55, R206 ;  /* 0x000000ce37ce7221 */ /* 0x000fca0000010000 */
[----:B------:R-:W-:Y:S02]  /*4260*/  MOV R219, R206 ;  /* 0x000000ce00db7202 */ /* 0x000fe40000000f00 */
[----:B------:R-:W-:-:S07]  /*4270*/  MOV R207, R217 ;  /* 0x000000d900cf7202 */ /* 0x000fce0000000f00 */
[----:B------:R-:W-:Y:S05]  /*4280*/  WARPSYNC.COLLECTIVE R214, `(.L_x_5075) ;  /* 0x00000000d6087348 */ /* 0x000fea0003c00000 */
[----:B------:R0:W1:Y:S02]  /*4290*/  SHFL.BFLY P1, R217, R219, R216, R221 ;  /* 0x0c0000d8dbd97389 */ /* 0x00006400000200dd */
[----:B01----:R-:W-:Y:S01]  /*42a0*/  ENDCOLLECTIVE ;  /* 0x000000000000791b */ /* 0x003fe20003800000 */
.L_x_5075:
[----:B------:R-:W-:Y:S01]  /*42b0*/  FADD.FTZ R207, R204, R207 ;  /* 0x000000cfcccf7221 */ /* 0x000fe20000010000 */
[----:B------:R-:W-:-:S04]  /*42c0*/  HFMA2.MMA R216, -RZ, RZ, 0, 2.384185791015625e-07 ;  /* 0x00000004ffd87435 */ /* 0x000fc800000001ff */
[----:B------:R-:W-:Y:S02]  /*42d0*/  MOV R219, R207 ;  /* 0x000000cf00db7202 */ /* 0x000fe40000000f00 */
[----:B------:R-:W-:-:S07]  /*42e0*/  MOV R213, R217 ;  /* 0x000000d900d57202 */ /* 0x000fce0000000f00 */
[----:B------:R-:W-:Y:S05]  /*42f0*/  WARPSYNC.COLLECTIVE R214, `(.L_x_5076) ;  /* 0x00000000d6087348 */ /* 0x000fea0003c00000 */
[----:B------:R0:W1:Y:S02]  /*4300*/  SHFL.BFLY P1, R217, R219, R216, R221 ;  /* 0x0c0000d8dbd97389 */ /* 0x00006400000200dd */
[----:B01----:R-:W-:Y:S01]  /*4310*/  ENDCOLLECTIVE ;  /* 0x000000000000791b */ /* 0x003fe20003800000 */
.L_x_5076:
[----:B------:R-:W-:-:S05]  /*4320*/  FADD.FTZ R213, R206, R213 ;  /* 0x000000d5ced57221 */ /* 0x000fca0000010000 */
[----:B------:R-:W-:Y:S02]  /*4330*/  MOV R219, R213 ;  /* 0x000000d500db7202 */ /* 0x000fe40000000f00 */
[----:B------:R-:W-:-:S07]  /*4340*/  MOV R208, R217 ;  /* 0x000000d900d07202 */ /* 0x000fce0000000f00 */
[----:B------:R-:W-:Y:S05]  /*4350*/  WARPSYNC.COLLECTIVE R214, `(.L_x_5077) ;  /* 0x00000000d6087348 */ /* 0x000fea0003c00000 */
[----:B------:R0:W1:Y:S02]  /*4360*/  SHFL.BFLY P1, R217, R219, R216, R221 ;  /* 0x0c0000d8dbd97389 */ /* 0x00006400000200dd */
[----:B01----:R-:W-:Y:S01]  /*4370*/  ENDCOLLECTIVE ;  /* 0x000000000000791b */ /* 0x003fe20003800000 */
.L_x_5077:
[----:B------:R-:W-:Y:S01]  /*4380*/  FADD.FTZ R208, R207, R208 ;  /* 0x000000d0cfd07221 */ /* 0x000fe20000010000 */
[----:B------:R-:W-:-:S04]  /*4390*/  HFMA2.MMA R216, -RZ, RZ, 0, 4.76837158203125e-07 ;  /* 0x00000008ffd87435 */ /* 0x000fc800000001ff */
[----:B------:R-:W-:Y:S02]  /*43a0*/  MOV R219, R208 ;  /* 0x000000d000db7202 */ /* 0x000fe40000000f00 */
[----:B------:R-:W-:-:S07]  /*43b0*/  MOV R210, R217 ;  /* 0x000000d900d27202 */ /* 0x000fce0000000f00 */
[----:B------:R-:W-:Y:S05]  /*43c0*/  WARPSYNC.COLLECTIVE R214, `(.L_x_5078) ;  /* 0x00000000d6087348 */ /* 0x000fea0003c00000 */
[----:B------:R0:W1:Y:S02]  /*43d0*/  SHFL.BFLY P1, R217, R219, R216, R221 ;  /* 0x0c0000d8dbd97389 */ /* 0x00006400000200dd */
[----:B01----:R-:W-:Y:S01]  /*43e0*/  ENDCOLLECTIVE ;  /* 0x000000000000791b */ /* 0x003fe20003800000 */
.L_x_5078:
[----:B------:R-:W-:-:S05]  /*43f0*/  FADD.FTZ R210, R213, R210 ;  /* 0x000000d2d5d27221 */ /* 0x000fca0000010000 */
[----:B------:R-:W-:Y:S02]  /*4400*/  MOV R219, R210 ;  /* 0x000000d200db7202 */ /* 0x000fe40000000f00 */
[----:B------:R-:W-:-:S07]  /*4410*/  MOV R27, R217 ;  /* 0x000000d9001b7202 */ /* 0x000fce0000000f00 */
[----:B------:R-:W-:Y:S05]  /*4420*/  WARPSYNC.COLLECTIVE R214, `(.L_x_5079) ;  /* 0x00000000d6087348 */ /* 0x000fea0003c00000 */
[----:B------:R0:W1:Y:S02]  /*4430*/  SHFL.BFLY P1, R217, R219, R216, R221 ;  /* 0x0c0000d8dbd97389 */ /* 0x00006400000200dd */
[----:B01----:R-:W-:Y:S01]  /*4440*/  ENDCOLLECTIVE ;  /* 0x000000000000791b */ /* 0x003fe20003800000 */
.L_x_5079:
        /* <DEDUP_REMOVED lines=8> */
.L_x_5080:
[----:B------:R-:W-:Y:S01]  /*44d0*/  FADD.FTZ R204, R210, R55 ;  /* 0x00000037d2cc7221 */ /* 0x000fe20000010000 */
[----:B------:R-:W-:-:S04]  /*44e0*/  MOV R55, R202 ;  /* 0x000000ca00377202 */ /* 0x000fc80000000f00 */
[----:B------:R-:W-:Y:S02]  /*44f0*/  MOV R219, R204 ;  /* 0x000000cc00db7202 */ /* 0x000fe40000000f00 */
[----:B------:R-:W-:-:S07]  /*4500*/  MOV R215, R217 ;  /* 0x000000d900d77202 */ /* 0x000fce0000000f00 */
[----:B------:R-:W-:Y:S05]  /*4510*/  WARPSYNC.COLLECTIVE R214, `(.L_x_5081) ;  /* 0x00000000d6087348 */ /* 0x000fea0003c00000 */
[----:B------:R0:W1:Y:S02]  /*4520*/  SHFL.BFLY P1, R217, R219, R216, R221 ;  /* 0x0c0000d8dbd97389 */ /* 0x00006400000200dd */
[----:B01----:R-:W-:Y:S01]  /*4530*/  ENDCOLLECTIVE ;  /* 0x000000000000791b */ /* 0x003fe20003800000 */
.L_x_5081:
[----:B------:R-:W-:Y:S05]  /*4540*/  BRA `(.L_x_5082) ;  /* 0xffffffe400747947 */ /* 0x000fea000383ffff */
.L_x_5083:
        /* <DEDUP_REMOVED lines=11> */
.L_x_5619:


//--------------------- .text._ZN10layer_norm22ln_bwd_finalize_kernelINS_22Kernel_traits_finalizeILj1024E6__halfS2_S2_fjLj1024ELj4ENS_18Kernel_traits_baseILj1024ES2_S2_S2_fjLj1024EEEEEEEvNS_9BwdParamsE --------------------------
	.section	.text._ZN10layer_norm22ln_bwd_finalize_kernelINS_22Kernel_traits_finalizeILj1024E6__halfS2_S2_fjLj1024ELj4ENS_18Kernel_traits_baseILj1024ES2_S2_S2_fjLj1024EEEEEEEvNS_9BwdParamsE,"ax",@progbits
	.align	128
        .global         _ZN10layer_norm22ln_bwd_finalize_kernelINS_22Kernel_traits_finalizeILj1024E6__halfS2_S2_fjLj1024ELj4ENS_18Kernel_traits_baseILj1024ES2_S2_S2_fjLj1024EEEEEEEvNS_9BwdParamsE
        .type           _ZN10layer_norm22ln_bwd_finalize_kernelINS_22Kernel_traits_finalizeILj1024E6__halfS2_S2_fjLj1024ELj4ENS_18Kernel_traits_baseILj1024ES2_S2_S2_fjLj1024EEEEEEEvNS_9BwdParamsE,@function
        .size           _ZN10layer_norm22ln_bwd_finalize_kernelINS_22Kernel_traits_finalizeILj1024E6__halfS2_S2_fjLj1024ELj4ENS_18Kernel_traits_baseILj1024ES2_S2_S2_fjLj1024EEEEEEEvNS_9BwdParamsE,(.L_x_5620 - _ZN10layer_norm22ln_bwd_finalize_kernelINS_22Kernel_traits_finalizeILj1024E6__halfS2_S2_fjLj1024ELj4ENS_18Kernel_traits_baseILj1024ES2_S2_S2_fjLj1024EEEEEEEvNS_9BwdParamsE)
        .other          _ZN10layer_norm22ln_bwd_finalize_kernelINS_22Kernel_traits_finalizeILj1024E6__halfS2_S2_fjLj1024ELj4ENS_18Kernel_traits_baseILj1024ES2_S2_S2_fjLj1024EEEEEEEvNS_9BwdParamsE,@"STO_CUDA_ENTRY STV_DEFAULT"
_ZN10layer_norm22ln_bwd_finalize_kernelINS_22Kernel_traits_finalizeILj1024E6__halfS2_S2_fjLj1024ELj4ENS_18Kernel_traits_baseILj1024ES2_S2_S2_fjLj1024EEEEEEEvNS_9BwdParamsE:
.text._ZN10layer_norm22ln_bwd_finalize_kernelINS_22Kernel_traits_finalizeILj1024E6__halfS2_S2_fjLj1024ELj4ENS_18Kernel_traits_baseILj1024ES2_S2_S2_fjLj1024EEEEEEEvNS_9BwdParamsE:
        /* <DEDUP_REMOVED lines=25> */
.L_x_5095:
        /* <DEDUP_REMOVED lines=28> */
.L_x_5088:
        /* <DEDUP_REMOVED lines=33> */
.L_x_5087:
[----:B------:R-:W-:Y:S05]  /*0560*/  BSYNC B1 ;  /* 0x0000000000017941 */ /* 0x000fea0003800000 */
.L_x_5086:
        /* <DEDUP_REMOVED lines=23> */
.L_x_5090:
[----:B------:R-:W-:Y:S05]  /*06e0*/  BSYNC B1 ;  /* 0x0000000000017941 */ /* 0x000fea0003800000 */
.L_x_5089:
        /* <DEDUP_REMOVED lines=11> */
.L_x_5085:
[----:B------:R-:W-:Y:S05]  /*07a0*/  BSYNC B0 ;  /* 0x0000000000007941 */ /* 0x000fea0003800000 */
.L_x_5084:
        /* <DEDUP_REMOVED lines=29> */
.L_x_5106:
[----:B------:R-:W-:Y:S01]  /*0980*/  @!P1 SHF.R.U32.HI R12, RZ, 0x3, R0 ;  /* 0x00000003ff0c9819 */ /* 0x000fe20000011600 */
[----:B---3--:R-:W-:Y:S01]  /*0990*/  FADD.FTZ R14, R9, R14 ;  /* 0x0000000e090e7221 */ /* 0x008fe20000010000 */
[----:B--2---:R-:W-:Y:S02]  /*09a0*/  FADD.FTZ R11, R10, R11 ;  /* 0x0000000b0a0b7221 */ /* 0x004fe40000010000 */
[----:B------:R-:W-:-:S05]  /*09b0*/  @!P1 LOP3.LUT R12, R12, 0x1ffffffc, RZ, 0xc0, !PT ;  /* 0x1ffffffc0c0c9812 */ /* 0x000fca00078ec0ff */
[----:B------:R2:W-:Y:S04]  /*09c0*/  @!P1 STS [R12+UR4+0x2000], R14 ;  /* 0x0020000e0c009988 */ /* 0x0005e80008000804 */
[----:B------:R2:W-:Y:S02]  /*09d0*/  @!P1 STS [R12+UR4+0x2080], R11 ;  /* 0x0020800b0c009988 */ /* 0x0005e40008000804 */
.L_x_5091:
        /* <DEDUP_REMOVED lines=14> */
.L_x_5094:
[----:B------:R-:W-:Y:S05]  /*0ac0*/  BSYNC B0 ;  /* 0x0000000000007941 */ /* 0x000fea0003800000 */
.L_x_5093:
[C---:B------:R-:W-:Y:S02]  /*0ad0*/  ISETP.GT.U32.AND P1, PT, R3.reuse, -0x401, PT ;  /* 0xfffffbff0300780c */ /* 0x040fe40003f24070 */
[----:B------:R-:W-:Y:S02]  /*0ae0*/  IADD3 R3, R3, 0x400, RZ ;  /* 0x0000040003037810 */ /* 0x000fe40007ffe0ff */
[----:B------:R-:W-:-:S09]  /*0af0*/  IADD3 R5, R5, 0x200, RZ ;  /* 0x0000020005057810 */ /* 0x000fd20007ffe0ff */
[----:B------:R-:W-:Y:S05]  /*0b00*/  @P1 BRA `(.L_x_5095) ;  /* 0xfffffff400a01947 */ /* 0x000fea000383ffff */
[----:B------:R-:W-:Y:S05]  /*0b10*/  EXIT ;  /* 0x000000000000794d */ /* 0x000fea0003800000 */
.L_x_5092:
[----:B------:R-:W-:Y:S01]  /*0b20*/  HFMA2.MMA R19, -RZ, RZ, 0, 5.9604644775390625e-08 ;  /* 0x00000001ff137435 */ /* 0x000fe200000001ff */
[----:B---3--:R-:W-:Y:S01]  /*0b30*/  IMAD.MOV.U32 R20, RZ, RZ, R10 ;  /* 0x000000ffff147224 */ /* 0x008fe200078e000a */
[----:B------:R-:W-:Y:S01]  /*0b40*/  MOV R22, 0x1f ;  /* 0x0000001f00167802 */ /* 0x000fe20000000f00 */
[----:B------:R-:W-:-:S08]  /*0b50*/  IMAD.MOV.U32 R17, RZ, RZ, -0x1 ;  /* 0xffffffffff117424 */ /* 0x000fd000078e00ff */
[----:B012---:R-:W-:Y:S05]  /*0b60*/  WARPSYNC.COLLECTIVE R17, `(.L_x_5096) ;  /* 0x0000000011087348 */ /* 0x007fea0003c00000 */
[----:B------:R3:W4:Y:S02]  /*0b70*/  SHFL.BFLY P2, R18, R20, R19, R22 ;  /* 0x0c00001314127389 */ /* 0x0007240000040016 */
[----:B01234-:R-:W-:Y:S01]  /*0b80*/  ENDCOLLECTIVE ;  /* 0x000000000000791b */ /* 0x01ffe20003800000 */
.L_x_5096:
[----:B------:R-:W-:Y:S01]  /*0b90*/  IMAD.MOV.U32 R19, RZ, RZ, 0x2 ;  /* 0x00000002ff137424 */ /* 0x000fe200078e00ff */
[----:B------:R-:W-:-:S05]  /*0ba0*/  MOV R11, R18 ;  /* 0x00000012000b7202 */ /* 0x000fca0000000f00 */
[----:B------:R-:W-:-:S05]  /*0bb0*/  FADD.FTZ R11, R10, R11 ;  /* 0x0000000b0a0b7221 */ /* 0x000fca0000010000 */
[----:B------:R-:W-:-:S07]  /*0bc0*/  MOV R20, R11 ;  /* 0x0000000b00147202 */ /* 0x000fce0000000f00 */
[----:B------:R-:W-:Y:S05]  /*0bd0*/  WARPSYNC.COLLECTIVE R17, `(.L_x_5097) ;  /* 0x0000000011087348 */ /* 0x000fea0003c00000 */
[----:B------:R0:W1:Y:S02]  /*0be0*/  SHFL.BFLY P2, R18, R20, R19, R22 ;  /* 0x0c00001314127389 */ /* 0x0000640000040016 */
[----:B01----:R-:W-:Y:S01]  /*0bf0*/  ENDCOLLECTIVE ;  /* 0x000000000000791b */ /* 0x003fe20003800000 */
.L_x_5097:
[----:B------:R-:W-:Y:S01]  /*0c00*/  IMAD.MOV.U32 R19, RZ, RZ, 0x4 ;  /* 0x00000004ff137424 */ /* 0x000fe200078e00ff */
[----:B------:R-:W-:-:S05]  /*0c10*/  MOV R12, R18 ;  /* 0x00000012000c7202 */ /* 0x000fca0000000f00 */
[----:B------:R-:W-:-:S05]  /*0c20*/  FADD.FTZ R12, R11, R12 ;  /* 0x0000000c0b0c7221 */ /* 0x000fca0000010000 */
[----:B------:R-:W-:-:S07]  /*0c30*/  MOV R20, R12 ;  /* 0x0000000c00147202 */ /* 0x000fce0000000f00 */
[----:B------:R-:W-:Y:S05]  /*0c40*/  WARPSYNC.COLLECTIVE R17, `(.L_x_5098) ;  /* 0x0000000011087348 */ /* 0x000fea0003c00000 */
[----:B------:R0:W1:Y:S02]  /*0c50*/  SHFL.BFLY P2, R18, R20, R19, R22 ;  /* 0x0c00001314127389 */ /* 0x0000640000040016 */
[----:B01----:R-:W-:Y:S01]  /*0c60*/  ENDCOLLECTIVE ;  /* 0x000000000000791b */ /* 0x003fe20003800000 */
.L_x_5098:
[----:B------:R-:W-:Y:S01]  /*0c70*/  IMAD.MOV.U32 R19, RZ, RZ, 0x8 ;  /* 0x00000008ff137424 */ /* 0x000fe200078e00ff */
[----:B------:R-:W-:-:S05]  /*0c80*/  MOV R13, R18 ;  /* 0x00000012000d7202 */ /* 0x000fca0000000f00 */
[----:B------:R-:W-:-:S05]  /*0c90*/  FADD.FTZ R13, R12, R13 ;  /* 0x0000000d0c0d7221 */ /* 0x000fca0000010000 */
[----:B------:R-:W-:-:S07]  /*0ca0*/  MOV R20, R13 ;  /* 0x0000000d00147202 */ /* 0x000fce0000000f00 */
[----:B------:R-:W-:Y:S05]  /*0cb0*/  WARPSYNC.COLLECTIVE R17, `(.L_x_5099) ;  /* 0x0000000011087348 */ /* 0x000fea0003c00000 */
[----:B------:R0:W1:Y:S02]  /*0cc0*/  SHFL.BFLY P2, R18, R20, R19, R22 ;  /* 0x0c00001314127389 */ /* 0x0000640000040016 */
[----:B01----:R-:W-:Y:S01]  /*0cd0*/  ENDCOLLECTIVE ;  /* 0x000000000000791b */ /* 0x003fe20003800000 */
.L_x_5099:
[----:B------:R-:W-:Y:S01]  /*0ce0*/  IMAD.MOV.U32 R19, RZ, RZ, 0x10 ;  /* 0x00000010ff137424 */ /* 0x000fe200078e00ff */
[----:B------:R-:W-:-:S05]  /*0cf0*/  MOV R10, R18 ;  /* 0x00000012000a7202 */ /* 0x000fca0000000f00 */
[----:B------:R-:W-:-:S05]  /*0d00*/  FADD.FTZ R10, R13, R10 ;  /* 0x0000000a0d0a7221 */ /* 0x000fca0000010000 */
[----:B------:R-:W-:-:S07]  /*0d10*/  MOV R20, R10 ;  /* 0x0000000a00147202 */ /* 0x000fce0000000f00 */
[----:B------:R-:W-:Y:S05]  /*0d20*/  WARPSYNC.COLLECTIVE R17, `(.L_x_5100) ;  /* 0x0000000011087348 */ /* 0x000fea0003c00000 */
[----:B------:R0:W1:Y:S02]  /*0d30*/  SHFL.BFLY P2, R18, R20, R19, R22 ;  /* 0x0c00001314127389 */ /* 0x0000640000040016 */
[----:B01----:R-:W-:Y:S01]  /*0d40*/  ENDCOLLECTIVE ;  /* 0x000000000000791b */ /* 0x003fe20003800000 */
.L_x_5100:
[----:B------:R-:W-:Y:S01]  /*0d50*/  MOV R20, R9 ;  /* 0x0000000900147202 */ /* 0x000fe20000000f00 */
[----:B------:R-:W-:Y:S01]  /*0d60*/  IMAD.MOV.U32 R19, RZ, RZ, 0x1 ;  /* 0x00000001ff137424 */ /* 0x000fe200078e00ff */
[----:B------:R-:W-:-:S07]  /*0d70*/  MOV R11, R18 ;  /* 0x00000012000b7202 */ /* 0x000fce0000000f00 */
[----:B------:R-:W-:Y:S05]  /*0d80*/  WARPSYNC.COLLECTIVE R17, `(.L_x_5101) ;  /* 0x0000000011087348 */ /* 0x000fea0003c00000 */
[----:B------:R0:W1:Y:S02]  /*0d90*/  SHFL.BFLY P2, R18, R20, R19, R22 ;  /* 0x0c00001314127389 */ /* 0x0000640000040016 */
[----:B01----:R-:W-:Y:S01]  /*0da0*/  ENDCOLLECTIVE ;  /* 0x000000000000791b */ /* 0x003fe20003800000 */
.L_x_5101:
[----:B------:R-:W-:Y:S01]  /*0db0*/  IMAD.MOV.U32 R19, RZ, RZ, 0x2 ;  /* 0x00000002ff137424 */ /* 0x000fe200078e00ff */
[----:B------:R-:W-:-:S05]  /*0dc0*/  MOV R12, R18 ;  /* 0x00000012000c7202 */ /* 0x000fca0000000f00 */
[----:B------:R-:W-:-:S05]  /*0dd0*/  FADD.FTZ R14, R9, R12 ;  /* 0x0000000c090e7221 */ /* 0x000fca0000010000 */
[----:B------:R-:W-:-:S07]  /*0de0*/  MOV R20, R14 ;  /* 0x0000000e00147202 */ /* 0x000fce0000000f00 */
[----:B------:R-:W-:Y:S05]  /*0df0*/  WARPSYNC.COLLECTIVE R17, `(.L_x_5102) ;  /* 0x0000000011087348 */ /* 0x000fea0003c00000 */
[----:B------:R0:W1:Y:S02]  /*0e00*/  SHFL.BFLY P2, R18, R20, R19, R22 ;  /* 0x0c00001314127389 */ /* 0x0000640000040016 */
[----:B01----:R-:W-:Y:S01]  /*0e10*/  ENDCOLLECTIVE ;  /* 0x000000000000791b */ /* 0x003fe20003800000 */
.L_x_5102:
[----:B------:R-:W-:Y:S01]  /*0e20*/  IMAD.MOV.U32 R19, RZ, RZ, 0x4 ;  /* 0x00000004ff137424 */ /* 0x000fe200078e00ff */
[----:B------:R-:W-:-:S05]  /*0e30*/  MOV R13, R18 ;  /* 0x00000012000d7202 */ /* 0x000fca0000000f00 */
[----:B------:R-:W-:-:S05]  /*0e40*/  FADD.FTZ R15, R14, R13 ;  /* 0x0000000d0e0f7221 */ /* 0x000fca0000010000 */
[----:B------:R-:W-:-:S07]  /*0e50*/  MOV R20, R15 ;  /* 0x0000000f00147202 */ /* 0x000fce0000000f00 */
[----:B------:R-:W-:Y:S05]  /*0e60*/  WARPSYNC.COLLECTIVE R17, `(.L_x_5103) ;  /* 0x0000000011087348 */ /* 0x000fea0003c00000 */
[----:B------:R0:W1:Y:S02]  /*0e70*/  SHFL.BFLY P2, R18, R20, R19, R22 ;  /* 0x0c00001314127389 */ /* 0x0000640000040016 */
[----:B01----:R-:W-:Y:S01]  /*0e80*/  ENDCOLLECTIVE ;  /* 0x000000000000791b */ /* 0x003fe20003800000 */
.L_x_5103:
[----:B------:R-:W-:Y:S01]  /*0e90*/  HFMA2.MMA R19, -RZ, RZ, 0, 4.76837158203125e-07 ;  /* 0x00000008ff137435 */ /* 0x000fe200000001ff */
[----:B------:R-:W-:-:S05]  /*0ea0*/  MOV R16, R18 ;  /* 0x0000001200107202 */ /* 0x000fca0000000f00 */
[----:B------:R-:W-:-:S05]  /*0eb0*/  FADD.FTZ R16, R15, R16 ;  /* 0x000000100f107221 */ /* 0x000fca0000010000 */
[----:B------:R-:W-:-:S07]  /*0ec0*/  MOV R20, R16 ;  /* 0x0000001000147202 */ /* 0x000fce0000000f00 */
[----:B------:R-:W-:Y:S05]  /*0ed0*/  WARPSYNC.COLLECTIVE R17, `(.L_x_5104) ;  /* 0x0000000011087348 */ /* 0x000fea0003c00000 */
[----:B------:R0:W1:Y:S02]  /*0ee0*/  SHFL.BFLY P2, R18, R20, R19, R22 ;  /* 0x0c00001314127389 */ /* 0x0000640000040016 */
[----:B01----:R-:W-:Y:S01]  /*0ef0*/  ENDCOLLECTIVE ;  /* 0x000000000000791b */ /* 0x003fe20003800000 */
.L_x_5104:
[----:B------:R-:W-:Y:S01]  /*0f00*/  HFMA2.MMA R19, -RZ, RZ, 0, 9.5367431640625e-07 ;  /* 0x00000010ff137435 */ /* 0x000fe200000001ff */
[----:B------:R-:W-:-:S04]  /*0f10*/  IMAD.MOV.U32 R9, RZ, RZ, R18 ;  /* 0x000000ffff097224 */ /* 0x000fc800078e0012 */
[----:B------:R-:W-:-:S05]  /*0f20*/  FADD.FTZ R9, R16, R9 ;  /* 0x0000000910097221 */ /* 0x000fca0000010000 */
[----:B------:R-:W-:-:S07]  /*0f30*/  MOV R20, R9 ;  /* 0x0000000900147202 */ /* 0x000fce0000000f00 */
[----:B------:R-:W-:Y:S05]  /*0f40*/  WARPSYNC.COLLECTIVE R17, `(.L_x_5105) ;  /* 0x0000000011087348 */ /* 0x000fea0003c00000 */
[----:B------:R0:W1:Y:S02]  /*0f50*/  SHFL.BFLY P2, R18, R20, R19, R22 ;  /* 0x0c00001314127389 */ /* 0x0000640000040016 */
[----:B01----:R-:W-:Y:S01]  /*0f60*/  ENDCOLLECTIVE ;  /* 0x000000000000791b */ /* 0x003fe20003800000 */
.L_x_5105:
[----:B------:R-:W-:Y:S01]  /*0f70*/  MOV R14, R18 ;  /* 0x00000012000e7202 */ /* 0x000fe20000000f00 */
[----:B------:R-:W-:Y:S06]  /*0f80*/  BRA `(.L_x_5106) ;  /* 0xfffffff8007c7947 */ /* 0x000fec000383ffff */
.L_x_5107:
        /* <DEDUP_REMOVED lines=15> */
.L_x_5620:


//--------------------- .text._ZN10layer_norm13ln_bwd_kernelINS_13Kernel_traitsI6__halfS2_S2_fjLj1024ELj1ELj4ELj1ELj16ENS_18Kernel_traits_baseILj1024ES2_S2_S2_fjLj128EEEEEEEvNS_9BwdParamsE --------------------------
	.section	.text._ZN10layer_norm13ln_bwd_kernelINS_13Kernel_traitsI6__halfS2_S2_fjLj1024ELj1ELj4ELj1ELj16ENS_18Kernel_traits_baseILj1024ES2_S2_S2_fjLj128EEEEEEEvNS_9BwdParamsE,"ax",@progbits
	.align	128
        .global         _ZN10layer_norm13ln_bwd_kernelINS_13Kernel_traitsI6__halfS2_S2_fjLj1024ELj1ELj4ELj1ELj16ENS_18Kernel_traits_baseILj1024ES2_S2_S2_fjLj128EEEEEEEvNS_9BwdParamsE
        .type           _ZN10layer_norm13ln_bwd_kernelINS_13Kernel_traitsI6__halfS2_S2_fjLj1024ELj1ELj4ELj1ELj16ENS_18Kernel_traits_baseILj1024ES2_S2_S2_fjLj128EEEEEEEvNS_9BwdParamsE,@function
        .size           _ZN10layer_norm13ln_bwd_kernelINS_13Kernel_traitsI6__halfS2_S2_fjLj1024ELj1ELj4ELj1ELj16ENS_18Kernel_traits_baseILj1024ES2_S2_S2_fjLj128EEEEEEEvNS_9BwdParamsE,(.L_x_5621 - _ZN10layer_norm13ln_bwd_kernelINS_13Kernel_traitsI6__halfS2_S2_fjLj1024ELj1ELj4ELj1ELj16ENS_18Kernel_traits_baseILj1024ES2_S2_S2_fjLj128EEEEEEEvNS_9BwdParamsE)
        .other          _ZN10layer_norm13ln_bwd_kernelINS_13Kernel_traitsI6__halfS2_S2_fjLj1024ELj1ELj4ELj1ELj16ENS_18Kernel_traits_baseILj1024ES2_S2_S2_fjLj128EEEEEEEvNS_9BwdParamsE,@"STO_CUDA_ENTRY STV_DEFAULT"
_ZN10layer_norm13ln_bwd_kernelINS_13Kernel_traitsI6__halfS2_S2_fjLj1024ELj1ELj4ELj1ELj16ENS_18Kernel_traits_baseILj1024ES2_S2_S2_fjLj128EEEEEEEvNS_9BwdParamsE:
.text._ZN10layer_norm13ln_bwd_kernelINS_13Kernel_traitsI6__halfS2_S2_fjLj1024ELj1ELj4ELj1ELj16ENS_18Kernel_traits_baseILj1024ES2_S2_S2_fjLj128EEEEEEEvNS_9BwdParamsE:
        /* <DEDUP_REMOVED lines=61> */
[--C-:B-----5:R-:W-:Y:S01]  /*03d0*/  HADD2.F32 R135, -RZ, R140.reuse.H0_H0 ;  /* 0x2000008cff877230 */ /* 0x120fe20000004100 */
[----:B------:R-:W-:Y:S01]  /*03e0*/  HFMA2.MMA R45, -RZ, RZ, 0, 0 ;  /* 0x00000000ff2d7435 */ /* 0x000fe200000001ff */
[----:B------:R-:W-:Y:S01]  /*03f0*/  HADD2.F32 R136, -RZ, R140.H1_H1 ;  /* 0x3000008cff887230 */ /* 0x000fe20000004100 */
[----:B------:R-:W-:Y:S01]  /*0400*/  HFMA2.MMA R145, -RZ, RZ, 0, 0 ;  /* 0x00000000ff917435 */ /* 0x000fe200000001ff */
[--C-:B------:R-:W-:Y:S01]  /*0410*/  HADD2.F32 R137, -RZ, R141.reuse.H0_H0 ;  /* 0x2000008dff897230 */ /* 0x100fe20000004100 */
[----:B------:R-:W-:Y:S01]  /*0420*/  BSSY B1, `(.L_x_5110) ;  /* 0x00002ab000017945 */ /* 0x000fe20003800000 */
        /* <DEDUP_REMOVED lines=57> */
[----:B------:R-:W-:-:S02]  /*07c0*/  CS2R R78, SRZ ;  /* 0x00000000004e7805 */ /* 0x000fc4000001ff00 */
[----:B------:R-:W-:Y:S02]  /*07d0*/  CS2R R80, SRZ ;  /* 0x0000000000507805 */ /* 0x000fe4000001ff00 */
[----:B------:R-:W-:Y:S02]  /*07e0*/  CS2R R82, SRZ ;  /* 0x0000000000527805 */ /* 0x000fe4000001ff00 */
[----:B0-----:R-:W-:-:S07]  /*07f0*/  MOV R110, RZ ;  /* 0x000000ff006e7202 */ /* 0x001fce0000000f00 */
.L_x_5112:
        /* <DEDUP_REMOVED lines=27> */
[----:B------:R-:W2:Y:S01]  /*09b0*/  @!P0 LDG.E R150, desc[UR4][R28.64] ;  /* 0x000000041c968981 */ /* 0x000ea2000c1e1900 */
[----:B------:R-:W-:Y:S01]  /*09c0*/  SHF.L.U32 R0, R144, 0x7, RZ ;  /* 0x0000000790007819 */ /* 0x000fe200000006ff */
[----:B------:R-:W1:Y:S02]  /*09d0*/  @!P0 LDC.64 R146, c[0x0][0x220] ;  /* 0x00008800ff928b82 */ /* 0x000e640000000a00 */
[----:B------:R-:W4:Y:S01]  /*09e0*/  LDG.E R148, desc[UR4][R30.64] ;  /* 0x000000041e947981 */ /* 0x000f22000c1e1900 */
[----:B------:R-:W-:-:S05]  /*09f0*/  LOP3.LUT R149, R0, 0xffffff80, R149, 0xe2, !PT ;  /* 0xffffff8000957812 */ /* 0x000fca00078ee295 */
[----:B------:R-:W-:-:S06]  /*0a00*/  IMAD.WIDE.U32 R36, R149, 0x10, R2 ;  /* 0x0000001095247825 */ /* 0x000fcc00078e0002 */
[----:B------:R-:W5:Y:S01]  /*0a10*/  LDG.E.128 R36, desc[UR4][R36.64] ;  /* 0x0000000424247981 */ /* 0x000f62000c1e1d00 */
[----:B0-----:R-:W-:-:S03]  /*0a20*/  @!P0 IMAD.WIDE.U32 R152, R35, 0x10, R152 ;  /* 0x0000001023988825 */ /* 0x001fc600078e0098 */
[----:B------:R0:W3:Y:S04]  /*0a30*/  @!P0 LDG.E.128 R40, desc[UR4][R32.64] ;  /* 0x0000000420288981 */ /* 0x0000e8000c1e1d00 */
[----:B------:R-:W5:Y:S01]  /*0a40*/  @!P0 LDG.E.128 R16, desc[UR4][R152.64] ;  /* 0x0000000498108981 */ /* 0x000f62000c1e1d00 */
[----:B0-----:R-:W-:-:S05]  /*0a50*/  LOP3.LUT R33, R161, 0x20, RZ, 0xfc, !PT ;  /* 0x00000020a1217812 */ /* 0x001fca00078efcff */
[----:B------:R-:W-:Y:S02]  /*0a60*/  IMAD.WIDE.U32 R28, R33, 0x10, R2 ;  /* 0x00000010211c7825 */ /* 0x000fe400078e0002 */
[----:B------:R-:W0:Y:S04]  /*0a70*/  @!P0 LDC.64 R32, c[0x0][0x220] ;  /* 0x00008800ff208b82 */ /* 0x000e280000000a00 */
[----:B------:R-:W5:Y:S01]  /*0a80*/  LDG.E.128 R28, desc[UR4][R28.64] ;  /* 0x000000041c1c7981 */ /* 0x000f62000c1e1d00 */
[----:B0-----:R-:W-:-:S05]  /*0a90*/  @!P0 IMAD.WIDE.U32 R154, R155, 0x10, R32 ;  /* 0x000000109b9a8825 */ /* 0x001fca00078e0020 */
[----:B------:R0:W5:Y:S01]  /*0aa0*/  @!P0 LDG.E.128 R20, desc[UR4][R154.64] ;  /* 0x000000049a148981 */ /* 0x000162000c1e1d00 */
[----:B------:R-:W-:-:S05]  /*0ab0*/  LOP3.LUT R33, R161, 0x40, RZ, 0xfc, !PT ;  /* 0x00000040a1217812 */ /* 0x000fca00078efcff */
[----:B------:R-:W-:-:S06]  /*0ac0*/  IMAD.WIDE.U32 R32, R33, 0x10, R2 ;  /* 0x0000001021207825 */ /* 0x000fcc00078e0002 */
[----:B------:R-:W5:Y:S01]  /*0ad0*/  LDG.E.128 R32, desc[UR4][R32.64] ;  /* 0x0000000420207981 */ /* 0x000f62000c1e1d00 */
[----:B-1----:R-:W-:-:S05]  /*0ae0*/  @!P0 IMAD.WIDE.U32 R146, R151, 0x10, R146 ;  /* 0x0000001097928825 */ /* 0x002fca00078e0092 */
[----:B------:R4:W5:Y:S01]  /*0af0*/  @!P0 LDG.E.128 R24, desc[UR4][R146.64] ;  /* 0x0000000492188981 */ /* 0x000962000c1e1d00 */
[----:B------:R-:W-:Y:S02]  /*0b00*/  HADD2.F32 R0, -RZ, R88.H0_H0 ;  /* 0x20000058ff007230 */ /* 0x000fe40000004100 */
[----:B------:R-:W-:Y:S02]  /*0b10*/  HADD2.F32 R166, -RZ, R91.H1_H1 ;  /* 0x3000005bffa67230 */ /* 0x000fe40000004100 */
[----:B------:R-:W1:Y:S01]  /*0b20*/  @P0 MUFU.RCP R153, R0 ;  /* 0x0000000000990308 */ /* 0x000e620000001000 */
[----:B------:R-:W-:-:S07]  /*0b30*/  HADD2.F32 R156, -RZ, R89.H1_H1 ;  /* 0x30000059ff9c7230 */ /* 0x000fce0000004100 */
[----:B------:R-:W4:Y:S08]  /*0b40*/  @P0 MUFU.RCP R165, R166 ;  /* 0x000000a600a50308 */ /* 0x000f300000001000 */
[----:B------:R-:W4:Y:S01]  /*0b50*/  @P0 MUFU.RCP R170, R156 ;  /* 0x0000009c00aa0308 */ /* 0x000f220000001000 */
[----:B0-----:R-:W-:Y:S02]  /*0b60*/  HADD2.F32 R154, -RZ, R89.H0_H0 ;  /* 0x20000059ff9a7230 */ /* 0x001fe40000004100 */
[----:B------:R-:W-:-:S02]  /*0b70*/  HADD2.F32 R152, -RZ, R88.H1_H1 ;  /* 0x30000058ff987230 */ /* 0x000fc40000004100 */
[----:B------:R-:W-:-:S03]  /*0b80*/  HADD2.F32 R162, -RZ, R90.H1_H1 ;  /* 0x3000005affa27230 */ /* 0x000fc60000004100 */
[----:B------:R-:W0:Y:S01]  /*0b90*/  @P0 MUFU.RCP R168, R154 ;  /* 0x0000009a00a80308 */ /* 0x000e220000001000 */
[----:B------:R-:W-:Y:S02]  /*0ba0*/  HADD2.F32 R158, -RZ, R90.H0_H0 ;  /* 0x2000005aff9e7230 */ /* 0x000fe40000004100 */
[----:B------:R-:W-:-:S05]  /*0bb0*/  HADD2.F32 R164, -RZ, R91.H0_H0 ;  /* 0x2000005bffa47230 */ /* 0x000fca0000004100 */
[----:B------:R-:W0:Y:S08]  /*0bc0*/  @P0 MUFU.RCP R160, R152 ;  /* 0x0000009800a00308 */ /* 0x000e300000001000 */
[----:B------:R-:W0:Y:S08]  /*0bd0*/  @P0 MUFU.RCP R174, R162 ;  /* 0x000000a200ae0308 */ /* 0x000e300000001000 */
[----:B------:R-:W5:Y:S08]  /*0be0*/  @P0 MUFU.RCP R172, R158 ;  /* 0x0000009e00ac0308 */ /* 0x000f700000001000 */
[----:B------:R-:W5:Y:S01]  /*0bf0*/  @P0 MUFU.RCP R176, R164 ;  /* 0x000000a400b00308 */ /* 0x000f620000001000 */
[----:B---3--:R-:W-:-:S02]  /*0c00*/  HADD2.F32 R163, -RZ, R40.H0_H0 ;  /* 0x20000028ffa37230 */ /* 0x008fc40000004100 */
[----:B------:R-:W-:Y:S02]  /*0c10*/  HADD2.F32 R179, -RZ, R43.H1_H1 ;  /* 0x3000002bffb37230 */ /* 0x000fe40000004100 */
[----:B------:R-:W-:Y:S02]  /*0c20*/  HADD2.F32 R167, -RZ, R40.H1_H1 ;  /* 0x30000028ffa77230 */ /* 0x000fe40000004100 */
[----:B------:R-:W-:Y:S01]  /*0c30*/  @P0 FADD.FTZ R146, -R111, R163 ;  /* 0x000000a36f920221 */ /* 0x000fe20000010100 */
[--C-:B------:R-:W-:Y:S02]  /*0c40*/  HADD2.F32 R169, -RZ, R41.reuse.H0_H0 ;  /* 0x20000029ffa97230 */ /* 0x100fe40000004100 */
[----:B------:R-:W-:Y:S01]  /*0c50*/  @P0 FADD.FTZ R40, -R118, R179 ;  /* 0x000000b376280221 */ /* 0x000fe20000010100 */
[----:B------:R-:W-:Y:S01]  /*0c60*/  HADD2.F32 R171, -RZ, R41.H1_H1 ;  /* 0x30000029ffab7230 */ /* 0x000fe20000004100 */
[----:B------:R-:W-:Y:S01]  /*0c70*/  LOP3.LUT R41, R161, 0x60, RZ, 0xfc, !PT ;  /* 0x00000060a1297812 */ /* 0x000fe200078efcff */
[----:B------:R-:W-:-:S02]  /*0c80*/  HADD2.F32 R177, -RZ, R43.H0_H0 ;  /* 0x2000002bffb17230 */ /* 0x000fc40000004100 */
[----:B--2---:R-:W-:Y:S01]  /*0c90*/  @!P0 FADD.FTZ R43, R163, -R150 ;  /* 0x80000096a32b8221 */ /* 0x004fe20000010000 */
[----:B-1----:R-:W-:Y:S01]  /*0ca0*/  @P0 FMUL.FTZ R146, R146, R153 ;  /* 0x0000009992920220 */ /* 0x002fe20000410000 */
[----:B----4-:R-:W-:Y:S01]  /*0cb0*/  @P0 FMUL.FTZ R161, R40, R165 ;  /* 0x000000a528a10220 */ /* 0x010fe20000410000 */
[----:B------:R-:W-:Y:S01]  /*0cc0*/  @P0 FADD.FTZ R153, -R114, R171 ;  /* 0x000000ab72990221 */ /* 0x000fe20000010100 */
[----:B------:R-:W-:Y:S01]  /*0cd0*/  @!P0 FMUL.FTZ R146, R148, R43 ;  /* 0x0000002b94928220 */ /* 0x000fe20000410000 */
[----:B------:R-:W-:-:S04]  /*0ce0*/  IMAD.WIDE.U32 R40, R41, 0x10, R2 ;  /* 0x0000001029287825 */ /* 0x000fc800078e0002 */
[--C-:B------:R-:W-:Y:S01]  /*0cf0*/  @!P0 FADD.FTZ R43, R171, -R150.reuse ;  /* 0x80000096ab2b8221 */ /* 0x100fe20000010000 */
[----:B------:R-:W-:Y:S01]  /*0d00*/  @P0 FMUL.FTZ R153, R153, R170 ;  /* 0x000000aa99990220 */ /* 0x000fe20000410000 */
[--C-:B------:R-:W-:Y:S02]  /*0d10*/  HADD2.F32 R173, -RZ, R42.reuse.H0_H0 ;  /* 0x2000002affad7230 */ /* 0x100fe40000004100 */
[----:B------:R-:W-:Y:S01]  /*0d20*/  @!P0 FMUL.FTZ R153, R148, R43 ;  /* 0x0000002b94998220 */ /* 0x000fe20000410000 */
[----:B------:R-:W-:Y:S02]  /*0d30*/  HADD2.F32 R175, -RZ, R42.H1_H1 ;  /* 0x3000002affaf7230 */ /* 0x000fe40000004100 */
[----:B------:R-:W2:Y:S01]  /*0d40*/  LDG.E.128 R40, desc[UR4][R40.64] ;  /* 0x0000000428287981 */ /* 0x000ea2000c1e1d00 */
[----:B------:R-:W-:Y:S01]  /*0d50*/  @P0 FADD.FTZ R151, -R113, R169 ;  /* 0x000000a971970221 */ /* 0x000fe20000010100 */
[--C-:B------:R-:W-:Y:S01]  /*0d60*/  @!P0 FADD.FTZ R3, R169, -R150.reuse ;  /* 0x80000096a9038221 */ /* 0x100fe20000010000 */
[----:B------:R-:W-:Y:S01]  /*0d70*/  @P0 FADD.FTZ R147, -R112, R167 ;  /* 0x000000a770930221 */ /* 0x000fe20000010100 */
[--C-:B------:R-:W-:Y:S01]  /*0d80*/  @!P0 FADD.FTZ R163, R167, -R150.reuse ;  /* 0x80000096a7a38221 */ /* 0x100fe20000010000 */
[----:B0-----:R-:W-:Y:S01]  /*0d90*/  @P0 FMUL.FTZ R151, R151, R168 ;  /* 0x000000a897970220 */ /* 0x001fe20000410000 */
[----:B------:R-:W-:Y:S01]  /*0da0*/  @P0 FADD.FTZ R157, -R116, R175 ;  /* 0x000000af749d0221 */ /* 0x000fe20000010100 */
[C---:B------:R-:W-:Y:S01]  /*0db0*/  @!P0 FMUL.FTZ R151, R148.reuse, R3 ;  /* 0x0000000394978220 */ /* 0x040fe20000410000 */
[--C-:B------:R-:W-:Y:S01]  /*0dc0*/  @!P0 FADD.FTZ R3, R175, -R150.reuse ;  /* 0x80000096af038221 */ /* 0x100fe20000010000 */
[----:B------:R-:W-:Y:S01]  /*0dd0*/  @P0 FMUL.FTZ R147, R147, R160 ;  /* 0x000000a093930220 */ /* 0x000fe20000410000 */
[--C-:B------:R-:W-:Y:S01]  /*0de0*/  @!P0 FADD.FTZ R165, R179, -R150.reuse ;  /* 0x80000096b3a58221 */ /* 0x100fe20000010000 */
[----:B------:R-:W-:Y:S01]  /*0df0*/  @P0 FADD.FTZ R155, -R115, R173 ;  /* 0x000000ad739b0221 */ /* 0x000fe20000010100 */
[C---:B------:R-:W-:Y:S01]  /*0e00*/  @!P0 FMUL.FTZ R147, R148.reuse, R163 ;  /* 0x000000a394938220 */ /* 0x040fe20000410000 */
[----:B------:R-:W-:Y:S01]  /*0e10*/  @P0 FADD.FTZ R159, -R117, R177 ;  /* 0x000000b1759f0221 */ /* 0x000fe20000010100 */
[----:B------:R-:W-:Y:S01]  /*0e20*/  @P0 FMUL.FTZ R157, R157, R174 ;  /* 0x000000ae9d9d0220 */ /* 0x000fe20000410000 */
[----:B------:R-:W-:Y:S01]  /*0e30*/  @!P0 FADD.FTZ R163, R173, -R150 ;  /* 0x80000096ada38221 */ /* 0x000fe20000010000 */
[----:B------:R-:W-:Y:S01]  /*0e40*/  @!P0 FMUL.FTZ R157, R148, R3 ;  /* 0x00000003949d8220 */ /* 0x000fe20000410000 */
[----:B-----5:R-:W-:-:S02]  /*0e50*/  HADD2.F32 R2, -RZ, R36.H0_H0 ;  /* 0x20000024ff027230 */ /* 0x020fc40000004100 */
[C---:B------:R-:W-:Y:S01]  /*0e60*/  @!P0 FMUL.FTZ R161, R148.reuse, R165 ;  /* 0x000000a594a18220 */ /* 0x040fe20000410000 */
[----:B------:R-:W-:Y:S02]  /*0e70*/  HADD2.F32 R3, -RZ, R36.H1_H1 ;  /* 0x30000024ff037230 */ /* 0x000fe40000004100 */
[----:B------:R-:W-:Y:S01]  /*0e80*/  @P0 FMUL.FTZ R155, R155, R172 ;  /* 0x000000ac9b9b0220 */ /* 0x000fe20000410000 */
[----:B------:R-:W-:Y:S02]  /*0e90*/  HADD2.F32 R165, -RZ, R38.H0_H0 ;  /* 0x20000026ffa57230 */ /* 0x000fe40000004100 */
[----:B------:R-:W-:Y:S01]  /*0ea0*/  @P0 FMUL.FTZ R159, R159, R176 ;  /* 0x000000b09f9f0220 */ /* 0x000fe20000410000 */
[----:B------:R-:W-:Y:S01]  /*0eb0*/  @!P0 FMUL.FTZ R155, R148, R163 ;  /* 0x000000a3949b8220 */ /* 0x000fe20000410000 */
[----:B------:R-:W-:Y:S02]  /*0ec0*/  HADD2.F32 R176, -RZ, R15.H0_H0 ;  /* 0x2000000fffb07230 */ /* 0x000fe40000004100 */
[----:B------:R-:W-:Y:S01]  /*0ed0*/  FMUL.FTZ R0, R0, R2 ;  /* 0x0000000200007220 */ /* 0x000fe20000410000 */
[C---:B------:R-:W-:Y:S01]  /*0ee0*/  FADD.FTZ R142, R2.reuse, R142 ;  /* 0x0000008e028e7221 */ /* 0x040fe20000010000 */
[----:B------:R-:W-:Y:S01]  /*0ef0*/  FFMA.FTZ R145, R2, R146, R145 ;  /* 0x0000009202917223 */ /* 0x000fe20000010091 */
[----:B------:R-:W-:Y:S01]  /*0f00*/  FMUL.FTZ R2, R152, R3 ;  /* 0x0000000398027220 */ /* 0x000fe20000410000 */
[----:B------:R-:W-:Y:S01]  /*0f10*/  @!P0 FADD.FTZ R163, R177, -R150 ;  /* 0x80000096b1a38221 */ /* 0x000fe20000010000 */
[----:B------:R-:W-:Y:S01]  /*0f20*/  FMUL.FTZ R152, R158, R165 ;  /* 0x000000a59e987220 */ /* 0x000fe20000410000 */
[C---:B------:R-:W-:Y:S01]  /*0f30*/  FADD.FTZ R103, R165.reuse, R103 ;  /* 0x00000067a5677221 */ /* 0x040fe20000010000 */
[----:B------:R-:W-:Y:S01]  /*0f40*/  FFMA.FTZ R104, R165, R155, R104 ;  /* 0x0000009ba5687223 */ /* 0x000fe20000010068 */
[--C-:B------:R-:W-:Y:S01]  /*0f50*/  HADD2.F32 R160, -RZ, R12.reuse.H0_H0 ;  /* 0x2000000cffa07230 */ /* 0x100fe20000004100 */
[----:B------:R-:W0:Y:S01]  /*0f60*/  @P0 MUFU.RCP R165, R176 ;  /* 0x000000b000a50308 */ /* 0x000e220000001000 */
[----:B------:R-:W-:-:S02]  /*0f70*/  HADD2.F32 R168, -RZ, R12.H1_H1 ;  /* 0x3000000cffa87230 */ /* 0x000fc40000004100 */
[----:B------:R-:W-:Y:S01]  /*0f80*/  @!P0 FMUL.FTZ R159, R148, R163 ;  /* 0x000000a3949f8220 */ /* 0x000fe20000410000 */
[----:B------:R-:W-:Y:S02]  /*0f90*/  HADD2.F32 R163, -RZ, R37.H0_H0 ;  /* 0x20000025ffa37230 */ /* 0x000fe40000004100 */
[----:B------:R-:W-:Y:S02]  /*0fa0*/  HADD2.F32 R170, -RZ, R13.H0_H0 ;  /* 0x2000000dffaa7230 */ /* 0x000fe40000004100 */
[----:B------:R-:W-:Y:S01]  /*0fb0*/  HADD2.F32 R37, -RZ, R37.H1_H1 ;  /* 0x30000025ff257230 */ /* 0x000fe20000004100 */
[----:B------:R-:W1:Y:S01]  /*0fc0*/  @P0 MUFU.RCP R180, R160 ;  /* 0x000000a000b40308 */ /* 0x000e620000001000 */
[----:B------:R-:W-:Y:S02]  /*0fd0*/  HADD2.F32 R167, -RZ, R38.H1_H1 ;  /* 0x30000026ffa77230 */ /* 0x000fe40000004100 */
[----:B------:R-:W-:Y:S02]  /*0fe0*/  HADD2.F32 R169, -RZ, R39.H0_H0 ;  /* 0x20000027ffa97230 */ /* 0x000fe40000004100 */
[----:B------:R-:W-:-:S03]  /*0ff0*/  HADD2.F32 R174, -RZ, R14.H0_H0 ;  /* 0x2000000effae7230 */ /* 0x000fc60000004100 */
[----:B------:R-:W3:Y:S01]  /*1000*/  @P0 MUFU.RCP R182, R168 ;  /* 0x000000a800b60308 */ /* 0x000ee20000001000 */
[----:B------:R-:W-:Y:S02]  /*1010*/  HADD2.F32 R181, -RZ, R19.H0_H0 ;  /* 0x20000013ffb57230 */ /* 0x000fe40000004100 */
[----:B------:R-:W-:Y:S01]  /*1020*/  FMUL.FTZ R36, R154, R163 ;  /* 0x000000a39a247220 */ /* 0x000fe20000410000 */
[----:B------:R-:W-:Y:S02]  /*1030*/  HADD2.F32 R172, -RZ, R13.H1_H1 ;  /* 0x3000000dffac7230 */ /* 0x000fe40000004100 */
[----:B------:R-:W-:Y:S01]  /*1040*/  FMUL.FTZ R38, R156, R37 ;  /* 0x000000259c267220 */ /* 0x000fe20000410000 */
[----:B------:R-:W-:Y:S02]  /*1050*/  HADD2.F32 R39, -RZ, R39.H1_H1 ;  /* 0x30000027ff277230 */ /* 0x000fe40000004100 */
[----:B------:R-:W-:Y:S01]  /*1060*/  FMUL.FTZ R154, R162, R167 ;  /* 0x000000a7a29a7220 */ /* 0x000fe20000410000 */
[----:B------:R-:W-:Y:S01]  /*1070*/  HADD2.F32 R175, -RZ, R14.H1_H1 ;  /* 0x3000000effaf7230 */ /* 0x000fe20000004100 */
[----:B------:R-:W4:Y:S01]  /*1080*/  @P0 MUFU.RCP R184, R170 ;  /* 0x000000aa00b80308 */ /* 0x000f220000001000 */
[C---:B------:R-:W-:Y:S01]  /*1090*/  FADD.FTZ R101, R167.reuse, R101 ;  /* 0x00000065a7657221 */ /* 0x040fe20000010000 */
[----:B------:R-:W-:Y:S01]  /*10a0*/  FFMA.FTZ R102, R167, R157, R102 ;  /* 0x0000009da7667223 */ /* 0x000fe20000010066 */
[----:B------:R-:W-:Y:S01]  /*10b0*/  FMUL.FTZ R156, R164, R169 ;  /* 0x000000a9a49c7220 */ /* 0x000fe20000410000 */
[----:B------:R-:W-:-:S02]  /*10c0*/  HADD2.F32 R178, -RZ, R15.H1_H1 ;  /* 0x3000000fffb27230 */ /* 0x000fc40000004100 */
[--C-:B------:R-:W-:Y:S02]  /*10d0*/  HADD2.F32 R164, -RZ, R16.reuse.H0_H0 ;  /* 0x20000010ffa47230 */ /* 0x100fe40000004100 */
[----:B------:R-:W5:Y:S01]  /*10e0*/  @P0 MUFU.RCP R171, R174 ;  /* 0x000000ae00ab0308 */ /* 0x000f620000001000 */
[----:B------:R-:W-:Y:S02]  /*10f0*/  HADD2.F32 R167, -RZ, R16.H1_H1 ;  /* 0x30000010ffa77230 */ /* 0x000fe40000004100 */
[--C-:B------:R-:W-:Y:S02]  /*1100*/  HADD2.F32 R177, -RZ, R18.reuse.H0_H0 ;  /* 0x20000012ffb17230 */ /* 0x100fe40000004100 */
[----:B------:R-:W-:Y:S02]  /*1110*/  HADD2.F32 R179, -RZ, R18.H1_H1 ;  /* 0x30000012ffb37230 */ /* 0x000fe40000004100 */
[----:B------:R-:W-:Y:S01]  /*1120*/  @P0 FADD.FTZ R18, -R125, R181 ;  /* 0x000000b57d120221 */ /* 0x000fe20000010100 */
[----:B------:R-:W5:Y:S01]  /*1130*/  @P0 MUFU.RCP R186, R172 ;  /* 0x000000ac00ba0308 */ /* 0x000f620000001000 */
[----:B------:R-:W-:Y:S01]  /*1140*/  FMUL.FTZ R158, R166, R39 ;  /* 0x00000027a69e7220 */ /* 0x000fe20000410000 */
[C---:B------:R-:W-:Y:S01]  /*1150*/  FADD.FTZ R109, R3.reuse, R109 ;  /* 0x0000006d036d7221 */ /* 0x040fe20000010000 */
[----:B------:R-:W-:Y:S01]  /*1160*/  FFMA.FTZ R110, R3, R147, R110 ;  /* 0x00000093036e7223 */ /* 0x000fe2000001006e */
[----:B------:R-:W-:-:S02]  /*1170*/  HADD2.F32 R166, -RZ, R17.H0_H0 ;  /* 0x20000011ffa67230 */ /* 0x000fc40000004100 */
[----:B------:R-:W-:Y:S01]  /*1180*/  @P0 FADD.FTZ R3, -R119, R164 ;  /* 0x000000a477030221 */ /* 0x000fe20000010100 */
[----:B------:R-:W-:Y:S01]  /*1190*/  HADD2.F32 R173, -RZ, R17.H1_H1 ;  /* 0x30000011ffad7230 */ /* 0x000fe20000004100 */
[----:B------:R-:W5:Y:S01]  /*11a0*/  @P0 MUFU.RCP R188, R175 ;  /* 0x000000af00bc0308 */ /* 0x000f620000001000 */
[----:B------:R-:W-:Y:S01]  /*11b0*/  @P0 FADD.FTZ R17, -R120, R167 ;  /* 0x000000a778110221 */ /* 0x000fe20000010100 */
[----:B0-----:R-:W-:Y:S01]  /*11c0*/  @P0 FMUL.FTZ R18, R18, R165 ;  /* 0x000000a512120220 */ /* 0x001fe20000410000 */
[--C-:B------:R-:W-:Y:S01]  /*11d0*/  @!P0 FADD.FTZ R165, R164, -R150.reuse ;  /* 0x80000096a4a58221 */ /* 0x100fe20000010000 */
[----:B------:R-:W-:-:S04]  /*11e0*/  @!P0 FADD.FTZ R167, R167, -R150 ;  /* 0x80000096a7a78221 */ /* 0x000fc80000010000 */
[----:B------:R-:W0:Y:S01]  /*11f0*/  @P0 MUFU.RCP R162, R178 ;  /* 0x000000b200a20308 */ /* 0x000e220000001000 */
[----:B------:R-:W-:Y:S02]  /*1200*/  HADD2.F32 R183, -RZ, R19.H1_H1 ;  /* 0x30000013ffb77230 */ /* 0x000fe40000004100 */
[----:B-1----:R-:W-:Y:S01]  /*1210*/  @P0 FMUL.FTZ R3, R3, R180 ;  /* 0x000000b403030220 */ /* 0x002fe20000410000 */
[----:B---3--:R-:W-:Y:S01]  /*1220*/  @P0 FMUL.FTZ R17, R17, R182 ;  /* 0x000000b611110220 */ /* 0x008fe20000410000 */
[C---:B------:R-:W-:Y:S01]  /*1230*/  FADD.FTZ R105, R37.reuse, R105 ;  /* 0x0000006925697221 */ /* 0x040fe20000010000 */
[----:B------:R-:W-:Y:S01]  /*1240*/  FFMA.FTZ R106, R37, R153, R106 ;  /* 0x00000099256a7223 */ /* 0x000fe2000001006a */
[----:B------:R-:W-:Y:S01]  /*1250*/  @P0 FADD.FTZ R19, -R121, R166 ;  /* 0x000000a679130221 */ /* 0x000fe20000010100 */
[C---:B------:R-:W-:Y:S01]  /*1260*/  @!P0 FMUL.FTZ R3, R148.reuse, R165 ;  /* 0x000000a594038220 */ /* 0x040fe20000410000 */
[----:B------:R-:W-:Y:S01]  /*1270*/  @!P0 FMUL.FTZ R17, R148, R167 ;  /* 0x000000a794118220 */ /* 0x000fe20000410000 */
[----:B------:R-:W-:Y:S01]  /*1280*/  @P0 FADD.FTZ R37, -R122, R173 ;  /* 0x000000ad7a250221 */ /* 0x000fe20000010100 */
[----:B------:R-:W-:Y:S01]  /*1290*/  @P0 FADD.FTZ R16, -R123, R177 ;  /* 0x000000b17b100221 */ /* 0x000fe20000010100 */
[--C-:B------:R-:W-:Y:S01]  /*12a0*/  @!P0 FADD.FTZ R165, R166, -R150.reuse ;  /* 0x80000096a6a58221 */ /* 0x100fe20000010000 */
[--C-:B------:R-:W-:Y:S01]  /*12b0*/  @!P0 FADD.FTZ R167, R173, -R150.reuse ;  /* 0x80000096ada78221 */ /* 0x100fe20000010000 */
[----:B------:R-:W-:Y:S01]  /*12c0*/  @!P0 FADD.FTZ R173, R177, -R150 ;  /* 0x80000096b1ad8221 */ /* 0x000fe20000010000 */
[C---:B------:R-:W-:Y:S01]  /*12d0*/  FADD.FTZ R97, R39.reuse, R97 ;  /* 0x0000006127617221 */ /* 0x040fe20000010000 */
[----:B------:R-:W-:Y:S01]  /*12e0*/  FFMA.FTZ R98, R39, R161, R98 ;  /* 0x000000a127627223 */ /* 0x000fe20000010062 */
[----:B----4-:R-:W-:Y:S01]  /*12f0*/  @P0 FMUL.FTZ R19, R19, R184 ;  /* 0x000000b813130220 */ /* 0x010fe20000410000 */
[C---:B------:R-:W-:Y:S01]  /*1300*/  FADD.FTZ R107, R163.reuse, R107 ;  /* 0x0000006ba36b7221 */ /* 0x040fe20000010000 */
[----:B------:R-:W-:Y:S01]  /*1310*/  FFMA.FTZ R108, R163, R151, R108 ;  /* 0x00000097a36c7223 */ /* 0x000fe2000001006c */
[----:B------:R-:W-:Y:S01]  /*1320*/  @P0 FADD.FTZ R39, -R124, R179 ;  /* 0x000000b37c270221 */ /* 0x000fe20000010100 */
[----:B-----5:R-:W-:Y:S01]  /*1330*/  @P0 FMUL.FTZ R16, R16, R171 ;  /* 0x000000ab10100220 */ /* 0x020fe20000410000 */
[----:B------:R-:W-:Y:S01]  /*1340*/  @!P0 FMUL.FTZ R19, R148, R165 ;  /* 0x000000a594138220 */ /* 0x000fe20000410000 */
[----:B------:R-:W-:Y:S01]  /*1350*/  @P0 FADD.FTZ R163, -R126, R183 ;  /* 0x000000b77ea30221 */ /* 0x000fe20000010100 */
[C---:B------:R-:W-:Y:S01]  /*1360*/  @!P0 FMUL.FTZ R16, R148.reuse, R173 ;  /* 0x000000ad94108220 */ /* 0x040fe20000410000 */
[--C-:B------:R-:W-:Y:S01]  /*1370*/  @!P0 FADD.FTZ R165, R179, -R150.reuse ;  /* 0x80000096b3a58221 */ /* 0x100fe20000010000 */
[--C-:B------:R-:W-:Y:S01]  /*1380*/  @!P0 FADD.FTZ R173, R183, -R150.reuse ;  /* 0x80000096b7ad8221 */ /* 0x100fe20000010000 */
[----:B------:R-:W-:Y:S01]  /*1390*/  @P0 FMUL.FTZ R37, R37, R186 ;  /* 0x000000ba25250220 */ /* 0x000fe20000410000 */
[----:B------:R-:W-:Y:S01]  /*13a0*/  @P0 FMUL.FTZ R39, R39, R188 ;  /* 0x000000bc27270220 */ /* 0x000fe20000410000 */
[C---:B------:R-:W-:Y:S01]  /*13b0*/  @!P0 FMUL.FTZ R37, R148.reuse, R167 ;  /* 0x000000a794258220 */ /* 0x040fe20000410000 */
[----:B0-----:R-:W-:Y:S01]  /*13c0*/  @P0 FMUL.FTZ R163, R163, R162 ;  /* 0x000000a2a3a30220 */ /* 0x001fe20000410000 */
[----:B------:R-:W-:Y:S01]  /*13d0*/  @!P0 FADD.FTZ R167, R181, -R150 ;  /* 0x80000096b5a78221 */ /* 0x000fe20000010000 */
[C---:B------:R-:W-:Y:S01]  /*13e0*/  @!P0 FMUL.FTZ R39, R148.reuse, R165 ;  /* 0x000000a594278220 */ /* 0x040fe20000410000 */
[----:B------:R-:W-:Y:S01]  /*13f0*/  @!P0 FMUL.FTZ R163, R148, R173 ;  /* 0x000000ad94a38220 */ /* 0x000fe20000410000 */
[----:B------:R-:W-:-:S02]  /*1400*/  HADD2.F32 R165, -RZ, R28.H0_H0 ;  /* 0x2000001cffa57230 */ /* 0x000fc40000004100 */
[----:B------:R-:W-:Y:S02]  /*1410*/  HADD2.F32 R173, -RZ, R29.H0_H0 ;  /* 0x2000001dffad7230 */ /* 0x000fe40000004100 */
[----:B------:R-:W-:Y:S01]  /*1420*/  @!P0 FMUL.FTZ R18, R148, R167 ;  /* 0x000000a794128220 */ /* 0x000fe20000410000 */
[----:B------:R-:W-:Y:S02]  /*1430*/  HADD2.F32 R184, -RZ, R11.H0_H0 ;  /* 0x2000000bffb87230 */ /* 0x000fe40000004100 */
[----:B------:R-:W-:Y:S02]  /*1440*/  HADD2.F32 R167, -RZ, R28.H1_H1 ;  /* 0x3000001cffa77230 */ /* 0x000fe40000004100 */
        /* <DEDUP_REMOVED lines=9> */
[----:B------:R-:W-:Y:S02]  /*14e0*/  HADD2.F32 R29, -RZ, R29.H1_H1 ;  /* 0x3000001dff1d7230 */ /* 0x000fe40000004100 */
[----:B------:R-:W-:Y:S02]  /*14f0*/  HADD2.F32 R164, -RZ, R30.H0_H0 ;  /* 0x2000001effa47230 */ /* 0x000fe40000004100 */
[----:B------:R-:W-:Y:S01]  /*1500*/  HADD2.F32 R171, -RZ, R8.H1_H1 ;  /* 0x30000008ffab7230 */ /* 0x000fe20000004100 */
[----:B------:R-:W1:Y:S01]  /*1510*/  @P0 MUFU.RCP R185, R169 ;  /* 0x000000a900b90308 */ /* 0x000e620000001000 */
[----:B------:R-:W-:Y:S02]  /*1520*/  HADD2.F32 R182, -RZ, R10.H0_H0 ;  /* 0x2000000affb67230 */ /* 0x000fe40000004100 */
[----:B------:R-:W-:Y:S02]  /*1530*/  HADD2.F32 R187, -RZ, R11.H1_H1 ;  /* 0x3000000bffbb7230 */ /* 0x000fe40000004100 */
[----:B------:R-:W-:Y:S01]  /*1540*/  FMUL.FTZ R162, R172, R29 ;  /* 0x0000001daca27220 */ /* 0x000fe20000410000 */
[----:B------:R-:W-:-:S02]  /*1550*/  HADD2.F32 R177, -RZ, R30.H1_H1 ;  /* 0x3000001effb17230 */ /* 0x000fc40000004100 */
[C---:B------:R-:W-:Y:S01]  /*1560*/  FADD.FTZ R85, R29.reuse, R85 ;  /* 0x000000551d557221 */ /* 0x040fe20000010000 */
[--C-:B------:R-:W-:Y:S01]  /*1570*/  HADD2.F32 R166, -RZ, R31.reuse.H0_H0 ;  /* 0x2000001fffa67230 */ /* 0x100fe20000004100 */
[----:B------:R-:W3:Y:S01]  /*1580*/  @P0 MUFU.RCP R188, R181 ;  /* 0x000000b500bc0308 */ /* 0x000ee20000001000 */
[----:B------:R-:W-:Y:S01]  /*1590*/  FFMA.FTZ R86, R29, R37, R86 ;  /* 0x000000251d567223 */ /* 0x000fe20000010056 */
[----:B------:R-:W-:Y:S02]  /*15a0*/  HADD2.F32 R179, -RZ, R31.H1_H1 ;  /* 0x3000001fffb37230 */ /* 0x000fe40000004100 */
[----:B------:R-:W-:Y:S01]  /*15b0*/  FMUL.FTZ R29, R174, R164 ;  /* 0x000000a4ae1d7220 */ /* 0x000fe20000410000 */
[----:B------:R-:W-:Y:S02]  /*15c0*/  HADD2.F32 R183, -RZ, R10.H1_H1 ;  /* 0x3000000affb77230 */ /* 0x000fe40000004100 */
[----:B------:R-:W-:Y:S01]  /*15d0*/  HADD2.F32 R190, -RZ, R23.H0_H0 ;  /* 0x20000017ffbe7230 */ /* 0x000fe20000004100 */
[----:B------:R-:W4:Y:S01]  /*15e0*/  @P0 MUFU.RCP R186, R171 ;  /* 0x000000ab00ba0308 */ /* 0x000f220000001000 */
[----:B------:R-:W-:-:S02]  /*15f0*/  HADD2.F32 R180, -RZ, R9.H0_H0 ;  /* 0x20000009ffb47230 */ /* 0x000fc40000004100 */
[C---:B------:R-:W-:Y:S01]  /*1600*/  FADD.FTZ R63, R164.reuse, R63 ;  /* 0x0000003fa43f7221 */ /* 0x040fe20000010000 */
[----:B------:R-:W-:Y:S01]  /*1610*/  FFMA.FTZ R83, R164, R16, R83 ;  /* 0x00000010a4537223 */ /* 0x000fe20000010053 */
[----:B------:R-:W-:Y:S01]  /*1620*/  FMUL.FTZ R164, R175, R177 ;  /* 0x000000b1afa47220 */ /* 0x000fe20000410000 */
[----:B------:R-:W-:Y:S02]  /*1630*/  FMUL.FTZ R31, R176, R166 ;  /* 0x000000a6b01f7220 */ /* 0x000fe40000410000 */
[----:B------:R-:W5:Y:S01]  /*1640*/  @P0 MUFU.RCP R191, R182 ;  /* 0x000000b600bf0308 */ /* 0x000f620000001000 */
[C---:B------:R-:W-:Y:S01]  /*1650*/  FADD.FTZ R61, R166.reuse, R61 ;  /* 0x0000003da63d7221 */ /* 0x040fe20000010000 */
[----:B------:R-:W-:Y:S01]  /*1660*/  FFMA.FTZ R81, R166, R18, R81 ;  /* 0x00000012a6517223 */ /* 0x000fe20000010051 */
[----:B------:R-:W-:Y:S02]  /*1670*/  HADD2.F32 R175, -RZ, R20.H0_H0 ;  /* 0x20000014ffaf7230 */ /* 0x000fe40000004100 */
[----:B------:R-:W-:-:S03]  /*1680*/  FMUL.FTZ R166, R178, R179 ;  /* 0x000000b3b2a67220 */ /* 0x000fc60000410000 */
[----:B------:R-:W5:Y:S01]  /*1690*/  @P0 MUFU.RCP R174, R187 ;  /* 0x000000bb00ae0308 */ /* 0x000f620000001000 */
[C---:B------:R-:W-:Y:S01]  /*16a0*/  FADD.FTZ R62, R179.reuse, R62 ;  /* 0x0000003eb33e7221 */ /* 0x040fe20000010000 */
[----:B------:R-:W-:Y:S01]  /*16b0*/  FFMA.FTZ R82, R179, R163, R82 ;  /* 0x000000a3b3527223 */ /* 0x000fe20000010052 */
[----:B------:R-:W-:Y:S01]  /*16c0*/  @P0 FADD.FTZ R170, -R133, R190 ;  /* 0x000000be85aa0221 */ /* 0x000fe20000010100 */
[----:B------:R-:W-:Y:S02]  /*16d0*/  HADD2.F32 R179, -RZ, R21.H1_H1 ;  /* 0x30000015ffb37230 */ /* 0x000fe40000004100 */
[C---:B------:R-:W-:Y:S02]  /*16e0*/  FADD.FTZ R64, R177.reuse, R64 ;  /* 0x00000040b1407221 */ /* 0x040fe40000010000 */
[----:B------:R-:W5:Y:S01]  /*16f0*/  @P0 MUFU.RCP R172, R183 ;  /* 0x000000b700ac0308 */ /* 0x000f620000001000 */
[----:B------:R-:W-:Y:S01]  /*1700*/  FFMA.FTZ R84, R177, R39, R84 ;  /* 0x00000027b1547223 */ /* 0x000fe20000010054 */
[----:B------:R-:W-:-:S02]  /*1710*/  HADD2.F32 R177, -RZ, R20.H1_H1 ;  /* 0x30000014ffb17230 */ /* 0x000fc40000004100 */
[----:B------:R-:W-:Y:S01]  /*1720*/  @P0 FADD.FTZ R20, -R127, R175 ;  /* 0x000000af7f140221 */ /* 0x000fe20000010100 */
[----:B------:R-:W-:-:S03]  /*1730*/  HADD2.F32 R178, -RZ, R22.H0_H0 ;  /* 0x20000016ffb27230 */ /* 0x000fc60000004100 */
[----:B------:R-:W5:Y:S01]  /*1740*/  @P0 MUFU.RCP R189, R180 ;  /* 0x000000b400bd0308 */ /* 0x000f620000001000 */
[----:B------:R-:W-:Y:S02]  /*1750*/  HADD2.F32 R195, -RZ, R23.H1_H1 ;  /* 0x30000017ffc37230 */ /* 0x000fe40000004100 */
[----:B0-----:R-:W-:Y:S01]  /*1760*/  @P0 FMUL.FTZ R170, R170, R173 ;  /* 0x000000adaaaa0220 */ /* 0x001fe20000410000 */
[--C-:B------:R-:W-:Y:S01]  /*1770*/  @!P0 FADD.FTZ R173, R175, -R150.reuse ;  /* 0x80000096afad8221 */ /* 0x100fe20000010000 */
[----:B------:R-:W-:Y:S01]  /*1780*/  @P0 FADD.FTZ R23, -R130, R179 ;  /* 0x000000b382170221 */ /* 0x000fe20000010100 */
[----:B------:R-:W-:Y:S02]  /*1790*/  HADD2.F32 R176, -RZ, R21.H0_H0 ;  /* 0x20000015ffb07230 */ /* 0x000fe40000004100 */
[----:B------:R-:W-:Y:S01]  /*17a0*/  @!P0 FADD.FTZ R179, R179, -R150 ;  /* 0x80000096b3b38221 */ /* 0x000fe20000010000 */
[----:B------:R-:W-:Y:S02]  /*17b0*/  HADD2.F32 R193, -RZ, R22.H1_H1 ;  /* 0x30000016ffc17230 */ /* 0x000fe40000004100 */
[----:B------:R-:W-:Y:S01]  /*17c0*/  FMUL.FTZ R30, R168, R167 ;  /* 0x000000a7a81e7220 */ /* 0x000fe20000410000 */
[C---:B------:R-:W-:Y:S01]  /*17d0*/  FADD.FTZ R93, R167.reuse, R93 ;  /* 0x0000005da75d7221 */ /* 0x040fe20000010000 */
[----:B------:R-:W-:Y:S01]  /*17e0*/  FFMA.FTZ R94, R167, R17, R94 ;  /* 0x00000011a75e7223 */ /* 0x000fe2000001005e */
[----:B------:R-:W-:Y:S01]  /*17f0*/  @P0 FADD.FTZ R21, -R128, R177 ;  /* 0x000000b180150221 */ /* 0x000fe20000010100 */
[----:B-1----:R-:W-:Y:S01]  /*1800*/  @P0 FMUL.FTZ R20, R20, R185 ;  /* 0x000000b914140220 */ /* 0x002fe20000410000 */
[----:B------:R-:W-:Y:S01]  /*1810*/  @P0 FADD.FTZ R168, -R131, R178 ;  /* 0x000000b283a80221 */ /* 0x000fe20000010100 */
[----:B------:R-:W-:Y:S01]  /*1820*/  @P0 FADD.FTZ R167, -R134, R195 ;  /* 0x000000c386a70221 */ /* 0x000fe20000010100 */
[--C-:B------:R-:W-:Y:S01]  /*1830*/  @!P0 FADD.FTZ R175, R177, -R150.reuse ;  /* 0x80000096b1af8221 */ /* 0x100fe20000010000 */
[----:B------:R-:W-:Y:S01]  /*1840*/  @!P0 FMUL.FTZ R20, R148, R173 ;  /* 0x000000ad94148220 */ /* 0x000fe20000410000 */
[----:B---3--:R-:W-:Y:S01]  /*1850*/  @P0 FMUL.FTZ R23, R23, R188 ;  /* 0x000000bc17170220 */ /* 0x008fe20000410000 */
[----:B------:R-:W-:Y:S01]  /*1860*/  @!P0 FADD.FTZ R173, R178, -R150 ;  /* 0x80000096b2ad8221 */ /* 0x000fe20000010000 */
[C---:B------:R-:W-:Y:S01]  /*1870*/  FADD.FTZ R95, R165.reuse, R95 ;  /* 0x0000005fa55f7221 */ /* 0x040fe20000010000 */
[----:B------:R-:W-:Y:S01]  /*1880*/  FFMA.FTZ R96, R165, R3, R96 ;  /* 0x00000003a5607223 */ /* 0x000fe20000010060 */
[----:B------:R-:W-:Y:S01]  /*1890*/  @!P0 FMUL.FTZ R23, R148, R179 ;  /* 0x000000b394178220 */ /* 0x000fe20000410000 */
[----:B----4-:R-:W-:Y:S01]  /*18a0*/  @P0 FMUL.FTZ R21, R21, R186 ;  /* 0x000000ba15150220 */ /* 0x010fe20000410000 */
[----:B------:R-:W-:Y:S01]  /*18b0*/  @P0 FADD.FTZ R165, -R132, R193 ;  /* 0x000000c184a50221 */ /* 0x000fe20000010100 */
[----:B------:R-:W-:Y:S01]  /*18c0*/  @!P0 FADD.FTZ R179, R195, -R150 ;  /* 0x80000096c3b38221 */ /* 0x000fe20000010000 */
[----:B------:R-:W-:Y:S01]  /*18d0*/  @P0 FADD.FTZ R22, -R129, R176 ;  /* 0x000000b081160221 */ /* 0x000fe20000010100 */
[----:B-----5:R-:W-:Y:S01]  /*18e0*/  @P0 FMUL.FTZ R168, R168, R191 ;  /* 0x000000bfa8a80220 */ /* 0x020fe20000410000 */
[----:B------:R-:W-:Y:S01]  /*18f0*/  @P0 FMUL.FTZ R167, R167, R174 ;  /* 0x000000aea7a70220 */ /* 0x000fe20000410000 */
[C---:B------:R-:W-:Y:S01]  /*1900*/  @!P0 FMUL.FTZ R21, R148.reuse, R175 ;  /* 0x000000af94158220 */ /* 0x040fe20000410000 */
[----:B------:R-:W-:Y:S01]  /*1910*/  @!P0 FADD.FTZ R175, R193, -R150 ;  /* 0x80000096c1af8221 */ /* 0x000fe20000010000 */
[----:B------:R-:W-:Y:S01]  /*1920*/  @!P0 FMUL.FTZ R168, R148, R173 ;  /* 0x000000ad94a88220 */ /* 0x000fe20000410000 */
[----:B------:R-:W-:-:S02]  /*1930*/  HADD2.F32 R174, -RZ, R33.H0_H0 ;  /* 0x20000021ffae7230 */ /* 0x000fc40000004100 */
[----:B------:R-:W-:Y:S01]  /*1940*/  @P0 FMUL.FTZ R165, R165, R172 ;  /* 0x000000aca5a50220 */ /* 0x000fe20000410000 */
[--C-:B------:R-:W-:Y:S02]  /*1950*/  HADD2.F32 R173, -RZ, R32.reuse.H1_H1 ;  /* 0x30000020ffad7230 */ /* 0x100fe40000004100 */
[----:B------:R-:W-:Y:S01]  /*1960*/  @!P0 FMUL.FTZ R167, R148, R179 ;  /* 0x000000b394a78220 */ /* 0x000fe20000410000 */
[----:B------:R-:W-:Y:S01]  /*1970*/  @P0 FMUL.FTZ R22, R22, R189 ;  /* 0x000000bd16160220 */ /* 0x000fe20000410000 */
[----:B------:R-:W-:Y:S01]  /*1980*/  @!P0 FADD.FTZ R177, R176, -R150 ;  /* 0x80000096b0b18221 */ /* 0x000fe20000010000 */
[----:B------:R-:W-:Y:S02]  /*1990*/  HADD2.F32 R172, -RZ, R32.H0_H0 ;  /* 0x20000020ffac7230 */ /* 0x000fe40000004100 */
[----:B------:R-:W-:Y:S01]  /*19a0*/  @!P0 FMUL.FTZ R165, R148, R175 ;  /* 0x000000af94a58220 */ /* 0x000fe20000410000 */
[----:B------:R-:W-:Y:S02]  /*19b0*/  HADD2.F32 R179, -RZ, R5.H0_H0 ;  /* 0x20000005ffb37230 */ /* 0x000fe40000004100 */
[----:B------:R-:W-:-:S02]  /*19c0*/  HADD2.F32 R176, -RZ, R34.H0_H0 ;  /* 0x20000022ffb07230 */ /* 0x000fc40000004100 */
[--C-:B------:R-:W-:Y:S02]  /*19d0*/  HADD2.F32 R186, -RZ, R35.reuse.H0_H0 ;  /* 0x20000023ffba7230 */ /* 0x100fe40000004100 */
[----:B------:R-:W-:Y:S02]  /*19e0*/  HADD2.F32 R189, -RZ, R35.H1_H1 ;  /* 0x30000023ffbd7230 */ /* 0x000fe40000004100 */
[----:B------:R-:W-:Y:S01]  /*19f0*/  FMUL.FTZ R35, R180, R174 ;  /* 0x000000aeb4237220 */ /* 0x000fe20000410000 */
[----:B------:R-:W-:Y:S02]  /*1a00*/  HADD2.F32 R175, -RZ, R33.H1_H1 ;  /* 0x30000021ffaf7230 */ /* 0x000fe40000004100 */
[----:B------:R-:W-:Y:S01]  /*1a10*/  FMUL.FTZ R32, R171, R173 ;  /* 0x000000adab207220 */ /* 0x000fe20000410000 */
[C---:B------:R-:W-:Y:S01]  /*1a20*/  FADD.FTZ R60, R173.reuse, R60 ;  /* 0x0000003cad3c7221 */ /* 0x040fe20000010000 */
[----:B------:R-:W-:Y:S01]  /*1a30*/  FFMA.FTZ R80, R173, R21, R80 ;  /* 0x00000015ad507223 */ /* 0x000fe20000010050 */
[----:B------:R-:W-:Y:S01]  /*1a40*/  HADD2.F32 R180, -RZ, R5.H1_H1 ;  /* 0x30000005ffb47230 */ /* 0x000fe20000004100 */
[----:B------:R-:W0:Y:S01]  /*1a50*/  @P0 MUFU.RCP R173, R179 ;  /* 0x000000b300ad0308 */ /* 0x000e220000001000 */
[----:B------:R-:W-:Y:S01]  /*1a60*/  FMUL.FTZ R33, R169, R172 ;  /* 0x000000aca9217220 */ /* 0x000fe20000410000 */
[----:B------:R-:W-:-:S02]  /*1a70*/  HADD2.F32 R185, -RZ, R34.H1_H1 ;  /* 0x30000022ffb97230 */ /* 0x000fc40000004100 */
[----:B------:R-:W-:Y:S01]  /*1a80*/  FMUL.FTZ R169, R182, R176 ;  /* 0x000000b0b6a97220 */ /* 0x000fe20000410000 */
[C---:B------:R-:W-:Y:S01]  /*1a90*/  FADD.FTZ R55, R176.reuse, R55 ;  /* 0x00000037b0377221 */ /* 0x040fe20000010000 */
[----:B------:R-:W-:Y:S01]  /*1aa0*/  FFMA.FTZ R75, R176, R168, R75 ;  /* 0x000000a8b04b7223 */ /* 0x000fe2000001004b */
[----:B------:R-:W-:Y:S01]  /*1ab0*/  FMUL.FTZ R34, R181, R175 ;  /* 0x000000afb5227220 */ /* 0x000fe20000410000 */
[----:B------:R-:W-:Y:S01]  /*1ac0*/  HADD2.F32 R181, -RZ, R6.H0_H0 ;  /* 0x20000006ffb57230 */ /* 0x000fe20000004100 */
[----:B------:R-:W1:Y:S01]  /*1ad0*/  @P0 MUFU.RCP R176, R180 ;  /* 0x000000b400b00308 */ /* 0x000e620000001000 */
[----:B------:R-:W-:Y:S01]  /*1ae0*/  @!P0 FMUL.FTZ R22, R148, R177 ;  /* 0x000000b194168220 */ /* 0x000fe20000410000 */
[----:B------:R-:W-:Y:S01]  /*1af0*/  @!P0 FADD.FTZ R177, R190, -R150 ;  /* 0x80000096beb18221 */ /* 0x000fe20000010000 */
[C---:B------:R-:W-:Y:S01]  /*1b00*/  FADD.FTZ R58, R175.reuse, R58 ;  /* 0x0000003aaf3a7221 */ /* 0x040fe20000010000 */
[----:B------:R-:W-:Y:S01]  /*1b10*/  FFMA.FTZ R78, R175, R23, R78 ;  /* 0x00000017af4e7223 */ /* 0x000fe2000001004e */
[----:B------:R-:W-:-:S03]  /*1b20*/  HADD2.F32 R190, -RZ, R25.H0_H0 ;  /* 0x20000019ffbe7230 */ /* 0x000fc60000004100 */
[----:B------:R-:W3:Y:S01]  /*1b30*/  @P0 MUFU.RCP R175, R181 ;  /* 0x000000b500af0308 */ /* 0x000ee20000001000 */
[----:B------:R-:W-:Y:S02]  /*1b40*/  HADD2.F32 R195, -RZ, R25.H1_H1 ;  /* 0x30000019ffc37230 */ /* 0x000fe40000004100 */
[C---:B------:R-:W-:Y:S01]  /*1b50*/  FADD.FTZ R59, R172.reuse, R59 ;  /* 0x0000003bac3b7221 */ /* 0x040fe20000010000 */
[----:B------:R-:W-:Y:S01]  /*1b60*/  FFMA.FTZ R79, R172, R20, R79 ;  /* 0x00000014ac4f7223 */ /* 0x000fe2000001004f */
[--C-:B------:R-:W-:Y:S02]  /*1b70*/  HADD2.F32 R192, -RZ, R26.reuse.H0_H0 ;  /* 0x2000001affc07230 */ /* 0x100fe40000004100 */
[----:B------:R-:W-:Y:S01]  /*1b80*/  FMUL.FTZ R172, R183, R185 ;  /* 0x000000b9b7ac7220 */ /* 0x000fe20000410000 */
[----:B------:R-:W-:Y:S02]  /*1b90*/  HADD2.F32 R199, -RZ, R26.H1_H1 ;  /* 0x3000001affc77230 */ /* 0x000fe40000004100 */
[C---:B------:R-:W-:Y:S01]  /*1ba0*/  FADD.FTZ R56, R185.reuse, R56 ;  /* 0x00000038b9387221 */ /* 0x040fe20000010000 */
[----:B------:R-:W-:Y:S01]  /*1bb0*/  FFMA.FTZ R76, R185, R165, R76 ;  /* 0x000000a5b94c7223 */ /* 0x000fe2000001004c */
[----:B------:R-:W-:Y:S01]  /*1bc0*/  @P0 FADD.FTZ R26, -R137, R190 ;  /* 0x000000be891a0221 */ /* 0x000fe20000010100 */
[----:B------:R-:W-:Y:S01]  /*1bd0*/  FADD.FTZ R183, RZ, R0 ;  /* 0x00000000ffb77221 */ /* 0x000fe20000010000 */
[----:B------:R-:W-:Y:S01]  /*1be0*/  FFMA.FTZ R185, R0, R146, RZ ;  /* 0x0000009200b97223 */ /* 0x000fe200000100ff */
[----:B------:R-:W-:-:S02]  /*1bf0*/  HADD2.F32 R194, -RZ, R27.H0_H0 ;  /* 0x2000001bffc27230 */ /* 0x000fc40000004100 */
[----:B------:R-:W-:Y:S02]  /*1c00*/  HADD2.F32 R196, -RZ, R27.H1_H1 ;  /* 0x3000001bffc47230 */ /* 0x000fe40000004100 */
[----:B------:R-:W-:Y:S01]  /*1c10*/  @P0 FADD.FTZ R27, -R138, R195 ;  /* 0x000000c38a1b0221 */ /* 0x000fe20000010100 */
[--C-:B------:R-:W-:Y:S02]  /*1c20*/  HADD2.F32 R178, -RZ, R4.reuse.H1_H1 ;  /* 0x30000004ffb27230 */ /* 0x100fe40000004100 */
[----:B0-----:R-:W-:Y:S01]  /*1c30*/  @P0 FMUL.FTZ R26, R26, R173 ;  /* 0x000000ad1a1a0220 */ /* 0x001fe20000410000 */
[----:B------:R-:W-:Y:S01]  /*1c40*/  FADD.FTZ R173, R183, R2 ;  /* 0x00000002b7ad7221 */ /* 0x000fe20000010000 */
[----:B------:R-:W-:Y:S01]  /*1c50*/  FFMA.FTZ R185, R2, R147, R185 ;  /* 0x0000009302b97223 */ /* 0x000fe200000100b9 */
[----:B-1----:R-:W-:Y:S01]  /*1c60*/  @P0 FMUL.FTZ R27, R27, R176 ;  /* 0x000000b01b1b0220 */ /* 0x002fe20000410000 */
[----:B------:R-:W-:Y:S01]  /*1c70*/  @!P0 FMUL.FTZ R170, R148, R177 ;  /* 0x000000b194aa8220 */ /* 0x000fe20000410000 */
[----:B------:R-:W0:Y:S01]  /*1c80*/  @P0 MUFU.RCP R188, R178 ;  /* 0x000000b200bc0308 */ /* 0x000e220000001000 */
[----:B------:R-:W-:Y:S01]  /*1c90*/  @P0 FADD.FTZ R176, -R139, R192 ;  /* 0x000000c08bb00221 */ /* 0x000fe20000010100 */
[----:B------:R-:W-:-:S02]  /*1ca0*/  HADD2.F32 R177, -RZ, R4.H0_H0 ;  /* 0x20000004ffb17230 */ /* 0x000fc40000004100 */
[----:B------:R-:W-:Y:S01]  /*1cb0*/  FADD.FTZ R173, R173, R36 ;  /* 0x00000024adad7221 */ /* 0x000fe20000010000 */
[----:B------:R-:W-:Y:S01]  /*1cc0*/  FFMA.FTZ R185, R36, R151, R185 ;  /* 0x0000009724b97223 */ /* 0x000fe200000100b9 */
[----:B---3--:R-:W-:Y:S02]  /*1cd0*/  @P0 FMUL.FTZ R176, R176, R175 ;  /* 0x000000afb0b00220 */ /* 0x008fe40000410000 */
[----:B------:R-:W-:Y:S01]  /*1ce0*/  FADD.FTZ R175, R173, R38 ;  /* 0x00000026adaf7221 */ /* 0x000fe20000010000 */
[----:B------:R-:W1:Y:S01]  /*1cf0*/  @P0 MUFU.RCP R191, R177 ;  /* 0x000000b100bf0308 */ /* 0x000e620000001000 */
[----:B------:R-:W-:Y:S01]  /*1d00*/  FFMA.FTZ R185, R38, R153, R185 ;  /* 0x0000009926b97223 */ /* 0x000fe200000100b9 */
[C---:B------:R-:W-:Y:S01]  /*1d10*/  FADD.FTZ R57, R174.reuse, R57 ;  /* 0x00000039ae397221 */ /* 0x040fe20000010000 */
[----:B------:R-:W-:Y:S01]  /*1d20*/  FFMA.FTZ R77, R174, R22, R77 ;  /* 0x00000016ae4d7223 */ /* 0x000fe2000001004d */
[----:B------:R-:W-:Y:S02]  /*1d30*/  HADD2.F32 R193, -RZ, R24.H1_H1 ;  /* 0x30000018ffc17230 */ /* 0x000fe40000004100 */
[----:B------:R-:W-:Y:S01]  /*1d40*/  FMUL.FTZ R174, R187, R189 ;  /* 0x000000bdbbae7220 */ /* 0x000fe20000410000 */
[----:B------:R-:W-:Y:S01]  /*1d50*/  FADD.FTZ R175, R175, R152 ;  /* 0x00000098afaf7221 */ /* 0x000fe20000010000 */
[----:B------:R-:W-:Y:S01]  /*1d60*/  FFMA.FTZ R185, R152, R155, R185 ;  /* 0x0000009b98b97223 */ /* 0x000fe200000100b9 */
[----:B------:R-:W-:-:S02]  /*1d70*/  HADD2.F32 R182, -RZ, R6.H1_H1 ;  /* 0x30000006ffb67230 */ /* 0x000fc40000004100 */
[----:B------:R-:W-:Y:S02]  /*1d80*/  HADD2.F32 R187, -RZ, R24.H0_H0 ;  /* 0x20000018ffbb7230 */ /* 0x000fe40000004100 */
[C---:B------:R-:W-:Y:S01]  /*1d90*/  FADD.FTZ R54, R189.reuse, R54 ;  /* 0x00000036bd367221 */ /* 0x040fe20000010000 */
[----:B------:R-:W-:Y:S01]  /*1da0*/  FFMA.FTZ R74, R189, R167, R74 ;  /* 0x000000a7bd4a7223 */ /* 0x000fe2000001004a */
[----:B------:R-:W-:Y:S01]  /*1db0*/  FMUL.FTZ R171, R184, R186 ;  /* 0x000000bab8ab7220 */ /* 0x000fe20000410000 */
[C---:B------:R-:W-:Y:S01]  /*1dc0*/  FADD.FTZ R53, R186.reuse, R53 ;  /* 0x00000035ba357221 */ /* 0x040fe20000010000 */
[----:B------:R-:W-:Y:S01]  /*1dd0*/  FFMA.FTZ R73, R186, R170, R73 ;  /* 0x000000aaba497223 */ /* 0x000fe20000010049 */
[----:B------:R-:W-:Y:S01]  /*1de0*/  @P0 FADD.FTZ R25, -R136, R193 ;  /* 0x000000c188190221 */ /* 0x000fe20000010100 */
[----:B------:R-:W-:Y:S01]  /*1df0*/  FADD.FTZ R175, R175, R154 ;  /* 0x0000009aafaf7221 */ /* 0x000fe20000010000 */
[----:B------:R-:W-:Y:S01]  /*1e00*/  FFMA.FTZ R189, R154, R157, R185 ;  /* 0x0000009d9abd7223 */ /* 0x000fe200000100b9 */
[----:B------:R-:W3:Y:S01]  /*1e10*/  @P0 MUFU.RCP R186, R182 ;  /* 0x000000b600ba0308 */ /* 0x000ee20000001000 */
[----:B------:R-:W-:-:S02]  /*1e20*/  HADD2.F32 R183, -RZ, R7.H0_H0 ;  /* 0x20000007ffb77230 */ /* 0x000fc40000004100 */
[----:B------:R-:W-:Y:S01]  /*1e30*/  @P0 FADD.FTZ R24, -R135, R187 ;  /* 0x000000bb87180221 */ /* 0x000fe20000010100 */
[----:B------:R-:W-:Y:S02]  /*1e40*/  HADD2.F32 R184, -RZ, R7.H1_H1 ;  /* 0x30000007ffb87230 */ /* 0x000fe40000004100 */
[--C-:B------:R-:W-:Y:S01]  /*1e50*/  @!P0 FADD.FTZ R185, R187, -R150.reuse ;  /* 0x80000096bbb98221 */ /* 0x100fe20000010000 */
[----:B------:R-:W-:Y:S01]  /*1e60*/  @!P0 FADD.FTZ R187, R193, -R150 ;  /* 0x80000096c1bb8221 */ /* 0x000fe20000010000 */
[----:B0-----:R-:W-:Y:S01]  /*1e70*/  @P0 FMUL.FTZ R25, R25, R188 ;  /* 0x000000bc19190220 */ /* 0x001fe20000410000 */
[----:B------:R-:W-:Y:S01]  /*1e80*/  FADD.FTZ R175, R175, R156 ;  /* 0x0000009cafaf7221 */ /* 0x000fe20000010000 */
[----:B------:R-:W-:Y:S01]  /*1e90*/  FFMA.FTZ R193, R156, R159, R189 ;  /* 0x0000009f9cc17223 */ /* 0x000fe200000100bd */
[----:B------:R-:W0:Y:S01]  /*1ea0*/  @P0 MUFU.RCP R188, R183 ;  /* 0x000000b700bc0308 */ /* 0x000e220000001000 */
[----:B-1----:R-:W-:Y:S01]  /*1eb0*/  @P0 FMUL.FTZ R24, R24, R191 ;  /* 0x000000bf18180220 */ /* 0x002fe20000410000 */
[----:B------:R-:W-:Y:S01]  /*1ec0*/  FADD.FTZ R175, R175, R158 ;  /* 0x0000009eafaf7221 */ /* 0x000fe20000010000 */
[----:B------:R-:W-:Y:S01]  /*1ed0*/  FFMA.FTZ R197, R158, R161, R193 ;  /* 0x000000a19ec57223 */ /* 0x000fe200000100c1 */
[----:B------:R-:W-:-:S04]  /*1ee0*/  @!P0 FADD.FTZ R191, R195, -R150 ;  /* 0x80000096c3bf8221 */ /* 0x000fc80000010000 */
[----:B------:R-:W1:Y:S01]  /*1ef0*/  @P0 MUFU.RCP R201, R184 ;  /* 0x000000b800c90308 */ /* 0x000e620000001000 */
[----:B------:R-:W-:Y:S01]  /*1f00*/  @P0 FADD.FTZ R173, -R140, R199 ;  /* 0x000000c78cad0221 */ /* 0x000fe20000010100 */
[----:B------:R-:W-:Y:S01]  /*1f10*/  @!P0 FADD.FTZ R195, R199, -R150 ;  /* 0x80000096c7c38221 */ /* 0x000fe20000010000 */
[----:B------:R-:W-:Y:S01]  /*1f20*/  FADD.FTZ R199, R175, R28 ;  /* 0x0000001cafc77221 */ /* 0x000fe20000010000 */
[----:B------:R-:W-:Y:S01]  /*1f30*/  FFMA.FTZ R203, R28, R3, R197 ;  /* 0x000000031ccb7223 */ /* 0x000fe200000100c5 */
[----:B---3--:R-:W-:Y:S02]  /*1f40*/  @P0 FMUL.FTZ R173, R173, R186 ;  /* 0x000000baadad0220 */ /* 0x008fe40000410000 */
[----:B------:R-:W-:Y:S01]  /*1f50*/  FADD.FTZ R205, R199, R30 ;  /* 0x0000001ec7cd7221 */ /* 0x000fe20000010000 */
[----:B------:R-:W-:Y:S01]  /*1f60*/  FFMA.FTZ R203, R30, R17, R203 ;  /* 0x000000111ecb7223 */ /* 0x000fe200000100cb */
[----:B------:R-:W-:Y:S01]  /*1f70*/  @P0 FADD.FTZ R175, -R141, R194 ;  /* 0x000000c28daf0221 */ /* 0x000fe20000010100 */
[----:B------:R-:W-:Y:S01]  /*1f80*/  @P0 FADD.FTZ R186, -R143, R196 ;  /* 0x000000c48fba0221 */ /* 0x000fe20000010100 */
[----:B------:R-:W-:Y:S01]  /*1f90*/  FADD.FTZ R205, R205, R160 ;  /* 0x000000a0cdcd7221 */ /* 0x000fe20000010000 */
[----:B------:R-:W-:Y:S01]  /*1fa0*/  FFMA.FTZ R203, R160, R19, R203 ;  /* 0x00000013a0cb7223 */ /* 0x000fe200000100cb */
[--C-:B------:R-:W-:Y:S01]  /*1fb0*/  @!P0 FADD.FTZ R189, R190, -R150.reuse ;  /* 0x80000096bebd8221 */ /* 0x100fe20000010000 */
[--C-:B------:R-:W-:Y:S01]  /*1fc0*/  @!P0 FADD.FTZ R193, R192, -R150.reuse ;  /* 0x80000096c0c18221 */ /* 0x100fe20000010000 */
[--C-:B------:R-:W-:Y:S01]  /*1fd0*/  @!P0 FADD.FTZ R197, R194, -R150.reuse ;  /* 0x80000096c2c58221 */ /* 0x100fe20000010000 */
[----:B------:R-:W-:Y:S01]  /*1fe0*/  @!P0 FADD.FTZ R199, R196, -R150 ;  /* 0x80000096c4c78221 */ /* 0x000fe20000010000 */
[----:B0-----:R-:W-:Y:S01]  /*1ff0*/  @P0 FMUL.FTZ R150, R175, R188 ;  /* 0x000000bcaf960220 */ /* 0x001fe20000410000 */
[----:B-1----:R-:W-:Y:S01]  /*2000*/  @P0 FMUL.FTZ R175, R186, R201 ;  /* 0x000000c9baaf0220 */ /* 0x002fe20000410000 */
        /* <DEDUP_REMOVED lines=14> */
[----:B------:R-:W-:Y:S01]  /*20f0*/  FADD.FTZ R189, R188, R33 ;  /* 0x00000021bcbd7221 */ /* 0x000fe20000010000 */
[----:B------:R-:W-:Y:S01]  /*2100*/  FFMA.FTZ R191, R33, R20, R190 ;  /* 0x0000001421bf7223 */ /* 0x000fe200000100be */
[--C-:B--2---:R-:W-:Y:S02]  /*2110*/  HADD2.F32 R186, -RZ, R40.reuse.H0_H0 ;  /* 0x20000028ffba7230 */ /* 0x104fe40000004100 */
[----:B------:R-:W-:Y:S02]  /*2120*/  HADD2.F32 R185, -RZ, R40.H1_H1 ;  /* 0x30000028ffb97230 */ /* 0x000fe40000004100 */
[----:B------:R-:W-:Y:S01]  /*2130*/  FADD.FTZ R40, R189, R32 ;  /* 0x00000020bd287221 */ /* 0x000fe20000010000 */
[----:B------:R-:W-:Y:S01]  /*2140*/  FFMA.FTZ R192, R32, R21, R191 ;  /* 0x0000001520c07223 */ /* 0x000fe200000100bf */
[----:B------:R-:W-:Y:S01]  /*2150*/  @!P0 FMUL.FTZ R176, R148, R193 ;  /* 0x000000c194b08220 */ /* 0x000fe20000410000 */
[----:B------:R-:W-:-:S02]  /*2160*/  HADD2.F32 R188, -RZ, R41.H0_H0 ;  /* 0x20000029ffbc7230 */ /* 0x000fc40000004100 */
        /* <DEDUP_REMOVED lines=8> */
[----:B------:R-:W-:Y:S01]  /*21f0*/  FMUL.FTZ R41, R177, R186 ;  /* 0x000000bab1297220 */ /* 0x000fe20000410000 */
[----:B------:R-:W-:Y:S02]  /*2200*/  HADD2.F32 R191, -RZ, R43.H1_H1 ;  /* 0x3000002bffbf7230 */ /* 0x000fe40000004100 */
        /* <DEDUP_REMOVED lines=25> */
[----:B------:R-:W-:Y:S02]  /*23a0*/  @!P0 FMUL.FTZ R173, R148, R195 ;  /* 0x000000c394ad8220 */ /* 0x000fe40000410000 */
[----:B------:R-:W-:Y:S01]  /*23b0*/  FADD.FTZ R181, R180, R177 ;  /* 0x000000b1b4b57221 */ /* 0x000fe20000010000 */
[----:B------:R-:W-:Y:S01]  /*23c0*/  FFMA.FTZ R185, R177, R176, R182 ;  /* 0x000000b0b1b97223 */ /* 0x000fe200000100b6 */
[----:B------:R-:W-:Y:S01]  /*23d0*/  @!P0 FMUL.FTZ R150, R148, R197 ;  /* 0x000000c594968220 */ /* 0x000fe20000410000 */
[----:B------:R-:W-:Y:S01]  /*23e0*/  FMUL.FTZ R179, R183, R192 ;  /* 0x000000c0b7b37220 */ /* 0x000fe20000410000 */
[----:B------:R-:W-:Y:S01]  /*23f0*/  FADD.FTZ R182, R181, R178 ;  /* 0x000000b2b5b67221 */ /* 0x000fe20000010000 */
[----:B------:R-:W-:Y:S01]  /*2400*/  FFMA.FTZ R186, R178, R173, R185 ;  /* 0x000000adb2ba7223 */ /* 0x000fe200000100b9 */
[----:B------:R-:W-:Y:S01]  /*2410*/  @!P0 FMUL.FTZ R175, R148, R199 ;  /* 0x000000c794af8220 */ /* 0x000fe20000410000 */
        /* <DEDUP_REMOVED lines=39> */
.L_x_5124:
[----:B-1----:R-:W-:Y:S01]  /*2690*/  FADD.FTZ R185, R186, R185 ;  /* 0x000000b9bab97221 */ /* 0x002fe20000010000 */
[----:B--2---:R-:W-:Y:S01]  /*26a0*/  FADD.FTZ R188, R183, R188 ;  /* 0x000000bcb7bc7221 */ /* 0x004fe20000010000 */
[----:B------:R-:W-:Y:S02]  /*26b0*/  LOP3.LUT R195, R149, 0x60, RZ, 0xfc, !PT ;  /* 0x0000006095c37812 */ /* 0x000fe400078efcff */
        /* <DEDUP_REMOVED lines=10> */
[----:B------:R-:W-:Y:S01]  /*2760*/  FADD.FTZ R39, R164, -R39 ;  /* 0x80000027a4277221 */ /* 0x000fe20000010000 */
[C-C-:B------:R-:W-:Y:S01]  /*2770*/  FFMA.FTZ R153, R181.reuse, R153, R182.reuse ;  /* 0x00000099b5997223 */ /* 0x140fe200000100b6 */
[----:B------:R-:W-:Y:S01]  /*2780*/  FADD.FTZ R3, R28, -R3 ;  /* 0x800000031c037221 */ /* 0x000fe20000010000 */
[C-C-:B------:R-:W-:Y:S01]  /*2790*/  FFMA.FTZ R19, R181.reuse, R19, R182.reuse ;  /* 0x00000013b5137223 */ /* 0x140fe200000100b6 */
        /* <DEDUP_REMOVED lines=54> */
[----:B------:R-:W-:Y:S01]  /*2b00*/  FMUL.FTZ R25, R148, R21 ;  /* 0x0000001594197220 */ /* 0x000fe20000410000 */
[----:B------:R-:W-:Y:S01]  /*2b10*/  FADD.FTZ R193, R180, -R193 ;  /* 0x800000c1b4c17221 */ /* 0x000fe20000010000 */
[C---:B------:R-:W-:Y:S01]  /*2b20*/  LOP3.LUT R33, R149.reuse, 0x20, RZ, 0xfc, !PT ;  /* 0x0000002095217812 */ /* 0x040fe200078efcff */
[C---:B------:R-:W-:Y:S01]  /*2b30*/  FMUL.FTZ R21, R148.reuse, R23 ;  /* 0x0000001794157220 */ /* 0x040fe20000410000 */
[C---:B------:R-:W-:Y:S01]  /*2b40*/  LOP3.LUT R43, R149.reuse, 0x40, RZ, 0xfc, !PT ;  /* 0x00000040952b7812 */ /* 0x040fe200078efcff */
        /* <DEDUP_REMOVED lines=52> */
[----:B0-----:R-:W-:-:S03]  /*2e90*/  LEA R144, R38, R144, 0x2 ;  /* 0x0000009026907211 */ /* 0x001fc600078e10ff */
[----:B------:R1:W-:Y:S01]  /*2ea0*/  STG.E.128 desc[UR4][R36.64], R28 ;  /* 0x0000001c24007986 */ /* 0x0003e2000c101d04 */
[----:B------:R-:W-:-:S13]  /*2eb0*/  ISETP.GE.AND P1, PT, R144, R39, PT ;  /* 0x000000279000720c */ /* 0x000fda0003f26270 */
[----:B------:R-:W-:Y:S05]  /*2ec0*/  @!P1 BRA `(.L_x_5112) ;  /* 0xffffffd8004c9947 */ /* 0x000fea000383ffff */
[----:B------:R-:W-:Y:S05]  /*2ed0*/  BSYNC B1 ;  /* 0x0000000000017941 */ /* 0x000fea0003800000 */
.L_x_5110:
        /* <DEDUP_REMOVED lines=62> */
.L_x_5109:
[----:B------:R-:W-:Y:S05]  /*32c0*/  BSYNC B0 ;  /* 0x0000000000007941 */ /* 0x000fea0003800000 */
.L_x_5108:
        /* <DEDUP_REMOVED lines=20> */
[----:B0-----:R-:W0:Y:S01]  /*3410*/  S2R R9, SR_CTAID.X ;  /* 0x0000000000097919 */ /* 0x001e220000002500 */
[----:B------:R-:W1:Y:S04]  /*3420*/  LDS R2, [R45] ;  /* 0x000000002d027984 */ /* 0x000e680000000800 */
[----:B------:R-:W2:Y:S04]  /*3430*/  LDS R3, [R45+0x200] ;  /* 0x000200002d037984 */ /* 0x000ea80000000800 */
[----:B------:R-:W3:Y:S04]  /*3440*/  LDS R11, [R45+0x1000] ;  /* 0x001000002d0b7984 */ /* 0x000ee80000000800 */
[----:B------:R-:W4:Y:S01]  /*3450*/  LDS R10, [R45+0x1200] ;  /* 0x001200002d0a7984 */ /* 0x000f220000000800 */
[----:B0----5:R-:W-:-:S03]  /*3460*/  LEA R56, P0, R9, R44, 0xa ;  /* 0x0000002c09387211 */ /* 0x021fc600078050ff */
        /* <DEDUP_REMOVED lines=13> */
[----:B------:R-:W2:Y:S04]  /*3540*/  LDS R2, [R45+0x800] ;  /* 0x000800002d027984 */ /* 0x000ea80000000800 */
[----:B------:R-:W3:Y:S01]  /*3550*/  LDS R3, [R45+0xa00] ;  /* 0x000a00002d037984 */ /* 0x000ee20000000800 */
[----:B0-----:R-:W-:-:S03]  /*3560*/  FADD.FTZ R8, RZ, R8 ;  /* 0x00000008ff087221 */ /* 0x001fc60000010000 */
[----:B------:R-:W0:Y:S01]  /*3570*/  LDS R10, [R45+0xc00] ;  /* 0x000c00002d0a7984 */ /* 0x000e220000000800 */
        /* <DEDUP_REMOVED lines=15> */
[----:B---3--:R-:W-:Y:S02]  /*3670*/  FADD.FTZ R3, RZ, R3 ;  /* 0x00000003ff037221 */ /* 0x008fe40000010000 */
[----:B------:R-:W3:Y:S01]  /*3680*/  LDS R48, [R45+0x3200] ;  /* 0x003200002d307984 */ /* 0x000ee20000000800 */
[----:B0-----:R-:W-:Y:S01]  /*3690*/  FADD.FTZ R10, RZ, R10 ;  /* 0x0000000aff0a7221 */ /* 0x001fe20000010000 */
[----:B------:R-:W-:Y:S02]  /*36a0*/  FADD.FTZ R3, R3, R16 ;  /* 0x0000001003037221 */ /* 0x000fe40000010000 */
[----:B------:R-:W0:Y:S01]  /*36b0*/  LDS R53, [R45+0x3400] ;  /* 0x003400002d357984 */ /* 0x000e220000000800 */
        /* <DEDUP_REMOVED lines=17> */
[----:B---3--:R-:W-:Y:S01]  /*37d0*/  FADD.FTZ R13, R13, R48 ;  /* 0x000000300d0d7221 */ /* 0x008fe20000010000 */
[----:B0-----:R-:W-:Y:S01]  /*37e0*/  FADD.FTZ R53, R8, R53 ;  /* 0x0000003508357221 */ /* 0x001fe20000010000 */
[----:B----4-:R-:W-:Y:S01]  /*37f0*/  FADD.FTZ R9, R9, R50 ;  /* 0x0000003209097221 */ /* 0x010fe20000010000 */
[----:B------:R0:W-:Y:S01]  /*3800*/  STS.128 [R0], R4 ;  /* 0x0000000400007388 */ /* 0x0001e20000000c00 */
[----:B------:R-:W-:-:S03]  /*3810*/  FADD.FTZ R55, R2, R55 ;  /* 0x0000003702377221 */ /* 0x000fc60000010000 */
[----:B------:R-:W-:Y:S04]  /*3820*/  STS.128 [R0+0x10], R104 ;  /* 0x0000106800007388 */ /* 0x000fe80000000c00 */
[----:B------:R-:W-:Y:S01]  /*3830*/  STS.128 [R0+0x400], R96 ;  /* 0x0004006000007388 */ /* 0x000fe20000000c00 */
[----:B------:R-:W-:-:S03]  /*3840*/  FADD.FTZ R57, R10, R57 ;  /* 0x000000390a397221 */ /* 0x000fc60000010000 */
[----:B------:R-:W-:Y:S01]  /*3850*/  STS.128 [R0+0x410], R20 ;  /* 0x0004101400007388 */ /* 0x000fe20000000c00 */
[----:B------:R-:W-:-:S03]  /*3860*/  FADD.FTZ R11, R11, R54 ;  /* 0x000000360b0b7221 */ /* 0x000fc60000010000 */
[----:B------:R-:W-:Y:S01]  /*3870*/  STS.128 [R0+0x800], R28 ;  /* 0x0008001c00007388 */ /* 0x000fe20000000c00 */
[----:B0-----:R-:W-:Y:S01]  /*3880*/  FADD.FTZ R7, R3, R52 ;  /* 0x0000003403077221 */ /* 0x001fe20000010000 */
[----:B------:R-:W-:Y:S02]  /*3890*/  IADD3.X R3, RZ, RZ, RZ, P0, !PT ;  /* 0x000000ffff037210 */ /* 0x000fe400007fe4ff */
[----:B------:R-:W-:Y:S02]  /*38a0*/  STS.128 [R0+0x810], R32 ;  /* 0x0008102000007388 */ /* 0x000fe40000000c00 */
[----:B------:R-:W-:Y:S02]  /*38b0*/  SHF.L.U64.HI R26, R56, 0x2, R3 ;  /* 0x00000002381a7819 */ /* 0x000fe40000010203 */
[----:B------:R-:W-:Y:S04]  /*38c0*/  STS.128 [R0+0xc00], R36 ;  /* 0x000c002400007388 */ /* 0x000fe80000000c00 */
[----:B------:R-:W-:Y:S01]  /*38d0*/  STS.128 [R0+0xc10], R40 ;  /* 0x000c102800007388 */ /* 0x000fe20000000c00 */
        /* <DEDUP_REMOVED lines=88> */
.L_x_5111:
        /* <DEDUP_REMOVED lines=8> */
.L_x_5114:
[----:B------:R-:W-:Y:S05]  /*3ee0*/  BSYNC B2 ;  /* 0x0000000000027941 */ /* 0x000fea0003800000 */
.L_x_5113:
        /* <DEDUP_REMOVED lines=8> */
.L_x_5115:
[----:B------:R-:W-:Y:S01]  /*3f70*/  FADD.FTZ R183, R46, R183 ;  /* 0x000000b72eb77221 */ /* 0x000fe20000010000 */
[----:B------:R-:W-:-:S04]  /*3f80*/  HFMA2.MMA R192, -RZ, RZ, 0, 1.1920928955078125e-07 ;  /* 0x00000002ffc07435 */ /* 0x000fc800000001ff */
[----:B------:R-:W-:Y:S02]  /*3f90*/  MOV R193, R183 ;  /* 0x000000b700c17202 */ /* 0x000fe40000000f00 */
[----:B------:R-:W-:-:S07]  /*3fa0*/  MOV R185, R188 ;  /* 0x000000bc00b97202 */ /* 0x000fce0000000f00 */
[----:B------:R-:W-:Y:S05]  /*3fb0*/  WARPSYNC.COLLECTIVE R190, `(.L_x_5116) ;  /* 0x00000000be087348 */ /* 0x000fea0003c00000 */
[----:B------:R0:W1:Y:S02]  /*3fc0*/  SHFL.BFLY P1, R188, R193, R192, R195 ;  /* 0x0c0000c0c1bc7389 */ /* 0x00006400000200c3 */
[----:B01----:R-:W-:Y:S01]  /*3fd0*/  ENDCOLLECTIVE ;  /* 0x000000000000791b */ /* 0x003fe20003800000 */
.L_x_5116:
[----:B------:R-:W-:-:S05]  /*3fe0*/  FADD.FTZ R185, R66, R185 ;  /* 0x000000b942b97221 */ /* 0x000fca0000010000 */
[----:B------:R-:W-:Y:S02]  /*3ff0*/  MOV R193, R185 ;  /* 0x000000b900c17202 */ /* 0x000fe40000000f00 */
[----:B------:R-:W-:-:S07]  /*4000*/  MOV R182, R188 ;  /* 0x000000bc00b67202 */ /* 0x000fce0000000f00 */
[----:B------:R-:W-:Y:S05]  /*4010*/  WARPSYNC.COLLECTIVE R190, `(.L_x_5117) ;  /* 0x00000000be087348 */ /* 0x000fea0003c00000 */
[----:B------:R0:W1:Y:S02]  /*4020*/  SHFL.BFLY P1, R188, R193, R192, R195 ;  /* 0x0c0000c0c1bc7389 */ /* 0x00006400000200c3 */
[----:B01----:R-:W-:Y:S01]  /*4030*/  ENDCOLLECTIVE ;  /* 0x000000000000791b */ /* 0x003fe20003800000 */
.L_x_5117:
[----:B------:R-:W-:Y:S01]  /*4040*/  FADD.FTZ R182, R183, R182 ;  /* 0x000000b6b7b67221 */ /* 0x000fe20000010000 */
[----:B------:R-:W-:-:S04]  /*4050*/  HFMA2.MMA R192, -RZ, RZ, 0, 2.384185791015625e-07 ;  /* 0x00000004ffc07435 */ /* 0x000fc800000001ff */
[----:B------:R-:W-:Y:S02]  /*4060*/  MOV R193, R182 ;  /* 0x000000b600c17202 */ /* 0x000fe40000000f00 */
[----:B------:R-:W-:-:S07]  /*4070*/  MOV R184, R188 ;  /* 0x000000bc00b87202 */ /* 0x000fce0000000f00 */
[----:B------:R-:W-:Y:S05]  /*4080*/  WARPSYNC.COLLECTIVE R190, `(.L_x_5118) ;  /* 0x00000000be087348 */ /* 0x000fea0003c00000 */
[----:B------:R0:W1:Y:S02]  /*4090*/  SHFL.BFLY P1, R188, R193, R192, R195 ;  /* 0x0c0000c0c1bc7389 */ /* 0x00006400000200c3 */
[----:B01----:R-:W-:Y:S01]  /*40a0*/  ENDCOLLECTIVE ;  /* 0x000000000000791b */ /* 0x003fe20003800000 */
.L_x_5118:
[----:B------:R-:W-:-:S05]  /*40b0*/  FADD.FTZ R184, R185, R184 ;  /* 0x000000b8b9b87221 */ /* 0x000fca0000010000 */
[----:B------:R-:W-:Y:S02]  /*40c0*/  MOV R193, R184 ;  /* 0x000000b800c17202 */ /* 0x000fe40000000f00 */
[----:B------:R-:W-:-:S07]  /*40d0*/  MOV R187, R188 ;  /* 0x000000bc00bb7202 */ /* 0x000fce0000000f00 */
[----:B------:R-:W-:Y:S05]  /*40e0*/  WARPSYNC.COLLECTIVE R190, `(.L_x_5119) ;  /* 0x00000000be087348 */ /* 0x000fea0003c00000 */
[----:B------:R0:W1:Y:S02]  /*40f0*/  SHFL.BFLY P1, R188, R193, R192, R195 ;  /* 0x0c0000c0c1bc7389 */ /* 0x00006400000200c3 */
[----:B01----:R-:W-:Y:S01]  /*4100*/  ENDCOLLECTIVE ;  /* 0x000000000000791b */ /* 0x003fe20003800000 */
.L_x_5119:
[----:B------:R-:W-:Y:S01]  /*4110*/  FADD.FTZ R187, R182, R187 ;  /* 0x000000bbb6bb7221 */ /* 0x000fe20000010000 */
[----:B------:R-:W-:-:S04]  /*4120*/  HFMA2.MMA R192, -RZ, RZ, 0, 4.76837158203125e-07 ;  /* 0x00000008ffc07435 */ /* 0x000fc800000001ff */
[----:B------:R-:W-:Y:S02]  /*4130*/  MOV R193, R187 ;  /* 0x000000bb00c17202 */ /* 0x000fe40000000f00 */
[----:B------:R-:W-:-:S07]  /*4140*/  MOV R189, R188 ;  /* 0x000000bc00bd7202 */ /* 0x000fce0000000f00 */
[----:B------:R-:W-:Y:S05]  /*4150*/  WARPSYNC.COLLECTIVE R190, `(.L_x_5120) ;  /* 0x00000000be087348 */ /* 0x000fea0003c00000 */
[----:B------:R0:W1:Y:S02]  /*4160*/  SHFL.BFLY P1, R188, R193, R192, R195 ;  /* 0x0c0000c0c1bc7389 */ /* 0x00006400000200c3 */
[----:B01----:R-:W-:Y:S01]  /*4170*/  ENDCOLLECTIVE ;  /* 0x000000000000791b */ /* 0x003fe20003800000 */
.L_x_5120:
[----:B------:R-:W-:-:S05]  /*4180*/  FADD.FTZ R189, R184, R189 ;  /* 0x000000bdb8bd7221 */ /* 0x000fca0000010000 */
[----:B------:R-:W-:Y:S02]  /*4190*/  MOV R193, R189 ;  /* 0x000000bd00c17202 */ /* 0x000fe40000000f00 */
[----:B------:R-:W-:-:S07]  /*41a0*/  MOV R46, R188 ;  /* 0x000000bc002e7202 */ /* 0x000fce0000000f00 */
[----:B------:R-:W-:Y:S05]  /*41b0*/  WARPSYNC.COLLECTIVE R190, `(.L_x_5121) ;  /* 0x00000000be087348 */ /* 0x000fea0003c00000 */
[----:B------:R0:W1:Y:S02]  /*41c0*/  SHFL.BFLY P1, R188, R193, R192, R195 ;  /* 0x0c0000c0c1bc7389 */ /* 0x00006400000200c3 */
[----:B01----:R-:W-:Y:S01]  /*41d0*/  ENDCOLLECTIVE ;  /* 0x000000000000791b */ /* 0x003fe20003800000 */
.L_x_5121:
        /* <DEDUP_REMOVED lines=8> */
.L_x_5122:
[----:B------:R-:W-:Y:S01]  /*4260*/  FADD.FTZ R183, R189, R66 ;  /* 0x00000042bdb77221 */ /* 0x000fe20000010000 */
[----:B------:R-:W-:-:S04]  /*4270*/  MOV R66, R191 ;  /* 0x000000bf00427202 */ /* 0x000fc80000000f00 */
[----:B------:R-:W-:Y:S02]  /*4280*/  MOV R193, R183 ;  /* 0x000000b700c17202 */ /* 0x000fe40000000f00 */
[----:B------:R-:W-:-:S07]  /*4290*/  MOV R185, R188 ;  /* 0x000000bc00b97202 */ /* 0x000fce0000000f00 */
[----:B------:R-:W-:Y:S05]  /*42a0*/  WARPSYNC.COLLECTIVE R190, `(.L_x_5123) ;  /* 0x00000000be087348 */ /* 0x000fea0003c00000 */
[----:B------:R0:W1:Y:S02]  /*42b0*/  SHFL.BFLY P1, R188, R193, R192, R195 ;  /* 0x0c0000c0c1bc7389 */ /* 0x00006400000200c3 */
[----:B01----:R-:W-:Y:S01]  /*42c0*/  ENDCOLLECTIVE ;  /* 0x000000000000791b */ /* 0x003fe20003800000 */
.L_x_5123:
[----:B------:R-:W-:Y:S05]  /*42d0*/  BRA `(.L_x_5124) ;  /* 0xffffffe000ec7947 */ /* 0x000fea000383ffff */
.L_x_5125:
        /* <DEDUP_REMOVED lines=10> */
.L_x_5621:


//--------------------- .text._ZN10layer_norm22ln_bwd_finalize_kernelINS_22Kernel_traits_finalizeILj1024EffffjLj1024ELj4ENS_18Kernel_traits_baseILj1024EffffjLj1024EEEEEEEvNS_9BwdParamsE --------------------------
	.section	.text._ZN10layer_norm22ln_bwd_finalize_kernelINS_22Kernel_traits_finalizeILj1024EffffjLj1024ELj4ENS_18Kernel_traits_baseILj1024EffffjLj1024EEEEEEEvNS_9BwdParamsE,"ax",@progbits
	.align	128
        .global         _ZN10layer_norm22ln_bwd_finalize_kernelINS_22Kernel_traits_finalizeILj1024EffffjLj1024ELj4ENS_18Kernel_traits_baseILj1024EffffjLj1024EEEEEEEvNS_9BwdParamsE
        .type           _ZN10layer_norm22ln_bwd_finalize_kernelINS_22Kernel_traits_finalizeILj1024EffffjLj1024ELj4ENS_18Kernel_traits_baseILj1024EffffjLj1024EEEEEEEvNS_9BwdParamsE,@function
        .size           _ZN10layer_norm22ln_bwd_finalize_kernelINS_22Kernel_traits_finalizeILj1024EffffjLj1024ELj4ENS_18Kernel_traits_baseILj1024EffffjLj1024EEEEEEEvNS_9BwdParamsE,(.L_x_5622 - _ZN10layer_norm22ln_bwd_finalize_kernelINS_22Kernel_traits_finalizeILj1024EffffjLj1024ELj4ENS_18Kernel_traits_baseILj1024EffffjLj1024EEEEEEEvNS_9BwdParamsE)
        .other          _ZN10layer_norm22ln_bwd_finalize_kernelINS_22Kernel_traits_finalizeILj1024EffffjLj1024ELj4ENS_18Kernel_traits_baseILj1024EffffjLj1024EEEEEEEvNS_9BwdParamsE,@"STO_CUDA_ENTRY STV_DEFAULT"
_ZN10layer_norm22ln_bwd_finalize_kernelINS_22Kernel_traits_finalizeILj1024EffffjLj1024ELj4ENS_18Kernel_traits_baseILj1024EffffjLj1024EEEEEEEvNS_9BwdParamsE:
.text._ZN10layer_norm22ln_bwd_finalize_kernelINS_22Kernel_traits_finalizeILj1024EffffjLj1024ELj4ENS_18Kernel_traits_baseILj1024EffffjLj1024EEEEEEEvNS_9BwdParamsE:
        /* <DEDUP_REMOVED lines=25> */
.L_x_5135:
        /* <DEDUP_REMOVED lines=28> */
.L_x_5130:
        /* <DEDUP_REMOVED lines=33> */
.L_x_5129:
[----:B------:R-:W-:Y:S05]  /*0560*/  BSYNC B1 ;  /* 0x0000000000017941 */ /* 0x000fea0003800000 */
.L_x_5128:
        /* <DEDUP_REMOVED lines=23> */
.L_x_5132:
[----:B------:R-:W-:Y:S05]  /*06e0*/  BSYNC B1 ;  /* 0x0000000000017941 */ /* 0x000fea0003800000 */
.L_x_5131:
        /* <DEDUP_REMOVED lines=11> */
.L_x_5127:
[----:B------:R-:W-:Y:S05]  /*07a0*/  BSYNC B0 ;  /* 0x0000000000007941 */ /* 0x000fea0003800000 */
.L_x_5126:
        /* <DEDUP_REMOVED lines=29> */
.L_x_5146:
[----:B------:R-:W-:Y:S01]  /*0980*/  @!P1 SHF.R.U32.HI R12, RZ, 0x3, R0 ;  /* 0x00000003ff0c9819 */ /* 0x000fe20000011600 */
[----:B---3--:R-:W-:Y:S01]  /*0990*/  FADD.FTZ R14, R9, R14 ;  /* 0x0000000e090e7221 */ /* 0x008fe20000010000 */
[----:B--2---:R-:W-:Y:S02]  /*09a0*/  FADD.FTZ R11, R10, R11 ;  /* 0x0000000b0a0b7221 */ /* 0x004fe40000010000 */
[----:B------:R-:W-:-:S05]  /*09b0*/  @!P1 LOP3.LUT R12, R12, 0x1ffffffc, RZ, 0xc0, !PT ;  /* 0x1ffffffc0c0c9812 */ /* 0x000fca00078ec0ff */
[----:B------:R2:W-:Y:S04]  /*09c0*/  @!P1 STS [R12+UR4+0x2000], R14 ;  /* 0x0020000e0c009988 */ /* 0x0005e80008000804 */
[----:B------:R2:W-:Y:S02]  /*09d0*/  @!P1 STS [R12+UR4+0x2080], R11 ;  /* 0x0020800b0c009988 */ /* 0x0005e40008000804 */
.L_x_5133:
        /* <DEDUP_REMOVED lines=15> */
.L_x_5134:
[----:B------:R-:W-:Y:S01]  /*0ad0*/  HFMA2.MMA R19, -RZ, RZ, 0, 5.9604644775390625e-08 ;  /* 0x00000001ff137435 */ /* 0x000fe200000001ff */
[----:B---3--:R-:W-:Y:S01]  /*0ae0*/  IMAD.MOV.U32 R20, RZ, RZ, R10 ;  /* 0x000000ffff147224 */ /* 0x008fe200078e000a */
[----:B------:R-:W-:Y:S01]  /*0af0*/  MOV R22, 0x1f ;  /* 0x0000001f00167802 */ /* 0x000fe20000000f00 */
[----:B------:R-:W-:-:S08]  /*0b00*/  IMAD.MOV.U32 R17, RZ, RZ, -0x1 ;  /* 0xffffffffff117424 */ /* 0x000fd000078e00ff */
[----:B012---:R-:W-:Y:S05]  /*0b10*/  WARPSYNC.COLLECTIVE R17, `(.L_x_5136) ;  /* 0x0000000011087348 */ /* 0x007fea0003c00000 */
[----:B------:R3:W4:Y:S02]  /*0b20*/  SHFL.BFLY P2, R18, R20, R19, R22 ;  /* 0x0c00001314127389 */ /* 0x0007240000040016 */
[----:B01234-:R-:W-:Y:S01]  /*0b30*/  ENDCOLLECTIVE ;  /* 0x000000000000791b */ /* 0x01ffe20003800000 */
.L_x_5136:
[----:B------:R-:W-:Y:S01]  /*0b40*/  IMAD.MOV.U32 R19, RZ, RZ, 0x2 ;  /* 0x00000002ff137424 */ /* 0x000fe200078e00ff */
[----:B------:R-:W-:-:S05]  /*0b50*/  MOV R11, R18 ;  /* 0x00000012000b7202 */ /* 0x000fca0000000f00 */
[----:B------:R-:W-:-:S05]  /*0b60*/  FADD.FTZ R11, R10, R11 ;  /* 0x0000000b0a0b7221 */ /* 0x000fca0000010000 */
[----:B------:R-:W-:-:S07]  /*0b70*/  MOV R20, R11 ;  /* 0x0000000b00147202 */ /* 0x000fce0000000f00 */
[----:B------:R-:W-:Y:S05]  /*0b80*/  WARPSYNC.COLLECTIVE R17, `(.L_x_5137) ;  /* 0x0000000011087348 */ /* 0x000fea0003c00000 */
[----:B------:R0:W1:Y:S02]  /*0b90*/  SHFL.BFLY P2, R18, R20, R19, R22 ;  /* 0x0c00001314127389 */ /* 0x0000640000040016 */
[----:B01----:R-:W-:Y:S01]  /*0ba0*/  ENDCOLLECTIVE ;  /* 0x000000000000791b */ /* 0x003fe20003800000 */
.L_x_5137:
[----:B------:R-:W-:Y:S01]  /*0bb0*/  IMAD.MOV.U32 R19, RZ, RZ, 0x4 ;  /* 0x00000004ff137424 */ /* 0x000fe200078e00ff */
[----:B------:R-:W-:-:S05]  /*0bc0*/  MOV R12, R18 ;  /* 0x00000012000c7202 */ /* 0x000fca0000000f00 */
[----:B------:R-:W-:-:S05]  /*0bd0*/  FADD.FTZ R12, R11, R12 ;  /* 0x0000000c0b0c7221 */ /* 0x000fca0000010000 */
[----:B------:R-:W-:-:S07]  /*0be0*/  MOV R20, R12 ;  /* 0x0000000c00147202 */ /* 0x000fce0000000f00 */
[----:B------:R-:W-:Y:S05]  /*0bf0*/  WARPSYNC.COLLECTIVE R17, `(.L_x_5138) ;  /* 0x0000000011087348 */ /* 0x000fea0003c00000 */
[----:B------:R0:W1:Y:S02]  /*0c00*/  SHFL.BFLY P2, R18, R20, R19, R22 ;  /* 0x0c00001314127389 */ /* 0x0000640000040016 */
[----:B01----:R-:W-:Y:S01]  /*0c10*/  ENDCOLLECTIVE ;  /* 0x000000000000791b */ /* 0x003fe20003800000 */
.L_x_5138:
[----:B------:R-:W-:Y:S01]  /*0c20*/  IMAD.MOV.U32 R19, RZ, RZ, 0x8 ;  /* 0x00000008ff137424 */ /* 0x000fe200078e00ff */
[----:B------:R-:W-:-:S05]  /*0c30*/  MOV R13, R18 ;  /* 0x00000012000d7202 */ /* 0x000fca0000000f00 */
[----:B------:R-:W-:-:S05]  /*0c40*/  FADD.FTZ R13, R12, R13 ;  /* 0x0000000d0c0d7221 */ /* 0x000fca0000010000 */
[----:B------:R-:W-:-:S07]  /*0c50*/  MOV R20, R13 ;  /* 0x0000000d00147202 */ /* 0x000fce0000000f00 */
[----:B------:R-:W-:Y:S05]  /*0c60*/  WARPSYNC.COLLECTIVE R17, `(.L_x_5139) ;  /* 0x0000000011087348 */ /* 0x000fea0003c00000 */
[----:B------:R0:W1:Y:S02]  /*0c70*/  SHFL.BFLY P2, R18, R20, R19, R22 ;  /* 0x0c00001314127389 */ /* 0x0000640000040016 */
[----:B01----:R-:W-:Y:S01]  /*0c80*/  ENDCOLLECTIVE ;  /* 0x000000000000791b */ /* 0x003fe20003800000 */
.L_x_5139:
[----:B------:R-:W-:Y:S01]  /*0c90*/  HFMA2.MMA R19, -RZ, RZ, 0, 9.5367431640625e-07 ;  /* 0x00000010ff137435 */ /* 0x000fe200000001ff */
[----:B------:R-:W-:-:S05]  /*0ca0*/  MOV R10, R18 ;  /* 0x00000012000a7202 */ /* 0x000fca0000000f00 */
[----:B------:R-:W-:-:S05]  /*0cb0*/  FADD.FTZ R10, R13, R10 ;  /* 0x0000000a0d0a7221 */ /* 0x000fca0000010000 */
[----:B------:R-:W-:-:S07]  /*0cc0*/  MOV R20, R10 ;  /* 0x0000000a00147202 */ /* 0x000fce0000000f00 */
[----:B------:R-:W-:Y:S05]  /*0cd0*/  WARPSYNC.COLLECTIVE R17, `(.L_x_5140) ;  /* 0x0000000011087348 */ /* 0x000fea0003c00000 */
[----:B------:R0:W1:Y:S02]  /*0ce0*/  SHFL.BFLY P2, R18, R20, R19, R22 ;  /* 0x0c00001314127389 */ /* 0x0000640000040016 */
[----:B01----:R-:W-:Y:S01]  /*0cf0*/  ENDCOLLECTIVE ;  /* 0x000000000000791b */ /* 0x003fe20003800000 */
.L_x_5140:
[----:B------:R-:W-:Y:S01]  /*0d00*/  HFMA2.MMA R19, -RZ, RZ, 0, 5.9604644775390625e-08 ;  /* 0x00000001ff137435 */ /* 0x000fe200000001ff */
[----:B------:R-:W-:Y:S01]  /*0d10*/  MOV R20, R9 ;  /* 0x0000000900147202 */ /* 0x000fe20000000f00 */
[----:B------:R-:W-:-:S09]  /*0d20*/  IMAD.MOV.U32 R11, RZ, RZ, R18 ;  /* 0x000000ffff0b7224 */ /* 0x000fd200078e0012 */
[----:B------:R-:W-:Y:S05]  /*0d30*/  WARPSYNC.COLLECTIVE R17, `(.L_x_5141) ;  /* 0x0000000011087348 */ /* 0x000fea0003c00000 */
[----:B------:R0:W1:Y:S02]  /*0d40*/  SHFL.BFLY P2, R18, R20, R19, R22 ;  /* 0x0c00001314127389 */ /* 0x0000640000040016 */
[----:B01----:R-:W-:Y:S01]  /*0d50*/  ENDCOLLECTIVE ;  /* 0x000000000000791b */ /* 0x003fe20003800000 */
.L_x_5141:
[----:B------:R-:W-:Y:S01]  /*0d60*/  HFMA2.MMA R19, -RZ, RZ, 0, 1.1920928955078125e-07 ;  /* 0x00000002ff137435 */ /* 0x000fe200000001ff */
[----:B------:R-:W-:-:S05]  /*0d70*/  MOV R12, R18 ;  /* 0x00000012000c7202 */ /* 0x000fca0000000f00 */
[----:B------:R-:W-:-:S04]  /*0d80*/  FADD.FTZ R14, R9, R12 ;  /* 0x0000000c090e7221 */ /* 0x000fc80000010000 */
[----:B------:R-:W-:-:S07]  /*0d90*/  IMAD.MOV.U32 R20, RZ, RZ, R14 ;  /* 0x000000ffff147224 */ /* 0x000fce00078e000e */
[----:B------:R-:W-:Y:S05]  /*0da0*/  WARPSYNC.COLLECTIVE R17, `(.L_x_5142) ;  /* 0x0000000011087348 */ /* 0x000fea0003c00000 */
[----:B------:R0:W1:Y:S02]  /*0db0*/  SHFL.BFLY P2, R18, R20, R19, R22 ;  /* 0x0c00001314127389 */ /* 0x0000640000040016 */
[----:B01----:R-:W-:Y:S01]  /*0dc0*/  ENDCOLLECTIVE ;  /* 0x000000000000791b */ /* 0x003fe20003800000 */
.L_x_5142:
[----:B------:R-:W-:Y:S01]  /*0dd0*/  IMAD.MOV.U32 R19, RZ, RZ, 0x4 ;  /* 0x00000004ff137424 */ /* 0x000fe200078e00ff */
[----:B------:R-:W-:-:S05]  /*0de0*/  MOV R13, R18 ;  /* 0x00000012000d7202 */ /* 0x000fca0000000f00 */
[----:B------:R-:W-:-:S05]  /*0df0*/  FADD.FTZ R15, R14, R13 ;  /* 0x0000000d0e0f7221 */ /* 0x000fca0000010000 */
[----:B------:R-:W-:-:S07]  /*0e00*/  MOV R20, R15 ;  /* 0x0000000f00147202 */ /* 0x000fce0000000f00 */
[----:B------:R-:W-:Y:S05]  /*0e10*/  WARPSYNC.COLLECTIVE R17, `(.L_x_5143) ;  /* 0x0000000011087348 */ /* 0x000fea0003c00000 */
[----:B------:R0:W1:Y:S02]  /*0e20*/  SHFL.BFLY P2, R18, R20, R19, R22 ;  /* 0x0c00001314127389 */ /* 0x0000640000040016 */
[----:B01----:R-:W-:Y:S01]  /*0e30*/  ENDCOLLECTIVE ;  /* 0x000000000000791b */ /* 0x003fe20003800000 */
.L_x_5143:
[----:B------:R-:W-:Y:S01]  /*0e40*/  HFMA2.MMA R19, -RZ, RZ, 0, 4.76837158203125e-07 ;  /* 0x00000008ff137435 */ /* 0x000fe200000001ff */
[----:B------:R-:W-:-:S05]  /*0e50*/  MOV R16, R18 ;  /* 0x0000001200107202 */ /* 0x000fca0000000f00 */
[----:B------:R-:W-:-:S05]  /*0e60*/  FADD.FTZ R16, R15, R16 ;  /* 0x000000100f107221 */ /* 0x000fca0000010000 */
[----:B------:R-:W-:-:S07]  /*0e70*/  MOV R20, R16 ;  /* 0x0000001000147202 */ /* 0x000fce0000000f00 */
[----:B------:R-:W-:Y:S05]  /*0e80*/  WARPSYNC.COLLECTIVE R17, `(.L_x_5144) ;  /* 0x0000000011087348 */ /* 0x000fea0003c00000 */
[----:B------:R0:W1:Y:S02]  /*0e90*/  SHFL.BFLY P2, R18, R20, R19, R22 ;  /* 0x0c00001314127389 */ /* 0x0000640000040016 */
[----:B01----:R-:W-:Y:S01]  /*0ea0*/  ENDCOLLECTIVE ;  /* 0x000000000000791b */ /* 0x003fe20003800000 */
.L_x_5144:
[----:B------:R-:W-:Y:S01]  /*0eb0*/  HFMA2.MMA R19, -RZ, RZ, 0, 9.5367431640625e-07 ;  /* 0x00000010ff137435 */ /* 0x000fe200000001ff */
[----:B------:R-:W-:-:S04]  /*0ec0*/  IMAD.MOV.U32 R9, RZ, RZ, R18 ;  /* 0x000000ffff097224 */ /* 0x000fc800078e0012 */
[----:B------:R-:W-:-:S05]  /*0ed0*/  FADD.FTZ R9, R16, R9 ;  /* 0x0000000910097221 */ /* 0x000fca0000010000 */
[----:B------:R-:W-:-:S07]  /*0ee0*/  MOV R20, R9 ;  /* 0x0000000900147202 */ /* 0x000fce0000000f00 */
[----:B------:R-:W-:Y:S05]  /*0ef0*/  WARPSYNC.COLLECTIVE R17, `(.L_x_5145) ;  /* 0x0000000011087348 */ /* 0x000fea0003c00000 */
[----:B------:R0:W1:Y:S02]  /*0f00*/  SHFL.BFLY P2, R18, R20, R19, R22 ;  /* 0x0c00001314127389 */ /* 0x0000640000040016 */
[----:B01----:R-:W-:Y:S01]  /*0f10*/  ENDCOLLECTIVE ;  /* 0x000000000000791b */ /* 0x003fe20003800000 */
.L_x_5145:
[----:B------:R-:W-:Y:S01]  /*0f20*/  MOV R14, R18 ;  /* 0x00000012000e7202 */ /* 0x000fe20000000f00 */
[----:B------:R-:W-:Y:S06]  /*0f30*/  BRA `(.L_x_5146) ;  /* 0xfffffff800907947 */ /* 0x000fec000383ffff */
.L_x_5147:
        /* <DEDUP_REMOVED lines=12> */
.L_x_5622:


//--------------------- .text._ZN10layer_norm13ln_bwd_kernelINS_13Kernel_traitsIffffjLj1024ELj1ELj4ELj1ELj16ENS_18Kernel_traits_baseILj1024EffffjLj128EEEEEEEvNS_9BwdParamsE --------------------------
	.section	.text._ZN10layer_norm13ln_bwd_kernelINS_13Kernel_traitsIffffjLj1024ELj1ELj4ELj1ELj16ENS_18Kernel_traits_baseILj1024EffffjLj128EEEEEEEvNS_9BwdParamsE,"ax",@progbits
	.align	128
        .global         _ZN10layer_norm13ln_bwd_kernelINS_13Kernel_traitsIffffjLj1024ELj1ELj4ELj1ELj16ENS_18Kernel_traits_baseILj1024EffffjLj128EEEEEEEvNS_9BwdParamsE
        .type           _ZN10layer_norm13ln_bwd_kernelINS_13Kernel_traitsIffffjLj1024ELj1ELj4ELj1ELj16ENS_18Kernel_traits_baseILj1024EffffjLj128EEEEEEEvNS_9BwdParamsE,@function
        .size           _ZN10layer_norm13ln_bwd_kernelINS_13Kernel_traitsIffffjLj1024ELj1ELj4ELj1ELj16ENS_18Kernel_traits_baseILj1024EffffjLj128EEEEEEEvNS_9BwdParamsE,(.L_x_5623 - _ZN10layer_norm13ln_bwd_kernelINS_13Kernel_traitsIffffjLj1024ELj1ELj4ELj1ELj16ENS_18Kernel_traits_baseILj1024EffffjLj128EEEEEEEvNS_9BwdParamsE)
        .other          _ZN10layer_norm13ln_bwd_kernelINS_13Kernel_traitsIffffjLj1024ELj1ELj4ELj1ELj16ENS_18Kernel_traits_baseILj1024EffffjLj128EEEEEEEvNS_9BwdParamsE,@"STO_CUDA_ENTRY STV_DEFAULT"
_ZN10layer_norm13ln_bwd_kernelINS_13Kernel_traitsIffffjLj1024ELj1ELj4ELj1ELj16ENS_18Kernel_traits_baseILj1024EffffjLj128EEEEEEEvNS_9BwdParamsE:
.text._ZN10layer_norm13ln_bwd_kernelINS_13Kernel_traitsIffffjLj1024ELj1ELj4ELj1ELj16ENS_18Kernel_traits_baseILj1024EffffjLj128EEEEEEEvNS_9BwdParamsE:
[----:B------:R-:W-:Y:S01]  /*0000*/  LDC R1, c[0x0][0x28] ;  /* 0x00000a00ff017b82 */ /* 0x000fe20000000800 */
[----:B------:R-:W0:Y:S01]  /*0010*/  S2R R0, SR_TID.X ;  /* 0x0000000000007919 */ /* 0x000e220000002100 */
[----:B------:R-:W-:Y:S01]  /*0020*/  ULDC.64 UR4, c[0x0][0x228] ;  /* 0x00008a0000047ab9 */ /* 0x000fe20000000a00 */
[----:B------:R-:W-:Y:S01]  /*0030*/  ULDC.64 UR6, c[0x0][0x240] ;  /* 0x0000900000067ab9 */ /* 0x000fe20000000a00 */
[----:B------:R-:W-:-:S04]  /*0040*/  ISETP.NE.U32.AND P0, PT, RZ, UR4, PT ;  /* 0x00000004ff007c0c */ /* 0x000fc8000bf05070 */
        /* <DEDUP_REMOVED lines=16> */
[----:B------:R-:W-:Y:S01]  /*0150*/  ULDC UR6, c[0x0][0x214] ;  /* 0x0000850000067ab9 */ /* 0x000fe20000000800 */
[----:B------:R-:W-:Y:S01]  /*0160*/  SHF.R.U32.HI R2, RZ, 0x5, R0 ;  /* 0x00000005ff027819 */ /* 0x000fe20000011600 */
[----:B------:R-:W1:Y:S01]  /*0170*/  S2R R3, SR_CTAID.X ;  /* 0x0000000000037919 */ /* 0x000e620000002500 */
[----:B------:R-:W-:Y:S01]  /*0180*/  IADD3.X R23, RZ, UR7, RZ, P1, !PT ;  /* 0x00000007ff177c10 */ /* 0x000fe20008ffe4ff */
[----:B------:R-:W-:Y:S01]  /*0190*/  BSSY B0, `(.L_x_5148) ;  /* 0x00002b2000007945 */ /* 0x000fe20003800000 */
        /* <DEDUP_REMOVED lines=29> */
[----:B-1----:R-:W-:Y:S02]  /*0370*/  LEA R194, R3, R2, 0x2 ;  /* 0x0000000203c27211 */ /* 0x002fe400078e10ff */
[----:B------:R-:W-:-:S02]  /*0380*/  CS2R R48, SRZ ;  /* 0x0000000000307805 */ /* 0x000fc4000001ff00 */
[----:B------:R-:W-:Y:S02]  /*0390*/  CS2R R46, SRZ ;  /* 0x00000000002e7805 */ /* 0x000fe4000001ff00 */
[----:B------:R-:W-:Y:S02]  /*03a0*/  CS2R R44, SRZ ;  /* 0x00000000002c7805 */ /* 0x000fe4000001ff00 */
[----:B------:R-:W-:Y:S01]  /*03b0*/  ISETP.GE.AND P1, PT, R194, UR6, PT ;  /* 0x00000006c2007c0c */ /* 0x000fe2000bf26270 */
[----:B------:R-:W-:-:S12]  /*03c0*/  ULDC.64 UR6, c[0x0][0x280] ;  /* 0x0000a00000067ab9 */ /* 0x000fd80000000a00 */
[----:B0-----:R-:W-:Y:S05]  /*03d0*/  @P1 BRA `(.L_x_5149) ;  /* 0x0000002800341947 */ /* 0x001fea0003800000 */
[----:B------:R-:W-:Y:S01]  /*03e0*/  HFMA2.MMA R2, -RZ, RZ, 0, 0 ;  /* 0x00000000ff027435 */ /* 0x000fe200000001ff */
[----:B------:R-:W-:Y:S01]  /*03f0*/  BSSY B1, `(.L_x_5150) ;  /* 0x000024b000017945 */ /* 0x000fe20003800000 */
        /* <DEDUP_REMOVED lines=39> */
[----:B------:R-:W-:-:S07]  /*0670*/  MOV R195, RZ ;  /* 0x000000ff00c37202 */ /* 0x000fce0000000f00 */
.L_x_5152:
[----:B0-----:R-:W0:Y:S01]  /*0680*/  @P0 LDC.64 R108, c[0x0][0x228] ;  /* 0x00008a00ff6c0b82 */ /* 0x001e220000000a00 */
[----:B------:R-:W-:-:S04]  /*0690*/  LOP3.LUT R211, R0, 0x1f, RZ, 0xc0, !PT ;  /* 0x0000001f00d37812 */ /* 0x000fc800078ec0ff */
[----:B------:R-:W-:-:S03]  /*06a0*/  PRMT R211, R194, 0x2104, R211 ;  /* 0x00002104c2d37816 */ /* 0x000fc600000000d3 */
[----:B------:R-:W1:Y:S01]  /*06b0*/  @P0 LDC.64 R112, c[0x0][0x228] ;  /* 0x00008a00ff700b82 */ /* 0x000e620000000a00 */
[----:B------:R-:W-:-:S07]  /*06c0*/  IADD3 R203, R211, 0x20, RZ ;  /* 0x00000020d3cb7810 */ /* 0x000fce0007ffe0ff */
[----:B------:R-:W2:Y:S08]  /*06d0*/  @P0 LDC.64 R116, c[0x0][0x228] ;  /* 0x00008a00ff740b82 */ /* 0x000eb00000000a00 */
[----:B------:R-:W3:Y:S01]  /*06e0*/  @P0 LDC.64 R120, c[0x0][0x228] ;  /* 0x00008a00ff780b82 */ /* 0x000ee20000000a00 */
[----:B0-----:R-:W-:-:S07]  /*06f0*/  @P0 LEA R108, P1, R211, R108, 0x4 ;  /* 0x0000006cd36c0211 */ /* 0x001fce00078220ff */
[----:B------:R-:W0:Y:S01]  /*0700*/  @P0 LDC.64 R124, c[0x0][0x228] ;  /* 0x00008a00ff7c0b82 */ /* 0x000e220000000a00 */
[----:B-1----:R-:W-:Y:S01]  /*0710*/  @P0 IMAD.WIDE.U32 R112, R203, 0x10, R112 ;  /* 0x00000010cb700825 */ /* 0x002fe200078e0070 */
[C---:B------:R-:W-:Y:S02]  /*0720*/  IADD3 R205, R211.reuse, 0x40, RZ ;  /* 0x00000040d3cd7810 */ /* 0x040fe40007ffe0ff */
[----:B------:R-:W-:-:S04]  /*0730*/  @P0 LEA.HI.X R109, R211, R109, RZ, 0x4, P1 ;  /* 0x0000006dd36d0211 */ /* 0x000fc800008f24ff */
[----:B------:R-:W1:Y:S01]  /*0740*/  @P0 LDC.64 R128, c[0x0][0x228] ;  /* 0x00008a00ff800b82 */ /* 0x000e620000000a00 */
[----:B--2---:R-:W-:Y:S01]  /*0750*/  @P0 IMAD.WIDE.U32 R116, R205, 0x10, R116 ;  /* 0x00000010cd740825 */ /* 0x004fe200078e0074 */
[C---:B------:R-:W-:Y:S01]  /*0760*/  IADD3 R207, R211.reuse, 0x60, RZ ;  /* 0x00000060d3cf7810 */ /* 0x040fe20007ffe0ff */
[----:B------:R-:W2:Y:S01]  /*0770*/  @P0 LDG.E.128 R112, desc[UR4][R112.64] ;  /* 0x0000000470700981 */ /* 0x000ea2000c1e1d00 */
[----:B------:R-:W-:-:S03]  /*0780*/  IADD3 R209, R211, 0x80, RZ ;  /* 0x00000080d3d17810 */ /* 0x000fc60007ffe0ff */
[----:B------:R-:W4:Y:S01]  /*0790*/  @P0 LDG.E.128 R108, desc[UR4][R108.64] ;  /* 0x000000046c6c0981 */ /* 0x000f22000c1e1d00 */
[----:B------:R-:W1:Y:S01]  /*07a0*/  @P0 LDC.64 R132, c[0x0][0x228] ;  /* 0x00008a00ff840b82 */ /* 0x000e620000000a00 */
[----:B---3--:R-:W-:Y:S02]  /*07b0*/  @P0 IMAD.WIDE.U32 R120, R207, 0x10, R120 ;  /* 0x00000010cf780825 */ /* 0x008fe400078e0078 */
[----:B------:R-:W3:Y:S01]  /*07c0*/  @P0 LDG.E.128 R116, desc[UR4][R116.64] ;  /* 0x0000000474740981 */ /* 0x000ee2000c1e1d00 */
[----:B------:R-:W-:-:S03]  /*07d0*/  IADD3 R197, R211, 0xa0, RZ ;  /* 0x000000a0d3c57810 */ /* 0x000fc60007ffe0ff */
[----:B------:R-:W4:Y:S01]  /*07e0*/  @P0 LDG.E.128 R120, desc[UR4][R120.64] ;  /* 0x0000000478780981 */ /* 0x000f22000c1e1d00 */
[----:B0-----:R-:W-:Y:S01]  /*07f0*/  @P0 IMAD.WIDE.U32 R124, R209, 0x10, R124 ;  /* 0x00000010d17c0825 */ /* 0x001fe200078e007c */
[----:B------:R-:W0:Y:S05]  /*0800*/  @P0 LDC.64 R136, c[0x0][0x228] ;  /* 0x00008a00ff880b82 */ /* 0x000e2a0000000a00 */
[----:B------:R-:W4:Y:S01]  /*0810*/  @P0 LDG.E.128 R124, desc[UR4][R124.64] ;  /* 0x000000047c7c0981 */ /* 0x000f22000c1e1d00 */
[----:B-1----:R-:W-:Y:S01]  /*0820*/  @P0 IMAD.WIDE.U32 R128, R197, 0x10, R128 ;  /* 0x00000010c5800825 */ /* 0x002fe200078e0080 */
[----:B------:R-:W-:Y:S01]  /*0830*/  IADD3 R199, R211, 0xc0, RZ ;  /* 0x000000c0d3c77810 */ /* 0x000fe20007ffe0ff */
[----:B------:R-:W1:Y:S04]  /*0840*/  @!P0 LDC.64 R140, c[0x0][0x220] ;  /* 0x00008800ff8c8b82 */ /* 0x000e680000000a00 */
[----:B------:R-:W4:Y:S01]  /*0850*/  @P0 LDG.E.128 R128, desc[UR4][R128.64] ;  /* 0x0000000480800981 */ /* 0x000f22000c1e1d00 */
[----:B------:R-:W-:-:S03]  /*0860*/  @P0 IMAD.WIDE.U32 R132, R199, 0x10, R132 ;  /* 0x00000010c7840825 */ /* 0x000fc600078e0084 */
[----:B------:R-:W1:Y:S03]  /*0870*/  @!P0 LDC.64 R148, c[0x0][0x220] ;  /* 0x00008800ff948b82 */ /* 0x000e660000000a00 */
[----:B------:R-:W4:Y:S01]  /*0880*/  @P0 LDG.E.128 R132, desc[UR4][R132.64] ;  /* 0x0000000484840981 */ /* 0x000f22000c1e1d00 */
[----:B------:R-:W-:-:S04]  /*0890*/  IADD3 R201, R211, 0xe0, RZ ;  /* 0x000000e0d3c97810 */ /* 0x000fc80007ffe0ff */
[----:B------:R-:W1:Y:S01]  /*08a0*/  @!P0 LDC.64 R144, c[0x0][0x220] ;  /* 0x00008800ff908b82 */ /* 0x000e620000000a00 */
[----:B0-----:R-:W-:-:S06]  /*08b0*/  @P0 IMAD.WIDE.U32 R136, R201, 0x10, R136 ;  /* 0x00000010c9880825 */ /* 0x001fcc00078e0088 */
[----:B------:R-:W4:Y:S01]  /*08c0*/  @P0 LDG.E.128 R136, desc[UR4][R136.64] ;  /* 0x0000000488880981 */ /* 0x000f22000c1e1d00 */
[----:B------:R-:W0:Y:S01]  /*08d0*/  @!P0 LDC.64 R142, c[0x0][0x220] ;  /* 0x00008800ff8e8b82 */ /* 0x000e220000000a00 */
[----:B-1----:R-:W-:-:S07]  /*08e0*/  @!P0 IMAD.WIDE.U32 R152, R205, 0x10, R140 ;  /* 0x00000010cd988825 */ /* 0x002fce00078e008c */
[----:B------:R-:W1:Y:S01]  /*08f0*/  @!P0 LDC.64 R146, c[0x0][0x220] ;  /* 0x00008800ff928b82 */ /* 0x000e620000000a00 */
[----:B------:R-:W-:-:S07]  /*0900*/  @!P0 LEA R148, P1, R211, R148, 0x4 ;  /* 0x00000094d3948211 */ /* 0x000fce00078220ff */
[----:B------:R-:W1:Y:S01]  /*0910*/  @!P0 LDC.64 R140, c[0x0][0x220] ;  /* 0x00008800ff8c8b82 */ /* 0x000e620000000a00 */
[----:B------:R-:W-:Y:S01]  /*0920*/  @!P0 IMAD.WIDE.U32 R150, R203, 0x10, R144 ;  /* 0x00000010cb968825 */ /* 0x000fe200078e0090 */
[----:B------:R-:W-:-:S03]  /*0930*/  @!P0 LEA.HI.X R149, R211, R149, RZ, 0x4, P1 ;  /* 0x00000095d3958211 */ /* 0x000fc600008f24ff */
[----:B0-----:R-:W-:-:S03]  /*0940*/  @!P0 IMAD.WIDE.U32 R154, R207, 0x10, R142 ;  /* 0x00000010cf9a8825 */ /* 0x001fc600078e008e */
[----:B------:R-:W0:Y:S08]  /*0950*/  LDC.64 R144, c[0x0][0x238] ;  /* 0x00008e00ff907b82 */ /* 0x000e300000000a00 */
[----:B------:R-:W0:Y:S01]  /*0960*/  @!P0 LDC.64 R142, c[0x0][0x230] ;  /* 0x00008c00ff8e8b82 */ /* 0x000e220000000a00 */
[----:B-1----:R-:W-:Y:S01]  /*0970*/  @!P0 IMAD.WIDE.U32 R146, R209, 0x10, R146 ;  /* 0x00000010d1928825 */ /* 0x002fe200078e0092 */
[----:B------:R-:W-:-:S03]  /*0980*/  @P0 MOV R198, RZ ;  /* 0x000000ff00c60202 */ /* 0x000fc60000000f00 */
[----:B------:R-:W-:-:S03]  /*0990*/  @!P0 IMAD.WIDE.U32 R140, R197, 0x10, R140 ;  /* 0x00000010c58c8825 */ /* 0x000fc600078e008c */
[----:B------:R-:W1:Y:S01]  /*09a0*/  LDC.64 R168, c[0x0][0x268] ;  /* 0x00009a00ffa87b82 */ /* 0x000e620000000a00 */
[----:B0-----:R-:W-:-:S05]  /*09b0*/  @!P0 IMAD.WIDE R156, R194, 0x4, R142 ;  /* 0x00000004c29c8825 */ /* 0x001fca00078e028e */
[----:B------:R1:W4:Y:S02]  /*09c0*/  @!P0 LDG.E R198, desc[UR4][R156.64] ;  /* 0x000000049cc68981 */ /* 0x000324000c1e1900 */
[----:B-1----:R-:W-:-:S04]  /*09d0*/  IMAD.WIDE.U32 R156, R209, 0x10, R168 ;  /* 0x00000010d19c7825 */ /* 0x002fc800078e00a8 */
[----:B------:R-:W-:-:S06]  /*09e0*/  IMAD.WIDE.U32 R160, R197, 0x10, R168 ;  /* 0x00000010c5a07825 */ /* 0x000fcc00078e00a8 */
[----:B------:R-:W4:Y:S01]  /*09f0*/  LDG.E.128 R160, desc[UR4][R160.64] ;  /* 0x00000004a0a07981 */ /* 0x000f22000c1e1d00 */
[----:B------:R-:W-:-:S06]  /*0a00*/  IMAD.WIDE.U32 R164, R199, 0x10, R168 ;  /* 0x00000010c7a47825 */ /* 0x000fcc00078e00a8 */
[----:B------:R-:W4:Y:S04]  /*0a10*/  LDG.E.128 R164, desc[UR4][R164.64] ;  /* 0x00000004a4a47981 */ /* 0x000f28000c1e1d00 */
[----:B------:R0:W4:Y:S04]  /*0a20*/  @!P0 LDG.E.128 R112, desc[UR4][R150.64] ;  /* 0x0000000496708981 */ /* 0x000128000c1e1d00 */
[----:B------:R1:W4:Y:S04]  /*0a30*/  @!P0 LDG.E.128 R108, desc[UR4][R148.64] ;  /* 0x00000004946c8981 */ /* 0x000328000c1e1d00 */
[----:B------:R2:W4:Y:S01]  /*0a40*/  @!P0 LDG.E.128 R116, desc[UR4][R152.64] ;  /* 0x0000000498748981 */ /* 0x000522000c1e1d00 */
[----:B0-----:R-:W0:Y:S03]  /*0a50*/  @!P0 LDC.64 R150, c[0x0][0x220] ;  /* 0x00008800ff968b82 */ /* 0x001e260000000a00 */
[----:B------:R3:W4:Y:S05]  /*0a60*/  @!P0 LDG.E.128 R120, desc[UR4][R154.64] ;  /* 0x000000049a788981 */ /* 0x00072a000c1e1d00 */
[----:B-1----:R-:W3:Y:S01]  /*0a70*/  @!P0 LDC.64 R148, c[0x0][0x220] ;  /* 0x00008800ff948b82 */ /* 0x002ee20000000a00 */
[----:B------:R-:W4:Y:S01]  /*0a80*/  @!P0 LDG.E.128 R124, desc[UR4][R146.64] ;  /* 0x00000004927c8981 */ /* 0x000f22000c1e1d00 */
[----:B--2---:R-:W-:-:S05]  /*0a90*/  IMAD.WIDE R152, R194, 0x4, R144 ;  /* 0x00000004c2987825 */ /* 0x004fca00078e0290 */
[----:B------:R-:W2:Y:S04]  /*0aa0*/  LDG.E R196, desc[UR4][R152.64] ;  /* 0x0000000498c47981 */ /* 0x000ea8000c1e1900 */
[----:B------:R1:W2:Y:S01]  /*0ab0*/  @!P0 LDG.E.128 R128, desc[UR4][R140.64] ;  /* 0x000000048c808981 */ /* 0x0002a2000c1e1d00 */
[----:B---3--:R-:W-:-:S05]  /*0ac0*/  @!P0 IMAD.WIDE.U32 R154, R199, 0x10, R148 ;  /* 0x00000010c79a8825 */ /* 0x008fca00078e0094 */
[----:B------:R-:W3:Y:S01]  /*0ad0*/  @!P0 LDG.E.128 R132, desc[UR4][R154.64] ;  /* 0x000000049a848981 */ /* 0x000ee2000c1e1d00 */
[----:B-1----:R-:W-:-:S06]  /*0ae0*/  IMAD.WIDE.U32 R140, R211, 0x10, R168 ;  /* 0x00000010d38c7825 */ /* 0x002fcc00078e00a8 */
[----:B------:R-:W3:Y:S01]  /*0af0*/  LDG.E.128 R140, desc[UR4][R140.64] ;  /* 0x000000048c8c7981 */ /* 0x000ee2000c1e1d00 */
[----:B------:R-:W-:-:S04]  /*0b00*/  IMAD.WIDE.U32 R144, R203, 0x10, R168 ;  /* 0x00000010cb907825 */ /* 0x000fc800078e00a8 */
[----:B0-----:R-:W-:Y:S02]  /*0b10*/  @!P0 IMAD.WIDE.U32 R158, R201, 0x10, R150 ;  /* 0x00000010c99e8825 */ /* 0x001fe400078e0096 */
[----:B------:R-:W3:Y:S04]  /*0b20*/  LDG.E.128 R144, desc[UR4][R144.64] ;  /* 0x0000000490907981 */ /* 0x000ee8000c1e1d00 */
[----:B------:R-:W3:Y:S01]  /*0b30*/  @!P0 LDG.E.128 R136, desc[UR4][R158.64] ;  /* 0x000000049e888981 */ /* 0x000ee2000c1e1d00 */
[----:B------:R-:W-:-:S06]  /*0b40*/  IMAD.WIDE.U32 R148, R205, 0x10, R168 ;  /* 0x00000010cd947825 */ /* 0x000fcc00078e00a8 */
[----:B------:R-:W3:Y:S01]  /*0b50*/  LDG.E.128 R148, desc[UR4][R148.64] ;  /* 0x0000000494947981 */ /* 0x000ee2000c1e1d00 */
[----:B------:R-:W-:-:S03]  /*0b60*/  IMAD.WIDE.U32 R152, R207, 0x10, R168 ;  /* 0x00000010cf987825 */ /* 0x000fc600078e00a8 */
[----:B------:R-:W3:Y:S04]  /*0b70*/  LDG.E.128 R156, desc[UR4][R156.64] ;  /* 0x000000049c9c7981 */ /* 0x000ee8000c1e1d00 */
[----:B------:R-:W3:Y:S01]  /*0b80*/  LDG.E.128 R152, desc[UR4][R152.64] ;  /* 0x0000000498987981 */ /* 0x000ee2000c1e1d00 */
[----:B------:R-:W-:-:S06]  /*0b90*/  IMAD.WIDE.U32 R168, R201, 0x10, R168 ;  /* 0x00000010c9a87825 */ /* 0x000fcc00078e00a8 */
[----:B------:R-:W3:Y:S01]  /*0ba0*/  LDG.E.128 R168, desc[UR4][R168.64] ;  /* 0x00000004a8a87981 */ /* 0x000ee2000c1e1d00 */
        /* <DEDUP_REMOVED lines=20> */
[----:B------:R-:W2:Y:S08]  /*0cf0*/  @P0 MUFU.RCP R221, R63 ;  /* 0x0000003f00dd0308 */ /* 0x000eb00000001000 */
[----:B------:R-:W-:Y:S08]  /*0d00*/  @P0 MUFU.RCP R225, R59 ;  /* 0x0000003b00e10308 */ /* 0x000ff00000001000 */
[----:B------:R-:W-:Y:S01]  /*0d10*/  @P0 MUFU.RCP R239, R51 ;  /* 0x0000003300ef0308 */ /* 0x000fe20000001000 */
[----:B------:R-:W-:Y:S01]  /*0d20*/  @P0 FADD.FTZ R216, -R102, R114 ;  /* 0x0000007266d80221 */ /* 0x000fe20000010100 */
[----:B------:R-:W-:-:S03]  /*0d30*/  @P0 FADD.FTZ R217, -R101, R113 ;  /* 0x0000007165d90221 */ /* 0x000fc60000010100 */
[----:B0-----:R-:W-:Y:S01]  /*0d40*/  @P0 FMUL.FTZ R216, R216, R233 ;  /* 0x000000e9d8d80220 */ /* 0x001fe20000410000 */
[----:B------:R-:W-:Y:S01]  /*0d50*/  @P0 FADD.FTZ R233, -R99, R119 ;  /* 0x0000007763e90221 */ /* 0x000fe20000010100 */
[----:B----4-:R-:W-:Y:S01]  /*0d60*/  @P0 FADD.FTZ R213, -R104, R108 ;  /* 0x0000006c68d50221 */ /* 0x010fe20000010100 */
[----:B------:R-:W-:Y:S01]  /*0d70*/  @P0 FADD.FTZ R218, -R107, R111 ;  /* 0x0000006f6bda0221 */ /* 0x000fe20000010100 */
[----:B------:R-:W-:Y:S01]  /*0d80*/  @P0 FADD.FTZ R202, -R105, R109 ;  /* 0x0000006d69ca0221 */ /* 0x000fe20000010100 */
[----:B-1----:R-:W-:Y:S01]  /*0d90*/  @P0 FMUL.FTZ R208, R233, R208 ;  /* 0x000000d0e9d00220 */ /* 0x002fe20000410000 */
[----:B------:R-:W-:Y:S01]  /*0da0*/  @P0 FADD.FTZ R233, -R94, R122 ;  /* 0x0000007a5ee90221 */ /* 0x000fe20000010100 */
[----:B------:R-:W-:Y:S01]  /*0db0*/  @P0 FMUL.FTZ R217, R217, R214 ;  /* 0x000000d6d9d90220 */ /* 0x000fe20000410000 */
[----:B------:R-:W-:Y:S01]  /*0dc0*/  @P0 FADD.FTZ R214, -R96, R116 ;  /* 0x0000007460d60221 */ /* 0x000fe20000010100 */
[----:B------:R-:W-:Y:S01]  /*0dd0*/  @P0 FMUL.FTZ R213, R213, R200 ;  /* 0x000000c8d5d50220 */ /* 0x000fe20000410000 */
[----:B------:R-:W-:Y:S01]  /*0de0*/  @P0 FMUL.FTZ R218, R218, R231 ;  /* 0x000000e7dada0220 */ /* 0x000fe20000410000 */
[----:B------:R-:W-:Y:S01]  /*0df0*/  @P0 FMUL.FTZ R202, R202, R215 ;  /* 0x000000d7caca0220 */ /* 0x000fe20000410000 */
[----:B------:R-:W-:Y:S01]  /*0e00*/  @P0 FADD.FTZ R200, -R106, R110 ;  /* 0x0000006e6ac80221 */ /* 0x000fe20000010100 */
[----:B------:R-:W-:Y:S01]  /*0e10*/  @P0 FADD.FTZ R231, -R98, R118 ;  /* 0x0000007662e70221 */ /* 0x000fe20000010100 */
[----:B------:R-:W-:Y:S01]  /*0e20*/  @P0 FMUL.FTZ R220, R233, R220 ;  /* 0x000000dce9dc0220 */ /* 0x000fe20000410000 */
[----:B------:R-:W-:Y:S01]  /*0e30*/  @P0 FADD.FTZ R215, -R103, R115 ;  /* 0x0000007367d70221 */ /* 0x000fe20000010100 */
[----:B------:R-:W-:Y:S01]  /*0e40*/  @P0 FADD.FTZ R233, -R88, R124 ;  /* 0x0000007c58e90221 */ /* 0x000fe20000010100 */
[----:B------:R-:W-:Y:S01]  /*0e50*/  @P0 FADD.FTZ R219, -R100, R112 ;  /* 0x0000007064db0221 */ /* 0x000fe20000010100 */
[----:B------:R-:W-:Y:S01]  /*0e60*/  @P0 FMUL.FTZ R214, R214, R235 ;  /* 0x000000ebd6d60220 */ /* 0x000fe20000410000 */
[----:B------:R-:W-:Y:S01]  /*0e70*/  @P0 FADD.FTZ R235, -R92, R120 ;  /* 0x000000785ceb0221 */ /* 0x000fe20000010100 */
[----:B------:R-:W-:Y:S01]  /*0e80*/  @P0 FMUL.FTZ R200, R200, R229 ;  /* 0x000000e5c8c80220 */ /* 0x000fe20000410000 */
[----:B------:R-:W-:Y:S01]  /*0e90*/  @P0 FMUL.FTZ R210, R231, R210 ;  /* 0x000000d2e7d20220 */ /* 0x000fe20000410000 */
[----:B------:R-:W0:Y:S01]  /*0ea0*/  @P0 MUFU.RCP R229, R55 ;  /* 0x0000003700e50308 */ /* 0x000e220000001000 */
[----:B------:R-:W-:Y:S01]  /*0eb0*/  @P0 FMUL.FTZ R215, R215, R230 ;  /* 0x000000e6d7d70220 */ /* 0x000fe20000410000 */
[----:B------:R-:W-:Y:S01]  /*0ec0*/  @P0 FADD.FTZ R231, -R93, R121 ;  /* 0x000000795de70221 */ /* 0x000fe20000010100 */
[----:B------:R-:W-:Y:S01]  /*0ed0*/  @P0 FMUL.FTZ R222, R233, R222 ;  /* 0x000000dee9de0220 */ /* 0x000fe20000410000 */
[----:B------:R-:W-:Y:S01]  /*0ee0*/  @P0 FMUL.FTZ R219, R219, R212 ;  /* 0x000000d4dbdb0220 */ /* 0x000fe20000410000 */
[----:B------:R-:W-:Y:S01]  /*0ef0*/  @P0 FADD.FTZ R233, -R84, R128 ;  /* 0x0000008054e90221 */ /* 0x000fe20000010100 */
[----:B------:R-:W-:Y:S01]  /*0f00*/  @P0 FADD.FTZ R212, -R97, R117 ;  /* 0x0000007561d40221 */ /* 0x000fe20000010100 */
[----:B------:R-:W-:Y:S01]  /*0f10*/  @P0 FMUL.FTZ R206, R235, R206 ;  /* 0x000000ceebce0220 */ /* 0x000fe20000410000 */
[----:B------:R-:W1:Y:S01]  /*0f20*/  @P0 MUFU.RCP R230, R48 ;  /* 0x0000003000e60308 */ /* 0x000e620000001000 */
[----:B------:R-:W-:Y:S01]  /*0f30*/  @P0 FADD.FTZ R235, -R90, R126 ;  /* 0x0000007e5aeb0221 */ /* 0x000fe20000010100 */
[----:B------:R-:W-:Y:S01]  /*0f40*/  @P0 FMUL.FTZ R204, R231, R204 ;  /* 0x000000cce7cc0220 */ /* 0x000fe20000410000 */
[----:B------:R-:W-:Y:S01]  /*0f50*/  @P0 FMUL.FTZ R226, R233, R226 ;  /* 0x000000e2e9e20220 */ /* 0x000fe20000410000 */
[----:B------:R-:W-:Y:S01]  /*0f60*/  @P0 FMUL.FTZ R212, R212, R237 ;  /* 0x000000edd4d40220 */ /* 0x000fe20000410000 */
[----:B------:R-:W-:Y:S01]  /*0f70*/  @!P0 FADD.FTZ R233, R112, -R198 ;  /* 0x800000c670e98221 */ /* 0x000fe20000010000 */
[----:B------:R-:W-:Y:S01]  /*0f80*/  @P0 FMUL.FTZ R224, R235, R224 ;  /* 0x000000e0ebe00220 */ /* 0x000fe20000410000 */
[----:B------:R-:W-:Y:S01]  /*0f90*/  @P0 FADD.FTZ R112, -R85, R129 ;  /* 0x0000008155700221 */ /* 0x000fe20000010100 */
[----:B------:R-:W4:Y:S01]  /*0fa0*/  @P0 MUFU.RCP R231, R49 ;  /* 0x0000003100e70308 */ /* 0x000f220000001000 */
[----:B------:R-:W-:Y:S01]  /*0fb0*/  @P0 FADD.FTZ R235, -R86, R130 ;  /* 0x0000008256eb0221 */ /* 0x000fe20000010100 */
[----:B------:R-:W-:Y:S01]  /*0fc0*/  @P0 FADD.FTZ R232, -R95, R123 ;  /* 0x0000007b5fe80221 */ /* 0x000fe20000010100 */
[----:B------:R-:W-:-:S05]  /*0fd0*/  @P0 FMUL.FTZ R112, R112, R227 ;  /* 0x000000e370700220 */ /* 0x000fca0000410000 */
[----:B------:R-:W4:Y:S01]  /*0fe0*/  @P0 MUFU.RCP R237, R50 ;  /* 0x0000003200ed0308 */ /* 0x000f220000001000 */
[----:B------:R-:W-:Y:S01]  /*0ff0*/  @P0 FMUL.FTZ R227, R235, R228 ;  /* 0x000000e4ebe30220 */ /* 0x000fe20000410000 */
[----:B--2---:R-:W-:Y:S01]  /*1000*/  @!P0 FMUL.FTZ R219, R196, R233 ;  /* 0x000000e9c4db8220 */ /* 0x004fe20000410000 */
[----:B------:R-:W-:Y:S01]  /*1010*/  @P0 FADD.FTZ R228, -R87, R131 ;  /* 0x0000008357e40221 */ /* 0x000fe20000010100 */
[----:B------:R-:W-:Y:S01]  /*1020*/  @P0 FMUL.FTZ R221, R232, R221 ;  /* 0x000000dde8dd0220 */ /* 0x000fe20000410000 */
[----:B------:R-:W-:Y:S01]  /*1030*/  @P0 FADD.FTZ R233, -R80, R132 ;  /* 0x0000008450e90221 */ /* 0x000fe20000010100 */
[----:B------:R-:W-:Y:S01]  /*1040*/  @P0 FADD.FTZ R232, -R91, R127 ;  /* 0x0000007f5be80221 */ /* 0x000fe20000010100 */
[----:B0-----:R-:W-:Y:S02]  /*1050*/  @P0 FMUL.FTZ R228, R228, R229 ;  /* 0x000000e5e4e40220 */ /* 0x001fe40000410000 */
[----:B-1----:R-:W-:Y:S01]  /*1060*/  @P0 FMUL.FTZ R229, R233, R230 ;  /* 0x000000e6e9e50220 */ /* 0x002fe20000410000 */
[----:B------:R-:W-:Y:S01]  /*1070*/  @P0 FMUL.FTZ R225, R232, R225 ;  /* 0x000000e1e8e10220 */ /* 0x000fe20000410000 */
[----:B------:R-:W-:Y:S01]  /*1080*/  @P0 FADD.FTZ R230, -R81, R133 ;  /* 0x0000008551e60221 */ /* 0x000fe20000010100 */
[----:B------:R-:W-:-:S03]  /*1090*/  @P0 FADD.FTZ R232, -R82, R134 ;  /* 0x0000008652e80221 */ /* 0x000fc60000010100 */
[----:B----4-:R-:W-:Y:S01]  /*10a0*/  @P0 FMUL.FTZ R230, R230, R231 ;  /* 0x000000e7e6e60220 */ /* 0x010fe20000410000 */
[----:B------:R-:W-:Y:S01]  /*10b0*/  @P0 FMUL.FTZ R231, R232, R237 ;  /* 0x000000ede8e70220 */ /* 0x000fe20000410000 */
[----:B------:R-:W-:-:S04]  /*10c0*/  @P0 FADD.FTZ R232, -R83, R135 ;  /* 0x0000008753e80221 */ /* 0x000fc80000010100 */
[----:B------:R-:W-:Y:S01]  /*10d0*/  @P0 FMUL.FTZ R232, R232, R239 ;  /* 0x000000efe8e80220 */ /* 0x000fe20000410000 */
[--C-:B------:R-:W-:Y:S01]  /*10e0*/  @!P0 FADD.FTZ R239, R113, -R198.reuse ;  /* 0x800000c671ef8221 */ /* 0x100fe20000010000 */
[--C-:B------:R-:W-:Y:S01]  /*10f0*/  @!P0 FADD.FTZ R113, R108, -R198.reuse ;  /* 0x800000c66c718221 */ /* 0x100fe20000010000 */
[--C-:B------:R-:W-:Y:S01]  /*1100*/  @!P0 FADD.FTZ R109, R109, -R198.reuse ;  /* 0x800000c66d6d8221 */ /* 0x100fe20000010000 */
[--C-:B------:R-:W-:Y:S01]  /*1110*/  @!P0 FADD.FTZ R237, R111, -R198.reuse ;  /* 0x800000c66fed8221 */ /* 0x100fe20000010000 */
[--C-:B------:R-:W-:Y:S01]  /*1120*/  @!P0 FADD.FTZ R111, R114, -R198.reuse ;  /* 0x800000c6726f8221 */ /* 0x100fe20000010000 */
[C---:B------:R-:W-:Y:S01]  /*1130*/  @!P0 FMUL.FTZ R213, R196.reuse, R113 ;  /* 0x00000071c4d58220 */ /* 0x040fe20000410000 */
[----:B------:R-:W-:Y:S01]  /*1140*/  @!P0 FMUL.FTZ R202, R196, R109 ;  /* 0x0000006dc4ca8220 */ /* 0x000fe20000410000 */
[C---:B---3--:R-:W-:Y:S02]  /*1150*/  FADD.FTZ R193, R140.reuse, R193 ;  /* 0x000000c18cc17221 */ /* 0x048fe40000010000 */
[----:B------:R-:W-:Y:S01]  /*1160*/  FFMA.FTZ R195, R140, R213, R195 ;  /* 0x000000d58cc37223 */ /* 0x000fe200000100c3 */
[----:B------:R-:W-:Y:S01]  /*1170*/  FMUL.FTZ R140, R72, R140 ;  /* 0x0000008c488c7220 */ /* 0x000fe20000410000 */
[----:B------:R-:W-:Y:S01]  /*1180*/  @!P0 FMUL.FTZ R216, R196, R111 ;  /* 0x0000006fc4d88220 */ /* 0x000fe20000410000 */
[--C-:B------:R-:W-:Y:S01]  /*1190*/  @!P0 FADD.FTZ R241, R118, -R198.reuse ;  /* 0x800000c676f18221 */ /* 0x100fe20000010000 */
[----:B------:R-:W0:Y:S01]  /*11a0*/  @P0 MUFU.RCP R111, R46 ;  /* 0x0000002e006f0308 */ /* 0x000e220000001000 */
[----:B------:R-:W-:Y:S01]  /*11b0*/  @!P0 FADD.FTZ R243, R120, -R198 ;  /* 0x800000c678f38221 */ /* 0x000fe20000010000 */
[C---:B------:R-:W-:Y:S01]  /*11c0*/  FADD.FTZ R190, R141.reuse, R190 ;  /* 0x000000be8dbe7221 */ /* 0x040fe20000010000 */
[----:B------:R-:W-:Y:S01]  /*11d0*/  FFMA.FTZ R192, R141, R202, R192 ;  /* 0x000000ca8dc07223 */ /* 0x000fe200000100c0 */
[----:B------:R-:W-:Y:S01]  /*11e0*/  @!P0 FADD.FTZ R235, R110, -R198 ;  /* 0x800000c66eeb8221 */ /* 0x000fe20000010000 */
[----:B------:R-:W-:Y:S01]  /*11f0*/  FMUL.FTZ R141, R73, R141 ;  /* 0x0000008d498d7220 */ /* 0x000fe20000410000 */
[----:B------:R-:W-:Y:S01]  /*1200*/  FADD.FTZ R118, RZ, R140 ;  /* 0x0000008cff767221 */ /* 0x000fe20000010000 */
[----:B------:R-:W-:Y:S01]  /*1210*/  FFMA.FTZ R120, R140, R213, RZ ;  /* 0x000000d58c787223 */ /* 0x000fe200000100ff */
[C---:B------:R-:W-:Y:S01]  /*1220*/  @!P0 FMUL.FTZ R218, R196.reuse, R237 ;  /* 0x000000edc4da8220 */ /* 0x040fe20000410000 */
[C---:B------:R-:W-:Y:S01]  /*1230*/  @!P0 FMUL.FTZ R217, R196.reuse, R239 ;  /* 0x000000efc4d98220 */ /* 0x040fe20000410000 */
[----:B------:R-:W-:Y:S01]  /*1240*/  @!P0 FMUL.FTZ R200, R196, R235 ;  /* 0x000000ebc4c88220 */ /* 0x000fe20000410000 */
[----:B------:R-:W-:Y:S01]  /*1250*/  FMUL.FTZ R109, R74, R142 ;  /* 0x0000008e4a6d7220 */ /* 0x000fe20000410000 */
[C---:B------:R-:W-:Y:S01]  /*1260*/  FADD.FTZ R118, R141.reuse, R118 ;  /* 0x000000768d767221 */ /* 0x040fe20000010000 */
[----:B------:R-:W-:Y:S01]  /*1270*/  FFMA.FTZ R120, R141, R202, R120 ;  /* 0x000000ca8d787223 */ /* 0x000fe20000010078 */
[----:B------:R-:W1:Y:S01]  /*1280*/  @P0 MUFU.RCP R223, R57 ;  /* 0x0000003900df0308 */ /* 0x000e620000001000 */
[--C-:B------:R-:W-:Y:S01]  /*1290*/  @!P0 FADD.FTZ R239, R116, -R198.reuse ;  /* 0x800000c674ef8221 */ /* 0x100fe20000010000 */
[--C-:B------:R-:W-:Y:S01]  /*12a0*/  @!P0 FADD.FTZ R121, R121, -R198.reuse ;  /* 0x800000c679798221 */ /* 0x100fe20000010000 */
[----:B------:R-:W-:Y:S01]  /*12b0*/  @!P0 FADD.FTZ R123, R123, -R198 ;  /* 0x800000c67b7b8221 */ /* 0x000fe20000010000 */
[C---:B------:R-:W-:Y:S01]  /*12c0*/  FADD.FTZ R186, R143.reuse, R186 ;  /* 0x000000ba8fba7221 */ /* 0x040fe20000010000 */
[----:B------:R-:W-:-:S03]  /*12d0*/  FFMA.FTZ R188, R143, R218, R188 ;  /* 0x000000da8fbc7223 */ /* 0x000fc600000100bc */
[----:B------:R-:W2:Y:S01]  /*12e0*/  @P0 MUFU.RCP R108, R45 ;  /* 0x0000002d006c0308 */ /* 0x000ea20000001000 */
[----:B------:R-:W-:Y:S01]  /*12f0*/  FMUL.FTZ R143, R75, R143 ;  /* 0x0000008f4b8f7220 */ /* 0x000fe20000410000 */
[C---:B------:R-:W-:Y:S01]  /*1300*/  FADD.FTZ R118, R109.reuse, R118 ;  /* 0x000000766d767221 */ /* 0x040fe20000010000 */
[----:B------:R-:W-:-:S05]  /*1310*/  FFMA.FTZ R120, R109, R200, R120 ;  /* 0x000000c86d787223 */ /* 0x000fca0000010078 */
[----:B------:R-:W3:Y:S01]  /*1320*/  @P0 MUFU.RCP R116, R47 ;  /* 0x0000002f00740308 */ /* 0x000ee20000001000 */
[----:B------:R-:W-:Y:S01]  /*1330*/  @P0 FADD.FTZ R114, -R78, R138 ;  /* 0x0000008a4e720221 */ /* 0x000fe20000010100 */
[C---:B------:R-:W-:Y:S01]  /*1340*/  @!P0 FMUL.FTZ R204, R196.reuse, R121 ;  /* 0x00000079c4cc8220 */ /* 0x040fe20000410000 */
[----:B------:R-:W-:Y:S01]  /*1350*/  @!P0 FMUL.FTZ R221, R196, R123 ;  /* 0x0000007bc4dd8220 */ /* 0x000fe20000410000 */
[C---:B------:R-:W-:Y:S01]  /*1360*/  FADD.FTZ R185, R144.reuse, R185 ;  /* 0x000000b990b97221 */ /* 0x040fe20000010000 */
[----:B------:R-:W-:Y:S01]  /*1370*/  FFMA.FTZ R187, R144, R219, R187 ;  /* 0x000000db90bb7223 */ /* 0x000fe200000100bb */
[----:B------:R-:W-:Y:S01]  /*1380*/  FMUL.FTZ R144, R68, R144 ;  /* 0x0000009044907220 */ /* 0x000fe20000410000 */
[C---:B------:R-:W-:Y:S01]  /*1390*/  FADD.FTZ R121, R143.reuse, R118 ;  /* 0x000000768f797221 */ /* 0x040fe20000010000 */
[----:B------:R-:W-:Y:S01]  /*13a0*/  FFMA.FTZ R123, R143, R218, R120 ;  /* 0x000000da8f7b7223 */ /* 0x000fe20000010078 */
[----:B0-----:R-:W-:Y:S01]  /*13b0*/  @P0 FMUL.FTZ R111, R114, R111 ;  /* 0x0000006f726f0220 */ /* 0x001fe20000410000 */
[----:B------:R-:W-:Y:S01]  /*13c0*/  @P0 FADD.FTZ R234, -R89, R125 ;  /* 0x0000007d59ea0221 */ /* 0x000fe20000010100 */
[----:B------:R-:W-:Y:S01]  /*13d0*/  @P0 FADD.FTZ R233, -R76, R136 ;  /* 0x000000884ce90221 */ /* 0x000fe20000010100 */
[----:B------:R-:W-:Y:S01]  /*13e0*/  @P0 FADD.FTZ R110, -R77, R137 ;  /* 0x000000894d6e0221 */ /* 0x000fe20000010100 */
[----:B------:R-:W-:Y:S01]  /*13f0*/  FMUL.FTZ R114, R69, R145 ;  /* 0x0000009145727220 */ /* 0x000fe20000410000 */
[C---:B------:R-:W-:Y:S01]  /*1400*/  FADD.FTZ R121, R144.reuse, R121 ;  /* 0x0000007990797221 */ /* 0x040fe20000010000 */
        /* <DEDUP_REMOVED lines=22> */
[----:B------:R-:W-:Y:S01]  /*1570*/  FMUL.FTZ R113, R70, R146 ;  /* 0x0000009246717220 */ /* 0x000fe20000410000 */
[C---:B------:R-:W-:Y:S01]  /*1580*/  FADD.FTZ R118, R114.reuse, R121 ;  /* 0x0000007972767221 */ /* 0x040fe20000010000 */
[----:B------:R-:W-:Y:S01]  /*1590*/  FFMA.FTZ R120, R114, R217, R123 ;  /* 0x000000d972787223 */ /* 0x000fe2000001007b */
[----:B-1----:R-:W-:Y:S01]  /*15a0*/  @P0 FMUL.FTZ R223, R234, R223 ;  /* 0x000000dfeadf0220 */ /* 0x002fe20000410000 */
[----:B--2---:R-:W-:Y:S01]  /*15b0*/  @P0 FMUL.FTZ R108, R110, R108 ;  /* 0x0000006c6e6c0220 */ /* 0x004fe20000410000 */
[----:B---3--:R-:W-:Y:S01]  /*15c0*/  @P0 FMUL.FTZ R110, R139, R116 ;  /* 0x000000748b6e0220 */ /* 0x008fe20000410000 */
[C---:B------:R-:W-:Y:S01]  /*15d0*/  @!P0 FMUL.FTZ R223, R196.reuse, R125 ;  /* 0x0000007dc4df8220 */ /* 0x040fe20000410000 */
[C---:B------:R-:W-:Y:S01]  /*15e0*/  @!P0 FMUL.FTZ R215, R196.reuse, R115 ;  /* 0x00000073c4d78220 */ /* 0x040fe20000410000 */
        /* <DEDUP_REMOVED lines=8> */
[C---:B------:R-:W-:Y:S01]  /*1670*/  FADD.FTZ R38, R149.reuse, R38 ;  /* 0x0000002695267221 */ /* 0x040fe20000010000 */
[----:B------:R-:W-:Y:S01]  /*1680*/  FFMA.FTZ R6, R149, R212, R6 ;  /* 0x000000d495067223 */ /* 0x000fe20000010006 */
        /* <DEDUP_REMOVED lines=26> */
[C---:B------:R-:W-:Y:S01]  /*1830*/  @!P0 FMUL.FTZ R112, R196.reuse, R129 ;  /* 0x00000081c4708220 */ /* 0x040fe20000410000 */
        /* <DEDUP_REMOVED lines=8> */
[----:B------:R-:W-:-:S02]  /*18c0*/  FMUL.FTZ R120, R57, R157 ;  /* 0x0000009d39787220 */ /* 0x000fc40000410000 */
[C---:B------:R-:W-:Y:S01]  /*18d0*/  FADD.FTZ R129, R123.reuse, R124 ;  /* 0x0000007c7b817221 */ /* 0x040fe20000010000 */
[----:B------:R-:W-:Y:S01]  /*18e0*/  FFMA.FTZ R131, R123, R222, R126 ;  /* 0x000000de7b837223 */ /* 0x000fe2000001007e */
[----:B------:R-:W-:Y:S01]  /*18f0*/  @!P0 FMUL.FTZ R224, R196, R249 ;  /* 0x000000f9c4e08220 */ /* 0x000fe20000410000 */
[----:B------:R-:W-:Y:S01]  /*1900*/  FMUL.FTZ R125, R58, R158 ;  /* 0x0000009e3a7d7220 */ /* 0x000fe20000410000 */
[C---:B------:R-:W-:Y:S01]  /*1910*/  FADD.FTZ R124, R120.reuse, R129 ;  /* 0x00000081787c7221 */ /* 0x040fe20000010000 */
[----:B------:R-:W-:Y:S01]  /*1920*/  FFMA.FTZ R126, R120, R223, R131 ;  /* 0x000000df787e7223 */ /* 0x000fe20000010083 */
        /* <DEDUP_REMOVED lines=19> */
[----:B------:R-:W0:Y:S01]  /*1a60*/  @P0 MUFU.RCP R234, R44 ;  /* 0x0000002c00ea0308 */ /* 0x000e220000001000 */
[----:B------:R-:W-:Y:S01]  /*1a70*/  @!P0 FMUL.FTZ R229, R196, R132 ;  /* 0x00000084c4e58220 */ /* 0x000fe20000410000 */
[C---:B------:R-:W-:Y:S01]  /*1a80*/  FADD.FTZ R28, R163.reuse, R28 ;  /* 0x0000001ca31c7221 */ /* 0x040fe20000010000 */
[----:B------:R-:W-:Y:S01]  /*1a90*/  FFMA.FTZ R12, R163, R228, R12 ;  /* 0x000000e4a30c7223 */ /* 0x000fe2000001000c */
        /* <DEDUP_REMOVED lines=43> */
[----:B------:R-:W-:Y:S01]  /*1d50*/  UMOV UR8, 0xffffffff ;  /* 0xffffffff00087882 */ /* 0x000fe20000000000 */
[----:B------:R-:W-:Y:S01]  /*1d60*/  @!P0 FMUL.FTZ R110, R196, R198 ;  /* 0x000000c6c46e8220 */ /* 0x000fe20000410000 */
[----:B------:R-:W-:Y:S01]  /*1d70*/  FMUL.FTZ R129, R47, R171 ;  /* 0x000000ab2f817220 */ /* 0x000fe20000410000 */
        /* <DEDUP_REMOVED lines=33> */
[-C--:B------:R-:W-:Y:S01]  /*1f90*/  FFMA.FTZ R32, R171, R110.reuse, R32 ;  /* 0x0000006eab207223 */ /* 0x080fe20000010020 */
[C---:B------:R-:W-:Y:S01]  /*1fa0*/  FADD.FTZ R126, R129.reuse, R126 ;  /* 0x0000007e817e7221 */ /* 0x040fe20000010000 */
        /* <DEDUP_REMOVED lines=19> */
[----:B------:R0:W1:Y:S04]  /*20e0*/  SHFL.BFLY PT, R131, R134, 0x10, 0x1f ;  /* 0x0e001f0086837f89 */ /* 0x00006800000e0000 */
[----:B------:R0:W2:Y:S02]  /*20f0*/  SHFL.BFLY PT, R133, R126, 0x10, 0x1f ;  /* 0x0e001f007e857f89 */ /* 0x0000a400000e0000 */
.L_x_5164:
[----:B-1----:R-:W-:Y:S01]  /*2100*/  FADD.FTZ R131, R134, R131 ;  /* 0x0000008386837221 */ /* 0x002fe20000010000 */
[----:B--2---:R-:W-:-:S03]  /*2110*/  FADD.FTZ R133, R126, R133 ;  /* 0x000000857e857221 */ /* 0x004fc60000010000 */
[----:B------:R-:W-:Y:S01]  /*2120*/  FMUL.FTZ R131, R131, 0.0009765625 ;  /* 0x3a80000083837820 */ /* 0x000fe20000410000 */
[----:B0-----:R-:W-:-:S04]  /*2130*/  FMUL.FTZ R126, R133, 0.0009765625 ;  /* 0x3a800000857e7820 */ /* 0x001fc80000410000 */
[C-C-:B------:R-:W-:Y:S01]  /*2140*/  FFMA.FTZ R216, R126.reuse, R216, R131.reuse ;  /* 0x000000d87ed87223 */ /* 0x140fe20000010083 */
[C-C-:B------:R-:W-:Y:S01]  /*2150*/  FFMA.FTZ R128, R126.reuse, R112, R131.reuse ;  /* 0x000000707e807223 */ /* 0x140fe20000010083 */
[C-C-:B------:R-:W-:Y:S01]  /*2160*/  FFMA.FTZ R200, R126.reuse, R200, R131.reuse ;  /* 0x000000c87ec87223 */ /* 0x140fe20000010083 */
[C-C-:B------:R-:W-:Y:S01]  /*2170*/  FFMA.FTZ R202, R126.reuse, R202, R131.reuse ;  /* 0x000000ca7eca7223 */ /* 0x140fe20000010083 */
        /* <DEDUP_REMOVED lines=36> */
[----:B------:R-:W1:Y:S01]  /*23c0*/  LDC.64 R138, c[0x0][0x210] ;  /* 0x00008400ff8a7b82 */ /* 0x000e620000000a00 */
        /* <DEDUP_REMOVED lines=42> */
[--C-:B------:R-:W-:Y:S01]  /*2670*/  IMAD.WIDE.U32 R128, R207, 0x10, R112.reuse ;  /* 0x00000010cf807825 */ /* 0x100fe200078e0070 */
[----:B-1----:R-:W-:Y:S01]  /*2680*/  LEA R194, R138, R194, 0x2 ;  /* 0x000000c28ac27211 */ /* 0x002fe200078e10ff */
[----:B------:R1:W-:Y:S02]  /*2690*/  STG.E.128 desc[UR4][R124.64], R116 ;  /* 0x000000747c007986 */ /* 0x0003e4000c101d04 */
[--C-:B------:R-:W-:Y:S01]  /*26a0*/  IMAD.WIDE.U32 R130, R209, 0x10, R112.reuse ;  /* 0x00000010d1827825 */ /* 0x100fe200078e0070 */
[----:B------:R-:W-:Y:S01]  /*26b0*/  ISETP.GE.AND P1, PT, R194, R139, PT ;  /* 0x0000008bc200720c */ /* 0x000fe20003f26270 */
[----:B------:R2:W-:Y:S02]  /*26c0*/  STG.E.128 desc[UR4][R126.64], R120 ;  /* 0x000000787e007986 */ /* 0x0005e4000c101d04 */
        /* <DEDUP_REMOVED lines=30> */
.L_x_5150:
        /* <DEDUP_REMOVED lines=64> */
.L_x_5149:
[----:B------:R-:W-:Y:S05]  /*2cb0*/  BSYNC B0 ;  /* 0x0000000000007941 */ /* 0x000fea0003800000 */
.L_x_5148:
[----:B------:R-:W0:Y:S01]  /*2cc0*/  S2R R5, SR_CgaCtaId ;  /* 0x0000000000057919 */ /* 0x000e220000008800 */
[----:B------:R-:W-:Y:S01]  /*2cd0*/  SHF.R.U32.HI R7, RZ, 0x5, R0 ;  /* 0x00000005ff077819 */ /* 0x000fe20000011600 */
[----:B------:R-:W-:Y:S05]  /*2ce0*/  WARPSYNC.ALL ;  /* 0x0000000000007948 */ /* 0x000fea0003800000 */
[----:B------:R-:W-:Y:S01]  /*2cf0*/  LOP3.LUT R2, R0, 0x1f, RZ, 0xc0, !PT ;  /* 0x0000001f00027812 */ /* 0x000fe200078ec0ff */
[----:B------:R-:W-:Y:S01]  /*2d00*/  ULDC.64 UR8, c[0x0][0x278] ;  /* 0x00009e0000087ab9 */ /* 0x000fe20000000a00 */
[----:B------:R-:W-:Y:S02]  /*2d10*/  MOV R4, 0x400 ;  /* 0x0000040000047802 */ /* 0x000fe40000000f00 */
[----:B------:R-:W-:-:S02]  /*2d20*/  PRMT R2, R7, 0x2104, R2 ;  /* 0x0000210407027816 */ /* 0x000fc40000000002 */
[----:B0-----:R-:W-:-:S04]  /*2d30*/  LEA R5, R5, R4, 0x18 ;  /* 0x0000000405057211 */ /* 0x001fc800078ec0ff */
[-C--:B------:R-:W-:Y:S02]  /*2d40*/  LEA R2, R2, R5.reuse, 0x4 ;  /* 0x0000000502027211 */ /* 0x080fe400078e20ff */
[----:B------:R-:W-:-:S03]  /*2d50*/  LEA R5, R0, R5, 0x2 ;  /* 0x0000000500057211 */ /* 0x000fc600078e10ff */
[----:B------:R0:W-:Y:S04]  /*2d60*/  STS.128 [R2], R52 ;  /* 0x0000003402007388 */ /* 0x0001e80000000c00 */
[----:B------:R-:W-:Y:S04]  /*2d70*/  STS.128 [R2+0x200], R56 ;  /* 0x0002003802007388 */ /* 0x000fe80000000c00 */
[----:B------:R-:W-:Y:S04]  /*2d80*/  STS.128 [R2+0x400], R64 ;  /* 0x0004004002007388 */ /* 0x000fe80000000c00 */
[----:B------:R-:W-:Y:S04]  /*2d90*/  STS.128 [R2+0x600], R68 ;  /* 0x0006004402007388 */ /* 0x000fe80000000c00 */
[----:B------:R-:W-:Y:S01]  /*2da0*/  STS.128 [R2+0x800], R108 ;  /* 0x0008006c02007388 */ /* 0x000fe20000000c00 */
[----:B0-----:R-:W-:-:S03]  /*2db0*/  LEA R52, P0, R3, R0, 0xa ;  /* 0x0000000003347211 */ /* 0x001fc600078050ff */
[----:B------:R-:W-:Y:S04]  /*2dc0*/  STS.128 [R2+0xa00], R116 ;  /* 0x000a007402007388 */ /* 0x000fe80000000c00 */
        /* <DEDUP_REMOVED lines=12> */
[----:B------:R-:W-:Y:S01]  /*2e90*/  LDS R23, [R5+0x1800] ;  /* 0x0018000005177984 */ /* 0x000fe20000000800 */
[----:B0-----:R-:W-:-:S03]  /*2ea0*/  FADD.FTZ R4, RZ, R4 ;  /* 0x00000004ff047221 */ /* 0x001fc60000010000 */
[----:B------:R-:W-:Y:S01]  /*2eb0*/  LDS R25, [R5+0x1a00] ;  /* 0x001a000005197984 */ /* 0x000fe20000000800 */
[----:B-1----:R-:W-:-:S03]  /*2ec0*/  FADD.FTZ R6, RZ, R6 ;  /* 0x00000006ff067221 */ /* 0x002fc60000010000 */
[----:B------:R-:W-:Y:S01]  /*2ed0*/  LDS R20, [R5+0x1c00] ;  /* 0x001c000005147984 */ /* 0x000fe20000000800 */
[----:B--2---:R-:W-:-:S03]  /*2ee0*/  FADD.FTZ R17, R4, R7 ;  /* 0x0000000704117221 */ /* 0x004fc60000010000 */
[----:B------:R-:W0:Y:S01]  /*2ef0*/  LDS R27, [R5+0x1e00] ;  /* 0x001e0000051b7984 */ /* 0x000e220000000800 */
[----:B---3--:R-:W-:-:S03]  /*2f00*/  FADD.FTZ R21, R6, R21 ;  /* 0x0000001506157221 */ /* 0x008fc60000010000 */
[----:B------:R-:W1:Y:S01]  /*2f10*/  LDS R4, [R5+0x800] ;  /* 0x0008000005047984 */ /* 0x000e620000000800 */
[----:B----4-:R-:W-:-:S03]  /*2f20*/  FADD.FTZ R0, RZ, R0 ;  /* 0x00000000ff007221 */ /* 0x010fc60000010000 */
[----:B------:R-:W2:Y:S01]  /*2f30*/  LDS R6, [R5+0xa00] ;  /* 0x000a000005067984 */ /* 0x000ea20000000800 */
[----:B------:R-:W-:-:S03]  /*2f40*/  FADD.FTZ R3, RZ, R3 ;  /* 0x00000003ff037221 */ /* 0x000fc60000010000 */
[----:B------:R-:W3:Y:S01]  /*2f50*/  LDS R7, [R5+0xc00] ;  /* 0x000c000005077984 */ /* 0x000ee20000000800 */
[----:B------:R-:W-:-:S03]  /*2f60*/  FADD.FTZ R0, R0, R19 ;  /* 0x0000001300007221 */ /* 0x000fc60000010000 */
[----:B------:R-:W4:Y:S01]  /*2f70*/  LDS R22, [R5+0x2000] ;  /* 0x0020000005167984 */ /* 0x000f220000000800 */
[----:B------:R-:W-:-:S03]  /*2f80*/  FADD.FTZ R3, R3, R18 ;  /* 0x0000001203037221 */ /* 0x000fc60000010000 */
[----:B------:R-:W4:Y:S01]  /*2f90*/  LDS R24, [R5+0x2200] ;  /* 0x0022000005187984 */ /* 0x000f220000000800 */
[----:B------:R-:W-:-:S03]  /*2fa0*/  FADD.FTZ R16, RZ, R16 ;  /* 0x00000010ff107221 */ /* 0x000fc60000010000 */
[----:B------:R-:W4:Y:S04]  /*2fb0*/  LDS R29, [R5+0x2400] ;  /* 0x00240000051d7984 */ /* 0x000f280000000800 */
[----:B------:R-:W4:Y:S04]  /*2fc0*/  LDS R26, [R5+0x2600] ;  /* 0x00260000051a7984 */ /* 0x000f280000000800 */
[----:B------:R-:W4:Y:S04]  /*2fd0*/  LDS R31, [R5+0x2800] ;  /* 0x00280000051f7984 */ /* 0x000f280000000800 */
[----:B------:R-:W4:Y:S04]  /*2fe0*/  LDS R33, [R5+0x2a00] ;  /* 0x002a000005217984 */ /* 0x000f280000000800 */
[----:B------:R-:W4:Y:S01]  /*2ff0*/  LDS R28, [R5+0x2c00] ;  /* 0x002c0000051c7984 */ /* 0x000f220000000800 */
[----:B0-----:R-:W-:-:S03]  /*3000*/  FADD.FTZ R16, R16, R27 ;  /* 0x0000001b10107221 */ /* 0x001fc60000010000 */
[----:B------:R-:W0:Y:S01]  /*3010*/  LDS R35, [R5+0x2e00] ;  /* 0x002e000005237984 */ /* 0x000e220000000800 */
[----:B-1----:R-:W-:-:S03]  /*3020*/  FADD.FTZ R4, RZ, R4 ;  /* 0x00000004ff047221 */ /* 0x002fc60000010000 */
[----:B------:R-:W1:Y:S01]  /*3030*/  LDS R30, [R5+0x3000] ;  /* 0x00300000051e7984 */ /* 0x000e620000000800 */
[----:B--2---:R-:W-:Y:S01]  /*3040*/  FADD.FTZ R6, RZ, R6 ;  /* 0x00000006ff067221 */ /* 0x004fe20000010000 */
[----:B------:R-:W-:Y:S02]  /*3050*/  FADD.FTZ R4, R4, R23 ;  /* 0x0000001704047221 */ /* 0x000fe40000010000 */
[----:B------:R-:W2:Y:S01]  /*3060*/  LDS R32, [R5+0x3200] ;  /* 0x0032000005207984 */ /* 0x000ea20000000800 */
[----:B------:R-:W-:Y:S01]  /*3070*/  FADD.FTZ R6, R6, R25 ;  /* 0x0000001906067221 */ /* 0x000fe20000010000 */
[----:B---3--:R-:W-:Y:S02]  /*3080*/  FADD.FTZ R7, RZ, R7 ;  /* 0x00000007ff077221 */ /* 0x008fe40000010000 */
[----:B------:R-:W3:Y:S01]  /*3090*/  LDS R37, [R5+0x3400] ;  /* 0x0034000005257984 */ /* 0x000ee20000000800 */
[----:B----4-:R-:W-:Y:S01]  /*30a0*/  FADD.FTZ R17, R17, R22 ;  /* 0x0000001611117221 */ /* 0x010fe20000010000 */
[----:B------:R-:W-:-:S02]  /*30b0*/  FADD.FTZ R7, R7, R20 ;  /* 0x0000001407077221 */ /* 0x000fc40000010000 */
[----:B------:R-:W-:Y:S01]  /*30c0*/  LDS R34, [R5+0x3600] ;  /* 0x0036000005227984 */ /* 0x000fe20000000800 */
        /* <DEDUP_REMOVED lines=12> */
[----:B-1----:R-:W-:Y:S01]  /*3190*/  FADD.FTZ R17, R17, R30 ;  /* 0x0000001e11117221 */ /* 0x002fe20000010000 */
[----:B--2---:R-:W-:Y:S01]  /*31a0*/  FADD.FTZ R21, R21, R32 ;  /* 0x0000002015157221 */ /* 0x004fe20000010000 */
[----:B---3--:R-:W-:Y:S01]  /*31b0*/  FADD.FTZ R37, R0, R37 ;  /* 0x0000002500257221 */ /* 0x008fe20000010000 */
[----:B------:R-:W-:Y:S01]  /*31c0*/  STS.128 [R2], R44 ;  /* 0x0000002c02007388 */ /* 0x000fe20000000c00 */
[----:B----4-:R-:W-:-:S03]  /*31d0*/  FADD.FTZ R39, R4, R39 ;  /* 0x0000002704277221 */ /* 0x010fc60000010000 */
[----:B------:R0:W-:Y:S01]  /*31e0*/  STS.128 [R2+0x200], R48 ;  /* 0x0002003002007388 */ /* 0x0001e20000000c00 */
[----:B------:R-:W-:-:S03]  /*31f0*/  FADD.FTZ R53, R6, R53 ;  /* 0x0000003506357221 */ /* 0x000fc60000010000 */
[----:B------:R-:W-:Y:S01]  /*3200*/  STS.128 [R2+0x400], R60 ;  /* 0x0004003c02007388 */ /* 0x000fe20000000c00 */
[----:B------:R-:W-:-:S03]  /*3210*/  FADD.FTZ R7, R7, R36 ;  /* 0x0000002407077221 */ /* 0x000fc60000010000 */
[----:B------:R-:W-:Y:S01]  /*3220*/  STS.128 [R2+0x600], R40 ;  /* 0x0006002802007388 */ /* 0x000fe20000000c00 */
[----:B------:R-:W-:-:S03]  /*3230*/  FADD.FTZ R55, R16, R55 ;  /* 0x0000003710377221 */ /* 0x000fc60000010000 */
[----:B------:R-:W-:Y:S04]  /*3240*/  STS.128 [R2+0x800], R72 ;  /* 0x0008004802007388 */ /* 0x000fe80000000c00 */
[----:B------:R-:W-:Y:S01]  /*3250*/  STS.128 [R2+0xa00], R112 ;  /* 0x000a007002007388 */ /* 0x000fe20000000c00 */
[----:B0-----:R-:W-:-:S03]  /*3260*/  IADD3.X R51, RZ, RZ, RZ, P0, !PT ;  /* 0x000000ffff337210 */ /* 0x001fc600007fe4ff */
[----:B------:R-:W-:Y:S01]  /*3270*/  STS.128 [R2+0xc00], R12 ;  /* 0x000c000c02007388 */ /* 0x000fe20000000c00 */
[----:B------:R-:W-:-:S03]  /*3280*/  SHF.L.U64.HI R28, R52, 0x2, R51 ;  /* 0x00000002341c7819 */ /* 0x000fc60000010233 */
[----:B------:R0:W-:Y:S01]  /*3290*/  STS.128 [R2+0xe00], R8 ;  /* 0x000e000802007388 */ /* 0x0001e20000000c00 */
[----:B------:R-:W-:Y:S01]  /*32a0*/  BAR.SYNC.DEFER_BLOCKING 0x0 ;  /* 0x0000000000007b1d */ /* 0x000fe20000010000 */
[----:B0-----:R-:W-:-:S05]  /*32b0*/  FADD.FTZ R9, R3, R34 ;  /* 0x0000002203097221 */ /* 0x001fca0000010000 */
        /* <DEDUP_REMOVED lines=17> */
[----:B---3--:R-:W-:Y:S01]  /*33d0*/  FADD.FTZ R14, R19, R14 ;  /* 0x0000000e130e7221 */ /* 0x008fe20000010000 */
[----:B------:R-:W-:Y:S02]  /*33e0*/  SHF.L.U32 R19, R52, 0x2, RZ ;  /* 0x0000000234137819 */ /* 0x000fe400000006ff */
[----:B------:R-:W3:Y:S01]  /*33f0*/  LDS R25, [R5+0x1a00] ;  /* 0x001a000005197984 */ /* 0x000ee20000000800 */
[----:B----4-:R-:W-:-:S03]  /*3400*/  FADD.FTZ R10, RZ, R10 ;  /* 0x0000000aff0a7221 */ /* 0x010fc60000010000 */
[----:B------:R-:W4:Y:S01]  /*3410*/  LDS R27, [R5+0x1c00] ;  /* 0x001c0000051b7984 */ /* 0x000f220000000800 */
[----:B------:R-:W-:-:S03]  /*3420*/  FADD.FTZ R8, RZ, R8 ;  /* 0x00000008ff087221 */ /* 0x000fc60000010000 */
        /* <DEDUP_REMOVED lines=9> */
[----:B------:R-:W-:Y:S01]  /*34c0*/  FADD.FTZ R13, R2, R13 ;  /* 0x0000000d020d7221 */ /* 0x000fe20000010000 */
[----:B------:R-:W-:Y:S02]  /*34d0*/  IADD3 R2, P0, R19, UR8, RZ ;  /* 0x0000000813027c10 */ /* 0x000fe4000ff1e0ff */
[----:B------:R-:W4:Y:S01]  /*34e0*/  LDS R33, [R5+0x2a00] ;  /* 0x002a000005217984 */ /* 0x000f220000000800 */
[----:B0-----:R-:W-:-:S03]  /*34f0*/  FADD.FTZ R3, R10, R3 ;  /* 0x000000030a037221 */ /* 0x001fc60000010000 */
[----:B------:R-:W0:Y:S01]  /*3500*/  LDS R35, [R5+0x2c00] ;  /* 0x002c000005237984 */ /* 0x000e220000000800 */
[----:B-1----:R-:W-:-:S03]  /*3510*/  FADD.FTZ R8, R8, R15 ;  /* 0x0000000f08087221 */ /* 0x002fc60000010000 */
[----:B------:R-:W1:Y:S01]  /*3520*/  LDS R16, [R5+0x2e00] ;  /* 0x002e000005107984 */ /* 0x000e620000000800 */
[----:B--2---:R-:W-:-:S03]  /*3530*/  FADD.FTZ R0, R0, R23 ;  /* 0x0000001700007221 */ /* 0x004fc60000010000 */
[----:B------:R-:W2:Y:S01]  /*3540*/  LDS R41, [R5+0x3000] ;  /* 0x0030000005297984 */ /* 0x000ea20000000800 */
[----:B---3--:R-:W-:-:S03]  /*3550*/  FADD.FTZ R4, R4, R25 ;  /* 0x0000001904047221 */ /* 0x008fc60000010000 */
[----:B------:R-:W3:Y:S01]  /*3560*/  LDS R22, [R5+0x3200] ;  /* 0x0032000005167984 */ /* 0x000ee20000000800 */
[----:B----4-:R-:W-:-:S03]  /*3570*/  FADD.FTZ R6, R6, R27 ;  /* 0x0000001b06067221 */ /* 0x010fc60000010000 */
[----:B------:R-:W4:Y:S01]  /*3580*/  LDS R43, [R5+0x3400] ;  /* 0x00340000052b7984 */ /* 0x000f220000000800 */
[----:B------:R-:W-:-:S03]  /*3590*/  FADD.FTZ R11, R11, R12 ;  /* 0x0000000c0b0b7221 */ /* 0x000fc60000010000 */
[----:B------:R-:W4:Y:S01]  /*35a0*/  LDS R45, [R5+0x3600] ;  /* 0x00360000052d7984 */ /* 0x000f220000000800 */
[----:B------:R-:W-:Y:S01]  /*35b0*/  FADD.FTZ R20, R3, R20 ;  /* 0x0000001403147221 */ /* 0x000fe20000010000 */
[----:B------:R-:W-:Y:S01]  /*35c0*/  IADD3.X R3, R28, UR9, RZ, P0, !PT ;  /* 0x000000091c037c10 */ /* 0x000fe200087fe4ff */
[----:B------:R-:W-:Y:S01]  /*35d0*/  ULDC.64 UR8, c[0x0][0x270] ;  /* 0x00009c0000087ab9 */ /* 0x000fe20000000a00 */
[----:B------:R-:W4:Y:S01]  /*35e0*/  LDS R47, [R5+0x3800] ;  /* 0x00380000052f7984 */ /* 0x000f220000000800 */
[----:B------:R-:W-:-:S03]  /*35f0*/  FADD.FTZ R13, R13, R18 ;  /* 0x000000120d0d7221 */ /* 0x000fc60000010000 */
[----:B------:R-:W4:Y:S01]  /*3600*/  LDS R24, [R5+0x3a00] ;  /* 0x003a000005187984 */ /* 0x000f220000000800 */
[----:B------:R-:W-:-:S03]  /*3610*/  FADD.FTZ R8, R8, R29 ;  /* 0x0000001d08087221 */ /* 0x000fc60000010000 */
[----:B------:R-:W4:Y:S01]  /*3620*/  LDS R49, [R5+0x3c00] ;  /* 0x003c000005317984 */ /* 0x000f220000000800 */
[----:B------:R-:W-:-:S03]  /*3630*/  FADD.FTZ R0, R0, R31 ;  /* 0x0000001f00007221 */ /* 0x000fc60000010000 */
[----:B------:R1:W4:Y:S01]  /*3640*/  LDS R26, [R5+0x3e00] ;  /* 0x003e0000051a7984 */ /* 0x0003220000000800 */
[----:B------:R-:W-:Y:S01]  /*3650*/  FADD.FTZ R33, R4, R33 ;  /* 0x0000002104217221 */ /* 0x000fe20000010000 */
[----:B------:R-:W-:Y:S01]  /*3660*/  IADD3 R4, P0, R19, UR8, RZ ;  /* 0x0000000813047c10 */ /* 0x000fe2000ff1e0ff */
[----:B0-----:R-:W-:Y:S01]  /*3670*/  FADD.FTZ R6, R6, R35 ;  /* 0x0000002306067221 */ /* 0x001fe20000010000 */
[----:B-1----:R-:W-:Y:S02]  /*3680*/  FADD.FTZ R11, R11, R16 ;  /* 0x000000100b0b7221 */ /* 0x002fe40000010000 */
[----:B------:R-:W-:Y:S01]  /*3690*/  IADD3.X R5, R28, UR9, RZ, P0, !PT ;  /* 0x000000091c057c10 */ /* 0x000fe200087fe4ff */
[----:B--2---:R-:W-:Y:S01]  /*36a0*/  FADD.FTZ R41, R14, R41 ;  /* 0x000000290e297221 */ /* 0x004fe20000010000 */
[----:B---3--:R-:W-:-:S04]  /*36b0*/  FADD.FTZ R13, R13, R22 ;  /* 0x000000160d0d7221 */ /* 0x008fc80000010000 */
[----:B------:R-:W-:Y:S01]  /*36c0*/  STG.E desc[UR4][R2.64], R41 ;  /* 0x0000002902007986 */ /* 0x000fe2000c101904 */
[----:B----4-:R-:W-:-:S03]  /*36d0*/  FADD.FTZ R43, R8, R43 ;  /* 0x0000002b082b7221 */ /* 0x010fc60000010000 */
        /* <DEDUP_REMOVED lines=21> */
.L_x_5151:
        /* <DEDUP_REMOVED lines=8> */
.L_x_5154:
[----:B------:R-:W-:Y:S05]  /*38b0*/  BSYNC B2 ;  /* 0x0000000000027941 */ /* 0x000fea0003800000 */
.L_x_5153:
        /* <DEDUP_REMOVED lines=8> */
.L_x_5155:
[----:B------:R-:W-:Y:S01]  /*3940*/  FADD.FTZ R131, R126, R131 ;  /* 0x000000837e837221 */ /* 0x000fe20000010000 */
[----:B------:R-:W-:-:S04]  /*3950*/  HFMA2.MMA R142, -RZ, RZ, 0, 1.1920928955078125e-07 ;  /* 0x00000002ff8e7435 */ /* 0x000fc800000001ff */
[----:B------:R-:W-:Y:S02]  /*3960*/  MOV R139, R131 ;  /* 0x00000083008b7202 */ /* 0x000fe40000000f00 */
[----:B------:R-:W-:-:S07]  /*3970*/  MOV R133, R138 ;  /* 0x0000008a00857202 */ /* 0x000fce0000000f00 */
[----:B------:R-:W-:Y:S05]  /*3980*/  WARPSYNC.COLLECTIVE R136, `(.L_x_5156) ;  /* 0x0000000088087348 */ /* 0x000fea0003c00000 */
[----:B------:R0:W1:Y:S02]  /*3990*/  SHFL.BFLY P1, R138, R139, R142, R145 ;  /* 0x0c00008e8b8a7389 */ /* 0x0000640000020091 */
[----:B01----:R-:W-:Y:S01]  /*39a0*/  ENDCOLLECTIVE ;  /* 0x000000000000791b */ /* 0x003fe20003800000 */
.L_x_5156:
[----:B------:R-:W-:-:S05]  /*39b0*/  FADD.FTZ R133, R4, R133 ;  /* 0x0000008504857221 */ /* 0x000fca0000010000 */
[----:B------:R-:W-:Y:S02]  /*39c0*/  MOV R139, R133 ;  /* 0x00000085008b7202 */ /* 0x000fe40000000f00 */
[----:B------:R-:W-:-:S07]  /*39d0*/  MOV R130, R138 ;  /* 0x0000008a00827202 */ /* 0x000fce0000000f00 */
[----:B------:R-:W-:Y:S05]  /*39e0*/  WARPSYNC.COLLECTIVE R136, `(.L_x_5157) ;  /* 0x0000000088087348 */ /* 0x000fea0003c00000 */
[----:B------:R0:W1:Y:S02]  /*39f0*/  SHFL.BFLY P1, R138, R139, R142, R145 ;  /* 0x0c00008e8b8a7389 */ /* 0x0000640000020091 */
[----:B01----:R-:W-:Y:S01]  /*3a00*/  ENDCOLLECTIVE ;  /* 0x000000000000791b */ /* 0x003fe20003800000 */
.L_x_5157:
[----:B------:R-:W-:Y:S01]  /*3a10*/  FADD.FTZ R130, R131, R130 ;  /* 0x0000008283827221 */ /* 0x000fe20000010000 */
[----:B------:R-:W-:-:S04]  /*3a20*/  HFMA2.MMA R142, -RZ, RZ, 0, 2.384185791015625e-07 ;  /* 0x00000004ff8e7435 */ /* 0x000fc800000001ff */
[----:B------:R-:W-:Y:S02]  /*3a30*/  MOV R139, R130 ;  /* 0x00000082008b7202 */ /* 0x000fe40000000f00 */
[----:B------:R-:W-:-:S07]  /*3a40*/  MOV R132, R138 ;  /* 0x0000008a00847202 */ /* 0x000fce0000000f00 */
[----:B------:R-:W-:Y:S05]  /*3a50*/  WARPSYNC.COLLECTIVE R136, `(.L_x_5158) ;  /* 0x0000000088087348 */ /* 0x000fea0003c00000 */
[----:B------:R0:W1:Y:S02]  /*3a60*/  SHFL.BFLY P1, R138, R139, R142, R145 ;  /* 0x0c00008e8b8a7389 */ /* 0x0000640000020091 */
[----:B01----:R-:W-:Y:S01]  /*3a70*/  ENDCOLLECTIVE ;  /* 0x000000000000791b */ /* 0x003fe20003800000 */
.L_x_5158:
[----:B------:R-:W-:-:S05]  /*3a80*/  FADD.FTZ R132, R133, R132 ;  /* 0x0000008485847221 */ /* 0x000fca0000010000 */
[----:B------:R-:W-:Y:S02]  /*3a90*/  MOV R139, R132 ;  /* 0x00000084008b7202 */ /* 0x000fe40000000f00 */
[----:B------:R-:W-:-:S07]  /*3aa0*/  MOV R135, R138 ;  /* 0x0000008a00877202 */ /* 0x000fce0000000f00 */
[----:B------:R-:W-:Y:S05]  /*3ab0*/  WARPSYNC.COLLECTIVE R136, `(.L_x_5159) ;  /* 0x0000000088087348 */ /* 0x000fea0003c00000 */
[----:B------:R0:W1:Y:S02]  /*3ac0*/  SHFL.BFLY P1, R138, R139, R142, R145 ;  /* 0x0c00008e8b8a7389 */ /* 0x0000640000020091 */
[----:B01----:R-:W-:Y:S01]  /*3ad0*/  ENDCOLLECTIVE ;  /* 0x000000000000791b */ /* 0x003fe20003800000 */
.L_x_5159:
[----:B------:R-:W-:Y:S01]  /*3ae0*/  FADD.FTZ R135, R130, R135 ;  /* 0x0000008782877221 */ /* 0x000fe20000010000 */
[----:B------:R-:W-:-:S04]  /*3af0*/  HFMA2.MMA R142, -RZ, RZ, 0, 4.76837158203125e-07 ;  /* 0x00000008ff8e7435 */ /* 0x000fc800000001ff */
[----:B------:R-:W-:Y:S02]  /*3b00*/  MOV R139, R135 ;  /* 0x00000087008b7202 */ /* 0x000fe40000000f00 */
[----:B------:R-:W-:-:S07]  /*3b10*/  MOV R137, R138 ;  /* 0x0000008a00897202 */ /* 0x000fce0000000f00 */
[----:B------:R-:W-:Y:S05]  /*3b20*/  WARPSYNC.COLLECTIVE R136, `(.L_x_5160) ;  /* 0x0000000088087348 */ /* 0x000fea0003c00000 */
[----:B------:R0:W1:Y:S02]  /*3b30*/  SHFL.BFLY P1, R138, R139, R142, R145 ;  /* 0x0c00008e8b8a7389 */ /* 0x0000640000020091 */
[----:B01----:R-:W-:Y:S01]  /*3b40*/  ENDCOLLECTIVE ;  /* 0x000000000000791b */ /* 0x003fe20003800000 */
.L_x_5160:
[----:B------:R-:W-:-:S05]  /*3b50*/  FADD.FTZ R137, R132, R137 ;  /* 0x0000008984897221 */ /* 0x000fca0000010000 */
[----:B------:R-:W-:Y:S02]  /*3b60*/  MOV R139, R137 ;  /* 0x00000089008b7202 */ /* 0x000fe40000000f00 */
[----:B------:R-:W-:-:S07]  /*3b70*/  MOV R4, R138 ;  /* 0x0000008a00047202 */ /* 0x000fce0000000f00 */
[----:B------:R-:W-:Y:S05]  /*3b80*/  WARPSYNC.COLLECTIVE R136, `(.L_x_5161) ;  /* 0x0000000088087348 */ /* 0x000fea0003c00000 */
[----:B------:R0:W1:Y:S02]  /*3b90*/  SHFL.BFLY P1, R138, R139, R142, R145 ;  /* 0x0c00008e8b8a7389 */ /* 0x0000640000020091 */
[----:B01----:R-:W-:Y:S01]  /*3ba0*/  ENDCOLLECTIVE ;  /* 0x000000000000791b */ /* 0x003fe20003800000 */
.L_x_5161:
        /* <DEDUP_REMOVED lines=8> */
.L_x_5162:
[----:B------:R-:W-:-:S05]  /*3c30*/  FADD.FTZ R126, R137, R126 ;  /* 0x0000007e897e7221 */ /* 0x000fca0000010000 */
[----:B------:R-:W-:Y:S02]  /*3c40*/  MOV R139, R126 ;  /* 0x0000007e008b7202 */ /* 0x000fe40000000f00 */
[----:B------:R-:W-:-:S07]  /*3c50*/  MOV R131, R138 ;  /* 0x0000008a00837202 */ /* 0x000fce0000000f00 */
[----:B------:R-:W-:Y:S05]  /*3c60*/  WARPSYNC.COLLECTIVE R136, `(.L_x_5163) ;  /* 0x0000000088087348 */ /* 0x000fea0003c00000 */
[----:B------:R0:W1:Y:S02]  /*3c70*/  SHFL.BFLY P1, R138, R139, R142, R145 ;  /* 0x0c00008e8b8a7389 */ /* 0x0000640000020091 */
[----:B01----:R-:W-:Y:S01]  /*3c80*/  ENDCOLLECTIVE ;  /* 0x000000000000791b */ /* 0x003fe20003800000 */
.L_x_5163:
[----:B------:R-:W-:Y:S01]  /*3c90*/  MOV R133, R138 ;  /* 0x0000008a00857202 */ /* 0x000fe20000000f00 */
[----:B------:R-:W-:Y:S06]  /*3ca0*/  BRA `(.L_x_5164) ;  /* 0xffffffe400147947 */ /* 0x000fec000383ffff */
.L_x_5165:
        /* <DEDUP_REMOVED lines=13> */
.L_x_5623:


//--------------------- .text._ZN10layer_norm22ln_bwd_finalize_kernelINS_22Kernel_traits_finalizeILj768E13__nv_bfloat16fS2_fjLj1024ELj4ENS_18Kernel_traits_baseILj768ES2_fS2_fjLj1024EEEEEEEvNS_9BwdParamsE --------------------------
	.section	.text._ZN10layer_norm22ln_bwd_finalize_kernelINS_22Kernel_traits_finalizeILj768E13__nv_bfloat16fS2_fjLj1024ELj4ENS_18Kernel_traits_baseILj768ES2_fS2_fjLj1024EEEEEEEvNS_9BwdParamsE,"ax",@progbits
	.align	128
        .global         _ZN10layer_norm22ln_bwd_finalize_kernelINS_22Kernel_traits_finalizeILj768E13__nv_bfloat16fS2_fjLj1024ELj4ENS_18Kernel_traits_baseILj768ES2_fS2_fjLj1024EEEEEEEvNS_9BwdParamsE
        .type           _ZN10layer_norm22ln_bwd_finalize_kernelINS_22Kernel_traits_finalizeILj768E13__nv_bfloat16fS2_fjLj1024ELj4ENS_18Kernel_traits_baseILj768ES2_fS2_fjLj1024EEEEEEEvNS_9BwdParamsE,@function
        .size           _ZN10layer_norm22ln_bwd_finalize_kernelINS_22Kernel_traits_finalizeILj768E13__nv_bfloat16fS2_fjLj1024ELj4ENS_18Kernel_traits_baseILj768ES2_fS2_fjLj1024EEEEEEEvNS_9BwdParamsE,(.L_x_5624 - _ZN10layer_norm22ln_bwd_finalize_kernelINS_22Kernel_traits_finalizeILj768E13__nv_bfloat16fS2_fjLj1024ELj4ENS_18Kernel_traits_baseILj768ES2_fS2_fjLj1024EEEEEEEvNS_9BwdParamsE)
        .other          _ZN10layer_norm22ln_bwd_finalize_kernelINS_22Kernel_traits_finalizeILj768E13__nv_bfloat16fS2_fjLj1024ELj4ENS_18Kernel_traits_baseILj768ES2_fS2_fjLj1024EEEEEEEvNS_9BwdParamsE,@"STO_CUDA_ENTRY STV_DEFAULT"
_ZN10layer_norm22ln_bwd_finalize_kernelINS_22Kernel_traits_finalizeILj768E13__nv_bfloat16fS2_fjLj1024ELj4ENS_18Kernel_traits_baseILj768ES2_fS2_fjLj1024EEEEEEEvNS_9BwdParamsE:
.text._ZN10layer_norm22ln_bwd_finalize_kernelINS_22Kernel_traits_finalizeILj768E13__nv_bfloat16fS2_fjLj1024ELj4ENS_18Kernel_traits_baseILj768ES2_fS2_fjLj1024EEEEEEEvNS_9BwdParamsE:
        /* <DEDUP_REMOVED lines=25> */
.L_x_5177:
        /* <DEDUP_REMOVED lines=28> */
.L_x_5170:
        /* <DEDUP_REMOVED lines=33> */
.L_x_5169:
[----:B------:R-:W-:Y:S05]  /*0560*/  BSYNC B1 ;  /* 0x0000000000017941 */ /* 0x000fea0003800000 */
.L_x_5168:
        /* <DEDUP_REMOVED lines=23> */
.L_x_5172:
[----:B------:R-:W-:Y:S05]  /*06e0*/  BSYNC B1 ;  /* 0x0000000000017941 */ /* 0x000fea0003800000 */
.L_x_5171:
        /* <DEDUP_REMOVED lines=11> */
.L_x_5167:
[----:B------:R-:W-:Y:S05]  /*07a0*/  BSYNC B0 ;  /* 0x0000000000007941 */ /* 0x000fea0003800000 */
.L_x_5166:
        /* <DEDUP_REMOVED lines=29> */
.L_x_5188:
[----:B------:R-:W-:Y:S01]  /*0980*/  @!P1 SHF.R.U32.HI R12, RZ, 0x3, R0 ;  /* 0x00000003ff0c9819 */ /* 0x000fe20000011600 */
[----:B---3--:R-:W-:Y:S01]  /*0990*/  FADD.FTZ R14, R9, R14 ;  /* 0x0000000e090e7221 */ /* 0x008fe20000010000 */
[----:B--2---:R-:W-:Y:S02]  /*09a0*/  FADD.FTZ R11, R10, R11 ;  /* 0x0000000b0a0b7221 */ /* 0x004fe40000010000 */
[----:B------:R-:W-:-:S05]  /*09b0*/  @!P1 LOP3.LUT R12, R12, 0x1ffffffc, RZ, 0xc0, !PT ;  /* 0x1ffffffc0c0c9812 */ /* 0x000fca00078ec0ff */
[----:B------:R2:W-:Y:S04]  /*09c0*/  @!P1 STS [R12+UR4+0x2000], R14 ;  /* 0x0020000e0c009988 */ /* 0x0005e80008000804 */
[----:B------:R2:W-:Y:S02]  /*09d0*/  @!P1 STS [R12+UR4+0x2080], R11 ;  /* 0x0020800b0c009988 */ /* 0x0005e40008000804 */
.L_x_5173:
        /* <DEDUP_REMOVED lines=14> */
.L_x_5176:
[----:B------:R-:W-:Y:S05]  /*0ac0*/  BSYNC B0 ;  /* 0x0000000000007941 */ /* 0x000fea0003800000 */
.L_x_5175:
[C---:B------:R-:W-:Y:S02]  /*0ad0*/  ISETP.GT.U32.AND P1, PT, R3.reuse, -0x301, PT ;  /* 0xfffffcff0300780c */ /* 0x040fe40003f24070 */
[----:B------:R-:W-:Y:S02]  /*0ae0*/  IADD3 R3, R3, 0x300, RZ ;  /* 0x0000030003037810 */ /* 0x000fe40007ffe0ff */
[----:B------:R-:W-:-:S09]  /*0af0*/  IADD3 R5, R5, 0x180, RZ ;  /* 0x0000018005057810 */ /* 0x000fd20007ffe0ff */
[----:B------:R-:W-:Y:S05]  /*0b00*/  @P1 BRA `(.L_x_5177) ;  /* 0xfffffff400a01947 */ /* 0x000fea000383ffff */
[----:B------:R-:W-:Y:S05]  /*0b10*/  EXIT ;  /* 0x000000000000794d */ /* 0x000fea0003800000 */
.L_x_5174:
[----:B------:R-:W-:Y:S01]  /*0b20*/  HFMA2.MMA R19, -RZ, RZ, 0, 5.9604644775390625e-08 ;  /* 0x00000001ff137435 */ /* 0x000fe200000001ff */
[----:B---3--:R-:W-:Y:S01]  /*0b30*/  IMAD.MOV.U32 R20, RZ, RZ, R10 ;  /* 0x000000ffff147224 */ /* 0x008fe200078e000a */
[----:B------:R-:W-:Y:S02]  /*0b40*/  MOV R22, 0x1f ;  /* 0x0000001f00167802 */ /* 0x000fe40000000f00 */
[----:B------:R-:W-:-:S07]  /*0b50*/  MOV R17, 0xffffffff ;  /* 0xffffffff00117802 */ /* 0x000fce0000000f00 */
[----:B012---:R-:W-:Y:S05]  /*0b60*/  WARPSYNC.COLLECTIVE R17, `(.L_x_5178) ;  /* 0x0000000011087348 */ /* 0x007fea0003c00000 */
[----:B------:R3:W4:Y:S02]  /*0b70*/  SHFL.BFLY P2, R18, R20, R19, R22 ;  /* 0x0c00001314127389 */ /* 0x0007240000040016 */
[----:B01234-:R-:W-:Y:S01]  /*0b80*/  ENDCOLLECTIVE ;  /* 0x000000000000791b */ /* 0x01ffe20003800000 */
.L_x_5178:
[----:B------:R-:W-:Y:S01]  /*0b90*/  HFMA2.MMA R19, -RZ, RZ, 0, 1.1920928955078125e-07 ;  /* 0x00000002ff137435 */ /* 0x000fe200000001ff */
[----:B------:R-:W-:-:S04]  /*0ba0*/  IMAD.MOV.U32 R11, RZ, RZ, R18 ;  /* 0x000000ffff0b7224 */ /* 0x000fc800078e0012 */
[----:B------:R-:W-:-:S05]  /*0bb0*/  FADD.FTZ R11, R10, R11 ;  /* 0x0000000b0a0b7221 */ /* 0x000fca0000010000 */
[----:B------:R-:W-:-:S07]  /*0bc0*/  MOV R20, R11 ;  /* 0x0000000b00147202 */ /* 0x000fce0000000f00 */
[----:B------:R-:W-:Y:S05]  /*0bd0*/  WARPSYNC.COLLECTIVE R17, `(.L_x_5179) ;  /* 0x0000000011087348 */ /* 0x000fea0003c00000 */
[----:B------:R0:W1:Y:S02]  /*0be0*/  SHFL.BFLY P2, R18, R20, R19, R22 ;  /* 0x0c00001314127389 */ /* 0x0000640000040016 */
[----:B01----:R-:W-:Y:S01]  /*0bf0*/  ENDCOLLECTIVE ;  /* 0x000000000000791b */ /* 0x003fe20003800000 */
.L_x_5179:
[----:B------:R-:W-:Y:S01]  /*0c00*/  HFMA2.MMA R19, -RZ, RZ, 0, 2.384185791015625e-07 ;  /* 0x00000004ff137435 */ /* 0x000fe200000001ff */
[----:B------:R-:W-:-:S05]  /*0c10*/  MOV R12, R18 ;  /* 0x00000012000c7202 */ /* 0x000fca0000000f00 */
[----:B------:R-:W-:-:S04]  /*0c20*/  FADD.FTZ R12, R11, R12 ;  /* 0x0000000c0b0c7221 */ /* 0x000fc80000010000 */
[----:B------:R-:W-:-:S07]  /*0c30*/  IMAD.MOV.U32 R20, RZ, RZ, R12 ;  /* 0x000000ffff147224 */ /* 0x000fce00078e000c */
[----:B------:R-:W-:Y:S05]  /*0c40*/  WARPSYNC.COLLECTIVE R17, `(.L_x_5180) ;  /* 0x0000000011087348 */ /* 0x000fea0003c00000 */
[----:B------:R0:W1:Y:S02]  /*0c50*/  SHFL.BFLY P2, R18, R20, R19, R22 ;  /* 0x0c00001314127389 */ /* 0x0000640000040016 */
[----:B01----:R-:W-:Y:S01]  /*0c60*/  ENDCOLLECTIVE ;  /* 0x000000000000791b */ /* 0x003fe20003800000 */
.L_x_5180:
[----:B------:R-:W-:Y:S01]  /*0c70*/  IMAD.MOV.U32 R19, RZ, RZ, 0x8 ;  /* 0x00000008ff137424 */ /* 0x000fe200078e00ff */
[----:B------:R-:W-:-:S05]  /*0c80*/  MOV R13, R18 ;  /* 0x00000012000d7202 */ /* 0x000fca0000000f00 */
[----:B------:R-:W-:-:S05]  /*0c90*/  FADD.FTZ R13, R12, R13 ;  /* 0x0000000d0c0d7221 */ /* 0x000fca0000010000 */
[----:B------:R-:W-:-:S07]  /*0ca0*/  MOV R20, R13 ;  /* 0x0000000d00147202 */ /* 0x000fce0000000f00 */
[----:B------:R-:W-:Y:S05]  /*0cb0*/  WARPSYNC.COLLECTIVE R17, `(.L_x_5181) ;  /* 0x0000000011087348 */ /* 0x000fea0003c00000 */
[----:B------:R0:W1:Y:S02]  /*0cc0*/  SHFL.BFLY P2, R18, R20, R19, R22 ;  /* 0x0c00001314127389 */ /* 0x0000640000040016 */
[----:B01----:R-:W-:Y:S01]  /*0cd0*/  ENDCOLLECTIVE ;  /* 0x000000000000791b */ /* 0x003fe20003800000 */
.L_x_5181:
[----:B------:R-:W-:Y:S01]  /*0ce0*/  HFMA2.MMA R19, -RZ, RZ, 0, 9.5367431640625e-07 ;  /* 0x00000010ff137435 */ /* 0x000fe200000001ff */
[----:B------:R-:W-:-:S05]  /*0cf0*/  MOV R10, R18 ;  /* 0x00000012000a7202 */ /* 0x000fca0000000f00 */
[----:B------:R-:W-:-:S05]  /*0d00*/  FADD.FTZ R10, R13, R10 ;  /* 0x0000000a0d0a7221 */ /* 0x000fca0000010000 */
[----:B------:R-:W-:-:S07]  /*0d10*/  MOV R20, R10 ;  /* 0x0000000a00147202 */ /* 0x000fce0000000f00 */
[----:B------:R-:W-:Y:S05]  /*0d20*/  WARPSYNC.COLLECTIVE R17, `(.L_x_5182) ;  /* 0x0000000011087348 */ /* 0x000fea0003c00000 */
[----:B------:R0:W1:Y:S02]  /*0d30*/  SHFL.BFLY P2, R18, R20, R19, R22 ;  /* 0x0c00001314127389 */ /* 0x0000640000040016 */
[----:B01----:R-:W-:Y:S01]  /*0d40*/  ENDCOLLECTIVE ;  /* 0x000000000000791b */ /* 0x003fe20003800000 */
.L_x_5182:
[----:B------:R-:W-:Y:S01]  /*0d50*/  HFMA2.MMA R19, -RZ, RZ, 0, 5.9604644775390625e-08 ;  /* 0x00000001ff137435 */ /* 0x000fe200000001ff */
[----:B------:R-:W-:Y:S01]  /*0d60*/  MOV R20, R9 ;  /* 0x0000000900147202 */ /* 0x000fe20000000f00 */
[----:B------:R-:W-:-:S09]  /*0d70*/  IMAD.MOV.U32 R11, RZ, RZ, R18 ;  /* 0x000000ffff0b7224 */ /* 0x000fd200078e0012 */
[----:B------:R-:W-:Y:S05]  /*0d80*/  WARPSYNC.COLLECTIVE R17, `(.L_x_5183) ;  /* 0x0000000011087348 */ /* 0x000fea0003c00000 */
[----:B------:R0:W1:Y:S02]  /*0d90*/  SHFL.BFLY P2, R18, R20, R19, R22 ;  /* 0x0c00001314127389 */ /* 0x0000640000040016 */
[----:B01----:R-:W-:Y:S01]  /*0da0*/  ENDCOLLECTIVE ;  /* 0x000000000000791b */ /* 0x003fe20003800000 */
.L_x_5183:
[----:B------:R-:W-:Y:S01]  /*0db0*/  HFMA2.MMA R19, -RZ, RZ, 0, 1.1920928955078125e-07 ;  /* 0x00000002ff137435 */ /* 0x000fe200000001ff */
[----:B------:R-:W-:-:S05]  /*0dc0*/  MOV R12, R18 ;  /* 0x00000012000c7202 */ /* 0x000fca0000000f00 */
[----:B------:R-:W-:-:S04]  /*0dd0*/  FADD.FTZ R14, R9, R12 ;  /* 0x0000000c090e7221 */ /* 0x000fc80000010000 */
[----:B------:R-:W-:-:S07]  /*0de0*/  IMAD.MOV.U32 R20, RZ, RZ, R14 ;  /* 0x000000ffff147224 */ /* 0x000fce00078e000e */
[----:B------:R-:W-:Y:S05]  /*0df0*/  WARPSYNC.COLLECTIVE R17, `(.L_x_5184) ;  /* 0x0000000011087348 */ /* 0x000fea0003c00000 */
[----:B------:R0:W1:Y:S02]  /*0e00*/  SHFL.BFLY P2, R18, R20, R19, R22 ;  /* 0x0c00001314127389 */ /* 0x0000640000040016 */
[----:B01----:R-:W-:Y:S01]  /*0e10*/  ENDCOLLECTIVE ;  /* 0x000000000000791b */ /* 0x003fe20003800000 */
.L_x_5184:
[----:B------:R-:W-:Y:S01]  /*0e20*/  IMAD.MOV.U32 R19, RZ, RZ, 0x4 ;  /* 0x00000004ff137424 */ /* 0x000fe200078e00ff */
[----:B------:R-:W-:-:S05]  /*0e30*/  MOV R13, R18 ;  /* 0x00000012000d7202 */ /* 0x000fca0000000f00 */
[----:B------:R-:W-:-:S05]  /*0e40*/  FADD.FTZ R15, R14, R13 ;  /* 0x0000000d0e0f7221 */ /* 0x000fca0000010000 */
[----:B------:R-:W-:-:S07]  /*0e50*/  MOV R20, R15 ;  /* 0x0000000f00147202 */ /* 0x000fce0000000f00 */
[----:B------:R-:W-:Y:S05]  /*0e60*/  WARPSYNC.COLLECTIVE R17, `(.L_x_5185) ;  /* 0x0000000011087348 */ /* 0x000fea0003c00000 */
[----:B------:R0:W1:Y:S02]  /*0e70*/  SHFL.BFLY P2, R18, R20, R19, R22 ;  /* 0x0c00001314127389 */ /* 0x0000640000040016 */
[----:B01----:R-:W-:Y:S01]  /*0e80*/  ENDCOLLECTIVE ;  /* 0x000000000000791b */ /* 0x003fe20003800000 */
.L_x_5185:
[----:B------:R-:W-:Y:S01]  /*0e90*/  HFMA2.MMA R19, -RZ, RZ, 0, 4.76837158203125e-07 ;  /* 0x00000008ff137435 */ /* 0x000fe200000001ff */
[----:B------:R-:W-:-:S05]  /*0ea0*/  MOV R16, R18 ;  /* 0x0000001200107202 */ /* 0x000fca0000000f00 */
[----:B------:R-:W-:-:S05]  /*0eb0*/  FADD.FTZ R16, R15, R16 ;  /* 0x000000100f107221 */ /* 0x000fca0000010000 */
[----:B------:R-:W-:-:S07]  /*0ec0*/  MOV R20, R16 ;  /* 0x0000001000147202 */ /* 0x000fce0000000f00 */
[----:B------:R-:W-:Y:S05]  /*0ed0*/  WARPSYNC.COLLECTIVE R17, `(.L_x_5186) ;  /* 0x0000000011087348 */ /* 0x000fea0003c00000 */
[----:B------:R0:W1:Y:S02]  /*0ee0*/  SHFL.BFLY P2, R18, R20, R19, R22 ;  /* 0x0c00001314127389 */ /* 0x0000640000040016 */
[----:B01----:R-:W-:Y:S01]  /*0ef0*/  ENDCOLLECTIVE ;  /* 0x000000000000791b */ /* 0x003fe20003800000 */
.L_x_5186:
[----:B------:R-:W-:Y:S01]  /*0f00*/  HFMA2.MMA R19, -RZ, RZ, 0, 9.5367431640625e-07 ;  /* 0x00000010ff137435 */ /* 0x000fe200000001ff */
[----:B------:R-:W-:-:S04]  /*0f10*/  IMAD.MOV.U32 R9, RZ, RZ, R18 ;  /* 0x000000ffff097224 */ /* 0x000fc800078e0012 */
[----:B------:R-:W-:-:S05]  /*0f20*/  FADD.FTZ R9, R16, R9 ;  /* 0x0000000910097221 */ /* 0x000fca0000010000 */
[----:B------:R-:W-:-:S07]  /*0f30*/  MOV R20, R9 ;  /* 0x0000000900147202 */ /* 0x000fce0000000f00 */
[----:B------:R-:W-:Y:S05]  /*0f40*/  WARPSYNC.COLLECTIVE R17, `(.L_x_5187) ;  /* 0x0000000011087348 */ /* 0x000fea0003c00000 */
[----:B------:R0:W1:Y:S02]  /*0f50*/  SHFL.BFLY P2, R18, R20, R19, R22 ;  /* 0x0c00001314127389 */ /* 0x0000640000040016 */
[----:B01----:R-:W-:Y:S01]  /*0f60*/  ENDCOLLECTIVE ;  /* 0x000000000000791b */ /* 0x003fe20003800000 */
.L_x_5187:
[----:B------:R-:W-:Y:S01]  /*0f70*/  MOV R14, R18 ;  /* 0x00000012000e7202 */ /* 0x000fe20000000f00 */
[----:B------:R-:W-:Y:S06]  /*0f80*/  BRA `(.L_x_5188) ;  /* 0xfffffff8007c7947 */ /* 0x000fec000383ffff */
.L_x_5189:
        /* <DEDUP_REMOVED lines=15> */
.L_x_5624:


//--------------------- .text._ZN10layer_norm13ln_bwd_kernelINS_13Kernel_traitsI13__nv_bfloat16fS2_fjLj768ELj1ELj4ELj1ELj16ENS_18Kernel_traits_baseILj768ES2_fS2_fjLj128EEEEEEEvNS_9BwdParamsE --------------------------
	.section	.text._ZN10layer_norm13ln_bwd_kernelINS_13Kernel_traitsI13__nv_bfloat16fS2_fjLj768ELj1ELj4ELj1ELj16ENS_18Kernel_traits_baseILj768ES2_fS2_fjLj128EEEEEEEvNS_9BwdParamsE,"ax",@progbits
	.align	128
        .global         _ZN10layer_norm13ln_bwd_kernelINS_13Kernel_traitsI13__nv_bfloat16fS2_fjLj768ELj1ELj4ELj1ELj16ENS_18Kernel_traits_baseILj768ES2_fS2_fjLj128EEEEEEEvNS_9BwdParamsE
        .type           _ZN10layer_norm13ln_bwd_kernelINS_13Kernel_traitsI13__nv_bfloat16fS2_fjLj768ELj1ELj4ELj1ELj16ENS_18Kernel_traits_baseILj768ES2_fS2_fjLj128EEEEEEEvNS_9BwdParamsE,@function
        .size           _ZN10layer_norm13ln_bwd_kernelINS_13Kernel_traitsI13__nv_bfloat16fS2_fjLj768ELj1ELj4ELj1ELj16ENS_18Kernel_traits_baseILj768ES2_fS2_fjLj128EEEEEEEvNS_9BwdParamsE,(.L_x_5625 - _ZN10layer_norm13ln_bwd_kernelINS_13Kernel_traitsI13__nv_bfloat16fS2_fjLj768ELj1ELj4ELj1ELj16ENS_18Kernel_traits_baseILj768ES2_fS2_fjLj128EEEEEEEvNS_9BwdParamsE)
        .other          _ZN10layer_norm13ln_bwd_kernelINS_13Kernel_traitsI13__nv_bfloat16fS2_fjLj768ELj1ELj4ELj1ELj16ENS_18Kernel_traits_baseILj768ES2_fS2_fjLj128EEEEEEEvNS_9BwdParamsE,@"STO_CUDA_ENTRY STV_DEFAULT"
_ZN10layer_norm13ln_bwd_kernelINS_13Kernel_traitsI13__nv_bfloat16fS2_fjLj768ELj1ELj4ELj1ELj16ENS_18Kernel_traits_baseILj768ES2_fS2_fjLj128EEEEEEEvNS_9BwdParamsE:
.text._ZN10layer_norm13ln_bwd_kernelINS_13Kernel_traitsI13__nv_bfloat16fS2_fjLj768ELj1ELj4ELj1ELj16ENS_18Kernel_traits_baseILj768ES2_fS2_fjLj128EEEEEEEvNS_9BwdParamsE:
        /* <DEDUP_REMOVED lines=14> */
[----:B------:R-:W0:Y:S01]  /*00e0*/  S2R R2, SR_CTAID.X ;  /* 0x0000000000027919 */ /* 0x000e220000002500 */
[----:B------:R-:W-:Y:S02]  /*00f0*/  SHF.R.U32.HI R3, RZ, 0x5, R0 ;  /* 0x00000005ff037819 */ /* 0x000fe40000011600 */
[----:B------:R-:W-:Y:S01]  /*0100*/  IADD3.X R17, RZ, UR7, RZ, P1, !PT ;  /* 0x00000007ff117c10 */ /* 0x000fe20008ffe4ff */
[----:B------:R-:W-:Y:S01]  /*0110*/  BSSY B0, `(.L_x_5190) ;  /* 0x000029a000007945 */ /* 0x000fe20003800000 */
        /* <DEDUP_REMOVED lines=27> */
[----:B0-----:R-:W-:Y:S02]  /*02d0*/  LEA R127, R2, R3, 0x2 ;  /* 0x00000003027f7211 */ /* 0x001fe400078e10ff */
[----:B------:R-:W-:Y:S02]  /*02e0*/  CS2R R38, SRZ ;  /* 0x0000000000267805 */ /* 0x000fe4000001ff00 */
[----:B------:R-:W-:Y:S02]  /*02f0*/  CS2R R36, SRZ ;  /* 0x0000000000247805 */ /* 0x000fe4000001ff00 */
[----:B-1----:R-:W-:-:S02]  /*0300*/  CS2R R4, SRZ ;  /* 0x0000000000047805 */ /* 0x002fc4000001ff00 */
[----:B------:R-:W-:Y:S01]  /*0310*/  ISETP.GE.AND P1, PT, R127, UR6, PT ;  /* 0x000000067f007c0c */ /* 0x000fe2000bf26270 */
[----:B------:R-:W-:-:S12]  /*0320*/  ULDC.64 UR6, c[0x0][0x280] ;  /* 0x0000a00000067ab9 */ /* 0x000fd80000000a00 */
[----:B------:R-:W-:Y:S05]  /*0330*/  @P1 BRA `(.L_x_5191) ;  /* 0x0000002400dc1947 */ /* 0x000fea0003800000 */
[----:B------:R-:W2:Y:S04]  /*0340*/  LDG.E.64 R4, desc[UR4][R16.64] ;  /* 0x0000000410047981 */ /* 0x000ea8000c1e1b00 */
[----:B------:R-:W3:Y:S04]  /*0350*/  LDG.E.64 R6, desc[UR4][R16.64+0x100] ;  /* 0x0001000410067981 */ /* 0x000ee8000c1e1b00 */
[----:B------:R-:W4:Y:S04]  /*0360*/  LDG.E.64 R8, desc[UR4][R16.64+0x200] ;  /* 0x0002000410087981 */ /* 0x000f28000c1e1b00 */
[----:B------:R-:W4:Y:S04]  /*0370*/  LDG.E.64 R10, desc[UR4][R16.64+0x300] ;  /* 0x00030004100a7981 */ /* 0x000f28000c1e1b00 */
[----:B------:R-:W4:Y:S04]  /*0380*/  LDG.E.64 R12, desc[UR4][R16.64+0x400] ;  /* 0x00040004100c7981 */ /* 0x000f28000c1e1b00 */
[----:B------:R0:W4:Y:S01]  /*0390*/  LDG.E.64 R14, desc[UR4][R16.64+0x500] ;  /* 0x00050004100e7981 */ /* 0x000122000c1e1b00 */
[C---:B-----5:R-:W-:Y:S01]  /*03a0*/  SHF.R.U64 R124, R120.reuse, 0x10, R121 ;  /* 0x00000010787c7819 */ /* 0x060fe20000001279 */
[----:B------:R-:W-:Y:S01]  /*03b0*/  HFMA2.MMA R3, -RZ, RZ, 0, 0 ;  /* 0x00000000ff037435 */ /* 0x000fe200000001ff */
[----:B------:R-:W-:Y:S01]  /*03c0*/  SHF.L.U32 R125, R120, 0x10, RZ ;  /* 0x00000010787d7819 */ /* 0x000fe200000006ff */
[----:B------:R-:W-:Y:S01]  /*03d0*/  BSSY B1, `(.L_x_5192) ;  /* 0x0000240000017945 */ /* 0x000fe20003800000 */
        /* <DEDUP_REMOVED lines=31> */
[----:B0-----:R-:W-:Y:S02]  /*05d0*/  CS2R R16, SRZ ;  /* 0x0000000000107805 */ /* 0x001fe4000001ff00 */
[----:B------:R-:W-:Y:S02]  /*05e0*/  SHF.L.U32 R121, R121, 0x10, RZ ;  /* 0x0000001079797819 */ /* 0x000fe400000006ff */
[----:B------:R-:W-:Y:S02]  /*05f0*/  CS2R R18, SRZ ;  /* 0x0000000000127805 */ /* 0x000fe4000001ff00 */
[----:B------:R-:W-:Y:S02]  /*0600*/  SHF.L.U32 R117, R117, 0x10, RZ ;  /* 0x0000001075757819 */ /* 0x000fe400000006ff */
[----:B------:R-:W-:Y:S02]  /*0610*/  SHF.L.U32 R113, R113, 0x10, RZ ;  /* 0x0000001071717819 */ /* 0x000fe400000006ff */
[----:B------:R-:W-:-:S02]  /*0620*/  SHF.L.U32 R109, R109, 0x10, RZ ;  /* 0x000000106d6d7819 */ /* 0x000fc400000006ff */
[----:B------:R-:W-:Y:S02]  /*0630*/  SHF.L.U32 R105, R105, 0x10, RZ ;  /* 0x0000001069697819 */ /* 0x000fe400000006ff */
[----:B------:R-:W-:Y:S02]  /*0640*/  SHF.L.U32 R101, R101, 0x10, RZ ;  /* 0x0000001065657819 */ /* 0x000fe400000006ff */
        /* <DEDUP_REMOVED lines=55> */
.L_x_5194:
[----:B-1----:R-:W0:Y:S01]  /*09c0*/  @P0 LDC.64 R36, c[0x0][0x228] ;  /* 0x00008a00ff240b82 */ /* 0x002e220000000a00 */
[----:B------:R-:W-:-:S05]  /*09d0*/  IMAD R39, R127, 0xc0, RZ ;  /* 0x000000c07f277824 */ /* 0x000fca00078e02ff */
[----:B------:R-:W-:Y:S02]  /*09e0*/  LOP3.LUT R140, R39, 0x1f, R0, 0xf8, !PT ;  /* 0x0000001f278c7812 */ /* 0x000fe400078ef800 */
[----:B------:R-:W1:Y:S02]  /*09f0*/  @P0 LDC.64 R40, c[0x0][0x228] ;  /* 0x00008a00ff280b82 */ /* 0x000e640000000a00 */
[----:B------:R-:W-:-:S06]  /*0a00*/  IADD3 R141, R140, 0x20, RZ ;  /* 0x000000208c8d7810 */ /* 0x000fcc0007ffe0ff */
[----:B------:R-:W2:Y:S01]  /*0a10*/  @P0 LDC.64 R44, c[0x0][0x228] ;  /* 0x00008a00ff2c0b82 */ /* 0x000ea20000000a00 */
[----:B0-----:R-:W-:-:S07]  /*0a20*/  @P0 LEA R36, P1, R140, R36, 0x4 ;  /* 0x000000248c240211 */ /* 0x001fce00078220ff */
[----:B------:R-:W0:Y:S01]  /*0a30*/  @P0 LDC.64 R48, c[0x0][0x228] ;  /* 0x00008a00ff300b82 */ /* 0x000e220000000a00 */
[----:B------:R-:W-:-:S07]  /*0a40*/  @P0 LEA.HI.X R37, R140, R37, RZ, 0x4, P1 ;  /* 0x000000258c250211 */ /* 0x000fce00008f24ff */
[----:B------:R-:W3:Y:S01]  /*0a50*/  @P0 LDC.64 R52, c[0x0][0x228] ;  /* 0x00008a00ff340b82 */ /* 0x000ee20000000a00 */
[----:B------:R-:W4:Y:S01]  /*0a60*/  @P0 LDG.E.128 R36, desc[UR4][R36.64] ;  /* 0x0000000424240981 */ /* 0x000f22000c1e1d00 */
[----:B-1----:R-:W-:-:S04]  /*0a70*/  @P0 LEA R40, P1, R141, R40, 0x4 ;  /* 0x000000288d280211 */ /* 0x002fc800078220ff */
[----:B------:R-:W-:Y:S02]  /*0a80*/  @P0 LEA.HI.X R41, R141, R41, RZ, 0x4, P1 ;  /* 0x000000298d290211 */ /* 0x000fe400008f24ff */
[----:B------:R-:W1:Y:S04]  /*0a90*/  @P0 LDC.64 R56, c[0x0][0x228] ;  /* 0x00008a00ff380b82 */ /* 0x000e680000000a00 */
[----:B------:R-:W5:Y:S01]  /*0aa0*/  @P0 LDG.E.128 R40, desc[UR4][R40.64] ;  /* 0x0000000428280981 */ /* 0x000f62000c1e1d00 */
[----:B------:R-:W-:-:S03]  /*0ab0*/  IADD3 R142, R140, 0x40, RZ ;  /* 0x000000408c8e7810 */ /* 0x000fc60007ffe0ff */
[----:B------:R-:W1:Y:S01]  /*0ac0*/  @!P0 LDC.64 R96, c[0x0][0x220] ;  /* 0x00008800ff608b82 */ /* 0x000e620000000a00 */
[----:B--2---:R-:W-:-:S04]  /*0ad0*/  @P0 LEA R44, P1, R142, R44, 0x4 ;  /* 0x0000002c8e2c0211 */ /* 0x004fc800078220ff */
[----:B------:R-:W-:Y:S02]  /*0ae0*/  @P0 LEA.HI.X R45, R142, R45, RZ, 0x4, P1 ;  /* 0x0000002d8e2d0211 */ /* 0x000fe400008f24ff */
[----:B------:R-:W-:Y:S01]  /*0af0*/  IADD3 R132, R140, 0x60, RZ ;  /* 0x000000608c847810 */ /* 0x000fe20007ffe0ff */
[----:B------:R-:W2:Y:S03]  /*0b00*/  @!P0 LDC.64 R130, c[0x0][0x230] ;  /* 0x00008c00ff828b82 */ /* 0x000ea60000000a00 */
[----:B------:R-:W5:Y:S01]  /*0b10*/  @P0 LDG.E.128 R44, desc[UR4][R44.64] ;  /* 0x000000042c2c0981 */ /* 0x000f62000c1e1d00 */
[----:B0-----:R-:W-:-:S04]  /*0b20*/  @P0 LEA R48, P1, R132, R48, 0x4 ;  /* 0x0000003084300211 */ /* 0x001fc800078220ff */
[----:B------:R-:W-:Y:S01]  /*0b30*/  @P0 LEA.HI.X R49, R132, R49, RZ, 0x4, P1 ;  /* 0x0000003184310211 */ /* 0x000fe200008f24ff */
[----:B------:R-:W0:Y:S05]  /*0b40*/  LDC.64 R98, c[0x0][0x238] ;  /* 0x00008e00ff627b82 */ /* 0x000e2a0000000a00 */
[----:B------:R-:W5:Y:S01]  /*0b50*/  @P0 LDG.E.128 R48, desc[UR4][R48.64] ;  /* 0x0000000430300981 */ /* 0x000f62000c1e1d00 */
[----:B------:R-:W-:-:S04]  /*0b60*/  IADD3 R133, R140, 0x80, RZ ;  /* 0x000000808c857810 */ /* 0x000fc80007ffe0ff */
[----:B---3--:R-:W-:-:S04]  /*0b70*/  @P0 LEA R52, P1, R133, R52, 0x4 ;  /* 0x0000003485340211 */ /* 0x008fc800078220ff */
[----:B------:R-:W-:Y:S02]  /*0b80*/  @P0 LEA.HI.X R53, R133, R53, RZ, 0x4, P1 ;  /* 0x0000003585350211 */ /* 0x000fe400008f24ff */
[----:B------:R-:W-:-:S04]  /*0b90*/  IADD3 R128, R140, 0xa0, RZ ;  /* 0x000000a08c807810 */ /* 0x000fc80007ffe0ff */
[----:B------:R-:W3:Y:S01]  /*0ba0*/  @P0 LDG.E.128 R52, desc[UR4][R52.64] ;  /* 0x0000000434340981 */ /* 0x000ee2000c1e1d00 */
[----:B-1----:R-:W-:-:S04]  /*0bb0*/  @P0 LEA R56, P1, R128, R56, 0x4 ;  /* 0x0000003880380211 */ /* 0x002fc800078220ff */
[----:B------:R-:W-:-:S06]  /*0bc0*/  @P0 LEA.HI.X R57, R128, R57, RZ, 0x4, P1 ;  /* 0x0000003980390211 */ /* 0x000fcc00008f24ff */
[----:B------:R-:W3:Y:S01]  /*0bd0*/  @P0 LDG.E.128 R56, desc[UR4][R56.64] ;  /* 0x0000000438380981 */ /* 0x000ee2000c1e1d00 */
[----:B------:R-:W-:-:S04]  /*0be0*/  @!P0 LEA R138, P1, R140, R96, 0x4 ;  /* 0x000000608c8a8211 */ /* 0x000fc800078220ff */
[----:B------:R-:W-:Y:S02]  /*0bf0*/  @!P0 LEA.HI.X R139, R140, R97, RZ, 0x4, P1 ;  /* 0x000000618c8b8211 */ /* 0x000fe400008f24ff */
[----:B------:R-:W1:Y:S01]  /*0c00*/  @!P0 LDC.64 R96, c[0x0][0x220] ;  /* 0x00008800ff608b82 */ /* 0x000e620000000a00 */
[----:B------:R-:W-:Y:S01]  /*0c10*/  @P0 MOV R143, RZ ;  /* 0x000000ff008f0202 */ /* 0x000fe20000000f00 */
[----:B--2---:R-:W-:-:S04]  /*0c20*/  @!P0 IMAD.WIDE R144, R127, 0x4, R130 ;  /* 0x000000047f908825 */ /* 0x004fc800078e0282 */
[----:B0-----:R-:W-:Y:S01]  /*0c30*/  IMAD.WIDE R146, R127, 0x4, R98 ;  /* 0x000000047f927825 */ /* 0x001fe200078e0262 */
[----:B------:R-:W2:Y:S01]  /*0c40*/  @!P0 LDG.E R143, desc[UR4][R144.64] ;  /* 0x00000004908f8981 */ /* 0x000ea2000c1e1900 */
[----:B------:R-:W0:Y:S03]  /*0c50*/  @!P0 LDC.64 R98, c[0x0][0x220] ;  /* 0x00008800ff628b82 */ /* 0x000e260000000a00 */
[----:B------:R0:W5:Y:S01]  /*0c60*/  LDG.E R129, desc[UR4][R146.64] ;  /* 0x0000000492817981 */ /* 0x000162000c1e1900 */
[----:B-1----:R-:W-:-:S04]  /*0c70*/  @!P0 LEA R136, P1, R141, R96, 0x4 ;  /* 0x000000608d888211 */ /* 0x002fc800078220ff */
[----:B------:R-:W-:Y:S02]  /*0c80*/  @!P0 LEA.HI.X R137, R141, R97, RZ, 0x4, P1 ;  /* 0x000000618d898211 */ /* 0x000fe400008f24ff */
[----:B------:R-:W1:Y:S02]  /*0c90*/  @!P0 LDC.64 R96, c[0x0][0x220] ;  /* 0x00008800ff608b82 */ /* 0x000e640000000a00 */
[----:B-1----:R-:W-:-:S04]  /*0ca0*/  @!P0 LEA R134, P1, R142, R96, 0x4 ;  /* 0x000000608e868211 */ /* 0x002fc800078220ff */
[----:B------:R-:W-:Y:S02]  /*0cb0*/  @!P0 LEA.HI.X R135, R142, R97, RZ, 0x4, P1 ;  /* 0x000000618e878211 */ /* 0x000fe400008f24ff */
[----:B------:R-:W1:Y:S01]  /*0cc0*/  @!P0 LDC.64 R96, c[0x0][0x220] ;  /* 0x00008800ff608b82 */ /* 0x000e620000000a00 */
[----:B0-----:R-:W-:-:S04]  /*0cd0*/  @!P0 LEA R130, P1, R132, R98, 0x4 ;  /* 0x0000006284828211 */ /* 0x001fc800078220ff */
[----:B------:R-:W-:-:S03]  /*0ce0*/  @!P0 LEA.HI.X R131, R132, R99, RZ, 0x4, P1 ;  /* 0x0000006384838211 */ /* 0x000fc600008f24ff */
[----:B------:R-:W0:Y:S01]  /*0cf0*/  @!P0 LDC.64 R98, c[0x0][0x220] ;  /* 0x00008800ff628b82 */ /* 0x000e220000000a00 */
[----:B-1----:R-:W-:-:S04]  /*0d00*/  @!P0 LEA R146, P1, R133, R96, 0x4 ;  /* 0x0000006085928211 */ /* 0x002fc800078220ff */
[----:B------:R-:W-:-:S03]  /*0d10*/  @!P0 LEA.HI.X R147, R133, R97, RZ, 0x4, P1 ;  /* 0x0000006185938211 */ /* 0x000fc600008f24ff */
[----:B------:R-:W1:Y:S01]  /*0d20*/  LDC.64 R96, c[0x0][0x268] ;  /* 0x00009a00ff607b82 */ /* 0x000e620000000a00 */
[----:B0-----:R-:W-:-:S04]  /*0d30*/  @!P0 LEA R144, P1, R128, R98, 0x4 ;  /* 0x0000006280908211 */ /* 0x001fc800078220ff */
[----:B------:R-:W-:Y:S01]  /*0d40*/  @!P0 LEA.HI.X R145, R128, R99, RZ, 0x4, P1 ;  /* 0x0000006380918211 */ /* 0x000fe200008f24ff */
[----:B-1----:R-:W-:-:S06]  /*0d50*/  IMAD.WIDE.U32 R98, R133, 0x8, R96 ;  /* 0x0000000885627825 */ /* 0x002fcc00078e0060 */
[----:B------:R-:W3:Y:S04]  /*0d60*/  LDG.E.64 R98, desc[UR4][R98.64] ;  /* 0x0000000462627981 */ /* 0x000ee8000c1e1b00 */
[----:B------:R0:W2:Y:S04]  /*0d70*/  @!P0 LDG.E.128 R36, desc[UR4][R138.64] ;  /* 0x000000048a248981 */ /* 0x0000a8000c1e1d00 */
[----:B------:R1:W3:Y:S04]  /*0d80*/  @!P0 LDG.E.128 R40, desc[UR4][R136.64] ;  /* 0x0000000488288981 */ /* 0x0002e8000c1e1d00 */
[----:B------:R4:W3:Y:S04]  /*0d90*/  @!P0 LDG.E.128 R44, desc[UR4][R134.64] ;  /* 0x00000004862c8981 */ /* 0x0008e8000c1e1d00 */
[----:B------:R4:W3:Y:S01]  /*0da0*/  @!P0 LDG.E.128 R48, desc[UR4][R130.64] ;  /* 0x0000000482308981 */ /* 0x0008e2000c1e1d00 */
[----:B0-----:R-:W-:-:S03]  /*0db0*/  IMAD.WIDE.U32 R138, R140, 0x8, R96 ;  /* 0x000000088c8a7825 */ /* 0x001fc600078e0060 */
[----:B------:R-:W3:Y:S01]  /*0dc0*/  @!P0 LDG.E.128 R52, desc[UR4][R146.64] ;  /* 0x0000000492348981 */ /* 0x000ee2000c1e1d00 */
[----:B-1----:R-:W-:-:S03]  /*0dd0*/  IMAD.WIDE.U32 R136, R141, 0x8, R96 ;  /* 0x000000088d887825 */ /* 0x002fc600078e0060 */
[----:B------:R-:W3:Y:S01]  /*0de0*/  LDG.E.64 R138, desc[UR4][R138.64] ;  /* 0x000000048a8a7981 */ /* 0x000ee2000c1e1b00 */
[----:B----4-:R-:W-:-:S03]  /*0df0*/  IMAD.WIDE.U32 R134, R142, 0x8, R96 ;  /* 0x000000088e867825 */ /* 0x010fc600078e0060 */
[----:B------:R-:W4:Y:S01]  /*0e00*/  LDG.E.64 R136, desc[UR4][R136.64] ;  /* 0x0000000488887981 */ /* 0x000f22000c1e1b00 */
[----:B------:R-:W-:-:S03]  /*0e10*/  IMAD.WIDE.U32 R130, R132, 0x8, R96 ;  /* 0x0000000884827825 */ /* 0x000fc600078e0060 */
[----:B------:R5:W4:Y:S01]  /*0e20*/  @!P0 LDG.E.128 R56, desc[UR4][R144.64] ;  /* 0x0000000490388981 */ /* 0x000b22000c1e1d00 */
[----:B------:R-:W-:-:S03]  /*0e30*/  IMAD.WIDE.U32 R96, R128, 0x8, R96 ;  /* 0x0000000880607825 */ /* 0x000fc600078e0060 */
[----:B------:R-:W4:Y:S04]  /*0e40*/  LDG.E.64 R134, desc[UR4][R134.64] ;  /* 0x0000000486867981 */ /* 0x000f28000c1e1b00 */
[----:B------:R-:W4:Y:S04]  /*0e50*/  LDG.E.64 R130, desc[UR4][R130.64] ;  /* 0x0000000482827981 */ /* 0x000f28000c1e1b00 */
[----:B------:R-:W4:Y:S01]  /*0e60*/  LDG.E.64 R96, desc[UR4][R96.64] ;  /* 0x0000000460607981 */ /* 0x000f22000c1e1b00 */
[----:B------:R-:W0:Y:S08]  /*0e70*/  @P0 MUFU.RCP R145, R126 ;  /* 0x0000007e00910308 */ /* 0x000e300000001000 */
[----:B------:R-:W1:Y:S08]  /*0e80*/  @P0 MUFU.RCP R148, R123 ;  /* 0x0000007b00940308 */ /* 0x000e700000001000 */
[----:B------:R-:W5:Y:S08]  /*0e90*/  @P0 MUFU.RCP R146, R95 ;  /* 0x0000005f00920308 */ /* 0x000f700000001000 */
[----:B------:R-:W5:Y:S08]  /*0ea0*/  @P0 MUFU.RCP R149, R100 ;  /* 0x0000006400950308 */ /* 0x000f700000001000 */
[----:B------:R-:W-:Y:S08]  /*0eb0*/  @P0 MUFU.RCP R150, R122 ;  /* 0x0000007a00960308 */ /* 0x000ff00000001000 */
[----:B------:R-:W-:Y:S08]  /*0ec0*/  @P0 MUFU.RCP R151, R102 ;  /* 0x0000006600970308 */ /* 0x000ff00000001000 */
[----:B------:R-:W-:Y:S08]  /*0ed0*/  @P0 MUFU.RCP R153, R104 ;  /* 0x0000006800990308 */ /* 0x000ff00000001000 */
[----:B------:R-:W-:Y:S08]  /*0ee0*/  @P0 MUFU.RCP R155, R108 ;  /* 0x0000006c009b0308 */ /* 0x000ff00000001000 */
[----:B------:R-:W-:Y:S08]  /*0ef0*/  @P0 MUFU.RCP R161, R81 ;  /* 0x0000005100a10308 */ /* 0x000ff00000001000 */
[----:B------:R-:W-:Y:S08]  /*0f00*/  @P0 MUFU.RCP R159, R114 ;  /* 0x00000072009f0308 */ /* 0x000ff00000001000 */
[----:B------:R-:W-:Y:S01]  /*0f10*/  @P0 MUFU.RCP R152, R120 ;  /* 0x0000007800980308 */ /* 0x000fe20000001000 */
[----:B------:R-:W-:-:S04]  /*0f20*/  @P0 FADD.FTZ R144, -R125, R36 ;  /* 0x000000247d900221 */ /* 0x000fc80000010100 */
[----:B0-----:R-:W-:Y:S01]  /*0f30*/  @P0 FMUL.FTZ R144, R144, R145 ;  /* 0x0000009190900220 */ /* 0x001fe20000410000 */
[----:B------:R-:W-:Y:S01]  /*0f40*/  @P0 FADD.FTZ R145, -R124, R37 ;  /* 0x000000257c910221 */ /* 0x000fe20000010100 */
[----:B--2---:R-:W-:-:S03]  /*0f50*/  @!P0 FADD.FTZ R36, R36, -R143 ;  /* 0x8000008f24248221 */ /* 0x004fc60000010000 */
[----:B-1----:R-:W-:Y:S01]  /*0f60*/  @P0 FMUL.FTZ R145, R145, R148 ;  /* 0x0000009491910220 */ /* 0x002fe20000410000 */
[----:B------:R-:W-:Y:S01]  /*0f70*/  @!P0 FADD.FTZ R148, R37, -R143 ;  /* 0x8000008f25948221 */ /* 0x000fe20000010000 */
[----:B-----5:R-:W-:Y:S01]  /*0f80*/  @!P0 FMUL.FTZ R144, R129, R36 ;  /* 0x0000002481908220 */ /* 0x020fe20000410000 */
[----:B------:R-:W-:Y:S01]  /*0f90*/  @P0 FADD.FTZ R147, -R94, R39 ;  /* 0x000000275e930221 */ /* 0x000fe20000010100 */
[----:B------:R-:W0:Y:S01]  /*0fa0*/  @P0 MUFU.RCP R36, R93 ;  /* 0x0000005d00240308 */ /* 0x000e220000001000 */
[----:B------:R-:W-:Y:S01]  /*0fb0*/  @!P0 FMUL.FTZ R145, R129, R148 ;  /* 0x0000009481918220 */ /* 0x000fe20000410000 */
[----:B------:R-:W-:Y:S01]  /*0fc0*/  @!P0 FADD.FTZ R148, R39, -R143 ;  /* 0x8000008f27948221 */ /* 0x000fe20000010000 */
[----:B------:R-:W-:-:S04]  /*0fd0*/  @P0 FADD.FTZ R39, -R119, R40 ;  /* 0x0000002877270221 */ /* 0x000fc80000010100 */
[----:B------:R-:W-:Y:S01]  /*0fe0*/  @P0 FMUL.FTZ R39, R39, R146 ;  /* 0x0000009227270220 */ /* 0x000fe20000410000 */
[----:B------:R-:W-:-:S04]  /*0ff0*/  @P0 FADD.FTZ R146, -R92, R41 ;  /* 0x000000295c920221 */ /* 0x000fc80000010100 */
[----:B------:R-:W-:Y:S01]  /*1000*/  @P0 FMUL.FTZ R149, R146, R149 ;  /* 0x0000009592950220 */ /* 0x000fe20000410000 */
[----:B---3--:R-:W-:Y:S01]  /*1010*/  @!P0 FADD.FTZ R146, R41, -R143 ;  /* 0x8000008f29928221 */ /* 0x008fe20000010000 */
[----:B------:R-:W-:Y:S01]  /*1020*/  @P0 FADD.FTZ R41, -R117, R42 ;  /* 0x0000002a75290221 */ /* 0x000fe20000010100 */
[----:B------:R-:W-:Y:S01]  /*1030*/  @!P0 FADD.FTZ R40, R40, -R143 ;  /* 0x8000008f28288221 */ /* 0x000fe20000010000 */
[----:B------:R-:W-:Y:S01]  /*1040*/  @P0 FADD.FTZ R37, -R121, R38 ;  /* 0x0000002679250221 */ /* 0x000fe20000010100 */
[----:B------:R-:W-:Y:S01]  /*1050*/  @!P0 FADD.FTZ R38, R38, -R143 ;  /* 0x8000008f26268221 */ /* 0x000fe20000010000 */
[----:B0-----:R-:W-:Y:S01]  /*1060*/  @P0 FMUL.FTZ R41, R41, R36 ;  /* 0x0000002429290220 */ /* 0x001fe20000410000 */
[----:B------:R-:W-:Y:S01]  /*1070*/  @P0 FADD.FTZ R36, -R90, R43 ;  /* 0x0000002b5a240221 */ /* 0x000fe20000010100 */
[----:B------:R-:W-:Y:S01]  /*1080*/  @!P0 FMUL.FTZ R39, R129, R40 ;  /* 0x0000002881278220 */ /* 0x000fe20000410000 */
[----:B------:R-:W-:Y:S01]  /*1090*/  @P0 FMUL.FTZ R37, R37, R150 ;  /* 0x0000009625250220 */ /* 0x000fe20000410000 */
[----:B------:R-:W0:Y:S01]  /*10a0*/  @P0 MUFU.RCP R40, R89 ;  /* 0x0000005900280308 */ /* 0x000e220000001000 */
[--C-:B------:R-:W-:Y:S01]  /*10b0*/  @!P0 FADD.FTZ R42, R42, -R143.reuse ;  /* 0x8000008f2a2a8221 */ /* 0x100fe20000010000 */
[----:B------:R-:W-:Y:S01]  /*10c0*/  @P0 FMUL.FTZ R151, R36, R151 ;  /* 0x0000009724970220 */ /* 0x000fe20000410000 */
[----:B------:R-:W-:Y:S01]  /*10d0*/  @!P0 FMUL.FTZ R37, R129, R38 ;  /* 0x0000002681258220 */ /* 0x000fe20000410000 */
[----:B------:R-:W-:Y:S01]  /*10e0*/  @!P0 FADD.FTZ R36, R43, -R143 ;  /* 0x8000008f2b248221 */ /* 0x000fe20000010000 */
[----:B------:R-:W-:-:S03]  /*10f0*/  @!P0 FMUL.FTZ R41, R129, R42 ;  /* 0x0000002a81298220 */ /* 0x000fc60000410000 */
[----:B------:R-:W1:Y:S01]  /*1100*/  @P0 MUFU.RCP R38, R91 ;  /* 0x0000005b00260308 */ /* 0x000e620000001000 */
[----:B------:R-:W-:Y:S01]  /*1110*/  @!P0 FMUL.FTZ R151, R129, R36 ;  /* 0x0000002481978220 */ /* 0x000fe20000410000 */
[----:B------:R-:W-:Y:S01]  /*1120*/  @P0 FADD.FTZ R36, -R88, R45 ;  /* 0x0000002d58240221 */ /* 0x000fe20000010100 */
[----:B------:R-:W-:-:S05]  /*1130*/  @!P0 FMUL.FTZ R149, R129, R146 ;  /* 0x0000009281958220 */ /* 0x000fca0000410000 */
[----:B------:R-:W2:Y:S01]  /*1140*/  @P0 MUFU.RCP R42, R87 ;  /* 0x00000057002a0308 */ /* 0x000ea20000001000 */
[----:B------:R-:W-:Y:S01]  /*1150*/  @P0 FMUL.FTZ R153, R36, R153 ;  /* 0x0000009924990220 */ /* 0x000fe20000410000 */
[----:B------:R-:W-:Y:S01]  /*1160*/  @!P0 FADD.FTZ R36, R45, -R143 ;  /* 0x8000008f2d248221 */ /* 0x000fe20000010000 */
[----:B------:R-:W-:Y:S01]  /*1170*/  @P0 FADD.FTZ R45, -R113, R46 ;  /* 0x0000002e712d0221 */ /* 0x000fe20000010100 */
[----:B------:R-:W-:-:S04]  /*1180*/  @!P0 FADD.FTZ R46, R46, -R143 ;  /* 0x8000008f2e2e8221 */ /* 0x000fc80000010000 */
[----:B------:R-:W3:Y:S01]  /*1190*/  @P0 MUFU.RCP R146, R106 ;  /* 0x0000006a00920308 */ /* 0x000ee20000001000 */
[----:B------:R-:W-:Y:S01]  /*11a0*/  @P0 FADD.FTZ R43, -R115, R44 ;  /* 0x0000002c732b0221 */ /* 0x000fe20000010100 */
[----:B------:R-:W-:Y:S01]  /*11b0*/  @!P0 FADD.FTZ R44, R44, -R143 ;  /* 0x8000008f2c2c8221 */ /* 0x000fe20000010000 */
[----:B------:R-:W-:Y:S01]  /*11c0*/  @!P0 FMUL.FTZ R153, R129, R36 ;  /* 0x0000002481998220 */ /* 0x000fe20000410000 */
[----:B0-----:R-:W-:Y:S01]  /*11d0*/  @P0 FMUL.FTZ R36, R45, R40 ;  /* 0x000000282d240220 */ /* 0x001fe20000410000 */
[----:B------:R-:W-:Y:S01]  /*11e0*/  @!P0 FMUL.FTZ R36, R129, R46 ;  /* 0x0000002e81248220 */ /* 0x000fe20000410000 */
[----:B------:R-:W-:Y:S01]  /*11f0*/  @P0 FADD.FTZ R45, -R86, R47 ;  /* 0x0000002f562d0221 */ /* 0x000fe20000010100 */
[----:B------:R-:W-:Y:S01]  /*1200*/  @!P0 FADD.FTZ R46, R47, -R143 ;  /* 0x8000008f2f2e8221 */ /* 0x000fe20000010000 */
[----:B-1----:R-:W-:Y:S01]  /*1210*/  @P0 FMUL.FTZ R43, R43, R38 ;  /* 0x000000262b2b0220 */ /* 0x002fe20000410000 */
[----:B------:R-:W-:Y:S01]  /*1220*/  @P0 FADD.FTZ R47, -R111, R48 ;  /* 0x000000306f2f0221 */ /* 0x000fe20000010100 */
[----:B------:R-:W-:Y:S01]  /*1230*/  @!P0 FMUL.FTZ R43, R129, R44 ;  /* 0x0000002c812b8220 */ /* 0x000fe20000410000 */
[----:B------:R-:W0:Y:S02]  /*1240*/  @P0 MUFU.RCP R38, R85 ;  /* 0x0000005500260308 */ /* 0x000e240000001000 */
[----:B--2---:R-:W-:Y:S01]  /*1250*/  @P0 FMUL.FTZ R47, R47, R42 ;  /* 0x0000002a2f2f0220 */ /* 0x004fe20000410000 */
[----:B------:R-:W-:-:S05]  /*1260*/  @P0 FADD.FTZ R42, -R84, R49 ;  /* 0x00000031542a0221 */ /* 0x000fca0000010100 */
[----:B------:R-:W1:Y:S01]  /*1270*/  @P0 MUFU.RCP R44, R110 ;  /* 0x0000006e002c0308 */ /* 0x000e620000001000 */
[----:B---3--:R-:W-:Y:S01]  /*1280*/  @P0 FMUL.FTZ R45, R45, R146 ;  /* 0x000000922d2d0220 */ /* 0x008fe20000410000 */
[----:B------:R-:W-:Y:S01]  /*1290*/  @!P0 FMUL.FTZ R45, R129, R46 ;  /* 0x0000002e812d8220 */ /* 0x000fe20000410000 */
[----:B------:R-:W-:Y:S01]  /*12a0*/  @P0 FMUL.FTZ R155, R42, R155 ;  /* 0x0000009b2a9b0220 */ /* 0x000fe20000410000 */
[----:B------:R-:W-:-:S04]  /*12b0*/  @!P0 FADD.FTZ R42, R49, -R143 ;  /* 0x8000008f312a8221 */ /* 0x000fc80000010000 */
[----:B------:R-:W2:Y:S01]  /*12c0*/  @P0 MUFU.RCP R40, R83 ;  /* 0x0000005300280308 */ /* 0x000ea20000001000 */
[----:B------:R-:W-:Y:S01]  /*12d0*/  @P0 FADD.FTZ R49, -R109, R50 ;  /* 0x000000326d310221 */ /* 0x000fe20000010100 */
[----:B------:R-:W-:Y:S01]  /*12e0*/  @!P0 FMUL.FTZ R155, R129, R42 ;  /* 0x0000002a819b8220 */ /* 0x000fe20000410000 */
[----:B------:R-:W-:-:S05]  /*12f0*/  @!P0 FADD.FTZ R50, R50, -R143 ;  /* 0x8000008f32328221 */ /* 0x000fca0000010000 */
[----:B------:R-:W3:Y:S01]  /*1300*/  @P0 MUFU.RCP R46, R112 ;  /* 0x00000070002e0308 */ /* 0x000ee20000001000 */
[----:B------:R-:W-:Y:S01]  /*1310*/  @P0 FADD.FTZ R157, -R82, R51 ;  /* 0x00000033529d0221 */ /* 0x000fe20000010100 */
[----:B------:R-:W-:Y:S01]  /*1320*/  @!P0 FADD.FTZ R42, R51, -R143 ;  /* 0x8000008f332a8221 */ /* 0x000fe20000010000 */
[----:B0-----:R-:W-:Y:S01]  /*1330*/  @P0 FMUL.FTZ R49, R49, R38 ;  /* 0x0000002631310220 */ /* 0x001fe20000410000 */
[----:B------:R-:W-:Y:S01]  /*1340*/  @!P0 FMUL.FTZ R49, R129, R50 ;  /* 0x0000003281318220 */ /* 0x000fe20000410000 */
[----:B-1----:R-:W-:Y:S01]  /*1350*/  @P0 FMUL.FTZ R38, R157, R44 ;  /* 0x0000002c9d260220 */ /* 0x002fe20000410000 */
[----:B------:R-:W-:Y:S01]  /*1360*/  @!P0 FMUL.FTZ R38, R129, R42 ;  /* 0x0000002a81268220 */ /* 0x000fe20000410000 */
[----:B------:R-:W-:Y:S01]  /*1370*/  @P0 FADD.FTZ R51, -R107, R52 ;  /* 0x000000346b330221 */ /* 0x000fe20000010100 */
[----:B------:R-:W0:Y:S01]  /*1380*/  @P0 MUFU.RCP R50, R79 ;  /* 0x0000004f00320308 */ /* 0x000e220000001000 */
[----:B------:R-:W-:Y:S01]  /*1390*/  @!P0 FADD.FTZ R48, R48, -R143 ;  /* 0x8000008f30308221 */ /* 0x000fe20000010000 */
[----:B------:R-:W-:Y:S01]  /*13a0*/  @P0 FADD.FTZ R157, -R80, R53 ;  /* 0x00000035509d0221 */ /* 0x000fe20000010100 */
[----:B--2---:R-:W-:-:S05]  /*13b0*/  @P0 FMUL.FTZ R51, R51, R40 ;  /* 0x0000002833330220 */ /* 0x004fca0000410000 */
[----:B------:R-:W1:Y:S01]  /*13c0*/  @P0 MUFU.RCP R44, R116 ;  /* 0x00000074002c0308 */ /* 0x000e620000001000 */
[----:B------:R-:W-:Y:S01]  /*13d0*/  @!P0 FMUL.FTZ R47, R129, R48 ;  /* 0x00000030812f8220 */ /* 0x000fe20000410000 */
[----:B---3--:R-:W-:-:S06]  /*13e0*/  @P0 FMUL.FTZ R40, R157, R46 ;  /* 0x0000002e9d280220 */ /* 0x008fcc0000410000 */
[----:B------:R-:W2:Y:S01]  /*13f0*/  @P0 MUFU.RCP R42, R77 ;  /* 0x0000004d002a0308 */ /* 0x000ea20000001000 */
[----:B------:R-:W-:Y:S01]  /*1400*/  @P0 FADD.FTZ R46, -R105, R54 ;  /* 0x00000036692e0221 */ /* 0x000fe20000010100 */
[----:B------:R-:W-:-:S06]  /*1410*/  @P0 FADD.FTZ R48, -R78, R55 ;  /* 0x000000374e300221 */ /* 0x000fcc0000010100 */
[----:B------:R-:W3:Y:S01]  /*1420*/  @P0 MUFU.RCP R146, R118 ;  /* 0x0000007600920308 */ /* 0x000ee20000001000 */
[--C-:B------:R-:W-:Y:S01]  /*1430*/  @!P0 FADD.FTZ R52, R52, -R143.reuse ;  /* 0x8000008f34348221 */ /* 0x100fe20000010000 */
[----:B------:R-:W-:Y:S01]  /*1440*/  @P0 FMUL.FTZ R161, R46, R161 ;  /* 0x000000a12ea10220 */ /* 0x000fe20000410000 */
[----:B------:R-:W-:Y:S01]  /*1450*/  @P0 FMUL.FTZ R159, R48, R159 ;  /* 0x0000009f309f0220 */ /* 0x000fe20000410000 */
[--C-:B------:R-:W-:Y:S01]  /*1460*/  @!P0 FADD.FTZ R46, R53, -R143.reuse ;  /* 0x8000008f352e8221 */ /* 0x100fe20000010000 */
[----:B------:R-:W-:Y:S01]  /*1470*/  @!P0 FMUL.FTZ R51, R129, R52 ;  /* 0x0000003481338220 */ /* 0x000fe20000410000 */
[----:B------:R-:W-:Y:S01]  /*1480*/  @!P0 FADD.FTZ R48, R55, -R143 ;  /* 0x8000008f37308221 */ /* 0x000fe20000010000 */
[----:B------:R-:W-:Y:S01]  /*1490*/  @P0 FADD.FTZ R157, -R103, R56 ;  /* 0x00000038679d0221 */ /* 0x000fe20000010100 */
[----:B------:R-:W-:Y:S01]  /*14a0*/  @P0 FADD.FTZ R53, -R76, R57 ;  /* 0x000000394c350221 */ /* 0x000fe20000010100 */
[----:B------:R-:W-:Y:S01]  /*14b0*/  @P0 FADD.FTZ R55, -R101, R58 ;  /* 0x0000003a65370221 */ /* 0x000fe20000010100 */
[----:B----4-:R-:W-:Y:S01]  /*14c0*/  @!P0 FADD.FTZ R52, R59, -R143 ;  /* 0x8000008f3b348221 */ /* 0x010fe20000010000 */
[----:B------:R-:W-:Y:S01]  /*14d0*/  @P0 FMUL.FTZ R147, R147, R152 ;  /* 0x0000009893930220 */ /* 0x000fe20000410000 */
[----:B------:R-:W-:Y:S01]  /*14e0*/  @!P0 FADD.FTZ R54, R54, -R143 ;  /* 0x8000008f36368221 */ /* 0x000fe20000010000 */
[----:B------:R-:W-:Y:S01]  /*14f0*/  @P0 FADD.FTZ R59, -R74, R59 ;  /* 0x0000003b4a3b0221 */ /* 0x000fe20000010100 */
[--C-:B------:R-:W-:Y:S01]  /*1500*/  SHF.R.U64 R152, R138, 0x10, R139.reuse ;  /* 0x000000108a987819 */ /* 0x100fe2000000128b */
[----:B------:R-:W-:Y:S01]  /*1510*/  @!P0 FMUL.FTZ R147, R129, R148 ;  /* 0x0000009481938220 */ /* 0x000fe20000410000 */
[----:B------:R-:W-:Y:S01]  /*1520*/  SHF.R.U32.HI R156, RZ, 0x10, R139 ;  /* 0x00000010ff9c7819 */ /* 0x000fe2000001168b */
[----:B0-----:R-:W-:Y:S01]  /*1530*/  @P0 FMUL.FTZ R157, R157, R50 ;  /* 0x000000329d9d0220 */ /* 0x001fe20000410000 */
[--C-:B------:R-:W-:Y:S01]  /*1540*/  @!P0 FADD.FTZ R58, R58, -R143.reuse ;  /* 0x8000008f3a3a8221 */ /* 0x100fe20000010000 */
[----:B-1----:R-:W-:Y:S01]  /*1550*/  @P0 FMUL.FTZ R44, R53, R44 ;  /* 0x0000002c352c0220 */ /* 0x002fe20000410000 */
[----:B--2---:R-:W-:Y:S01]  /*1560*/  @P0 FMUL.FTZ R42, R55, R42 ;  /* 0x0000002a372a0220 */ /* 0x004fe20000410000 */
[----:B------:R-:W-:Y:S01]  /*1570*/  @!P0 FADD.FTZ R50, R57, -R143 ;  /* 0x8000008f39328221 */ /* 0x000fe20000010000 */
[----:B---3--:R-:W-:Y:S01]  /*1580*/  @P0 FMUL.FTZ R53, R59, R146 ;  /* 0x000000923b350220 */ /* 0x008fe20000410000 */
[----:B------:R-:W-:Y:S01]  /*1590*/  @!P0 FMUL.FTZ R161, R129, R54 ;  /* 0x0000003681a18220 */ /* 0x000fe20000410000 */
[----:B------:R-:W-:-:S02]  /*15a0*/  MOV R148, R139 ;  /* 0x0000008b00947202 */ /* 0x000fc40000000f00 */
[--C-:B------:R-:W-:Y:S01]  /*15b0*/  SHF.R.U32.HI R55, RZ, 0x10, R137.reuse ;  /* 0x00000010ff377819 */ /* 0x100fe20000011689 */
[----:B------:R-:W-:Y:S01]  /*15c0*/  @!P0 FMUL.FTZ R53, R129, R52 ;  /* 0x0000003481358220 */ /* 0x000fe20000410000 */
[----:B------:R-:W-:Y:S02]  /*15d0*/  MOV R154, R138 ;  /* 0x0000008a009a7202 */ /* 0x000fe40000000f00 */
[----:B------:R-:W-:Y:S02]  /*15e0*/  MOV R150, R136 ;  /* 0x0000008800967202 */ /* 0x000fe40000000f00 */
[----:B------:R-:W-:Y:S02]  /*15f0*/  SHF.R.U64 R139, R136, 0x10, R137 ;  /* 0x00000010888b7819 */ /* 0x000fe40000001289 */
[----:B------:R-:W-:Y:S02]  /*1600*/  SHF.R.U64 R59, R98, 0x10, R99 ;  /* 0x00000010623b7819 */ /* 0x000fe40000001263 */
[----:B------:R-:W-:-:S02]  /*1610*/  MOV R54, R99 ;  /* 0x0000006300367202 */ /* 0x000fc40000000f00 */
[----:B------:R-:W-:Y:S02]  /*1620*/  SHF.R.U32.HI R57, RZ, 0x10, R99 ;  /* 0x00000010ff397819 */ /* 0x000fe40000011663 */
[----:B------:R-:W-:Y:S01]  /*1630*/  SHF.L.U32 R152, R152, 0x10, RZ ;  /* 0x0000001098987819 */ /* 0x000fe200000006ff */
[----:B------:R-:W-:Y:S01]  /*1640*/  @!P0 FMUL.FTZ R42, R129, R58 ;  /* 0x0000003a812a8220 */ /* 0x000fe20000410000 */
[----:B------:R-:W-:Y:S02]  /*1650*/  MOV R136, R134 ;  /* 0x0000008600887202 */ /* 0x000fe40000000f00 */
[----:B------:R-:W-:Y:S02]  /*1660*/  SHF.R.U64 R138, R134, 0x10, R135 ;  /* 0x00000010868a7819 */ /* 0x000fe40000001287 */
[----:B------:R-:W-:Y:S02]  /*1670*/  SHF.L.U32 R99, R156, 0x10, RZ ;  /* 0x000000109c637819 */ /* 0x000fe400000006ff */
[----:B------:R-:W-:-:S02]  /*1680*/  MOV R134, R130 ;  /* 0x0000008200867202 */ /* 0x000fc40000000f00 */
[--C-:B------:R-:W-:Y:S02]  /*1690*/  SHF.R.U64 R52, R130, 0x10, R131.reuse ;  /* 0x0000001082347819 */ /* 0x100fe40000001283 */
[----:B------:R-:W-:Y:S02]  /*16a0*/  MOV R58, R131 ;  /* 0x00000083003a7202 */ /* 0x000fe40000000f00 */
[----:B------:R-:W-:Y:S02]  /*16b0*/  SHF.R.U32.HI R130, RZ, 0x10, R131 ;  /* 0x00000010ff827819 */ /* 0x000fe40000011683 */
[----:B------:R-:W-:Y:S01]  /*16c0*/  SHF.L.U32 R55, R55, 0x10, RZ ;  /* 0x0000001037377819 */ /* 0x000fe200000006ff */
[----:B------:R-:W-:Y:S01]  /*16d0*/  FADD.FTZ R71, R152, R71 ;  /* 0x0000004798477221 */ /* 0x000fe20000010000 */
[----:B------:R-:W-:Y:S01]  /*16e0*/  SHF.L.U32 R131, R154, 0x10, RZ ;  /* 0x000000109a837819 */ /* 0x000fe200000006ff */
[----:B------:R-:W-:Y:S01]  /*16f0*/  FFMA.FTZ R72, R152, R145, R72 ;  /* 0x0000009198487223 */ /* 0x000fe20000010048 */
[----:B------:R-:W-:Y:S01]  /*1700*/  FMUL.FTZ R156, R123, R152 ;  /* 0x000000987b9c7220 */ /* 0x000fe20000410000 */
[C---:B------:R-:W-:Y:S01]  /*1710*/  FADD.FTZ R67, R99.reuse, R67 ;  /* 0x0000004363437221 */ /* 0x040fe20000010000 */
[----:B------:R-:W-:Y:S01]  /*1720*/  FFMA.FTZ R68, R99, R147, R68 ;  /* 0x0000009363447223 */ /* 0x000fe20000010044 */
[----:B------:R-:W-:Y:S01]  /*1730*/  FMUL.FTZ R152, R120, R99 ;  /* 0x0000006378987220 */ /* 0x000fe20000410000 */
[----:B------:R-:W-:Y:S01]  /*1740*/  SHF.L.U32 R139, R139, 0x10, RZ ;  /* 0x000000108b8b7819 */ /* 0x000fe200000006ff */
[----:B------:R-:W-:Y:S01]  /*1750*/  @!P0 FADD.FTZ R56, R56, -R143 ;  /* 0x8000008f38388221 */ /* 0x000fe20000010000 */
[----:B------:R-:W-:Y:S01]  /*1760*/  SHF.L.U32 R99, R138, 0x10, RZ ;  /* 0x000000108a637819 */ /* 0x000fe200000006ff */
[C---:B------:R-:W-:Y:S01]  /*1770*/  FADD.FTZ R35, R55.reuse, R35 ;  /* 0x0000002337237221 */ /* 0x040fe20000010000 */
[----:B------:R-:W-:Y:S01]  /*1780*/  MOV R146, R137 ;  /* 0x0000008900927202 */ /* 0x000fe20000000f00 */
[----:B------:R-:W-:Y:S01]  /*1790*/  FFMA.FTZ R60, R55, R151, R60 ;  /* 0x00000097373c7223 */ /* 0x000fe2000001003c */
[----:B------:R-:W-:Y:S01]  /*17a0*/  FMUL.FTZ R138, R102, R55 ;  /* 0x00000037668a7220 */ /* 0x000fe20000410000 */
[C---:B------:R-:W-:Y:S01]  /*17b0*/  @!P0 FMUL.FTZ R40, R129.reuse, R46 ;  /* 0x0000002e81288220 */ /* 0x040fe20000410000 */
[----:B------:R-:W-:Y:S01]  /*17c0*/  @!P0 FMUL.FTZ R159, R129, R48 ;  /* 0x00000030819f8220 */ /* 0x000fe20000410000 */
[----:B------:R-:W-:Y:S01]  /*17d0*/  MOV R137, R135 ;  /* 0x0000008700897202 */ /* 0x000fe20000000f00 */
[----:B------:R-:W-:Y:S01]  /*17e0*/  FMUL.FTZ R55, R126, R131 ;  /* 0x000000837e377220 */ /* 0x000fe20000410000 */
[----:B------:R-:W-:-:S02]  /*17f0*/  SHF.R.U32.HI R143, RZ, 0x10, R135 ;  /* 0x00000010ff8f7819 */ /* 0x000fc40000011687 */
[--C-:B------:R-:W-:Y:S02]  /*1800*/  SHF.R.U64 R48, R96, 0x10, R97.reuse ;  /* 0x0000001060307819 */ /* 0x100fe40000001261 */
[----:B------:R-:W-:Y:S02]  /*1810*/  MOV R46, R97 ;  /* 0x00000061002e7202 */ /* 0x000fe40000000f00 */
[----:B------:R-:W-:Y:S01]  /*1820*/  SHF.R.U32.HI R135, RZ, 0x10, R97 ;  /* 0x00000010ff877819 */ /* 0x000fe20000011661 */
[C---:B------:R-:W-:Y:S01]  /*1830*/  FADD.FTZ R63, R139.reuse, R63 ;  /* 0x0000003f8b3f7221 */ /* 0x040fe20000010000 */
[----:B------:R-:W-:Y:S01]  /*1840*/  SHF.L.U32 R97, R148, 0x10, RZ ;  /* 0x0000001094617819 */ /* 0x000fe200000006ff */
[----:B------:R-:W-:Y:S01]  /*1850*/  FFMA.FTZ R64, R139, R149, R64 ;  /* 0x000000958b407223 */ /* 0x000fe20000010040 */
[----:B------:R-:W-:Y:S01]  /*1860*/  FMUL.FTZ R148, R100, R139 ;  /* 0x0000008b64947220 */ /* 0x000fe20000410000 */
[----:B------:R-:W-:Y:S01]  /*1870*/  FADD.FTZ R139, RZ, R55 ;  /* 0x00000037ff8b7221 */ /* 0x000fe20000010000 */
[----:B------:R-:W-:Y:S01]  /*1880*/  FFMA.FTZ R55, R55, R144, RZ ;  /* 0x0000009037377223 */ /* 0x000fe200000100ff */
[----:B------:R-:W-:-:S02]  /*1890*/  FMUL.FTZ R154, R122, R97 ;  /* 0x000000617a9a7220 */ /* 0x000fc40000410000 */
[----:B------:R-:W-:Y:S01]  /*18a0*/  FADD.FTZ R139, R139, R156 ;  /* 0x0000009c8b8b7221 */ /* 0x000fe20000010000 */
[----:B------:R-:W-:Y:S01]  /*18b0*/  FFMA.FTZ R55, R156, R145, R55 ;  /* 0x000000919c377223 */ /* 0x000fe20000010037 */
[----:B------:R-:W-:Y:S02]  /*18c0*/  SHF.L.U32 R150, R150, 0x10, RZ ;  /* 0x0000001096967819 */ /* 0x000fe400000006ff */
[----:B------:R-:W-:Y:S01]  /*18d0*/  FADD.FTZ R139, R139, R154 ;  /* 0x0000009a8b8b7221 */ /* 0x000fe20000010000 */
[----:B------:R-:W-:Y:S02]  /*18e0*/  FFMA.FTZ R55, R154, R37, R55 ;  /* 0x000000259a377223 */ /* 0x000fe40000010037 */
        /* <DEDUP_REMOVED lines=13> */
[----:B------:R-:W-:Y:S02]  /*19c0*/  SHF.L.U32 R136, R136, 0x10, RZ ;  /* 0x0000001088887819 */ /* 0x000fe400000006ff */
[----:B------:R-:W-:Y:S01]  /*19d0*/  FADD.FTZ R139, R139, R146 ;  /* 0x000000928b8b7221 */ /* 0x000fe20000010000 */
[----:B------:R-:W-:-:S02]  /*19e0*/  FFMA.FTZ R55, R146, R41, R55 ;  /* 0x0000002992377223 */ /* 0x000fc40000010037 */
[C---:B------:R-:W-:Y:S01]  /*19f0*/  FADD.FTZ R27, R136.reuse, R27 ;  /* 0x0000001b881b7221 */ /* 0x040fe20000010000 */
[----:B------:R-:W-:Y:S01]  /*1a00*/  FFMA.FTZ R16, R136, R43, R16 ;  /* 0x0000002b88107223 */ /* 0x000fe20000010010 */
[----:B------:R-:W-:Y:S01]  /*1a10*/  FMUL.FTZ R136, R91, R136 ;  /* 0x000000885b887220 */ /* 0x000fe20000410000 */
[----:B------:R-:W-:Y:S01]  /*1a20*/  FADD.FTZ R139, R139, R138 ;  /* 0x0000008a8b8b7221 */ /* 0x000fe20000010000 */
[----:B------:R-:W-:Y:S01]  /*1a30*/  FFMA.FTZ R55, R138, R151, R55 ;  /* 0x000000978a377223 */ /* 0x000fe20000010037 */
[C---:B------:R-:W-:Y:S01]  /*1a40*/  @!P0 FMUL.FTZ R157, R129.reuse, R56 ;  /* 0x00000038819d8220 */ /* 0x040fe20000410000 */
[----:B------:R-:W-:Y:S01]  /*1a50*/  @!P0 FMUL.FTZ R44, R129, R50 ;  /* 0x00000032812c8220 */ /* 0x000fe20000410000 */
[----:B------:R-:W-:Y:S02]  /*1a60*/  MOV R56, R98 ;  /* 0x0000006200387202 */ /* 0x000fe40000000f00 */
[----:B------:R-:W-:Y:S01]  /*1a70*/  MOV R50, R96 ;  /* 0x0000006000327202 */ /* 0x000fe20000000f00 */
[----:B------:R-:W-:Y:S01]  /*1a80*/  FADD.FTZ R139, R139, R136 ;  /* 0x000000888b8b7221 */ /* 0x000fe20000010000 */
[----:B------:R-:W-:Y:S01]  /*1a90*/  SHF.L.U32 R96, R137, 0x10, RZ ;  /* 0x0000001089607819 */ /* 0x000fe200000006ff */
[----:B------:R-:W-:Y:S01]  /*1aa0*/  FFMA.FTZ R55, R136, R43, R55 ;  /* 0x0000002b88377223 */ /* 0x000fe20000010037 */
[----:B------:R-:W-:Y:S01]  /*1ab0*/  SHF.L.U32 R98, R134, 0x10, RZ ;  /* 0x0000001086627819 */ /* 0x000fe200000006ff */
[----:B------:R-:W-:Y:S01]  /*1ac0*/  FMUL.FTZ R134, R104, R99 ;  /* 0x0000006368867220 */ /* 0x000fe20000410000 */
        /* <DEDUP_REMOVED lines=84> */
[----:B------:R-:W-:Y:S01]  /*2010*/  UMOV UR8, 0xffffffff ;  /* 0xffffffff00087882 */ /* 0x000fe20000000000 */
[----:B------:R-:W-:Y:S01]  /*2020*/  FADD.FTZ R135, R48, R55 ;  /* 0x0000003730877221 */ /* 0x000fe20000010000 */
[----:B------:R-:W-:Y:S01]  /*2030*/  FFMA.FTZ R139, R55, R42, R158 ;  /* 0x0000002a378b7223 */ /* 0x000fe2000001009e */
[----:B------:R-:W-:Y:S01]  /*2040*/  FADD.FTZ R73, R73, R131 ;  /* 0x0000008349497221 */ /* 0x000fe20000010000 */
        /* <DEDUP_REMOVED lines=20> */
[----:B------:R0:W1:Y:S04]  /*2190*/  SHFL.BFLY PT, R162, R139, 0x10, 0x1f ;  /* 0x0e001f008ba27f89 */ /* 0x00006800000e0000 */
[----:B------:R0:W2:Y:S02]  /*21a0*/  SHFL.BFLY PT, R143, R160, 0x10, 0x1f ;  /* 0x0e001f00a08f7f89 */ /* 0x0000a400000e0000 */
.L_x_5206:
[----:B-1----:R-:W-:Y:S01]  /*21b0*/  FADD.FTZ R48, R139, R162 ;  /* 0x000000a28b307221 */ /* 0x002fe20000010000 */
[----:B--2---:R-:W-:-:S03]  /*21c0*/  FADD.FTZ R135, R160, R143 ;  /* 0x0000008fa0877221 */ /* 0x004fc60000010000 */
[----:B------:R-:W-:Y:S01]  /*21d0*/  FMUL.FTZ R48, R48, 0.001302083372138440609 ;  /* 0x3aaaaaab30307820 */ /* 0x000fe20000410000 */
[----:B------:R-:W-:-:S04]  /*21e0*/  FMUL.FTZ R135, R135, 0.001302083372138440609 ;  /* 0x3aaaaaab87877820 */ /* 0x000fc80000410000 */
        /* <DEDUP_REMOVED lines=28> */
[----:B0-----:R-:W-:Y:S01]  /*23b0*/  FADD.FTZ R160, R138, -R151 ;  /* 0x800000978aa07221 */ /* 0x001fe20000010000 */
[----:B------:R-:W-:Y:S01]  /*23c0*/  FADD.FTZ R138, R134, -R153 ;  /* 0x80000099868a7221 */ /* 0x000fe20000010000 */
[----:B------:R-:W-:Y:S01]  /*23d0*/  LEA R48, P1, R140, UR6, 0x4 ;  /* 0x000000068c307c11 */ /* 0x000fe2000f8220ff */
[----:B------:R-:W-:Y:S01]  /*23e0*/  FFMA.FTZ R44, R126, R131, -R137 ;  /* 0x000000837e2c7223 */ /* 0x000fe20000010889 */
        /* <DEDUP_REMOVED lines=18> */
[C---:B------:R-:W-:Y:S01]  /*2510*/  FMUL.FTZ R39, R129.reuse, R152 ;  /* 0x0000009881277220 */ /* 0x040fe20000410000 */
[C---:B------:R-:W-:Y:S01]  /*2520*/  FMUL.FTZ R38, R129.reuse, R154 ;  /* 0x0000009a81267220 */ /* 0x040fe20000410000 */
[C---:B------:R-:W-:Y:S01]  /*2530*/  FMUL.FTZ R37, R129.reuse, R156 ;  /* 0x0000009c81257220 */ /* 0x040fe20000410000 */
[----:B------:R-:W-:Y:S01]  /*2540*/  FMUL.FTZ R36, R129, R44 ;  /* 0x0000002c81247220 */ /* 0x000fe20000410000 */
[----:B------:R-:W-:Y:S01]  /*2550*/  LEA.HI.X R57, R141, UR7, RZ, 0x4, P2 ;  /* 0x000000078d397c11 */ /* 0x000fe200090f24ff */
[C---:B------:R-:W-:Y:S01]  /*2560*/  FMUL.FTZ R43, R129.reuse, R160 ;  /* 0x000000a0812b7220 */ /* 0x040fe20000410000 */
[C---:B------:R-:W-:Y:S01]  /*2570*/  FMUL.FTZ R42, R129.reuse, R146 ;  /* 0x00000092812a7220 */ /* 0x040fe20000410000 */
[C---:B------:R-:W-:Y:S01]  /*2580*/  FMUL.FTZ R41, R129.reuse, R148 ;  /* 0x0000009481297220 */ /* 0x040fe20000410000 */
[C---:B------:R-:W-:Y:S01]  /*2590*/  FMUL.FTZ R40, R129.reuse, R150 ;  /* 0x0000009681287220 */ /* 0x040fe20000410000 */
[C---:B------:R-:W-:Y:S01]  /*25a0*/  FMUL.FTZ R44, R129.reuse, R136 ;  /* 0x00000088812c7220 */ /* 0x040fe20000410000 */
[----:B------:R-:W-:Y:S01]  /*25b0*/  FADD.FTZ R98, R98, -R47 ;  /* 0x8000002f62627221 */ /* 0x000fe20000010000 */
[----:B------:R-:W-:Y:S01]  /*25c0*/  FADD.FTZ R130, R96, -R155 ;  /* 0x8000009b60827221 */ /* 0x000fe20000010000 */
[----:B------:R-:W-:Y:S01]  /*25d0*/  LEA R136, P1, R132, UR6, 0x4 ;  /* 0x0000000684887c11 */ /* 0x000fe2000f8220ff */
[----:B------:R-:W-:Y:S01]  /*25e0*/  FADD.FTZ R157, R50, -R157 ;  /* 0x8000009d329d7221 */ /* 0x000fe20000010000 */
[----:B------:R-:W-:Y:S01]  /*25f0*/  LEA.HI.X R55, R142, UR7, RZ, 0x4, P3 ;  /* 0x000000078e377c11 */ /* 0x000fe200098f24ff */
[----:B------:R-:W-:Y:S01]  /*2600*/  FMUL.FTZ R47, R129, R45 ;  /* 0x0000002d812f7220 */ /* 0x000fe20000410000 */
[----:B------:R-:W-:Y:S01]  /*2610*/  LEA R96, P2, R133, UR6, 0x4 ;  /* 0x0000000685607c11 */ /* 0x000fe2000f8420ff */
[C---:B------:R-:W-:Y:S01]  /*2620*/  FMUL.FTZ R46, R129.reuse, R164 ;  /* 0x000000a4812e7220 */ /* 0x040fe20000410000 */
[----:B------:R-:W-:Y:S01]  /*2630*/  LEA R58, P3, R128, UR6, 0x4 ;  /* 0x00000006803a7c11 */ /* 0x000fe2000f8620ff */
[C---:B------:R-:W-:Y:S01]  /*2640*/  FMUL.FTZ R45, R129.reuse, R138 ;  /* 0x0000008a812d7220 */ /* 0x040fe20000410000 */
[----:B------:R0:W-:Y:S01]  /*2650*/  STG.E.128 desc[UR4][R48.64], R36 ;  /* 0x0000002430007986 */ /* 0x0001e2000c101d04 */
[----:B------:R-:W-:Y:S01]  /*2660*/  LEA.HI.X R137, R132, UR7, RZ, 0x4, P1 ;  /* 0x0000000784897c11 */ /* 0x000fe200088f24ff */
[C---:B------:R-:W-:Y:S01]  /*2670*/  FMUL.FTZ R51, R129.reuse, R99 ;  /* 0x0000006381337220 */ /* 0x040fe20000410000 */
[----:B------:R-:W-:Y:S01]  /*2680*/  FMUL.FTZ R50, R129, R158 ;  /* 0x0000009e81327220 */ /* 0x000fe20000410000 */
[----:B------:R2:W-:Y:S01]  /*2690*/  STG.E.128 desc[UR4][R56.64], R40 ;  /* 0x0000002838007986 */ /* 0x0005e2000c101d04 */
[----:B------:R-:W-:-:S02]  /*26a0*/  LEA.HI.X R97, R133, UR7, RZ, 0x4, P2 ;  /* 0x0000000785617c11 */ /* 0x000fc400090f24ff */
[----:B-1----:R-:W-:Y:S01]  /*26b0*/  LEA R127, R52, R127, 0x2 ;  /* 0x0000007f347f7211 */ /* 0x002fe200078e10ff */
[----:B------:R1:W-:Y:S03]  /*26c0*/  STG.E.128 desc[UR4][R54.64], R44 ;  /* 0x0000002c36007986 */ /* 0x0003e6000c101d04 */
[----:B------:R-:W-:Y:S01]  /*26d0*/  ISETP.GE.AND P1, PT, R127, R53, PT ;  /* 0x000000357f00720c */ /* 0x000fe20003f26270 */
[C---:B0-----:R-:W-:Y:S01]  /*26e0*/  FMUL.FTZ R49, R129.reuse, R130 ;  /* 0x0000008281317220 */ /* 0x041fe20000410000 */
        /* <DEDUP_REMOVED lines=9> */
[----:B------:R-:W-:Y:S01]  /*2780*/  LEA.HI.X R59, R128, UR7, RZ, 0x4, P3 ;  /* 0x00000007803b7c11 */ /* 0x000fe200098f24ff */
[----:B------:R1:W-:Y:S04]  /*2790*/  STG.E.128 desc[UR4][R136.64], R48 ;  /* 0x0000003088007986 */ /* 0x0003e8000c101d04 */
[----:B------:R1:W-:Y:S04]  /*27a0*/  STG.E.128 desc[UR4][R96.64], R36 ;  /* 0x0000002460007986 */ /* 0x0003e8000c101d04 */
[----:B------:R1:W-:Y:S01]  /*27b0*/  STG.E.128 desc[UR4][R58.64], R40 ;  /* 0x000000283a007986 */ /* 0x0003e2000c101d04 */
[----:B------:R-:W-:Y:S05]  /*27c0*/  @!P1 BRA `(.L_x_5194) ;  /* 0xffffffe0007c9947 */ /* 0x000fea000383ffff */
[----:B------:R-:W-:Y:S05]  /*27d0*/  BSYNC B1 ;  /* 0x0000000000017941 */ /* 0x000fea0003800000 */
.L_x_5192:
        /* <DEDUP_REMOVED lines=45> */
.L_x_5191:
[----:B------:R-:W-:Y:S05]  /*2ab0*/  BSYNC B0 ;  /* 0x0000000000007941 */ /* 0x000fea0003800000 */
.L_x_5190:
[----:B------:R-:W0:Y:S01]  /*2ac0*/  S2R R17, SR_CgaCtaId ;  /* 0x0000000000117919 */ /* 0x000e220000008800 */
[----:B------:R-:W-:Y:S01]  /*2ad0*/  SHF.R.U32.HI R3, RZ, 0x5, R0 ;  /* 0x00000005ff037819 */ /* 0x000fe20000011600 */
[----:B------:R-:W-:Y:S05]  /*2ae0*/  WARPSYNC.ALL ;  /* 0x0000000000007948 */ /* 0x000fea0003800000 */
[----:B------:R-:W-:Y:S01]  /*2af0*/  IMAD R3, R3, 0xc0, RZ ;  /* 0x000000c003037824 */ /* 0x000fe200078e02ff */
[----:B------:R-:W-:Y:S01]  /*2b00*/  MOV R16, 0x400 ;  /* 0x0000040000107802 */ /* 0x000fe20000000f00 */
[----:B------:R-:W1:Y:S01]  /*2b10*/  S2R R33, SR_TID.X ;  /* 0x0000000000217919 */ /* 0x000e620000002100 */
[----:B------:R-:W-:-:S02]  /*2b20*/  ULDC.64 UR8, c[0x0][0x278] ;  /* 0x00009e0000087ab9 */ /* 0x000fc40000000a00 */
[----:B------:R-:W-:Y:S02]  /*2b30*/  LOP3.LUT R3, R3, 0x1f, R0, 0xf8, !PT ;  /* 0x0000001f03037812 */ /* 0x000fe400078ef800 */
[----:B0-----:R-:W-:-:S04]  /*2b40*/  LEA R16, R17, R16, 0x18 ;  /* 0x0000001011107211 */ /* 0x001fc800078ec0ff */
[----:B------:R-:W-:-:S05]  /*2b50*/  LEA R3, R3, R16, 0x4 ;  /* 0x0000001003037211 */ /* 0x000fca00078e20ff */
[----:B------:R0:W-:Y:S01]  /*2b60*/  STS.128 [R3], R44 ;  /* 0x0000002c03007388 */ /* 0x0001e20000000c00 */
[----:B-1----:R-:W-:-:S03]  /*2b70*/  LEA R16, R33, R16, 0x2 ;  /* 0x0000001021107211 */ /* 0x002fc600078e10ff */
[----:B------:R-:W-:Y:S04]  /*2b80*/  STS.128 [R3+0x200], R48 ;  /* 0x0002003003007388 */ /* 0x000fe80000000c00 */
[----:B------:R-:W-:Y:S04]  /*2b90*/  STS.128 [R3+0x400], R56 ;  /* 0x0004003803007388 */ /* 0x000fe80000000c00 */
[----:B------:R-:W-:Y:S04]  /*2ba0*/  STS.128 [R3+0x600], R60 ;  /* 0x0006003c03007388 */ /* 0x000fe80000000c00 */
[----:B------:R-:W-:Y:S01]  /*2bb0*/  STS.128 [R3+0x800], R64 ;  /* 0x0008004003007388 */ /* 0x000fe20000000c00 */
[----:B0-----:R-:W-:-:S03]  /*2bc0*/  IMAD R46, R2, 0x300, RZ ;  /* 0x00000300022e7824 */ /* 0x001fc600078e02ff */
[----:B------:R-:W-:Y:S01]  /*2bd0*/  STS.128 [R3+0xa00], R28 ;  /* 0x000a001c03007388 */ /* 0x000fe20000000c00 */
[----:B------:R-:W-:Y:S01]  /*2be0*/  BAR.SYNC.DEFER_BLOCKING 0x0 ;  /* 0x0000000000007b1d */ /* 0x000fe20000010000 */
[----:B------:R-:W-:-:S05]  /*2bf0*/  IADD3 R46, P0, R46, R33, RZ ;  /* 0x000000212e2e7210 */ /* 0x000fca0007f1e0ff */
        /* <DEDUP_REMOVED lines=12> */
[----:B-1----:R-:W-:-:S03]  /*2cc0*/  FADD.FTZ R17, RZ, R17 ;  /* 0x00000011ff117221 */ /* 0x002fc60000010000 */
[----:B------:R-:W1:Y:S01]  /*2cd0*/  LDS R26, [R16+0x1600] ;  /* 0x00160000101a7984 */ /* 0x000e620000000800 */
[----:B--2---:R-:W-:-:S03]  /*2ce0*/  FADD.FTZ R0, R0, R23 ;  /* 0x0000001700007221 */ /* 0x004fc60000010000 */
        /* <DEDUP_REMOVED lines=9> */
[----:B------:R-:W-:-:S03]  /*2d80*/  FADD.FTZ R20, RZ, R20 ;  /* 0x00000014ff147221 */ /* 0x000fc60000010000 */
[----:B------:R-:W4:Y:S01]  /*2d90*/  LDS R22, [R16+0x2200] ;  /* 0x0022000010167984 */ /* 0x000f220000000800 */
[----:B------:R-:W-:-:S03]  /*2da0*/  FADD.FTZ R19, R19, R24 ;  /* 0x0000001813137221 */ /* 0x000fc60000010000 */
[----:B------:R-:W4:Y:S01]  /*2db0*/  LDS R23, [R16+0x2400] ;  /* 0x0024000010177984 */ /* 0x000f220000000800 */
[----:B------:R-:W-:-:S03]  /*2dc0*/  FADD.FTZ R21, RZ, R21 ;  /* 0x00000015ff157221 */ /* 0x000fc60000010000 */
[----:B------:R-:W4:Y:S04]  /*2dd0*/  LDS R35, [R16+0x2600] ;  /* 0x0026000010237984 */ /* 0x000f280000000800 */
[----:B------:R-:W4:Y:S01]  /*2de0*/  LDS R45, [R16+0x2800] ;  /* 0x00280000102d7984 */ /* 0x000f220000000800 */
[----:B0-----:R-:W-:-:S03]  /*2df0*/  FADD.FTZ R20, R20, R27 ;  /* 0x0000001b14147221 */ /* 0x001fc60000010000 */
[----:B------:R-:W0:Y:S01]  /*2e00*/  LDS R30, [R16+0x2a00] ;  /* 0x002a0000101e7984 */ /* 0x000e220000000800 */
[----:B-1----:R-:W-:-:S03]  /*2e10*/  FADD.FTZ R21, R21, R26 ;  /* 0x0000001a15157221 */ /* 0x002fc60000010000 */
[----:B------:R-:W1:Y:S01]  /*2e20*/  LDS R47, [R16+0x2c00] ;  /* 0x002c0000102f7984 */ /* 0x000e620000000800 */
[----:B--2---:R-:W-:-:S03]  /*2e30*/  FADD.FTZ R0, R0, R29 ;  /* 0x0000001d00007221 */ /* 0x004fc60000010000 */
[----:B------:R-:W2:Y:S01]  /*2e40*/  LDS R32, [R16+0x2e00] ;  /* 0x002e000010207984 */ /* 0x000ea20000000800 */
[----:B---3--:R-:W-:Y:S01]  /*2e50*/  FADD.FTZ R2, R17, R2 ;  /* 0x0000000211027221 */ /* 0x008fe20000010000 */
[----:B------:R-:W-:Y:S01]  /*2e60*/  BAR.SYNC.DEFER_BLOCKING 0x0 ;  /* 0x0000000000007b1d */ /* 0x000fe20000010000 */
[----:B----4-:R-:W-:Y:S01]  /*2e70*/  FADD.FTZ R18, R18, R31 ;  /* 0x0000001f12127221 */ /* 0x010fe20000010000 */
[----:B------:R-:W-:Y:S01]  /*2e80*/  FADD.FTZ R19, R19, R28 ;  /* 0x0000001c13137221 */ /* 0x000fe20000010000 */
[----:B------:R-:W-:Y:S01]  /*2e90*/  FADD.FTZ R20, R20, R33 ;  /* 0x0000002114147221 */ /* 0x000fe20000010000 */
[----:B------:R-:W-:Y:S01]  /*2ea0*/  IADD3.X R33, RZ, RZ, RZ, P0, !PT ;  /* 0x000000ffff217210 */ /* 0x000fe200007fe4ff */
[----:B------:R-:W-:-:S03]  /*2eb0*/  FADD.FTZ R21, R21, R22 ;  /* 0x0000001615157221 */ /* 0x000fc60000010000 */
[----:B------:R-:W-:Y:S01]  /*2ec0*/  SHF.L.U64.HI R26, R46, 0x2, R33 ;  /* 0x000000022e1a7819 */ /* 0x000fe20000010221 */
[----:B------:R-:W-:Y:S01]  /*2ed0*/  FADD.FTZ R23, R0, R23 ;  /* 0x0000001700177221 */ /* 0x000fe20000010000 */
[----:B------:R-:W-:Y:S01]  /*2ee0*/  FADD.FTZ R35, R2, R35 ;  /* 0x0000002302237221 */ /* 0x000fe20000010000 */
[----:B------:R-:W-:Y:S01]  /*2ef0*/  STS.128 [R3], R36 ;  /* 0x0000002403007388 */ /* 0x000fe20000000c00 */
[----:B------:R-:W-:Y:S01]  /*2f00*/  FADD.FTZ R45, R18, R45 ;  /* 0x0000002d122d7221 */ /* 0x000fe20000010000 */
[----:B------:R-:W-:Y:S02]  /*2f10*/  SHF.L.U32 R18, R46, 0x2, RZ ;  /* 0x000000022e127819 */ /* 0x000fe400000006ff */
[----:B------:R-:W-:Y:S01]  /*2f20*/  STS.128 [R3+0x200], R40 ;  /* 0x0002002803007388 */ /* 0x000fe20000000c00 */
[----:B0-----:R-:W-:Y:S01]  /*2f30*/  FADD.FTZ R19, R19, R30 ;  /* 0x0000001e13137221 */ /* 0x001fe20000010000 */
[----:B------:R-:W-:Y:S02]  /*2f40*/  IADD3 R2, P0, R18, UR8, RZ ;  /* 0x0000000812027c10 */ /* 0x000fe4000ff1e0ff */
[----:B------:R-:W-:Y:S01]  /*2f50*/  STS.128 [R3+0x400], R52 ;  /* 0x0004003403007388 */ /* 0x000fe20000000c00 */
[----:B-1----:R-:W-:-:S03]  /*2f60*/  FADD.FTZ R47, R20, R47 ;  /* 0x0000002f142f7221 */ /* 0x002fc60000010000 */
[----:B------:R-:W-:Y:S01]  /*2f70*/  STS.128 [R3+0x600], R12 ;  /* 0x0006000c03007388 */ /* 0x000fe20000000c00 */
[----:B--2---:R-:W-:-:S03]  /*2f80*/  FADD.FTZ R21, R21, R32 ;  /* 0x0000002015157221 */ /* 0x004fc60000010000 */
[----:B------:R-:W-:Y:S04]  /*2f90*/  STS.128 [R3+0x800], R8 ;  /* 0x0008000803007388 */ /* 0x000fe80000000c00 */
[----:B------:R-:W-:Y:S01]  /*2fa0*/  STS.128 [R3+0xa00], R4 ;  /* 0x000a000403007388 */ /* 0x000fe20000000c00 */
[----:B------:R-:W-:Y:S06]  /*2fb0*/  BAR.SYNC.DEFER_BLOCKING 0x0 ;  /* 0x0000000000007b1d */ /* 0x000fec0000010000 */
[----:B------:R-:W0:Y:S04]  /*2fc0*/  LDS R4, [R16+0x400] ;  /* 0x0004000010047984 */ /* 0x000e280000000800 */
[----:B------:R-:W1:Y:S04]  /*2fd0*/  LDS R34, [R16] ;  /* 0x0000000010227984 */ /* 0x000e680000000800 */
        /* <DEDUP_REMOVED lines=21> */
[----:B------:R-:W-:-:S03]  /*3130*/  FADD.FTZ R7, RZ, R7 ;  /* 0x00000007ff077221 */ /* 0x000fc60000010000 */
        /* <DEDUP_REMOVED lines=9> */
[----:B0-----:R-:W-:-:S03]  /*31d0*/  FADD.FTZ R6, R6, R11 ;  /* 0x0000000b06067221 */ /* 0x001fc60000010000 */
[----:B------:R-:W0:Y:S01]  /*31e0*/  LDS R31, [R16+0x2c00] ;  /* 0x002c0000101f7984 */ /* 0x000e220000000800 */
[----:B-1----:R-:W-:-:S03]  /*31f0*/  FADD.FTZ R7, R7, R10 ;  /* 0x0000000a07077221 */ /* 0x002fc60000010000 */
[----:B------:R-:W1:Y:S01]  /*3200*/  LDS R24, [R16+0x2e00] ;  /* 0x002e000010187984 */ /* 0x000e620000000800 */
[----:B--2---:R-:W-:Y:S01]  /*3210*/  FADD.FTZ R34, R34, R3 ;  /* 0x0000000322227221 */ /* 0x004fe20000010000 */
[----:B------:R-:W-:Y:S01]  /*3220*/  IADD3.X R3, R26, UR9, RZ, P0, !PT ;  /* 0x000000091a037c10 */ /* 0x000fe200087fe4ff */
[----:B------:R-:W-:Y:S01]  /*3230*/  ULDC.64 UR8, c[0x0][0x270] ;  /* 0x00009c0000087ab9 */ /* 0x000fe20000000a00 */
[----:B---3--:R-:W-:Y:S01]  /*3240*/  FADD.FTZ R12, R13, R12 ;  /* 0x0000000c0d0c7221 */ /* 0x008fe20000010000 */
[----:B----4-:R-:W-:Y:S01]  /*3250*/  FADD.FTZ R29, R4, R29 ;  /* 0x0000001d041d7221 */ /* 0x010fe20000010000 */
[----:B------:R-:W-:Y:S01]  /*3260*/  IADD3 R4, P0, R18, UR8, RZ ;  /* 0x0000000812047c10 */ /* 0x000fe2000ff1e0ff */
[----:B------:R-:W-:-:S03]  /*3270*/  FADD.FTZ R5, R5, R14 ;  /* 0x0000000e05057221 */ /* 0x000fc60000010000 */
[----:B------:R-:W-:Y:S01]  /*3280*/  STG.E desc[UR4][R2.64+0x400], R29 ;  /* 0x0004001d02007986 */ /* 0x000fe2000c101904 */
[----:B------:R-:W-:Y:S01]  /*3290*/  FADD.FTZ R6, R6, R17 ;  /* 0x0000001106067221 */ /* 0x000fe20000010000 */
[----:B------:R-:W-:Y:S01]  /*32a0*/  FADD.FTZ R7, R7, R22 ;  /* 0x0000001607077221 */ /* 0x000fe20000010000 */
[----:B------:R-:W-:Y:S01]  /*32b0*/  FADD.FTZ R25, R34, R25 ;  /* 0x0000001922197221 */ /* 0x000fe20000010000 */
[----:B------:R-:W-:-:S04]  /*32c0*/  FADD.FTZ R27, R12, R27 ;  /* 0x0000001b0c1b7221 */ /* 0x000fc80000010000 */
[----:B------:R-:W-:Y:S01]  /*32d0*/  STG.E desc[UR4][R2.64], R25 ;  /* 0x0000001902007986 */ /* 0x000fe2000c101904 */
[----:B------:R-:W-:Y:S01]  /*32e0*/  FADD.FTZ R9, R5, R0 ;  /* 0x0000000005097221 */ /* 0x000fe20000010000 */
[----:B------:R-:W-:Y:S02]  /*32f0*/  IADD3.X R5, R26, UR9, RZ, P0, !PT ;  /* 0x000000091a057c10 */ /* 0x000fe400087fe4ff */
[----:B------:R-:W-:Y:S01]  /*3300*/  STG.E desc[UR4][R2.64+0x200], R27 ;  /* 0x0002001b02007986 */ /* 0x000fe2000c101904 */
[----:B0-----:R-:W-:-:S03]  /*3310*/  FADD.FTZ R31, R6, R31 ;  /* 0x0000001f061f7221 */ /* 0x001fc60000010000 */
[----:B------:R-:W-:Y:S01]  /*3320*/  STG.E desc[UR4][R2.64+0x600], R9 ;  /* 0x0006000902007986 */ /* 0x000fe2000c101904 */
[----:B-1----:R-:W-:-:S03]  /*3330*/  FADD.FTZ R7, R7, R24 ;  /* 0x0000001807077221 */ /* 0x002fc60000010000 */
        /* <DEDUP_REMOVED lines=9> */
.L_x_5193:
[----:B------:R-:W-:Y:S01]  /*33d0*/  HFMA2.MMA R137, -RZ, RZ, 0, 5.9604644775390625e-08 ;  /* 0x00000001ff897435 */ /* 0x000fe200000001ff */
[----:B------:R-:W-:Y:S01]  /*33e0*/  BSSY B2, `(.L_x_5195) ;  /* 0x0000006000027945 */ /* 0x000fe20003800000 */
[----:B------:R-:W-:Y:S02]  /*33f0*/  MOV R135, 0x1f ;  /* 0x0000001f00877802 */ /* 0x000fe40000000f00 */
[----:B------:R-:W-:-:S07]  /*3400*/  MOV R48, 0xffffffff ;  /* 0xffffffff00307802 */ /* 0x000fce0000000f00 */
[----:B------:R-:W-:Y:S05]  /*3410*/  WARPSYNC.COLLECTIVE R48, `(.L_x_5196) ;  /* 0x0000000030087348 */ /* 0x000fea0003c00000 */
[----:B------:R0:W1:Y:S02]  /*3420*/  SHFL.BFLY P1, R143, R158, R137, R135 ;  /* 0x0c0000899e8f7389 */ /* 0x0000640000020087 */
[----:B01----:R-:W-:Y:S01]  /*3430*/  ENDCOLLECTIVE ;  /* 0x000000000000791b */ /* 0x003fe20003800000 */
.L_x_5196:
[----:B------:R-:W-:Y:S05]  /*3440*/  BSYNC B2 ;  /* 0x0000000000027941 */ /* 0x000fea0003800000 */
.L_x_5195:
[----:B------:R-:W-:Y:S01]  /*3450*/  HFMA2.MMA R137, -RZ, RZ, 0, 5.9604644775390625e-08 ;  /* 0x00000001ff897435 */ /* 0x000fe200000001ff */
[----:B------:R-:W-:Y:S01]  /*3460*/  FADD.FTZ R162, R158, R143 ;  /* 0x0000008f9ea27221 */ /* 0x000fe20000010000 */
[----:B------:R-:W-:Y:S02]  /*3470*/  MOV R158, R139 ;  /* 0x0000008b009e7202 */ /* 0x000fe40000000f00 */
[----:B------:R-:W-:Y:S02]  /*3480*/  MOV R135, 0x1f ;  /* 0x0000001f00877802 */ /* 0x000fe40000000f00 */
[----:B------:R-:W-:-:S07]  /*3490*/  MOV R48, 0xffffffff ;  /* 0xffffffff00307802 */ /* 0x000fce0000000f00 */
[----:B------:R-:W-:Y:S05]  /*34a0*/  WARPSYNC.COLLECTIVE R48, `(.L_x_5197) ;  /* 0x0000000030087348 */ /* 0x000fea0003c00000 */
[----:B------:R0:W1:Y:S02]  /*34b0*/  SHFL.BFLY P1, R143, R158, R137, R135 ;  /* 0x0c0000899e8f7389 */ /* 0x0000640000020087 */
[----:B01----:R-:W-:Y:S01]  /*34c0*/  ENDCOLLECTIVE ;  /* 0x000000000000791b */ /* 0x003fe20003800000 */
.L_x_5197:
[----:B------:R-:W-:Y:S01]  /*34d0*/  HFMA2.MMA R137, -RZ, RZ, 0, 1.1920928955078125e-07 ;  /* 0x00000002ff897435 */ /* 0x000fe200000001ff */
[----:B------:R-:W-:Y:S02]  /*34e0*/  MOV R158, R162 ;  /* 0x000000a2009e7202 */ /* 0x000fe40000000f00 */
[----:B------:R-:W-:-:S08]  /*34f0*/  MOV R160, R143 ;  /* 0x0000008f00a07202 */ /* 0x000fd00000000f00 */
[----:B------:R-:W-:Y:S05]  /*3500*/  WARPSYNC.COLLECTIVE R48, `(.L_x_5198) ;  /* 0x0000000030087348 */ /* 0x000fea0003c00000 */
[----:B------:R0:W1:Y:S02]  /*3510*/  SHFL.BFLY P1, R143, R158, R137, R135 ;  /* 0x0c0000899e8f7389 */ /* 0x0000640000020087 */
[----:B01----:R-:W-:Y:S01]  /*3520*/  ENDCOLLECTIVE ;  /* 0x000000000000791b */ /* 0x003fe20003800000 */
.L_x_5198:
[----:B------:R-:W-:-:S05]  /*3530*/  FADD.FTZ R163, R139, R160 ;  /* 0x000000a08ba37221 */ /* 0x000fca0000010000 */
[----:B------:R-:W-:Y:S01]  /*3540*/  MOV R158, R163 ;  /* 0x000000a3009e7202 */ /* 0x000fe20000000f00 */
[----:B------:R-:W-:-:S07]  /*3550*/  FADD.FTZ R164, R162, R143 ;  /* 0x0000008fa2a47221 */ /* 0x000fce0000010000 */
[----:B------:R-:W-:Y:S05]  /*3560*/  WARPSYNC.COLLECTIVE R48, `(.L_x_5199) ;  /* 0x0000000030087348 */ /* 0x000fea0003c00000 */
[----:B------:R0:W1:Y:S02]  /*3570*/  SHFL.BFLY P1, R143, R158, R137, R135 ;  /* 0x0c0000899e8f7389 */ /* 0x0000640000020087 */
[----:B01----:R-:W-:Y:S01]  /*3580*/  ENDCOLLECTIVE ;  /* 0x000000000000791b */ /* 0x003fe20003800000 */
.L_x_5199:
[----:B------:R-:W-:Y:S01]  /*3590*/  HFMA2.MMA R137, -RZ, RZ, 0, 2.384185791015625e-07 ;  /* 0x00000004ff897435 */ /* 0x000fe200000001ff */
[----:B------:R-:W-:Y:S02]  /*35a0*/  MOV R158, R164 ;  /* 0x000000a4009e7202 */ /* 0x000fe40000000f00 */
[----:B------:R-:W-:-:S08]  /*35b0*/  MOV R160, R143 ;  /* 0x0000008f00a07202 */ /* 0x000fd00000000f00 */
[----:B------:R-:W-:Y:S05]  /*35c0*/  WARPSYNC.COLLECTIVE R48, `(.L_x_5200) ;  /* 0x0000000030087348 */ /* 0x000fea0003c00000 */
[----:B------:R0:W1:Y:S02]  /*35d0*/  SHFL.BFLY P1, R143, R158, R137, R135 ;  /* 0x0c0000899e8f7389 */ /* 0x0000640000020087 */
[----:B01----:R-:W-:Y:S01]  /*35e0*/  ENDCOLLECTIVE ;  /* 0x000000000000791b */ /* 0x003fe20003800000 */
.L_x_5200:
[----:B------:R-:W-:-:S05]  /*35f0*/  FADD.FTZ R165, R163, R160 ;  /* 0x000000a0a3a57221 */ /* 0x000fca0000010000 */
[----:B------:R-:W-:Y:S01]  /*3600*/  MOV R158, R165 ;  /* 0x000000a5009e7202 */ /* 0x000fe20000000f00 */
[----:B------:R-:W-:-:S07]  /*3610*/  FADD.FTZ R164, R164, R143 ;  /* 0x0000008fa4a47221 */ /* 0x000fce0000010000 */
[----:B------:R-:W-:Y:S05]  /*3620*/  WARPSYNC.COLLECTIVE R48, `(.L_x_5201) ;  /* 0x0000000030087348 */ /* 0x000fea0003c00000 */
[----:B------:R0:W1:Y:S02]  /*3630*/  SHFL.BFLY P1, R143, R158, R137, R135 ;  /* 0x0c0000899e8f7389 */ /* 0x0000640000020087 */
[----:B01----:R-:W-:Y:S01]  /*3640*/  ENDCOLLECTIVE ;  /* 0x000000000000791b */ /* 0x003fe20003800000 */
.L_x_5201:
[----:B------:R-:W-:Y:S01]  /*3650*/  HFMA2.MMA R137, -RZ, RZ, 0, 4.76837158203125e-07 ;  /* 0x00000008ff897435 */ /* 0x000fe200000001ff */
[----:B------:R-:W-:Y:S02]  /*3660*/  MOV R158, R164 ;  /* 0x000000a4009e7202 */ /* 0x000fe40000000f00 */
[----:B------:R-:W-:-:S08]  /*3670*/  MOV R160, R143 ;  /* 0x0000008f00a07202 */ /* 0x000fd00000000f00 */
[----:B------:R-:W-:Y:S05]  /*3680*/  WARPSYNC.COLLECTIVE R48, `(.L_x_5202) ;  /* 0x0000000030087348 */ /* 0x000fea0003c00000 */
[----:B------:R0:W1:Y:S02]  /*3690*/  SHFL.BFLY P1, R143, R158, R137, R135 ;  /* 0x0c0000899e8f7389 */ /* 0x0000640000020087 */
[----:B01----:R-:W-:Y:S01]  /*36a0*/  ENDCOLLECTIVE ;  /* 0x000000000000791b */ /* 0x003fe20003800000 */
.L_x_5202:
[----:B------:R-:W-:-:S05]  /*36b0*/  FADD.FTZ R160, R165, R160 ;  /* 0x000000a0a5a07221 */ /* 0x000fca0000010000 */
[----:B------:R-:W-:Y:S01]  /*36c0*/  MOV R158, R160 ;  /* 0x000000a0009e7202 */ /* 0x000fe20000000f00 */
[----:B------:R-:W-:-:S07]  /*36d0*/  FADD.FTZ R139, R164, R143 ;  /* 0x0000008fa48b7221 */ /* 0x000fce0000010000 */
[----:B------:R-:W-:Y:S05]  /*36e0*/  WARPSYNC.COLLECTIVE R48, `(.L_x_5203) ;  /* 0x0000000030087348 */ /* 0x000fea0003c00000 */
[----:B------:R0:W1:Y:S02]  /*36f0*/  SHFL.BFLY P1, R143, R158, R137, R135 ;  /* 0x0c0000899e8f7389 */ /* 0x0000640000020087 */
[----:B01----:R-:W-:Y:S01]  /*3700*/  ENDCOLLECTIVE ;  /* 0x000000000000791b */ /* 0x003fe20003800000 */
.L_x_5203:
[----:B------:R-:W-:Y:S01]  /*3710*/  HFMA2.MMA R137, -RZ, RZ, 0, 9.5367431640625e-07 ;  /* 0x00000010ff897435 */ /* 0x000fe200000001ff */
[----:B------:R-:W-:Y:S02]  /*3720*/  MOV R158, R139 ;  /* 0x0000008b009e7202 */ /* 0x000fe40000000f00 */
[----:B------:R-:W-:-:S08]  /*3730*/  MOV R163, R143 ;  /* 0x0000008f00a37202 */ /* 0x000fd00000000f00 */
[----:B------:R-:W-:Y:S05]  /*3740*/  WARPSYNC.COLLECTIVE R48, `(.L_x_5204) ;  /* 0x0000000030087348 */ /* 0x000fea0003c00000 */
[----:B------:R0:W1:Y:S02]  /*3750*/  SHFL.BFLY P1, R143, R158, R137, R135 ;  /* 0x0c0000899e8f7389 */ /* 0x0000640000020087 */
[----:B01----:R-:W-:Y:S01]  /*3760*/  ENDCOLLECTIVE ;  /* 0x000000000000791b */ /* 0x003fe20003800000 */
.L_x_5204:
[----:B------:R-:W-:-:S05]  /*3770*/  FADD.FTZ R160, R160, R163 ;  /* 0x000000a3a0a07221 */ /* 0x000fca0000010000 */
[----:B------:R-:W-:Y:S02]  /*3780*/  MOV R158, R160 ;  /* 0x000000a0009e7202 */ /* 0x000fe40000000f00 */
[----:B------:R-:W-:-:S07]  /*3790*/  MOV R162, R143 ;  /* 0x0000008f00a27202 */ /* 0x000fce0000000f00 */
[----:B------:R-:W-:Y:S05]  /*37a0*/  WARPSYNC.COLLECTIVE R48, `(.L_x_5205) ;  /* 0x0000000030087348 */ /* 0x000fea0003c00000 */
[----:B------:R0:W1:Y:S02]  /*37b0*/  SHFL.BFLY P1, R143, R158, R137, R135 ;  /* 0x0c0000899e8f7389 */ /* 0x0000640000020087 */
[----:B01----:R-:W-:Y:S01]  /*37c0*/  ENDCOLLECTIVE ;  /* 0x000000000000791b */ /* 0x003fe20003800000 */
.L_x_5205:
[----:B------:R-:W-:Y:S05]  /*37d0*/  BRA `(.L_x_5206) ;  /* 0xffffffe800747947 */ /* 0x000fea000383ffff */
.L_x_5207:
        /* <DEDUP_REMOVED lines=10> */
.L_x_5625:


//--------------------- .text._ZN10layer_norm22ln_bwd_finalize_kernelINS_22Kernel_traits_finalizeILj768E13__nv_bfloat16S2_S2_fjLj1024ELj4ENS_18Kernel_traits_baseILj768ES2_S2_S2_fjLj1024EEEEEEEvNS_9BwdParamsE --------------------------
	.section	.text._ZN10layer_norm22ln_bwd_finalize_kernelINS_22Kernel_traits_finalizeILj768E13__nv_bfloat16S2_S2_fjLj1024ELj4ENS_18Kernel_traits_baseILj768ES2_S2_S2_fjLj1024EEEEEEEvNS_9BwdParamsE,"ax",@progbits
	.align	128
        .global         _ZN10layer_norm22ln_bwd_finalize_kernelINS_22Kernel_traits_finalizeILj768E13__nv_bfloat16S2_S2_fjLj1024ELj4ENS_18Kernel_traits_baseILj768ES2_S2_S2_fjLj1024EEEEEEEvNS_9BwdParamsE
        .type           _ZN10layer_norm22ln_bwd_finalize_kernelINS_22Kernel_traits_finalizeILj768E13__nv_bfloat16S2_S2_fjLj1024ELj4ENS_18Kernel_traits_baseILj768ES2_S2_S2_fjLj1024EEEEEEEvNS_9BwdParamsE,@function
        .size           _ZN10layer_norm22ln_bwd_finalize_kernelINS_22Kernel_traits_finalizeILj768E13__nv_bfloat16S2_S2_fjLj1024ELj4ENS_18Kernel_traits_baseILj768ES2_S2_S2_fjLj1024EEEEEEEvNS_9BwdParamsE,(.L_x_5626 - _ZN10layer_norm22ln_bwd_finalize_kernelINS_22Kernel_traits_finalizeILj768E13__nv_bfloat16S2_S2_fjLj1024ELj4ENS_18Kernel_traits_baseILj768ES2_S2_S2_fjLj1024EEEEEEEvNS_9BwdParamsE)
        .other          _ZN10layer_norm22ln_bwd_finalize_kernelINS_22Kernel_traits_finalizeILj768E13__nv_bfloat16S2_S2_fjLj1024ELj4ENS_18Kernel_traits_baseILj768ES2_S2_S2_fjLj1024EEEEEEEvNS_9BwdParamsE,@"STO_CUDA_ENTRY STV_DEFAULT"
_ZN10layer_norm22ln_bwd_finalize_kernelINS_22Kernel_traits_finalizeILj768E13__nv_bfloat16S2_S2_fjLj1024ELj4ENS_18Kernel_traits_baseILj768ES2_S2_S2_fjLj1024EEEEEEEvNS_9BwdParamsE:
.text._ZN10layer_norm22ln_bwd_finalize_kernelINS_22Kernel_traits_finalizeILj768E13__nv_bfloat16S2_S2_fjLj1024ELj4ENS_18Kernel_traits_baseILj768ES2_S2_S2_fjLj1024EEEEEEEvNS_9BwdParamsE:
        /* <DEDUP_REMOVED lines=25> */
.L_x_5219:
        /* <DEDUP_REMOVED lines=28> */
.L_x_5212:
        /* <DEDUP_REMOVED lines=33> */
.L_x_5211:
[----:B------:R-:W-:Y:S05]  /*0560*/  BSYNC B1 ;  /* 0x0000000000017941 */ /* 0x000fea0003800000 */
.L_x_5210:
        /* <DEDUP_REMOVED lines=23> */
.L_x_5214:
[----:B------:R-:W-:Y:S05]  /*06e0*/  BSYNC B1 ;  /* 0x0000000000017941 */ /* 0x000fea0003800000 */
.L_x_5213:
        /* <DEDUP_REMOVED lines=11> */
.L_x_5209:
[----:B------:R-:W-:Y:S05]  /*07a0*/  BSYNC B0 ;  /* 0x0000000000007941 */ /* 0x000fea0003800000 */
.L_x_5208:
        /* <DEDUP_REMOVED lines=29> */
.L_x_5230:
[----:B------:R-:W-:Y:S01]  /*0980*/  @!P1 SHF.R.U32.HI R12, RZ, 0x3, R0 ;  /* 0x00000003ff0c9819 */ /* 0x000fe20000011600 */
[----:B---3--:R-:W-:Y:S01]  /*0990*/  FADD.FTZ R14, R9, R14 ;  /* 0x0000000e090e7221 */ /* 0x008fe20000010000 */
[----:B--2---:R-:W-:Y:S02]  /*09a0*/  FADD.FTZ R11, R10, R11 ;  /* 0x0000000b0a0b7221 */ /* 0x004fe40000010000 */
[----:B------:R-:W-:-:S05]  /*09b0*/  @!P1 LOP3.LUT R12, R12, 0x1ffffffc, RZ, 0xc0, !PT ;  /* 0x1ffffffc0c0c9812 */ /* 0x000fca00078ec0ff */
[----:B------:R2:W-:Y:S04]  /*09c0*/  @!P1 STS [R12+UR4+0x2000], R14 ;  /* 0x0020000e0c009988 */ /* 0x0005e80008000804 */
[----:B------:R2:W-:Y:S02]  /*09d0*/  @!P1 STS [R12+UR4+0x2080], R11 ;  /* 0x0020800b0c009988 */ /* 0x0005e40008000804 */
.L_x_5215:
        /* <DEDUP_REMOVED lines=14> */
.L_x_5218:
[----:B------:R-:W-:Y:S05]  /*0ac0*/  BSYNC B0 ;  /* 0x0000000000007941 */ /* 0x000fea0003800000 */
.L_x_5217:
[C---:B------:R-:W-:Y:S02]  /*0ad0*/  ISETP.GT.U32.AND P1, PT, R3.reuse, -0x301, PT ;  /* 0xfffffcff0300780c */ /* 0x040fe40003f24070 */
[----:B------:R-:W-:Y:S02]  /*0ae0*/  IADD3 R3, R3, 0x300, RZ ;  /* 0x0000030003037810 */ /* 0x000fe40007ffe0ff */
[----:B------:R-:W-:-:S09]  /*0af0*/  IADD3 R5, R5, 0x180, RZ ;  /* 0x0000018005057810 */ /* 0x000fd20007ffe0ff */
[----:B------:R-:W-:Y:S05]  /*0b00*/  @P1 BRA `(.L_x_5219) ;  /* 0xfffffff400a01947 */ /* 0x000fea000383ffff */
[----:B------:R-:W-:Y:S05]  /*0b10*/  EXIT ;  /* 0x000000000000794d */ /* 0x000fea0003800000 */
.L_x_5216:
[----:B------:R-:W-:Y:S01]  /*0b20*/  HFMA2.MMA R19, -RZ, RZ, 0, 5.9604644775390625e-08 ;  /* 0x00000001ff137435 */ /* 0x000fe200000001ff */
[----:B---3--:R-:W-:Y:S01]  /*0b30*/  IMAD.MOV.U32 R20, RZ, RZ, R10 ;  /* 0x000000ffff147224 */ /* 0x008fe200078e000a */
[----:B------:R-:W-:Y:S02]  /*0b40*/  MOV R22, 0x1f ;  /* 0x0000001f00167802 */ /* 0x000fe40000000f00 */
[----:B------:R-:W-:-:S07]  /*0b50*/  MOV R17, 0xffffffff ;  /* 0xffffffff00117802 */ /* 0x000fce0000000f00 */
[----:B012---:R-:W-:Y:S05]  /*0b60*/  WARPSYNC.COLLECTIVE R17, `(.L_x_5220) ;  /* 0x0000000011087348 */ /* 0x007fea0003c00000 */
[----:B------:R3:W4:Y:S02]  /*0b70*/  SHFL.BFLY P2, R18, R20, R19, R22 ;  /* 0x0c00001314127389 */ /* 0x0007240000040016 */
[----:B01234-:R-:W-:Y:S01]  /*0b80*/  ENDCOLLECTIVE ;  /* 0x000000000000791b */ /* 0x01ffe20003800000 */
.L_x_5220:
[----:B------:R-:W-:Y:S01]  /*0b90*/  HFMA2.MMA R19, -RZ, RZ, 0, 1.1920928955078125e-07 ;  /* 0x00000002ff137435 */ /* 0x000fe200000001ff */
[----:B------:R-:W-:-:S04]  /*0ba0*/  IMAD.MOV.U32 R11, RZ, RZ, R18 ;  /* 0x000000ffff0b7224 */ /* 0x000fc800078e0012 */
[----:B------:R-:W-:-:S05]  /*0bb0*/  FADD.FTZ R11, R10, R11 ;  /* 0x0000000b0a0b7221 */ /* 0x000fca0000010000 */
[----:B------:R-:W-:-:S07]  /*0bc0*/  MOV R20, R11 ;  /* 0x0000000b00147202 */ /* 0x000fce0000000f00 */
[----:B------:R-:W-:Y:S05]  /*0bd0*/  WARPSYNC.COLLECTIVE R17, `(.L_x_5221) ;  /* 0x0000000011087348 */ /* 0x000fea0003c00000 */
[----:B------:R0:W1:Y:S02]  /*0be0*/  SHFL.BFLY P2, R18, R20, R19, R22 ;  /* 0x0c00001314127389 */ /* 0x0000640000040016 */
[----:B01----:R-:W-:Y:S01]  /*0bf0*/  ENDCOLLECTIVE ;  /* 0x000000000000791b */ /* 0x003fe20003800000 */
.L_x_5221:
[----:B------:R-:W-:Y:S01]  /*0c00*/  HFMA2.MMA R19, -RZ, RZ, 0, 2.384185791015625e-07 ;  /* 0x00000004ff137435 */ /* 0x000fe200000001ff */
[----:B------:R-:W-:-:S05]  /*0c10*/  MOV R12, R18 ;  /* 0x00000012000c7202 */ /* 0x000fca0000000f00 */
[----:B------:R-:W-:-:S04]  /*0c20*/  FADD.FTZ R12, R11, R12 ;  /* 0x0000000c0b0c7221 */ /* 0x000fc80000010000 */
[----:B------:R-:W-:-:S07]  /*0c30*/  IMAD.MOV.U32 R20, RZ, RZ, R12 ;  /* 0x000000ffff147224 */ /* 0x000fce00078e000c */
[----:B------:R-:W-:Y:S05]  /*0c40*/  WARPSYNC.COLLECTIVE R17, `(.L_x_5222) ;  /* 0x0000000011087348 */ /* 0x000fea0003c00000 */
[----:B------:R0:W1:Y:S02]  /*0c50*/  SHFL.BFLY P2, R18, R20, R19, R22 ;  /* 0x0c00001314127389 */ /* 0x0000640000040016 */
[----:B01----:R-:W-:Y:S01]  /*0c60*/  ENDCOLLECTIVE ;  /* 0x000000000000791b */ /* 0x003fe20003800000 */
.L_x_5222:
[----:B------:R-:W-:Y:S01]  /*0c70*/  IMAD.MOV.U32 R19, RZ, RZ, 0x8 ;  /* 0x00000008ff137424 */ /* 0x000fe200078e00ff */
[----:B------:R-:W-:-:S05]  /*0c80*/  MOV R13, R18 ;  /* 0x00000012000d7202 */ /* 0x000fca0000000f00 */
[----:B------:R-:W-:-:S05]  /*0c90*/  FADD.FTZ R13, R12, R13 ;  /* 0x0000000d0c0d7221 */ /* 0x000fca0000010000 */
[----:B------:R-:W-:-:S07]  /*0ca0*/  MOV R20, R13 ;  /* 0x0000000d00147202 */ /* 0x000fce0000000f00 */
[----:B------:R-:W-:Y:S05]  /*0cb0*/  WARPSYNC.COLLECTIVE R17, `(.L_x_5223) ;  /* 0x0000000011087348 */ /* 0x000fea0003c00000 */
[----:B------:R0:W1:Y:S02]  /*0cc0*/  SHFL.BFLY P2, R18, R20, R19, R22 ;  /* 0x0c00001314127389 */ /* 0x0000640000040016 */
[----:B01----:R-:W-:Y:S01]  /*0cd0*/  ENDCOLLECTIVE ;  /* 0x000000000000791b */ /* 0x003fe20003800000 */
.L_x_5223:
[----:B------:R-:W-:Y:S01]  /*0ce0*/  HFMA2.MMA R19, -RZ, RZ, 0, 9.5367431640625e-07 ;  /* 0x00000010ff137435 */ /* 0x000fe200000001ff */
[----:B------:R-:W-:-:S05]  /*0cf0*/  MOV R10, R18 ;  /* 0x00000012000a7202 */ /* 0x000fca0000000f00 */
[----:B------:R-:W-:-:S05]  /*0d00*/  FADD.FTZ R10, R13, R10 ;  /* 0x0000000a0d0a7221 */ /* 0x000fca0000010000 */
[----:B------:R-:W-:-:S07]  /*0d10*/  MOV R20, R10 ;  /* 0x0000000a00147202 */ /* 0x000fce0000000f00 */
[----:B------:R-:W-:Y:S05]  /*0d20*/  WARPSYNC.COLLECTIVE R17, `(.L_x_5224) ;  /* 0x0000000011087348 */ /* 0x000fea0003c00000 */
[----:B------:R0:W1:Y:S02]  /*0d30*/  SHFL.BFLY P2, R18, R20, R19, R22 ;  /* 0x0c00001314127389 */ /* 0x0000640000040016 */
[----:B01----:R-:W-:Y:S01]  /*0d40*/  ENDCOLLECTIVE ;  /* 0x000000000000791b */ /* 0x003fe20003800000 */
.L_x_5224:
[----:B------:R-:W-:Y:S01]  /*0d50*/  HFMA2.MMA R19, -RZ, RZ, 0, 5.9604644775390625e-08 ;  /* 0x00000001ff137435 */ /* 0x000fe200000001ff */
[----:B------:R-:W-:Y:S01]  /*0d60*/  MOV R20, R9 ;  /* 0x0000000900147202 */ /* 0x000fe20000000f00 */
[----:B------:R-:W-:-:S09]  /*0d70*/  IMAD.MOV.U32 R11, RZ, RZ, R18 ;  /* 0x000000ffff0b7224 */ /* 0x000fd200078e0012 */
[----:B------:R-:W-:Y:S05]  /*0d80*/  WARPSYNC.COLLECTIVE R17, `(.L_x_5225) ;  /* 0x0000000011087348 */ /* 0x000fea0003c00000 */
[----:B------:R0:W1:Y:S02]  /*0d90*/  SHFL.BFLY P2, R18, R20, R19, R22 ;  /* 0x0c00001314127389 */ /* 0x0000640000040016 */
[----:B01----:R-:W-:Y:S01]  /*0da0*/  ENDCOLLECTIVE ;  /* 0x000000000000791b */ /* 0x003fe20003800000 */
.L_x_5225:
[----:B------:R-:W-:Y:S01]  /*0db0*/  HFMA2.MMA R19, -RZ, RZ, 0, 1.1920928955078125e-07 ;  /* 0x00000002ff137435 */ /* 0x000fe200000001ff */
[----:B------:R-:W-:-:S05]  /*0dc0*/  MOV R12, R18 ;  /* 0x00000012000c7202 */ /* 0x000fca0000000f00 */
[----:B------:R-:W-:-:S04]  /*0dd0*/  FADD.FTZ R14, R9, R12 ;  /* 0x0000000c090e7221 */ /* 0x000fc80000010000 */
[----:B------:R-:W-:-:S07]  /*0de0*/  IMAD.MOV.U32 R20, RZ, RZ, R14 ;  /* 0x000000ffff147224 */ /* 0x000fce00078e000e */
[----:B------:R-:W-:Y:S05]  /*0df0*/  WARPSYNC.COLLECTIVE R17, `(.L_x_5226) ;  /* 0x0000000011087348 */ /* 0x000fea0003c00000 */
[----:B------:R0:W1:Y:S02]  /*0e00*/  SHFL.BFLY P2, R18, R20, R19, R22 ;  /* 0x0c00001314127389 */ /* 0x0000640000040016 */
[----:B01----:R-:W-:Y:S01]  /*0e10*/  ENDCOLLECTIVE ;  /* 0x000000000000791b */ /* 0x003fe20003800000 */
.L_x_5226:
[----:B------:R-:W-:Y:S01]  /*0e20*/  IMAD.MOV.U32 R19, RZ, RZ, 0x4 ;  /* 0x00000004ff137424 */ /* 0x000fe200078e00ff */
[----:B------:R-:W-:-:S05]  /*0e30*/  MOV R13, R18 ;  /* 0x00000012000d7202 */ /* 0x000fca0000000f00 */
[----:B------:R-:W-:-:S05]  /*0e40*/  FADD.FTZ R15, R14, R13 ;  /* 0x0000000d0e0f7221 */ /* 0x000fca0000010000 */
[----:B------:R-:W-:-:S07]  /*0e50*/  MOV R20, R15 ;  /* 0x0000000f00147202 */ /* 0x000fce0000000f00 */
[----:B------:R-:W-:Y:S05]  /*0e60*/  WARPSYNC.COLLECTIVE R17, `(.L_x_5227) ;  /* 0x0000000011087348 */ /* 0x000fea0003c00000 */
[----:B------:R0:W1:Y:S02]  /*0e70*/  SHFL.BFLY P2, R18, R20, R19, R22 ;  /* 0x0c00001314127389 */ /* 0x0000640000040016 */
[----:B01----:R-:W-:Y:S01]  /*0e80*/  ENDCOLLECTIVE ;  /* 0x000000000000791b */ /* 0x003fe20003800000 */
.L_x_5227:
[----:B------:R-:W-:Y:S01]  /*0e90*/  HFMA2.MMA R19, -RZ, RZ, 0, 4.76837158203125e-07 ;  /* 0x00000008ff137435 */ /* 0x000fe200000001ff */
[----:B------:R-:W-:-:S05]  /*0ea0*/  MOV R16, R18 ;  /* 0x0000001200107202 */ /* 0x000fca0000000f00 */
[----:B------:R-:W-:-:S05]  /*0eb0*/  FADD.FTZ R16, R15, R16 ;  /* 0x000000100f107221 */ /* 0x000fca0000010000 */
[----:B------:R-:W-:-:S07]  /*0ec0*/  MOV R20, R16 ;  /* 0x0000001000147202 */ /* 0x000fce0000000f00 */
[----:B------:R-:W-:Y:S05]  /*0ed0*/  WARPSYNC.COLLECTIVE R17, `(.L_x_5228) ;  /* 0x0000000011087348 */ /* 0x000fea0003c00000 */
[----:B------:R0:W1:Y:S02]  /*0ee0*/  SHFL.BFLY P2, R18, R20, R19, R22 ;  /* 0x0c00001314127389 */ /* 0x0000640000040016 */
[----:B01----:R-:W-:Y:S01]  /*0ef0*/  ENDCOLLECTIVE ;  /* 0x000000000000791b */ /* 0x003fe20003800000 */
.L_x_5228:
[----:B------:R-:W-:Y:S01]  /*0f00*/  HFMA2.MMA R19, -RZ, RZ, 0, 9.5367431640625e-07 ;  /* 0x00000010ff137435 */ /* 0x000fe200000001ff */
[----:B------:R-:W-:-:S04]  /*0f10*/  IMAD.MOV.U32 R9, RZ, RZ, R18 ;  /* 0x000000ffff097224 */ /* 0x000fc800078e0012 */
[----:B------:R-:W-:-:S05]  /*0f20*/  FADD.FTZ R9, R16, R9 ;  /* 0x0000000910097221 */ /* 0x000fca0000010000 */
[----:B------:R-:W-:-:S07]  /*0f30*/  MOV R20, R9 ;  /* 0x0000000900147202 */ /* 0x000fce0000000f00 */
[----:B------:R-:W-:Y:S05]  /*0f40*/  WARPSYNC.COLLECTIVE R17, `(.L_x_5229) ;  /* 0x0000000011087348 */ /* 0x000fea0003c00000 */
[----:B------:R0:W1:Y:S02]  /*0f50*/  SHFL.BFLY P2, R18, R20, R19, R22 ;  /* 0x0c00001314127389 */ /* 0x0000640000040016 */
[----:B01----:R-:W-:Y:S01]  /*0f60*/  ENDCOLLECTIVE ;  /* 0x000000000000791b */ /* 0x003fe20003800000 */
.L_x_5229:
[----:B------:R-:W-:Y:S01]  /*0f70*/  MOV R14, R18 ;  /* 0x00000012000e7202 */ /* 0x000fe20000000f00 */
[----:B------:R-:W-:Y:S06]  /*0f80*/  BRA `(.L_x_5230) ;  /* 0xfffffff8007c7947 */ /* 0x000fec000383ffff */
.L_x_5231:
        /* <DEDUP_REMOVED lines=15> */
.L_x_5626:


//--------------------- .text._ZN10layer_norm13ln_bwd_kernelINS_13Kernel_traitsI13__nv_bfloat16S2_S2_fjLj768ELj1ELj4ELj1ELj16ENS_18Kernel_traits_baseILj768ES2_S2_S2_fjLj128EEEEEEEvNS_9BwdParamsE --------------------------
	.section	.text._ZN10layer_norm13ln_bwd_kernelINS_13Kernel_traitsI13__nv_bfloat16S2_S2_fjLj768ELj1ELj4ELj1ELj16ENS_18Kernel_traits_baseILj768ES2_S2_S2_fjLj128EEEEEEEvNS_9BwdParamsE,"ax",@progbits
	.align	128
        .global         _ZN10layer_norm13ln_bwd_kernelINS_13Kernel_traitsI13__nv_bfloat16S2_S2_fjLj768ELj1ELj4ELj1ELj16ENS_18Kernel_traits_baseILj768ES2_S2_S2_fjLj128EEEEEEEvNS_9BwdParamsE
        .type           _ZN10layer_norm13ln_bwd_kernelINS_13Kernel_traitsI13__nv_bfloat16S2_S2_fjLj768ELj1ELj4ELj1ELj16ENS_18Kernel_traits_baseILj768ES2_S2_S2_fjLj128EEEEEEEvNS_9BwdParamsE,@function
        .size           _ZN10layer_norm13ln_bwd_kernelINS_13Kernel_traitsI13__nv_bfloat16S2_S2_fjLj768ELj1ELj4ELj1ELj16ENS_18Kernel_traits_baseILj768ES2_S2_S2_fjLj128EEEEEEEvNS_9BwdParamsE,(.L_x_5627 - _ZN10layer_norm13ln_bwd_kernelINS_13Kernel_traitsI13__nv_bfloat16S2_S2_fjLj768ELj1ELj4ELj1ELj16ENS_18Kernel_traits_baseILj768ES2_S2_S2_fjLj128EEEEEEEvNS_9BwdParamsE)
        .other          _ZN10layer_norm13ln_bwd_kernelINS_13Kernel_traitsI13__nv_bfloat16S2_S2_fjLj768ELj1ELj4ELj1ELj16ENS_18Kernel_traits_baseILj768ES2_S2_S2_fjLj128EEEEEEEvNS_9BwdParamsE,@"STO_CUDA_ENTRY STV_DEFAULT"
_ZN10layer_norm13ln_bwd_kernelINS_13Kernel_traitsI13__nv_bfloat16S2_S2_fjLj768ELj1ELj4ELj1ELj16ENS_18Kernel_traits_baseILj768ES2_S2_S2_fjLj128EEEEEEEvNS_9BwdParamsE:
.text._ZN10layer_norm13ln_bwd_kernelINS_13Kernel_traitsI13__nv_bfloat16S2_S2_fjLj768ELj1ELj4ELj1ELj16ENS_18Kernel_traits_baseILj768ES2_S2_S2_fjLj128EEEEEEEvNS_9BwdParamsE:
        /* <DEDUP_REMOVED lines=11> */
[----:B------:R-:W-:Y:S02]  /*00b0*/  IADD3 R8, P1, R2, UR4, RZ ;  /* 0x0000000402087c10 */ /* 0x000fe4000ff3e0ff */
        /* <DEDUP_REMOVED lines=13> */
[----:B------:R0:W5:Y:S01]  /*0190*/  @P0 LDG.E.128 R4, desc[UR4][R8.64+0x400] ;  /* 0x0004000408040981 */ /* 0x000162000c1e1d00 */
        /* <DEDUP_REMOVED lines=22> */
[----:B-----5:R-:W-:Y:S01]  /*0300*/  @P0 PRMT R99, R20, 0x7632, R99 ;  /* 0x0000763214630816 */ /* 0x020fe20000000063 */
[----:B------:R-:W5:Y:S01]  /*0310*/  LDG.E.128 R40, desc[UR4][R2.64] ;  /* 0x0000000402287981 */ /* 0x000f62000c1e1d00 */
[----:B------:R-:W-:Y:S02]  /*0320*/  @P0 PRMT R100, R21, 0x7632, R100 ;  /* 0x0000763215640816 */ /* 0x000fe40000000064 */
[----:B------:R-:W-:Y:S01]  /*0330*/  @P0 PRMT R101, R22, 0x7632, R101 ;  /* 0x0000763216650816 */ /* 0x000fe20000000065 */
[----:B------:R-:W5:Y:S01]  /*0340*/  LDG.E.128 R36, desc[UR4][R2.64+0x200] ;  /* 0x0002000402247981 */ /* 0x000f62000c1e1d00 */
[----:B------:R-:W-:Y:S02]  /*0350*/  @P0 PRMT R104, R23, 0x7632, R104 ;  /* 0x0000763217680816 */ /* 0x000fe40000000068 */
[----:B------:R-:W-:Y:S01]  /*0360*/  @P0 PRMT R105, R16, 0x7632, R105 ;  /* 0x0000763210690816 */ /* 0x000fe20000000069 */
[----:B------:R0:W5:Y:S01]  /*0370*/  LDG.E.128 R32, desc[UR4][R2.64+0x400] ;  /* 0x0004000402207981 */ /* 0x000162000c1e1d00 */
[----:B------:R-:W-:Y:S01]  /*0380*/  @P0 PRMT R112, R17, 0x7632, R112 ;  /* 0x0000763211700816 */ /* 0x000fe20000000070 */
        /* <DEDUP_REMOVED lines=37> */
[----:B------:R-:W-:Y:S02]  /*05e0*/  CS2R R6, SRZ ;  /* 0x0000000000067805 */ /* 0x000fe4000001ff00 */
[----:B------:R-:W-:Y:S02]  /*05f0*/  CS2R R4, SRZ ;  /* 0x0000000000047805 */ /* 0x000fe4000001ff00 */
[----:B------:R-:W-:-:S02]  /*0600*/  CS2R R8, SRZ ;  /* 0x0000000000087805 */ /* 0x000fc4000001ff00 */
[----:B------:R-:W-:Y:S02]  /*0610*/  CS2R R10, SRZ ;  /* 0x00000000000a7805 */ /* 0x000fe4000001ff00 */
[----:B------:R-:W-:Y:S02]  /*0620*/  CS2R R12, SRZ ;  /* 0x00000000000c7805 */ /* 0x000fe4000001ff00 */
        /* <DEDUP_REMOVED lines=14> */
.L_x_5236:
[----:B0-----:R-:W0:Y:S01]  /*0710*/  @P0 LDC.64 R44, c[0x0][0x228] ;  /* 0x00008a00ff2c0b82 */ /* 0x001e220000000a00 */
[----:B------:R-:W-:-:S05]  /*0720*/  IMAD R67, R97, 0x60, RZ ;  /* 0x0000006061437824 */ /* 0x000fca00078e02ff */
[----:B------:R-:W-:Y:S02]  /*0730*/  LOP3.LUT R67, R67, 0x1f, R0, 0xf8, !PT ;  /* 0x0000001f43437812 */ /* 0x000fe400078ef800 */
[----:B------:R-:W1:Y:S02]  /*0740*/  @P0 LDC.64 R48, c[0x0][0x228] ;  /* 0x00008a00ff300b82 */ /* 0x000e640000000a00 */
[----:B------:R-:W-:-:S06]  /*0750*/  IADD3 R59, R67, 0x20, RZ ;  /* 0x00000020433b7810 */ /* 0x000fcc0007ffe0ff */
        /* <DEDUP_REMOVED lines=9> */
[----:B--2---:R-:W-:-:S07]  /*07f0*/  @P0 IMAD.WIDE.U32 R52, R121, 0x10, R52 ;  /* 0x0000001079340825 */ /* 0x004fce00078e0034 */
[----:B------:R-:W2:Y:S01]  /*0800*/  LDC.64 R64, c[0x0][0x268] ;  /* 0x00009a00ff407b82 */ /* 0x000ea20000000a00 */
[----:B------:R-:W4:Y:S01]  /*0810*/  @P0 LDG.E.128 R52, desc[UR4][R52.64] ;  /* 0x0000000434340981 */ /* 0x000f22000c1e1d00 */
[----:B0-----:R-:W-:Y:S01]  /*0820*/  @!P0 IMAD.WIDE.U32 R62, R59, 0x10, R62 ;  /* 0x000000103b3e8825 */ /* 0x001fe200078e003e */
[----:B------:R-:W-:-:S03]  /*0830*/  @P0 MOV R119, RZ ;  /* 0x000000ff00770202 */ /* 0x000fc60000000f00 */
[C---:B-1----:R-:W-:Y:S02]  /*0840*/  @!P0 IMAD.WIDE R108, R97.reuse, 0x4, R108 ;  /* 0x00000004616c8825 */ /* 0x042fe400078e026c */
[----:B------:R-:W0:Y:S03]  /*0850*/  @!P0 LDC.64 R60, c[0x0][0x220] ;  /* 0x00008800ff3c8b82 */ /* 0x000e260000000a00 */
[----:B------:R-:W4:Y:S01]  /*0860*/  @!P0 LDG.E R119, desc[UR4][R108.64] ;  /* 0x000000046c778981 */ /* 0x000f22000c1e1900 */
[----:B------:R-:W-:-:S06]  /*0870*/  IMAD.WIDE R110, R97, 0x4, R56 ;  /* 0x00000004616e7825 */ /* 0x000fcc00078e0238 */
[----:B------:R1:W4:Y:S01]  /*0880*/  LDG.E R110, desc[UR4][R110.64] ;  /* 0x000000046e6e7981 */ /* 0x000322000c1e1900 */
[----:B--2---:R-:W-:-:S06]  /*0890*/  IMAD.WIDE.U32 R56, R59, 0x10, R64 ;  /* 0x000000103b387825 */ /* 0x004fcc00078e0040 */
[----:B------:R-:W2:Y:S01]  /*08a0*/  LDG.E.128 R56, desc[UR4][R56.64] ;  /* 0x0000000438387981 */ /* 0x000ea2000c1e1d00 */
[----:B0-----:R-:W-:-:S04]  /*08b0*/  @!P0 IMAD.WIDE.U32 R106, R67, 0x10, R60 ;  /* 0x00000010436a8825 */ /* 0x001fc800078e003c */
[----:B------:R-:W-:Y:S02]  /*08c0*/  IMAD.WIDE.U32 R60, R67, 0x10, R64 ;  /* 0x00000010433c7825 */ /* 0x000fe400078e0040 */
[----:B------:R-:W0:Y:S02]  /*08d0*/  @!P0 LDC.64 R66, c[0x0][0x220] ;  /* 0x00008800ff428b82 */ /* 0x000e240000000a00 */
[----:B0-----:R-:W-:-:S04]  /*08e0*/  @!P0 IMAD.WIDE.U32 R102, R121, 0x10, R66 ;  /* 0x0000001079668825 */ /* 0x001fc800078e0042 */
[----:B------:R-:W-:-:S06]  /*08f0*/  IMAD.WIDE.U32 R64, R121, 0x10, R64 ;  /* 0x0000001079407825 */ /* 0x000fcc00078e0040 */
[----:B------:R-:W2:Y:S04]  /*0900*/  LDG.E.128 R64, desc[UR4][R64.64] ;  /* 0x0000000440407981 */ /* 0x000ea8000c1e1d00 */
[----:B------:R-:W3:Y:S04]  /*0910*/  @!P0 LDG.E.128 R44, desc[UR4][R62.64] ;  /* 0x000000043e2c8981 */ /* 0x000ee8000c1e1d00 */
[----:B------:R0:W2:Y:S04]  /*0920*/  @!P0 LDG.E.128 R48, desc[UR4][R106.64] ;  /* 0x000000046a308981 */ /* 0x0000a8000c1e1d00 */
[----:B------:R-:W2:Y:S04]  /*0930*/  LDG.E.128 R60, desc[UR4][R60.64] ;  /* 0x000000043c3c7981 */ /* 0x000ea8000c1e1d00 */
[----:B------:R0:W2:Y:S01]  /*0940*/  @!P0 LDG.E.128 R52, desc[UR4][R102.64] ;  /* 0x0000000466348981 */ /* 0x0000a2000c1e1d00 */
[----:B-----5:R-:W-:-:S02]  /*0950*/  SHF.L.U32 R120, R38, 0x10, RZ ;  /* 0x0000001026787819 */ /* 0x020fc400000006ff */
[----:B------:R-:W-:Y:S02]  /*0960*/  PRMT R124, R36, 0x7632, R124 ;  /* 0x00007632247c7816 */ /* 0x000fe4000000007c */
[----:B------:R-:W0:Y:S02]  /*0970*/  @P0 MUFU.RCP R128, R120 ;  /* 0x0000007800800308 */ /* 0x000e240000001000 */
[----:B------:R-:W-:Y:S02]  /*0980*/  SHF.L.U32 R124, R124, 0x10, RZ ;  /* 0x000000107c7c7819 */ /* 0x000fe400000006ff */
[C---:B------:R-:W-:Y:S02]  /*0990*/  SHF.L.U32 R125, R37.reuse, 0x10, RZ ;  /* 0x00000010257d7819 */ /* 0x040fe400000006ff */
[----:B------:R-:W-:Y:S02]  /*09a0*/  SHF.L.U32 R127, R36, 0x10, RZ ;  /* 0x00000010247f7819 */ /* 0x000fe400000006ff */
[----:B------:R-:W0:Y:S01]  /*09b0*/  @P0 MUFU.RCP R121, R124 ;  /* 0x0000007c00790308 */ /* 0x000e220000001000 */
[----:B-1----:R-:W-:-:S02]  /*09c0*/  PRMT R111, R37, 0x7632, R111 ;  /* 0x00007632256f7816 */ /* 0x002fc4000000006f */
[----:B------:R-:W-:-:S05]  /*09d0*/  PRMT R109, R38, 0x7632, R109 ;  /* 0x00007632266d7816 */ /* 0x000fca000000006d */
[----:B------:R-:W1:Y:S01]  /*09e0*/  @P0 MUFU.RCP R126, R125 ;  /* 0x0000007d007e0308 */ /* 0x000e620000001000 */
[----:B------:R-:W-:Y:S02]  /*09f0*/  SHF.L.U32 R111, R111, 0x10, RZ ;  /* 0x000000106f6f7819 */ /* 0x000fe400000006ff */
[----:B------:R-:W-:-:S05]  /*0a00*/  SHF.L.U32 R109, R109, 0x10, RZ ;  /* 0x000000106d6d7819 */ /* 0x000fca00000006ff */
[----:B------:R-:W1:Y:S01]  /*0a10*/  @P0 MUFU.RCP R108, R127 ;  /* 0x0000007f006c0308 */ /* 0x000e620000001000 */
[C---:B------:R-:W-:Y:S02]  /*0a20*/  PRMT R123, R39.reuse, 0x7632, R123 ;  /* 0x00007632277b7816 */ /* 0x040fe4000000007b */
[----:B------:R-:W-:Y:S02]  /*0a30*/  SHF.L.U32 R122, R39, 0x10, RZ ;  /* 0x00000010277a7819 */ /* 0x000fe400000006ff */
[----:B------:R-:W-:-:S03]  /*0a40*/  SHF.L.U32 R123, R123, 0x10, RZ ;  /* 0x000000107b7b7819 */ /* 0x000fc600000006ff */
[----:B------:R-:W1:Y:S08]  /*0a50*/  @P0 MUFU.RCP R129, R111 ;  /* 0x0000006f00810308 */ /* 0x000e700000001000 */
[----:B------:R-:W1:Y:S08]  /*0a60*/  @P0 MUFU.RCP R131, R109 ;  /* 0x0000006d00830308 */ /* 0x000e700000001000 */
[----:B------:R-:W1:Y:S08]  /*0a70*/  @P0 MUFU.RCP R133, R123 ;  /* 0x0000007b00850308 */ /* 0x000e700000001000 */
[----:B------:R-:W2:Y:S01]  /*0a80*/  @P0 MUFU.RCP R130, R122 ;  /* 0x0000007a00820308 */ /* 0x000ea20000001000 */
[----:B------:R-:W-:Y:S01]  /*0a90*/  UMOV UR6, 0xffffffff ;  /* 0xffffffff00067882 */ /* 0x000fe20000000000 */
[----:B---3--:R-:W-:-:S02]  /*0aa0*/  SHF.L.U32 R136, R46, 0x10, RZ ;  /* 0x000000102e887819 */ /* 0x008fc400000006ff */
[C---:B------:R-:W-:Y:S02]  /*0ab0*/  SHF.L.U32 R132, R44.reuse, 0x10, RZ ;  /* 0x000000102c847819 */ /* 0x040fe400000006ff */
[----:B------:R-:W-:Y:S01]  /*0ac0*/  PRMT R44, R44, 0x7632, R44 ;  /* 0x000076322c2c7816 */ /* 0x000fe2000000002c */
[----:B------:R-:W-:Y:S01]  /*0ad0*/  @P0 FADD.FTZ R103, -R91, R136 ;  /* 0x000000885b670221 */ /* 0x000fe20000010100 */
[----:B------:R-:W-:Y:S02]  /*0ae0*/  PRMT R46, R46, 0x7632, R46 ;  /* 0x000076322e2e7816 */ /* 0x000fe4000000002e */
[----:B------:R-:W-:Y:S01]  /*0af0*/  SHF.L.U32 R44, R44, 0x10, RZ ;  /* 0x000000102c2c7819 */ /* 0x000fe200000006ff */
[----:B0-----:R-:W-:Y:S01]  /*0b00*/  @P0 FMUL.FTZ R103, R103, R128 ;  /* 0x0000008067670220 */ /* 0x001fe20000410000 */
[----:B------:R-:W-:Y:S02]  /*0b10*/  SHF.L.U32 R134, R45, 0x10, RZ ;  /* 0x000000102d867819 */ /* 0x000fe400000006ff */
[----:B------:R-:W-:Y:S01]  /*0b20*/  SHF.L.U32 R128, R46, 0x10, RZ ;  /* 0x000000102e807819 */ /* 0x000fe200000006ff */
[----:B------:R-:W-:Y:S01]  /*0b30*/  @P0 FADD.FTZ R46, -R105, R44 ;  /* 0x0000002c692e0221 */ /* 0x000fe20000010100 */
[----:B------:R-:W-:-:S02]  /*0b40*/  SHF.L.U32 R135, R47, 0x10, RZ ;  /* 0x000000102f877819 */ /* 0x000fc400000006ff */
[----:B------:R-:W-:Y:S01]  /*0b50*/  PRMT R106, R47, 0x7632, R106 ;  /* 0x000076322f6a7816 */ /* 0x000fe2000000006a */
[----:B------:R-:W-:Y:S01]  /*0b60*/  @P0 FADD.FTZ R47, -R90, R134 ;  /* 0x000000865a2f0221 */ /* 0x000fe20000010100 */
[----:B------:R-:W-:Y:S01]  /*0b70*/  PRMT R102, R45, 0x7632, R102 ;  /* 0x000076322d667816 */ /* 0x000fe20000000066 */
[----:B------:R-:W-:Y:S01]  /*0b80*/  @P0 FADD.FTZ R45, -R89, R132 ;  /* 0x00000084592d0221 */ /* 0x000fe20000010100 */
[----:B------:R-:W-:Y:S01]  /*0b90*/  @P0 FMUL.FTZ R46, R46, R121 ;  /* 0x000000792e2e0220 */ /* 0x000fe20000410000 */
[--C-:B----4-:R-:W-:Y:S01]  /*0ba0*/  @!P0 FADD.FTZ R121, R132, -R119.reuse ;  /* 0x8000007784798221 */ /* 0x110fe20000010000 */
[----:B-1----:R-:W-:Y:S01]  /*0bb0*/  @P0 FMUL.FTZ R47, R47, R126 ;  /* 0x0000007e2f2f0220 */ /* 0x002fe20000410000 */
[----:B------:R-:W-:Y:S01]  /*0bc0*/  SHF.L.U32 R126, R102, 0x10, RZ ;  /* 0x00000010667e7819 */ /* 0x000fe200000006ff */
[----:B------:R-:W-:Y:S01]  /*0bd0*/  @P0 FMUL.FTZ R45, R45, R108 ;  /* 0x0000006c2d2d0220 */ /* 0x000fe20000410000 */
[----:B------:R-:W-:Y:S01]  /*0be0*/  @!P0 FMUL.FTZ R45, R110, R121 ;  /* 0x000000796e2d8220 */ /* 0x000fe20000410000 */
[--C-:B------:R-:W-:Y:S01]  /*0bf0*/  @!P0 FADD.FTZ R121, R44, -R119.reuse ;  /* 0x800000772c798221 */ /* 0x100fe20000010000 */
[----:B------:R-:W-:Y:S01]  /*0c00*/  SHF.L.U32 R137, R106, 0x10, RZ ;  /* 0x000000106a897819 */ /* 0x000fe200000006ff */
[----:B------:R-:W-:Y:S01]  /*0c10*/  @P0 FADD.FTZ R102, -R112, R126 ;  /* 0x0000007e70660221 */ /* 0x000fe20000010100 */
[--C-:B------:R-:W-:Y:S01]  /*0c20*/  @P0 FADD.FTZ R106, -R113, R128.reuse ;  /* 0x00000080716a0221 */ /* 0x100fe20000010100 */
[----:B------:R-:W-:Y:S01]  /*0c30*/  @!P0 FMUL.FTZ R46, R110, R121 ;  /* 0x000000796e2e8220 */ /* 0x000fe20000410000 */
[----:B------:R-:W-:Y:S01]  /*0c40*/  @!P0 FADD.FTZ R121, R128, -R119 ;  /* 0x8000007780798221 */ /* 0x000fe20000010000 */
[----:B------:R-:W-:Y:S01]  /*0c50*/  @P0 FMUL.FTZ R102, R102, R129 ;  /* 0x0000008166660220 */ /* 0x000fe20000410000 */
[----:B------:R-:W-:Y:S01]  /*0c60*/  @P0 FMUL.FTZ R106, R106, R131 ;  /* 0x000000836a6a0220 */ /* 0x000fe20000410000 */
[----:B------:R-:W-:Y:S01]  /*0c70*/  @P0 FADD.FTZ R108, -R114, R137 ;  /* 0x00000089726c0221 */ /* 0x000fe20000010100 */
[--C-:B------:R-:W-:Y:S01]  /*0c80*/  @!P0 FADD.FTZ R129, R134, -R119.reuse ;  /* 0x8000007786818221 */ /* 0x100fe20000010000 */
[----:B------:R-:W-:Y:S01]  /*0c90*/  @!P0 FADD.FTZ R131, R136, -R119 ;  /* 0x8000007788838221 */ /* 0x000fe20000010000 */
[----:B------:R-:W-:Y:S01]  /*0ca0*/  @P0 FADD.FTZ R107, -R92, R135 ;  /* 0x000000875c6b0221 */ /* 0x000fe20000010100 */
[----:B------:R-:W-:Y:S01]  /*0cb0*/  @!P0 FMUL.FTZ R106, R110, R121 ;  /* 0x000000796e6a8220 */ /* 0x000fe20000410000 */
[----:B------:R-:W-:Y:S01]  /*0cc0*/  SHF.L.U32 R121, R41, 0x10, RZ ;  /* 0x0000001029797819 */ /* 0x000fe200000006ff */
[----:B------:R-:W-:Y:S01]  /*0cd0*/  @P0 FMUL.FTZ R108, R108, R133 ;  /* 0x000000856c6c0220 */ /* 0x000fe20000410000 */
[----:B--2---:R-:W-:Y:S01]  /*0ce0*/  PRMT R128, R56, 0x7632, R128 ;  /* 0x0000763238807816 */ /* 0x004fe20000000080 */
[C---:B------:R-:W-:Y:S01]  /*0cf0*/  @!P0 FMUL.FTZ R47, R110.reuse, R129 ;  /* 0x000000816e2f8220 */ /* 0x040fe20000410000 */
[----:B------:R-:W-:Y:S01]  /*0d00*/  @!P0 FMUL.FTZ R103, R110, R131 ;  /* 0x000000836e678220 */ /* 0x000fe20000410000 */
[----:B------:R-:W-:Y:S01]  /*0d10*/  @P0 FMUL.FTZ R107, R107, R130 ;  /* 0x000000826b6b0220 */ /* 0x000fe20000410000 */
[--C-:B------:R-:W-:Y:S01]  /*0d20*/  @!P0 FADD.FTZ R133, R135, -R119.reuse ;  /* 0x8000007787858221 */ /* 0x100fe20000010000 */
[--C-:B------:R-:W-:Y:S01]  /*0d30*/  @!P0 FADD.FTZ R129, R126, -R119.reuse ;  /* 0x800000777e818221 */ /* 0x100fe20000010000 */
[----:B------:R-:W-:Y:S01]  /*0d40*/  @!P0 FADD.FTZ R131, R137, -R119 ;  /* 0x8000007789838221 */ /* 0x000fe20000010000 */
[----:B------:R-:W-:Y:S01]  /*0d50*/  SHF.L.U32 R130, R57, 0x10, RZ ;  /* 0x0000001039827819 */ /* 0x000fe200000006ff */
[----:B------:R-:W0:Y:S01]  /*0d60*/  @P0 MUFU.RCP R132, R121 ;  /* 0x0000007900840308 */ /* 0x000e220000001000 */
[----:B------:R-:W-:-:S02]  /*0d70*/  SHF.L.U32 R137, R59, 0x10, RZ ;  /* 0x000000103b897819 */ /* 0x000fc400000006ff */
[----:B------:R-:W-:Y:S02]  /*0d80*/  PRMT R136, R59, 0x7632, R136 ;  /* 0x000076323b887816 */ /* 0x000fe40000000088 */
[----:B------:R-:W-:Y:S02]  /*0d90*/  SHF.L.U32 R44, R40, 0x10, RZ ;  /* 0x00000010282c7819 */ /* 0x000fe400000006ff */
[----:B------:R-:W-:Y:S02]  /*0da0*/  PRMT R57, R57, 0x7632, R57 ;  /* 0x0000763239397816 */ /* 0x000fe40000000039 */
[----:B------:R-:W-:Y:S01]  /*0db0*/  SHF.L.U32 R59, R128, 0x10, RZ ;  /* 0x00000010803b7819 */ /* 0x000fe200000006ff */
[C---:B------:R-:W-:Y:S01]  /*0dc0*/  @!P0 FMUL.FTZ R107, R110.reuse, R133 ;  /* 0x000000856e6b8220 */ /* 0x040fe20000410000 */
[C---:B------:R-:W-:Y:S01]  /*0dd0*/  @!P0 FMUL.FTZ R102, R110.reuse, R129 ;  /* 0x000000816e668220 */ /* 0x040fe20000410000 */
[----:B------:R-:W-:Y:S01]  /*0de0*/  @!P0 FMUL.FTZ R108, R110, R131 ;  /* 0x000000836e6c8220 */ /* 0x000fe20000410000 */
[----:B------:R-:W-:Y:S01]  /*0df0*/  PRMT R135, R58, 0x7632, R135 ;  /* 0x000076323a877816 */ /* 0x000fe20000000087 */
[----:B------:R-:W1:Y:S01]  /*0e00*/  @P0 MUFU.RCP R126, R44 ;  /* 0x0000002c007e0308 */ /* 0x000e620000001000 */
[----:B------:R-:W-:-:S02]  /*0e10*/  SHF.L.U32 R129, R56, 0x10, RZ ;  /* 0x0000001038817819 */ /* 0x000fc400000006ff */
[----:B------:R-:W-:Y:S02]  /*0e20*/  SHF.L.U32 R133, R58, 0x10, RZ ;  /* 0x000000103a857819 */ /* 0x000fe400000006ff */
[----:B------:R-:W-:Y:S02]  /*0e30*/  SHF.L.U32 R131, R42, 0x10, RZ ;  /* 0x000000102a837819 */ /* 0x000fe400000006ff */
[----:B------:R-:W-:Y:S01]  /*0e40*/  SHF.L.U32 R134, R57, 0x10, RZ ;  /* 0x0000001039867819 */ /* 0x000fe200000006ff */
[----:B------:R-:W-:Y:S01]  /*0e50*/  FMUL.FTZ R57, R124, R59 ;  /* 0x0000003b7c397220 */ /* 0x000fe20000410000 */
[----:B------:R-:W-:Y:S01]  /*0e60*/  FMUL.FTZ R58, R125, R130 ;  /* 0x000000827d3a7220 */ /* 0x000fe20000410000 */
[C---:B------:R-:W-:Y:S01]  /*0e70*/  FADD.FTZ R27, R130.reuse, R27 ;  /* 0x0000001b821b7221 */ /* 0x040fe20000010000 */
[----:B------:R-:W-:Y:S01]  /*0e80*/  FFMA.FTZ R12, R130, R47, R12 ;  /* 0x0000002f820c7223 */ /* 0x000fe2000001000c */
[----:B------:R-:W-:Y:S01]  /*0e90*/  SHF.L.U32 R124, R135, 0x10, RZ ;  /* 0x00000010877c7819 */ /* 0x000fe200000006ff */
[----:B------:R-:W2:Y:S01]  /*0ea0*/  @P0 MUFU.RCP R130, R131 ;  /* 0x0000008300820308 */ /* 0x000ea20000001000 */
        /* <DEDUP_REMOVED lines=13> */
[----:B------:R-:W-:Y:S01]  /*0f80*/  PRMT R133, R41, 0x7632, R133 ;  /* 0x0000763229857816 */ /* 0x000fe20000000085 */
[----:B------:R-:W-:Y:S01]  /*0f90*/  FMUL.FTZ R109, R109, R124 ;  /* 0x0000007c6d6d7220 */ /* 0x000fe20000410000 */
[C---:B------:R-:W-:Y:S01]  /*0fa0*/  FADD.FTZ R68, R124.reuse, R68 ;  /* 0x000000447c447221 */ /* 0x040fe20000010000 */
[----:B------:R-:W-:Y:S01]  /*0fb0*/  FFMA.FTZ R11, R124, R106, R11 ;  /* 0x0000006a7c0b7223 */ /* 0x000fe2000001000b */
[----:B------:R-:W-:Y:S01]  /*0fc0*/  FMUL.FTZ R111, R123, R136 ;  /* 0x000000887b6f7220 */ /* 0x000fe20000410000 */
[C---:B------:R-:W-:Y:S01]  /*0fd0*/  FADD.FTZ R69, R136.reuse, R69 ;  /* 0x0000004588457221 */ /* 0x040fe20000010000 */
[----:B------:R-:W-:Y:S01]  /*0fe0*/  FFMA.FTZ R9, R136, R108, R9 ;  /* 0x0000006c88097223 */ /* 0x000fe20000010009 */
[----:B------:R-:W3:Y:S01]  /*0ff0*/  @P0 MUFU.RCP R128, R125 ;  /* 0x0000007d00800308 */ /* 0x000ee20000001000 */
[C---:B------:R-:W-:Y:S01]  /*1000*/  FADD.FTZ R31, R134.reuse, R31 ;  /* 0x0000001f861f7221 */ /* 0x040fe20000010000 */
[----:B------:R-:W-:Y:S01]  /*1010*/  FFMA.FTZ R13, R134, R102, R13 ;  /* 0x00000066860d7223 */ /* 0x000fe2000001000d */
[----:B------:R-:W-:-:S02]  /*1020*/  SHF.L.U32 R124, R48, 0x10, RZ ;  /* 0x00000010307c7819 */ /* 0x000fc400000006ff */
[C---:B------:R-:W-:Y:S02]  /*1030*/  SHF.L.U32 R145, R51.reuse, 0x10, RZ ;  /* 0x0000001033917819 */ /* 0x040fe400000006ff */
[----:B------:R-:W-:Y:S01]  /*1040*/  PRMT R136, R51, 0x7632, R136 ;  /* 0x0000763233887816 */ /* 0x000fe20000000088 */
[----:B------:R-:W-:Y:S01]  /*1050*/  @P0 FADD.FTZ R51, -R86, R140 ;  /* 0x0000008c56330221 */ /* 0x000fe20000010100 */
[----:B------:R-:W-:Y:S02]  /*1060*/  SHF.L.U32 R129, R129, 0x10, RZ ;  /* 0x0000001081817819 */ /* 0x000fe400000006ff */
[----:B------:R-:W-:Y:S02]  /*1070*/  PRMT R127, R42, 0x7632, R127 ;  /* 0x000076322a7f7816 */ /* 0x000fe4000000007f */
[----:B------:R-:W-:Y:S02]  /*1080*/  SHF.L.U32 R133, R133, 0x10, RZ ;  /* 0x0000001085857819 */ /* 0x000fe400000006ff */
[----:B------:R-:W-:Y:S01]  /*1090*/  PRMT R134, R43, 0x7632, R134 ;  /* 0x000076322b867816 */ /* 0x000fe20000000086 */
[----:B------:R-:W-:Y:S01]  /*10a0*/  FMUL.FTZ R122, R122, R137 ;  /* 0x000000897a7a7220 */ /* 0x000fe20000410000 */
[----:B------:R-:W-:Y:S01]  /*10b0*/  SHF.L.U32 R144, R50, 0x10, RZ ;  /* 0x0000001032907819 */ /* 0x000fe200000006ff */
[C---:B------:R-:W-:Y:S01]  /*10c0*/  FADD.FTZ R29, R137.reuse, R29 ;  /* 0x0000001d891d7221 */ /* 0x040fe20000010000 */
[----:B------:R-:W-:Y:S01]  /*10d0*/  FFMA.FTZ R8, R137, R107, R8 ;  /* 0x0000006b89087223 */ /* 0x000fe20000010008 */
[----:B------:R-:W-:Y:S01]  /*10e0*/  PRMT R123, R49, 0x7632, R123 ;  /* 0x00007632317b7816 */ /* 0x000fe2000000007b */
[----:B------:R-:W4:Y:S01]  /*10f0*/  @P0 MUFU.RCP R137, R129 ;  /* 0x0000008100890308 */ /* 0x000f220000001000 */
[----:B------:R-:W-:Y:S01]  /*1100*/  SHF.L.U32 R127, R127, 0x10, RZ ;  /* 0x000000107f7f7819 */ /* 0x000fe200000006ff */
[----:B------:R-:W-:Y:S01]  /*1110*/  @P0 FADD.FTZ R49, -R85, R124 ;  /* 0x0000007c55310221 */ /* 0x000fe20000010100 */
[----:B------:R-:W-:Y:S01]  /*1120*/  SHF.L.U32 R134, R134, 0x10, RZ ;  /* 0x0000001086867819 */ /* 0x000fe200000006ff */
[----:B0-----:R-:W-:Y:S01]  /*1130*/  @P0 FMUL.FTZ R132, R51, R132 ;  /* 0x0000008433840220 */ /* 0x001fe20000410000 */
[----:B------:R-:W-:-:S03]  /*1140*/  @!P0 FADD.FTZ R51, R124, -R119 ;  /* 0x800000777c338221 */ /* 0x000fc60000010000 */
[----:B------:R-:W0:Y:S01]  /*1150*/  @P0 MUFU.RCP R139, R133 ;  /* 0x00000085008b0308 */ /* 0x000e220000001000 */
[----:B------:R-:W-:Y:S01]  /*1160*/  @P0 FADD.FTZ R135, -R87, R144 ;  /* 0x0000009057870221 */ /* 0x000fe20000010100 */
[----:B------:R-:W-:Y:S01]  /*1170*/  PRMT R48, R48, 0x7632, R48 ;  /* 0x0000763230307816 */ /* 0x000fe20000000030 */
[----:B-1----:R-:W-:Y:S01]  /*1180*/  @P0 FMUL.FTZ R49, R49, R126 ;  /* 0x0000007e31310220 */ /* 0x002fe20000410000 */
[----:B------:R-:W-:Y:S01]  /*1190*/  @!P0 FMUL.FTZ R49, R110, R51 ;  /* 0x000000336e318220 */ /* 0x000fe20000410000 */
[----:B------:R-:W-:-:S03]  /*11a0*/  @!P0 FADD.FTZ R51, R140, -R119 ;  /* 0x800000778c338221 */ /* 0x000fc60000010000 */
[----:B------:R-:W1:Y:S01]  /*11b0*/  @P0 MUFU.RCP R141, R127 ;  /* 0x0000007f008d0308 */ /* 0x000e620000001000 */
[----:B--2---:R-:W-:Y:S01]  /*11c0*/  @P0 FMUL.FTZ R130, R135, R130 ;  /* 0x0000008287820220 */ /* 0x004fe20000410000 */
[----:B------:R-:W-:Y:S01]  /*11d0*/  PRMT R50, R50, 0x7632, R50 ;  /* 0x0000763232327816 */ /* 0x000fe20000000032 */
[----:B------:R-:W-:Y:S01]  /*11e0*/  @P0 FADD.FTZ R135, -R88, R145 ;  /* 0x0000009158870221 */ /* 0x000fe20000010100 */
[----:B------:R-:W-:-:S04]  /*11f0*/  SHF.L.U32 R138, R48, 0x10, RZ ;  /* 0x00000010308a7819 */ /* 0x000fc800000006ff */
[----:B------:R-:W2:Y:S01]  /*1200*/  @P0 MUFU.RCP R143, R134 ;  /* 0x00000086008f0308 */ /* 0x000ea20000001000 */
[----:B------:R-:W-:Y:S01]  /*1210*/  SHF.L.U32 R142, R123, 0x10, RZ ;  /* 0x000000107b8e7819 */ /* 0x000fe200000006ff */
[--C-:B------:R-:W-:Y:S01]  /*1220*/  @!P0 FADD.FTZ R123, R145, -R119.reuse ;  /* 0x80000077917b8221 */ /* 0x100fe20000010000 */
[----:B------:R-:W-:Y:S01]  /*1230*/  @!P0 FMUL.FTZ R132, R110, R51 ;  /* 0x000000336e848220 */ /* 0x000fe20000410000 */
[--C-:B------:R-:W-:Y:S01]  /*1240*/  @!P0 FADD.FTZ R51, R144, -R119.reuse ;  /* 0x8000007790338221 */ /* 0x100fe20000010000 */
[----:B---3--:R-:W-:Y:S01]  /*1250*/  @P0 FMUL.FTZ R128, R135, R128 ;  /* 0x0000008087800220 */ /* 0x008fe20000410000 */
[----:B------:R-:W-:Y:S01]  /*1260*/  SHF.L.U32 R140, R50, 0x10, RZ ;  /* 0x00000010328c7819 */ /* 0x000fe200000006ff */
[----:B------:R-:W-:Y:S01]  /*1270*/  @P0 FADD.FTZ R126, -R99, R138 ;  /* 0x0000008a637e0221 */ /* 0x000fe20000010100 */
[----:B------:R-:W-:Y:S01]  /*1280*/  SHF.L.U32 R136, R136, 0x10, RZ ;  /* 0x0000001088887819 */ /* 0x000fe200000006ff */
[----:B------:R-:W-:Y:S01]  /*1290*/  @P0 FADD.FTZ R124, -R100, R142 ;  /* 0x0000008e647c0221 */ /* 0x000fe20000010100 */
[----:B------:R-:W-:Y:S01]  /*12a0*/  @!P0 FMUL.FTZ R128, R110, R123 ;  /* 0x0000007b6e808220 */ /* 0x000fe20000410000 */
[--C-:B------:R-:W-:Y:S01]  /*12b0*/  @!P0 FADD.FTZ R123, R142, -R119.reuse ;  /* 0x800000778e7b8221 */ /* 0x100fe20000010000 */
[----:B------:R-:W-:Y:S01]  /*12c0*/  @!P0 FMUL.FTZ R130, R110, R51 ;  /* 0x000000336e828220 */ /* 0x000fe20000410000 */
[--C-:B------:R-:W-:Y:S01]  /*12d0*/  @!P0 FADD.FTZ R51, R138, -R119.reuse ;  /* 0x800000778a338221 */ /* 0x100fe20000010000 */
[----:B----4-:R-:W-:Y:S01]  /*12e0*/  @P0 FMUL.FTZ R126, R126, R137 ;  /* 0x000000897e7e0220 */ /* 0x010fe20000410000 */
[----:B0-----:R-:W-:Y:S01]  /*12f0*/  @P0 FMUL.FTZ R124, R124, R139 ;  /* 0x0000008b7c7c0220 */ /* 0x001fe20000410000 */
[----:B------:R-:W-:Y:S01]  /*1300*/  @P0 FADD.FTZ R50, -R101, R140 ;  /* 0x0000008c65320221 */ /* 0x000fe20000010100 */
[----:B------:R-:W-:Y:S01]  /*1310*/  @P0 FADD.FTZ R48, -R104, R136 ;  /* 0x0000008868300221 */ /* 0x000fe20000010100 */
[--C-:B------:R-:W-:Y:S01]  /*1320*/  @!P0 FADD.FTZ R135, R140, -R119.reuse ;  /* 0x800000778c878221 */ /* 0x100fe20000010000 */
[----:B------:R-:W-:Y:S01]  /*1330*/  @!P0 FADD.FTZ R137, R136, -R119 ;  /* 0x8000007788898221 */ /* 0x000fe20000010000 */
[----:B------:R-:W-:Y:S01]  /*1340*/  @!P0 FMUL.FTZ R124, R110, R123 ;  /* 0x0000007b6e7c8220 */ /* 0x000fe20000410000 */
[----:B------:R-:W-:Y:S01]  /*1350*/  SHF.L.U32 R123, R32, 0x10, RZ ;  /* 0x00000010207b7819 */ /* 0x000fe200000006ff */
[----:B------:R-:W-:Y:S01]  /*1360*/  @!P0 FMUL.FTZ R126, R110, R51 ;  /* 0x000000336e7e8220 */ /* 0x000fe20000410000 */
[----:B------:R-:W-:Y:S01]  /*1370*/  SHF.L.U32 R140, R63, 0x10, RZ ;  /* 0x000000103f8c7819 */ /* 0x000fe200000006ff */
[----:B-1----:R-:W-:Y:S01]  /*1380*/  @P0 FMUL.FTZ R50, R50, R141 ;  /* 0x0000008d32320220 */ /* 0x002fe20000410000 */
[----:B--2---:R-:W-:Y:S01]  /*1390*/  @P0 FMUL.FTZ R48, R48, R143 ;  /* 0x0000008f30300220 */ /* 0x004fe20000410000 */
[----:B------:R-:W-:Y:S01]  /*13a0*/  SHF.L.U32 R51, R60, 0x10, RZ ;  /* 0x000000103c337819 */ /* 0x000fe200000006ff */
[C---:B------:R-:W-:Y:S01]  /*13b0*/  @!P0 FMUL.FTZ R50, R110.reuse, R135 ;  /* 0x000000876e328220 */ /* 0x040fe20000410000 */
[C---:B------:R-:W-:Y:S01]  /*13c0*/  PRMT R139, R61.reuse, 0x7632, R139 ;  /* 0x000076323d8b7816 */ /* 0x040fe2000000008b */
[----:B------:R-:W-:Y:S01]  /*13d0*/  @!P0 FMUL.FTZ R48, R110, R137 ;  /* 0x000000896e308220 */ /* 0x000fe20000410000 */
[----:B------:R-:W-:Y:S01]  /*13e0*/  SHF.L.U32 R136, R61, 0x10, RZ ;  /* 0x000000103d887819 */ /* 0x000fe200000006ff */
[----:B------:R-:W0:Y:S01]  /*13f0*/  @P0 MUFU.RCP R135, R123 ;  /* 0x0000007b00870308 */ /* 0x000e220000001000 */
[----:B------:R-:W-:Y:S01]  /*1400*/  SHF.L.U32 R138, R62, 0x10, RZ ;  /* 0x000000103e8a7819 */ /* 0x000fe200000006ff */
[----:B------:R-:W-:Y:S01]  /*1410*/  FADD.FTZ R72, R140, R72 ;  /* 0x000000488c487221 */ /* 0x000fe20000010000 */
[----:B------:R-:W-:Y:S01]  /*1420*/  PRMT R137, R60, 0x7632, R137 ;  /* 0x000076323c897816 */ /* 0x000fe20000000089 */
[----:B------:R-:W-:Y:S01]  /*1430*/  FFMA.FTZ R73, R140, R128, R73 ;  /* 0x000000808c497223 */ /* 0x000fe20000010049 */
[----:B------:R-:W-:Y:S01]  /*1440*/  PRMT R143, R63, 0x7632, R143 ;  /* 0x000076323f8f7816 */ /* 0x000fe2000000008f */
[----:B------:R-:W-:Y:S01]  /*1450*/  FMUL.FTZ R63, R125, R140 ;  /* 0x0000008c7d3f7220 */ /* 0x000fe20000410000 */
[----:B------:R-:W-:-:S02]  /*1460*/  PRMT R141, R62, 0x7632, R141 ;  /* 0x000076323e8d7816 */ /* 0x000fc4000000008d */
[----:B------:R-:W-:Y:S01]  /*1470*/  SHF.L.U32 R60, R33, 0x10, RZ ;  /* 0x00000010213c7819 */ /* 0x000fe200000006ff */
[----:B------:R-:W-:Y:S01]  /*1480*/  FMUL.FTZ R44, R44, R51 ;  /* 0x000000332c2c7220 */ /* 0x000fe20000410000 */
        /* <DEDUP_REMOVED lines=8> */
[C---:B------:R-:W-:Y:S01]  /*1510*/  FADD.FTZ R76, R138.reuse, R76 ;  /* 0x0000004c8a4c7221 */ /* 0x040fe20000010000 */
[----:B------:R-:W-:Y:S01]  /*1520*/  FFMA.FTZ R77, R138, R130, R77 ;  /* 0x000000828a4d7223 */ /* 0x000fe2000001004d */
[----:B------:R-:W1:Y:S01]  /*1530*/  @P0 MUFU.RCP R136, R60 ;  /* 0x0000003c00880308 */ /* 0x000e620000001000 */
[----:B------:R-:W-:Y:S01]  /*1540*/  SHF.L.U32 R138, R137, 0x10, RZ ;  /* 0x00000010898a7819 */ /* 0x000fe200000006ff */
[----:B------:R-:W-:Y:S01]  /*1550*/  FMUL.FTZ R125, R133, R140 ;  /* 0x0000008c857d7220 */ /* 0x000fe20000410000 */
[----:B------:R-:W-:-:S02]  /*1560*/  SHF.L.U32 R143, R143, 0x10, RZ ;  /* 0x000000108f8f7819 */ /* 0x000fc400000006ff */
[----:B------:R-:W-:-:S03]  /*1570*/  SHF.L.U32 R131, R35, 0x10, RZ ;  /* 0x0000001023837819 */ /* 0x000fc600000006ff */
[----:B------:R-:W2:Y:S01]  /*1580*/  @P0 MUFU.RCP R137, R62 ;  /* 0x0000003e00890308 */ /* 0x000ea20000001000 */
[----:B------:R-:W-:Y:S02]  /*1590*/  SHF.L.U32 R142, R141, 0x10, RZ ;  /* 0x000000108d8e7819 */ /* 0x000fe400000006ff */
[----:B------:R-:W-:Y:S02]  /*15a0*/  PRMT R133, R32, 0x7632, R133 ;  /* 0x0000763220857816 */ /* 0x000fe40000000085 */
[----:B------:R-:W-:Y:S01]  /*15b0*/  SHF.L.U32 R150, R52, 0x10, RZ ;  /* 0x0000001034967819 */ /* 0x000fe200000006ff */
[----:B------:R-:W-:Y:S01]  /*15c0*/  FMUL.FTZ R121, R129, R138 ;  /* 0x0000008a81797220 */ /* 0x000fe20000410000 */
[C---:B------:R-:W-:Y:S01]  /*15d0*/  FADD.FTZ R82, R138.reuse, R82 ;  /* 0x000000528a527221 */ /* 0x040fe20000010000 */
[----:B------:R-:W-:Y:S01]  /*15e0*/  FFMA.FTZ R83, R138, R126, R83 ;  /* 0x0000007e8a537223 */ /* 0x000fe20000010053 */
[----:B------:R-:W-:Y:S01]  /*15f0*/  FMUL.FTZ R129, R134, R143 ;  /* 0x0000008f86817220 */ /* 0x000fe20000410000 */
[----:B------:R-:W3:Y:S01]  /*1600*/  @P0 MUFU.RCP R138, R131 ;  /* 0x00000083008a0308 */ /* 0x000ee20000001000 */
[----:B------:R-:W-:Y:S01]  /*1610*/  SHF.L.U32 R133, R133, 0x10, RZ ;  /* 0x0000001085857819 */ /* 0x000fe200000006ff */
[C---:B------:R-:W-:Y:S01]  /*1620*/  FADD.FTZ R70, R143.reuse, R70 ;  /* 0x000000468f467221 */ /* 0x040fe20000010000 */
[----:B------:R-:W-:Y:S01]  /*1630*/  FFMA.FTZ R71, R143, R48, R71 ;  /* 0x000000308f477223 */ /* 0x000fe20000010047 */
[----:B------:R-:W-:Y:S01]  /*1640*/  PRMT R134, R52, 0x7632, R134 ;  /* 0x0000763234867816 */ /* 0x000fe20000000086 */
[----:B------:R-:W-:Y:S01]  /*1650*/  FMUL.FTZ R127, R127, R142 ;  /* 0x0000008e7f7f7220 */ /* 0x000fe20000410000 */
[C---:B------:R-:W-:Y:S01]  /*1660*/  FADD.FTZ R74, R142.reuse, R74 ;  /* 0x0000004a8e4a7221 */ /* 0x040fe20000010000 */
[----:B------:R-:W-:Y:S01]  /*1670*/  FFMA.FTZ R75, R142, R50, R75 ;  /* 0x000000328e4b7223 */ /* 0x000fe2000001004b */
[----:B------:R-:W-:Y:S01]  /*1680*/  PRMT R143, R33, 0x7632, R143 ;  /* 0x00007632218f7816 */ /* 0x000fe2000000008f */
[----:B------:R-:W-:Y:S01]  /*1690*/  @P0 FADD.FTZ R52, -R93, R150 ;  /* 0x000000965d340221 */ /* 0x000fe20000010100 */
[----:B------:R-:W-:Y:S01]  /*16a0*/  SHF.L.U32 R139, R53, 0x10, RZ ;  /* 0x00000010358b7819 */ /* 0x000fe200000006ff */
[----:B------:R-:W-:Y:S01]  /*16b0*/  FADD.FTZ R78, R140, R78 ;  /* 0x0000004e8c4e7221 */ /* 0x000fe20000010000 */
[----:B------:R-:W-:Y:S01]  /*16c0*/  SHF.L.U32 R142, R54, 0x10, RZ ;  /* 0x00000010368e7819 */ /* 0x000fe200000006ff */
[----:B------:R-:W-:Y:S01]  /*16d0*/  FFMA.FTZ R79, R140, R124, R79 ;  /* 0x0000007c8c4f7223 */ /* 0x000fe2000001004f */
[----:B------:R-:W-:Y:S01]  /*16e0*/  PRMT R145, R34, 0x7632, R145 ;  /* 0x0000763222917816 */ /* 0x000fe20000000091 */
[----:B------:R-:W4:Y:S01]  /*16f0*/  @P0 MUFU.RCP R144, R133 ;  /* 0x0000008500900308 */ /* 0x000f220000001000 */
[C---:B------:R-:W-:Y:S01]  /*1700*/  SHF.L.U32 R140, R55.reuse, 0x10, RZ ;  /* 0x00000010378c7819 */ /* 0x040fe200000006ff */
[----:B0-----:R-:W-:Y:S01]  /*1710*/  @P0 FMUL.FTZ R52, R52, R135 ;  /* 0x0000008734340220 */ /* 0x001fe20000410000 */
[----:B------:R-:W-:-:S02]  /*1720*/  PRMT R141, R55, 0x7632, R141 ;  /* 0x00007632378d7816 */ /* 0x000fc4000000008d */
[----:B------:R-:W-:Y:S01]  /*1730*/  PRMT R146, R53, 0x7632, R146 ;  /* 0x0000763235927816 */ /* 0x000fe20000000092 */
[----:B------:R-:W-:Y:S01]  /*1740*/  @P0 FADD.FTZ R53, -R94, R139 ;  /* 0x0000008b5e350221 */ /* 0x000fe20000010100 */
[----:B------:R-:W-:Y:S01]  /*1750*/  SHF.L.U32 R55, R143, 0x10, RZ ;  /* 0x000000108f377819 */ /* 0x000fe200000006ff */
[----:B------:R-:W-:Y:S01]  /*1760*/  @P0 FADD.FTZ R148, -R95, R142 ;  /* 0x0000008e5f940221 */ /* 0x000fe20000010100 */
[----:B------:R-:W-:Y:S02]  /*1770*/  SHF.L.U32 R135, R145, 0x10, RZ ;  /* 0x0000001091877819 */ /* 0x000fe400000006ff */
[----:B------:R-:W-:Y:S01]  /*1780*/  PRMT R147, R54, 0x7632, R147 ;  /* 0x0000763236937816 */ /* 0x000fe20000000093 */
[----:B------:R-:W0:Y:S01]  /*1790*/  @P0 MUFU.RCP R143, R55 ;  /* 0x00000037008f0308 */ /* 0x000e220000001000 */
[----:B-1----:R-:W-:Y:S01]  /*17a0*/  @P0 FMUL.FTZ R54, R53, R136 ;  /* 0x0000008835360220 */ /* 0x002fe20000410000 */
[----:B--2---:R-:W-:Y:S01]  /*17b0*/  @P0 FMUL.FTZ R53, R148, R137 ;  /* 0x0000008994350220 */ /* 0x004fe20000410000 */
[----:B------:R-:W-:Y:S01]  /*17c0*/  SHF.L.U32 R148, R134, 0x10, RZ ;  /* 0x0000001086947819 */ /* 0x000fe200000006ff */
[----:B------:R-:W-:-:S04]  /*17d0*/  @P0 FADD.FTZ R145, -R96, R140 ;  /* 0x0000008c60910221 */ /* 0x000fc80000010100 */
[----:B------:R-:W1:Y:S01]  /*17e0*/  @P0 MUFU.RCP R149, R135 ;  /* 0x0000008700950308 */ /* 0x000e620000001000 */
[--C-:B------:R-:W-:Y:S01]  /*17f0*/  @!P0 FADD.FTZ R137, R150, -R119.reuse ;  /* 0x8000007796898221 */ /* 0x100fe20000010000 */
[----:B---3--:R-:W-:Y:S01]  /*1800*/  @P0 FMUL.FTZ R134, R145, R138 ;  /* 0x0000008a91860220 */ /* 0x008fe20000410000 */
[----:B------:R-:W-:Y:S01]  /*1810*/  @P0 FADD.FTZ R145, -R115, R148 ;  /* 0x0000009473910221 */ /* 0x000fe20000010100 */
[----:B------:R-:W-:Y:S02]  /*1820*/  SHF.L.U32 R146, R146, 0x10, RZ ;  /* 0x0000001092927819 */ /* 0x000fe400000006ff */
[----:B------:R-:W-:Y:S02]  /*1830*/  PRMT R136, R35, 0x7632, R136 ;  /* 0x0000763223887816 */ /* 0x000fe40000000088 */
[----:B------:R-:W-:Y:S01]  /*1840*/  SHF.L.U32 R150, R147, 0x10, RZ ;  /* 0x0000001093967819 */ /* 0x000fe200000006ff */
[----:B------:R-:W-:Y:S01]  /*1850*/  @!P0 FMUL.FTZ R52, R110, R137 ;  /* 0x000000896e348220 */ /* 0x000fe20000410000 */
[----:B----4-:R-:W-:Y:S01]  /*1860*/  @P0 FMUL.FTZ R137, R145, R144 ;  /* 0x0000009091890220 */ /* 0x010fe20000410000 */
[--C-:B------:R-:W-:Y:S01]  /*1870*/  @!P0 FADD.FTZ R139, R139, -R119.reuse ;  /* 0x800000778b8b8221 */ /* 0x100fe20000010000 */
[----:B------:R-:W-:Y:S01]  /*1880*/  SHF.L.U32 R136, R136, 0x10, RZ ;  /* 0x0000001088887819 */ /* 0x000fe200000006ff */
[----:B------:R-:W-:Y:S01]  /*1890*/  @P0 FADD.FTZ R138, -R116, R146 ;  /* 0x00000092748a0221 */ /* 0x000fe20000010100 */
[--C-:B------:R-:W-:Y:S01]  /*18a0*/  @!P0 FADD.FTZ R145, R142, -R119.reuse ;  /* 0x800000778e918221 */ /* 0x100fe20000010000 */
[----:B------:R-:W-:Y:S01]  /*18b0*/  @P0 FADD.FTZ R142, -R117, R150 ;  /* 0x00000096758e0221 */ /* 0x000fe20000010100 */
[----:B------:R-:W-:Y:S01]  /*18c0*/  @!P0 FMUL.FTZ R54, R110, R139 ;  /* 0x0000008b6e368220 */ /* 0x000fe20000410000 */
[----:B------:R-:W2:Y:S01]  /*18d0*/  @P0 MUFU.RCP R144, R136 ;  /* 0x0000008800900308 */ /* 0x000ea20000001000 */
[----:B0-----:R-:W-:Y:S01]  /*18e0*/  @P0 FMUL.FTZ R139, R138, R143 ;  /* 0x0000008f8a8b0220 */ /* 0x001fe20000410000 */
[----:B-1----:R-:W-:Y:S01]  /*18f0*/  @P0 FMUL.FTZ R138, R142, R149 ;  /* 0x000000958e8a0220 */ /* 0x002fe20000410000 */
[----:B------:R-:W-:Y:S01]  /*1900*/  @!P0 FADD.FTZ R147, R140, -R119 ;  /* 0x800000778c938221 */ /* 0x000fe20000010000 */
[----:B------:R-:W-:Y:S01]  /*1910*/  FADD.FTZ R142, RZ, R44 ;  /* 0x0000002cff8e7221 */ /* 0x000fe20000010000 */
[----:B------:R-:W-:Y:S01]  /*1920*/  FFMA.FTZ R140, R44, R49, RZ ;  /* 0x000000312c8c7223 */ /* 0x000fe200000100ff */
[----:B------:R-:W-:-:S02]  /*1930*/  SHF.L.U32 R151, R141, 0x10, RZ ;  /* 0x000000108d977819 */ /* 0x000fc400000006ff */
[----:B------:R-:W-:Y:S01]  /*1940*/  FADD.FTZ R142, R142, R121 ;  /* 0x000000798e8e7221 */ /* 0x000fe20000010000 */
[----:B------:R-:W-:Y:S01]  /*1950*/  FFMA.FTZ R140, R121, R126, R140 ;  /* 0x0000007e798c7223 */ /* 0x000fe2000001008c */
[----:B------:R-:W-:Y:S02]  /*1960*/  @!P0 FMUL.FTZ R53, R110, R145 ;  /* 0x000000916e358220 */ /* 0x000fe40000410000 */
[----:B------:R-:W-:Y:S01]  /*1970*/  FADD.FTZ R142, R142, R51 ;  /* 0x000000338e8e7221 */ /* 0x000fe20000010000 */
[----:B------:R-:W-:Y:S01]  /*1980*/  FFMA.FTZ R140, R51, R132, R140 ;  /* 0x00000084338c7223 */ /* 0x000fe2000001008c */
[--C-:B------:R-:W-:Y:S01]  /*1990*/  @!P0 FADD.FTZ R141, R148, -R119.reuse ;  /* 0x80000077948d8221 */ /* 0x100fe20000010000 */
[--C-:B------:R-:W-:Y:S01]  /*19a0*/  @!P0 FADD.FTZ R143, R146, -R119.reuse ;  /* 0x80000077928f8221 */ /* 0x100fe20000010000 */
[--C-:B------:R-:W-:Y:S01]  /*19b0*/  @!P0 FADD.FTZ R145, R150, -R119.reuse ;  /* 0x8000007796918221 */ /* 0x100fe20000010000 */
[----:B------:R-:W-:Y:S01]  /*19c0*/  @!P0 FADD.FTZ R149, R151, -R119 ;  /* 0x8000007797958221 */ /* 0x000fe20000010000 */
[----:B------:R-:W-:Y:S01]  /*19d0*/  @P0 FADD.FTZ R119, -R118, R151 ;  /* 0x0000009776770221 */ /* 0x000fe20000010100 */
[----:B------:R-:W-:Y:S01]  /*19e0*/  FADD.FTZ R142, R142, R125 ;  /* 0x0000007d8e8e7221 */ /* 0x000fe20000010000 */
[----:B------:R-:W-:-:S02]  /*19f0*/  FFMA.FTZ R140, R125, R124, R140 ;  /* 0x0000007c7d8c7223 */ /* 0x000fc4000001008c */
[----:B--2---:R-:W-:Y:S01]  /*1a00*/  @P0 FMUL.FTZ R119, R119, R144 ;  /* 0x0000009077770220 */ /* 0x004fe20000410000 */
[----:B------:R-:W-:Y:S01]  /*1a10*/  FADD.FTZ R144, R142, R61 ;  /* 0x0000003d8e907221 */ /* 0x000fe20000010000 */
[----:B------:R-:W-:-:S03]  /*1a20*/  FFMA.FTZ R140, R61, R130, R140 ;  /* 0x000000823d8c7223 */ /* 0x000fc6000001008c */
[----:B------:R-:W-:Y:S01]  /*1a30*/  FADD.FTZ R146, R144, R127 ;  /* 0x0000007f90927221 */ /* 0x000fe20000010000 */
[----:B------:R-:W-:-:S03]  /*1a40*/  FFMA.FTZ R148, R127, R50, R140 ;  /* 0x000000327f947223 */ /* 0x000fc6000001008c */
[----:B------:R-:W-:Y:S01]  /*1a50*/  FADD.FTZ R146, R146, R63 ;  /* 0x0000003f92927221 */ /* 0x000fe20000010000 */
[----:B------:R-:W-:Y:S01]  /*1a60*/  FFMA.FTZ R148, R63, R128, R148 ;  /* 0x000000803f947223 */ /* 0x000fe20000010094 */
[----:B------:R-:W-:Y:S01]  /*1a70*/  @!P0 FMUL.FTZ R139, R110, R143 ;  /* 0x0000008f6e8b8220 */ /* 0x000fe20000410000 */
[C---:B------:R-:W-:Y:S02]  /*1a80*/  SHF.L.U32 R144, R65.reuse, 0x10, RZ ;  /* 0x0000001041907819 */ /* 0x040fe400000006ff */
[----:B------:R-:W-:Y:S01]  /*1a90*/  PRMT R140, R65, 0x7632, R140 ;  /* 0x00007632418c7816 */ /* 0x000fe2000000008c */
[----:B------:R-:W-:Y:S01]  /*1aa0*/  FADD.FTZ R65, R146, R129 ;  /* 0x0000008192417221 */ /* 0x000fe20000010000 */
[----:B------:R-:W-:Y:S01]  /*1ab0*/  FFMA.FTZ R143, R129, R48, R148 ;  /* 0x00000030818f7223 */ /* 0x000fe20000010094 */
[----:B------:R-:W-:Y:S02]  /*1ac0*/  SHF.L.U32 R142, R64, 0x10, RZ ;  /* 0x00000010408e7819 */ /* 0x000fe400000006ff */
[----:B------:R-:W-:Y:S01]  /*1ad0*/  FADD.FTZ R148, R65, R56 ;  /* 0x0000003841947221 */ /* 0x000fe20000010000 */
[----:B------:R-:W-:Y:S01]  /*1ae0*/  FFMA.FTZ R150, R56, R45, R143 ;  /* 0x0000002d38967223 */ /* 0x000fe2000001008f */
[----:B------:R-:W-:-:S02]  /*1af0*/  @!P0 FMUL.FTZ R138, R110, R145 ;  /* 0x000000916e8a8220 */ /* 0x000fc40000410000 */
        /* <DEDUP_REMOVED lines=11> */
[----:B------:R-:W-:-:S02]  /*1bb0*/  SHF.L.U32 R141, R66, 0x10, RZ ;  /* 0x00000010428d7819 */ /* 0x000fc400000006ff */
[----:B------:R-:W-:Y:S01]  /*1bc0*/  FADD.FTZ R60, R143, R120 ;  /* 0x000000788f3c7221 */ /* 0x000fe20000010000 */
[----:B------:R-:W-:Y:S02]  /*1bd0*/  FFMA.FTZ R142, R120, R103, R145 ;  /* 0x00000067788e7223 */ /* 0x000fe40000010091 */
        /* <DEDUP_REMOVED lines=8> */
[----:B------:R-:W-:-:S02]  /*1c60*/  SHF.L.U32 R64, R64, 0x10, RZ ;  /* 0x0000001040407819 */ /* 0x000fc400000006ff */
[----:B------:R-:W-:Y:S01]  /*1c70*/  SHF.L.U32 R141, R140, 0x10, RZ ;  /* 0x000000108c8d7819 */ /* 0x000fe200000006ff */
[----:B------:R-:W-:Y:S01]  /*1c80*/  FADD.FTZ R140, R60, R111 ;  /* 0x0000006f3c8c7221 */ /* 0x000fe20000010000 */
[----:B------:R-:W-:Y:S01]  /*1c90*/  FFMA.FTZ R142, R111, R108, R142 ;  /* 0x0000006c6f8e7223 */ /* 0x000fe2000001008e */
[----:B------:R-:W-:Y:S02]  /*1ca0*/  FMUL.FTZ R60, R133, R64 ;  /* 0x00000040853c7220 */ /* 0x000fe40000410000 */
[----:B------:R-:W-:Y:S01]  /*1cb0*/  FADD.FTZ R133, R140, R123 ;  /* 0x0000007b8c857221 */ /* 0x000fe20000010000 */
[----:B------:R-:W-:Y:S01]  /*1cc0*/  FFMA.FTZ R143, R123, R52, R142 ;  /* 0x000000347b8f7223 */ /* 0x000fe2000001008e */
[----:B------:R-:W-:Y:S02]  /*1cd0*/  FADD.FTZ R25, R64, R25 ;  /* 0x0000001940197221 */ /* 0x000fe40000010000 */
[----:B------:R-:W-:Y:S01]  /*1ce0*/  FADD.FTZ R140, R133, R60 ;  /* 0x0000003c858c7221 */ /* 0x000fe20000010000 */
[-C--:B------:R-:W-:Y:S01]  /*1cf0*/  FFMA.FTZ R142, R60, R137.reuse, R143 ;  /* 0x000000893c8e7223 */ /* 0x080fe2000001008f */
        /* <DEDUP_REMOVED lines=8> */
[----:B------:R-:W-:Y:S01]  /*1d80*/  SHF.L.U32 R146, R67, 0x10, RZ ;  /* 0x0000001043927819 */ /* 0x000fe200000006ff */
[----:B------:R-:W-:Y:S01]  /*1d90*/  FMUL.FTZ R135, R135, R66 ;  /* 0x0000004287877220 */ /* 0x000fe20000410000 */
[----:B------:R-:W-:Y:S01]  /*1da0*/  PRMT R67, R67, 0x7632, R67 ;  /* 0x0000763243437816 */ /* 0x000fe20000000043 */
[----:B------:R-:W-:Y:S01]  /*1db0*/  FADD.FTZ R140, R55, R62 ;  /* 0x0000003e378c7221 */ /* 0x000fe20000010000 */
[----:B------:R-:W-:Y:S01]  /*1dc0*/  FFMA.FTZ R142, R62, R53, R133 ;  /* 0x000000353e8e7223 */ /* 0x000fe20000010085 */
[----:B------:R-:W-:Y:S01]  /*1dd0*/  @!P0 FMUL.FTZ R134, R110, R147 ;  /* 0x000000936e868220 */ /* 0x000fe20000410000 */
[----:B------:R-:W-:Y:S01]  /*1de0*/  SHF.L.U32 R67, R67, 0x10, RZ ;  /* 0x0000001043437819 */ /* 0x000fe200000006ff */
[----:B------:R-:W-:Y:S01]  /*1df0*/  FMUL.FTZ R131, R131, R146 ;  /* 0x0000009283837220 */ /* 0x000fe20000410000 */
[----:B------:R-:W-:Y:S01]  /*1e00*/  FADD.FTZ R140, R140, R135 ;  /* 0x000000878c8c7221 */ /* 0x000fe20000010000 */
[-C--:B------:R-:W-:Y:S01]  /*1e10*/  FFMA.FTZ R142, R135, R138.reuse, R142 ;  /* 0x0000008a878e7223 */ /* 0x080fe2000001008e */
[C---:B------:R-:W-:Y:S01]  /*1e20*/  FADD.FTZ R24, R66.reuse, R24 ;  /* 0x0000001842187221 */ /* 0x040fe20000010000 */
[----:B------:R-:W-:Y:S01]  /*1e30*/  FFMA.FTZ R19, R66, R138, R19 ;  /* 0x0000008a42137223 */ /* 0x000fe20000010013 */
[----:B------:R-:W-:Y:S01]  /*1e40*/  LOP3.LUT R66, R0, 0x1f, RZ, 0xc0, !PT ;  /* 0x0000001f00427812 */ /* 0x000fe200078ec0ff */
        /* <DEDUP_REMOVED lines=8> */
[----:B------:R-:W-:-:S02]  /*1ed0*/  IMAD R55, R97, 0x60, R66 ;  /* 0x0000006061377824 */ /* 0x000fc400078e0242 */
        /* <DEDUP_REMOVED lines=26> */
.L_x_5248:
[----:B-1----:R-:W-:Y:S01]  /*2080*/  FADD.FTZ R133, R144, R133 ;  /* 0x0000008590857221 */ /* 0x002fe20000010000 */
[----:B--2---:R-:W-:Y:S01]  /*2090*/  FADD.FTZ R141, R66, R141 ;  /* 0x0000008d428d7221 */ /* 0x004fe20000010000 */
[----:B------:R-:W-:Y:S02]  /*20a0*/  IADD3 R143, R55, 0x40, RZ ;  /* 0x00000040378f7810 */ /* 0x000fe40007ffe0ff */
[----:B------:R-:W-:Y:S01]  /*20b0*/  FMUL.FTZ R133, R133, 0.001302083372138440609 ;  /* 0x3aaaaaab85857820 */ /* 0x000fe20000410000 */
[----:B0-----:R-:W-:-:S04]  /*20c0*/  FMUL.FTZ R66, R141, 0.001302083372138440609 ;  /* 0x3aaaaaab8d427820 */ /* 0x001fc80000410000 */
        /* <DEDUP_REMOVED lines=9> */
[----:B------:R-:W-:Y:S01]  /*2160*/  FFMA.FTZ R141, R66, R53, R133 ;  /* 0x00000035428d7223 */ /* 0x000fe20000010085 */
[----:B------:R-:W-:Y:S01]  /*2170*/  FADD.FTZ R57, R57, -R46 ;  /* 0x8000002e39397221 */ /* 0x000fe20000010000 */
[C---:B------:R-:W-:Y:S01]  /*2180*/  FMUL.FTZ R46, R110.reuse, R47 ;  /* 0x0000002f6e2e7220 */ /* 0x040fe20000410000 */
[----:B------:R-:W-:Y:S01]  /*2190*/  FMUL.FTZ R47, R110, R63 ;  /* 0x0000003f6e2f7220 */ /* 0x000fe20000410000 */
        /* <DEDUP_REMOVED lines=68> */
[----:B------:R-:W-:Y:S01]  /*25e0*/  IMAD.WIDE.U32 R60, R143, 0x10, R60 ;  /* 0x000000108f3c7825 */ /* 0x000fe200078e003c */
        /* <DEDUP_REMOVED lines=10> */
[----:B-1----:R-:W-:-:S03]  /*2690*/  LEA R97, R62, R97, 0x2 ;  /* 0x000000613e617211 */ /* 0x002fc600078e10ff */
[----:B------:R0:W-:Y:S01]  /*26a0*/  STG.E.128 desc[UR4][R60.64], R52 ;  /* 0x000000343c007986 */ /* 0x0001e2000c101d04 */
[----:B------:R-:W-:-:S13]  /*26b0*/  ISETP.GE.AND P1, PT, R97, R63, PT ;  /* 0x0000003f6100720c */ /* 0x000fda0003f26270 */
[----:B------:R-:W-:Y:S05]  /*26c0*/  @!P1 BRA `(.L_x_5236) ;  /* 0xffffffe000109947 */ /* 0x000fea000383ffff */
[----:B------:R-:W-:Y:S05]  /*26d0*/  BSYNC B1 ;  /* 0x0000000000017941 */ /* 0x000fea0003800000 */
.L_x_5234:
        /* <DEDUP_REMOVED lines=48> */
.L_x_5233:
[----:B------:R-:W-:Y:S05]  /*29e0*/  BSYNC B0 ;  /* 0x0000000000007941 */ /* 0x000fea0003800000 */
.L_x_5232:
[----:B-----5:R-:W0:Y:S01]  /*29f0*/  S2R R4, SR_CgaCtaId ;  /* 0x0000000000047919 */ /* 0x020e220000008800 */
[----:B------:R-:W-:Y:S01]  /*2a00*/  SHF.R.U32.HI R2, RZ, 0x5, R0 ;  /* 0x00000005ff027819 */ /* 0x000fe20000011600 */
[----:B------:R-:W-:Y:S05]  /*2a10*/  WARPSYNC.ALL ;  /* 0x0000000000007948 */ /* 0x000fea0003800000 */
[----:B------:R-:W-:Y:S01]  /*2a20*/  LOP3.LUT R5, R0, 0x1f, RZ, 0xc0, !PT ;  /* 0x0000001f00057812 */ /* 0x000fe200078ec0ff */
[----:B------:R-:W1:Y:S01]  /*2a30*/  S2R R24, SR_CTAID.X ;  /* 0x0000000000187919 */ /* 0x000e620000002500 */
[----:B------:R-:W-:Y:S01]  /*2a40*/  MOV R3, 0x400 ;  /* 0x0000040000037802 */ /* 0x000fe20000000f00 */
[----:B------:R-:W-:-:S02]  /*2a50*/  ULDC.64 UR6, c[0x0][0x278] ;  /* 0x00009e0000067ab9 */ /* 0x000fc40000000a00 */
[----:B------:R-:W-:Y:S01]  /*2a60*/  IMAD R2, R2, 0x60, R5 ;  /* 0x0000006002027824 */ /* 0x000fe200078e0205 */
[----:B0-----:R-:W-:-:S04]  /*2a70*/  LEA R3, R4, R3, 0x18 ;  /* 0x0000000304037211 */ /* 0x001fc800078ec0ff */
[-C--:B------:R-:W-:Y:S02]  /*2a80*/  LEA R2, R2, R3.reuse, 0x5 ;  /* 0x0000000302027211 */ /* 0x080fe400078e28ff */
[----:B------:R-:W-:-:S03]  /*2a90*/  LEA R3, R0, R3, 0x2 ;  /* 0x0000000300037211 */ /* 0x000fc600078e10ff */
[----:B------:R1:W-:Y:S04]  /*2aa0*/  STS.128 [R2], R40 ;  /* 0x0000002802007388 */ /* 0x0003e80000000c00 */
[----:B------:R0:W-:Y:S04]  /*2ab0*/  STS.128 [R2+0x10], R44 ;  /* 0x0000102c02007388 */ /* 0x0001e80000000c00 */
[----:B------:R-:W-:Y:S04]  /*2ac0*/  STS.128 [R2+0x400], R52 ;  /* 0x0004003402007388 */ /* 0x000fe80000000c00 */
[----:B------:R-:W-:Y:S04]  /*2ad0*/  STS.128 [R2+0x410], R56 ;  /* 0x0004103802007388 */ /* 0x000fe80000000c00 */
[----:B------:R-:W-:Y:S01]  /*2ae0*/  STS.128 [R2+0x800], R64 ;  /* 0x0008004002007388 */ /* 0x000fe20000000c00 */
[----:B-1----:R-:W-:-:S03]  /*2af0*/  IMAD R41, R24, 0x300, RZ ;  /* 0x0000030018297824 */ /* 0x002fc600078e02ff */
[----:B------:R-:W-:Y:S01]  /*2b00*/  STS.128 [R2+0x810], R60 ;  /* 0x0008103c02007388 */ /* 0x000fe20000000c00 */
[----:B------:R-:W-:Y:S01]  /*2b10*/  BAR.SYNC.DEFER_BLOCKING 0x0 ;  /* 0x0000000000007b1d */ /* 0x000fe20000010000 */
[----:B0-----:R-:W-:-:S05]  /*2b20*/  IADD3 R46, P0, R41, R0, RZ ;  /* 0x00000000292e7210 */ /* 0x001fca0007f1e0ff */
        /* <DEDUP_REMOVED lines=29> */
[----:B------:R-:W-:Y:S04]  /*2d00*/  LDS R18, [R3+0x2600] ;  /* 0x0026000003127984 */ /* 0x000fe80000000800 */
        /* <DEDUP_REMOVED lines=12> */
[----:B------:R-:W-:Y:S01]  /*2dd0*/  FADD.FTZ R0, R17, R0 ;  /* 0x0000000011007221 */ /* 0x000fe20000010000 */
[----:B------:R-:W-:Y:S01]  /*2de0*/  FADD.FTZ R19, R4, R19 ;  /* 0x0000001304137221 */ /* 0x000fe20000010000 */
[----:B------:R-:W-:Y:S01]  /*2df0*/  SHF.L.U32 R4, R46, 0x2, RZ ;  /* 0x000000022e047819 */ /* 0x000fe200000006ff */
[----:B------:R-:W-:Y:S01]  /*2e00*/  STS.128 [R2], R32 ;  /* 0x0000002002007388 */ /* 0x000fe20000000c00 */
[----:B------:R-:W-:-:S03]  /*2e10*/  FADD.FTZ R43, R6, R43 ;  /* 0x0000002b062b7221 */ /* 0x000fc60000010000 */
[----:B------:R-:W-:Y:S01]  /*2e20*/  STS.128 [R2+0x10], R36 ;  /* 0x0000102402007388 */ /* 0x000fe20000000c00 */
[----:B0-----:R-:W-:-:S03]  /*2e30*/  FADD.FTZ R7, R7, R40 ;  /* 0x0000002807077221 */ /* 0x001fc60000010000 */
[----:B------:R-:W-:Y:S01]  /*2e40*/  STS.128 [R2+0x400], R48 ;  /* 0x0004003002007388 */ /* 0x000fe20000000c00 */
[----:B-1----:R-:W-:-:S03]  /*2e50*/  FADD.FTZ R45, R16, R45 ;  /* 0x0000002d102d7221 */ /* 0x002fc60000010000 */
[----:B------:R-:W-:Y:S01]  /*2e60*/  STS.128 [R2+0x410], R12 ;  /* 0x0004100c02007388 */ /* 0x000fe20000000c00 */
[----:B--2---:R-:W-:-:S03]  /*2e70*/  FADD.FTZ R47, R0, R47 ;  /* 0x0000002f002f7221 */ /* 0x004fc60000010000 */
[----:B------:R0:W-:Y:S04]  /*2e80*/  STS.128 [R2+0x800], R8 ;  /* 0x0008000802007388 */ /* 0x0001e80000000c00 */
[----:B------:R1:W-:Y:S01]  /*2e90*/  STS.128 [R2+0x810], R28 ;  /* 0x0008101c02007388 */ /* 0x0003e20000000c00 */
[----:B------:R-:W-:Y:S01]  /*2ea0*/  BAR.SYNC.DEFER_BLOCKING 0x0 ;  /* 0x0000000000007b1d */ /* 0x000fe20000010000 */
[----:B0-----:R-:W-:Y:S01]  /*2eb0*/  FADD.FTZ R9, R5, R18 ;  /* 0x0000001205097221 */ /* 0x001fe20000010000 */
[----:B------:R-:W-:Y:S02]  /*2ec0*/  IADD3.X R5, RZ, RZ, RZ, P0, !PT ;  /* 0x000000ffff057210 */ /* 0x000fe400007fe4ff */
[----:B-1----:R-:W-:Y:S02]  /*2ed0*/  IADD3 R2, P0, R4, UR6, RZ ;  /* 0x0000000604027c10 */ /* 0x002fe4000ff1e0ff */
[----:B------:R-:W-:Y:S01]  /*2ee0*/  SHF.L.U64.HI R5, R46, 0x2, R5 ;  /* 0x000000022e057819 */ /* 0x000fe20000010205 */
        /* <DEDUP_REMOVED lines=17> */
[----:B---3--:R-:W-:-:S03]  /*3000*/  FADD.FTZ R10, RZ, R10 ;  /* 0x0000000aff0a7221 */ /* 0x008fc60000010000 */
        /* <DEDUP_REMOVED lines=18> */
[----:B------:R1:W0:Y:S01]  /*3130*/  LDS R37, [R3+0x2e00] ;  /* 0x002e000003257984 */ /* 0x0002220000000800 */
[----:B--2---:R-:W-:Y:S01]  /*3140*/  FADD.FTZ R13, R13, R28 ;  /* 0x0000001c0d0d7221 */ /* 0x004fe20000010000 */
[----:B---3--:R-:W-:Y:S01]  /*3150*/  FADD.FTZ R8, R8, R25 ;  /* 0x0000001908087221 */ /* 0x008fe20000010000 */
[----:B-1----:R-:W-:Y:S01]  /*3160*/  IADD3.X R3, R5, UR7, RZ, P0, !PT ;  /* 0x0000000705037c10 */ /* 0x002fe200087fe4ff */
[----:B------:R-:W-:Y:S01]  /*3170*/  ULDC.64 UR6, c[0x0][0x270] ;  /* 0x00009c0000067ab9 */ /* 0x000fe20000000a00 */
[----:B----4-:R-:W-:Y:S01]  /*3180*/  FADD.FTZ R10, R10, R27 ;  /* 0x0000001b0a0a7221 */ /* 0x010fe20000010000 */
[----:B------:R-:W-:Y:S01]  /*3190*/  IADD3 R4, P0, R4, UR6, RZ ;  /* 0x0000000604047c10 */ /* 0x000fe2000ff1e0ff */
[----:B------:R-:W-:-:S03]  /*31a0*/  FADD.FTZ R11, R11, R22 ;  /* 0x000000160b0b7221 */ /* 0x000fc60000010000 */
[----:B------:R-:W-:Y:S01]  /*31b0*/  IADD3.X R5, R5, UR7, RZ, P0, !PT ;  /* 0x0000000705057c10 */ /* 0x000fe200087fe4ff */
[----:B------:R-:W-:Y:S01]  /*31c0*/  FADD.FTZ R12, R12, R17 ;  /* 0x000000110c0c7221 */ /* 0x000fe20000010000 */
[----:B------:R-:W-:Y:S01]  /*31d0*/  FADD.FTZ R29, R20, R29 ;  /* 0x0000001d141d7221 */ /* 0x000fe20000010000 */
[----:B------:R-:W-:-:S04]  /*31e0*/  FADD.FTZ R13, R13, R30 ;  /* 0x0000001e0d0d7221 */ /* 0x000fc80000010000 */
[----:B------:R-:W-:Y:S01]  /*31f0*/  STG.E desc[UR4][R2.64], R29 ;  /* 0x0000001d02007986 */ /* 0x000fe2000c101904 */
[----:B------:R-:W-:-:S03]  /*3200*/  FADD.FTZ R31, R8, R31 ;  /* 0x0000001f081f7221 */ /* 0x000fc60000010000 */
[----:B------:R-:W-:Y:S01]  /*3210*/  STG.E desc[UR4][R2.64+0x200], R13 ;  /* 0x0002000d02007986 */ /* 0x000fe2000c101904 */
[----:B------:R-:W-:-:S03]  /*3220*/  FADD.FTZ R35, R10, R35 ;  /* 0x000000230a237221 */ /* 0x000fc60000010000 */
[----:B------:R-:W-:Y:S01]  /*3230*/  STG.E desc[UR4][R2.64+0x400], R31 ;  /* 0x0004001f02007986 */ /* 0x000fe2000c101904 */
[----:B0-----:R-:W-:-:S03]  /*3240*/  FADD.FTZ R11, R11, R24 ;  /* 0x000000180b0b7221 */ /* 0x001fc60000010000 */
        /* <DEDUP_REMOVED lines=11> */
.L_x_5235:
        /* <DEDUP_REMOVED lines=8> */
.L_x_5238:
[----:B------:R-:W-:Y:S05]  /*3380*/  BSYNC B2 ;  /* 0x0000000000027941 */ /* 0x000fea0003800000 */
.L_x_5237:
        /* <DEDUP_REMOVED lines=8> */
.L_x_5239:
[----:B------:R-:W-:Y:S01]  /*3410*/  FADD.FTZ R133, R22, R133 ;  /* 0x0000008516857221 */ /* 0x000fe20000010000 */
[----:B------:R-:W-:-:S04]  /*3420*/  HFMA2.MMA R148, -RZ, RZ, 0, 1.1920928955078125e-07 ;  /* 0x00000002ff947435 */ /* 0x000fc800000001ff */
[----:B------:R-:W-:Y:S02]  /*3430*/  MOV R149, R133 ;  /* 0x0000008500957202 */ /* 0x000fe40000000f00 */
[----:B------:R-:W-:-:S07]  /*3440*/  MOV R141, R147 ;  /* 0x00000093008d7202 */ /* 0x000fce0000000f00 */
[----:B------:R-:W-:Y:S05]  /*3450*/  WARPSYNC.COLLECTIVE R146, `(.L_x_5240) ;  /* 0x0000000092087348 */ /* 0x000fea0003c00000 */
[----:B------:R0:W1:Y:S02]  /*3460*/  SHFL.BFLY P1, R147, R149, R148, R151 ;  /* 0x0c00009495937389 */ /* 0x0000640000020097 */
[----:B01----:R-:W-:Y:S01]  /*3470*/  ENDCOLLECTIVE ;  /* 0x000000000000791b */ /* 0x003fe20003800000 */
.L_x_5240:
[----:B------:R-:W-:-:S05]  /*3480*/  FADD.FTZ R141, R66, R141 ;  /* 0x0000008d428d7221 */ /* 0x000fca0000010000 */
[----:B------:R-:W-:Y:S02]  /*3490*/  MOV R149, R141 ;  /* 0x0000008d00957202 */ /* 0x000fe40000000f00 */
[----:B------:R-:W-:-:S07]  /*34a0*/  MOV R140, R147 ;  /* 0x00000093008c7202 */ /* 0x000fce0000000f00 */
[----:B------:R-:W-:Y:S05]  /*34b0*/  WARPSYNC.COLLECTIVE R146, `(.L_x_5241) ;  /* 0x0000000092087348 */ /* 0x000fea0003c00000 */
[----:B------:R0:W1:Y:S02]  /*34c0*/  SHFL.BFLY P1, R147, R149, R148, R151 ;  /* 0x0c00009495937389 */ /* 0x0000640000020097 */
[----:B01----:R-:W-:Y:S01]  /*34d0*/  ENDCOLLECTIVE ;  /* 0x000000000000791b */ /* 0x003fe20003800000 */
.L_x_5241:
[----:B------:R-:W-:Y:S01]  /*34e0*/  FADD.FTZ R140, R133, R140 ;  /* 0x0000008c858c7221 */ /* 0x000fe20000010000 */
[----:B------:R-:W-:-:S04]  /*34f0*/  HFMA2.MMA R148, -RZ, RZ, 0, 2.384185791015625e-07 ;  /* 0x00000004ff947435 */ /* 0x000fc800000001ff */
[----:B------:R-:W-:Y:S02]  /*3500*/  MOV R149, R140 ;  /* 0x0000008c00957202 */ /* 0x000fe40000000f00 */
[----:B------:R-:W-:-:S07]  /*3510*/  MOV R142, R147 ;  /* 0x00000093008e7202 */ /* 0x000fce0000000f00 */
[----:B------:R-:W-:Y:S05]  /*3520*/  WARPSYNC.COLLECTIVE R146, `(.L_x_5242) ;  /* 0x0000000092087348 */ /* 0x000fea0003c00000 */
[----:B------:R0:W1:Y:S02]  /*3530*/  SHFL.BFLY P1, R147, R149, R148, R151 ;  /* 0x0c00009495937389 */ /* 0x0000640000020097 */
[----:B01----:R-:W-:Y:S01]  /*3540*/  ENDCOLLECTIVE ;  /* 0x000000000000791b */ /* 0x003fe20003800000 */
.L_x_5242:
[----:B------:R-:W-:-:S05]  /*3550*/  FADD.FTZ R142, R141, R142 ;  /* 0x0000008e8d8e7221 */ /* 0x000fca0000010000 */
[----:B------:R-:W-:Y:S02]  /*3560*/  MOV R149, R142 ;  /* 0x0000008e00957202 */ /* 0x000fe40000000f00 */
[----:B------:R-:W-:-:S07]  /*3570*/  MOV R143, R147 ;  /* 0x00000093008f7202 */ /* 0x000fce0000000f00 */
[----:B------:R-:W-:Y:S05]  /*3580*/  WARPSYNC.COLLECTIVE R146, `(.L_x_5243) ;  /* 0x0000000092087348 */ /* 0x000fea0003c00000 */
[----:B------:R0:W1:Y:S02]  /*3590*/  SHFL.BFLY P1, R147, R149, R148, R151 ;  /* 0x0c00009495937389 */ /* 0x0000640000020097 */
[----:B01----:R-:W-:Y:S01]  /*35a0*/  ENDCOLLECTIVE ;  /* 0x000000000000791b */ /* 0x003fe20003800000 */
.L_x_5243:
[----:B------:R-:W-:Y:S01]  /*35b0*/  FADD.FTZ R143, R140, R143 ;  /* 0x0000008f8c8f7221 */ /* 0x000fe20000010000 */
[----:B------:R-:W-:-:S04]  /*35c0*/  HFMA2.MMA R148, -RZ, RZ, 0, 4.76837158203125e-07 ;  /* 0x00000008ff947435 */ /* 0x000fc800000001ff */
[----:B------:R-:W-:Y:S02]  /*35d0*/  MOV R149, R143 ;  /* 0x0000008f00957202 */ /* 0x000fe40000000f00 */
[----:B------:R-:W-:-:S07]  /*35e0*/  MOV R145, R147 ;  /* 0x0000009300917202 */ /* 0x000fce0000000f00 */
[----:B------:R-:W-:Y:S05]  /*35f0*/  WARPSYNC.COLLECTIVE R146, `(.L_x_5244) ;  /* 0x0000000092087348 */ /* 0x000fea0003c00000 */
[----:B------:R0:W1:Y:S02]  /*3600*/  SHFL.BFLY P1, R147, R149, R148, R151 ;  /* 0x0c00009495937389 */ /* 0x0000640000020097 */
[----:B01----:R-:W-:Y:S01]  /*3610*/  ENDCOLLECTIVE ;  /* 0x000000000000791b */ /* 0x003fe20003800000 */
.L_x_5244:
[----:B------:R-:W-:-:S05]  /*3620*/  FADD.FTZ R145, R142, R145 ;  /* 0x000000918e917221 */ /* 0x000fca0000010000 */
[----:B------:R-:W-:Y:S02]  /*3630*/  MOV R149, R145 ;  /* 0x0000009100957202 */ /* 0x000fe40000000f00 */
[----:B------:R-:W-:-:S07]  /*3640*/  MOV R22, R147 ;  /* 0x0000009300167202 */ /* 0x000fce0000000f00 */
[----:B------:R-:W-:Y:S05]  /*3650*/  WARPSYNC.COLLECTIVE R146, `(.L_x_5245) ;  /* 0x0000000092087348 */ /* 0x000fea0003c00000 */
[----:B------:R0:W1:Y:S02]  /*3660*/  SHFL.BFLY P1, R147, R149, R148, R151 ;  /* 0x0c00009495937389 */ /* 0x0000640000020097 */
[----:B01----:R-:W-:Y:S01]  /*3670*/  ENDCOLLECTIVE ;  /* 0x000000000000791b */ /* 0x003fe20003800000 */
.L_x_5245:
        /* <DEDUP_REMOVED lines=8> */
.L_x_5246:
[----:B------:R-:W-:-:S05]  /*3700*/  FADD.FTZ R66, R145, R66 ;  /* 0x0000004291427221 */ /* 0x000fca0000010000 */
[----:B------:R-:W-:Y:S02]  /*3710*/  MOV R149, R66 ;  /* 0x0000004200957202 */ /* 0x000fe40000000f00 */
[----:B------:R-:W-:-:S07]  /*3720*/  MOV R133, R147 ;  /* 0x0000009300857202 */ /* 0x000fce0000000f00 */
[----:B------:R-:W-:Y:S05]  /*3730*/  WARPSYNC.COLLECTIVE R146, `(.L_x_5247) ;  /* 0x0000000092087348 */ /* 0x000fea0003c00000 */
[----:B------:R0:W1:Y:S02]  /*3740*/  SHFL.BFLY P1, R147, R149, R148, R151 ;  /* 0x0c00009495937389 */ /* 0x0000640000020097 */
[----:B01----:R-:W-:Y:S01]  /*3750*/  ENDCOLLECTIVE ;  /* 0x000000000000791b */ /* 0x003fe20003800000 */
.L_x_5247:
[----:B------:R-:W-:Y:S01]  /*3760*/  MOV R141, R147 ;  /* 0x00000093008d7202 */ /* 0x000fe20000000f00 */
[----:B------:R-:W-:Y:S06]  /*3770*/  BRA `(.L_x_5248) ;  /* 0xffffffe800407947 */ /* 0x000fec000383ffff */
.L_x_5249:
        /* <DEDUP_REMOVED lines=16> */
.L_x_5627:


//--------------------- .text._ZN10layer_norm22ln_bwd_finalize_kernelINS_22Kernel_traits_finalizeILj768E6__halffS2_fjLj1024ELj4ENS_18Kernel_traits_baseILj768ES2_fS2_fjLj1024EEEEEEEvNS_9BwdParamsE --------------------------
	.section	.text._ZN10layer_norm22ln_bwd_finalize_kernelINS_22Kernel_traits_finalizeILj768E6__halffS2_fjLj1024ELj4ENS_18Kernel_traits_baseILj768ES2_fS2_fjLj1024EEEEEEEvNS_9BwdParamsE,"ax",@progbits
	.align	128
        .global         _ZN10layer_norm22ln_bwd_finalize_kernelINS_22Kernel_traits_finalizeILj768E6__halffS2_fjLj1024ELj4ENS_18Kernel_traits_baseILj768ES2_fS2_fjLj1024EEEEEEEvNS_9BwdParamsE
        .type           _ZN10layer_norm22ln_bwd_finalize_kernelINS_22Kernel_traits_finalizeILj768E6__halffS2_fjLj1024ELj4ENS_18Kernel_traits_baseILj768ES2_fS2_fjLj1024EEEEEEEvNS_9BwdParamsE,@function
        .size           _ZN10layer_norm22ln_bwd_finalize_kernelINS_22Kernel_traits_finalizeILj768E6__halffS2_fjLj1024ELj4ENS_18Kernel_traits_baseILj768ES2_fS2_fjLj1024EEEEEEEvNS_9BwdParamsE,(.L_x_5628 - _ZN10layer_norm22ln_bwd_finalize_kernelINS_22Kernel_traits_finalizeILj768E6__halffS2_fjLj1024ELj4ENS_18Kernel_traits_baseILj768ES2_fS2_fjLj1024EEEEEEEvNS_9BwdParamsE)
        .other          _ZN10layer_norm22ln_bwd_finalize_kernelINS_22Kernel_traits_finalizeILj768E6__halffS2_fjLj1024ELj4ENS_18Kernel_traits_baseILj768ES2_fS2_fjLj1024EEEEEEEvNS_9BwdParamsE,@"STO_CUDA_ENTRY STV_DEFAULT"
_ZN10layer_norm22ln_bwd_finalize_kernelINS_22Kernel_traits_finalizeILj768E6__halffS2_fjLj1024ELj4ENS_18Kernel_traits_baseILj768ES2_fS2_fjLj1024EEEEEEEvNS_9BwdParamsE:
.text._ZN10layer_norm22ln_bwd_finalize_kernelINS_22Kernel_traits_finalizeILj768E6__halffS2_fjLj1024ELj4ENS_18Kernel_traits_baseILj768ES2_fS2_fjLj1024EEEEEEEvNS_9BwdParamsE:
        /* <DEDUP_REMOVED lines=25> */
.L_x_5261:
        /* <DEDUP_REMOVED lines=28> */
.L_x_5254:
        /* <DEDUP_REMOVED lines=33> */
.L_x_5253:
[----:B------:R-:W-:Y:S05]  /*0560*/  BSYNC B1 ;  /* 0x0000000000017941 */ /* 0x000fea0003800000 */
.L_x_5252:
        /* <DEDUP_REMOVED lines=23> */
.L_x_5256:
[----:B------:R-:W-:Y:S05]  /*06e0*/  BSYNC B1 ;  /* 0x0000000000017941 */ /* 0x000fea0003800000 */
.L_x_5255:
        /* <DEDUP_REMOVED lines=11> */
.L_x_5251:
[----:B------:R-:W-:Y:S05]  /*07a0*/  BSYNC B0 ;  /* 0x0000000000007941 */ /* 0x000fea0003800000 */
.L_x_5250:
        /* <DEDUP_REMOVED lines=29> */
.L_x_5272:
[----:B------:R-:W-:Y:S01]  /*0980*/  @!P1 SHF.R.U32.HI R12, RZ, 0x3, R0 ;  /* 0x00000003ff0c9819 */ /* 0x000fe20000011600 */
[----:B---3--:R-:W-:Y:S01]  /*0990*/  FADD.FTZ R14, R9, R14 ;  /* 0x0000000e090e7221 */ /* 0x008fe20000010000 */
[----:B--2---:R-:W-:Y:S02]  /*09a0*/  FADD.FTZ R11, R10, R11 ;  /* 0x0000000b0a0b7221 */ /* 0x004fe40000010000 */
[----:B------:R-:W-:-:S05]  /*09b0*/  @!P1 LOP3.LUT R12, R12, 0x1ffffffc, RZ, 0xc0, !PT ;  /* 0x1ffffffc0c0c9812 */ /* 0x000fca00078ec0ff */
[----:B------:R2:W-:Y:S04]  /*09c0*/  @!P1 STS [R12+UR4+0x2000], R14 ;  /* 0x0020000e0c009988 */ /* 0x0005e80008000804 */
[----:B------:R2:W-:Y:S02]  /*09d0*/  @!P1 STS [R12+UR4+0x2080], R11 ;  /* 0x0020800b0c009988 */ /* 0x0005e40008000804 */
.L_x_5257:
        /* <DEDUP_REMOVED lines=14> */
.L_x_5260:
[----:B------:R-:W-:Y:S05]  /*0ac0*/  BSYNC B0 ;  /* 0x0000000000007941 */ /* 0x000fea0003800000 */
.L_x_5259:
[C---:B------:R-:W-:Y:S02]  /*0ad0*/  ISETP.GT.U32.AND P1, PT, R3.reuse, -0x301, PT ;  /* 0xfffffcff0300780c */ /* 0x040fe40003f24070 */
[----:B------:R-:W-:Y:S02]  /*0ae0*/  IADD3 R3, R3, 0x300, RZ ;  /* 0x0000030003037810 */ /* 0x000fe40007ffe0ff */
[----:B------:R-:W-:-:S09]  /*0af0*/  IADD3 R5, R5, 0x180, RZ ;  /* 0x0000018005057810 */ /* 0x000fd20007ffe0ff */
[----:B------:R-:W-:Y:S05]  /*0b00*/  @P1 BRA `(.L_x_5261) ;  /* 0xfffffff400a01947 */ /* 0x000fea000383ffff */
[----:B------:R-:W-:Y:S05]  /*0b10*/  EXIT ;  /* 0x000000000000794d */ /* 0x000fea0003800000 */
.L_x_5258:
[----:B------:R-:W-:Y:S01]  /*0b20*/  HFMA2.MMA R19, -RZ, RZ, 0, 5.9604644775390625e-08 ;  /* 0x00000001ff137435 */ /* 0x000fe200000001ff */
[----:B---3--:R-:W-:Y:S01]  /*0b30*/  IMAD.MOV.U32 R20, RZ, RZ, R10 ;  /* 0x000000ffff147224 */ /* 0x008fe200078e000a */
[----:B------:R-:W-:Y:S02]  /*0b40*/  MOV R22, 0x1f ;  /* 0x0000001f00167802 */ /* 0x000fe40000000f00 */
[----:B------:R-:W-:-:S07]  /*0b50*/  MOV R17, 0xffffffff ;  /* 0xffffffff00117802 */ /* 0x000fce0000000f00 */
[----:B012---:R-:W-:Y:S05]  /*0b60*/  WARPSYNC.COLLECTIVE R17, `(.L_x_5262) ;  /* 0x0000000011087348 */ /* 0x007fea0003c00000 */
[----:B------:R3:W4:Y:S02]  /*0b70*/  SHFL.BFLY P2, R18, R20, R19, R22 ;  /* 0x0c00001314127389 */ /* 0x0007240000040016 */
[----:B01234-:R-:W-:Y:S01]  /*0b80*/  ENDCOLLECTIVE ;  /* 0x000000000000791b */ /* 0x01ffe20003800000 */
.L_x_5262:
[----:B------:R-:W-:Y:S01]  /*0b90*/  HFMA2.MMA R19, -RZ, RZ, 0, 1.1920928955078125e-07 ;  /* 0x00000002ff137435 */ /* 0x000fe200000001ff */
[----:B------:R-:W-:-:S04]  /*0ba0*/  IMAD.MOV.U32 R11, RZ, RZ, R18 ;  /* 0x000000ffff0b7224 */ /* 0x000fc800078e0012 */
[----:B------:R-:W-:-:S05]  /*0bb0*/  FADD.FTZ R11, R10, R11 ;  /* 0x0000000b0a0b7221 */ /* 0x000fca0000010000 */
[----:B------:R-:W-:-:S07]  /*0bc0*/  MOV R20, R11 ;  /* 0x0000000b00147202 */ /* 0x000fce0000000f00 */
[----:B------:R-:W-:Y:S05]  /*0bd0*/  WARPSYNC.COLLECTIVE R17, `(.L_x_5263) ;  /* 0x0000000011087348 */ /* 0x000fea0003c00000 */
[----:B------:R0:W1:Y:S02]  /*0be0*/  SHFL.BFLY P2, R18, R20, R19, R22 ;  /* 0x0c00001314127389 */ /* 0x0000640000040016 */
[----:B01----:R-:W-:Y:S01]  /*0bf0*/  ENDCOLLECTIVE ;  /* 0x000000000000791b */ /* 0x003fe20003800000 */
.L_x_5263:
[----:B------:R-:W-:Y:S01]  /*0c00*/  HFMA2.MMA R19, -RZ, RZ, 0, 2.384185791015625e-07 ;  /* 0x00000004ff137435 */ /* 0x000fe200000001ff */
[----:B------:R-:W-:-:S05]  /*0c10*/  MOV R12, R18 ;  /* 0x00000012000c7202 */ /* 0x000fca0000000f00 */
[----:B------:R-:W-:-:S04]  /*0c20*/  FADD.FTZ R12, R11, R12 ;  /* 0x0000000c0b0c7221 */ /* 0x000fc80000010000 */
[----:B------:R-:W-:-:S07]  /*0c30*/  IMAD.MOV.U32 R20, RZ, RZ, R12 ;  /* 0x000000ffff147224 */ /* 0x000fce00078e000c */
[----:B------:R-:W-:Y:S05]  /*0c40*/  WARPSYNC.COLLECTIVE R17, `(.L_x_5264) ;  /* 0x0000000011087348 */ /* 0x000fea0003c00000 */
[----:B------:R0:W1:Y:S02]  /*0c50*/  SHFL.BFLY P2, R18, R20, R19, R22 ;  /* 0x0c00001314127389 */ /* 0x0000640000040016 */
[----:B01----:R-:W-:Y:S01]  /*0c60*/  ENDCOLLECTIVE ;  /* 0x000000000000791b */ /* 0x003fe20003800000 */
.L_x_5264:
[----:B------:R-:W-:Y:S01]  /*0c70*/  IMAD.MOV.U32 R19, RZ, RZ, 0x8 ;  /* 0x00000008ff137424 */ /* 0x000fe200078e00ff */
[----:B------:R-:W-:-:S05]  /*0c80*/  MOV R13, R18 ;  /* 0x00000012000d7202 */ /* 0x000fca0000000f00 */
[----:B------:R-:W-:-:S05]  /*0c90*/  FADD.FTZ R13, R12, R13 ;  /* 0x0000000d0c0d7221 */ /* 0x000fca0000010000 */
[----:B------:R-:W-:-:S07]  /*0ca0*/  MOV R20, R13 ;  /* 0x0000000d00147202 */ /* 0x000fce0000000f00 */
[----:B------:R-:W-:Y:S05]  /*0cb0*/  WARPSYNC.COLLECTIVE R17, `(.L_x_5265) ;  /* 0x0000000011087348 */ /* 0x000fea0003c00000 */
[----:B------:R0:W1:Y:S02]  /*0cc0*/  SHFL.BFLY P2, R18, R20, R19, R22 ;  /* 0x0c00001314127389 */ /* 0x0000640000040016 */
[----:B01----:R-:W-:Y:S01]  /*0cd0*/  ENDCOLLECTIVE ;  /* 0x000000000000791b */ /* 0x003fe20003800000 */
.L_x_5265:
[----:B------:R-:W-:Y:S01]  /*0ce0*/  HFMA2.MMA R19, -RZ, RZ, 0, 9.5367431640625e-07 ;  /* 0x00000010ff137435 */ /* 0x000fe200000001ff */
[----:B------:R-:W-:-:S05]  /*0cf0*/  MOV R10, R18 ;  /* 0x00000012000a7202 */ /* 0x000fca0000000f00 */
[----:B------:R-:W-:-:S05]  /*0d00*/  FADD.FTZ R10, R13, R10 ;  /* 0x0000000a0d0a7221 */ /* 0x000fca0000010000 */
[----:B------:R-:W-:-:S07]  /*0d10*/  MOV R20, R10 ;  /* 0x0000000a00147202 */ /* 0x000fce0000000f00 */
[----:B------:R-:W-:Y:S05]  /*0d20*/  WARPSYNC.COLLECTIVE R17, `(.L_x_5266) ;  /* 0x0000000011087348 */ /* 0x000fea0003c00000 */
[----:B------:R0:W1:Y:S02]  /*0d30*/  SHFL.BFLY P2, R18, R20, R19, R22 ;  /* 0x0c00001314127389 */ /* 0x0000640000040016 */
[----:B01----:R-:W-:Y:S01]  /*0d40*/  ENDCOLLECTIVE ;  /* 0x000000000000791b */ /* 0x003fe20003800000 */
.L_x_5266:
[----:B------:R-:W-:Y:S01]  /*0d50*/  HFMA2.MMA R19, -RZ, RZ, 0, 5.9604644775390625e-08 ;  /* 0x00000001ff137435 */ /* 0x000fe200000001ff */
[----:B------:R-:W-:Y:S01]  /*0d60*/  MOV R20, R9 ;  /* 0x0000000900147202 */ /* 0x000fe20000000f00 */
[----:B------:R-:W-:-:S09]  /*0d70*/  IMAD.MOV.U32 R11, RZ, RZ, R18 ;  /* 0x000000ffff0b7224 */ /* 0x000fd200078e0012 */
[----:B------:R-:W-:Y:S05]  /*0d80*/  WARPSYNC.COLLECTIVE R17, `(.L_x_5267) ;  /* 0x0000000011087348 */ /* 0x000fea0003c00000 */
[----:B------:R0:W1:Y:S02]  /*0d90*/  SHFL.BFLY P2, R18, R20, R19, R22 ;  /* 0x0c00001314127389 */ /* 0x0000640000040016 */
[----:B01----:R-:W-:Y:S01]  /*0da0*/  ENDCOLLECTIVE ;  /* 0x000000000000791b */ /* 0x003fe20003800000 */
.L_x_5267:
[----:B------:R-:W-:Y:S01]  /*0db0*/  HFMA2.MMA R19, -RZ, RZ, 0, 1.1920928955078125e-07 ;  /* 0x00000002ff137435 */ /* 0x000fe200000001ff */
[----:B------:R-:W-:-:S05]  /*0dc0*/  MOV R12, R18 ;  /* 0x00000012000c7202 */ /* 0x000fca0000000f00 */
[----:B------:R-:W-:-:S04]  /*0dd0*/  FADD.FTZ R14, R9, R12 ;  /* 0x0000000c090e7221 */ /* 0x000fc80000010000 */
[----:B------:R-:W-:-:S07]  /*0de0*/  IMAD.MOV.U32 R20, RZ, RZ, R14 ;  /* 0x000000ffff147224 */ /* 0x000fce00078e000e */
[----:B------:R-:W-:Y:S05]  /*0df0*/  WARPSYNC.COLLECTIVE R17, `(.L_x_5268) ;  /* 0x0000000011087348 */ /* 0x000fea0003c00000 */
[----:B------:R0:W1:Y:S02]  /*0e00*/  SHFL.BFLY P2, R18, R20, R19, R22 ;  /* 0x0c00001314127389 */ /* 0x0000640000040016 */
[----:B01----:R-:W-:Y:S01]  /*0e10*/  ENDCOLLECTIVE ;  /* 0x000000000000791b */ /* 0x003fe20003800000 */
.L_x_5268:
[----:B------:R-:W-:Y:S01]  /*0e20*/  IMAD.MOV.U32 R19, RZ, RZ, 0x4 ;  /* 0x00000004ff137424 */ /* 0x000fe200078e00ff */
[----:B------:R-:W-:-:S05]  /*0e30*/  MOV R13, R18 ;  /* 0x00000012000d7202 */ /* 0x000fca0000000f00 */
[----:B------:R-:W-:-:S05]  /*0e40*/  FADD.FTZ R15, R14, R13 ;  /* 0x0000000d0e0f7221 */ /* 0x000fca0000010000 */
[----:B------:R-:W-:-:S07]  /*0e50*/  MOV R20, R15 ;  /* 0x0000000f00147202 */ /* 0x000fce0000000f00 */
[----:B------:R-:W-:Y:S05]  /*0e60*/  WARPSYNC.COLLECTIVE R17, `(.L_x_5269) ;  /* 0x0000000011087348 */ /* 0x000fea0003c00000 */
[----:B------:R0:W1:Y:S02]  /*0e70*/  SHFL.BFLY P2, R18, R20, R19, R22 ;  /* 0x0c00001314127389 */ /* 0x0000640000040016 */
[----:B01----:R-:W-:Y:S01]  /*0e80*/  ENDCOLLECTIVE ;  /* 0x000000000000791b */ /* 0x003fe20003800000 */
.L_x_5269:
[----:B------:R-:W-:Y:S01]  /*0e90*/  HFMA2.MMA R19, -RZ, RZ, 0, 4.76837158203125e-07 ;  /* 0x00000008ff137435 */ /* 0x000fe200000001ff */
[----:B------:R-:W-:-:S05]  /*0ea0*/  MOV R16, R18 ;  /* 0x0000001200107202 */ /* 0x000fca0000000f00 */
[----:B------:R-:W-:-:S05]  /*0eb0*/  FADD.FTZ R16, R15, R16 ;  /* 0x000000100f107221 */ /* 0x000fca0000010000 */
[----:B------:R-:W-:-:S07]  /*0ec0*/  MOV R20, R16 ;  /* 0x0000001000147202 */ /* 0x000fce0000000f00 */
[----:B------:R-:W-:Y:S05]  /*0ed0*/  WARPSYNC.COLLECTIVE R17, `(.L_x_5270) ;  /* 0x0000000011087348 */ /* 0x000fea0003c00000 */
[----:B------:R0:W1:Y:S02]  /*0ee0*/  SHFL.BFLY P2, R18, R20, R19, R22 ;  /* 0x0c00001314127389 */ /* 0x0000640000040016 */
[----:B01----:R-:W-:Y:S01]  /*0ef0*/  ENDCOLLECTIVE ;  /* 0x000000000000791b */ /* 0x003fe20003800000 */
.L_x_5270:
[----:B------:R-:W-:Y:S01]  /*0f00*/  HFMA2.MMA R19, -RZ, RZ, 0, 9.5367431640625e-07 ;  /* 0x00000010ff137435 */ /* 0x000fe200000001ff */
[----:B------:R-:W-:-:S04]  /*0f10*/  IMAD.MOV.U32 R9, RZ, RZ, R18 ;  /* 0x000000ffff097224 */ /* 0x000fc800078e0012 */
[----:B------:R-:W-:-:S05]  /*0f20*/  FADD.FTZ R9, R16, R9 ;  /* 0x0000000910097221 */ /* 0x000fca0000010000 */
[----:B------:R-:W-:-:S07]  /*0f30*/  MOV R20, R9 ;  /* 0x0000000900147202 */ /* 0x000fce0000000f00 */
[----:B------:R-:W-:Y:S05]  /*0f40*/  WARPSYNC.COLLECTIVE R17, `(.L_x_5271) ;  /* 0x0000000011087348 */ /* 0x000fea0003c00000 */
[----:B------:R0:W1:Y:S02]  /*0f50*/  SHFL.BFLY P2, R18, R20, R19, R22 ;  /* 0x0c00001314127389 */ /* 0x0000640000040016 */
[----:B01----:R-:W-:Y:S01]  /*0f60*/  ENDCOLLECTIVE ;  /* 0x000000000000791b */ /* 0x003fe20003800000 */
.L_x_5271:
[----:B------:R-:W-:Y:S01]  /*0f70*/  MOV R14, R18 ;  /* 0x00000012000e7202 */ /* 0x000fe20000000f00 */
[----:B------:R-:W-:Y:S06]  /*0f80*/  BRA `(.L_x_5272) ;  /* 0xfffffff8007c7947 */ /* 0x000fec000383ffff */
.L_x_5273:
        /* <DEDUP_REMOVED lines=15> */
.L_x_5628:


//--------------------- .text._ZN10layer_norm13ln_bwd_kernelINS_13Kernel_traitsI6__halffS2_fjLj768ELj1ELj4ELj1ELj16ENS_18Kernel_traits_baseILj768ES2_fS2_fjLj128EEEEEEEvNS_9BwdParamsE --------------------------
	.section	.text._ZN10layer_norm13ln_bwd_kernelINS_13Kernel_traitsI6__halffS2_fjLj768ELj1ELj4ELj1ELj16ENS_18Kernel_traits_baseILj768ES2_fS2_fjLj128EEEEEEEvNS_9BwdParamsE,"ax",@progbits
	.align	128
        .global         _ZN10layer_norm13ln_bwd_kernelINS_13Kernel_traitsI6__halffS2_fjLj768ELj1ELj4ELj1ELj16ENS_18Kernel_traits_baseILj768ES2_fS2_fjLj128EEEEEEEvNS_9BwdParamsE
        .type           _ZN10layer_norm13ln_bwd_kernelINS_13Kernel_traitsI6__halffS2_fjLj768ELj1ELj4ELj1ELj16ENS_18Kernel_traits_baseILj768ES2_fS2_fjLj128EEEEEEEvNS_9BwdParamsE,@function
        .size           _ZN10layer_norm13ln_bwd_kernelINS_13Kernel_traitsI6__halffS2_fjLj768ELj1ELj4ELj1ELj16ENS_18Kernel_traits_baseILj768ES2_fS2_fjLj128EEEEEEEvNS_9BwdParamsE,(.L_x_5629 - _ZN10layer_norm13ln_bwd_kernelINS_13Kernel_traitsI6__halffS2_fjLj768ELj1ELj4ELj1ELj16ENS_18Kernel_traits_baseILj768ES2_fS2_fjLj128EEEEEEEvNS_9BwdParamsE)
        .other          _ZN10layer_norm13ln_bwd_kernelINS_13Kernel_traitsI6__halffS2_fjLj768ELj1ELj4ELj1ELj16ENS_18Kernel_traits_baseILj768ES2_fS2_fjLj128EEEEEEEvNS_9BwdParamsE,@"STO_CUDA_ENTRY STV_DEFAULT"
_ZN10layer_norm13ln_bwd_kernelINS_13Kernel_traitsI6__halffS2_fjLj768ELj1ELj4ELj1ELj16ENS_18Kernel_traits_baseILj768ES2_fS2_fjLj128EEEEEEEvNS_9BwdParamsE:
.text._ZN10layer_norm13ln_bwd_kernelINS_13Kernel_traitsI6__halffS2_fjLj768ELj1ELj4ELj1ELj16ENS_18Kernel_traits_baseILj768ES2_fS2_fjLj128EEEEEEEvNS_9BwdParamsE:
        /* <DEDUP_REMOVED lines=71> */
[----:B------:R-:W-:Y:S01]  /*0470*/  HFMA2.MMA R3, -RZ, RZ, 0, 0 ;  /* 0x00000000ff037435 */ /* 0x000fe200000001ff */
[----:B------:R-:W-:Y:S01]  /*0480*/  SHF.R.U32.HI R90, RZ, 0x10, R117 ;  /* 0x00000010ff5a7819 */ /* 0x000fe20000011675 */
[----:B------:R-:W-:Y:S01]  /*0490*/  BSSY B1, `(.L_x_5276) ;  /* 0x0000234000017945 */ /* 0x000fe20003800000 */
        /* <DEDUP_REMOVED lines=82> */
.L_x_5278:
        /* <DEDUP_REMOVED lines=63> */
[----:B0-----:R-:W-:-:S04]  /*0db0*/  IMAD.WIDE.U32 R138, R140, 0x8, R96 ;  /* 0x000000088c8a7825 */ /* 0x001fc800078e0060 */
[--C-:B-1----:R-:W-:Y:S02]  /*0dc0*/  IMAD.WIDE.U32 R136, R141, 0x8, R96.reuse ;  /* 0x000000088d887825 */ /* 0x102fe400078e0060 */
[----:B------:R-:W3:Y:S04]  /*0dd0*/  LDG.E.64 R138, desc[UR4][R138.64] ;  /* 0x000000048a8a7981 */ /* 0x000ee8000c1e1b00 */
[----:B------:R-:W3:Y:S01]  /*0de0*/  @!P0 LDG.E.128 R52, desc[UR4][R146.64] ;  /* 0x0000000492348981 */ /* 0x000ee2000c1e1d00 */
[----:B----4-:R-:W-:-:S03]  /*0df0*/  IMAD.WIDE.U32 R134, R142, 0x8, R96 ;  /* 0x000000088e867825 */ /* 0x010fc600078e0060 */
[----:B------:R-:W4:Y:S01]  /*0e00*/  LDG.E.64 R136, desc[UR4][R136.64] ;  /* 0x0000000488887981 */ /* 0x000f22000c1e1b00 */
[----:B------:R-:W-:-:S03]  /*0e10*/  IMAD.WIDE.U32 R130, R132, 0x8, R96 ;  /* 0x0000000884827825 */ /* 0x000fc600078e0060 */
[----:B------:R-:W4:Y:S04]  /*0e20*/  LDG.E.64 R134, desc[UR4][R134.64] ;  /* 0x0000000486867981 */ /* 0x000f28000c1e1b00 */
[----:B------:R5:W4:Y:S01]  /*0e30*/  @!P0 LDG.E.128 R56, desc[UR4][R144.64] ;  /* 0x0000000490388981 */ /* 0x000b22000c1e1d00 */
[----:B------:R-:W-:-:S03]  /*0e40*/  IMAD.WIDE.U32 R96, R128, 0x8, R96 ;  /* 0x0000000880607825 */ /* 0x000fc600078e0060 */
        /* <DEDUP_REMOVED lines=51> */
[----:B------:R-:W-:Y:S01]  /*1180*/  @!P0 FADD.FTZ R46, R46, -R143 ;  /* 0x8000008f2e2e8221 */ /* 0x000fe20000010000 */
[----:B------:R-:W-:-:S03]  /*1190*/  @P0 FADD.FTZ R43, -R115, R44 ;  /* 0x0000002c732b0221 */ /* 0x000fc60000010100 */
[----:B------:R-:W3:Y:S01]  /*11a0*/  @P0 MUFU.RCP R146, R106 ;  /* 0x0000006a00920308 */ /* 0x000ee20000001000 */
        /* <DEDUP_REMOVED lines=14> */
[----:B------:R-:W-:Y:S01]  /*1290*/  @P0 FMUL.FTZ R155, R42, R155 ;  /* 0x0000009b2a9b0220 */ /* 0x000fe20000410000 */
[----:B------:R-:W-:Y:S01]  /*12a0*/  @!P0 FMUL.FTZ R45, R129, R46 ;  /* 0x0000002e812d8220 */ /* 0x000fe20000410000 */
[----:B------:R-:W-:-:S04]  /*12b0*/  @!P0 FADD.FTZ R42, R49, -R143 ;  /* 0x8000008f312a8221 */ /* 0x000fc80000010000 */
[----:B------:R-:W2:Y:S01]  /*12c0*/  @P0 MUFU.RCP R40, R83 ;  /* 0x0000005300280308 */ /* 0x000ea20000001000 */
[----:B------:R-:W-:Y:S01]  /*12d0*/  @P0 FADD.FTZ R49, -R109, R50 ;  /* 0x000000326d310221 */ /* 0x000fe20000010100 */
[----:B------:R-:W-:Y:S01]  /*12e0*/  @!P0 FMUL.FTZ R155, R129, R42 ;  /* 0x0000002a819b8220 */ /* 0x000fe20000410000 */
[----:B------:R-:W-:Y:S01]  /*12f0*/  @P0 FADD.FTZ R157, -R82, R51 ;  /* 0x00000033529d0221 */ /* 0x000fe20000010100 */
[----:B------:R-:W-:-:S04]  /*1300*/  @!P0 FADD.FTZ R42, R51, -R143 ;  /* 0x8000008f332a8221 */ /* 0x000fc80000010000 */
[----:B------:R-:W3:Y:S01]  /*1310*/  @P0 MUFU.RCP R46, R112 ;  /* 0x00000070002e0308 */ /* 0x000ee20000001000 */
[--C-:B------:R-:W-:Y:S01]  /*1320*/  @!P0 FADD.FTZ R50, R50, -R143.reuse ;  /* 0x8000008f32328221 */ /* 0x100fe20000010000 */
[----:B0-----:R-:W-:Y:S01]  /*1330*/  @P0 FMUL.FTZ R49, R49, R38 ;  /* 0x0000002631310220 */ /* 0x001fe20000410000 */
[----:B-1----:R-:W-:Y:S01]  /*1340*/  @P0 FMUL.FTZ R38, R157, R44 ;  /* 0x0000002c9d260220 */ /* 0x002fe20000410000 */
[C---:B------:R-:W-:Y:S01]  /*1350*/  @!P0 FMUL.FTZ R38, R129.reuse, R42 ;  /* 0x0000002a81268220 */ /* 0x040fe20000410000 */
[----:B------:R-:W-:Y:S01]  /*1360*/  @!P0 FMUL.FTZ R49, R129, R50 ;  /* 0x0000003281318220 */ /* 0x000fe20000410000 */
[----:B------:R-:W-:Y:S02]  /*1370*/  @!P0 FADD.FTZ R48, R48, -R143 ;  /* 0x8000008f30308221 */ /* 0x000fe40000010000 */
[----:B------:R-:W0:Y:S01]  /*1380*/  @P0 MUFU.RCP R42, R77 ;  /* 0x0000004d002a0308 */ /* 0x000e220000001000 */
[----:B------:R-:W-:Y:S01]  /*1390*/  @P0 FADD.FTZ R51, -R107, R52 ;  /* 0x000000346b330221 */ /* 0x000fe20000010100 */
[----:B------:R-:W-:Y:S01]  /*13a0*/  @P0 FADD.FTZ R157, -R80, R53 ;  /* 0x00000035509d0221 */ /* 0x000fe20000010100 */
[----:B------:R-:W-:-:S05]  /*13b0*/  @!P0 FMUL.FTZ R47, R129, R48 ;  /* 0x00000030812f8220 */ /* 0x000fca0000410000 */
[----:B------:R-:W1:Y:S01]  /*13c0*/  @P0 MUFU.RCP R50, R79 ;  /* 0x0000004f00320308 */ /* 0x000e620000001000 */
[----:B--2---:R-:W-:Y:S01]  /*13d0*/  @P0 FMUL.FTZ R51, R51, R40 ;  /* 0x0000002833330220 */ /* 0x004fe20000410000 */
        /* <DEDUP_REMOVED lines=12> */
[----:B------:R-:W-:Y:S01]  /*14a0*/  @P0 FMUL.FTZ R147, R147, R152 ;  /* 0x0000009893930220 */ /* 0x000fe20000410000 */
[----:B------:R-:W-:Y:S01]  /*14b0*/  @P0 FADD.FTZ R157, -R103, R56 ;  /* 0x00000038679d0221 */ /* 0x000fe20000010100 */
[----:B------:R-:W-:Y:S01]  /*14c0*/  @P0 FADD.FTZ R53, -R76, R57 ;  /* 0x000000394c350221 */ /* 0x000fe20000010100 */
[----:B----4-:R-:W-:Y:S01]  /*14d0*/  @!P0 FADD.FTZ R52, R59, -R143 ;  /* 0x8000008f3b348221 */ /* 0x010fe20000010000 */
[----:B------:R-:W-:Y:S01]  /*14e0*/  @!P0 FADD.FTZ R54, R54, -R143 ;  /* 0x8000008f36368221 */ /* 0x000fe20000010000 */
[----:B------:R-:W-:Y:S01]  /*14f0*/  @P0 FADD.FTZ R59, -R74, R59 ;  /* 0x0000003b4a3b0221 */ /* 0x000fe20000010100 */
[--C-:B------:R-:W-:Y:S01]  /*1500*/  SHF.R.U64 R152, R138, 0x10, R139.reuse ;  /* 0x000000108a987819 */ /* 0x100fe2000000128b */
[----:B0-----:R-:W-:Y:S01]  /*1510*/  @P0 FMUL.FTZ R42, R55, R42 ;  /* 0x0000002a372a0220 */ /* 0x001fe20000410000 */
[----:B------:R-:W-:Y:S01]  /*1520*/  SHF.R.U32.HI R156, RZ, 0x10, R139 ;  /* 0x00000010ff9c7819 */ /* 0x000fe2000001168b */
[----:B------:R-:W-:Y:S01]  /*1530*/  @!P0 FMUL.FTZ R147, R129, R148 ;  /* 0x0000009481938220 */ /* 0x000fe20000410000 */
[----:B-1----:R-:W-:Y:S01]  /*1540*/  @P0 FMUL.FTZ R157, R157, R50 ;  /* 0x000000329d9d0220 */ /* 0x002fe20000410000 */
[----:B------:R-:W-:Y:S01]  /*1550*/  @!P0 FADD.FTZ R58, R58, -R143 ;  /* 0x8000008f3a3a8221 */ /* 0x000fe20000010000 */
[----:B--2---:R-:W-:Y:S01]  /*1560*/  @P0 FMUL.FTZ R44, R53, R44 ;  /* 0x0000002c352c0220 */ /* 0x004fe20000410000 */
[----:B------:R-:W-:Y:S01]  /*1570*/  SHF.R.U32.HI R55, RZ, 0x10, R137 ;  /* 0x00000010ff377819 */ /* 0x000fe20000011689 */
[----:B------:R-:W-:Y:S01]  /*1580*/  @!P0 FADD.FTZ R50, R57, -R143 ;  /* 0x8000008f39328221 */ /* 0x000fe20000010000 */
[----:B---3--:R-:W-:Y:S01]  /*1590*/  @P0 FMUL.FTZ R53, R59, R146 ;  /* 0x000000923b350220 */ /* 0x008fe20000410000 */
[C---:B------:R-:W-:Y:S01]  /*15a0*/  @!P0 FMUL.FTZ R161, R129.reuse, R54 ;  /* 0x0000003681a18220 */ /* 0x040fe20000410000 */
[----:B------:R-:W-:Y:S01]  /*15b0*/  MOV R154, R138 ;  /* 0x0000008a009a7202 */ /* 0x000fe20000000f00 */
[----:B------:R-:W-:Y:S01]  /*15c0*/  HADD2.F32 R152, -RZ, R152.H0_H0 ;  /* 0x20000098ff987230 */ /* 0x000fe20000004100 */
[----:B------:R-:W-:Y:S01]  /*15d0*/  MOV R148, R139 ;  /* 0x0000008b00947202 */ /* 0x000fe20000000f00 */
[----:B------:R-:W-:Y:S01]  /*15e0*/  @!P0 FMUL.FTZ R53, R129, R52 ;  /* 0x0000003481358220 */ /* 0x000fe20000410000 */
[----:B------:R-:W-:-:S02]  /*15f0*/  MOV R150, R136 ;  /* 0x0000008800967202 */ /* 0x000fc40000000f00 */
[----:B------:R-:W-:Y:S02]  /*1600*/  SHF.R.U64 R139, R136, 0x10, R137 ;  /* 0x00000010888b7819 */ /* 0x000fe40000001289 */
[--C-:B------:R-:W-:Y:S02]  /*1610*/  SHF.R.U64 R59, R98, 0x10, R99.reuse ;  /* 0x00000010623b7819 */ /* 0x100fe40000001263 */
[----:B------:R-:W-:Y:S02]  /*1620*/  MOV R54, R99 ;  /* 0x0000006300367202 */ /* 0x000fe40000000f00 */
[----:B------:R-:W-:Y:S01]  /*1630*/  SHF.R.U32.HI R57, RZ, 0x10, R99 ;  /* 0x00000010ff397819 */ /* 0x000fe20000011663 */
[----:B------:R-:W-:Y:S01]  /*1640*/  HADD2.F32 R99, -RZ, R156.H0_H0 ;  /* 0x2000009cff637230 */ /* 0x000fe20000004100 */
[----:B------:R-:W-:Y:S01]  /*1650*/  MOV R136, R134 ;  /* 0x0000008600887202 */ /* 0x000fe20000000f00 */
[----:B------:R-:W-:Y:S01]  /*1660*/  @!P0 FMUL.FTZ R42, R129, R58 ;  /* 0x0000003a812a8220 */ /* 0x000fe20000410000 */
[----:B------:R-:W-:Y:S01]  /*1670*/  SHF.R.U64 R138, R134, 0x10, R135 ;  /* 0x00000010868a7819 */ /* 0x000fe20000001287 */
[----:B------:R-:W-:Y:S01]  /*1680*/  HADD2.F32 R55, -RZ, R55.H0_H0 ;  /* 0x20000037ff377230 */ /* 0x000fe20000004100 */
[----:B------:R-:W-:-:S02]  /*1690*/  MOV R134, R130 ;  /* 0x0000008200867202 */ /* 0x000fc40000000f00 */
[--C-:B------:R-:W-:Y:S02]  /*16a0*/  SHF.R.U64 R52, R130, 0x10, R131.reuse ;  /* 0x0000001082347819 */ /* 0x100fe40000001283 */
[----:B------:R-:W-:Y:S02]  /*16b0*/  MOV R58, R131 ;  /* 0x00000083003a7202 */ /* 0x000fe40000000f00 */
[----:B------:R-:W-:Y:S01]  /*16c0*/  SHF.R.U32.HI R130, RZ, 0x10, R131 ;  /* 0x00000010ff827819 */ /* 0x000fe20000011683 */
[----:B------:R-:W-:Y:S02]  /*16d0*/  HADD2.F32 R131, -RZ, R154.H0_H0 ;  /* 0x2000009aff837230 */ /* 0x000fe40000004100 */
[C---:B------:R-:W-:Y:S01]  /*16e0*/  FADD.FTZ R71, R152.reuse, R71 ;  /* 0x0000004798477221 */ /* 0x040fe20000010000 */
[----:B------:R-:W-:Y:S01]  /*16f0*/  FFMA.FTZ R72, R152, R145, R72 ;  /* 0x0000009198487223 */ /* 0x000fe20000010048 */
[----:B------:R-:W-:Y:S01]  /*1700*/  FMUL.FTZ R156, R123, R152 ;  /* 0x000000987b9c7220 */ /* 0x000fe20000410000 */
[C---:B------:R-:W-:Y:S01]  /*1710*/  FADD.FTZ R67, R99.reuse, R67 ;  /* 0x0000004363437221 */ /* 0x040fe20000010000 */
[----:B------:R-:W-:Y:S01]  /*1720*/  FFMA.FTZ R68, R99, R147, R68 ;  /* 0x0000009363447223 */ /* 0x000fe20000010044 */
[----:B------:R-:W-:Y:S01]  /*1730*/  FMUL.FTZ R152, R120, R99 ;  /* 0x0000006378987220 */ /* 0x000fe20000410000 */
[----:B------:R-:W-:-:S02]  /*1740*/  HADD2.F32 R139, -RZ, R139.H0_H0 ;  /* 0x2000008bff8b7230 */ /* 0x000fc40000004100 */
[----:B------:R-:W-:Y:S01]  /*1750*/  @!P0 FADD.FTZ R56, R56, -R143 ;  /* 0x8000008f38388221 */ /* 0x000fe20000010000 */
[----:B------:R-:W-:Y:S01]  /*1760*/  HADD2.F32 R99, -RZ, R138.H0_H0 ;  /* 0x2000008aff637230 */ /* 0x000fe20000004100 */
[----:B------:R-:W-:Y:S01]  /*1770*/  MOV R146, R137 ;  /* 0x0000008900927202 */ /* 0x000fe20000000f00 */
[C---:B------:R-:W-:Y:S01]  /*1780*/  FADD.FTZ R35, R55.reuse, R35 ;  /* 0x0000002337237221 */ /* 0x040fe20000010000 */
        /* <DEDUP_REMOVED lines=10> */
[----:B------:R-:W-:Y:S02]  /*1830*/  HADD2.F32 R97, -RZ, R148.H0_H0 ;  /* 0x20000094ff617230 */ /* 0x000fe40000004100 */
[C---:B------:R-:W-:Y:S01]  /*1840*/  FADD.FTZ R63, R139.reuse, R63 ;  /* 0x0000003f8b3f7221 */ /* 0x040fe20000010000 */
[----:B------:R-:W-:Y:S01]  /*1850*/  FFMA.FTZ R64, R139, R149, R64 ;  /* 0x000000958b407223 */ /* 0x000fe20000010040 */
[----:B------:R-:W-:Y:S01]  /*1860*/  FMUL.FTZ R148, R100, R139 ;  /* 0x0000008b64947220 */ /* 0x000fe20000410000 */
[----:B------:R-:W-:Y:S01]  /*1870*/  FADD.FTZ R139, RZ, R55 ;  /* 0x00000037ff8b7221 */ /* 0x000fe20000010000 */
[----:B------:R-:W-:Y:S01]  /*1880*/  FFMA.FTZ R55, R55, R144, RZ ;  /* 0x0000009037377223 */ /* 0x000fe200000100ff */
[----:B------:R-:W-:-:S02]  /*1890*/  FMUL.FTZ R154, R122, R97 ;  /* 0x000000617a9a7220 */ /* 0x000fc40000410000 */
[----:B------:R-:W-:Y:S01]  /*18a0*/  FADD.FTZ R139, R139, R156 ;  /* 0x0000009c8b8b7221 */ /* 0x000fe20000010000 */
[----:B------:R-:W-:Y:S01]  /*18b0*/  FFMA.FTZ R55, R156, R145, R55 ;  /* 0x000000919c377223 */ /* 0x000fe20000010037 */
[----:B------:R-:W-:Y:S02]  /*18c0*/  HADD2.F32 R150, -RZ, R150.H0_H0 ;  /* 0x20000096ff967230 */ /* 0x000fe40000004100 */
[----:B------:R-:W-:Y:S01]  /*18d0*/  FADD.FTZ R139, R139, R154 ;  /* 0x0000009a8b8b7221 */ /* 0x000fe20000010000 */
[----:B------:R-:W-:Y:S02]  /*18e0*/  FFMA.FTZ R55, R154, R37, R55 ;  /* 0x000000259a377223 */ /* 0x000fe40000010037 */
[C---:B------:R-:W-:Y:S01]  /*18f0*/  FADD.FTZ R65, R150.reuse, R65 ;  /* 0x0000004196417221 */ /* 0x040fe20000010000 */
[----:B------:R-:W-:Y:S01]  /*1900*/  FFMA.FTZ R66, R150, R39, R66 ;  /* 0x0000002796427223 */ /* 0x000fe20000010042 */
[----:B------:R-:W-:Y:S01]  /*1910*/  FMUL.FTZ R150, R95, R150 ;  /* 0x000000965f967220 */ /* 0x000fe20000410000 */
[----:B------:R-:W-:Y:S01]  /*1920*/  FADD.FTZ R139, R139, R152 ;  /* 0x000000988b8b7221 */ /* 0x000fe20000010000 */
[----:B------:R-:W-:Y:S01]  /*1930*/  FFMA.FTZ R55, R152, R147, R55 ;  /* 0x0000009398377223 */ /* 0x000fe20000010037 */
[----:B------:R-:W-:-:S02]  /*1940*/  HADD2.F32 R146, -RZ, R146.H0_H0 ;  /* 0x20000092ff927230 */ /* 0x000fc40000004100 */
[----:B------:R-:W-:Y:S01]  /*1950*/  FADD.FTZ R139, R139, R150 ;  /* 0x000000968b8b7221 */ /* 0x000fe20000010000 */
[----:B------:R-:W-:Y:S02]  /*1960*/  FFMA.FTZ R55, R150, R39, R55 ;  /* 0x0000002796377223 */ /* 0x000fe40000010037 */
[C---:B------:R-:W-:Y:S01]  /*1970*/  FADD.FTZ R61, R146.reuse, R61 ;  /* 0x0000003d923d7221 */ /* 0x040fe20000010000 */
[----:B------:R-:W-:Y:S01]  /*1980*/  FFMA.FTZ R62, R146, R41, R62 ;  /* 0x00000029923e7223 */ /* 0x000fe2000001003e */
[----:B------:R-:W-:Y:S01]  /*1990*/  FMUL.FTZ R146, R93, R146 ;  /* 0x000000925d927220 */ /* 0x000fe20000410000 */
[----:B------:R-:W-:Y:S01]  /*19a0*/  FADD.FTZ R139, R139, R148 ;  /* 0x000000948b8b7221 */ /* 0x000fe20000010000 */
[----:B------:R-:W-:Y:S01]  /*19b0*/  FFMA.FTZ R55, R148, R149, R55 ;  /* 0x0000009594377223 */ /* 0x000fe20000010037 */
[----:B------:R-:W-:Y:S02]  /*19c0*/  HADD2.F32 R136, -RZ, R136.H0_H0 ;  /* 0x20000088ff887230 */ /* 0x000fe40000004100 */
        /* <DEDUP_REMOVED lines=9> */
[----:B------:R-:W-:Y:S01]  /*1a60*/  MOV R56, R98 ;  /* 0x0000006200387202 */ /* 0x000fe20000000f00 */
[----:B------:R-:W-:Y:S01]  /*1a70*/  HADD2.F32 R98, -RZ, R134.H0_H0 ;  /* 0x20000086ff627230 */ /* 0x000fe20000004100 */
[----:B------:R-:W-:Y:S01]  /*1a80*/  MOV R50, R96 ;  /* 0x0000006000327202 */ /* 0x000fe20000000f00 */
[----:B------:R-:W-:-:S02]  /*1a90*/  HADD2.F32 R96, -RZ, R137.H0_H0 ;  /* 0x20000089ff607230 */ /* 0x000fc40000004100 */
        /* <DEDUP_REMOVED lines=113> */
.L_x_5290:
        /* <DEDUP_REMOVED lines=99> */
.L_x_5276:
        /* <DEDUP_REMOVED lines=45> */
.L_x_5275:
[----:B------:R-:W-:Y:S05]  /*2ab0*/  BSYNC B0 ;  /* 0x0000000000007941 */ /* 0x000fea0003800000 */
.L_x_5274:
        /* <DEDUP_REMOVED lines=145> */
.L_x_5277:
[----:B------:R-:W-:Y:S01]  /*33d0*/  HFMA2.MMA R137, -RZ, RZ, 0, 5.9604644775390625e-08 ;  /* 0x00000001ff897435 */ /* 0x000fe200000001ff */
[----:B------:R-:W-:Y:S01]  /*33e0*/  BSSY B2, `(.L_x_5279) ;  /* 0x0000006000027945 */ /* 0x000fe20003800000 */
[----:B------:R-:W-:Y:S02]  /*33f0*/  MOV R135, 0x1f ;  /* 0x0000001f00877802 */ /* 0x000fe40000000f00 */
[----:B------:R-:W-:-:S07]  /*3400*/  MOV R48, 0xffffffff ;  /* 0xffffffff00307802 */ /* 0x000fce0000000f00 */
[----:B------:R-:W-:Y:S05]  /*3410*/  WARPSYNC.COLLECTIVE R48, `(.L_x_5280) ;  /* 0x0000000030087348 */ /* 0x000fea0003c00000 */
[----:B------:R0:W1:Y:S02]  /*3420*/  SHFL.BFLY P1, R143, R158, R137, R135 ;  /* 0x0c0000899e8f7389 */ /* 0x0000640000020087 */
[----:B01----:R-:W-:Y:S01]  /*3430*/  ENDCOLLECTIVE ;  /* 0x000000000000791b */ /* 0x003fe20003800000 */
.L_x_5280:
[----:B------:R-:W-:Y:S05]  /*3440*/  BSYNC B2 ;  /* 0x0000000000027941 */ /* 0x000fea0003800000 */
.L_x_5279:
        /* <DEDUP_REMOVED lines=8> */
.L_x_5281:
[----:B------:R-:W-:Y:S01]  /*34d0*/  HFMA2.MMA R137, -RZ, RZ, 0, 1.1920928955078125e-07 ;  /* 0x00000002ff897435 */ /* 0x000fe200000001ff */
[----:B------:R-:W-:Y:S02]  /*34e0*/  MOV R158, R162 ;  /* 0x000000a2009e7202 */ /* 0x000fe40000000f00 */
[----:B------:R-:W-:-:S08]  /*34f0*/  MOV R160, R143 ;  /* 0x0000008f00a07202 */ /* 0x000fd00000000f00 */
[----:B------:R-:W-:Y:S05]  /*3500*/  WARPSYNC.COLLECTIVE R48, `(.L_x_5282) ;  /* 0x0000000030087348 */ /* 0x000fea0003c00000 */
[----:B------:R0:W1:Y:S02]  /*3510*/  SHFL.BFLY P1, R143, R158, R137, R135 ;  /* 0x0c0000899e8f7389 */ /* 0x0000640000020087 */
[----:B01----:R-:W-:Y:S01]  /*3520*/  ENDCOLLECTIVE ;  /* 0x000000000000791b */ /* 0x003fe20003800000 */
.L_x_5282:
[----:B------:R-:W-:-:S05]  /*3530*/  FADD.FTZ R163, R139, R160 ;  /* 0x000000a08ba37221 */ /* 0x000fca0000010000 */
[----:B------:R-:W-:Y:S01]  /*3540*/  MOV R158, R163 ;  /* 0x000000a3009e7202 */ /* 0x000fe20000000f00 */
[----:B------:R-:W-:-:S07]  /*3550*/  FADD.FTZ R164, R162, R143 ;  /* 0x0000008fa2a47221 */ /* 0x000fce0000010000 */
[----:B------:R-:W-:Y:S05]  /*3560*/  WARPSYNC.COLLECTIVE R48, `(.L_x_5283) ;  /* 0x0000000030087348 */ /* 0x000fea0003c00000 */
[----:B------:R0:W1:Y:S02]  /*3570*/  SHFL.BFLY P1, R143, R158, R137, R135 ;  /* 0x0c0000899e8f7389 */ /* 0x0000640000020087 */
[----:B01----:R-:W-:Y:S01]  /*3580*/  ENDCOLLECTIVE ;  /* 0x000000000000791b */ /* 0x003fe20003800000 */
.L_x_5283:
[----:B------:R-:W-:Y:S01]  /*3590*/  HFMA2.MMA R137, -RZ, RZ, 0, 2.384185791015625e-07 ;  /* 0x00000004ff897435 */ /* 0x000fe200000001ff */
[----:B------:R-:W-:Y:S02]  /*35a0*/  MOV R158, R164 ;  /* 0x000000a4009e7202 */ /* 0x000fe40000000f00 */
[----:B------:R-:W-:-:S08]  /*35b0*/  MOV R160, R143 ;  /* 0x0000008f00a07202 */ /* 0x000fd00000000f00 */
[----:B------:R-:W-:Y:S05]  /*35c0*/  WARPSYNC.COLLECTIVE R48, `(.L_x_5284) ;  /* 0x0000000030087348 */ /* 0x000fea0003c00000 */
[----:B------:R0:W1:Y:S02]  /*35d0*/  SHFL.BFLY P1, R143, R158, R137, R135 ;  /* 0x0c0000899e8f7389 */ /* 0x0000640000020087 */
[----:B01----:R-:W-:Y:S01]  /*35e0*/  ENDCOLLECTIVE ;  /* 0x000000000000791b */ /* 0x003fe20003800000 */
.L_x_5284:
[----:B------:R-:W-:-:S05]  /*35f0*/  FADD.FTZ R165, R163, R160 ;  /* 0x000000a0a3a57221 */ /* 0x000fca0000010000 */
[----:B------:R-:W-:Y:S01]  /*3600*/  MOV R158, R165 ;  /* 0x000000a5009e7202 */ /* 0x000fe20000000f00 */
[----:B------:R-:W-:-:S07]  /*3610*/  FADD.FTZ R164, R164, R143 ;  /* 0x0000008fa4a47221 */ /* 0x000fce0000010000 */
[----:B------:R-:W-:Y:S05]  /*3620*/  WARPSYNC.COLLECTIVE R48, `(.L_x_5285) ;  /* 0x0000000030087348 */ /* 0x000fea0003c00000 */
[----:B------:R0:W1:Y:S02]  /*3630*/  SHFL.BFLY P1, R143, R158, R137, R135 ;  /* 0x0c0000899e8f7389 */ /* 0x0000640000020087 */
[----:B01----:R-:W-:Y:S01]  /*3640*/  ENDCOLLECTIVE ;  /* 0x000000000000791b */ /* 0x003fe20003800000 */
.L_x_5285:
[----:B------:R-:W-:Y:S01]  /*3650*/  HFMA2.MMA R137, -RZ, RZ, 0, 4.76837158203125e-07 ;  /* 0x00000008ff897435 */ /* 0x000fe200000001ff */
[----:B------:R-:W-:Y:S02]  /*3660*/  MOV R158, R164 ;  /* 0x000000a4009e7202 */ /* 0x000fe40000000f00 */
[----:B------:R-:W-:-:S08]  /*3670*/  MOV R160, R143 ;  /* 0x0000008f00a07202 */ /* 0x000fd00000000f00 */
[----:B------:R-:W-:Y:S05]  /*3680*/  WARPSYNC.COLLECTIVE R48, `(.L_x_5286) ;  /* 0x0000000030087348 */ /* 0x000fea0003c00000 */
[----:B------:R0:W1:Y:S02]  /*3690*/  SHFL.BFLY P1, R143, R158, R137, R135 ;  /* 0x0c0000899e8f7389 */ /* 0x0000640000020087 */
[----:B01----:R-:W-:Y:S01]  /*36a0*/  ENDCOLLECTIVE ;  /* 0x000000000000791b */ /* 0x003fe20003800000 */
.L_x_5286:
[----:B------:R-:W-:-:S05]  /*36b0*/  FADD.FTZ R160, R165, R160 ;  /* 0x000000a0a5a07221 */ /* 0x000fca0000010000 */
[----:B------:R-:W-:Y:S01]  /*36c0*/  MOV R158, R160 ;  /* 0x000000a0009e7202 */ /* 0x000fe20000000f00 */
[----:B------:R-:W-:-:S07]  /*36d0*/  FADD.FTZ R139, R164, R143 ;  /* 0x0000008fa48b7221 */ /* 0x000fce0000010000 */
[----:B------:R-:W-:Y:S05]  /*36e0*/  WARPSYNC.COLLECTIVE R48, `(.L_x_5287) ;  /* 0x0000000030087348 */ /* 0x000fea0003c00000 */
[----:B------:R0:W1:Y:S02]  /*36f0*/  SHFL.BFLY P1, R143, R158, R137, R135 ;  /* 0x0c0000899e8f7389 */ /* 0x0000640000020087 */
[----:B01----:R-:W-:Y:S01]  /*3700*/  ENDCOLLECTIVE ;  /* 0x000000000000791b */ /* 0x003fe20003800000 */
.L_x_5287:
[----:B------:R-:W-:Y:S01]  /*3710*/  HFMA2.MMA R137, -RZ, RZ, 0, 9.5367431640625e-07 ;  /* 0x00000010ff897435 */ /* 0x000fe200000001ff */
[----:B------:R-:W-:Y:S02]  /*3720*/  MOV R158, R139 ;  /* 0x0000008b009e7202 */ /* 0x000fe40000000f00 */
[----:B------:R-:W-:-:S08]  /*3730*/  MOV R163, R143 ;  /* 0x0000008f00a37202 */ /* 0x000fd00000000f00 */
[----:B------:R-:W-:Y:S05]  /*3740*/  WARPSYNC.COLLECTIVE R48, `(.L_x_5288) ;  /* 0x0000000030087348 */ /* 0x000fea0003c00000 */
[----:B------:R0:W1:Y:S02]  /*3750*/  SHFL.BFLY P1, R143, R158, R137, R135 ;  /* 0x0c0000899e8f7389 */ /* 0x0000640000020087 */
[----:B01----:R-:W-:Y:S01]  /*3760*/  ENDCOLLECTIVE ;  /* 0x000000000000791b */ /* 0x003fe20003800000 */
.L_x_5288:
[----:B------:R-:W-:-:S05]  /*3770*/  FADD.FTZ R160, R160, R163 ;  /* 0x000000a3a0a07221 */ /* 0x000fca0000010000 */
[----:B------:R-:W-:Y:S02]  /*3780*/  MOV R158, R160 ;  /* 0x000000a0009e7202 */ /* 0x000fe40000000f00 */
[----:B------:R-:W-:-:S07]  /*3790*/  MOV R162, R143 ;  /* 0x0000008f00a27202 */ /* 0x000fce0000000f00 */
[----:B------:R-:W-:Y:S05]  /*37a0*/  WARPSYNC.COLLECTIVE R48, `(.L_x_5289) ;  /* 0x0000000030087348 */ /* 0x000fea0003c00000 */
[----:B------:R0:W1:Y:S02]  /*37b0*/  SHFL.BFLY P1, R143, R158, R137, R135 ;  /* 0x0c0000899e8f7389 */ /* 0x0000640000020087 */
[----:B01----:R-:W-:Y:S01]  /*37c0*/  ENDCOLLECTIVE ;  /* 0x000000000000791b */ /* 0x003fe20003800000 */
.L_x_5289:
[----:B------:R-:W-:Y:S05]  /*37d0*/  BRA `(.L_x_5290) ;  /* 0xffffffe800747947 */ /* 0x000fea000383ffff */
.L_x_5291:
        /* <DEDUP_REMOVED lines=10> */
.L_x_5629:


//--------------------- .text._ZN10layer_norm22ln_bwd_finalize_kernelINS_22Kernel_traits_finalizeILj768E6__halfS2_S2_fjLj1024ELj4ENS_18Kernel_traits_baseILj768ES2_S2_S2_fjLj1024EEEEEEEvNS_9BwdParamsE --------------------------
	.section	.text._ZN10layer_norm22ln_bwd_finalize_kernelINS_22Kernel_traits_finalizeILj768E6__halfS2_S2_fjLj1024ELj4ENS_18Kernel_traits_baseILj768ES2_S2_S2_fjLj1024EEEEEEEvNS_9BwdParamsE,"ax",@progbits
	.align	128
        .global         _ZN10layer_norm22ln_bwd_finalize_kernelINS_22Kernel_traits_finalizeILj768E6__halfS2_S2_fjLj1024ELj4ENS_18Kernel_traits_baseILj768ES2_S2_S2_fjLj1024EEEEEEEvNS_9BwdParamsE
        .type           _ZN10layer_norm22ln_bwd_finalize_kernelINS_22Kernel_traits_finalizeILj768E6__halfS2_S2_fjLj1024ELj4ENS_18Kernel_traits_baseILj768ES2_S2_S2_fjLj1024EEEEEEEvNS_9BwdParamsE,@function
        .size           _ZN10layer_norm22ln_bwd_finalize_kernelINS_22Kernel_traits_finalizeILj768E6__halfS2_S2_fjLj1024ELj4ENS_18Kernel_traits_baseILj768ES2_S2_S2_fjLj1024EEEEEEEvNS_9BwdParamsE,(.L_x_5630 - _ZN10layer_norm22ln_bwd_finalize_kernelINS_22Kernel_traits_finalizeILj768E6__halfS2_S2_fjLj1024ELj4ENS_18Kernel_traits_baseILj768ES2_S2_S2_fjLj1024EEEEEEEvNS_9BwdParamsE)
        .other          _ZN10layer_norm22ln_bwd_finalize_kernelINS_22Kernel_traits_finalizeILj768E6__halfS2_S2_fjLj1024ELj4ENS_18Kernel_traits_baseILj768ES2_S2_S2_fjLj1024EEEEEEEvNS_9BwdParamsE,@"STO_CUDA_ENTRY STV_DEFAULT"
_ZN10layer_norm22ln_bwd_finalize_kernelINS_22Kernel_traits_finalizeILj768E6__halfS2_S2_fjLj1024ELj4ENS_18Kernel_traits_baseILj768ES2_S2_S2_fjLj1024EEEEEEEvNS_9BwdParamsE:
.text._ZN10layer_norm22ln_bwd_finalize_kernelINS_22Kernel_traits_finalizeILj768E6__halfS2_S2_fjLj1024ELj4ENS_18Kernel_traits_baseILj768ES2_S2_S2_fjLj1024EEEEEEEvNS_9BwdParamsE:
        /* <DEDUP_REMOVED lines=25> */
.L_x_5303:
        /* <DEDUP_REMOVED lines=28> */
.L_x_5296:
        /* <DEDUP_REMOVED lines=33> */
.L_x_5295:
[----:B------:R-:W-:Y:S05]  /*0560*/  BSYNC B1 ;  /* 0x0000000000017941 */ /* 0x000fea0003800000 */
.L_x_5294:
        /* <DEDUP_REMOVED lines=23> */
.L_x_5298:
[----:B------:R-:W-:Y:S05]  /*06e0*/  BSYNC B1 ;  /* 0x0000000000017941 */ /* 0x000fea0003800000 */
.L_x_5297:
        /* <DEDUP_REMOVED lines=11> */
.L_x_5293:
[----:B------:R-:W-:Y:S05]  /*07a0*/  BSYNC B0 ;  /* 0x0000000000007941 */ /* 0x000fea0003800000 */
.L_x_5292:
        /* <DEDUP_REMOVED lines=29> */
.L_x_5314:
[----:B------:R-:W-:Y:S01]  /*0980*/  @!P1 SHF.R.U32.HI R12, RZ, 0x3, R0 ;  /* 0x00000003ff0c9819 */ /* 0x000fe20000011600 */
[----:B---3--:R-:W-:Y:S01]  /*0990*/  FADD.FTZ R14, R9, R14 ;  /* 0x0000000e090e7221 */ /* 0x008fe20000010000 */
[----:B--2---:R-:W-:Y:S02]  /*09a0*/  FADD.FTZ R11, R10, R11 ;  /* 0x0000000b0a0b7221 */ /* 0x004fe40000010000 */
[----:B------:R-:W-:-:S05]  /*09b0*/  @!P1 LOP3.LUT R12, R12, 0x1ffffffc, RZ, 0xc0, !PT ;  /* 0x1ffffffc0c0c9812 */ /* 0x000fca00078ec0ff */
[----:B------:R2:W-:Y:S04]  /*09c0*/  @!P1 STS [R12+UR4+0x2000], R14 ;  /* 0x0020000e0c009988 */ /* 0x0005e80008000804 */
[----:B------:R2:W-:Y:S02]  /*09d0*/  @!P1 STS [R12+UR4+0x2080], R11 ;  /* 0x0020800b0c009988 */ /* 0x0005e40008000804 */
.L_x_5299:
        /* <DEDUP_REMOVED lines=14> */
.L_x_5302:
[----:B------:R-:W-:Y:S05]  /*0ac0*/  BSYNC B0 ;  /* 0x0000000000007941 */ /* 0x000fea0003800000 */
.L_x_5301:
[C---:B------:R-:W-:Y:S02]  /*0ad0*/  ISETP.GT.U32.AND P1, PT, R3.reuse, -0x301, PT ;  /* 0xfffffcff0300780c */ /* 0x040fe40003f24070 */
[----:B------:R-:W-:Y:S02]  /*0ae0*/  IADD3 R3, R3, 0x300, RZ ;  /* 0x0000030003037810 */ /* 0x000fe40007ffe0ff */
[----:B------:R-:W-:-:S09]  /*0af0*/  IADD3 R5, R5, 0x180, RZ ;  /* 0x0000018005057810 */ /* 0x000fd20007ffe0ff */
[----:B------:R-:W-:Y:S05]  /*0b00*/  @P1 BRA `(.L_x_5303) ;  /* 0xfffffff400a01947 */ /* 0x000fea000383ffff */
[----:B------:R-:W-:Y:S05]  /*0b10*/  EXIT ;  /* 0x000000000000794d */ /* 0x000fea0003800000 */
.L_x_5300:
[----:B------:R-:W-:Y:S01]  /*0b20*/  HFMA2.MMA R19, -RZ, RZ, 0, 5.9604644775390625e-08 ;  /* 0x00000001ff137435 */ /* 0x000fe200000001ff */
[----:B---3--:R-:W-:Y:S01]  /*0b30*/  IMAD.MOV.U32 R20, RZ, RZ, R10 ;  /* 0x000000ffff147224 */ /* 0x008fe200078e000a */
[----:B------:R-:W-:Y:S02]  /*0b40*/  MOV R22, 0x1f ;  /* 0x0000001f00167802 */ /* 0x000fe40000000f00 */
[----:B------:R-:W-:-:S07]  /*0b50*/  MOV R17, 0xffffffff ;  /* 0xffffffff00117802 */ /* 0x000fce0000000f00 */
[----:B012---:R-:W-:Y:S05]  /*0b60*/  WARPSYNC.COLLECTIVE R17, `(.L_x_5304) ;  /* 0x0000000011087348 */ /* 0x007fea0003c00000 */
[----:B------:R3:W4:Y:S02]  /*0b70*/  SHFL.BFLY P2, R18, R20, R19, R22 ;  /* 0x0c00001314127389 */ /* 0x0007240000040016 */
[----:B01234-:R-:W-:Y:S01]  /*0b80*/  ENDCOLLECTIVE ;  /* 0x000000000000791b */ /* 0x01ffe20003800000 */
.L_x_5304:
[----:B------:R-:W-:Y:S01]  /*0b90*/  HFMA2.MMA R19, -RZ, RZ, 0, 1.1920928955078125e-07 ;  /* 0x00000002ff137435 */ /* 0x000fe200000001ff */
[----:B------:R-:W-:-:S04]  /*0ba0*/  IMAD.MOV.U32 R11, RZ, RZ, R18 ;  /* 0x000000ffff0b7224 */ /* 0x000fc800078e0012 */
[----:B------:R-:W-:-:S05]  /*0bb0*/  FADD.FTZ R11, R10, R11 ;  /* 0x0000000b0a0b7221 */ /* 0x000fca0000010000 */
[----:B------:R-:W-:-:S07]  /*0bc0*/  MOV R20, R11 ;  /* 0x0000000b00147202 */ /* 0x000fce0000000f00 */
[----:B------:R-:W-:Y:S05]  /*0bd0*/  WARPSYNC.COLLECTIVE R17, `(.L_x_5305) ;  /* 0x0000000011087348 */ /* 0x000fea0003c00000 */
[----:B------:R0:W1:Y:S02]  /*0be0*/  SHFL.BFLY P2, R18, R20, R19, R22 ;  /* 0x0c00001314127389 */ /* 0x0000640000040016 */
[----:B01----:R-:W-:Y:S01]  /*0bf0*/  ENDCOLLECTIVE ;  /* 0x000000000000791b */ /* 0x003fe20003800000 */
.L_x_5305:
[----:B------:R-:W-:Y:S01]  /*0c00*/  HFMA2.MMA R19, -RZ, RZ, 0, 2.384185791015625e-07 ;  /* 0x00000004ff137435 */ /* 0x000fe200000001ff */
[----:B------:R-:W-:-:S05]  /*0c10*/  MOV R12, R18 ;  /* 0x00000012000c7202 */ /* 0x000fca0000000f00 */
[----:B------:R-:W-:-:S04]  /*0c20*/  FADD.FTZ R12, R11, R12 ;  /* 0x0000000c0b0c7221 */ /* 0x000fc80000010000 */
[----:B------:R-:W-:-:S07]  /*0c30*/  IMAD.MOV.U32 R20, RZ, RZ, R12 ;  /* 0x000000ffff147224 */ /* 0x000fce00078e000c */
[----:B------:R-:W-:Y:S05]  /*0c40*/  WARPSYNC.COLLECTIVE R17, `(.L_x_5306) ;  /* 0x0000000011087348 */ /* 0x000fea0003c00000 */
[----:B------:R0:W1:Y:S02]  /*0c50*/  SHFL.BFLY P2, R18, R20, R19, R22 ;  /* 0x0c00001314127389 */ /* 0x0000640000040016 */
[----:B01----:R-:W-:Y:S01]  /*0c60*/  ENDCOLLECTIVE ;  /* 0x000000000000791b */ /* 0x003fe20003800000 */
.L_x_5306:
[----:B------:R-:W-:Y:S01]  /*0c70*/  IMAD.MOV.U32 R19, RZ, RZ, 0x8 ;  /* 0x00000008ff137424 */ /* 0x000fe200078e00ff */
[----:B------:R-:W-:-:S05]  /*0c80*/  MOV R13, R18 ;  /* 0x00000012000d7202 */ /* 0x000fca0000000f00 */
[----:B------:R-:W-:-:S05]  /*0c90*/  FADD.FTZ R13, R12, R13 ;  /* 0x0000000d0c0d7221 */ /* 0x000fca0000010000 */
[----:B------:R-:W-:-:S07]  /*0ca0*/  MOV R20, R13 ;  /* 0x0000000d00147202 */ /* 0x000fce0000000f00 */
[----:B------:R-:W-:Y:S05]  /*0cb0*/  WARPSYNC.COLLECTIVE R17, `(.L_x_5307) ;  /* 0x0000000011087348 */ /* 0x000fea0003c00000 */
[----:B------:R0:W1:Y:S02]  /*0cc0*/  SHFL.BFLY P2, R18, R20, R19, R22 ;  /* 0x0c00001314127389 */ /* 0x0000640000040016 */
[----:B01----:R-:W-:Y:S01]  /*0cd0*/  ENDCOLLECTIVE ;  /* 0x000000000000791b */ /* 0x003fe20003800000 */
.L_x_5307:
[----:B------:R-:W-:Y:S01]  /*0ce0*/  HFMA2.MMA R19, -RZ, RZ, 0, 9.5367431640625e-07 ;  /* 0x00000010ff137435 */ /* 0x000fe200000001ff */
[----:B------:R-:W-:-:S05]  /*0cf0*/  MOV R10, R18 ;  /* 0x00000012000a7202 */ /* 0x000fca0000000f00 */
[----:B------:R-:W-:-:S05]  /*0d00*/  FADD.FTZ R10, R13, R10 ;  /* 0x0000000a0d0a7221 */ /* 0x000fca0000010000 */
[----:B------:R-:W-:-:S07]  /*0d10*/  MOV R20, R10 ;  /* 0x0000000a00147202 */ /* 0x000fce0000000f00 */
[----:B------:R-:W-:Y:S05]  /*0d20*/  WARPSYNC.COLLECTIVE R17, `(.L_x_5308) ;  /* 0x0000000011087348 */ /* 0x000fea0003c00000 */
[----:B------:R0:W1:Y:S02]  /*0d30*/  SHFL.BFLY P2, R18, R20, R19, R22 ;  /* 0x0c00001314127389 */ /* 0x0000640000040016 */
[----:B01----:R-:W-:Y:S01]  /*0d40*/  ENDCOLLECTIVE ;  /* 0x000000000000791b */ /* 0x003fe20003800000 */
.L_x_5308:
[----:B------:R-:W-:Y:S01]  /*0d50*/  HFMA2.MMA R19, -RZ, RZ, 0, 5.9604644775390625e-08 ;  /* 0x00000001ff137435 */ /* 0x000fe200000001ff */
[----:B------:R-:W-:Y:S01]  /*0d60*/  MOV R20, R9 ;  /* 0x0000000900147202 */ /* 0x000fe20000000f00 */
[----:B------:R-:W-:-:S09]  /*0d70*/  IMAD.MOV.U32 R11, RZ, RZ, R18 ;  /* 0x000000ffff0b7224 */ /* 0x000fd200078e0012 */
[----:B------:R-:W-:Y:S05]  /*0d80*/  WARPSYNC.COLLECTIVE R17, `(.L_x_5309) ;  /* 0x0000000011087348 */ /* 0x000fea0003c00000 */
[----:B------:R0:W1:Y:S02]  /*0d90*/  SHFL.BFLY P2, R18, R20, R19, R22 ;  /* 0x0c00001314127389 */ /* 0x0000640000040016 */
[----:B01----:R-:W-:Y:S01]  /*0da0*/  ENDCOLLECTIVE ;  /* 0x000000000000791b */ /* 0x003fe20003800000 */
.L_x_5309:
[----:B------:R-:W-:Y:S01]  /*0db0*/  HFMA2.MMA R19, -RZ, RZ, 0, 1.1920928955078125e-07 ;  /* 0x00000002ff137435 */ /* 0x000fe200000001ff */
[----:B------:R-:W-:-:S05]  /*0dc0*/  MOV R12, R18 ;  /* 0x00000012000c7202 */ /* 0x000fca0000000f00 */
[----:B------:R-:W-:-:S04]  /*0dd0*/  FADD.FTZ R14, R9, R12 ;  /* 0x0000000c090e7221 */ /* 0x000fc80000010000 */
[----:B------:R-:W-:-:S07]  /*0de0*/  IMAD.MOV.U32 R20, RZ, RZ, R14 ;  /* 0x000000ffff147224 */ /* 0x000fce00078e000e */
[----:B------:R-:W-:Y:S05]  /*0df0*/  WARPSYNC.COLLECTIVE R17, `(.L_x_5310) ;  /* 0x0000000011087348 */ /* 0x000fea0003c00000 */
[----:B------:R0:W1:Y:S02]  /*0e00*/  SHFL.BFLY P2, R18, R20, R19, R22 ;  /* 0x0c00001314127389 */ /* 0x0000640000040016 */
[----:B01----:R-:W-:Y:S01]  /*0e10*/  ENDCOLLECTIVE ;  /* 0x000000000000791b */ /* 0x003fe20003800000 */
.L_x_5310:
[----:B------:R-:W-:Y:S01]  /*0e20*/  IMAD.MOV.U32 R19, RZ, RZ, 0x4 ;  /* 0x00000004ff137424 */ /* 0x000fe200078e00ff */
[----:B------:R-:W-:-:S05]  /*0e30*/  MOV R13, R18 ;  /* 0x00000012000d7202 */ /* 0x000fca0000000f00 */
[----:B------:R-:W-:-:S05]  /*0e40*/  FADD.FTZ R15, R14, R13 ;  /* 0x0000000d0e0f7221 */ /* 0x000fca0000010000 */
[----:B------:R-:W-:-:S07]  /*0e50*/  MOV R20, R15 ;  /* 0x0000000f00147202 */ /* 0x000fce0000000f00 */
[----:B------:R-:W-:Y:S05]  /*0e60*/  WARPSYNC.COLLECTIVE R17, `(.L_x_5311) ;  /* 0x0000000011087348 */ /* 0x000fea0003c00000 */
[----:B------:R0:W1:Y:S02]  /*0e70*/  SHFL.BFLY P2, R18, R20, R19, R22 ;  /* 0x0c00001314127389 */ /* 0x0000640000040016 */
[----:B01----:R-:W-:Y:S01]  /*0e80*/  ENDCOLLECTIVE ;  /* 0x000000000000791b */ /* 0x003fe20003800000 */
.L_x_5311:
[----:B------:R-:W-:Y:S01]  /*0e90*/  HFMA2.MMA R19, -RZ, RZ, 0, 4.76837158203125e-07 ;  /* 0x00000008ff137435 */ /* 0x000fe200000001ff */
[----:B------:R-:W-:-:S05]  /*0ea0*/  MOV R16, R18 ;  /* 0x0000001200107202 */ /* 0x000fca0000000f00 */
[----:B------:R-:W-:-:S05]  /*0eb0*/  FADD.FTZ R16, R15, R16 ;  /* 0x000000100f107221 */ /* 0x000fca0000010000 */
[----:B------:R-:W-:-:S07]  /*0ec0*/  MOV R20, R16 ;  /* 0x0000001000147202 */ /* 0x000fce0000000f00 */
[----:B------:R-:W-:Y:S05]  /*0ed0*/  WARPSYNC.COLLECTIVE R17, `(.L_x_5312) ;  /* 0x0000000011087348 */ /* 0x000fea0003c00000 */
[----:B------:R0:W1:Y:S02]  /*0ee0*/  SHFL.BFLY P2, R18, R20, R19, R22 ;  /* 0x0c00001314127389 */ /* 0x0000640000040016 */
[----:B01----:R-:W-:Y:S01]  /*0ef0*/  ENDCOLLECTIVE ;  /* 0x000000000000791b */ /* 0x003fe20003800000 */
.L_x_5312:
[----:B------:R-:W-:Y:S01]  /*0f00*/  HFMA2.MMA R19, -RZ, RZ, 0, 9.5367431640625e-07 ;  /* 0x00000010ff137435 */ /* 0x000fe200000001ff */
[----:B------:R-:W-:-:S04]  /*0f10*/  IMAD.MOV.U32 R9, RZ, RZ, R18 ;  /* 0x000000ffff097224 */ /* 0x000fc800078e0012 */
[----:B------:R-:W-:-:S05]  /*0f20*/  FADD.FTZ R9, R16, R9 ;  /* 0x0000000910097221 */ /* 0x000fca0000010000 */
[----:B------:R-:W-:-:S07]  /*0f30*/  MOV R20, R9 ;  /* 0x0000000900147202 */ /* 0x000fce0000000f00 */
[----:B------:R-:W-:Y:S05]  /*0f40*/  WARPSYNC.COLLECTIVE R17, `(.L_x_5313) ;  /* 0x0000000011087348 */ /* 0x000fea0003c00000 */
[----:B------:R0:W1:Y:S02]  /*0f50*/  SHFL.BFLY P2, R18, R20, R19, R22 ;  /* 0x0c00001314127389 */ /* 0x0000640000040016 */
[----:B01----:R-:W-:Y:S01]  /*0f60*/  ENDCOLLECTIVE ;  /* 0x000000000000791b */ /* 0x003fe20003800000 */
.L_x_5313:
[----:B------:R-:W-:Y:S01]  /*0f70*/  MOV R14, R18 ;  /* 0x00000012000e7202 */ /* 0x000fe20000000f00 */
[----:B------:R-:W-:Y:S06]  /*0f80*/  BRA `(.L_x_5314) ;  /* 0xfffffff8007c7947 */ /* 0x000fec000383ffff */
.L_x_5315:
        /* <DEDUP_REMOVED lines=15> */
.L_x_5630:


//--------------------- .text._ZN10layer_norm13ln_bwd_kernelINS_13Kernel_traitsI6__halfS2_S2_fjLj768ELj1ELj4ELj1ELj16ENS_18Kernel_traits_baseILj768ES2_S2_S2_fjLj128EEEEEEEvNS_9BwdParamsE --------------------------
	.section	.text._ZN10layer_norm13ln_bwd_kernelINS_13Kernel_traitsI6__halfS2_S2_fjLj768ELj1ELj4ELj1ELj16ENS_18Kernel_traits_baseILj768ES2_S2_S2_fjLj128EEEEEEEvNS_9BwdParamsE,"ax",@progbits
	.align	128
        .global         _ZN10layer_norm13ln_bwd_kernelINS_13Kernel_traitsI6__halfS2_S2_fjLj768ELj1ELj4ELj1ELj16ENS_18Kernel_traits_baseILj768ES2_S2_S2_fjLj128EEEEEEEvNS_9BwdParamsE
        .type           _ZN10layer_norm13ln_bwd_kernelINS_13Kernel_traitsI6__halfS2_S2_fjLj768ELj1ELj4ELj1ELj16ENS_18Kernel_traits_baseILj768ES2_S2_S2_fjLj128EEEEEEEvNS_9BwdParamsE,@function
        .size           _ZN10layer_norm13ln_bwd_kernelINS_13Kernel_traitsI6__halfS2_S2_fjLj768ELj1ELj4ELj1ELj16ENS_18Kernel_traits_baseILj768ES2_S2_S2_fjLj128EEEEEEEvNS_9BwdParamsE,(.L_x_5631 - _ZN10layer_norm13ln_bwd_kernelINS_13Kernel_traitsI6__halfS2_S2_fjLj768ELj1ELj4ELj1ELj16ENS_18Kernel_traits_baseILj768ES2_S2_S2_fjLj128EEEEEEEvNS_9BwdParamsE)
        .other          _ZN10layer_norm13ln_bwd_kernelINS_13Kernel_traitsI6__halfS2_S2_fjLj768ELj1ELj4ELj1ELj16ENS_18Kernel_traits_baseILj768ES2_S2_S2_fjLj128EEEEEEEvNS_9BwdParamsE,@"STO_CUDA_ENTRY STV_DEFAULT"
_ZN10layer_norm13ln_bwd_kernelINS_13Kernel_traitsI6__halfS2_S2_fjLj768ELj1ELj4ELj1ELj16ENS_18Kernel_traits_baseILj768ES2_S2_S2_fjLj128EEEEEEEvNS_9BwdParamsE:
.text._ZN10layer_norm13ln_bwd_kernelINS_13Kernel_traitsI6__halfS2_S2_fjLj768ELj1ELj4ELj1ELj16ENS_18Kernel_traits_baseILj768ES2_S2_S2_fjLj128EEEEEEEvNS_9BwdParamsE:
        /* <DEDUP_REMOVED lines=48> */
[----:B------:R-:W-:Y:S01]  /*0300*/  HFMA2.MMA R84, -RZ, RZ, 0, 0 ;  /* 0x00000000ff547435 */ /* 0x000fe200000001ff */
[----:B------:R-:W-:Y:S01]  /*0310*/  BSSY B1, `(.L_x_5318) ;  /* 0x000020c000017945 */ /* 0x000fe20003800000 */
[----:B------:R-:W5:Y:S02]  /*0320*/  LDG.E.128 R40, desc[UR4][R2.64] ;  /* 0x0000000402287981 */ /* 0x000f64000c1e1d00 */
[--C-:B-----5:R-:W-:Y:S01]  /*0330*/  HADD2.F32 R85, -RZ, R24.reuse.H0_H0 ;  /* 0x20000018ff557230 */ /* 0x120fe20000004100 */
        /* <DEDUP_REMOVED lines=48> */
[----:B------:R-:W-:-:S07]  /*0640*/  MOV R118, RZ ;  /* 0x000000ff00767202 */ /* 0x000fce0000000f00 */
.L_x_5320:
        /* <DEDUP_REMOVED lines=10> */
[----:B------:R-:W1:Y:S01]  /*06f0*/  LDC.64 R56, c[0x0][0x238] ;  /* 0x00008e00ff387b82 */ /* 0x000e620000000a00 */
[----:B------:R-:W4:Y:S01]  /*0700*/  @P0 LDG.E.128 R48, desc[UR4][R48.64] ;  /* 0x0000000430300981 */ /* 0x000f22000c1e1d00 */
[----:B------:R-:W-:-:S06]  /*0710*/  IADD3 R121, R67, 0x40, RZ ;  /* 0x0000004043797810 */ /* 0x000fcc0007ffe0ff */
[----:B------:R-:W1:Y:S01]  /*0720*/  LDC.64 R64, c[0x0][0x268] ;  /* 0x00009a00ff407b82 */ /* 0x000e620000000a00 */
[----:B--2---:R-:W-:-:S07]  /*0730*/  @P0 IMAD.WIDE.U32 R52, R121, 0x10, R52 ;  /* 0x0000001079340825 */ /* 0x004fce00078e0034 */
[----:B------:R-:W2:Y:S01]  /*0740*/  @!P0 LDC.64 R58, c[0x0][0x230] ;  /* 0x00008c00ff3a8b82 */ /* 0x000ea20000000a00 */
[----:B------:R-:W4:Y:S01]  /*0750*/  @P0 LDG.E.128 R52, desc[UR4][R52.64] ;  /* 0x0000000434340981 */ /* 0x000f22000c1e1d00 */
[----:B0-----:R-:W-:Y:S01]  /*0760*/  @!P0 IMAD.WIDE.U32 R62, R61, 0x10, R62 ;  /* 0x000000103d3e8825 */ /* 0x001fe200078e003e */
[----:B------:R-:W-:-:S03]  /*0770*/  @P0 MOV R119, RZ ;  /* 0x000000ff00770202 */ /* 0x000fc60000000f00 */
[----:B-1----:R-:W-:-:S06]  /*0780*/  IMAD.WIDE R110, R117, 0x4, R56 ;  /* 0x00000004756e7825 */ /* 0x002fcc00078e0238 */
[----:B------:R-:W4:Y:S01]  /*0790*/  LDG.E R110, desc[UR4][R110.64] ;  /* 0x000000046e6e7981 */ /* 0x000f22000c1e1900 */
[----:B------:R-:W-:Y:S02]  /*07a0*/  IMAD.WIDE.U32 R56, R61, 0x10, R64 ;  /* 0x000000103d387825 */ /* 0x000fe400078e0040 */
[----:B------:R-:W0:Y:S02]  /*07b0*/  @!P0 LDC.64 R60, c[0x0][0x220] ;  /* 0x00008800ff3c8b82 */ /* 0x000e240000000a00 */
[----:B--2---:R-:W-:Y:S02]  /*07c0*/  @!P0 IMAD.WIDE R108, R117, 0x4, R58 ;  /* 0x00000004756c8825 */ /* 0x004fe400078e023a */
[----:B------:R-:W2:Y:S04]  /*07d0*/  LDG.E.128 R56, desc[UR4][R56.64] ;  /* 0x0000000438387981 */ /* 0x000ea8000c1e1d00 */
[----:B------:R1:W4:Y:S01]  /*07e0*/  @!P0 LDG.E R119, desc[UR4][R108.64] ;  /* 0x000000046c778981 */ /* 0x000322000c1e1900 */
[----:B0-----:R-:W-:-:S04]  /*07f0*/  @!P0 IMAD.WIDE.U32 R106, R67, 0x10, R60 ;  /* 0x00000010436a8825 */ /* 0x001fc800078e003c */
[----:B------:R-:W-:Y:S02]  /*0800*/  IMAD.WIDE.U32 R60, R67, 0x10, R64 ;  /* 0x00000010433c7825 */ /* 0x000fe400078e0040 */
[----:B------:R-:W0:Y:S02]  /*0810*/  @!P0 LDC.64 R66, c[0x0][0x220] ;  /* 0x00008800ff428b82 */ /* 0x000e240000000a00 */
[----:B0-----:R-:W-:-:S04]  /*0820*/  @!P0 IMAD.WIDE.U32 R102, R121, 0x10, R66 ;  /* 0x0000001079668825 */ /* 0x001fc800078e0042 */
[----:B------:R-:W-:-:S06]  /*0830*/  IMAD.WIDE.U32 R64, R121, 0x10, R64 ;  /* 0x0000001079407825 */ /* 0x000fcc00078e0040 */
[----:B------:R-:W4:Y:S04]  /*0840*/  LDG.E.128 R64, desc[UR4][R64.64] ;  /* 0x0000000440407981 */ /* 0x000f28000c1e1d00 */
[----:B------:R-:W3:Y:S04]  /*0850*/  @!P0 LDG.E.128 R44, desc[UR4][R62.64] ;  /* 0x000000043e2c8981 */ /* 0x000ee8000c1e1d00 */
[----:B------:R0:W4:Y:S04]  /*0860*/  @!P0 LDG.E.128 R48, desc[UR4][R106.64] ;  /* 0x000000046a308981 */ /* 0x000128000c1e1d00 */
[----:B------:R-:W4:Y:S04]  /*0870*/  LDG.E.128 R60, desc[UR4][R60.64] ;  /* 0x000000043c3c7981 */ /* 0x000f28000c1e1d00 */
[----:B------:R0:W4:Y:S01]  /*0880*/  @!P0 LDG.E.128 R52, desc[UR4][R102.64] ;  /* 0x0000000466348981 */ /* 0x000122000c1e1d00 */
[----:B-----5:R-:W-:-:S02]  /*0890*/  HADD2.F32 R121, -RZ, R37.H1_H1 ;  /* 0x30000025ff797230 */ /* 0x020fc40000004100 */
[--C-:B------:R-:W-:Y:S02]  /*08a0*/  HADD2.F32 R125, -RZ, R36.reuse.H1_H1 ;  /* 0x30000024ff7d7230 */ /* 0x100fe40000004100 */
[----:B------:R-:W0:Y:S01]  /*08b0*/  @P0 MUFU.RCP R127, R121 ;  /* 0x00000079007f0308 */ /* 0x000e220000001000 */
[----:B------:R-:W-:Y:S02]  /*08c0*/  HADD2.F32 R126, -RZ, R36.H0_H0 ;  /* 0x20000024ff7e7230 */ /* 0x000fe40000004100 */
[----:B-1----:R-:W-:-:S05]  /*08d0*/  HADD2.F32 R109, -RZ, R38.H1_H1 ;  /* 0x30000026ff6d7230 */ /* 0x002fca0000004100 */
[----:B------:R-:W1:Y:S01]  /*08e0*/  @P0 MUFU.RCP R123, R125 ;  /* 0x0000007d007b0308 */ /* 0x000e620000001000 */
[----:B------:R-:W-:Y:S02]  /*08f0*/  HADD2.F32 R124, -RZ, R37.H0_H0 ;  /* 0x20000025ff7c7230 */ /* 0x000fe40000004100 */
[----:B------:R-:W-:Y:S02]  /*0900*/  HADD2.F32 R120, -RZ, R38.H0_H0 ;  /* 0x20000026ff787230 */ /* 0x000fe40000004100 */
[----:B------:R-:W-:-:S03]  /*0910*/  HADD2.F32 R111, -RZ, R39.H1_H1 ;  /* 0x30000027ff6f7230 */ /* 0x000fc60000004100 */
[----:B------:R-:W1:Y:S01]  /*0920*/  @P0 MUFU.RCP R128, R126 ;  /* 0x0000007e00800308 */ /* 0x000e620000001000 */
[----:B------:R-:W-:-:S07]  /*0930*/  HADD2.F32 R122, -RZ, R39.H0_H0 ;  /* 0x20000027ff7a7230 */ /* 0x000fce0000004100 */
[----:B------:R-:W1:Y:S08]  /*0940*/  @P0 MUFU.RCP R129, R109 ;  /* 0x0000006d00810308 */ /* 0x000e700000001000 */
[----:B------:R-:W1:Y:S08]  /*0950*/  @P0 MUFU.RCP R130, R124 ;  /* 0x0000007c00820308 */ /* 0x000e700000001000 */
[----:B------:R-:W1:Y:S08]  /*0960*/  @P0 MUFU.RCP R132, R120 ;  /* 0x0000007800840308 */ /* 0x000e700000001000 */
[----:B------:R-:W1:Y:S08]  /*0970*/  @P0 MUFU.RCP R131, R111 ;  /* 0x0000006f00830308 */ /* 0x000e700000001000 */
[----:B------:R0:W1:Y:S01]  /*0980*/  @P0 MUFU.RCP R134, R122 ;  /* 0x0000007a00860308 */ /* 0x0000620000001000 */
[----:B--2---:R-:W-:-:S02]  /*0990*/  HADD2.F32 R139, -RZ, R59.H0_H0 ;  /* 0x2000003bff8b7230 */ /* 0x004fc40000004100 */
[----:B------:R-:W-:-:S03]  /*09a0*/  HADD2.F32 R144, -RZ, R59.H1_H1 ;  /* 0x3000003bff907230 */ /* 0x000fc60000004100 */
[----:B------:R-:W-:Y:S01]  /*09b0*/  FADD.FTZ R31, R139, R31 ;  /* 0x0000001f8b1f7221 */ /* 0x000fe20000010000 */
[----:B0-----:R-:W-:Y:S01]  /*09c0*/  FMUL.FTZ R122, R122, R139 ;  /* 0x0000008b7a7a7220 */ /* 0x001fe20000410000 */
[----:B------:R-:W-:Y:S01]  /*09d0*/  FMUL.FTZ R111, R111, R144 ;  /* 0x000000906f6f7220 */ /* 0x000fe20000410000 */
[----:B------:R-:W-:Y:S01]  /*09e0*/  FADD.FTZ R68, R144, R68 ;  /* 0x0000004490447221 */ /* 0x000fe20000010000 */
[----:B------:R-:W-:Y:S01]  /*09f0*/  UMOV UR6, 0xffffffff ;  /* 0xffffffff00067882 */ /* 0x000fe20000000000 */
[----:B---3--:R-:W-:Y:S02]  /*0a00*/  HADD2.F32 R133, -RZ, R45.H1_H1 ;  /* 0x3000002dff857230 */ /* 0x008fe40000004100 */
[--C-:B------:R-:W-:Y:S02]  /*0a10*/  HADD2.F32 R136, -RZ, R44.reuse.H0_H0 ;  /* 0x2000002cff887230 */ /* 0x100fe40000004100 */
[----:B------:R-:W-:Y:S02]  /*0a20*/  HADD2.F32 R44, -RZ, R44.H1_H1 ;  /* 0x3000002cff2c7230 */ /* 0x000fe40000004100 */
[----:B------:R-:W-:Y:S01]  /*0a30*/  @P0 FADD.FTZ R106, -R96, R133 ;  /* 0x00000085606a0221 */ /* 0x000fe20000010100 */
[----:B------:R-:W-:-:S02]  /*0a40*/  HADD2.F32 R135, -RZ, R46.H1_H1 ;  /* 0x3000002eff877230 */ /* 0x000fc40000004100 */
[----:B------:R-:W-:Y:S01]  /*0a50*/  @P0 FADD.FTZ R108, -R94, R44 ;  /* 0x0000002c5e6c0221 */ /* 0x000fe20000010100 */
[----:B------:R-:W-:Y:S01]  /*0a60*/  @P0 FMUL.FTZ R106, R106, R127 ;  /* 0x0000007f6a6a0220 */ /* 0x000fe20000410000 */
[----:B----4-:R-:W-:Y:S01]  /*0a70*/  @!P0 FADD.FTZ R127, R44, -R119 ;  /* 0x800000772c7f8221 */ /* 0x010fe20000010000 */
[----:B------:R-:W-:Y:S02]  /*0a80*/  HADD2.F32 R138, -RZ, R45.H0_H0 ;  /* 0x2000002dff8a7230 */ /* 0x000fe40000004100 */
[----:B------:R-:W-:Y:S01]  /*0a90*/  @P0 FADD.FTZ R107, -R93, R136 ;  /* 0x000000885d6b0221 */ /* 0x000fe20000010100 */
[----:B------:R-:W-:Y:S02]  /*0aa0*/  HADD2.F32 R140, -RZ, R46.H0_H0 ;  /* 0x2000002eff8c7230 */ /* 0x000fe40000004100 */
[----:B-1----:R-:W-:Y:S01]  /*0ab0*/  @P0 FMUL.FTZ R108, R108, R123 ;  /* 0x0000007b6c6c0220 */ /* 0x002fe20000410000 */
[----:B------:R-:W-:Y:S01]  /*0ac0*/  @P0 FADD.FTZ R102, -R98, R135 ;  /* 0x0000008762660221 */ /* 0x000fe20000010100 */
[----:B------:R-:W-:Y:S01]  /*0ad0*/  @!P0 FADD.FTZ R123, R136, -R119 ;  /* 0x80000077887b8221 */ /* 0x000fe20000010000 */
[----:B------:R-:W-:-:S02]  /*0ae0*/  HADD2.F32 R137, -RZ, R47.H1_H1 ;  /* 0x3000002fff897230 */ /* 0x000fc40000004100 */
[----:B------:R-:W-:Y:S01]  /*0af0*/  @!P0 FMUL.FTZ R108, R110, R127 ;  /* 0x0000007f6e6c8220 */ /* 0x000fe20000410000 */
[--C-:B------:R-:W-:Y:S01]  /*0b00*/  @!P0 FADD.FTZ R127, R133, -R119.reuse ;  /* 0x80000077857f8221 */ /* 0x100fe20000010000 */
[----:B------:R-:W-:Y:S02]  /*0b10*/  HADD2.F32 R142, -RZ, R47.H0_H0 ;  /* 0x2000002fff8e7230 */ /* 0x000fe40000004100 */
[----:B------:R-:W-:Y:S01]  /*0b20*/  @P0 FMUL.FTZ R107, R107, R128 ;  /* 0x000000806b6b0220 */ /* 0x000fe20000410000 */
[----:B------:R-:W-:Y:S01]  /*0b30*/  @P0 FADD.FTZ R103, -R95, R138 ;  /* 0x0000008a5f670221 */ /* 0x000fe20000010100 */
[----:B------:R-:W-:Y:S01]  /*0b40*/  @P0 FADD.FTZ R47, -R97, R140 ;  /* 0x0000008c612f0221 */ /* 0x000fe20000010100 */
[----:B------:R-:W-:Y:S01]  /*0b50*/  @P0 FMUL.FTZ R102, R102, R129 ;  /* 0x0000008166660220 */ /* 0x000fe20000410000 */
[----:B------:R-:W-:Y:S01]  /*0b60*/  @!P0 FMUL.FTZ R107, R110, R123 ;  /* 0x0000007b6e6b8220 */ /* 0x000fe20000410000 */
[--C-:B------:R-:W-:Y:S01]  /*0b70*/  @!P0 FADD.FTZ R123, R138, -R119.reuse ;  /* 0x800000778a7b8221 */ /* 0x100fe20000010000 */
[----:B------:R-:W-:Y:S01]  /*0b80*/  @!P0 FADD.FTZ R129, R140, -R119 ;  /* 0x800000778c818221 */ /* 0x000fe20000010000 */
[----:B------:R-:W-:Y:S01]  /*0b90*/  @P0 FADD.FTZ R46, -R100, R137 ;  /* 0x00000089642e0221 */ /* 0x000fe20000010100 */
[----:B------:R-:W-:Y:S01]  /*0ba0*/  @!P0 FMUL.FTZ R106, R110, R127 ;  /* 0x0000007f6e6a8220 */ /* 0x000fe20000410000 */
[----:B------:R-:W-:-:S02]  /*0bb0*/  HADD2.F32 R127, -RZ, R41.H0_H0 ;  /* 0x20000029ff7f7230 */ /* 0x000fc40000004100 */
[----:B------:R-:W-:Y:S01]  /*0bc0*/  @P0 FMUL.FTZ R103, R103, R130 ;  /* 0x0000008267670220 */ /* 0x000fe20000410000 */
[----:B------:R-:W-:Y:S01]  /*0bd0*/  @P0 FMUL.FTZ R47, R47, R132 ;  /* 0x000000842f2f0220 */ /* 0x000fe20000410000 */
[----:B------:R-:W-:Y:S01]  /*0be0*/  @P0 FADD.FTZ R45, -R99, R142 ;  /* 0x0000008e632d0221 */ /* 0x000fe20000010100 */
[C---:B------:R-:W-:Y:S01]  /*0bf0*/  @!P0 FMUL.FTZ R103, R110.reuse, R123 ;  /* 0x0000007b6e678220 */ /* 0x040fe20000410000 */
[----:B------:R-:W-:Y:S01]  /*0c00*/  @!P0 FMUL.FTZ R47, R110, R129 ;  /* 0x000000816e2f8220 */ /* 0x000fe20000410000 */
[----:B------:R-:W-:Y:S01]  /*0c10*/  @P0 FMUL.FTZ R46, R46, R131 ;  /* 0x000000832e2e0220 */ /* 0x000fe20000410000 */
[--C-:B------:R-:W-:Y:S01]  /*0c20*/  @!P0 FADD.FTZ R123, R135, -R119.reuse ;  /* 0x80000077877b8221 */ /* 0x100fe20000010000 */
[--C-:B------:R-:W-:Y:S01]  /*0c30*/  @!P0 FADD.FTZ R129, R142, -R119.reuse ;  /* 0x800000778e818221 */ /* 0x100fe20000010000 */
[--C-:B------:R-:W-:Y:S02]  /*0c40*/  HADD2.F32 R44, -RZ, R40.reuse.H0_H0 ;  /* 0x20000028ff2c7230 */ /* 0x100fe40000004100 */
[----:B------:R-:W-:Y:S01]  /*0c50*/  @!P0 FADD.FTZ R131, R137, -R119 ;  /* 0x8000007789838221 */ /* 0x000fe20000010000 */
[----:B------:R-:W0:Y:S01]  /*0c60*/  @P0 MUFU.RCP R130, R127 ;  /* 0x0000007f00820308 */ /* 0x000e220000001000 */
[----:B------:R-:W-:-:S02]  /*0c70*/  HADD2.F32 R133, -RZ, R40.H1_H1 ;  /* 0x30000028ff857230 */ /* 0x000fc40000004100 */
[----:B------:R-:W-:Y:S01]  /*0c80*/  @P0 FMUL.FTZ R45, R45, R134 ;  /* 0x000000862d2d0220 */ /* 0x000fe20000410000 */
[----:B------:R-:W-:Y:S02]  /*0c90*/  HADD2.F32 R142, -RZ, R58.H1_H1 ;  /* 0x3000003aff8e7230 */ /* 0x000fe40000004100 */
[C---:B------:R-:W-:Y:S01]  /*0ca0*/  @!P0 FMUL.FTZ R102, R110.reuse, R123 ;  /* 0x0000007b6e668220 */ /* 0x040fe20000410000 */
[C---:B------:R-:W-:Y:S01]  /*0cb0*/  @!P0 FMUL.FTZ R45, R110.reuse, R129 ;  /* 0x000000816e2d8220 */ /* 0x040fe20000410000 */
[----:B------:R-:W-:Y:S01]  /*0cc0*/  @!P0 FMUL.FTZ R46, R110, R131 ;  /* 0x000000836e2e8220 */ /* 0x000fe20000410000 */
[----:B------:R-:W-:Y:S01]  /*0cd0*/  HADD2.F32 R129, -RZ, R56.H0_H0 ;  /* 0x20000038ff817230 */ /* 0x000fe20000004100 */
[----:B------:R-:W1:Y:S01]  /*0ce0*/  @P0 MUFU.RCP R128, R44 ;  /* 0x0000002c00800308 */ /* 0x000e620000001000 */
[----:B------:R-:W-:Y:S02]  /*0cf0*/  HADD2.F32 R131, -RZ, R57.H0_H0 ;  /* 0x20000039ff837230 */ /* 0x000fe40000004100 */
[----:B------:R-:W-:Y:S01]  /*0d00*/  FMUL.FTZ R109, R109, R142 ;  /* 0x0000008e6d6d7220 */ /* 0x000fe20000410000 */
[----:B------:R-:W-:-:S02]  /*0d10*/  HADD2.F32 R123, -RZ, R41.H1_H1 ;  /* 0x30000029ff7b7230 */ /* 0x000fc40000004100 */
[C---:B------:R-:W-:Y:S01]  /*0d20*/  FADD.FTZ R30, R142.reuse, R30 ;  /* 0x0000001e8e1e7221 */ /* 0x040fe20000010000 */
[----:B------:R-:W-:Y:S02]  /*0d30*/  HADD2.F32 R138, -RZ, R56.H1_H1 ;  /* 0x30000038ff8a7230 */ /* 0x000fe40000004100 */
[----:B------:R-:W-:Y:S01]  /*0d40*/  FFMA.FTZ R11, R142, R102, R11 ;  /* 0x000000668e0b7223 */ /* 0x000fe2000001000b */
[----:B------:R-:W2:Y:S01]  /*0d50*/  @P0 MUFU.RCP R132, R133 ;  /* 0x0000008500840308 */ /* 0x000ea20000001000 */
[----:B------:R-:W-:Y:S02]  /*0d60*/  HADD2.F32 R140, -RZ, R57.H1_H1 ;  /* 0x30000039ff8c7230 */ /* 0x000fe40000004100 */
[----:B------:R-:W-:Y:S01]  /*0d70*/  FMUL.FTZ R56, R126, R129 ;  /* 0x000000817e387220 */ /* 0x000fe20000410000 */
[----:B------:R-:W-:Y:S02]  /*0d80*/  HADD2.F32 R137, -RZ, R58.H0_H0 ;  /* 0x2000003aff897230 */ /* 0x000fe40000004100 */
[----:B------:R-:W-:Y:S01]  /*0d90*/  FADD.FTZ R25, R129, R25 ;  /* 0x0000001981197221 */ /* 0x000fe20000010000 */
[----:B------:R-:W-:-:S02]  /*0da0*/  HADD2.F32 R134, -RZ, R42.H0_H0 ;  /* 0x2000002aff867230 */ /* 0x000fc40000004100 */
[----:B------:R-:W-:Y:S01]  /*0db0*/  FFMA.FTZ R14, R129, R107, R14 ;  /* 0x0000006b810e7223 */ /* 0x000fe2000001000e */
[----:B------:R-:W-:Y:S01]  /*0dc0*/  HADD2.F32 R142, -RZ, R49.H0_H0 ;  /* 0x20000031ff8e7230 */ /* 0x000fe20000004100 */
[----:B------:R-:W3:Y:S01]  /*0dd0*/  @P0 MUFU.RCP R136, R123 ;  /* 0x0000007b00880308 */ /* 0x000ee20000001000 */
[----:B------:R-:W-:Y:S01]  /*0de0*/  FMUL.FTZ R58, R124, R131 ;  /* 0x000000837c3a7220 */ /* 0x000fe20000410000 */
[C---:B------:R-:W-:Y:S01]  /*0df0*/  FADD.FTZ R27, R131.reuse, R27 ;  /* 0x0000001b831b7221 */ /* 0x040fe20000010000 */
[----:B------:R-:W-:Y:S01]  /*0e00*/  FFMA.FTZ R12, R131, R103, R12 ;  /* 0x00000067830c7223 */ /* 0x000fe2000001000c */
[----:B------:R-:W-:Y:S02]  /*0e10*/  HADD2.F32 R135, -RZ, R42.H1_H1 ;  /* 0x3000002aff877230 */ /* 0x000fe40000004100 */
[----:B------:R-:W-:Y:S01]  /*0e20*/  FMUL.FTZ R57, R125, R138 ;  /* 0x0000008a7d397220 */ /* 0x000fe20000410000 */
[--C-:B------:R-:W-:Y:S02]  /*0e30*/  HADD2.F32 R129, -RZ, R43.reuse.H0_H0 ;  /* 0x2000002bff817230 */ /* 0x100fe40000004100 */
[C---:B------:R-:W-:Y:S01]  /*0e40*/  FADD.FTZ R26, R138.reuse, R26 ;  /* 0x0000001a8a1a7221 */ /* 0x040fe20000010000 */
[----:B------:R-:W-:Y:S01]  /*0e50*/  FFMA.FTZ R15, R138, R108, R15 ;  /* 0x0000006c8a0f7223 */ /* 0x000fe2000001000f */
[----:B------:R-:W-:Y:S01]  /*0e60*/  HADD2.F32 R131, -RZ, R43.H1_H1 ;  /* 0x3000002bff837230 */ /* 0x000fe20000004100 */
[----:B------:R-:W4:Y:S01]  /*0e70*/  @P0 MUFU.RCP R126, R134 ;  /* 0x00000086007e0308 */ /* 0x000f220000001000 */
[----:B------:R-:W-:Y:S01]  /*0e80*/  FMUL.FTZ R59, R121, R140 ;  /* 0x0000008c793b7220 */ /* 0x000fe20000410000 */
[C---:B------:R-:W-:Y:S01]  /*0e90*/  FADD.FTZ R28, R140.reuse, R28 ;  /* 0x0000001c8c1c7221 */ /* 0x040fe20000010000 */
[----:B------:R-:W-:Y:S01]  /*0ea0*/  FFMA.FTZ R13, R140, R106, R13 ;  /* 0x0000006a8c0d7223 */ /* 0x000fe2000001000d */
[----:B------:R-:W-:-:S02]  /*0eb0*/  HADD2.F32 R138, -RZ, R48.H0_H0 ;  /* 0x20000030ff8a7230 */ /* 0x000fc40000004100 */
[----:B------:R-:W-:Y:S01]  /*0ec0*/  FMUL.FTZ R120, R120, R137 ;  /* 0x0000008978787220 */ /* 0x000fe20000410000 */
[--C-:B------:R-:W-:Y:S02]  /*0ed0*/  HADD2.F32 R146, -RZ, R51.reuse.H0_H0 ;  /* 0x20000033ff927230 */ /* 0x100fe40000004100 */
[C---:B------:R-:W-:Y:S01]  /*0ee0*/  FADD.FTZ R29, R137.reuse, R29 ;  /* 0x0000001d891d7221 */ /* 0x040fe20000010000 */
[----:B------:R-:W-:Y:S02]  /*0ef0*/  HADD2.F32 R147, -RZ, R51.H1_H1 ;  /* 0x30000033ff937230 */ /* 0x000fe40000004100 */
[----:B------:R-:W-:Y:S01]  /*0f00*/  FFMA.FTZ R10, R137, R47, R10 ;  /* 0x0000002f890a7223 */ /* 0x000fe2000001000a */
[----:B------:R-:W-:Y:S02]  /*0f10*/  HADD2.F32 R140, -RZ, R48.H1_H1 ;  /* 0x30000030ff8c7230 */ /* 0x000fe40000004100 */
[----:B------:R-:W-:Y:S01]  /*0f20*/  @P0 FADD.FTZ R51, -R87, R142 ;  /* 0x0000008e57330221 */ /* 0x000fe20000010100 */
[----:B------:R-:W4:Y:S01]  /*0f30*/  @P0 MUFU.RCP R141, R135 ;  /* 0x00000087008d0308 */ /* 0x000f220000001000 */
[----:B------:R-:W-:Y:S01]  /*0f40*/  FFMA.FTZ R8, R139, R45, R8 ;  /* 0x0000002d8b087223 */ /* 0x000fe20000010008 */
[----:B------:R-:W-:-:S02]  /*0f50*/  HADD2.F32 R143, -RZ, R49.H1_H1 ;  /* 0x30000031ff8f7230 */ /* 0x000fc40000004100 */
[----:B------:R-:W-:Y:S01]  /*0f60*/  @P0 FADD.FTZ R49, -R85, R138 ;  /* 0x0000008a55310221 */ /* 0x000fe20000010100 */
[----:B0-----:R-:W-:-:S03]  /*0f70*/  @P0 FMUL.FTZ R130, R51, R130 ;  /* 0x0000008233820220 */ /* 0x001fc60000410000 */
[----:B------:R-:W0:Y:S01]  /*0f80*/  @P0 MUFU.RCP R137, R129 ;  /* 0x0000008100890308 */ /* 0x000e220000001000 */
[----:B------:R-:W-:Y:S01]  /*0f90*/  @P0 FADD.FTZ R121, -R86, R140 ;  /* 0x0000008c56790221 */ /* 0x000fe20000010100 */
[----:B------:R-:W-:Y:S01]  /*0fa0*/  @!P0 FADD.FTZ R51, R138, -R119 ;  /* 0x800000778a338221 */ /* 0x000fe20000010000 */
[----:B------:R-:W-:-:S05]  /*0fb0*/  FFMA.FTZ R9, R144, R46, R9 ;  /* 0x0000002e90097223 */ /* 0x000fca0000010009 */
[----:B------:R-:W0:Y:S01]  /*0fc0*/  @P0 MUFU.RCP R139, R131 ;  /* 0x00000083008b0308 */ /* 0x000e220000001000 */
[--C-:B------:R-:W-:Y:S02]  /*0fd0*/  HADD2.F32 R144, -RZ, R50.reuse.H0_H0 ;  /* 0x20000032ff907230 */ /* 0x100fe40000004100 */
[----:B-1----:R-:W-:Y:S01]  /*0fe0*/  @P0 FMUL.FTZ R49, R49, R128 ;  /* 0x0000008031310220 */ /* 0x002fe20000410000 */
[----:B------:R-:W-:Y:S02]  /*0ff0*/  HADD2.F32 R145, -RZ, R50.H1_H1 ;  /* 0x30000032ff917230 */ /* 0x000fe40000004100 */
[----:B--2---:R-:W-:Y:S01]  /*1000*/  @P0 FMUL.FTZ R132, R121, R132 ;  /* 0x0000008479840220 */ /* 0x004fe20000410000 */
[----:B------:R-:W-:Y:S01]  /*1010*/  @!P0 FMUL.FTZ R49, R110, R51 ;  /* 0x000000336e318220 */ /* 0x000fe20000410000 */
[----:B------:R-:W-:Y:S01]  /*1020*/  @P0 FADD.FTZ R121, -R88, R143 ;  /* 0x0000008f58790221 */ /* 0x000fe20000010100 */
[----:B------:R-:W-:Y:S01]  /*1030*/  @!P0 FADD.FTZ R51, R142, -R119 ;  /* 0x800000778e338221 */ /* 0x000fe20000010000 */
[----:B------:R-:W-:Y:S01]  /*1040*/  @P0 FADD.FTZ R125, -R89, R144 ;  /* 0x00000090597d0221 */ /* 0x000fe20000010100 */
[----:B------:R-:W-:Y:S01]  /*1050*/  @P0 FADD.FTZ R124, -R90, R145 ;  /* 0x000000915a7c0221 */ /* 0x000fe20000010100 */
[----:B---3--:R-:W-:Y:S01]  /*1060*/  @P0 FMUL.FTZ R128, R121, R136 ;  /* 0x0000008879800220 */ /* 0x008fe20000410000 */
[----:B------:R-:W-:Y:S01]  /*1070*/  @P0 FADD.FTZ R50, -R91, R146 ;  /* 0x000000925b320221 */ /* 0x000fe20000010100 */
[----:B------:R-:W-:Y:S01]  /*1080*/  @!P0 FMUL.FTZ R130, R110, R51 ;  /* 0x000000336e828220 */ /* 0x000fe20000410000 */
[----:B------:R-:W-:Y:S01]  /*1090*/  @P0 FADD.FTZ R48, -R92, R147 ;  /* 0x000000935c300221 */ /* 0x000fe20000010100 */
[--C-:B------:R-:W-:Y:S01]  /*10a0*/  @!P0 FADD.FTZ R121, R140, -R119.reuse ;  /* 0x800000778c798221 */ /* 0x100fe20000010000 */
[----:B------:R-:W-:Y:S01]  /*10b0*/  @!P0 FADD.FTZ R51, R145, -R119 ;  /* 0x8000007791338221 */ /* 0x000fe20000010000 */
[----:B----4-:R-:W-:Y:S01]  /*10c0*/  @P0 FMUL.FTZ R126, R125, R126 ;  /* 0x0000007e7d7e0220 */ /* 0x010fe20000410000 */
[----:B------:R-:W-:-:S02]  /*10d0*/  HADD2.F32 R125, -RZ, R32.H0_H0 ;  /* 0x20000020ff7d7230 */ /* 0x000fc40000004100 */
[----:B------:R-:W-:Y:S01]  /*10e0*/  @P0 FMUL.FTZ R124, R124, R141 ;  /* 0x0000008d7c7c0220 */ /* 0x000fe20000410000 */
[----:B0-----:R-:W-:Y:S01]  /*10f0*/  @P0 FMUL.FTZ R50, R50, R137 ;  /* 0x0000008932320220 */ /* 0x001fe20000410000 */
[----:B------:R-:W-:Y:S01]  /*1100*/  @P0 FMUL.FTZ R48, R48, R139 ;  /* 0x0000008b30300220 */ /* 0x000fe20000410000 */
[----:B------:R-:W-:Y:S01]  /*1110*/  @!P0 FMUL.FTZ R132, R110, R121 ;  /* 0x000000796e848220 */ /* 0x000fe20000410000 */
[--C-:B------:R-:W-:Y:S01]  /*1120*/  @!P0 FADD.FTZ R137, R144, -R119.reuse ;  /* 0x8000007790898221 */ /* 0x100fe20000010000 */
[----:B------:R-:W-:Y:S01]  /*1130*/  @!P0 FMUL.FTZ R124, R110, R51 ;  /* 0x000000336e7c8220 */ /* 0x000fe20000410000 */
[--C-:B------:R-:W-:Y:S01]  /*1140*/  @!P0 FADD.FTZ R121, R143, -R119.reuse ;  /* 0x800000778f798221 */ /* 0x100fe20000010000 */
[----:B------:R-:W-:Y:S01]  /*1150*/  @!P0 FADD.FTZ R139, R147, -R119 ;  /* 0x80000077938b8221 */ /* 0x000fe20000010000 */
[--C-:B------:R-:W-:Y:S01]  /*1160*/  HADD2.F32 R51, -RZ, R60.reuse.H0_H0 ;  /* 0x2000003cff337230 */ /* 0x100fe20000004100 */
[----:B------:R-:W0:Y:S01]  /*1170*/  @P0 MUFU.RCP R136, R125 ;  /* 0x0000007d00880308 */ /* 0x000e220000001000 */
[----:B------:R-:W-:-:S02]  /*1180*/  HADD2.F32 R138, -RZ, R60.H1_H1 ;  /* 0x3000003cff8a7230 */ /* 0x000fc40000004100 */
[C---:B------:R-:W-:Y:S01]  /*1190*/  @!P0 FMUL.FTZ R126, R110.reuse, R137 ;  /* 0x000000896e7e8220 */ /* 0x040fe20000410000 */
[----:B------:R-:W-:Y:S02]  /*11a0*/  HADD2.F32 R60, -RZ, R33.H0_H0 ;  /* 0x20000021ff3c7230 */ /* 0x000fe40000004100 */
[----:B------:R-:W-:Y:S01]  /*11b0*/  @!P0 FMUL.FTZ R128, R110, R121 ;  /* 0x000000796e808220 */ /* 0x000fe20000410000 */
[--C-:B------:R-:W-:Y:S02]  /*11c0*/  HADD2.F32 R142, -RZ, R61.reuse.H1_H1 ;  /* 0x3000003dff8e7230 */ /* 0x100fe40000004100 */
[----:B------:R-:W-:Y:S01]  /*11d0*/  @!P0 FADD.FTZ R137, R146, -R119 ;  /* 0x8000007792898221 */ /* 0x000fe20000010000 */
[----:B------:R-:W-:Y:S01]  /*11e0*/  @!P0 FMUL.FTZ R48, R110, R139 ;  /* 0x0000008b6e308220 */ /* 0x000fe20000410000 */
[----:B------:R-:W-:Y:S01]  /*11f0*/  FMUL.FTZ R44, R44, R51 ;  /* 0x000000332c2c7220 */ /* 0x000fe20000410000 */
[C---:B------:R-:W-:Y:S01]  /*1200*/  FADD.FTZ R84, R51.reuse, R84 ;  /* 0x0000005433547221 */ /* 0x040fe20000010000 */
[----:B------:R-:W-:Y:S01]  /*1210*/  FFMA.FTZ R118, R51, R49, R118 ;  /* 0x0000003133767223 */ /* 0x000fe20000010076 */
[----:B------:R-:W-:Y:S01]  /*1220*/  HADD2.F32 R121, -RZ, R32.H1_H1 ;  /* 0x30000020ff797230 */ /* 0x000fe20000004100 */
[----:B------:R-:W1:Y:S01]  /*1230*/  @P0 MUFU.RCP R139, R60 ;  /* 0x0000003c008b0308 */ /* 0x000e620000001000 */
[----:B------:R-:W-:Y:S01]  /*1240*/  FMUL.FTZ R51, R133, R138 ;  /* 0x0000008a85337220 */ /* 0x000fe20000410000 */
[----:B------:R-:W-:-:S02]  /*1250*/  HADD2.F32 R140, -RZ, R61.H0_H0 ;  /* 0x2000003dff8c7230 */ /* 0x000fc40000004100 */
[C---:B------:R-:W-:Y:S01]  /*1260*/  FADD.FTZ R78, R142.reuse, R78 ;  /* 0x0000004e8e4e7221 */ /* 0x040fe20000010000 */
[--C-:B------:R-:W-:Y:S02]  /*1270*/  HADD2.F32 R146, -RZ, R63.reuse.H0_H0 ;  /* 0x2000003fff927230 */ /* 0x100fe40000004100 */
[----:B------:R-:W-:Y:S01]  /*1280*/  FFMA.FTZ R79, R142, R128, R79 ;  /* 0x000000808e4f7223 */ /* 0x000fe2000001004f */
[----:B------:R-:W-:Y:S02]  /*1290*/  HADD2.F32 R148, -RZ, R63.H1_H1 ;  /* 0x3000003fff947230 */ /* 0x000fe40000004100 */
[----:B------:R-:W-:Y:S01]  /*12a0*/  FMUL.FTZ R63, R123, R142 ;  /* 0x0000008e7b3f7220 */ /* 0x000fe20000410000 */
[----:B------:R-:W-:Y:S02]  /*12b0*/  HADD2.F32 R133, -RZ, R34.H0_H0 ;  /* 0x20000022ff857230 */ /* 0x000fe40000004100 */
[----:B------:R-:W-:Y:S01]  /*12c0*/  @!P0 FMUL.FTZ R50, R110, R137 ;  /* 0x000000896e328220 */ /* 0x000fe20000410000 */
[----:B------:R-:W-:Y:S01]  /*12d0*/  HADD2.F32 R144, -RZ, R62.H1_H1 ;  /* 0x3000003eff907230 */ /* 0x000fe20000004100 */
[----:B------:R-:W2:Y:S01]  /*12e0*/  @P0 MUFU.RCP R137, R121 ;  /* 0x0000007900890308 */ /* 0x000ea20000001000 */
[----:B------:R-:W-:-:S02]  /*12f0*/  HADD2.F32 R142, -RZ, R52.H0_H0 ;  /* 0x20000034ff8e7230 */ /* 0x000fc40000004100 */
[----:B------:R-:W-:Y:S01]  /*1300*/  FMUL.FTZ R61, R127, R140 ;  /* 0x0000008c7f3d7220 */ /* 0x000fe20000410000 */
[----:B------:R-:W-:Y:S02]  /*1310*/  HADD2.F32 R141, -RZ, R62.H0_H0 ;  /* 0x2000003eff8d7230 */ /* 0x000fe40000004100 */
[----:B------:R-:W-:Y:S01]  /*1320*/  FMUL.FTZ R127, R135, R144 ;  /* 0x00000090877f7220 */ /* 0x000fe20000410000 */
[----:B------:R-:W-:Y:S02]  /*1330*/  HADD2.F32 R62, -RZ, R33.H1_H1 ;  /* 0x30000021ff3e7230 */ /* 0x000fe40000004100 */
[C---:B------:R-:W-:Y:S01]  /*1340*/  FADD.FTZ R74, R144.reuse, R74 ;  /* 0x0000004a904a7221 */ /* 0x040fe20000010000 */
[----:B------:R-:W3:Y:S01]  /*1350*/  @P0 MUFU.RCP R143, R133 ;  /* 0x00000085008f0308 */ /* 0x000ee20000001000 */
[----:B------:R-:W-:Y:S01]  /*1360*/  FFMA.FTZ R75, R144, R124, R75 ;  /* 0x0000007c904b7223 */ /* 0x000fe2000001004b */
[----:B------:R-:W-:Y:S01]  /*1370*/  @P0 FADD.FTZ R135, -R101, R142 ;  /* 0x0000008e65870221 */ /* 0x000fe20000010100 */
[----:B------:R-:W-:-:S02]  /*1380*/  HADD2.F32 R144, -RZ, R53.H0_H0 ;  /* 0x20000035ff907230 */ /* 0x000fc40000004100 */
[C---:B------:R-:W-:Y:S01]  /*1390*/  FADD.FTZ R80, R140.reuse, R80 ;  /* 0x000000508c507221 */ /* 0x040fe20000010000 */
[----:B------:R-:W-:Y:S01]  /*13a0*/  FFMA.FTZ R81, R140, R130, R81 ;  /* 0x000000828c517223 */ /* 0x000fe20000010051 */
[----:B------:R-:W-:Y:S01]  /*13b0*/  FMUL.FTZ R123, R134, R141 ;  /* 0x0000008d867b7220 */ /* 0x000fe20000410000 */
[C---:B------:R-:W-:Y:S01]  /*13c0*/  FADD.FTZ R76, R141.reuse, R76 ;  /* 0x0000004c8d4c7221 */ /* 0x040fe20000010000 */
[----:B------:R-:W4:Y:S01]  /*13d0*/  @P0 MUFU.RCP R140, R62 ;  /* 0x0000003e008c0308 */ /* 0x000f220000001000 */
[----:B------:R-:W-:Y:S01]  /*13e0*/  FFMA.FTZ R77, R141, R126, R77 ;  /* 0x0000007e8d4d7223 */ /* 0x000fe2000001004d */
[----:B------:R-:W-:Y:S02]  /*13f0*/  HADD2.F32 R134, -RZ, R34.H1_H1 ;  /* 0x30000022ff867230 */ /* 0x000fe40000004100 */
[----:B0-----:R-:W-:Y:S01]  /*1400*/  @P0 FMUL.FTZ R135, R135, R136 ;  /* 0x0000008887870220 */ /* 0x001fe20000410000 */
[----:B------:R-:W-:Y:S02]  /*1410*/  HADD2.F32 R141, -RZ, R52.H1_H1 ;  /* 0x30000034ff8d7230 */ /* 0x000fe40000004100 */
[----:B------:R-:W-:Y:S01]  /*1420*/  @P0 FADD.FTZ R136, -R105, R144 ;  /* 0x0000009069880221 */ /* 0x000fe20000010100 */
[----:B------:R-:W-:-:S02]  /*1430*/  HADD2.F32 R150, -RZ, R54.H0_H0 ;  /* 0x20000036ff967230 */ /* 0x000fc40000004100 */
[----:B------:R-:W-:Y:S01]  /*1440*/  FMUL.FTZ R129, R129, R146 ;  /* 0x0000009281817220 */ /* 0x000fe20000410000 */
[C---:B------:R-:W-:Y:S01]  /*1450*/  FADD.FTZ R72, R146.reuse, R72 ;  /* 0x0000004892487221 */ /* 0x040fe20000010000 */
[----:B------:R-:W-:Y:S01]  /*1460*/  FFMA.FTZ R73, R146, R50, R73 ;  /* 0x0000003292497223 */ /* 0x000fe20000010049 */
[----:B------:R-:W-:Y:S01]  /*1470*/  HADD2.F32 R151, -RZ, R54.H1_H1 ;  /* 0x30000036ff977230 */ /* 0x000fe20000004100 */
[----:B------:R-:W0:Y:S01]  /*1480*/  @P0 MUFU.RCP R146, R134 ;  /* 0x0000008600920308 */ /* 0x000e220000001000 */
[----:B------:R-:W-:Y:S01]  /*1490*/  @P0 FADD.FTZ R52, -R104, R141 ;  /* 0x0000008d68340221 */ /* 0x000fe20000010100 */
[----:B-1----:R-:W-:Y:S01]  /*14a0*/  @P0 FMUL.FTZ R54, R136, R139 ;  /* 0x0000008b88360220 */ /* 0x002fe20000410000 */
[----:B------:R-:W-:Y:S01]  /*14b0*/  @P0 FADD.FTZ R136, -R113, R150 ;  /* 0x0000009671880221 */ /* 0x000fe20000010100 */
[----:B------:R-:W-:Y:S02]  /*14c0*/  HADD2.F32 R145, -RZ, R53.H1_H1 ;  /* 0x30000035ff917230 */ /* 0x000fe40000004100 */
[C---:B------:R-:W-:Y:S01]  /*14d0*/  FADD.FTZ R82, R138.reuse, R82 ;  /* 0x000000528a527221 */ /* 0x040fe20000010000 */
[----:B------:R-:W-:Y:S01]  /*14e0*/  FFMA.FTZ R83, R138, R132, R83 ;  /* 0x000000848a537223 */ /* 0x000fe20000010053 */
[----:B--2---:R-:W-:Y:S01]  /*14f0*/  @P0 FMUL.FTZ R52, R52, R137 ;  /* 0x0000008934340220 */ /* 0x004fe20000410000 */
[----:B------:R-:W-:-:S02]  /*1500*/  HADD2.F32 R138, -RZ, R35.H0_H0 ;  /* 0x20000023ff8a7230 */ /* 0x000fc40000004100 */
[----:B---3--:R-:W-:Y:S01]  /*1510*/  @P0 FMUL.FTZ R137, R136, R143 ;  /* 0x0000008f88890220 */ /* 0x008fe20000410000 */
[----:B------:R-:W-:Y:S01]  /*1520*/  FMUL.FTZ R131, R131, R148 ;  /* 0x0000009483837220 */ /* 0x000fe20000410000 */
[C---:B------:R-:W-:Y:S01]  /*1530*/  FADD.FTZ R70, R148.reuse, R70 ;  /* 0x0000004694467221 */ /* 0x040fe20000010000 */
[----:B------:R-:W-:Y:S01]  /*1540*/  FFMA.FTZ R71, R148, R48, R71 ;  /* 0x0000003094477223 */ /* 0x000fe20000010047 */
[----:B------:R-:W-:Y:S01]  /*1550*/  @!P0 FADD.FTZ R143, R142, -R119 ;  /* 0x800000778e8f8221 */ /* 0x000fe20000010000 */
[----:B------:R-:W-:Y:S01]  /*1560*/  @P0 FADD.FTZ R53, -R112, R145 ;  /* 0x0000009170350221 */ /* 0x000fe20000010100 */
[----:B------:R-:W-:Y:S01]  /*1570*/  FADD.FTZ R148, RZ, R44 ;  /* 0x0000002cff947221 */ /* 0x000fe20000010000 */
[----:B------:R-:W-:Y:S01]  /*1580*/  FFMA.FTZ R142, R44, R49, RZ ;  /* 0x000000312c8e7223 */ /* 0x000fe200000100ff */
[----:B------:R-:W1:Y:S01]  /*1590*/  @P0 MUFU.RCP R147, R138 ;  /* 0x0000008a00930308 */ /* 0x000e620000001000 */
[----:B----4-:R-:W-:Y:S01]  /*15a0*/  @P0 FMUL.FTZ R53, R53, R140 ;  /* 0x0000008c35350220 */ /* 0x010fe20000410000 */
[----:B------:R-:W-:Y:S01]  /*15b0*/  @P0 FADD.FTZ R139, -R114, R151 ;  /* 0x00000097728b0221 */ /* 0x000fe20000010100 */
[----:B------:R-:W-:Y:S01]  /*15c0*/  FADD.FTZ R148, R148, R51 ;  /* 0x0000003394947221 */ /* 0x000fe20000010000 */
[----:B------:R-:W-:Y:S01]  /*15d0*/  FFMA.FTZ R142, R51, R132, R142 ;  /* 0x00000084338e7223 */ /* 0x000fe2000001008e */
[----:B------:R-:W-:-:S02]  /*15e0*/  HADD2.F32 R140, -RZ, R35.H1_H1 ;  /* 0x30000023ff8c7230 */ /* 0x000fc40000004100 */
[----:B0-----:R-:W-:Y:S01]  /*15f0*/  @P0 FMUL.FTZ R139, R139, R146 ;  /* 0x000000928b8b0220 */ /* 0x001fe20000410000 */
[----:B------:R-:W-:Y:S01]  /*1600*/  FADD.FTZ R148, R148, R61 ;  /* 0x0000003d94947221 */ /* 0x000fe20000010000 */
[----:B------:R-:W-:Y:S01]  /*1610*/  FFMA.FTZ R142, R61, R130, R142 ;  /* 0x000000823d8e7223 */ /* 0x000fe2000001008e */
[----:B------:R-:W0:Y:S01]  /*1620*/  @P0 MUFU.RCP R146, R140 ;  /* 0x0000008c00920308 */ /* 0x000e220000001000 */
[--C-:B------:R-:W-:Y:S02]  /*1630*/  HADD2.F32 R152, -RZ, R55.reuse.H0_H0 ;  /* 0x20000037ff987230 */ /* 0x100fe40000004100 */
[----:B------:R-:W-:Y:S01]  /*1640*/  FADD.FTZ R148, R148, R63 ;  /* 0x0000003f94947221 */ /* 0x000fe20000010000 */
[----:B------:R-:W-:Y:S01]  /*1650*/  FFMA.FTZ R142, R63, R128, R142 ;  /* 0x000000803f8e7223 */ /* 0x000fe2000001008e */
[----:B------:R-:W-:Y:S02]  /*1660*/  HADD2.F32 R55, -RZ, R55.H1_H1 ;  /* 0x30000037ff377230 */ /* 0x000fe40000004100 */
[----:B------:R-:W-:Y:S01]  /*1670*/  @P0 FADD.FTZ R136, -R115, R152 ;  /* 0x0000009873880221 */ /* 0x000fe20000010100 */
[----:B------:R-:W-:Y:S01]  /*1680*/  FADD.FTZ R148, R148, R123 ;  /* 0x0000007b94947221 */ /* 0x000fe20000010000 */
[----:B------:R-:W-:Y:S01]  /*1690*/  FFMA.FTZ R142, R123, R126, R142 ;  /* 0x0000007e7b8e7223 */ /* 0x000fe2000001008e */
[--C-:B------:R-:W-:Y:S01]  /*16a0*/  @!P0 FADD.FTZ R141, R141, -R119.reuse ;  /* 0x800000778d8d8221 */ /* 0x100fe20000010000 */
[----:B-1----:R-:W-:Y:S01]  /*16b0*/  @P0 FMUL.FTZ R136, R136, R147 ;  /* 0x0000009388880220 */ /* 0x002fe20000410000 */
[--C-:B------:R-:W-:Y:S01]  /*16c0*/  @!P0 FADD.FTZ R147, R144, -R119.reuse ;  /* 0x8000007790938221 */ /* 0x100fe20000010000 */
[--C-:B------:R-:W-:Y:S01]  /*16d0*/  @!P0 FADD.FTZ R145, R145, -R119.reuse ;  /* 0x8000007791918221 */ /* 0x100fe20000010000 */
[--C-:B------:R-:W-:Y:S01]  /*16e0*/  @!P0 FADD.FTZ R149, R150, -R119.reuse ;  /* 0x8000007796958221 */ /* 0x100fe20000010000 */
[--C-:B------:R-:W-:Y:S01]  /*16f0*/  @!P0 FADD.FTZ R151, R151, -R119.reuse ;  /* 0x8000007797978221 */ /* 0x100fe20000010000 */
[----:B------:R-:W-:Y:S01]  /*1700*/  @!P0 FADD.FTZ R153, R152, -R119 ;  /* 0x8000007798998221 */ /* 0x000fe20000010000 */
[----:B------:R-:W-:Y:S01]  /*1710*/  FADD.FTZ R148, R148, R127 ;  /* 0x0000007f94947221 */ /* 0x000fe20000010000 */
[----:B------:R-:W-:Y:S01]  /*1720*/  FFMA.FTZ R142, R127, R124, R142 ;  /* 0x0000007c7f8e7223 */ /* 0x000fe2000001008e */
[----:B------:R-:W-:Y:S01]  /*1730*/  @!P0 FADD.FTZ R119, R55, -R119 ;  /* 0x8000007737778221 */ /* 0x000fe20000010000 */
[----:B------:R-:W-:Y:S01]  /*1740*/  @P0 FADD.FTZ R55, -R116, R55 ;  /* 0x0000003774370221 */ /* 0x000fe20000010100 */
[----:B------:R-:W-:Y:S01]  /*1750*/  FADD.FTZ R148, R148, R129 ;  /* 0x0000008194947221 */ /* 0x000fe20000010000 */
[----:B------:R-:W-:Y:S01]  /*1760*/  FFMA.FTZ R142, R129, R50, R142 ;  /* 0x00000032818e7223 */ /* 0x000fe2000001008e */
[C---:B------:R-:W-:Y:S01]  /*1770*/  @!P0 FMUL.FTZ R135, R110.reuse, R143 ;  /* 0x0000008f6e878220 */ /* 0x040fe20000410000 */
[----:B0-----:R-:W-:Y:S01]  /*1780*/  @P0 FMUL.FTZ R55, R55, R146 ;  /* 0x0000009237370220 */ /* 0x001fe20000410000 */
[----:B------:R-:W-:Y:S01]  /*1790*/  @!P0 FMUL.FTZ R55, R110, R119 ;  /* 0x000000776e378220 */ /* 0x000fe20000410000 */
[----:B------:R-:W-:Y:S01]  /*17a0*/  FADD.FTZ R119, R148, R131 ;  /* 0x0000008394777221 */ /* 0x000fe20000010000 */
[----:B------:R-:W-:Y:S01]  /*17b0*/  FFMA.FTZ R143, R131, R48, R142 ;  /* 0x00000030838f7223 */ /* 0x000fe2000001008e */
[----:B------:R-:W-:-:S02]  /*17c0*/  HADD2.F32 R144, -RZ, R64.H0_H0 ;  /* 0x20000040ff907230 */ /* 0x000fc40000004100 */
[----:B------:R-:W-:Y:S02]  /*17d0*/  HADD2.F32 R146, -RZ, R64.H1_H1 ;  /* 0x30000040ff927230 */ /* 0x000fe40000004100 */
[----:B------:R-:W-:Y:S01]  /*17e0*/  FADD.FTZ R64, R119, R56 ;  /* 0x0000003877407221 */ /* 0x000fe20000010000 */
[----:B------:R-:W-:Y:S01]  /*17f0*/  FFMA.FTZ R148, R56, R107, R143 ;  /* 0x0000006b38947223 */ /* 0x000fe2000001008f */
[C---:B------:R-:W-:Y:S01]  /*1800*/  @!P0 FMUL.FTZ R52, R110.reuse, R141 ;  /* 0x0000008d6e348220 */ /* 0x040fe20000410000 */
[C---:B------:R-:W-:Y:S01]  /*1810*/  @!P0 FMUL.FTZ R53, R110.reuse, R145 ;  /* 0x000000916e358220 */ /* 0x040fe20000410000 */
[----:B------:R-:W-:Y:S01]  /*1820*/  @!P0 FMUL.FTZ R54, R110, R147 ;  /* 0x000000936e368220 */ /* 0x000fe20000410000 */
[--C-:B------:R-:W-:Y:S02]  /*1830*/  HADD2.F32 R145, -RZ, R65.reuse.H0_H0 ;  /* 0x20000041ff917230 */ /* 0x100fe40000004100 */
[----:B------:R-:W-:Y:S01]  /*1840*/  FFMA.FTZ R147, R57, R108, R148 ;  /* 0x0000006c39937223 */ /* 0x000fe20000010094 */
[----:B------:R-:W-:-:S02]  /*1850*/  HADD2.F32 R141, -RZ, R65.H1_H1 ;  /* 0x30000041ff8d7230 */ /* 0x000fc40000004100 */
[----:B------:R-:W-:Y:S01]  /*1860*/  FADD.FTZ R65, R64, R57 ;  /* 0x0000003940417221 */ /* 0x000fe20000010000 */
[----:B------:R-:W-:-:S03]  /*1870*/  FFMA.FTZ R150, R58, R103, R147 ;  /* 0x000000673a967223 */ /* 0x000fc60000010093 */
[----:B------:R-:W-:Y:S01]  /*1880*/  FADD.FTZ R148, R65, R58 ;  /* 0x0000003a41947221 */ /* 0x000fe20000010000 */
[--C-:B------:R-:W-:Y:S02]  /*1890*/  HADD2.F32 R142, -RZ, R66.reuse.H0_H0 ;  /* 0x20000042ff8e7230 */ /* 0x100fe40000004100 */
[----:B------:R-:W-:Y:S02]  /*18a0*/  HADD2.F32 R143, -RZ, R66.H1_H1 ;  /* 0x30000042ff8f7230 */ /* 0x000fe40000004100 */
[----:B------:R-:W-:Y:S01]  /*18b0*/  FADD.FTZ R65, R148, R59 ;  /* 0x0000003b94417221 */ /* 0x000fe20000010000 */
[--C-:B------:R-:W-:Y:S02]  /*18c0*/  HADD2.F32 R66, -RZ, R67.reuse.H0_H0 ;  /* 0x20000043ff427230 */ /* 0x100fe40000004100 */
[----:B------:R-:W-:Y:S02]  /*18d0*/  HADD2.F32 R119, -RZ, R67.H1_H1 ;  /* 0x30000043ff777230 */ /* 0x000fe40000004100 */
        /* <DEDUP_REMOVED lines=22> */
[----:B------:R-:W-:Y:S01]  /*1a40*/  FFMA.FTZ R125, R65, R54, R146 ;  /* 0x00000036417d7223 */ /* 0x000fe20000010092 */
[----:B------:R-:W-:Y:S01]  /*1a50*/  FMUL.FTZ R60, R133, R142 ;  /* 0x0000008e853c7220 */ /* 0x000fe20000410000 */
[----:B------:R-:W-:Y:S01]  /*1a60*/  @!P0 FMUL.FTZ R137, R110, R149 ;  /* 0x000000956e898220 */ /* 0x000fe20000410000 */
[----:B------:R-:W-:Y:S01]  /*1a70*/  FADD.FTZ R133, R67, R62 ;  /* 0x0000003e43857221 */ /* 0x000fe20000010000 */
        /* <DEDUP_REMOVED lines=13> */
[----:B------:R-:W-:Y:S01]  /*1b50*/  LOP3.LUT R66, R0, 0x1f, RZ, 0xc0, !PT ;  /* 0x0000001f00427812 */ /* 0x000fe200078ec0ff */
        /* <DEDUP_REMOVED lines=34> */
.L_x_5332:
        /* <DEDUP_REMOVED lines=14> */
[C-C-:B------:R-:W-:Y:S01]  /*1e60*/  FFMA.FTZ R141, R66.reuse, R53, R133.reuse ;  /* 0x00000035428d7223 */ /* 0x140fe20000010085 */
[----:B------:R-:W-:Y:S01]  /*1e70*/  FADD.FTZ R131, R131, -R48 ;  /* 0x8000003083837221 */ /* 0x000fe20000010000 */
[----:B------:R-:W-:Y:S01]  /*1e80*/  FFMA.FTZ R49, R66, R49, R133 ;  /* 0x0000003142317223 */ /* 0x000fe20000010085 */
        /* <DEDUP_REMOVED lines=69> */
[----:B------:R-:W-:Y:S01]  /*22e0*/  IMAD.WIDE.U32 R60, R143, 0x10, R60 ;  /* 0x000000108f3c7825 */ /* 0x000fe200078e003c */
        /* <DEDUP_REMOVED lines=10> */
[----:B-1----:R-:W-:-:S03]  /*2390*/  LEA R117, R62, R117, 0x2 ;  /* 0x000000753e757211 */ /* 0x002fc600078e10ff */
[----:B------:R0:W-:Y:S01]  /*23a0*/  STG.E.128 desc[UR4][R60.64], R52 ;  /* 0x000000343c007986 */ /* 0x0001e2000c101d04 */
[----:B------:R-:W-:-:S13]  /*23b0*/  ISETP.GE.AND P1, PT, R117, R63, PT ;  /* 0x0000003f7500720c */ /* 0x000fda0003f26270 */
[----:B------:R-:W-:Y:S05]  /*23c0*/  @!P1 BRA `(.L_x_5320) ;  /* 0xffffffe000a09947 */ /* 0x000fea000383ffff */
[----:B------:R-:W-:Y:S05]  /*23d0*/  BSYNC B1 ;  /* 0x0000000000017941 */ /* 0x000fea0003800000 */
.L_x_5318:
        /* <DEDUP_REMOVED lines=47> */
.L_x_5317:
[----:B------:R-:W-:Y:S05]  /*26d0*/  BSYNC B0 ;  /* 0x0000000000007941 */ /* 0x000fea0003800000 */
.L_x_5316:
[----:B-----5:R-:W0:Y:S01]  /*26e0*/  S2R R4, SR_CgaCtaId ;  /* 0x0000000000047919 */ /* 0x020e220000008800 */
[----:B------:R-:W-:Y:S01]  /*26f0*/  SHF.R.U32.HI R2, RZ, 0x5, R0 ;  /* 0x00000005ff027819 */ /* 0x000fe20000011600 */
[----:B------:R-:W-:Y:S05]  /*2700*/  WARPSYNC.ALL ;  /* 0x0000000000007948 */ /* 0x000fea0003800000 */
[----:B------:R-:W-:Y:S01]  /*2710*/  LOP3.LUT R5, R0, 0x1f, RZ, 0xc0, !PT ;  /* 0x0000001f00057812 */ /* 0x000fe200078ec0ff */
[----:B------:R-:W-:Y:S01]  /*2720*/  ULDC.64 UR6, c[0x0][0x278] ;  /* 0x00009e0000067ab9 */ /* 0x000fe20000000a00 */
[----:B------:R-:W-:-:S03]  /*2730*/  MOV R3, 0x400 ;  /* 0x0000040000037802 */ /* 0x000fc60000000f00 */
        /* <DEDUP_REMOVED lines=8> */
[----:B------:R-:W-:Y:S04]  /*27c0*/  STS.128 [R2+0x800], R60 ;  /* 0x0008003c02007388 */ /* 0x000fe80000000c00 */
[----:B------:R-:W-:Y:S01]  /*27d0*/  STS.128 [R2+0x810], R56 ;  /* 0x0008103802007388 */ /* 0x000fe20000000c00 */
[----:B------:R-:W-:Y:S06]  /*27e0*/  BAR.SYNC.DEFER_BLOCKING 0x0 ;  /* 0x0000000000007b1d */ /* 0x000fec0000010000 */
[----:B0-----:R-:W0:Y:S01]  /*27f0*/  S2R R40, SR_CTAID.X ;  /* 0x0000000000287919 */ /* 0x001e220000002500 */
[----:B------:R-:W2:Y:S04]  /*2800*/  LDS R4, [R3] ;  /* 0x0000000003047984 */ /* 0x000ea80000000800 */
[----:B------:R-:W3:Y:S04]  /*2810*/  LDS R5, [R3+0x200] ;  /* 0x0002000003057984 */ /* 0x000ee80000000800 */
[----:B------:R-:W4:Y:S04]  /*2820*/  LDS R23, [R3+0xc00] ;  /* 0x000c000003177984 */ /* 0x000f280000000800 */
[----:B------:R-:W4:Y:S01]  /*2830*/  LDS R22, [R3+0xe00] ;  /* 0x000e000003167984 */ /* 0x000f220000000800 */
[----:B0-----:R-:W-:-:S03]  /*2840*/  IMAD R41, R40, 0x300, RZ ;  /* 0x0000030028297824 */ /* 0x001fc600078e02ff */
[----:B------:R-:W0:Y:S02]  /*2850*/  LDS R6, [R3+0x400] ;  /* 0x0004000003067984 */ /* 0x000e240000000800 */
[----:B-1----:R-:W-:Y:S02]  /*2860*/  IADD3 R46, P0, R41, R0, RZ ;  /* 0x00000000292e7210 */ /* 0x002fe40007f1e0ff */
[----:B------:R-:W1:Y:S04]  /*2870*/  LDS R7, [R3+0x600] ;  /* 0x0006000003077984 */ /* 0x000e680000000800 */
[----:B------:R-:W1:Y:S04]  /*2880*/  LDS R25, [R3+0x1000] ;  /* 0x0010000003197984 */ /* 0x000e680000000800 */
[----:B------:R-:W1:Y:S04]  /*2890*/  LDS R20, [R3+0x800] ;  /* 0x0008000003147984 */ /* 0x000e680000000800 */
[----:B------:R-:W1:Y:S04]  /*28a0*/  LDS R24, [R3+0x1200] ;  /* 0x0012000003187984 */ /* 0x000e680000000800 */
[----:B------:R-:W1:Y:S01]  /*28b0*/  LDS R21, [R3+0xa00] ;  /* 0x000a000003157984 */ /* 0x000e620000000800 */
[----:B--2---:R-:W-:-:S03]  /*28c0*/  FADD.FTZ R4, RZ, R4 ;  /* 0x00000004ff047221 */ /* 0x004fc60000010000 */
[----:B------:R-:W2:Y:S01]  /*28d0*/  LDS R27, [R3+0x1400] ;  /* 0x00140000031b7984 */ /* 0x000ea20000000800 */
[----:B---3--:R-:W-:-:S03]  /*28e0*/  FADD.FTZ R5, RZ, R5 ;  /* 0x00000005ff057221 */ /* 0x008fc60000010000 */
[----:B------:R-:W3:Y:S01]  /*28f0*/  LDS R26, [R3+0x1600] ;  /* 0x00160000031a7984 */ /* 0x000ee20000000800 */
[----:B----4-:R-:W-:-:S03]  /*2900*/  FADD.FTZ R4, R4, R23 ;  /* 0x0000001704047221 */ /* 0x010fc60000010000 */
[----:B------:R-:W4:Y:S01]  /*2910*/  LDS R29, [R3+0x1800] ;  /* 0x00180000031d7984 */ /* 0x000f220000000800 */
[----:B------:R-:W-:-:S03]  /*2920*/  FADD.FTZ R5, R5, R22 ;  /* 0x0000001605057221 */ /* 0x000fc60000010000 */
[----:B------:R-:W4:Y:S01]  /*2930*/  LDS R28, [R3+0x1a00] ;  /* 0x001a0000031c7984 */ /* 0x000f220000000800 */
[----:B0-----:R-:W-:-:S03]  /*2940*/  FADD.FTZ R6, RZ, R6 ;  /* 0x00000006ff067221 */ /* 0x001fc60000010000 */
[----:B------:R-:W0:Y:S04]  /*2950*/  LDS R31, [R3+0x1c00] ;  /* 0x001c0000031f7984 */ /* 0x000e280000000800 */
[----:B------:R-:W0:Y:S01]  /*2960*/  LDS R30, [R3+0x1e00] ;  /* 0x001e0000031e7984 */ /* 0x000e220000000800 */
[----:B-1----:R-:W-:-:S03]  /*2970*/  FADD.FTZ R7, RZ, R7 ;  /* 0x00000007ff077221 */ /* 0x002fc60000010000 */
[----:B------:R-:W1:Y:S01]  /*2980*/  LDS R41, [R3+0x2000] ;  /* 0x0020000003297984 */ /* 0x000e620000000800 */
[----:B------:R-:W-:-:S03]  /*2990*/  FADD.FTZ R6, R6, R25 ;  /* 0x0000001906067221 */ /* 0x000fc60000010000 */
[----:B------:R-:W1:Y:S01]  /*29a0*/  LDS R0, [R3+0x2200] ;  /* 0x0022000003007984 */ /* 0x000e620000000800 */
[----:B------:R-:W-:-:S03]  /*29b0*/  FADD.FTZ R20, RZ, R20 ;  /* 0x00000014ff147221 */ /* 0x000fc60000010000 */
[----:B------:R-:W1:Y:S01]  /*29c0*/  LDS R23, [R3+0x2400] ;  /* 0x0024000003177984 */ /* 0x000e620000000800 */
[----:B------:R-:W-:-:S03]  /*29d0*/  FADD.FTZ R7, R7, R24 ;  /* 0x0000001807077221 */ /* 0x000fc60000010000 */
[----:B------:R-:W-:Y:S01]  /*29e0*/  LDS R22, [R3+0x2600] ;  /* 0x0026000003167984 */ /* 0x000fe20000000800 */
[----:B------:R-:W-:-:S03]  /*29f0*/  FADD.FTZ R21, RZ, R21 ;  /* 0x00000015ff157221 */ /* 0x000fc60000010000 */
[----:B------:R-:W1:Y:S01]  /*2a00*/  LDS R43, [R3+0x2800] ;  /* 0x00280000032b7984 */ /* 0x000e620000000800 */
[----:B--2---:R-:W-:-:S03]  /*2a10*/  FADD.FTZ R20, R20, R27 ;  /* 0x0000001b14147221 */ /* 0x004fc60000010000 */
[----:B------:R-:W2:Y:S01]  /*2a20*/  LDS R40, [R3+0x2a00] ;  /* 0x002a000003287984 */ /* 0x000ea20000000800 */
[----:B---3--:R-:W-:-:S03]  /*2a30*/  FADD.FTZ R21, R21, R26 ;  /* 0x0000001a15157221 */ /* 0x008fc60000010000 */
[----:B------:R-:W3:Y:S01]  /*2a40*/  LDS R45, [R3+0x2c00] ;  /* 0x002c0000032d7984 */ /* 0x000ee20000000800 */
[----:B----4-:R-:W-:-:S03]  /*2a50*/  FADD.FTZ R4, R4, R29 ;  /* 0x0000001d04047221 */ /* 0x010fc60000010000 */
[----:B------:R-:W4:Y:S01]  /*2a60*/  LDS R47, [R3+0x2e00] ;  /* 0x002e0000032f7984 */ /* 0x000f220000000800 */
[----:B------:R-:W-:Y:S01]  /*2a70*/  FADD.FTZ R5, R5, R28 ;  /* 0x0000001c05057221 */ /* 0x000fe20000010000 */
[----:B------:R-:W-:Y:S01]  /*2a80*/  BAR.SYNC.DEFER_BLOCKING 0x0 ;  /* 0x0000000000007b1d */ /* 0x000fe20000010000 */
[----:B0-----:R-:W-:Y:S01]  /*2a90*/  FADD.FTZ R6, R6, R31 ;  /* 0x0000001f06067221 */ /* 0x001fe20000010000 */
[----:B------:R-:W-:Y:S01]  /*2aa0*/  FADD.FTZ R7, R7, R30 ;  /* 0x0000001e07077221 */ /* 0x000fe20000010000 */
[----:B-1----:R-:W-:Y:S01]  /*2ab0*/  FADD.FTZ R20, R20, R41 ;  /* 0x0000002914147221 */ /* 0x002fe20000010000 */
[----:B------:R-:W-:Y:S01]  /*2ac0*/  FADD.FTZ R0, R21, R0 ;  /* 0x0000000015007221 */ /* 0x000fe20000010000 */
[----:B------:R-:W-:Y:S01]  /*2ad0*/  FADD.FTZ R23, R4, R23 ;  /* 0x0000001704177221 */ /* 0x000fe20000010000 */
[----:B------:R-:W-:Y:S01]  /*2ae0*/  SHF.L.U32 R4, R46, 0x2, RZ ;  /* 0x000000022e047819 */ /* 0x000fe200000006ff */
[----:B------:R-:W-:Y:S01]  /*2af0*/  STS.128 [R2], R32 ;  /* 0x0000002002007388 */ /* 0x000fe20000000c00 */
[----:B------:R-:W-:-:S03]  /*2b00*/  FADD.FTZ R43, R6, R43 ;  /* 0x0000002b062b7221 */ /* 0x000fc60000010000 */
[----:B------:R-:W-:Y:S01]  /*2b10*/  STS.128 [R2+0x10], R36 ;  /* 0x0000102402007388 */ /* 0x000fe20000000c00 */
[----:B--2---:R-:W-:-:S03]  /*2b20*/  FADD.FTZ R7, R7, R40 ;  /* 0x0000002807077221 */ /* 0x004fc60000010000 */
[----:B------:R-:W-:Y:S01]  /*2b30*/  STS.128 [R2+0x400], R48 ;  /* 0x0004003002007388 */ /* 0x000fe20000000c00 */
[----:B---3--:R-:W-:-:S03]  /*2b40*/  FADD.FTZ R45, R20, R45 ;  /* 0x0000002d142d7221 */ /* 0x008fc60000010000 */
[----:B------:R-:W-:Y:S01]  /*2b50*/  STS.128 [R2+0x410], R12 ;  /* 0x0004100c02007388 */ /* 0x000fe20000000c00 */
[----:B----4-:R-:W-:-:S03]  /*2b60*/  FADD.FTZ R47, R0, R47 ;  /* 0x0000002f002f7221 */ /* 0x010fc60000010000 */
        /* <DEDUP_REMOVED lines=72> */
.L_x_5319:
        /* <DEDUP_REMOVED lines=8> */
.L_x_5322:
[----:B------:R-:W-:Y:S05]  /*3070*/  BSYNC B2 ;  /* 0x0000000000027941 */ /* 0x000fea0003800000 */
.L_x_5321:
        /* <DEDUP_REMOVED lines=8> */
.L_x_5323:
[----:B------:R-:W-:Y:S01]  /*3100*/  FADD.FTZ R133, R22, R133 ;  /* 0x0000008516857221 */ /* 0x000fe20000010000 */
[----:B------:R-:W-:-:S04]  /*3110*/  HFMA2.MMA R148, -RZ, RZ, 0, 1.1920928955078125e-07 ;  /* 0x00000002ff947435 */ /* 0x000fc800000001ff */
[----:B------:R-:W-:Y:S02]  /*3120*/  MOV R149, R133 ;  /* 0x0000008500957202 */ /* 0x000fe40000000f00 */
[----:B------:R-:W-:-:S07]  /*3130*/  MOV R141, R147 ;  /* 0x00000093008d7202 */ /* 0x000fce0000000f00 */
[----:B------:R-:W-:Y:S05]  /*3140*/  WARPSYNC.COLLECTIVE R146, `(.L_x_5324) ;  /* 0x0000000092087348 */ /* 0x000fea0003c00000 */
[----:B------:R0:W1:Y:S02]  /*3150*/  SHFL.BFLY P1, R147, R149, R148, R151 ;  /* 0x0c00009495937389 */ /* 0x0000640000020097 */
[----:B01----:R-:W-:Y:S01]  /*3160*/  ENDCOLLECTIVE ;  /* 0x000000000000791b */ /* 0x003fe20003800000 */
.L_x_5324:
[----:B------:R-:W-:-:S05]  /*3170*/  FADD.FTZ R141, R66, R141 ;  /* 0x0000008d428d7221 */ /* 0x000fca0000010000 */
[----:B------:R-:W-:Y:S02]  /*3180*/  MOV R149, R141 ;  /* 0x0000008d00957202 */ /* 0x000fe40000000f00 */
[----:B------:R-:W-:-:S07]  /*3190*/  MOV R138, R147 ;  /* 0x00000093008a7202 */ /* 0x000fce0000000f00 */
[----:B------:R-:W-:Y:S05]  /*31a0*/  WARPSYNC.COLLECTIVE R146, `(.L_x_5325) ;  /* 0x0000000092087348 */ /* 0x000fea0003c00000 */
[----:B------:R0:W1:Y:S02]  /*31b0*/  SHFL.BFLY P1, R147, R149, R148, R151 ;  /* 0x0c00009495937389 */ /* 0x0000640000020097 */
[----:B01----:R-:W-:Y:S01]  /*31c0*/  ENDCOLLECTIVE ;  /* 0x000000000000791b */ /* 0x003fe20003800000 */
.L_x_5325:
[----:B------:R-:W-:Y:S01]  /*31d0*/  FADD.FTZ R138, R133, R138 ;  /* 0x0000008a858a7221 */ /* 0x000fe20000010000 */
[----:B------:R-:W-:-:S04]  /*31e0*/  HFMA2.MMA R148, -RZ, RZ, 0, 2.384185791015625e-07 ;  /* 0x00000004ff947435 */ /* 0x000fc800000001ff */
[----:B------:R-:W-:Y:S02]  /*31f0*/  MOV R149, R138 ;  /* 0x0000008a00957202 */ /* 0x000fe40000000f00 */
[----:B------:R-:W-:-:S07]  /*3200*/  MOV R142, R147 ;  /* 0x00000093008e7202 */ /* 0x000fce0000000f00 */
[----:B------:R-:W-:Y:S05]  /*3210*/  WARPSYNC.COLLECTIVE R146, `(.L_x_5326) ;  /* 0x0000000092087348 */ /* 0x000fea0003c00000 */
[----:B------:R0:W1:Y:S02]  /*3220*/  SHFL.BFLY P1, R147, R149, R148, R151 ;  /* 0x0c00009495937389 */ /* 0x0000640000020097 */
[----:B01----:R-:W-:Y:S01]  /*3230*/  ENDCOLLECTIVE ;  /* 0x000000000000791b */ /* 0x003fe20003800000 */
.L_x_5326:
[----:B------:R-:W-:-:S05]  /*3240*/  FADD.FTZ R142, R141, R142 ;  /* 0x0000008e8d8e7221 */ /* 0x000fca0000010000 */
[----:B------:R-:W-:Y:S02]  /*3250*/  MOV R149, R142 ;  /* 0x0000008e00957202 */ /* 0x000fe40000000f00 */
[----:B------:R-:W-:-:S07]  /*3260*/  MOV R143, R147 ;  /* 0x00000093008f7202 */ /* 0x000fce0000000f00 */
[----:B------:R-:W-:Y:S05]  /*3270*/  WARPSYNC.COLLECTIVE R146, `(.L_x_5327) ;  /* 0x0000000092087348 */ /* 0x000fea0003c00000 */
[----:B------:R0:W1:Y:S02]  /*3280*/  SHFL.BFLY P1, R147, R149, R148, R151 ;  /* 0x0c00009495937389 */ /* 0x0000640000020097 */
[----:B01----:R-:W-:Y:S01]  /*3290*/  ENDCOLLECTIVE ;  /* 0x000000000000791b */ /* 0x003fe20003800000 */
.L_x_5327:
[----:B------:R-:W-:Y:S01]  /*32a0*/  FADD.FTZ R143, R138, R143 ;  /* 0x0000008f8a8f7221 */ /* 0x000fe20000010000 */
[----:B------:R-:W-:-:S04]  /*32b0*/  HFMA2.MMA R148, -RZ, RZ, 0, 4.76837158203125e-07 ;  /* 0x00000008ff947435 */ /* 0x000fc800000001ff */
[----:B------:R-:W-:Y:S02]  /*32c0*/  MOV R149, R143 ;  /* 0x0000008f00957202 */ /* 0x000fe40000000f00 */
[----:B------:R-:W-:-:S07]  /*32d0*/  MOV R145, R147 ;  /* 0x0000009300917202 */ /* 0x000fce0000000f00 */
[----:B------:R-:W-:Y:S05]  /*32e0*/  WARPSYNC.COLLECTIVE R146, `(.L_x_5328) ;  /* 0x0000000092087348 */ /* 0x000fea0003c00000 */
[----:B------:R0:W1:Y:S02]  /*32f0*/  SHFL.BFLY P1, R147, R149, R148, R151 ;  /* 0x0c00009495937389 */ /* 0x0000640000020097 */
[----:B01----:R-:W-:Y:S01]  /*3300*/  ENDCOLLECTIVE ;  /* 0x000000000000791b */ /* 0x003fe20003800000 */
.L_x_5328:
[----:B------:R-:W-:-:S05]  /*3310*/  FADD.FTZ R145, R142, R145 ;  /* 0x000000918e917221 */ /* 0x000fca0000010000 */
[----:B------:R-:W-:Y:S02]  /*3320*/  MOV R149, R145 ;  /* 0x0000009100957202 */ /* 0x000fe40000000f00 */
[----:B------:R-:W-:-:S07]  /*3330*/  MOV R22, R147 ;  /* 0x0000009300167202 */ /* 0x000fce0000000f00 */
[----:B------:R-:W-:Y:S05]  /*3340*/  WARPSYNC.COLLECTIVE R146, `(.L_x_5329) ;  /* 0x0000000092087348 */ /* 0x000fea0003c00000 */
[----:B------:R0:W1:Y:S02]  /*3350*/  SHFL.BFLY P1, R147, R149, R148, R151 ;  /* 0x0c00009495937389 */ /* 0x0000640000020097 */
[----:B01----:R-:W-:Y:S01]  /*3360*/  ENDCOLLECTIVE ;  /* 0x000000000000791b */ /* 0x003fe20003800000 */
.L_x_5329:
        /* <DEDUP_REMOVED lines=8> */
.L_x_5330:
[----:B------:R-:W-:-:S05]  /*33f0*/  FADD.FTZ R66, R145, R66 ;  /* 0x0000004291427221 */ /* 0x000fca0000010000 */
[----:B------:R-:W-:Y:S02]  /*3400*/  MOV R149, R66 ;  /* 0x0000004200957202 */ /* 0x000fe40000000f00 */
[----:B------:R-:W-:-:S07]  /*3410*/  MOV R133, R147 ;  /* 0x0000009300857202 */ /* 0x000fce0000000f00 */
[----:B------:R-:W-:Y:S05]  /*3420*/  WARPSYNC.COLLECTIVE R146, `(.L_x_5331) ;  /* 0x0000000092087348 */ /* 0x000fea0003c00000 */
[----:B------:R0:W1:Y:S02]  /*3430*/  SHFL.BFLY P1, R147, R149, R148, R151 ;  /* 0x0c00009495937389 */ /* 0x0000640000020097 */
[----:B01----:R-:W-:Y:S01]  /*3440*/  ENDCOLLECTIVE ;  /* 0x000000000000791b */ /* 0x003fe20003800000 */
.L_x_5331:
[----:B------:R-:W-:Y:S01]  /*3450*/  MOV R141, R147 ;  /* 0x00000093008d7202 */ /* 0x000fe20000000f00 */
[----:B------:R-:W-:Y:S06]  /*3460*/  BRA `(.L_x_5332) ;  /* 0xffffffe800447947 */ /* 0x000fec000383ffff */
.L_x_5333:
        /* <DEDUP_REMOVED lines=9> */
.L_x_5631:


//--------------------- .text._ZN10layer_norm22ln_bwd_finalize_kernelINS_22Kernel_traits_finalizeILj768EffffjLj1024ELj4ENS_18Kernel_traits_baseILj768EffffjLj1024EEEEEEEvNS_9BwdParamsE --------------------------
	.section	.text._ZN10layer_norm22ln_bwd_finalize_kernelINS_22Kernel_traits_finalizeILj768EffffjLj1024ELj4ENS_18Kernel_traits_baseILj768EffffjLj1024EEEEEEEvNS_9BwdParamsE,"ax",@progbits
	.align	128
        .global         _ZN10layer_norm22ln_bwd_finalize_kernelINS_22Kernel_traits_finalizeILj768EffffjLj1024ELj4ENS_18Kernel_traits_baseILj768EffffjLj1024EEEEEEEvNS_9BwdParamsE
        .type           _ZN10layer_norm22ln_bwd_finalize_kernelINS_22Kernel_traits_finalizeILj768EffffjLj1024ELj4ENS_18Kernel_traits_baseILj768EffffjLj1024EEEEEEEvNS_9BwdParamsE,@function
        .size           _ZN10layer_norm22ln_bwd_finalize_kernelINS_22Kernel_traits_finalizeILj768EffffjLj1024ELj4ENS_18Kernel_traits_baseILj768EffffjLj1024EEEEEEEvNS_9BwdParamsE,(.L_x_5632 - _ZN10layer_norm22ln_bwd_finalize_kernelINS_22Kernel_traits_finalizeILj768EffffjLj1024ELj4ENS_18Kernel_traits_baseILj768EffffjLj1024EEEEEEEvNS_9BwdParamsE)
        .other          _ZN10layer_norm22ln_bwd_finalize_kernelINS_22Kernel_traits_finalizeILj768EffffjLj1024ELj4ENS_18Kernel_traits_baseILj768EffffjLj1024EEEEEEEvNS_9BwdParamsE,@"STO_CUDA_ENTRY STV_DEFAULT"
_ZN10layer_norm22ln_bwd_finalize_kernelINS_22Kernel_traits_finalizeILj768EffffjLj1024ELj4ENS_18Kernel_traits_baseILj768EffffjLj1024EEEEEEEvNS_9BwdParamsE:
.text._ZN10layer_norm22ln_bwd_finalize_kernelINS_22Kernel_traits_finalizeILj768EffffjLj1024ELj4ENS_18Kernel_traits_baseILj768EffffjLj1024EEEEEEEvNS_9BwdParamsE:
        /* <DEDUP_REMOVED lines=25> */
.L_x_5343:
        /* <DEDUP_REMOVED lines=28> */
.L_x_5338:
        /* <DEDUP_REMOVED lines=33> */
.L_x_5337:
[----:B------:R-:W-:Y:S05]  /*0560*/  BSYNC B1 ;  /* 0x0000000000017941 */ /* 0x000fea0003800000 */
.L_x_5336:
        /* <DEDUP_REMOVED lines=23> */
.L_x_5340:
[----:B------:R-:W-:Y:S05]  /*06e0*/  BSYNC B1 ;  /* 0x0000000000017941 */ /* 0x000fea0003800000 */
.L_x_5339:
        /* <DEDUP_REMOVED lines=11> */
.L_x_5335:
[----:B------:R-:W-:Y:S05]  /*07a0*/  BSYNC B0 ;  /* 0x0000000000007941 */ /* 0x000fea0003800000 */
.L_x_5334:
        /* <DEDUP_REMOVED lines=29> */
.L_x_5354:
[----:B------:R-:W-:Y:S01]  /*0980*/  @!P1 SHF.R.U32.HI R12, RZ, 0x3, R0 ;  /* 0x00000003ff0c9819 */ /* 0x000fe20000011600 */
[----:B---3--:R-:W-:Y:S01]  /*0990*/  FADD.FTZ R14, R9, R14 ;  /* 0x0000000e090e7221 */ /* 0x008fe20000010000 */
[----:B--2---:R-:W-:Y:S02]  /*09a0*/  FADD.FTZ R11, R10, R11 ;  /* 0x0000000b0a0b7221 */ /* 0x004fe40000010000 */
[----:B------:R-:W-:-:S05]  /*09b0*/  @!P1 LOP3.LUT R12, R12, 0x1ffffffc, RZ, 0xc0, !PT ;  /* 0x1ffffffc0c0c9812 */ /* 0x000fca00078ec0ff */
[----:B------:R2:W-:Y:S04]  /*09c0*/  @!P1 STS [R12+UR4+0x2000], R14 ;  /* 0x0020000e0c009988 */ /* 0x0005e80008000804 */
[----:B------:R2:W-:Y:S02]  /*09d0*/  @!P1 STS [R12+UR4+0x2080], R11 ;  /* 0x0020800b0c009988 */ /* 0x0005e40008000804 */
.L_x_5341:
        /* <DEDUP_REMOVED lines=15> */
.L_x_5342:
[----:B------:R-:W-:Y:S01]  /*0ad0*/  HFMA2.MMA R19, -RZ, RZ, 0, 5.9604644775390625e-08 ;  /* 0x00000001ff137435 */ /* 0x000fe200000001ff */
[----:B---3--:R-:W-:Y:S01]  /*0ae0*/  IMAD.MOV.U32 R20, RZ, RZ, R10 ;  /* 0x000000ffff147224 */ /* 0x008fe200078e000a */
[----:B------:R-:W-:Y:S02]  /*0af0*/  MOV R22, 0x1f ;  /* 0x0000001f00167802 */ /* 0x000fe40000000f00 */
[----:B------:R-:W-:-:S07]  /*0b00*/  MOV R17, 0xffffffff ;  /* 0xffffffff00117802 */ /* 0x000fce0000000f00 */
[----:B012---:R-:W-:Y:S05]  /*0b10*/  WARPSYNC.COLLECTIVE R17, `(.L_x_5344) ;  /* 0x0000000011087348 */ /* 0x007fea0003c00000 */
[----:B------:R3:W4:Y:S02]  /*0b20*/  SHFL.BFLY P2, R18, R20, R19, R22 ;  /* 0x0c00001314127389 */ /* 0x0007240000040016 */
[----:B01234-:R-:W-:Y:S01]  /*0b30*/  ENDCOLLECTIVE ;  /* 0x000000000000791b */ /* 0x01ffe20003800000 */
.L_x_5344:
[----:B------:R-:W-:Y:S01]  /*0b40*/  HFMA2.MMA R19, -RZ, RZ, 0, 1.1920928955078125e-07 ;  /* 0x00000002ff137435 */ /* 0x000fe200000001ff */
[----:B------:R-:W-:-:S04]  /*0b50*/  IMAD.MOV.U32 R11, RZ, RZ, R18 ;  /* 0x000000ffff0b7224 */ /* 0x000fc800078e0012 */
[----:B------:R-:W-:-:S05]  /*0b60*/  FADD.FTZ R11, R10, R11 ;  /* 0x0000000b0a0b7221 */ /* 0x000fca0000010000 */
[----:B------:R-:W-:-:S07]  /*0b70*/  MOV R20, R11 ;  /* 0x0000000b00147202 */ /* 0x000fce0000000f00 */
[----:B------:R-:W-:Y:S05]  /*0b80*/  WARPSYNC.COLLECTIVE R17, `(.L_x_5345) ;  /* 0x0000000011087348 */ /* 0x000fea0003c00000 */
[----:B------:R0:W1:Y:S02]  /*0b90*/  SHFL.BFLY P2, R18, R20, R19, R22 ;  /* 0x0c00001314127389 */ /* 0x0000640000040016 */
[----:B01----:R-:W-:Y:S01]  /*0ba0*/  ENDCOLLECTIVE ;  /* 0x000000000000791b */ /* 0x003fe20003800000 */
.L_x_5345:
[----:B------:R-:W-:Y:S01]  /*0bb0*/  HFMA2.MMA R19, -RZ, RZ, 0, 2.384185791015625e-07 ;  /* 0x00000004ff137435 */ /* 0x000fe200000001ff */
[----:B------:R-:W-:-:S05]  /*0bc0*/  MOV R12, R18 ;  /* 0x00000012000c7202 */ /* 0x000fca0000000f00 */
[----:B------:R-:W-:-:S04]  /*0bd0*/  FADD.FTZ R12, R11, R12 ;  /* 0x0000000c0b0c7221 */ /* 0x000fc80000010000 */
[----:B------:R-:W-:-:S07]  /*0be0*/  IMAD.MOV.U32 R20, RZ, RZ, R12 ;  /* 0x000000ffff147224 */ /* 0x000fce00078e000c */
[----:B------:R-:W-:Y:S05]  /*0bf0*/  WARPSYNC.COLLECTIVE R17, `(.L_x_5346) ;  /* 0x0000000011087348 */ /* 0x000fea0003c00000 */
[----:B------:R0:W1:Y:S02]  /*0c00*/  SHFL.BFLY P2, R18, R20, R19, R22 ;  /* 0x0c00001314127389 */ /* 0x0000640000040016 */
[----:B01----:R-:W-:Y:S01]  /*0c10*/  ENDCOLLECTIVE ;  /* 0x000000000000791b */ /* 0x003fe20003800000 */
.L_x_5346:
[----:B------:R-:W-:Y:S01]  /*0c20*/  IMAD.MOV.U32 R19, RZ, RZ, 0x8 ;  /* 0x00000008ff137424 */ /* 0x000fe200078e00ff */
[----:B------:R-:W-:-:S05]  /*0c30*/  MOV R13, R18 ;  /* 0x00000012000d7202 */ /* 0x000fca0000000f00 */
[----:B------:R-:W-:-:S05]  /*0c40*/  FADD.FTZ R13, R12, R13 ;  /* 0x0000000d0c0d7221 */ /* 0x000fca0000010000 */
[----:B------:R-:W-:-:S07]  /*0c50*/  MOV R20, R13 ;  /* 0x0000000d00147202 */ /* 0x000fce0000000f00 */
[----:B------:R-:W-:Y:S05]  /*0c60*/  WARPSYNC.COLLECTIVE R17, `(.L_x_5347) ;  /* 0x0000000011087348 */ /* 0x000fea0003c00000 */
[----:B------:R0:W1:Y:S02]  /*0c70*/  SHFL.BFLY P2, R18, R20, R19, R22 ;  /* 0x0c00001314127389 */ /* 0x0000640000040016 */
[----:B01----:R-:W-:Y:S01]  /*0c80*/  ENDCOLLECTIVE ;  /* 0x000000000000791b */ /* 0x003fe20003800000 */
.L_x_5347:
[----:B------:R-:W-:Y:S01]  /*0c90*/  HFMA2.MMA R19, -RZ, RZ, 0, 9.5367431640625e-07 ;  /* 0x00000010ff137435 */ /* 0x000fe200000001ff */
[----:B------:R-:W-:-:S05]  /*0ca0*/  MOV R10, R18 ;  /* 0x00000012000a7202 */ /* 0x000fca0000000f00 */
[----:B------:R-:W-:-:S05]  /*0cb0*/  FADD.FTZ R10, R13, R10 ;  /* 0x0000000a0d0a7221 */ /* 0x000fca0000010000 */
[----:B------:R-:W-:-:S07]  /*0cc0*/  MOV R20, R10 ;  /* 0x0000000a00147202 */ /* 0x000fce0000000f00 */
[----:B------:R-:W-:Y:S05]  /*0cd0*/  WARPSYNC.COLLECTIVE R17, `(.L_x_5348) ;  /* 0x0000000011087348 */ /* 0x000fea0003c00000 */
[----:B------:R0:W1:Y:S02]  /*0ce0*/  SHFL.BFLY P2, R18, R20, R19, R22 ;  /* 0x0c00001314127389 */ /* 0x0000640000040016 */
[----:B01----:R-:W-:Y:S01]  /*0cf0*/  ENDCOLLECTIVE ;  /* 0x000000000000791b */ /* 0x003fe20003800000 */
.L_x_5348:
[----:B------:R-:W-:Y:S01]  /*0d00*/  HFMA2.MMA R19, -RZ, RZ, 0, 5.9604644775390625e-08 ;  /* 0x00000001ff137435 */ /* 0x000fe200000001ff */
[----:B------:R-:W-:Y:S01]  /*0d10*/  MOV R20, R9 ;  /* 0x0000000900147202 */ /* 0x000fe20000000f00 */
[----:B------:R-:W-:-:S09]  /*0d20*/  IMAD.MOV.U32 R11, RZ, RZ, R18 ;  /* 0x000000ffff0b7224 */ /* 0x000fd200078e0012 */
[----:B------:R-:W-:Y:S05]  /*0d30*/  WARPSYNC.COLLECTIVE R17, `(.L_x_5349) ;  /* 0x0000000011087348 */ /* 0x000fea0003c00000 */
[----:B------:R0:W1:Y:S02]  /*0d40*/  SHFL.BFLY P2, R18, R20, R19, R22 ;  /* 0x0c00001314127389 */ /* 0x0000640000040016 */
[----:B01----:R-:W-:Y:S01]  /*0d50*/  ENDCOLLECTIVE ;  /* 0x000000000000791b */ /* 0x003fe20003800000 */
.L_x_5349:
[----:B------:R-:W-:Y:S01]  /*0d60*/  HFMA2.MMA R19, -RZ, RZ, 0, 1.1920928955078125e-07 ;  /* 0x00000002ff137435 */ /* 0x000fe200000001ff */
[----:B------:R-:W-:-:S05]  /*0d70*/  MOV R12, R18 ;  /* 0x00000012000c7202 */ /* 0x000fca0000000f00 */
[----:B------:R-:W-:-:S04]  /*0d80*/  FADD.FTZ R14, R9, R12 ;  /* 0x0000000c090e7221 */ /* 0x000fc80000010000 */
[----:B------:R-:W-:-:S07]  /*0d90*/  IMAD.MOV.U32 R20, RZ, RZ, R14 ;  /* 0x000000ffff147224 */ /* 0x000fce00078e000e */
[----:B------:R-:W-:Y:S05]  /*0da0*/  WARPSYNC.COLLECTIVE R17, `(.L_x_5350) ;  /* 0x0000000011087348 */ /* 0x000fea0003c00000 */
[----:B------:R0:W1:Y:S02]  /*0db0*/  SHFL.BFLY P2, R18, R20, R19, R22 ;  /* 0x0c00001314127389 */ /* 0x0000640000040016 */
[----:B01----:R-:W-:Y:S01]  /*0dc0*/  ENDCOLLECTIVE ;  /* 0x000000000000791b */ /* 0x003fe20003800000 */
.L_x_5350:
[----:B------:R-:W-:Y:S01]  /*0dd0*/  IMAD.MOV.U32 R19, RZ, RZ, 0x4 ;  /* 0x00000004ff137424 */ /* 0x000fe200078e00ff */
[----:B------:R-:W-:-:S05]  /*0de0*/  MOV R13, R18 ;  /* 0x00000012000d7202 */ /* 0x000fca0000000f00 */
[----:B------:R-:W-:-:S05]  /*0df0*/  FADD.FTZ R15, R14, R13 ;  /* 0x0000000d0e0f7221 */ /* 0x000fca0000010000 */
[----:B------:R-:W-:-:S07]  /*0e00*/  MOV R20, R15 ;  /* 0x0000000f00147202 */ /* 0x000fce0000000f00 */
[----:B------:R-:W-:Y:S05]  /*0e10*/  WARPSYNC.COLLECTIVE R17, `(.L_x_5351) ;  /* 0x0000000011087348 */ /* 0x000fea0003c00000 */
[----:B------:R0:W1:Y:S02]  /*0e20*/  SHFL.BFLY P2, R18, R20, R19, R22 ;  /* 0x0c00001314127389 */ /* 0x0000640000040016 */
[----:B01----:R-:W-:Y:S01]  /*0e30*/  ENDCOLLECTIVE ;  /* 0x000000000000791b */ /* 0x003fe20003800000 */
.L_x_5351:
[----:B------:R-:W-:Y:S01]  /*0e40*/  HFMA2.MMA R19, -RZ, RZ, 0, 4.76837158203125e-07 ;  /* 0x00000008ff137435 */ /* 0x000fe200000001ff */
[----:B------:R-:W-:-:S05]  /*0e50*/  MOV R16, R18 ;  /* 0x0000001200107202 */ /* 0x000fca0000000f00 */
[----:B------:R-:W-:-:S05]  /*0e60*/  FADD.FTZ R16, R15, R16 ;  /* 0x000000100f107221 */ /* 0x000fca0000010000 */
[----:B------:R-:W-:-:S07]  /*0e70*/  MOV R20, R16 ;  /* 0x0000001000147202 */ /* 0x000fce0000000f00 */
[----:B------:R-:W-:Y:S05]  /*0e80*/  WARPSYNC.COLLECTIVE R17, `(.L_x_5352) ;  /* 0x0000000011087348 */ /* 0x000fea0003c00000 */
[----:B------:R0:W1:Y:S02]  /*0e90*/  SHFL.BFLY P2, R18, R20, R19, R22 ;  /* 0x0c00001314127389 */ /* 0x0000640000040016 */
[----:B01----:R-:W-:Y:S01]  /*0ea0*/  ENDCOLLECTIVE ;  /* 0x000000000000791b */ /* 0x003fe20003800000 */
.L_x_5352:
[----:B------:R-:W-:Y:S01]  /*0eb0*/  HFMA2.MMA R19, -RZ, RZ, 0, 9.5367431640625e-07 ;  /* 0x00000010ff137435 */ /* 0x000fe200000001ff */
[----:B------:R-:W-:-:S04]  /*0ec0*/  IMAD.MOV.U32 R9, RZ, RZ, R18 ;  /* 0x000000ffff097224 */ /* 0x000fc800078e0012 */
[----:B------:R-:W-:-:S05]  /*0ed0*/  FADD.FTZ R9, R16, R9 ;  /* 0x0000000910097221 */ /* 0x000fca0000010000 */
[----:B------:R-:W-:-:S07]  /*0ee0*/  MOV R20, R9 ;  /* 0x0000000900147202 */ /* 0x000fce0000000f00 */
[----:B------:R-:W-:Y:S05]  /*0ef0*/  WARPSYNC.COLLECTIVE R17, `(.L_x_5353) ;  /* 0x0000000011087348 */ /* 0x000fea0003c00000 */
[----:B------:R0:W1:Y:S02]  /*0f00*/  SHFL.BFLY P2, R18, R20, R19, R22 ;  /* 0x0c00001314127389 */ /* 0x0000640000040016 */
[----:B01----:R-:W-:Y:S01]  /*0f10*/  ENDCOLLECTIVE ;  /* 0x000000000000791b */ /* 0x003fe20003800000 */
.L_x_5353:
[----:B------:R-:W-:Y:S01]  /*0f20*/  MOV R14, R18 ;  /* 0x00000012000e7202 */ /* 0x000fe20000000f00 */
[----:B------:R-:W-:Y:S06]  /*0f30*/  BRA `(.L_x_5354) ;  /* 0xfffffff800907947 */ /* 0x000fec000383ffff */
.L_x_5355:
        /* <DEDUP_REMOVED lines=12> */
.L_x_5632:


//--------------------- .text._ZN10layer_norm13ln_bwd_kernelINS_13Kernel_traitsIffffjLj768ELj1ELj4ELj1ELj16ENS_18Kernel_traits_baseILj768EffffjLj128EEEEEEEvNS_9BwdParamsE --------------------------
	.section	.text._ZN10layer_norm13ln_bwd_kernelINS_13Kernel_traitsIffffjLj768ELj1ELj4ELj1ELj16ENS_18Kernel_traits_baseILj768EffffjLj128EEEEEEEvNS_9BwdParamsE,"ax",@progbits
	.align	128
        .global         _ZN10layer_norm13ln_bwd_kernelINS_13Kernel_traitsIffffjLj768ELj1ELj4ELj1ELj16ENS_18Kernel_traits_baseILj768EffffjLj128EEEEEEEvNS_9BwdParamsE
        .type           _ZN10layer_norm13ln_bwd_kernelINS_13Kernel_traitsIffffjLj768ELj1ELj4ELj1ELj16ENS_18Kernel_traits_baseILj768EffffjLj128EEEEEEEvNS_9BwdParamsE,@function
        .size           _ZN10layer_norm13ln_bwd_kernelINS_13Kernel_traitsIffffjLj768ELj1ELj4ELj1ELj16ENS_18Kernel_traits_baseILj768EffffjLj128EEEEEEEvNS_9BwdParamsE,(.L_x_5633 - _ZN10layer_norm13ln_bwd_kernelINS_13Kernel_traitsIffffjLj768ELj1ELj4ELj1ELj16ENS_18Kernel_traits_baseILj768EffffjLj128EEEEEEEvNS_9BwdParamsE)
        .other          _ZN10layer_norm13ln_bwd_kernelINS_13Kernel_traitsIffffjLj768ELj1ELj4ELj1ELj16ENS_18Kernel_traits_baseILj768EffffjLj128EEEEEEEvNS_9BwdParamsE,@"STO_CUDA_ENTRY STV_DEFAULT"
_ZN10layer_norm13ln_bwd_kernelINS_13Kernel_traitsIffffjLj768ELj1ELj4ELj1ELj16ENS_18Kernel_traits_baseILj768EffffjLj128EEEEEEEvNS_9BwdParamsE:
.text._ZN10layer_norm13ln_bwd_kernelINS_13Kernel_traitsIffffjLj768ELj1ELj4ELj1ELj16ENS_18Kernel_traits_baseILj768EffffjLj128EEEEEEEvNS_9BwdParamsE:
        /* <DEDUP_REMOVED lines=48> */
[----:B-1----:R-:W-:-:S04]  /*0300*/  LEA R147, R0, R3, 0x2 ;  /* 0x0000000300937211 */ /* 0x002fc800078e10ff */
        /* <DEDUP_REMOVED lines=34> */
[----:B0-----:R-:W-:-:S07]  /*0530*/  CS2R R12, SRZ ;  /* 0x00000000000c7805 */ /* 0x001fce000001ff00 */
.L_x_5360:
[----:B0---4-:R-:W0:Y:S01]  /*0540*/  @P0 LDC.64 R70, c[0x0][0x228] ;  /* 0x00008a00ff460b82 */ /* 0x011e220000000a00 */
[----:B------:R-:W-:-:S05]  /*0550*/  IMAD R69, R147, 0xc0, RZ ;  /* 0x000000c093457824 */ /* 0x000fca00078e02ff */
[----:B------:R-:W-:Y:S02]  /*0560*/  LOP3.LUT R154, R69, 0x1f, R2, 0xf8, !PT ;  /* 0x0000001f459a7812 */ /* 0x000fe400078ef802 */
[----:B------:R-:W1:Y:S08]  /*0570*/  @P0 LDC.64 R72, c[0x0][0x228] ;  /* 0x00008a00ff480b82 */ /* 0x000e700000000a00 */
[----:B------:R-:W2:Y:S01]  /*0580*/  @P0 LDC.64 R76, c[0x0][0x228] ;  /* 0x00008a00ff4c0b82 */ /* 0x000ea20000000a00 */
[----:B0-----:R-:W-:-:S07]  /*0590*/  @P0 LEA R68, P1, R154, R70, 0x4 ;  /* 0x000000469a440211 */ /* 0x001fce00078220ff */
[----:B------:R-:W0:Y:S01]  /*05a0*/  @P0 LDC.64 R80, c[0x0][0x228] ;  /* 0x00008a00ff500b82 */ /* 0x000e220000000a00 */
[----:B------:R-:W-:-:S07]  /*05b0*/  @P0 LEA.HI.X R69, R154, R71, RZ, 0x4, P1 ;  /* 0x000000479a450211 */ /* 0x000fce00008f24ff */
[----:B------:R-:W3:Y:S01]  /*05c0*/  @P0 LDC.64 R84, c[0x0][0x228] ;  /* 0x00008a00ff540b82 */ /* 0x000ee20000000a00 */
[----:B------:R-:W4:Y:S01]  /*05d0*/  @P0 LDG.E.128 R68, desc[UR4][R68.64] ;  /* 0x0000000444440981 */ /* 0x000f22000c1e1d00 */
[----:B------:R-:W-:-:S04]  /*05e0*/  IADD3 R153, R154, 0x20, RZ ;  /* 0x000000209a997810 */ /* 0x000fc80007ffe0ff */
[C---:B-1----:R-:W-:Y:S02]  /*05f0*/  @P0 LEA R72, P1, R153.reuse, R72, 0x4 ;  /* 0x0000004899480211 */ /* 0x042fe400078220ff */
[----:B------:R-:W1:Y:S02]  /*0600*/  @P0 LDC.64 R88, c[0x0][0x228] ;  /* 0x00008a00ff580b82 */ /* 0x000e640000000a00 */
[----:B------:R-:W-:-:S06]  /*0610*/  @P0 LEA.HI.X R73, R153, R73, RZ, 0x4, P1 ;  /* 0x0000004999490211 */ /* 0x000fcc00008f24ff */
[----:B------:R-:W4:Y:S01]  /*0620*/  @P0 LDG.E.128 R72, desc[UR4][R72.64] ;  /* 0x0000000448480981 */ /* 0x000f22000c1e1d00 */
[----:B------:R-:W-:Y:S01]  /*0630*/  IADD3 R152, R154, 0x40, RZ ;  /* 0x000000409a987810 */ /* 0x000fe20007ffe0ff */
[----:B------:R-:W1:Y:S03]  /*0640*/  @!P0 LDC.64 R92, c[0x0][0x220] ;  /* 0x00008800ff5c8b82 */ /* 0x000e660000000a00 */
[----:B--2---:R-:W-:-:S04]  /*0650*/  @P0 LEA R76, P1, R152, R76, 0x4 ;  /* 0x0000004c984c0211 */ /* 0x004fc800078220ff */
[----:B------:R-:W-:Y:S01]  /*0660*/  @P0 LEA.HI.X R77, R152, R77, RZ, 0x4, P1 ;  /* 0x0000004d984d0211 */ /* 0x000fe200008f24ff */
[----:B------:R-:W2:Y:S05]  /*0670*/  @!P0 LDC.64 R96, c[0x0][0x230] ;  /* 0x00008c00ff608b82 */ /* 0x000eaa0000000a00 */
[----:B------:R-:W4:Y:S01]  /*0680*/  @P0 LDG.E.128 R76, desc[UR4][R76.64] ;  /* 0x000000044c4c0981 */ /* 0x000f22000c1e1d00 */
[----:B------:R-:W-:Y:S02]  /*0690*/  IADD3 R150, R154, 0x60, RZ ;  /* 0x000000609a967810 */ /* 0x000fe40007ffe0ff */
[----:B------:R-:W2:Y:S02]  /*06a0*/  LDC.64 R94, c[0x0][0x238] ;  /* 0x00008e00ff5e7b82 */ /* 0x000ea40000000a00 */
[----:B0-----:R-:W-:-:S04]  /*06b0*/  @P0 LEA R80, P1, R150, R80, 0x4 ;  /* 0x0000005096500211 */ /* 0x001fc800078220ff */
[----:B------:R-:W-:Y:S02]  /*06c0*/  @P0 LEA.HI.X R81, R150, R81, RZ, 0x4, P1 ;  /* 0x0000005196510211 */ /* 0x000fe400008f24ff */
[----:B------:R-:W-:Y:S01]  /*06d0*/  @P0 MOV R155, RZ ;  /* 0x000000ff009b0202 */ /* 0x000fe20000000f00 */
[----:B------:R-:W0:Y:S03]  /*06e0*/  LDC.64 R112, c[0x0][0x268] ;  /* 0x00009a00ff707b82 */ /* 0x000e260000000a00 */
[----:B------:R-:W4:Y:S01]  /*06f0*/  @P0 LDG.E.128 R80, desc[UR4][R80.64] ;  /* 0x0000000450500981 */ /* 0x000f22000c1e1d00 */
[----:B------:R-:W-:-:S04]  /*0700*/  IADD3 R151, R154, 0x80, RZ ;  /* 0x000000809a977810 */ /* 0x000fc80007ffe0ff */
[----:B---3--:R-:W-:-:S04]  /*0710*/  @P0 LEA R84, P1, R151, R84, 0x4 ;  /* 0x0000005497540211 */ /* 0x008fc800078220ff */
[----:B------:R-:W-:-:S06]  /*0720*/  @P0 LEA.HI.X R85, R151, R85, RZ, 0x4, P1 ;  /* 0x0000005597550211 */ /* 0x000fcc00008f24ff */
[----:B------:R-:W3:Y:S01]  /*0730*/  @P0 LDG.E.128 R84, desc[UR4][R84.64] ;  /* 0x0000000454540981 */ /* 0x000ee2000c1e1d00 */
[----:B------:R-:W-:-:S04]  /*0740*/  IADD3 R148, R154, 0xa0, RZ ;  /* 0x000000a09a947810 */ /* 0x000fc80007ffe0ff */
[----:B-1----:R-:W-:-:S04]  /*0750*/  @P0 LEA R88, P1, R148, R88, 0x4 ;  /* 0x0000005894580211 */ /* 0x002fc800078220ff */
[----:B------:R-:W-:-:S06]  /*0760*/  @P0 LEA.HI.X R89, R148, R89, RZ, 0x4, P1 ;  /* 0x0000005994590211 */ /* 0x000fcc00008f24ff */
[----:B------:R-:W3:Y:S01]  /*0770*/  @P0 LDG.E.128 R88, desc[UR4][R88.64] ;  /* 0x0000000458580981 */ /* 0x000ee2000c1e1d00 */
[----:B------:R-:W-:Y:S01]  /*0780*/  @!P0 LEA R100, P1, R154, R92, 0x4 ;  /* 0x0000005c9a648211 */ /* 0x000fe200078220ff */
[----:B--2---:R-:W-:-:S03]  /*0790*/  @!P0 IMAD.WIDE R102, R147, 0x4, R96 ;  /* 0x0000000493668825 */ /* 0x004fc600078e0260 */
[----:B------:R-:W-:Y:S01]  /*07a0*/  @!P0 LEA.HI.X R101, R154, R93, RZ, 0x4, P1 ;  /* 0x0000005d9a658211 */ /* 0x000fe200008f24ff */
[----:B------:R-:W-:Y:S01]  /*07b0*/  IMAD.WIDE R104, R147, 0x4, R94 ;  /* 0x0000000493687825 */ /* 0x000fe200078e025e */
[----:B------:R1:W2:Y:S01]  /*07c0*/  @!P0 LDG.E R155, desc[UR4][R102.64] ;  /* 0x00000004669b8981 */ /* 0x0002a2000c1e1900 */
[----:B------:R-:W0:Y:S03]  /*07d0*/  @!P0 LDC.64 R92, c[0x0][0x220] ;  /* 0x00008800ff5c8b82 */ /* 0x000e260000000a00 */
[----:B------:R-:W3:Y:S01]  /*07e0*/  LDG.E R149, desc[UR4][R104.64] ;  /* 0x0000000468957981 */ /* 0x000ee2000c1e1900 */
[----:B0-----:R-:W-:-:S04]  /*07f0*/  @!P0 LEA R98, P1, R153, R92, 0x4 ;  /* 0x0000005c99628211 */ /* 0x001fc800078220ff */
[----:B------:R-:W-:Y:S02]  /*0800*/  @!P0 LEA.HI.X R99, R153, R93, RZ, 0x4, P1 ;  /* 0x0000005d99638211 */ /* 0x000fe400008f24ff */
[----:B------:R-:W0:Y:S02]  /*0810*/  @!P0 LDC.64 R92, c[0x0][0x220] ;  /* 0x00008800ff5c8b82 */ /* 0x000e240000000a00 */
[----:B0-----:R-:W-:-:S04]  /*0820*/  @!P0 LEA R96, P1, R152, R92, 0x4 ;  /* 0x0000005c98608211 */ /* 0x001fc800078220ff */
[----:B------:R-:W-:Y:S02]  /*0830*/  @!P0 LEA.HI.X R97, R152, R93, RZ, 0x4, P1 ;  /* 0x0000005d98618211 */ /* 0x000fe400008f24ff */
[----:B------:R-:W0:Y:S01]  /*0840*/  @!P0 LDC.64 R92, c[0x0][0x220] ;  /* 0x00008800ff5c8b82 */ /* 0x000e220000000a00 */
[----:B------:R-:W2:Y:S04]  /*0850*/  @!P0 LDG.E.128 R68, desc[UR4][R100.64] ;  /* 0x0000000464448981 */ /* 0x000ea8000c1e1d00 */
[----:B------:R-:W3:Y:S04]  /*0860*/  @!P0 LDG.E.128 R72, desc[UR4][R98.64] ;  /* 0x0000000462488981 */ /* 0x000ee8000c1e1d00 */
[----:B------:R4:W3:Y:S01]  /*0870*/  @!P0 LDG.E.128 R76, desc[UR4][R96.64] ;  /* 0x00000004604c8981 */ /* 0x0008e2000c1e1d00 */
[----:B0-----:R-:W-:-:S04]  /*0880*/  @!P0 LEA R94, P1, R150, R92, 0x4 ;  /* 0x0000005c965e8211 */ /* 0x001fc800078220ff */
[----:B------:R-:W-:Y:S02]  /*0890*/  @!P0 LEA.HI.X R95, R150, R93, RZ, 0x4, P1 ;  /* 0x0000005d965f8211 */ /* 0x000fe400008f24ff */
[----:B------:R-:W1:Y:S03]  /*08a0*/  @!P0 LDC.64 R92, c[0x0][0x220] ;  /* 0x00008800ff5c8b82 */ /* 0x000e660000000a00 */
[----:B------:R-:W3:Y:S01]  /*08b0*/  @!P0 LDG.E.128 R80, desc[UR4][R94.64] ;  /* 0x000000045e508981 */ /* 0x000ee2000c1e1d00 */
[----:B-1----:R-:W-:-:S04]  /*08c0*/  @!P0 LEA R102, P1, R151, R92, 0x4 ;  /* 0x0000005c97668211 */ /* 0x002fc800078220ff */
[----:B------:R-:W-:Y:S02]  /*08d0*/  @!P0 LEA.HI.X R103, R151, R93, RZ, 0x4, P1 ;  /* 0x0000005d97678211 */ /* 0x000fe400008f24ff */
[----:B------:R-:W0:Y:S03]  /*08e0*/  @!P0 LDC.64 R92, c[0x0][0x220] ;  /* 0x00008800ff5c8b82 */ /* 0x000e260000000a00 */
[----:B------:R-:W3:Y:S01]  /*08f0*/  @!P0 LDG.E.128 R84, desc[UR4][R102.64] ;  /* 0x0000000466548981 */ /* 0x000ee2000c1e1d00 */
[----:B0-----:R-:W-:-:S04]  /*0900*/  @!P0 LEA R110, P1, R148, R92, 0x4 ;  /* 0x0000005c946e8211 */ /* 0x001fc800078220ff */
[----:B------:R-:W-:Y:S01]  /*0910*/  @!P0 LEA.HI.X R111, R148, R93, RZ, 0x4, P1 ;  /* 0x0000005d946f8211 */ /* 0x000fe200008f24ff */
[----:B------:R-:W-:-:S04]  /*0920*/  IMAD.WIDE.U32 R92, R154, 0x10, R112 ;  /* 0x000000109a5c7825 */ /* 0x000fc800078e0070 */
[----:B------:R-:W3:Y:S04]  /*0930*/  @!P0 LDG.E.128 R88, desc[UR4][R110.64] ;  /* 0x000000046e588981 */ /* 0x000ee8000c1e1d00 */
[----:B------:R-:W3:Y:S01]  /*0940*/  LDG.E.128 R92, desc[UR4][R92.64] ;  /* 0x000000045c5c7981 */ /* 0x000ee2000c1e1d00 */
[----:B----4-:R-:W-:-:S06]  /*0950*/  IMAD.WIDE.U32 R96, R153, 0x10, R112 ;  /* 0x0000001099607825 */ /* 0x010fcc00078e0070 */
[----:B------:R-:W4:Y:S01]  /*0960*/  LDG.E.128 R96, desc[UR4][R96.64] ;  /* 0x0000000460607981 */ /* 0x000f22000c1e1d00 */
[----:B------:R-:W-:-:S06]  /*0970*/  IMAD.WIDE.U32 R100, R152, 0x10, R112 ;  /* 0x0000001098647825 */ /* 0x000fcc00078e0070 */
[----:B------:R-:W4:Y:S01]  /*0980*/  LDG.E.128 R100, desc[UR4][R100.64] ;  /* 0x0000000464647981 */ /* 0x000f22000c1e1d00 */
[----:B------:R-:W-:-:S06]  /*0990*/  IMAD.WIDE.U32 R104, R150, 0x10, R112 ;  /* 0x0000001096687825 */ /* 0x000fcc00078e0070 */
[----:B------:R-:W4:Y:S01]  /*09a0*/  LDG.E.128 R104, desc[UR4][R104.64] ;  /* 0x0000000468687981 */ /* 0x000f22000c1e1d00 */
[----:B-----5:R-:W0:Y:S01]  /*09b0*/  @P0 MUFU.RCP R114, R40 ;  /* 0x0000002800720308 */ /* 0x020e220000001000 */
[----:B------:R-:W-:-:S06]  /*09c0*/  IMAD.WIDE.U32 R108, R151, 0x10, R112 ;  /* 0x00000010976c7825 */ /* 0x000fcc00078e0070 */
[----:B------:R-:W4:Y:S01]  /*09d0*/  LDG.E.128 R108, desc[UR4][R108.64] ;  /* 0x000000046c6c7981 */ /* 0x000f22000c1e1d00 */
[----:B------:R-:W1:Y:S01]  /*09e0*/  @P0 MUFU.RCP R115, R41 ;  /* 0x0000002900730308 */ /* 0x000e620000001000 */
[----:B------:R-:W-:-:S07]  /*09f0*/  IMAD.WIDE.U32 R112, R148, 0x10, R112 ;  /* 0x0000001094707825 */ /* 0x000fce00078e0070 */
[----:B------:R-:W1:Y:S08]  /*0a00*/  @P0 MUFU.RCP R159, R42 ;  /* 0x0000002a009f0308 */ /* 0x000e700000001000 */
[----:B------:R-:W1:Y:S08]  /*0a10*/  @P0 MUFU.RCP R158, R43 ;  /* 0x0000002b009e0308 */ /* 0x000e700000001000 */
[----:B------:R-:W1:Y:S01]  /*0a20*/  @P0 MUFU.RCP R160, R36 ;  /* 0x0000002400a00308 */ /* 0x000e620000001000 */
[----:B------:R-:W-:Y:S01]  /*0a30*/  @P0 FADD.FTZ R157, -R64, R68 ;  /* 0x00000044409d0221 */ /* 0x000fe20000010100 */
[----:B--2---:R-:W-:-:S03]  /*0a40*/  @!P0 FADD.FTZ R68, R68, -R155 ;  /* 0x8000009b44448221 */ /* 0x004fc60000010000 */
[----:B0-----:R-:W-:Y:S01]  /*0a50*/  @P0 FMUL.FTZ R157, R157, R114 ;  /* 0x000000729d9d0220 */ /* 0x001fe20000410000 */
[----:B---3--:R-:W-:Y:S01]  /*0a60*/  @!P0 FMUL.FTZ R157, R149, R68 ;  /* 0x00000044959d8220 */ /* 0x008fe20000410000 */
[----:B------:R-:W-:Y:S01]  /*0a70*/  @P0 FADD.FTZ R68, -R65, R69 ;  /* 0x0000004541440221 */ /* 0x000fe20000010100 */
[----:B------:R-:W-:-:S03]  /*0a80*/  @!P0 FADD.FTZ R114, R69, -R155 ;  /* 0x8000009b45728221 */ /* 0x000fc60000010000 */
[----:B-1----:R-:W-:Y:S01]  /*0a90*/  @P0 FMUL.FTZ R68, R68, R115 ;  /* 0x0000007344440220 */ /* 0x002fe20000410000 */
[----:B------:R-:W-:Y:S02]  /*0aa0*/  @!P0 FMUL.FTZ R68, R149, R114 ;  /* 0x0000007295448220 */ /* 0x000fe40000410000 */
[----:B------:R-:W2:Y:S01]  /*0ab0*/  LDG.E.128 R112, desc[UR4][R112.64] ;  /* 0x0000000470707981 */ /* 0x000ea2000c1e1d00 */
[----:B------:R-:W-:Y:S01]  /*0ac0*/  @P0 FADD.FTZ R156, -R66, R70 ;  /* 0x00000046429c0221 */ /* 0x000fe20000010100 */
[----:B------:R-:W-:-:S03]  /*0ad0*/  @P0 FADD.FTZ R69, -R67, R71 ;  /* 0x0000004743450221 */ /* 0x000fc60000010100 */
[----:B------:R-:W-:Y:S02]  /*0ae0*/  @P0 FMUL.FTZ R156, R156, R159 ;  /* 0x0000009f9c9c0220 */ /* 0x000fe40000410000 */
[----:B------:R-:W0:Y:S01]  /*0af0*/  @P0 MUFU.RCP R159, R37 ;  /* 0x00000025009f0308 */ /* 0x000e220000001000 */
[----:B------:R-:W-:Y:S01]  /*0b00*/  @P0 FMUL.FTZ R69, R69, R158 ;  /* 0x0000009e45450220 */ /* 0x000fe20000410000 */
[----:B------:R-:W-:Y:S01]  /*0b10*/  @!P0 FADD.FTZ R158, R71, -R155 ;  /* 0x8000009b479e8221 */ /* 0x000fe20000010000 */
[----:B------:R-:W-:Y:S01]  /*0b20*/  @P0 FADD.FTZ R71, -R60, R72 ;  /* 0x000000483c470221 */ /* 0x000fe20000010100 */
[----:B------:R-:W-:-:S03]  /*0b30*/  @!P0 FADD.FTZ R70, R70, -R155 ;  /* 0x8000009b46468221 */ /* 0x000fc60000010000 */
[----:B------:R-:W-:Y:S01]  /*0b40*/  @P0 FMUL.FTZ R71, R71, R160 ;  /* 0x000000a047470220 */ /* 0x000fe20000410000 */
        /* <DEDUP_REMOVED lines=68> */
[----:B------:R-:W-:Y:S02]  /*0f90*/  @!P0 FADD.FTZ R84, R84, -R155 ;  /* 0x8000009b54548221 */ /* 0x000fe40000010000 */
[----:B------:R-:W-:Y:S01]  /*0fa0*/  @!P0 FMUL.FTZ R82, R149, R158 ;  /* 0x0000009e95528220 */ /* 0x000fe20000410000 */
[----:B-1----:R-:W-:Y:S01]  /*0fb0*/  @P0 FMUL.FTZ R85, R85, R160 ;  /* 0x000000a055550220 */ /* 0x002fe20000410000 */
[----:B------:R-:W-:Y:S01]  /*0fc0*/  @!P0 FMUL.FTZ R83, R149, R84 ;  /* 0x0000005495538220 */ /* 0x000fe20000410000 */
[----:B------:R-:W1:Y:S01]  /*0fd0*/  @P0 MUFU.RCP R160, R21 ;  /* 0x0000001500a00308 */ /* 0x000e620000001000 */
[----:B------:R-:W-:Y:S01]  /*0fe0*/  @P0 FADD.FTZ R84, -R51, R87 ;  /* 0x0000005733540221 */ /* 0x000fe20000010100 */
[----:B------:R-:W-:-:S06]  /*0ff0*/  @!P0 FADD.FTZ R158, R87, -R155 ;  /* 0x8000009b579e8221 */ /* 0x000fcc0000010000 */
[----:B------:R-:W3:Y:S01]  /*1000*/  @P0 MUFU.RCP R162, R20 ;  /* 0x0000001400a20308 */ /* 0x000ee20000001000 */
[----:B0-----:R-:W-:Y:S01]  /*1010*/  @P0 FMUL.FTZ R84, R84, R159 ;  /* 0x0000009f54540220 */ /* 0x001fe20000410000 */
[----:B------:R-:W-:-:S06]  /*1020*/  @!P0 FMUL.FTZ R84, R149, R158 ;  /* 0x0000009e95548220 */ /* 0x000fcc0000410000 */
[----:B------:R-:W0:Y:S01]  /*1030*/  @P0 MUFU.RCP R159, R22 ;  /* 0x00000016009f0308 */ /* 0x000e220000001000 */
[----:B------:R-:W-:Y:S01]  /*1040*/  @!P0 FADD.FTZ R86, R86, -R155 ;  /* 0x8000009b56568221 */ /* 0x000fe20000010000 */
[----:B------:R-:W-:-:S06]  /*1050*/  @P0 FADD.FTZ R161, -R45, R89 ;  /* 0x000000592da10221 */ /* 0x000fcc0000010100 */
[----:B------:R-:W4:Y:S01]  /*1060*/  @P0 MUFU.RCP R158, R23 ;  /* 0x00000017009e0308 */ /* 0x000f220000001000 */
[----:B------:R-:W-:Y:S01]  /*1070*/  @!P0 FMUL.FTZ R85, R149, R86 ;  /* 0x0000005695558220 */ /* 0x000fe20000410000 */
[----:B------:R-:W-:Y:S01]  /*1080*/  @P0 FADD.FTZ R87, -R44, R88 ;  /* 0x000000582c570221 */ /* 0x000fe20000010100 */
[----:B-1----:R-:W-:Y:S01]  /*1090*/  @P0 FMUL.FTZ R86, R161, R160 ;  /* 0x000000a0a1560220 */ /* 0x002fe20000410000 */
[----:B------:R-:W-:Y:S01]  /*10a0*/  @!P0 FADD.FTZ R160, R88, -R155 ;  /* 0x8000009b58a08221 */ /* 0x000fe20000010000 */
[----:B------:R-:W-:Y:S01]  /*10b0*/  @P0 FADD.FTZ R88, -R46, R90 ;  /* 0x0000005a2e580221 */ /* 0x000fe20000010100 */
[----:B------:R-:W-:Y:S01]  /*10c0*/  @!P0 FADD.FTZ R164, R91, -R155 ;  /* 0x8000009b5ba48221 */ /* 0x000fe20000010000 */
[----:B------:R-:W-:Y:S01]  /*10d0*/  @P0 FADD.FTZ R91, -R47, R91 ;  /* 0x0000005b2f5b0221 */ /* 0x000fe20000010100 */
[----:B---3--:R-:W-:Y:S01]  /*10e0*/  @P0 FMUL.FTZ R87, R87, R162 ;  /* 0x000000a257570220 */ /* 0x008fe20000410000 */
[C---:B------:R-:W-:Y:S01]  /*10f0*/  FADD.FTZ R143, R92.reuse, R143 ;  /* 0x0000008f5c8f7221 */ /* 0x040fe20000010000 */
[----:B------:R-:W-:Y:S01]  /*1100*/  FFMA.FTZ R145, R92, R157, R145 ;  /* 0x0000009d5c917223 */ /* 0x000fe20000010091 */
[----:B------:R-:W-:Y:S01]  /*1110*/  @!P0 FADD.FTZ R162, R89, -R155 ;  /* 0x8000009b59a28221 */ /* 0x000fe20000010000 */
[----:B------:R-:W-:Y:S01]  /*1120*/  FMUL.FTZ R92, R40, R92 ;  /* 0x0000005c285c7220 */ /* 0x000fe20000410000 */
[----:B0-----:R-:W-:Y:S01]  /*1130*/  @P0 FMUL.FTZ R89, R88, R159 ;  /* 0x0000009f58590220 */ /* 0x001fe20000410000 */
[C---:B------:R-:W-:Y:S01]  /*1140*/  FADD.FTZ R144, R93.reuse, R144 ;  /* 0x000000905d907221 */ /* 0x040fe20000010000 */
[----:B------:R-:W-:Y:S01]  /*1150*/  FFMA.FTZ R146, R93, R68, R146 ;  /* 0x000000445d927223 */ /* 0x000fe20000010092 */
[C---:B------:R-:W-:Y:S01]  /*1160*/  FADD.FTZ R139, R94.reuse, R139 ;  /* 0x0000008b5e8b7221 */ /* 0x040fe20000010000 */
[----:B----4-:R-:W-:Y:S01]  /*1170*/  @P0 FMUL.FTZ R88, R91, R158 ;  /* 0x0000009e5b580220 */ /* 0x010fe20000410000 */
[----:B------:R-:W-:Y:S01]  /*1180*/  FFMA.FTZ R141, R94, R156, R141 ;  /* 0x0000009c5e8d7223 */ /* 0x000fe2000001008d */
[----:B------:R-:W-:Y:S01]  /*1190*/  FMUL.FTZ R91, R42, R94 ;  /* 0x0000005e2a5b7220 */ /* 0x000fe20000410000 */
[----:B------:R-:W-:Y:S01]  /*11a0*/  FMUL.FTZ R93, R41, R93 ;  /* 0x0000005d295d7220 */ /* 0x000fe20000410000 */
[----:B------:R-:W-:Y:S01]  /*11b0*/  FADD.FTZ R94, RZ, R92 ;  /* 0x0000005cff5e7221 */ /* 0x000fe20000010000 */
[----:B------:R-:W-:-:S03]  /*11c0*/  @!P0 FADD.FTZ R90, R90, -R155 ;  /* 0x8000009b5a5a8221 */ /* 0x000fc60000010000 */
[----:B------:R-:W-:Y:S01]  /*11d0*/  FADD.FTZ R158, R94, R93 ;  /* 0x0000005d5e9e7221 */ /* 0x000fe20000010000 */
[----:B------:R-:W-:Y:S01]  /*11e0*/  FFMA.FTZ R94, R92, R157, RZ ;  /* 0x0000009d5c5e7223 */ /* 0x000fe200000100ff */
[----:B------:R-:W-:Y:S01]  /*11f0*/  @!P0 FMUL.FTZ R89, R149, R90 ;  /* 0x0000005a95598220 */ /* 0x000fe20000410000 */
        /* <DEDUP_REMOVED lines=109> */
[----:B------:R-:W-:-:S03]  /*18d0*/  FFMA.FTZ R94, R114, R89, R155 ;  /* 0x00000059725e7223 */ /* 0x000fc6000001009b */
        /* <DEDUP_REMOVED lines=21> */
.L_x_5372:
        /* <DEDUP_REMOVED lines=45> */
[----:B------:R-:W-:Y:S01]  /*1d00*/  FMUL.FTZ R69, R149, R68 ;  /* 0x0000004495457220 */ /* 0x000fe20000410000 */
[----:B------:R-:W-:Y:S01]  /*1d10*/  FADD.FTZ R100, R100, -R75 ;  /* 0x8000004b64647221 */ /* 0x000fe20000010000 */
[----:B------:R-:W-:Y:S01]  /*1d20*/  FADD.FTZ R76, R103, -R76 ;  /* 0x8000004c674c7221 */ /* 0x000fe20000010000 */
        /* <DEDUP_REMOVED lines=8> */
[----:B------:R-:W-:Y:S01]  /*1db0*/  FMUL.FTZ R75, R149, R72 ;  /* 0x00000048954b7220 */ /* 0x000fe20000410000 */
[----:B------:R-:W-:Y:S01]  /*1dc0*/  FADD.FTZ R104, R104, -R79 ;  /* 0x8000004f68687221 */ /* 0x000fe20000010000 */
[----:B------:R-:W-:Y:S01]  /*1dd0*/  FADD.FTZ R98, R105, -R78 ;  /* 0x8000004e69627221 */ /* 0x000fe20000010000 */
[----:B------:R-:W-:Y:S01]  /*1de0*/  FADD.FTZ R112, R112, -R87 ;  /* 0x8000005770707221 */ /* 0x000fe20000010000 */
[----:B------:R-:W-:Y:S01]  /*1df0*/  LEA.HI.X R89, R153, UR7, RZ, 0x4, P2 ;  /* 0x0000000799597c11 */ /* 0x000fe200090f24ff */
[C---:B------:R-:W-:Y:S01]  /*1e00*/  FMUL.FTZ R74, R149.reuse, R160 ;  /* 0x000000a0954a7220 */ /* 0x040fe20000410000 */
[C---:B------:R-:W-:Y:S01]  /*1e10*/  FMUL.FTZ R73, R149.reuse, R90 ;  /* 0x0000005a95497220 */ /* 0x040fe20000410000 */
[----:B------:R-:W-:Y:S01]  /*1e20*/  FMUL.FTZ R72, R149, R96 ;  /* 0x0000006095487220 */ /* 0x000fe20000410000 */
[----:B------:R-:W-:Y:S01]  /*1e30*/  LEA R94, P1, R150, UR6, 0x4 ;  /* 0x00000006965e7c11 */ /* 0x000fe2000f8220ff */
[----:B------:R-:W-:Y:S01]  /*1e40*/  FADD.FTZ R108, R108, -R83 ;  /* 0x800000536c6c7221 */ /* 0x000fe20000010000 */
[----:B------:R-:W-:Y:S01]  /*1e50*/  FADD.FTZ R102, R109, -R82 ;  /* 0x800000526d667221 */ /* 0x000fe20000010000 */
[----:B------:R-:W-:Y:S01]  /*1e60*/  LEA.HI.X R87, R152, UR7, RZ, 0x4, P3 ;  /* 0x0000000798577c11 */ /* 0x000fe200098f24ff */
[----:B------:R-:W-:Y:S01]  /*1e70*/  FMUL.FTZ R79, R149, R76 ;  /* 0x0000004c954f7220 */ /* 0x000fe20000410000 */
[----:B------:R-:W-:Y:S01]  /*1e80*/  LEA R92, P2, R151, UR6, 0x4 ;  /* 0x00000006975c7c11 */ /* 0x000fe2000f8420ff */
[C---:B------:R-:W-:Y:S01]  /*1e90*/  FMUL.FTZ R78, R149.reuse, R164 ;  /* 0x000000a4954e7220 */ /* 0x040fe20000410000 */
[----:B------:R-:W-:Y:S01]  /*1ea0*/  LEA R90, P3, R148, UR6, 0x4 ;  /* 0x00000006945a7c11 */ /* 0x000fe2000f8620ff */
[C---:B------:R-:W-:Y:S01]  /*1eb0*/  FMUL.FTZ R77, R149.reuse, R162 ;  /* 0x000000a2954d7220 */ /* 0x040fe20000410000 */
[C---:B------:R-:W-:Y:S01]  /*1ec0*/  FMUL.FTZ R76, R149.reuse, R100 ;  /* 0x00000064954c7220 */ /* 0x040fe20000410000 */
[----:B------:R2:W-:Y:S01]  /*1ed0*/  STG.E.128 desc[UR4][R80.64], R68 ;  /* 0x0000004450007986 */ /* 0x0005e2000c101d04 */
[----:B------:R-:W-:Y:S01]  /*1ee0*/  LEA.HI.X R95, R150, UR7, RZ, 0x4, P1 ;  /* 0x00000007965f7c11 */ /* 0x000fe200088f24ff */
[C---:B------:R-:W-:Y:S01]  /*1ef0*/  FMUL.FTZ R83, R149.reuse, R107 ;  /* 0x0000006b95537220 */ /* 0x040fe20000410000 */
[----:B------:R-:W-:Y:S01]  /*1f00*/  FMUL.FTZ R82, R149, R106 ;  /* 0x0000006a95527220 */ /* 0x000fe20000410000 */
[----:B------:R3:W-:Y:S01]  /*1f10*/  STG.E.128 desc[UR4][R88.64], R72 ;  /* 0x0000004858007986 */ /* 0x0007e2000c101d04 */
[----:B------:R-:W-:-:S02]  /*1f20*/  LEA.HI.X R93, R151, UR7, RZ, 0x4, P2 ;  /* 0x00000007975d7c11 */ /* 0x000fc400090f24ff */
[----:B------:R-:W-:Y:S01]  /*1f30*/  LEA.HI.X R91, R148, UR7, RZ, 0x4, P3 ;  /* 0x00000007945b7c11 */ /* 0x000fe200098f24ff */
[----:B------:R4:W-:Y:S01]  /*1f40*/  STG.E.128 desc[UR4][R86.64], R76 ;  /* 0x0000004c56007986 */ /* 0x0009e2000c101d04 */
[----:B-1----:R-:W-:-:S04]  /*1f50*/  LEA R147, R84, R147, 0x2 ;  /* 0x0000009354937211 */ /* 0x002fc800078e10ff */
[----:B------:R-:W-:Y:S01]  /*1f60*/  ISETP.GE.AND P1, PT, R147, R85, PT ;  /* 0x000000559300720c */ /* 0x000fe20003f26270 */
[C---:B--2---:R-:W-:Y:S01]  /*1f70*/  FMUL.FTZ R81, R149.reuse, R98 ;  /* 0x0000006295517220 */ /* 0x044fe20000410000 */
        /* <DEDUP_REMOVED lines=11> */
[----:B------:R4:W-:Y:S01]  /*2030*/  STG.E.128 desc[UR4][R90.64], R72 ;  /* 0x000000485a007986 */ /* 0x0009e2000c101d04 */
[----:B------:R-:W-:Y:S05]  /*2040*/  @!P1 BRA `(.L_x_5360) ;  /* 0xffffffe4003c9947 */ /* 0x000fea000383ffff */
[----:B------:R-:W-:Y:S05]  /*2050*/  BSYNC B1 ;  /* 0x0000000000017941 */ /* 0x000fea0003800000 */
.L_x_5358:
[----:B----4-:R-:W-:Y:S02]  /*2060*/  MOV R74, R11 ;  /* 0x0000000b004a7202 */ /* 0x010fe40000000f00 */
        /* <DEDUP_REMOVED lines=47> */
.L_x_5357:
[----:B------:R-:W-:Y:S05]  /*2360*/  BSYNC B0 ;  /* 0x0000000000007941 */ /* 0x000fea0003800000 */
.L_x_5356:
[----:B------:R-:W1:Y:S01]  /*2370*/  S2R R5, SR_CgaCtaId ;  /* 0x0000000000057919 */ /* 0x000e620000008800 */
[----:B------:R-:W-:Y:S01]  /*2380*/  SHF.R.U32.HI R3, RZ, 0x5, R2 ;  /* 0x00000005ff037819 */ /* 0x000fe20000011602 */
[----:B------:R-:W-:Y:S05]  /*2390*/  WARPSYNC.ALL ;  /* 0x0000000000007948 */ /* 0x000fea0003800000 */
[----:B------:R-:W-:Y:S01]  /*23a0*/  IMAD R3, R3, 0xc0, RZ ;  /* 0x000000c003037824 */ /* 0x000fe200078e02ff */
[----:B------:R-:W-:Y:S01]  /*23b0*/  MOV R4, 0x400 ;  /* 0x0000040000047802 */ /* 0x000fe20000000f00 */
[----:B-----5:R-:W2:Y:S01]  /*23c0*/  S2R R45, SR_TID.X ;  /* 0x00000000002d7919 */ /* 0x020ea20000002100 */
[----:B------:R-:W-:-:S02]  /*23d0*/  ULDC.64 UR8, c[0x0][0x278] ;  /* 0x00009e0000087ab9 */ /* 0x000fc40000000a00 */
[----:B------:R-:W-:Y:S02]  /*23e0*/  LOP3.LUT R3, R3, 0x1f, R2, 0xf8, !PT ;  /* 0x0000001f03037812 */ /* 0x000fe400078ef802 */
[----:B-1----:R-:W-:-:S04]  /*23f0*/  LEA R4, R5, R4, 0x18 ;  /* 0x0000000405047211 */ /* 0x002fc800078ec0ff */
[----:B------:R-:W-:-:S05]  /*2400*/  LEA R3, R3, R4, 0x4 ;  /* 0x0000000403037211 */ /* 0x000fca00078e20ff */
[----:B------:R-:W-:Y:S01]  /*2410*/  STS.128 [R3], R32 ;  /* 0x0000002003007388 */ /* 0x000fe20000000c00 */
[----:B--2---:R-:W-:-:S03]  /*2420*/  LEA R4, R45, R4, 0x2 ;  /* 0x000000042d047211 */ /* 0x004fc600078e10ff */
[----:B------:R-:W-:Y:S04]  /*2430*/  STS.128 [R3+0x200], R36 ;  /* 0x0002002403007388 */ /* 0x000fe80000000c00 */
[----:B------:R1:W-:Y:S04]  /*2440*/  STS.128 [R3+0x400], R40 ;  /* 0x0004002803007388 */ /* 0x0003e80000000c00 */
[----:B------:R-:W-:Y:S04]  /*2450*/  STS.128 [R3+0x600], R72 ;  /* 0x0006004803007388 */ /* 0x000fe80000000c00 */
[----:B------:R-:W-:Y:S04]  /*2460*/  STS.128 [R3+0x800], R80 ;  /* 0x0008005003007388 */ /* 0x000fe80000000c00 */
[----:B------:R-:W-:Y:S01]  /*2470*/  STS.128 [R3+0xa00], R84 ;  /* 0x000a005403007388 */ /* 0x000fe20000000c00 */
[----:B------:R-:W-:Y:S01]  /*2480*/  BAR.SYNC.DEFER_BLOCKING 0x0 ;  /* 0x0000000000007b1d */ /* 0x000fe20000010000 */
[----:B-1----:R-:W-:-:S05]  /*2490*/  IMAD R42, R0, 0x300, RZ ;  /* 0x00000300002a7824 */ /* 0x002fca00078e02ff */
[----:B------:R-:W-:Y:S01]  /*24a0*/  IADD3 R42, P0, R42, R45, RZ ;  /* 0x0000002d2a2a7210 */ /* 0x000fe20007f1e0ff */
        /* <DEDUP_REMOVED lines=8> */
[----:B------:R-:W0:Y:S04]  /*2530*/  LDS R16, [R4+0x1200] ;  /* 0x0012000004107984 */ /* 0x000e280000000800 */
[----:B------:R-:W0:Y:S01]  /*2540*/  LDS R13, [R4+0xa00] ;  /* 0x000a0000040d7984 */ /* 0x000e220000000800 */
[----:B-1----:R-:W-:-:S03]  /*2550*/  FADD.FTZ R2, RZ, R2 ;  /* 0x00000002ff027221 */ /* 0x002fc60000010000 */
[----:B------:R-:W1:Y:S01]  /*2560*/  LDS R19, [R4+0x1400] ;  /* 0x0014000004137984 */ /* 0x000e620000000800 */
[----:B--2---:R-:W-:-:S03]  /*2570*/  FADD.FTZ R5, RZ, R5 ;  /* 0x00000005ff057221 */ /* 0x004fc60000010000 */
[----:B------:R-:W2:Y:S01]  /*2580*/  LDS R18, [R4+0x1600] ;  /* 0x0016000004127984 */ /* 0x000ea20000000800 */
[----:B---3--:R-:W-:-:S03]  /*2590*/  FADD.FTZ R2, R2, R15 ;  /* 0x0000000f02027221 */ /* 0x008fc60000010000 */
[----:B------:R-:W3:Y:S01]  /*25a0*/  LDS R33, [R4+0x1800] ;  /* 0x0018000004217984 */ /* 0x000ee20000000800 */
[----:B----4-:R-:W-:-:S03]  /*25b0*/  FADD.FTZ R5, R5, R14 ;  /* 0x0000000e05057221 */ /* 0x010fc60000010000 */
[----:B------:R-:W4:Y:S01]  /*25c0*/  LDS R0, [R4+0x1a00] ;  /* 0x001a000004007984 */ /* 0x000f220000000800 */
[----:B0-----:R-:W-:-:S03]  /*25d0*/  FADD.FTZ R6, RZ, R6 ;  /* 0x00000006ff067221 */ /* 0x001fc60000010000 */
[----:B------:R-:W0:Y:S01]  /*25e0*/  LDS R35, [R4+0x1c00] ;  /* 0x001c000004237984 */ /* 0x000e220000000800 */
[----:B------:R-:W-:-:S03]  /*25f0*/  FADD.FTZ R7, RZ, R7 ;  /* 0x00000007ff077221 */ /* 0x000fc60000010000 */
[----:B------:R-:W0:Y:S01]  /*2600*/  LDS R32, [R4+0x1e00] ;  /* 0x001e000004207984 */ /* 0x000e220000000800 */
[----:B------:R-:W-:-:S03]  /*2610*/  FADD.FTZ R6, R6, R17 ;  /* 0x0000001106067221 */ /* 0x000fc60000010000 */
[----:B------:R-:W0:Y:S01]  /*2620*/  LDS R37, [R4+0x2000] ;  /* 0x0020000004257984 */ /* 0x000e220000000800 */
[----:B------:R-:W-:-:S03]  /*2630*/  FADD.FTZ R12, RZ, R12 ;  /* 0x0000000cff0c7221 */ /* 0x000fc60000010000 */
[----:B------:R-:W0:Y:S01]  /*2640*/  LDS R14, [R4+0x2200] ;  /* 0x00220000040e7984 */ /* 0x000e220000000800 */
[----:B------:R-:W-:-:S03]  /*2650*/  FADD.FTZ R7, R7, R16 ;  /* 0x0000001007077221 */ /* 0x000fc60000010000 */
[----:B------:R-:W0:Y:S01]  /*2660*/  LDS R15, [R4+0x2400] ;  /* 0x00240000040f7984 */ /* 0x000e220000000800 */
[----:B------:R-:W-:-:S03]  /*2670*/  FADD.FTZ R13, RZ, R13 ;  /* 0x0000000dff0d7221 */ /* 0x000fc60000010000 */
[----:B------:R-:W0:Y:S04]  /*2680*/  LDS R39, [R4+0x2600] ;  /* 0x0026000004277984 */ /* 0x000e280000000800 */
[----:B------:R-:W0:Y:S01]  /*2690*/  LDS R41, [R4+0x2800] ;  /* 0x0028000004297984 */ /* 0x000e220000000800 */
[----:B-1----:R-:W-:-:S03]  /*26a0*/  FADD.FTZ R12, R12, R19 ;  /* 0x000000130c0c7221 */ /* 0x002fc60000010000 */
[----:B------:R-:W1:Y:S01]  /*26b0*/  LDS R34, [R4+0x2a00] ;  /* 0x002a000004227984 */ /* 0x000e620000000800 */
[----:B--2---:R-:W-:-:S03]  /*26c0*/  FADD.FTZ R13, R13, R18 ;  /* 0x000000120d0d7221 */ /* 0x004fc60000010000 */
[----:B------:R-:W2:Y:S01]  /*26d0*/  LDS R43, [R4+0x2c00] ;  /* 0x002c0000042b7984 */ /* 0x000ea20000000800 */
[----:B---3--:R-:W-:-:S03]  /*26e0*/  FADD.FTZ R2, R2, R33 ;  /* 0x0000002102027221 */ /* 0x008fc60000010000 */
[----:B------:R-:W3:Y:S01]  /*26f0*/  LDS R36, [R4+0x2e00] ;  /* 0x002e000004247984 */ /* 0x000ee20000000800 */
[----:B----4-:R-:W-:Y:S01]  /*2700*/  FADD.FTZ R0, R5, R0 ;  /* 0x0000000005007221 */ /* 0x010fe20000010000 */
[----:B------:R-:W-:Y:S01]  /*2710*/  BAR.SYNC.DEFER_BLOCKING 0x0 ;  /* 0x0000000000007b1d */ /* 0x000fe20000010000 */
[----:B0-----:R-:W-:Y:S01]  /*2720*/  FADD.FTZ R6, R6, R35 ;  /* 0x0000002306067221 */ /* 0x001fe20000010000 */
[----:B------:R-:W-:Y:S01]  /*2730*/  FADD.FTZ R7, R7, R32 ;  /* 0x0000002007077221 */ /* 0x000fe20000010000 */
        /* <DEDUP_REMOVED lines=8> */
[----:B-1----:R-:W-:-:S03]  /*27c0*/  FADD.FTZ R7, R7, R34 ;  /* 0x0000002207077221 */ /* 0x002fc60000010000 */
[----:B------:R-:W-:Y:S01]  /*27d0*/  STS.128 [R3+0x400], R28 ;  /* 0x0004001c03007388 */ /* 0x000fe20000000c00 */
[----:B--2---:R-:W-:-:S03]  /*27e0*/  FADD.FTZ R43, R12, R43 ;  /* 0x0000002b0c2b7221 */ /* 0x004fc60000010000 */
[----:B------:R-:W-:Y:S01]  /*27f0*/  STS.128 [R3+0x600], R68 ;  /* 0x0006004403007388 */ /* 0x000fe20000000c00 */
[----:B---3--:R-:W-:-:S03]  /*2800*/  FADD.FTZ R13, R13, R36 ;  /* 0x000000240d0d7221 */ /* 0x008fc60000010000 */
[----:B------:R-:W-:Y:S04]  /*2810*/  STS.128 [R3+0x800], R76 ;  /* 0x0008004c03007388 */ /* 0x000fe80000000c00 */
[----:B------:R0:W-:Y:S01]  /*2820*/  STS.128 [R3+0xa00], R8 ;  /* 0x000a000803007388 */ /* 0x0001e20000000c00 */
[----:B------:R-:W-:Y:S01]  /*2830*/  BAR.SYNC.DEFER_BLOCKING 0x0 ;  /* 0x0000000000007b1d */ /* 0x000fe20000010000 */
[----:B0-----:R-:W-:Y:S02]  /*2840*/  IADD3.X R3, RZ, RZ, RZ, P0, !PT ;  /* 0x000000ffff037210 */ /* 0x001fe400007fe4ff */
[----:B------:R-:W-:Y:S02]  /*2850*/  IADD3 R2, P0, R0, UR8, RZ ;  /* 0x0000000800027c10 */ /* 0x000fe4000ff1e0ff */
[----:B------:R-:W-:-:S04]  /*2860*/  SHF.L.U64.HI R6, R42, 0x2, R3 ;  /* 0x000000022a067819 */ /* 0x000fc80000010203 */
        /* <DEDUP_REMOVED lines=41> */
[----:B----4-:R-:W-:Y:S01]  /*2b00*/  FADD.FTZ R5, R5, R24 ;  /* 0x0000001805057221 */ /* 0x010fe20000010000 */
[----:B-1----:R-:W-:Y:S01]  /*2b10*/  IADD3 R4, P0, R0, UR8, RZ ;  /* 0x0000000800047c10 */ /* 0x002fe2000ff1e0ff */
[----:B------:R-:W-:Y:S01]  /*2b20*/  FADD.FTZ R9, R9, R26 ;  /* 0x0000001a09097221 */ /* 0x000fe20000010000 */
[----:B------:R-:W-:Y:S01]  /*2b30*/  FADD.FTZ R10, R10, R25 ;  /* 0x000000190a0a7221 */ /* 0x000fe20000010000 */
[----:B------:R-:W-:Y:S01]  /*2b40*/  FADD.FTZ R27, R20, R27 ;  /* 0x0000001b141b7221 */ /* 0x000fe20000010000 */
[----:B------:R-:W-:-:S04]  /*2b50*/  FADD.FTZ R17, R17, R28 ;  /* 0x0000001c11117221 */ /* 0x000fc80000010000 */
[----:B------:R-:W-:Y:S01]  /*2b60*/  STG.E desc[UR4][R2.64], R27 ;  /* 0x0000001b02007986 */ /* 0x000fe2000c101904 */
[----:B------:R-:W-:-:S03]  /*2b70*/  FADD.FTZ R29, R8, R29 ;  /* 0x0000001d081d7221 */ /* 0x000fc60000010000 */
[----:B------:R-:W-:Y:S01]  /*2b80*/  STG.E desc[UR4][R2.64+0x200], R17 ;  /* 0x0002001102007986 */ /* 0x000fe2000c101904 */
[----:B------:R-:W-:Y:S01]  /*2b90*/  FADD.FTZ R11, R5, R14 ;  /* 0x0000000e050b7221 */ /* 0x000fe20000010000 */
[----:B------:R-:W-:Y:S02]  /*2ba0*/  IADD3.X R5, R6, UR9, RZ, P0, !PT ;  /* 0x0000000906057c10 */ /* 0x000fe400087fe4ff */
        /* <DEDUP_REMOVED lines=13> */
.L_x_5359:
[----:B------:R-:W-:Y:S01]  /*2c80*/  HFMA2.MMA R155, -RZ, RZ, 0, 5.9604644775390625e-08 ;  /* 0x00000001ff9b7435 */ /* 0x000fe200000001ff */
[----:B------:R-:W-:Y:S01]  /*2c90*/  BSSY B2, `(.L_x_5361) ;  /* 0x0000006000027945 */ /* 0x000fe20003800000 */
[----:B------:R-:W-:Y:S02]  /*2ca0*/  MOV R95, 0x1f ;  /* 0x0000001f005f7802 */ /* 0x000fe40000000f00 */
[----:B------:R-:W-:-:S07]  /*2cb0*/  MOV R94, 0xffffffff ;  /* 0xffffffff005e7802 */ /* 0x000fce0000000f00 */
[----:B------:R-:W-:Y:S05]  /*2cc0*/  WARPSYNC.COLLECTIVE R94, `(.L_x_5362) ;  /* 0x000000005e087348 */ /* 0x000fea0003c00000 */
[----:B------:R0:W1:Y:S02]  /*2cd0*/  SHFL.BFLY P1, R160, R158, R155, R95 ;  /* 0x0c00009b9ea07389 */ /* 0x000064000002005f */
[----:B01----:R-:W-:Y:S01]  /*2ce0*/  ENDCOLLECTIVE ;  /* 0x000000000000791b */ /* 0x003fe20003800000 */
.L_x_5362:
[----:B------:R-:W-:Y:S05]  /*2cf0*/  BSYNC B2 ;  /* 0x0000000000027941 */ /* 0x000fea0003800000 */
.L_x_5361:
        /* <DEDUP_REMOVED lines=8> */
.L_x_5363:
[----:B------:R-:W-:Y:S01]  /*2d80*/  HFMA2.MMA R155, -RZ, RZ, 0, 1.1920928955078125e-07 ;  /* 0x00000002ff9b7435 */ /* 0x000fe200000001ff */
[----:B------:R-:W-:Y:S02]  /*2d90*/  MOV R158, R161 ;  /* 0x000000a1009e7202 */ /* 0x000fe40000000f00 */
[----:B------:R-:W-:-:S08]  /*2da0*/  MOV R162, R160 ;  /* 0x000000a000a27202 */ /* 0x000fd00000000f00 */
[----:B------:R-:W-:Y:S05]  /*2db0*/  WARPSYNC.COLLECTIVE R94, `(.L_x_5364) ;  /* 0x000000005e087348 */ /* 0x000fea0003c00000 */
[----:B------:R0:W1:Y:S02]  /*2dc0*/  SHFL.BFLY P1, R160, R158, R155, R95 ;  /* 0x0c00009b9ea07389 */ /* 0x000064000002005f */
[----:B01----:R-:W-:Y:S01]  /*2dd0*/  ENDCOLLECTIVE ;  /* 0x000000000000791b */ /* 0x003fe20003800000 */
.L_x_5364:
[----:B------:R-:W-:-:S05]  /*2de0*/  FADD.FTZ R162, R159, R162 ;  /* 0x000000a29fa27221 */ /* 0x000fca0000010000 */
[----:B------:R-:W-:Y:S01]  /*2df0*/  MOV R158, R162 ;  /* 0x000000a2009e7202 */ /* 0x000fe20000000f00 */
[----:B------:R-:W-:-:S07]  /*2e00*/  FADD.FTZ R164, R161, R160 ;  /* 0x000000a0a1a47221 */ /* 0x000fce0000010000 */
[----:B------:R-:W-:Y:S05]  /*2e10*/  WARPSYNC.COLLECTIVE R94, `(.L_x_5365) ;  /* 0x000000005e087348 */ /* 0x000fea0003c00000 */
[----:B------:R0:W1:Y:S02]  /*2e20*/  SHFL.BFLY P1, R160, R158, R155, R95 ;  /* 0x0c00009b9ea07389 */ /* 0x000064000002005f */
[----:B01----:R-:W-:Y:S01]  /*2e30*/  ENDCOLLECTIVE ;  /* 0x000000000000791b */ /* 0x003fe20003800000 */
.L_x_5365:
[----:B------:R-:W-:Y:S01]  /*2e40*/  HFMA2.MMA R155, -RZ, RZ, 0, 2.384185791015625e-07 ;  /* 0x00000004ff9b7435 */ /* 0x000fe200000001ff */
[----:B------:R-:W-:Y:S02]  /*2e50*/  MOV R158, R164 ;  /* 0x000000a4009e7202 */ /* 0x000fe40000000f00 */
[----:B------:R-:W-:-:S08]  /*2e60*/  MOV R163, R160 ;  /* 0x000000a000a37202 */ /* 0x000fd00000000f00 */
[----:B------:R-:W-:Y:S05]  /*2e70*/  WARPSYNC.COLLECTIVE R94, `(.L_x_5366) ;  /* 0x000000005e087348 */ /* 0x000fea0003c00000 */
[----:B------:R0:W1:Y:S02]  /*2e80*/  SHFL.BFLY P1, R160, R158, R155, R95 ;  /* 0x0c00009b9ea07389 */ /* 0x000064000002005f */
[----:B01----:R-:W-:Y:S01]  /*2e90*/  ENDCOLLECTIVE ;  /* 0x000000000000791b */ /* 0x003fe20003800000 */
.L_x_5366:
[----:B------:R-:W-:-:S05]  /*2ea0*/  FADD.FTZ R163, R162, R163 ;  /* 0x000000a3a2a37221 */ /* 0x000fca0000010000 */
[----:B------:R-:W-:Y:S01]  /*2eb0*/  MOV R158, R163 ;  /* 0x000000a3009e7202 */ /* 0x000fe20000000f00 */
[----:B------:R-:W-:-:S07]  /*2ec0*/  FADD.FTZ R164, R164, R160 ;  /* 0x000000a0a4a47221 */ /* 0x000fce0000010000 */
[----:B------:R-:W-:Y:S05]  /*2ed0*/  WARPSYNC.COLLECTIVE R94, `(.L_x_5367) ;  /* 0x000000005e087348 */ /* 0x000fea0003c00000 */
[----:B------:R0:W1:Y:S02]  /*2ee0*/  SHFL.BFLY P1, R160, R158, R155, R95 ;  /* 0x0c00009b9ea07389 */ /* 0x000064000002005f */
[----:B01----:R-:W-:Y:S01]  /*2ef0*/  ENDCOLLECTIVE ;  /* 0x000000000000791b */ /* 0x003fe20003800000 */
.L_x_5367:
[----:B------:R-:W-:Y:S01]  /*2f00*/  HFMA2.MMA R155, -RZ, RZ, 0, 4.76837158203125e-07 ;  /* 0x00000008ff9b7435 */ /* 0x000fe200000001ff */
[----:B------:R-:W-:Y:S02]  /*2f10*/  MOV R158, R164 ;  /* 0x000000a4009e7202 */ /* 0x000fe40000000f00 */
[----:B------:R-:W-:-:S08]  /*2f20*/  MOV R165, R160 ;  /* 0x000000a000a57202 */ /* 0x000fd00000000f00 */
[----:B------:R-:W-:Y:S05]  /*2f30*/  WARPSYNC.COLLECTIVE R94, `(.L_x_5368) ;  /* 0x000000005e087348 */ /* 0x000fea0003c00000 */
[----:B------:R0:W1:Y:S02]  /*2f40*/  SHFL.BFLY P1, R160, R158, R155, R95 ;  /* 0x0c00009b9ea07389 */ /* 0x000064000002005f */
[----:B01----:R-:W-:Y:S01]  /*2f50*/  ENDCOLLECTIVE ;  /* 0x000000000000791b */ /* 0x003fe20003800000 */
.L_x_5368:
[----:B------:R-:W-:-:S05]  /*2f60*/  FADD.FTZ R165, R163, R165 ;  /* 0x000000a5a3a57221 */ /* 0x000fca0000010000 */
[----:B------:R-:W-:Y:S01]  /*2f70*/  MOV R158, R165 ;  /* 0x000000a5009e7202 */ /* 0x000fe20000000f00 */
[----:B------:R-:W-:-:S07]  /*2f80*/  FADD.FTZ R159, R164, R160 ;  /* 0x000000a0a49f7221 */ /* 0x000fce0000010000 */
[----:B------:R-:W-:Y:S05]  /*2f90*/  WARPSYNC.COLLECTIVE R94, `(.L_x_5369) ;  /* 0x000000005e087348 */ /* 0x000fea0003c00000 */
[----:B------:R0:W1:Y:S02]  /*2fa0*/  SHFL.BFLY P1, R160, R158, R155, R95 ;  /* 0x0c00009b9ea07389 */ /* 0x000064000002005f */
[----:B01----:R-:W-:Y:S01]  /*2fb0*/  ENDCOLLECTIVE ;  /* 0x000000000000791b */ /* 0x003fe20003800000 */
.L_x_5369:
[----:B------:R-:W-:Y:S01]  /*2fc0*/  HFMA2.MMA R155, -RZ, RZ, 0, 9.5367431640625e-07 ;  /* 0x00000010ff9b7435 */ /* 0x000fe200000001ff */
[----:B------:R-:W-:Y:S02]  /*2fd0*/  MOV R158, R159 ;  /* 0x0000009f009e7202 */ /* 0x000fe40000000f00 */
[----:B------:R-:W-:-:S08]  /*2fe0*/  MOV R162, R160 ;  /* 0x000000a000a27202 */ /* 0x000fd00000000f00 */
[----:B------:R-:W-:Y:S05]  /*2ff0*/  WARPSYNC.COLLECTIVE R94, `(.L_x_5370) ;  /* 0x000000005e087348 */ /* 0x000fea0003c00000 */
[----:B------:R0:W1:Y:S02]  /*3000*/  SHFL.BFLY P1, R160, R158, R155, R95 ;  /* 0x0c00009b9ea07389 */ /* 0x000064000002005f */
[----:B01----:R-:W-:Y:S01]  /*3010*/  ENDCOLLECTIVE ;  /* 0x000000000000791b */ /* 0x003fe20003800000 */
.L_x_5370:
[----:B------:R-:W-:-:S05]  /*3020*/  FADD.FTZ R161, R165, R162 ;  /* 0x000000a2a5a17221 */ /* 0x000fca0000010000 */
[----:B------:R-:W-:Y:S02]  /*3030*/  MOV R158, R161 ;  /* 0x000000a1009e7202 */ /* 0x000fe40000000f00 */
[----:B------:R-:W-:-:S07]  /*3040*/  MOV R162, R160 ;  /* 0x000000a000a27202 */ /* 0x000fce0000000f00 */
[----:B------:R-:W-:Y:S05]  /*3050*/  WARPSYNC.COLLECTIVE R94, `(.L_x_5371) ;  /* 0x000000005e087348 */ /* 0x000fea0003c00000 */
[----:B------:R0:W1:Y:S02]  /*3060*/  SHFL.BFLY P1, R160, R158, R155, R95 ;  /* 0x0c00009b9ea07389 */ /* 0x000064000002005f */
[----:B01----:R-:W-:Y:S01]  /*3070*/  ENDCOLLECTIVE ;  /* 0x000000000000791b */ /* 0x003fe20003800000 */
.L_x_5371:
[----:B------:R-:W-:Y:S05]  /*3080*/  BRA `(.L_x_5372) ;  /* 0xffffffe800687947 */ /* 0x000fea000383ffff */
.L_x_5373:
        /* <DEDUP_REMOVED lines=15> */
.L_x_5633:


//--------------------- .nv.shared._ZN10layer_norm22ln_bwd_finalize_kernelINS_22Kernel_traits_finalizeILj65536E13__nv_bfloat16fS2_fjLj1024ELj4ENS_18Kernel_traits_baseILj65536ES2_fS2_fjLj1024EEEEEEEvNS_9BwdParamsE --------------------------
	.section	.nv.shared._ZN10layer_norm22ln_bwd_finalize_kernelINS_22Kernel_traits_finalizeILj65536E13__nv_bfloat16fS2_fjLj1024ELj4ENS_18Kernel_traits_baseILj65536ES2_fS2_fjLj1024EEEEEEEvNS_9BwdParamsE,"aw",@nobits
	.sectionflags	@""
	.align	16
.nv.shared._ZN10layer_norm22ln_bwd_finalize_kernelINS_22Kernel_traits_finalizeILj65536E13__nv_bfloat16fS2_fjLj1024ELj4ENS_18Kernel_traits_baseILj65536ES2_fS2_fjLj1024EEEEEEEvNS_9BwdParamsE:
	.zero		9472


//--------------------- .nv.shared.reserved.0     --------------------------
	.section	.nv.shared.reserved.0,"aw",@nobits
	.weak		__nv_reservedSMEM_offset_0_alias
	.size		__nv_reservedSMEM_offset_0_alias, 0, 0
	.other		__nv_reservedSMEM_offset_0_alias,@"STO_CUDA_RESERVED_SHARED STV_DEFAULT"
__nv_reservedSMEM_offset_0_alias:
	.zero		0


//--------------------- .nv.shared._ZN10layer_norm13ln_bwd_kernelINS_13Kernel_traitsI13__nv_bfloat16fS2_fjLj65536ELj8ELj1ELj8ELj16ENS_18Kernel_traits_baseILj65536ES2_fS2_fjLj256EEEEEEEvNS_9BwdParamsE --------------------------
	.section	.nv.shared._ZN10layer_norm13ln_bwd_kernelINS_13Kernel_traitsI13__nv_bfloat16fS2_fjLj65536ELj8ELj1ELj8ELj16ENS_18Kernel_traits_baseILj65536ES2_fS2_fjLj256EEEEEEEvNS_9BwdParamsE,"aw",@nobits
	.sectionflags	@""
	.align	16
	.zero		1024


//--------------------- .nv.shared._ZN10layer_norm22ln_bwd_finalize_kernelINS_22Kernel_traits_finalizeILj65536E13__nv_bfloat16S2_S2_fjLj1024ELj4ENS_18Kernel_traits_baseILj65536ES2_S2_S2_fjLj1024EEEEEEEvNS_9BwdParamsE --------------------------
	.section	.nv.shared._ZN10layer_norm22ln_bwd_finalize_kernelINS_22Kernel_traits_finalizeILj65536E13__nv_bfloat16S2_S2_fjLj1024ELj4ENS_18Kernel_traits_baseILj65536ES2_S2_S2_fjLj1024EEEEEEEvNS_9BwdParamsE,"aw",@nobits
	.sectionflags	@""
	.align	16
.nv.shared._ZN10layer_norm22ln_bwd_finalize_kernelINS_22Kernel_traits_finalizeILj65536E13__nv_bfloat16S2_S2_fjLj1024ELj4ENS_18Kernel_traits_baseILj65536ES2_S2_S2_fjLj1024EEEEEEEvNS_9BwdParamsE:
	.zero		9472


//--------------------- .nv.shared._ZN10layer_norm13ln_bwd_kernelINS_13Kernel_traitsI13__nv_bfloat16S2_S2_fjLj65536ELj8ELj1ELj8ELj16ENS_18Kernel_traits_baseILj65536ES2_S2_S2_fjLj256EEEEEEEvNS_9BwdParamsE --------------------------
	.section	.nv.shared._ZN10layer_norm13ln_bwd_kernelINS_13Kernel_traitsI13__nv_bfloat16S2_S2_fjLj65536ELj8ELj1ELj8ELj16ENS_18Kernel_traits_baseILj65536ES2_S2_S2_fjLj256EEEEEEEvNS_9BwdParamsE,"aw",@nobits
	.sectionflags	@""
	.align	16
	.zero		1024


//--------------------- .nv.shared._ZN10layer_norm22ln_bwd_finalize_kernelINS_22Kernel_traits_finalizeILj65536E6__halffS2_fjLj1024ELj4ENS_18Kernel_traits_baseILj65536ES2_fS2_fjLj1024EEEEEEEvNS_9BwdParamsE --------------------------
	.section	.nv.shared._ZN10layer_norm22ln_bwd_finalize_kernelINS_22Kernel_traits_finalizeILj65536E6__halffS2_fjLj1024ELj4ENS_18Kernel_traits_baseILj65536ES2_fS2_fjLj1024EEEEEEEvNS_9BwdParamsE,"aw",@nobits
	.sectionflags	@""
	.align	16
.nv.shared._ZN10layer_norm22ln_bwd_finalize_kernelINS_22Kernel_traits_finalizeILj65536E6__halffS2_fjLj1024ELj4ENS_18Kernel_traits_baseILj65536ES2_fS2_fjLj1024EEEEEEEvNS_9BwdParamsE:
	.zero		9472


//--------------------- .nv.shared._ZN10layer_norm13ln_bwd_kernelINS_13Kernel_traitsI6__halffS2_fjLj65536ELj8ELj1ELj8ELj16ENS_18Kernel_traits_baseILj65536ES2_fS2_fjLj256EEEEEEEvNS_9BwdParamsE --------------------------
	.section	.nv.shared._ZN10layer_norm13ln_bwd_kernelINS_13Kernel_traitsI6__halffS2_fjLj65536ELj8ELj1ELj8ELj16ENS_18Kernel_traits_baseILj65536ES2_fS2_fjLj256EEEEEEEvNS_9BwdParamsE,"aw",@nobits
	.sectionflags	@""
	.align	16
	.zero		1024


//--------------------- .nv.shared._ZN10layer_norm22ln_bwd_finalize_kernelINS_22Kernel_traits_finalizeILj65536E6__halfS2_S2_fjLj1024ELj4ENS_18Kernel_traits_baseILj65536ES2_S2_S2_fjLj1024EEEEEEEvNS_9BwdParamsE --------------------------
	.section	.nv.shared._ZN10layer_norm22ln_bwd_finalize_kernelINS_22Kernel_traits_finalizeILj65536E6__halfS2_S2_fjLj1024ELj4ENS_18Kernel_traits_baseILj65536ES2_S2_S2_fjLj1024EEEEEEEvNS_9BwdParamsE,"aw",@nobits
	.sectionflags	@""
	.align	16
.nv.shared._ZN10layer_norm22ln_bwd_finalize_kernelINS_22Kernel_traits_finalizeILj65536E6__halfS2_S2_fjLj1024ELj4ENS_18Kernel_traits_baseILj65536ES2_S2_S2_fjLj1024EEEEEEEvNS_9BwdParamsE:
	.zero		9472


//--------------------- .nv.shared._ZN10layer_norm13ln_bwd_kernelINS_13Kernel_traitsI6__halfS2_S2_fjLj65536ELj8ELj1ELj8ELj16ENS_18Kernel_traits_baseILj65536ES2_S2_S2_fjLj256EEEEEEEvNS_9BwdParamsE --------------------------
	.section	.nv.shared._ZN10layer_norm13ln_bwd_kernelINS_13Kernel_traitsI6__halfS2_S2_fjLj65536ELj8ELj1ELj8ELj16ENS_18Kernel_traits_baseILj65536ES2_S2_S2_fjLj256EEEEEEEvNS_9BwdParamsE,"aw",@nobits
	.sectionflags	@""
	.align	16
	.zero		1024


//--------------------- .nv.shared._ZN10layer_norm22ln_bwd_finalize_kernelINS_22Kernel_traits_finalizeILj65536EffffjLj1024ELj4ENS_18Kernel_traits_baseILj65536EffffjLj1024EEEEEEEvNS_9BwdParamsE --------------------------
	.section	.nv.shared._ZN10layer_norm22ln_bwd_finalize_kernelINS_22Kernel_traits_finalizeILj65536EffffjLj1024ELj4ENS_18Kernel_traits_baseILj65536EffffjLj1024EEEEEEEvNS_9BwdParamsE,"aw",@nobits
	.sectionflags	@""
	.align	16
.nv.shared._ZN10layer_norm22ln_bwd_finalize_kernelINS_22Kernel_traits_finalizeILj65536EffffjLj1024ELj4ENS_18Kernel_traits_baseILj65536EffffjLj1024EEEEEEEvNS_9BwdParamsE:
	.zero		9472


//--------------------- .nv.shared._ZN10layer_norm13ln_bwd_kernelINS_13Kernel_traitsIffffjLj65536ELj8ELj1ELj8ELj16ENS_18Kernel_traits_baseILj65536EffffjLj256EEEEEEEvNS_9BwdParamsE --------------------------
	.section	.nv.shared._ZN10layer_norm13ln_bwd_kernelINS_13Kernel_traitsIffffjLj65536ELj8ELj1ELj8ELj16ENS_18Kernel_traits_baseILj65536EffffjLj256EEEEEEEvNS_9BwdParamsE,"aw",@nobits
	.sectionflags	@""
	.align	16
	.zero		1024


//--------------------- .nv.shared._ZN10layer_norm22ln_bwd_finalize_kernelINS_22Kernel_traits_finalizeILj49152E13__nv_bfloat16fS2_fjLj1024ELj4ENS_18Kernel_traits_baseILj49152ES2_fS2_fjLj1024EEEEEEEvNS_9BwdParamsE --------------------------
	.section	.nv.shared._ZN10layer_norm22ln_bwd_finalize_kernelINS_22Kernel_traits_finalizeILj49152E13__nv_bfloat16fS2_fjLj1024ELj4ENS_18Kernel_traits_baseILj49152ES2_fS2_fjLj1024EEEEEEEvNS_9BwdParamsE,"aw",@nobits
	.sectionflags	@""
	.align	16
.nv.shared._ZN10layer_norm22ln_bwd_finalize_kernelINS_22Kernel_traits_finalizeILj49152E13__nv_bfloat16fS2_fjLj1024ELj4ENS_18Kernel_traits_baseILj49152ES2_fS2_fjLj1024EEEEEEEvNS_9BwdParamsE:
	.zero		9472


//--------------------- .nv.shared._ZN10layer_norm13ln_bwd_kernelINS_13Kernel_traitsI13__nv_bfloat16fS2_fjLj49152ELj8ELj1ELj8ELj16ENS_18Kernel_traits_baseILj49152ES2_fS2_fjLj256EEEEEEEvNS_9BwdParamsE --------------------------
	.section	.nv.shared._ZN10layer_norm13ln_bwd_kernelINS_13Kernel_traitsI13__nv_bfloat16fS2_fjLj49152ELj8ELj1ELj8ELj16ENS_18Kernel_traits_baseILj49152ES2_fS2_fjLj256EEEEEEEvNS_9BwdParamsE,"aw",@nobits
	.sectionflags	@""
	.align	16
	.zero		1024


//--------------------- .nv.shared._ZN10layer_norm22ln_bwd_finalize_kernelINS_22Kernel_traits_finalizeILj49152E13__nv_bfloat16S2_S2_fjLj1024ELj4ENS_18Kernel_traits_baseILj49152ES2_S2_S2_fjLj1024EEEEEEEvNS_9BwdParamsE --------------------------
	.section	.nv.shared._ZN10layer_norm22ln_bwd_finalize_kernelINS_22Kernel_traits_finalizeILj49152E13__nv_bfloat16S2_S2_fjLj1024ELj4ENS_18Kernel_traits_baseILj49152ES2_S2_S2_fjLj1024EEEEEEEvNS_9BwdParamsE,"aw",@nobits
	.sectionflags	@""
	.align	16
.nv.shared._ZN10layer_norm22ln_bwd_finalize_kernelINS_22Kernel_traits_finalizeILj49152E13__nv_bfloat16S2_S2_fjLj1024ELj4ENS_18Kernel_traits_baseILj49152ES2_S2_S2_fjLj1024EEEEEEEvNS_9BwdParamsE:
	.zero		9472


//--------------------- .nv.shared._ZN10layer_norm13ln_bwd_kernelINS_13Kernel_traitsI13__nv_bfloat16S2_S2_fjLj49152ELj8ELj1ELj8ELj16ENS_18Kernel_traits_baseILj49152ES2_S2_S2_fjLj256EEEEEEEvNS_9BwdParamsE --------------------------
	.section	.nv.shared._ZN10layer_norm13ln_bwd_kernelINS_13Kernel_traitsI13__nv_bfloat16S2_S2_fjLj49152ELj8ELj1ELj8ELj16ENS_18Kernel_traits_baseILj49152ES2_S2_S2_fjLj256EEEEEEEvNS_9BwdParamsE,"aw",@nobits
	.sectionflags	@""
	.align	16
	.zero		1024


//--------------------- .nv.shared._ZN10layer_norm22ln_bwd_finalize_kernelINS_22Kernel_traits_finalizeILj49152E6__halffS2_fjLj1024ELj4ENS_18Kernel_traits_baseILj49152ES2_fS2_fjLj1024EEEEEEEvNS_9BwdParamsE --------------------------
	.section	.nv.shared._ZN10layer_norm22ln_bwd_finalize_kernelINS_22Kernel_traits_finalizeILj49152E6__halffS2_fjLj1024ELj4ENS_18Kernel_traits_baseILj49152ES2_fS2_fjLj1024EEEEEEEvNS_9BwdParamsE,"aw",@nobits
	.sectionflags	@""
	.align	16
.nv.shared._ZN10layer_norm22ln_bwd_finalize_kernelINS_22Kernel_traits_finalizeILj49152E6__halffS2_fjLj1024ELj4ENS_18Kernel_traits_baseILj49152ES2_fS2_fjLj1024EEEEEEEvNS_9BwdParamsE:
	.zero		9472


//--------------------- .nv.shared._ZN10layer_norm13ln_bwd_kernelINS_13Kernel_traitsI6__halffS2_fjLj49152ELj8ELj1ELj8ELj16ENS_18Kernel_traits_baseILj49152ES2_fS2_fjLj256EEEEEEEvNS_9BwdParamsE --------------------------
	.section	.nv.shared._ZN10layer_norm13ln_bwd_kernelINS_13Kernel_traitsI6__halffS2_fjLj49152ELj8ELj1ELj8ELj16ENS_18Kernel_traits_baseILj49152ES2_fS2_fjLj256EEEEEEEvNS_9BwdParamsE,"aw",@nobits
	.sectionflags	@""
	.align	16
	.zero		1024


//--------------------- .nv.shared._ZN10layer_norm22ln_bwd_finalize_kernelINS_22Kernel_traits_finalizeILj49152E6__halfS2_S2_fjLj1024ELj4ENS_18Kernel_traits_baseILj49152ES2_S2_S2_fjLj1024EEEEEEEvNS_9BwdParamsE --------------------------
	.section	.nv.shared._ZN10layer_norm22ln_bwd_finalize_kernelINS_22Kernel_traits_finalizeILj49152E6__halfS2_S2_fjLj1024ELj4ENS_18Kernel_traits_baseILj49152ES2_S2_S2_fjLj1024EEEEEEEvNS_9BwdParamsE,"aw",@nobits
	.sectionflags	@""
	.align	16
.nv.shared._ZN10layer_norm22ln_bwd_finalize_kernelINS_22Kernel_traits_finalizeILj49152E6__halfS2_S2_fjLj1024ELj4ENS_18Kernel_traits_baseILj49152ES2_S2_S2_fjLj1024EEEEEEEvNS_9BwdParamsE:
	.zero		9472


//--------------------- .nv.shared._ZN10layer_norm13ln_bwd_kernelINS_13Kernel_traitsI6__halfS2_S2_fjLj49152ELj8ELj1ELj8ELj16ENS_18Kernel_traits_baseILj49152ES2_S2_S2_fjLj256EEEEEEEvNS_9BwdParamsE --------------------------
	.section	.nv.shared._ZN10layer_norm13ln_bwd_kernelINS_13Kernel_traitsI6__halfS2_S2_fjLj49152ELj8ELj1ELj8ELj16ENS_18Kernel_traits_baseILj49152ES2_S2_S2_fjLj256EEEEEEEvNS_9BwdParamsE,"aw",@nobits
	.sectionflags	@""
	.align	16
	.zero		1024


//--------------------- .nv.shared._ZN10layer_norm22ln_bwd_finalize_kernelINS_22Kernel_traits_finalizeILj49152EffffjLj1024ELj4ENS_18Kernel_traits_baseILj49152EffffjLj1024EEEEEEEvNS_9BwdParamsE --------------------------
	.section	.nv.shared._ZN10layer_norm22ln_bwd_finalize_kernelINS_22Kernel_traits_finalizeILj49152EffffjLj1024ELj4ENS_18Kernel_traits_baseILj49152EffffjLj1024EEEEEEEvNS_9BwdParamsE,"aw",@nobits
	.sectionflags	@""
	.align	16
.nv.shared._ZN10layer_norm22ln_bwd_finalize_kernelINS_22Kernel_traits_finalizeILj49152EffffjLj1024ELj4ENS_18Kernel_traits_baseILj49152EffffjLj1024EEEEEEEvNS_9BwdParamsE:
	.zero		9472


//--------------------- .nv.shared._ZN10layer_norm13ln_bwd_kernelINS_13Kernel_traitsIffffjLj49152ELj8ELj1ELj8ELj16ENS_18Kernel_traits_baseILj49152EffffjLj256EEEEEEEvNS_9BwdParamsE --------------------------
	.section	.nv.shared._ZN10layer_norm13ln_bwd_kernelINS_13Kernel_traitsIffffjLj49152ELj8ELj1ELj8ELj16ENS_18Kernel_traits_baseILj49152EffffjLj256EEEEEEEvNS_9BwdParamsE,"aw",@nobits
	.sectionflags	@""
	.align	16
	.zero		1024


//--------------------- .nv.shared._ZN10layer_norm22ln_bwd_finalize_kernelINS_22Kernel_traits_finalizeILj40960E13__nv_bfloat16fS2_fjLj1024ELj4ENS_18Kernel_traits_baseILj40960ES2_fS2_fjLj1024EEEEEEEvNS_9BwdParamsE --------------------------
	.section	.nv.shared._ZN10layer_norm22ln_bwd_finalize_kernelINS_22Kernel_traits_finalizeILj40960E13__nv_bfloat16fS2_fjLj1024ELj4ENS_18Kernel_traits_baseILj40960ES2_fS2_fjLj1024EEEEEEEvNS_9BwdParamsE,"aw",@nobits
	.sectionflags	@""
	.align	16
.nv.shared._ZN10layer_norm22ln_bwd_finalize_kernelINS_22Kernel_traits_finalizeILj40960E13__nv_bfloat16fS2_fjLj1024ELj4ENS_18Kernel_traits_baseILj40960ES2_fS2_fjLj1024EEEEEEEvNS_9BwdParamsE:
	.zero		9472


//--------------------- .nv.shared._ZN10layer_norm13ln_bwd_kernelINS_13Kernel_traitsI13__nv_bfloat16fS2_fjLj40960ELj4ELj1ELj8ELj16ENS_18Kernel_traits_baseILj40960ES2_fS2_fjLj256EEEEEEEvNS_9BwdParamsE --------------------------
	.section	.nv.shared._ZN10layer_norm13ln_bwd_kernelINS_13Kernel_traitsI13__nv_bfloat16fS2_fjLj40960ELj4ELj1ELj8ELj16ENS_18Kernel_traits_baseILj40960ES2_fS2_fjLj256EEEEEEEvNS_9BwdParamsE,"aw",@nobits
	.sectionflags	@""
	.align	16
	.zero		1024


//--------------------- .nv.shared._ZN10layer_norm22ln_bwd_finalize_kernelINS_22Kernel_traits_finalizeILj40960E13__nv_bfloat16S2_S2_fjLj1024ELj4ENS_18Kernel_traits_baseILj40960ES2_S2_S2_fjLj1024EEEEEEEvNS_9BwdParamsE --------------------------
	.section	.nv.shared._ZN10layer_norm22ln_bwd_finalize_kernelINS_22Kernel_traits_finalizeILj40960E13__nv_bfloat16S2_S2_fjLj1024ELj4ENS_18Kernel_traits_baseILj40960ES2_S2_S2_fjLj1024EEEEEEEvNS_9BwdParamsE,"aw",@nobits
	.sectionflags	@""
	.align	16
.nv.shared._ZN10layer_norm22ln_bwd_finalize_kernelINS_22Kernel_traits_finalizeILj40960E13__nv_bfloat16S2_S2_fjLj1024ELj4ENS_18Kernel_traits_baseILj40960ES2_S2_S2_fjLj1024EEEEEEEvNS_9BwdParamsE:
	.zero		9472


//--------------------- .nv.shared._ZN10layer_norm13ln_bwd_kernelINS_13Kernel_traitsI13__nv_bfloat16S2_S2_fjLj40960ELj4ELj1ELj8ELj16ENS_18Kernel_traits_baseILj40960ES2_S2_S2_fjLj256EEEEEEEvNS_9BwdParamsE --------------------------
	.section	.nv.shared._ZN10layer_norm13ln_bwd_kernelINS_13Kernel_traitsI13__nv_bfloat16S2_S2_fjLj40960ELj4ELj1ELj8ELj16ENS_18Kernel_traits_baseILj40960ES2_S2_S2_fjLj256EEEEEEEvNS_9BwdParamsE,"aw",@nobits
	.sectionflags	@""
	.align	16
	.zero		1024


//--------------------- .nv.shared._ZN10layer_norm22ln_bwd_finalize_kernelINS_22Kernel_traits_finalizeILj40960E6__halffS2_fjLj1024ELj4ENS_18Kernel_traits_baseILj40960ES2_fS2_fjLj1024EEEEEEEvNS_9BwdParamsE --------------------------
	.section	.nv.shared._ZN10layer_norm22ln_bwd_finalize_kernelINS_22Kernel_traits_finalizeILj40960E6__halffS2_fjLj1024ELj4ENS_18Kernel_traits_baseILj40960ES2_fS2_fjLj1024EEEEEEEvNS_9BwdParamsE,"aw",@nobits
	.sectionflags	@""
	.align	16
.nv.shared._ZN10layer_norm22ln_bwd_finalize_kernelINS_22Kernel_traits_finalizeILj40960E6__halffS2_fjLj1024ELj4ENS_18Kernel_traits_baseILj40960ES2_fS2_fjLj1024EEEEEEEvNS_9BwdParamsE:
	.zero		9472


//--------------------- .nv.shared._ZN10layer_norm13ln_bwd_kernelINS_13Kernel_traitsI6__halffS2_fjLj40960ELj4ELj1ELj8ELj16ENS_18Kernel_traits_baseILj40960ES2_fS2_fjLj256EEEEEEEvNS_9BwdParamsE --------------------------
	.section	.nv.shared._ZN10layer_norm13ln_bwd_kernelINS_13Kernel_traitsI6__halffS2_fjLj40960ELj4ELj1ELj8ELj16ENS_18Kernel_traits_baseILj40960ES2_fS2_fjLj256EEEEEEEvNS_9BwdParamsE,"aw",@nobits
	.sectionflags	@""
	.align	16
	.zero		1024


//--------------------- .nv.shared._ZN10layer_norm22ln_bwd_finalize_kernelINS_22Kernel_traits_finalizeILj40960E6__halfS2_S2_fjLj1024ELj4ENS_18Kernel_traits_baseILj40960ES2_S2_S2_fjLj1024EEEEEEEvNS_9BwdParamsE --------------------------
	.section	.nv.shared._ZN10layer_norm22ln_bwd_finalize_kernelINS_22Kernel_traits_finalizeILj40960E6__halfS2_S2_fjLj1024ELj4ENS_18Kernel_traits_baseILj40960ES2_S2_S2_fjLj1024EEEEEEEvNS_9BwdParamsE,"aw",@nobits
	.sectionflags	@""
	.align	16
.nv.shared._ZN10layer_norm22ln_bwd_finalize_kernelINS_22Kernel_traits_finalizeILj40960E6__halfS2_S2_fjLj1024ELj4ENS_18Kernel_traits_baseILj40960ES2_S2_S2_fjLj1024EEEEEEEvNS_9BwdParamsE:
	.zero		9472


//--------------------- .nv.shared._ZN10layer_norm13ln_bwd_kernelINS_13Kernel_traitsI6__halfS2_S2_fjLj40960ELj4ELj1ELj8ELj16ENS_18Kernel_traits_baseILj40960ES2_S2_S2_fjLj256EEEEEEEvNS_9BwdParamsE --------------------------
	.section	.nv.shared._ZN10layer_norm13ln_bwd_kernelINS_13Kernel_traitsI6__halfS2_S2_fjLj40960ELj4ELj1ELj8ELj16ENS_18Kernel_traits_baseILj40960ES2_S2_S2_fjLj256EEEEEEEvNS_9BwdParamsE,"aw",@nobits
	.sectionflags	@""
	.align	16
	.zero		1024


//--------------------- .nv.shared._ZN10layer_norm22ln_bwd_finalize_kernelINS_22Kernel_traits_finalizeILj40960EffffjLj1024ELj4ENS_18Kernel_traits_baseILj40960EffffjLj1024EEEEEEEvNS_9BwdParamsE --------------------------
	.section	.nv.shared._ZN10layer_norm22ln_bwd_finalize_kernelINS_22Kernel_traits_finalizeILj40960EffffjLj1024ELj4ENS_18Kernel_traits_baseILj40960EffffjLj1024EEEEEEEvNS_9BwdParamsE,"aw",@nobits
	.sectionflags	@""
	.align	16
.nv.shared._ZN10layer_norm22ln_bwd_finalize_kernelINS_22Kernel_traits_finalizeILj40960EffffjLj1024ELj4ENS_18Kernel_traits_baseILj40960EffffjLj1024EEEEEEEvNS_9BwdParamsE:
	.zero		9472


//--------------------- .nv.shared._ZN10layer_norm13ln_bwd_kernelINS_13Kernel_traitsIffffjLj40960ELj4ELj1ELj8ELj16ENS_18Kernel_traits_baseILj40960EffffjLj256EEEEEEEvNS_9BwdParamsE --------------------------
	.section	.nv.shared._ZN10layer_norm13ln_bwd_kernelINS_13Kernel_traitsIffffjLj40960ELj4ELj1ELj8ELj16ENS_18Kernel_traits_baseILj40960EffffjLj256EEEEEEEvNS_9BwdParamsE,"aw",@nobits
	.sectionflags	@""
	.align	16
	.zero		1024


//--------------------- .nv.shared._ZN10layer_norm22ln_bwd_finalize_kernelINS_22Kernel_traits_finalizeILj32768E13__nv_bfloat16fS2_fjLj1024ELj4ENS_18Kernel_traits_baseILj32768ES2_fS2_fjLj1024EEEEEEEvNS_9BwdParamsE --------------------------
	.section	.nv.shared._ZN10layer_norm22ln_bwd_finalize_kernelINS_22Kernel_traits_finalizeILj32768E13__nv_bfloat16fS2_fjLj1024ELj4ENS_18Kernel_traits_baseILj32768ES2_fS2_fjLj1024EEEEEEEvNS_9BwdParamsE,"aw",@nobits
	.sectionflags	@""
	.align	16
.nv.shared._ZN10layer_norm22ln_bwd_finalize_kernelINS_22Kernel_traits_finalizeILj32768E13__nv_bfloat16fS2_fjLj1024ELj4ENS_18Kernel_traits_baseILj32768ES2_fS2_fjLj1024EEEEEEEvNS_9BwdParamsE:
	.zero		9472


//--------------------- .nv.shared._ZN10layer_norm13ln_bwd_kernelINS_13Kernel_traitsI13__nv_bfloat16fS2_fjLj32768ELj4ELj1ELj8ELj16ENS_18Kernel_traits_baseILj32768ES2_fS2_fjLj256EEEEEEEvNS_9BwdParamsE --------------------------
	.section	.nv.shared._ZN10layer_norm13ln_bwd_kernelINS_13Kernel_traitsI13__nv_bfloat16fS2_fjLj32768ELj4ELj1ELj8ELj16ENS_18Kernel_traits_baseILj32768ES2_fS2_fjLj256EEEEEEEvNS_9BwdParamsE,"aw",@nobits
	.sectionflags	@""
	.align	16
	.zero		1024


//--------------------- .nv.shared._ZN10layer_norm22ln_bwd_finalize_kernelINS_22Kernel_traits_finalizeILj32768E13__nv_bfloat16S2_S2_fjLj1024ELj4ENS_18Kernel_traits_baseILj32768ES2_S2_S2_fjLj1024EEEEEEEvNS_9BwdParamsE --------------------------
	.section	.nv.shared._ZN10layer_norm22ln_bwd_finalize_kernelINS_22Kernel_traits_finalizeILj32768E13__nv_bfloat16S2_S2_fjLj1024ELj4ENS_18Kernel_traits_baseILj32768ES2_S2_S2_fjLj1024EEEEEEEvNS_9BwdParamsE,"aw",@nobits
	.sectionflags	@""
	.align	16
.nv.shared._ZN10layer_norm22ln_bwd_finalize_kernelINS_22Kernel_traits_finalizeILj32768E13__nv_bfloat16S2_S2_fjLj1024ELj4ENS_18Kernel_traits_baseILj32768ES2_S2_S2_fjLj1024EEEEEEEvNS_9BwdParamsE:
	.zero		9472


//--------------------- .nv.shared._ZN10layer_norm13ln_bwd_kernelINS_13Kernel_traitsI13__nv_bfloat16S2_S2_fjLj32768ELj4ELj1ELj8ELj16ENS_18Kernel_traits_baseILj32768ES2_S2_S2_fjLj256EEEEEEEvNS_9BwdParamsE --------------------------
	.section	.nv.shared._ZN10layer_norm13ln_bwd_kernelINS_13Kernel_traitsI13__nv_bfloat16S2_S2_fjLj32768ELj4ELj1ELj8ELj16ENS_18Kernel_traits_baseILj32768ES2_S2_S2_fjLj256EEEEEEEvNS_9BwdParamsE,"aw",@nobits
	.sectionflags	@""
	.align	16
	.zero		1024


//--------------------- .nv.shared._ZN10layer_norm22ln_bwd_finalize_kernelINS_22Kernel_traits_finalizeILj32768E6__halffS2_fjLj1024ELj4ENS_18Kernel_traits_baseILj32768ES2_fS2_fjLj1024EEEEEEEvNS_9BwdParamsE --------------------------
	.section	.nv.shared._ZN10layer_norm22ln_bwd_finalize_kernelINS_22Kernel_traits_finalizeILj32768E6__halffS2_fjLj1024ELj4ENS_18Kernel_traits_baseILj32768ES2_fS2_fjLj1024EEEEEEEvNS_9BwdParamsE,"aw",@nobits
	.sectionflags	@""
	.align	16
.nv.shared._ZN10layer_norm22ln_bwd_finalize_kernelINS_22Kernel_traits_finalizeILj32768E6__halffS2_fjLj1024ELj4ENS_18Kernel_traits_baseILj32768ES2_fS2_fjLj1024EEEEEEEvNS_9BwdParamsE:
	.zero		9472


//--------------------- .nv.shared._ZN10layer_norm13ln_bwd_kernelINS_13Kernel_traitsI6__halffS2_fjLj32768ELj4ELj1ELj8ELj16ENS_18Kernel_traits_baseILj32768ES2_fS2_fjLj256EEEEEEEvNS_9BwdParamsE --------------------------
	.section	.nv.shared._ZN10layer_norm13ln_bwd_kernelINS_13Kernel_traitsI6__halffS2_fjLj32768ELj4ELj1ELj8ELj16ENS_18Kernel_traits_baseILj32768ES2_fS2_fjLj256EEEEEEEvNS_9BwdParamsE,"aw",@nobits
	.sectionflags	@""
	.align	16
	.zero		1024


//--------------------- .nv.shared._ZN10layer_norm22ln_bwd_finalize_kernelINS_22Kernel_traits_finalizeILj32768E6__halfS2_S2_fjLj1024ELj4ENS_18Kernel_traits_baseILj32768ES2_S2_S2_fjLj1024EEEEEEEvNS_9BwdParamsE --------------------------
	.section	.nv.shared._ZN10layer_norm22ln_bwd_finalize_kernelINS_22Kernel_traits_finalizeILj32768E6__halfS2_S2_fjLj1024ELj4ENS_18Kernel_traits_baseILj32768ES2_S2_S2_fjLj1024EEEEEEEvNS_9BwdParamsE,"aw",@nobits
	.sectionflags	@""
	.align	16
.nv.shared._ZN10layer_norm22ln_bwd_finalize_kernelINS_22Kernel_traits_finalizeILj32768E6__halfS2_S2_fjLj1024ELj4ENS_18Kernel_traits_baseILj32768ES2_S2_S2_fjLj1024EEEEEEEvNS_9BwdParamsE:
	.zero		9472


//--------------------- .nv.shared._ZN10layer_norm13ln_bwd_kernelINS_13Kernel_traitsI6__halfS2_S2_fjLj32768ELj4ELj1ELj8ELj16ENS_18Kernel_traits_baseILj32768ES2_S2_S2_fjLj256EEEEEEEvNS_9BwdParamsE --------------------------
	.section	.nv.shared._ZN10layer_norm13ln_bwd_kernelINS_13Kernel_traitsI6__halfS2_S2_fjLj32768ELj4ELj1ELj8ELj16ENS_18Kernel_traits_baseILj32768ES2_S2_S2_fjLj256EEEEEEEvNS_9BwdParamsE,"aw",@nobits
	.sectionflags	@""
	.align	16
	.zero		1024


//--------------------- .nv.shared._ZN10layer_norm22ln_bwd_finalize_kernelINS_22Kernel_traits_finalizeILj32768EffffjLj1024ELj4ENS_18Kernel_traits_baseILj32768EffffjLj1024EEEEEEEvNS_9BwdParamsE --------------------------
	.section	.nv.shared._ZN10layer_norm22ln_bwd_finalize_kernelINS_22Kernel_traits_finalizeILj32768EffffjLj1024ELj4ENS_18Kernel_traits_baseILj32768EffffjLj1024EEEEEEEvNS_9BwdParamsE,"aw",@nobits
	.sectionflags	@""
	.align	16
.nv.shared._ZN10layer_norm22ln_bwd_finalize_kernelINS_22Kernel_traits_finalizeILj32768EffffjLj1024ELj4ENS_18Kernel_traits_baseILj32768EffffjLj1024EEEEEEEvNS_9BwdParamsE:
	.zero		9472


//--------------------- .nv.shared._ZN10layer_norm13ln_bwd_kernelINS_13Kernel_traitsIffffjLj32768ELj4ELj1ELj8ELj16ENS_18Kernel_traits_baseILj32768EffffjLj256EEEEEEEvNS_9BwdParamsE --------------------------
	.section	.nv.shared._ZN10layer_norm13ln_bwd_kernelINS_13Kernel_traitsIffffjLj32768ELj4ELj1ELj8ELj16ENS_18Kernel_traits_baseILj32768EffffjLj256EEEEEEEvNS_9BwdParamsE,"aw",@nobits
	.sectionflags	@""
	.align	16
	.zero		1024


//--------------------- .nv.shared._ZN10layer_norm22ln_bwd_finalize_kernelINS_22Kernel_traits_finalizeILj30720E13__nv_bfloat16fS2_fjLj1024ELj4ENS_18Kernel_traits_baseILj30720ES2_fS2_fjLj1024EEEEEEEvNS_9BwdParamsE --------------------------
	.section	.nv.shared._ZN10layer_norm22ln_bwd_finalize_kernelINS_22Kernel_traits_finalizeILj30720E13__nv_bfloat16fS2_fjLj1024ELj4ENS_18Kernel_traits_baseILj30720ES2_fS2_fjLj1024EEEEEEEvNS_9BwdParamsE,"aw",@nobits
	.sectionflags	@""
	.align	16
.nv.shared._ZN10layer_norm22ln_bwd_finalize_kernelINS_22Kernel_traits_finalizeILj30720E13__nv_bfloat16fS2_fjLj1024ELj4ENS_18Kernel_traits_baseILj30720ES2_fS2_fjLj1024EEEEEEEvNS_9BwdParamsE:
	.zero		9472


//--------------------- .nv.shared._ZN10layer_norm13ln_bwd_kernelINS_13Kernel_traitsI13__nv_bfloat16fS2_fjLj30720ELj4ELj1ELj8ELj8ENS_18Kernel_traits_baseILj30720ES2_fS2_fjLj256EEEEEEEvNS_9BwdParamsE --------------------------
	.section	.nv.shared._ZN10layer_norm13ln_bwd_kernelINS_13Kernel_traitsI13__nv_bfloat16fS2_fjLj30720ELj4ELj1ELj8ELj8ENS_18Kernel_traits_baseILj30720ES2_fS2_fjLj256EEEEEEEvNS_9BwdParamsE,"aw",@nobits
	.sectionflags	@""
	.align	16
	.zero		1024


//--------------------- .nv.shared._ZN10layer_norm22ln_bwd_finalize_kernelINS_22Kernel_traits_finalizeILj30720E13__nv_bfloat16S2_S2_fjLj1024ELj4ENS_18Kernel_traits_baseILj30720ES2_S2_S2_fjLj1024EEEEEEEvNS_9BwdParamsE --------------------------
	.section	.nv.shared._ZN10layer_norm22ln_bwd_finalize_kernelINS_22Kernel_traits_finalizeILj30720E13__nv_bfloat16S2_S2_fjLj1024ELj4ENS_18Kernel_traits_baseILj30720ES2_S2_S2_fjLj1024EEEEEEEvNS_9BwdParamsE,"aw",@nobits
	.sectionflags	@""
	.align	16
.nv.shared._ZN10layer_norm22ln_bwd_finalize_kernelINS_22Kernel_traits_finalizeILj30720E13__nv_bfloat16S2_S2_fjLj1024ELj4ENS_18Kernel_traits_baseILj30720ES2_S2_S2_fjLj1024EEEEEEEvNS_9BwdParamsE:
	.zero		9472


//--------------------- .nv.shared._ZN10layer_norm13ln_bwd_kernelINS_13Kernel_traitsI13__nv_bfloat16S2_S2_fjLj30720ELj4ELj1ELj8ELj4ENS_18Kernel_traits_baseILj30720ES2_S2_S2_fjLj256EEEEEEEvNS_9BwdParamsE --------------------------
	.section	.nv.shared._ZN10layer_norm13ln_bwd_kernelINS_13Kernel_traitsI13__nv_bfloat16S2_S2_fjLj30720ELj4ELj1ELj8ELj4ENS_18Kernel_traits_baseILj30720ES2_S2_S2_fjLj256EEEEEEEvNS_9BwdParamsE,"aw",@nobits
	.sectionflags	@""
	.align	16
	.zero		1024


//--------------------- .nv.shared._ZN10layer_norm22ln_bwd_finalize_kernelINS_22Kernel_traits_finalizeILj30720E6__halffS2_fjLj1024ELj4ENS_18Kernel_traits_baseILj30720ES2_fS2_fjLj1024EEEEEEEvNS_9BwdParamsE --------------------------
	.section	.nv.shared._ZN10layer_norm22ln_bwd_finalize_kernelINS_22Kernel_traits_finalizeILj30720E6__halffS2_fjLj1024ELj4ENS_18Kernel_traits_baseILj30720ES2_fS2_fjLj1024EEEEEEEvNS_9BwdParamsE,"aw",@nobits
	.sectionflags	@""
	.align	16
.nv.shared._ZN10layer_norm22ln_bwd_finalize_kernelINS_22Kernel_traits_finalizeILj30720E6__halffS2_fjLj1024ELj4ENS_18Kernel_traits_baseILj30720ES2_fS2_fjLj1024EEEEEEEvNS_9BwdParamsE:
	.zero		9472


//--------------------- .nv.shared._ZN10layer_norm13ln_bwd_kernelINS_13Kernel_traitsI6__halffS2_fjLj30720ELj4ELj1ELj8ELj8ENS_18Kernel_traits_baseILj30720ES2_fS2_fjLj256EEEEEEEvNS_9BwdParamsE --------------------------
	.section	.nv.shared._ZN10layer_norm13ln_bwd_kernelINS_13Kernel_traitsI6__halffS2_fjLj30720ELj4ELj1ELj8ELj8ENS_18Kernel_traits_baseILj30720ES2_fS2_fjLj256EEEEEEEvNS_9BwdParamsE,"aw",@nobits
	.sectionflags	@""
	.align	16
	.zero		1024


//--------------------- .nv.shared._ZN10layer_norm22ln_bwd_finalize_kernelINS_22Kernel_traits_finalizeILj30720E6__halfS2_S2_fjLj1024ELj4ENS_18Kernel_traits_baseILj30720ES2_S2_S2_fjLj1024EEEEEEEvNS_9BwdParamsE --------------------------
	.section	.nv.shared._ZN10layer_norm22ln_bwd_finalize_kernelINS_22Kernel_traits_finalizeILj30720E6__halfS2_S2_fjLj1024ELj4ENS_18Kernel_traits_baseILj30720ES2_S2_S2_fjLj1024EEEEEEEvNS_9BwdParamsE,"aw",@nobits
	.sectionflags	@""
	.align	16
.nv.shared._ZN10layer_norm22ln_bwd_finalize_kernelINS_22Kernel_traits_finalizeILj30720E6__halfS2_S2_fjLj1024ELj4ENS_18Kernel_traits_baseILj30720ES2_S2_S2_fjLj1024EEEEEEEvNS_9BwdParamsE:
	.zero		9472


//--------------------- .nv.shared._ZN10layer_norm13ln_bwd_kernelINS_13Kernel_traitsI6__halfS2_S2_fjLj30720ELj4ELj1ELj8ELj4ENS_18Kernel_traits_baseILj30720ES2_S2_S2_fjLj256EEEEEEEvNS_9BwdParamsE --------------------------
	.section	.nv.shared._ZN10layer_norm13ln_bwd_kernelINS_13Kernel_traitsI6__halfS2_S2_fjLj30720ELj4ELj1ELj8ELj4ENS_18Kernel_traits_baseILj30720ES2_S2_S2_fjLj256EEEEEEEvNS_9BwdParamsE,"aw",@nobits
	.sectionflags	@""
	.align	16
	.zero		1024


//--------------------- .nv.shared._ZN10layer_norm22ln_bwd_finalize_kernelINS_22Kernel_traits_finalizeILj30720EffffjLj1024ELj4ENS_18Kernel_traits_baseILj30720EffffjLj1024EEEEEEEvNS_9BwdParamsE --------------------------
	.section	.nv.shared._ZN10layer_norm22ln_bwd_finalize_kernelINS_22Kernel_traits_finalizeILj30720EffffjLj1024ELj4ENS_18Kernel_traits_baseILj30720EffffjLj1024EEEEEEEvNS_9BwdParamsE,"aw",@nobits
	.sectionflags	@""
	.align	16
.nv.shared._ZN10layer_norm22ln_bwd_finalize_kernelINS_22Kernel_traits_finalizeILj30720EffffjLj1024ELj4ENS_18Kernel_traits_baseILj30720EffffjLj1024EEEEEEEvNS_9BwdParamsE:
	.zero		9472


//--------------------- .nv.shared._ZN10layer_norm13ln_bwd_kernelINS_13Kernel_traitsIffffjLj30720ELj4ELj1ELj8ELj8ENS_18Kernel_traits_baseILj30720EffffjLj256EEEEEEEvNS_9BwdParamsE --------------------------
	.section	.nv.shared._ZN10layer_norm13ln_bwd_kernelINS_13Kernel_traitsIffffjLj30720ELj4ELj1ELj8ELj8ENS_18Kernel_traits_baseILj30720EffffjLj256EEEEEEEvNS_9BwdParamsE,"aw",@nobits
	.sectionflags	@""
	.align	16
	.zero		1024


//--------------------- .nv.shared._ZN10layer_norm22ln_bwd_finalize_kernelINS_22Kernel_traits_finalizeILj25600E13__nv_bfloat16fS2_fjLj1024ELj4ENS_18Kernel_traits_baseILj25600ES2_fS2_fjLj1024EEEEEEEvNS_9BwdParamsE --------------------------
	.section	.nv.shared._ZN10layer_norm22ln_bwd_finalize_kernelINS_22Kernel_traits_finalizeILj25600E13__nv_bfloat16fS2_fjLj1024ELj4ENS_18Kernel_traits_baseILj25600ES2_fS2_fjLj1024EEEEEEEvNS_9BwdParamsE,"aw",@nobits
	.sectionflags	@""
	.align	16
.nv.shared._ZN10layer_norm22ln_bwd_finalize_kernelINS_22Kernel_traits_finalizeILj25600E13__nv_bfloat16fS2_fjLj1024ELj4ENS_18Kernel_traits_baseILj25600ES2_fS2_fjLj1024EEEEEEEvNS_9BwdParamsE:
	.zero		9472


//--------------------- .nv.shared._ZN10layer_norm13ln_bwd_kernelINS_13Kernel_traitsI13__nv_bfloat16fS2_fjLj25600ELj5ELj1ELj4ELj16ENS_18Kernel_traits_baseILj25600ES2_fS2_fjLj128EEEEEEEvNS_9BwdParamsE --------------------------
	.section	.nv.shared._ZN10layer_norm13ln_bwd_kernelINS_13Kernel_traitsI13__nv_bfloat16fS2_fjLj25600ELj5ELj1ELj4ELj16ENS_18Kernel_traits_baseILj25600ES2_fS2_fjLj128EEEEEEEvNS_9BwdParamsE,"aw",@nobits
	.sectionflags	@""
	.align	16
	.zero		1024


//--------------------- .nv.shared._ZN10layer_norm22ln_bwd_finalize_kernelINS_22Kernel_traits_finalizeILj25600E13__nv_bfloat16S2_S2_fjLj1024ELj4ENS_18Kernel_traits_baseILj25600ES2_S2_S2_fjLj1024EEEEEEEvNS_9BwdParamsE --------------------------
	.section	.nv.shared._ZN10layer_norm22ln_bwd_finalize_kernelINS_22Kernel_traits_finalizeILj25600E13__nv_bfloat16S2_S2_fjLj1024ELj4ENS_18Kernel_traits_baseILj25600ES2_S2_S2_fjLj1024EEEEEEEvNS_9BwdParamsE,"aw",@nobits
	.sectionflags	@""
	.align	16
.nv.shared._ZN10layer_norm22ln_bwd_finalize_kernelINS_22Kernel_traits_finalizeILj25600E13__nv_bfloat16S2_S2_fjLj1024ELj4ENS_18Kernel_traits_baseILj25600ES2_S2_S2_fjLj1024EEEEEEEvNS_9BwdParamsE:
	.zero		9472


//--------------------- .nv.shared._ZN10layer_norm13ln_bwd_kernelINS_13Kernel_traitsI13__nv_bfloat16S2_S2_fjLj25600ELj5ELj1ELj4ELj16ENS_18Kernel_traits_baseILj25600ES2_S2_S2_fjLj128EEEEEEEvNS_9BwdParamsE --------------------------
	.section	.nv.shared._ZN10layer_norm13ln_bwd_kernelINS_13Kernel_traitsI13__nv_bfloat16S2_S2_fjLj25600ELj5ELj1ELj4ELj16ENS_18Kernel_traits_baseILj25600ES2_S2_S2_fjLj128EEEEEEEvNS_9BwdParamsE,"aw",@nobits
	.sectionflags	@""
	.align	16
	.zero		1024


//--------------------- .nv.shared._ZN10layer_norm22ln_bwd_finalize_kernelINS_22Kernel_traits_finalizeILj25600E6__halffS2_fjLj1024ELj4ENS_18Kernel_traits_baseILj25600ES2_fS2_fjLj1024EEEEEEEvNS_9BwdParamsE --------------------------
	.section	.nv.shared._ZN10layer_norm22ln_bwd_finalize_kernelINS_22Kernel_traits_finalizeILj25600E6__halffS2_fjLj1024ELj4ENS_18Kernel_traits_baseILj25600ES2_fS2_fjLj1024EEEEEEEvNS_9BwdParamsE,"aw",@nobits
	.sectionflags	@""
	.align	16
.nv.shared._ZN10layer_norm22ln_bwd_finalize_kernelINS_22Kernel_traits_finalizeILj25600E6__halffS2_fjLj1024ELj4ENS_18Kernel_traits_baseILj25600ES2_fS2_fjLj1024EEEEEEEvNS_9BwdParamsE:
	.zero		9472


//--------------------- .nv.shared._ZN10layer_norm13ln_bwd_kernelINS_13Kernel_traitsI6__halffS2_fjLj25600ELj5ELj1ELj4ELj16ENS_18Kernel_traits_baseILj25600ES2_fS2_fjLj128EEEEEEEvNS_9BwdParamsE --------------------------
	.section	.nv.shared._ZN10layer_norm13ln_bwd_kernelINS_13Kernel_traitsI6__halffS2_fjLj25600ELj5ELj1ELj4ELj16ENS_18Kernel_traits_baseILj25600ES2_fS2_fjLj128EEEEEEEvNS_9BwdParamsE,"aw",@nobits
	.sectionflags	@""
	.align	16
	.zero		1024


//--------------------- .nv.shared._ZN10layer_norm22ln_bwd_finalize_kernelINS_22Kernel_traits_finalizeILj25600E6__halfS2_S2_fjLj1024ELj4ENS_18Kernel_traits_baseILj25600ES2_S2_S2_fjLj1024EEEEEEEvNS_9BwdParamsE --------------------------
	.section	.nv.shared._ZN10layer_norm22ln_bwd_finalize_kernelINS_22Kernel_traits_finalizeILj25600E6__halfS2_S2_fjLj1024ELj4ENS_18Kernel_traits_baseILj25600ES2_S2_S2_fjLj1024EEEEEEEvNS_9BwdParamsE,"aw",@nobits
	.sectionflags	@""
	.align	16
.nv.shared._ZN10layer_norm22ln_bwd_finalize_kernelINS_22Kernel_traits_finalizeILj25600E6__halfS2_S2_fjLj1024ELj4ENS_18Kernel_traits_baseILj25600ES2_S2_S2_fjLj1024EEEEEEEvNS_9BwdParamsE:
	.zero		9472


//--------------------- .nv.shared._ZN10layer_norm13ln_bwd_kernelINS_13Kernel_traitsI6__halfS2_S2_fjLj25600ELj5ELj1ELj4ELj16ENS_18Kernel_traits_baseILj25600ES2_S2_S2_fjLj128EEEEEEEvNS_9BwdParamsE --------------------------
	.section	.nv.shared._ZN10layer_norm13ln_bwd_kernelINS_13Kernel_traitsI6__halfS2_S2_fjLj25600ELj5ELj1ELj4ELj16ENS_18Kernel_traits_baseILj25600ES2_S2_S2_fjLj128EEEEEEEvNS_9BwdParamsE,"aw",@nobits
	.sectionflags	@""
	.align	16
	.zero		1024


//--------------------- .nv.shared._ZN10layer_norm22ln_bwd_finalize_kernelINS_22Kernel_traits_finalizeILj25600EffffjLj1024ELj4ENS_18Kernel_traits_baseILj25600EffffjLj1024EEEEEEEvNS_9BwdParamsE --------------------------
	.section	.nv.shared._ZN10layer_norm22ln_bwd_finalize_kernelINS_22Kernel_traits_finalizeILj25600EffffjLj1024ELj4ENS_18Kernel_traits_baseILj25600EffffjLj1024EEEEEEEvNS_9BwdParamsE,"aw",@nobits
	.sectionflags	@""
	.align	16
.nv.shared._ZN10layer_norm22ln_bwd_finalize_kernelINS_22Kernel_traits_finalizeILj25600EffffjLj1024ELj4ENS_18Kernel_traits_baseILj25600EffffjLj1024EEEEEEEvNS_9BwdParamsE:
	.zero		9472


//--------------------- .nv.shared._ZN10layer_norm13ln_bwd_kernelINS_13Kernel_traitsIffffjLj25600ELj5ELj1ELj4ELj16ENS_18Kernel_traits_baseILj25600EffffjLj128EEEEEEEvNS_9BwdParamsE --------------------------
	.section	.nv.shared._ZN10layer_norm13ln_bwd_kernelINS_13Kernel_traitsIffffjLj25600ELj5ELj1ELj4ELj16ENS_18Kernel_traits_baseILj25600EffffjLj128EEEEEEEvNS_9BwdParamsE,"aw",@nobits
	.sectionflags	@""
	.align	16
	.zero		1024


//--------------------- .nv.shared._ZN10layer_norm22ln_bwd_finalize_kernelINS_22Kernel_traits_finalizeILj24576E13__nv_bfloat16fS2_fjLj1024ELj4ENS_18Kernel_traits_baseILj24576ES2_fS2_fjLj1024EEEEEEEvNS_9BwdParamsE --------------------------
	.section	.nv.shared._ZN10layer_norm22ln_bwd_finalize_kernelINS_22Kernel_traits_finalizeILj24576E13__nv_bfloat16fS2_fjLj1024ELj4ENS_18Kernel_traits_baseILj24576ES2_fS2_fjLj1024EEEEEEEvNS_9BwdParamsE,"aw",@nobits
	.sectionflags	@""
	.align	16
.nv.shared._ZN10layer_norm22ln_bwd_finalize_kernelINS_22Kernel_traits_finalizeILj24576E13__nv_bfloat16fS2_fjLj1024ELj4ENS_18Kernel_traits_baseILj24576ES2_fS2_fjLj1024EEEEEEEvNS_9BwdParamsE:
	.zero		9472


//--------------------- .nv.shared._ZN10layer_norm13ln_bwd_kernelINS_13Kernel_traitsI13__nv_bfloat16fS2_fjLj24576ELj4ELj1ELj8ELj16ENS_18Kernel_traits_baseILj24576ES2_fS2_fjLj256EEEEEEEvNS_9BwdParamsE --------------------------
	.section	.nv.shared._ZN10layer_norm13ln_bwd_kernelINS_13Kernel_traitsI13__nv_bfloat16fS2_fjLj24576ELj4ELj1ELj8ELj16ENS_18Kernel_traits_baseILj24576ES2_fS2_fjLj256EEEEEEEvNS_9BwdParamsE,"aw",@nobits
	.sectionflags	@""
	.align	16
	.zero		1024


//--------------------- .nv.shared._ZN10layer_norm22ln_bwd_finalize_kernelINS_22Kernel_traits_finalizeILj24576E13__nv_bfloat16S2_S2_fjLj1024ELj4ENS_18Kernel_traits_baseILj24576ES2_S2_S2_fjLj1024EEEEEEEvNS_9BwdParamsE --------------------------
	.section	.nv.shared._ZN10layer_norm22ln_bwd_finalize_kernelINS_22Kernel_traits_finalizeILj24576E13__nv_bfloat16S2_S2_fjLj1024ELj4ENS_18Kernel_traits_baseILj24576ES2_S2_S2_fjLj1024EEEEEEEvNS_9BwdParamsE,"aw",@nobits
	.sectionflags	@""
	.align	16
.nv.shared._ZN10layer_norm22ln_bwd_finalize_kernelINS_22Kernel_traits_finalizeILj24576E13__nv_bfloat16S2_S2_fjLj1024ELj4ENS_18Kernel_traits_baseILj24576ES2_S2_S2_fjLj1024EEEEEEEvNS_9BwdParamsE:
	.zero		9472


//--------------------- .nv.shared._ZN10layer_norm13ln_bwd_kernelINS_13Kernel_traitsI13__nv_bfloat16S2_S2_fjLj24576ELj4ELj1ELj8ELj16ENS_18Kernel_traits_baseILj24576ES2_S2_S2_fjLj256EEEEEEEvNS_9BwdParamsE --------------------------
	.section	.nv.shared._ZN10layer_norm13ln_bwd_kernelINS_13Kernel_traitsI13__nv_bfloat16S2_S2_fjLj24576ELj4ELj1ELj8ELj16ENS_18Kernel_traits_baseILj24576ES2_S2_S2_fjLj256EEEEEEEvNS_9BwdParamsE,"aw",@nobits
	.sectionflags	@""
	.align	16
	.zero		1024


//--------------------- .nv.shared._ZN10layer_norm22ln_bwd_finalize_kernelINS_22Kernel_traits_finalizeILj24576E6__halffS2_fjLj1024ELj4ENS_18Kernel_traits_baseILj24576ES2_fS2_fjLj1024EEEEEEEvNS_9BwdParamsE --------------------------
	.section	.nv.shared._ZN10layer_norm22ln_bwd_finalize_kernelINS_22Kernel_traits_finalizeILj24576E6__halffS2_fjLj1024ELj4ENS_18Kernel_traits_baseILj24576ES2_fS2_fjLj1024EEEEEEEvNS_9BwdParamsE,"aw",@nobits
	.sectionflags	@""
	.align	16
.nv.shared._ZN10layer_norm22ln_bwd_finalize_kernelINS_22Kernel_traits_finalizeILj24576E6__halffS2_fjLj1024ELj4ENS_18Kernel_traits_baseILj24576ES2_fS2_fjLj1024EEEEEEEvNS_9BwdParamsE:
	.zero		9472


//--------------------- .nv.shared._ZN10layer_norm13ln_bwd_kernelINS_13Kernel_traitsI6__halffS2_fjLj24576ELj4ELj1ELj8ELj16ENS_18Kernel_traits_baseILj24576ES2_fS2_fjLj256EEEEEEEvNS_9BwdParamsE --------------------------
	.section	.nv.shared._ZN10layer_norm13ln_bwd_kernelINS_13Kernel_traitsI6__halffS2_fjLj24576ELj4ELj1ELj8ELj16ENS_18Kernel_traits_baseILj24576ES2_fS2_fjLj256EEEEEEEvNS_9BwdParamsE,"aw",@nobits
	.sectionflags	@""
	.align	16
	.zero		1024


//--------------------- .nv.shared._ZN10layer_norm22ln_bwd_finalize_kernelINS_22Kernel_traits_finalizeILj24576E6__halfS2_S2_fjLj1024ELj4ENS_18Kernel_traits_baseILj24576ES2_S2_S2_fjLj1024EEEEEEEvNS_9BwdParamsE --------------------------
	.section	.nv.shared._ZN10layer_norm22ln_bwd_finalize_kernelINS_22Kernel_traits_finalizeILj24576E6__halfS2_S2_fjLj1024ELj4ENS_18Kernel_traits_baseILj24576ES2_S2_S2_fjLj1024EEEEEEEvNS_9BwdParamsE,"aw",@nobits
	.sectionflags	@""
	.align	16
.nv.shared._ZN10layer_norm22ln_bwd_finalize_kernelINS_22Kernel_traits_finalizeILj24576E6__halfS2_S2_fjLj1024ELj4ENS_18Kernel_traits_baseILj24576ES2_S2_S2_fjLj1024EEEEEEEvNS_9BwdParamsE:
	.zero		9472


//--------------------- .nv.shared._ZN10layer_norm13ln_bwd_kernelINS_13Kernel_traitsI6__halfS2_S2_fjLj24576ELj4ELj1ELj8ELj16ENS_18Kernel_traits_baseILj24576ES2_S2_S2_fjLj256EEEEEEEvNS_9BwdParamsE --------------------------
	.section	.nv.shared._ZN10layer_norm13ln_bwd_kernelINS_13Kernel_traitsI6__halfS2_S2_fjLj24576ELj4ELj1ELj8ELj16ENS_18Kernel_traits_baseILj24576ES2_S2_S2_fjLj256EEEEEEEvNS_9BwdParamsE,"aw",@nobits
	.sectionflags	@""
	.align	16
	.zero		1024


//--------------------- .nv.shared._ZN10layer_norm22ln_bwd_finalize_kernelINS_22Kernel_traits_finalizeILj24576EffffjLj1024ELj4ENS_18Kernel_traits_baseILj24576EffffjLj1024EEEEEEEvNS_9BwdParamsE --------------------------
	.section	.nv.shared._ZN10layer_norm22ln_bwd_finalize_kernelINS_22Kernel_traits_finalizeILj24576EffffjLj1024ELj4ENS_18Kernel_traits_baseILj24576EffffjLj1024EEEEEEEvNS_9BwdParamsE,"aw",@nobits
	.sectionflags	@""
	.align	16
.nv.shared._ZN10layer_norm22ln_bwd_finalize_kernelINS_22Kernel_traits_finalizeILj24576EffffjLj1024ELj4ENS_18Kernel_traits_baseILj24576EffffjLj1024EEEEEEEvNS_9BwdParamsE:
	.zero		9472


//--------------------- .nv.shared._ZN10layer_norm13ln_bwd_kernelINS_13Kernel_traitsIffffjLj24576ELj4ELj1ELj8ELj16ENS_18Kernel_traits_baseILj24576EffffjLj256EEEEEEEvNS_9BwdParamsE --------------------------
	.section	.nv.shared._ZN10layer_norm13ln_bwd_kernelINS_13Kernel_traitsIffffjLj24576ELj4ELj1ELj8ELj16ENS_18Kernel_traits_baseILj24576EffffjLj256EEEEEEEvNS_9BwdParamsE,"aw",@nobits
	.sectionflags	@""
	.align	16
	.zero		1024


//--------------------- .nv.shared._ZN10layer_norm22ln_bwd_finalize_kernelINS_22Kernel_traits_finalizeILj20480E13__nv_bfloat16fS2_fjLj1024ELj4ENS_18Kernel_traits_baseILj20480ES2_fS2_fjLj1024EEEEEEEvNS_9BwdParamsE --------------------------
	.section	.nv.shared._ZN10layer_norm22ln_bwd_finalize_kernelINS_22Kernel_traits_finalizeILj20480E13__nv_bfloat16fS2_fjLj1024ELj4ENS_18Kernel_traits_baseILj20480ES2_fS2_fjLj1024EEEEEEEvNS_9BwdParamsE,"aw",@nobits
	.sectionflags	@""
	.align	16
.nv.shared._ZN10layer_norm22ln_bwd_finalize_kernelINS_22Kernel_traits_finalizeILj20480E13__nv_bfloat16fS2_fjLj1024ELj4ENS_18Kernel_traits_baseILj20480ES2_fS2_fjLj1024EEEEEEEvNS_9BwdParamsE:
	.zero		9472


//--------------------- .nv.shared._ZN10layer_norm13ln_bwd_kernelINS_13Kernel_traitsI13__nv_bfloat16fS2_fjLj20480ELj4ELj1ELj4ELj16ENS_18Kernel_traits_baseILj20480ES2_fS2_fjLj128EEEEEEEvNS_9BwdParamsE --------------------------
	.section	.nv.shared._ZN10layer_norm13ln_bwd_kernelINS_13Kernel_traitsI13__nv_bfloat16fS2_fjLj20480ELj4ELj1ELj4ELj16ENS_18Kernel_traits_baseILj20480ES2_fS2_fjLj128EEEEEEEvNS_9BwdParamsE,"aw",@nobits
	.sectionflags	@""
	.align	16
	.zero		1024


//--------------------- .nv.shared._ZN10layer_norm22ln_bwd_finalize_kernelINS_22Kernel_traits_finalizeILj20480E13__nv_bfloat16S2_S2_fjLj1024ELj4ENS_18Kernel_traits_baseILj20480ES2_S2_S2_fjLj1024EEEEEEEvNS_9BwdParamsE --------------------------
	.section	.nv.shared._ZN10layer_norm22ln_bwd_finalize_kernelINS_22Kernel_traits_finalizeILj20480E13__nv_bfloat16S2_S2_fjLj1024ELj4ENS_18Kernel_traits_baseILj20480ES2_S2_S2_fjLj1024EEEEEEEvNS_9BwdParamsE,"aw",@nobits
	.sectionflags	@""
	.align	16
.nv.shared._ZN10layer_norm22ln_bwd_finalize_kernelINS_22Kernel_traits_finalizeILj20480E13__nv_bfloat16S2_S2_fjLj1024ELj4ENS_18Kernel_traits_baseILj20480ES2_S2_S2_fjLj1024EEEEEEEvNS_9BwdParamsE:
	.zero		9472


//--------------------- .nv.shared._ZN10layer_norm13ln_bwd_kernelINS_13Kernel_traitsI13__nv_bfloat16S2_S2_fjLj20480ELj4ELj1ELj4ELj16ENS_18Kernel_traits_baseILj20480ES2_S2_S2_fjLj128EEEEEEEvNS_9BwdParamsE --------------------------
	.section	.nv.shared._ZN10layer_norm13ln_bwd_kernelINS_13Kernel_traitsI13__nv_bfloat16S2_S2_fjLj20480ELj4ELj1ELj4ELj16ENS_18Kernel_traits_baseILj20480ES2_S2_S2_fjLj128EEEEEEEvNS_9BwdParamsE,"aw",@nobits
	.sectionflags	@""
	.align	16
	.zero		1024


//--------------------- .nv.shared._ZN10layer_norm22ln_bwd_finalize_kernelINS_22Kernel_traits_finalizeILj20480E6__halffS2_fjLj1024ELj4ENS_18Kernel_traits_baseILj20480ES2_fS2_fjLj1024EEEEEEEvNS_9BwdParamsE --------------------------
	.section	.nv.shared._ZN10layer_norm22ln_bwd_finalize_kernelINS_22Kernel_traits_finalizeILj20480E6__halffS2_fjLj1024ELj4ENS_18Kernel_traits_baseILj20480ES2_fS2_fjLj1024EEEEEEEvNS_9BwdParamsE,"aw",@nobits
	.sectionflags	@""
	.align	16
.nv.shared._ZN10layer_norm22ln_bwd_finalize_kernelINS_22Kernel_traits_finalizeILj20480E6__halffS2_fjLj1024ELj4ENS_18Kernel_traits_baseILj20480ES2_fS2_fjLj1024EEEEEEEvNS_9BwdParamsE:
	.zero		9472


//--------------------- .nv.shared._ZN10layer_norm13ln_bwd_kernelINS_13Kernel_traitsI6__halffS2_fjLj20480ELj4ELj1ELj4ELj16ENS_18Kernel_traits_baseILj20480ES2_fS2_fjLj128EEEEEEEvNS_9BwdParamsE --------------------------
	.section	.nv.shared._ZN10layer_norm13ln_bwd_kernelINS_13Kernel_traitsI6__halffS2_fjLj20480ELj4ELj1ELj4ELj16ENS_18Kernel_traits_baseILj20480ES2_fS2_fjLj128EEEEEEEvNS_9BwdParamsE,"aw",@nobits
	.sectionflags	@""
	.align	16
	.zero		1024


//--------------------- .nv.shared._ZN10layer_norm22ln_bwd_finalize_kernelINS_22Kernel_traits_finalizeILj20480E6__halfS2_S2_fjLj1024ELj4ENS_18Kernel_traits_baseILj20480ES2_S2_S2_fjLj1024EEEEEEEvNS_9BwdParamsE --------------------------
	.section	.nv.shared._ZN10layer_norm22ln_bwd_finalize_kernelINS_22Kernel_traits_finalizeILj20480E6__halfS2_S2_fjLj1024ELj4ENS_18Kernel_traits_baseILj20480ES2_S2_S2_fjLj1024EEEEEEEvNS_9BwdParamsE,"aw",@nobits
	.sectionflags	@""
	.align	16
.nv.shared._ZN10layer_norm22ln_bwd_finalize_kernelINS_22Kernel_traits_finalizeILj20480E6__halfS2_S2_fjLj1024ELj4ENS_18Kernel_traits_baseILj20480ES2_S2_S2_fjLj1024EEEEEEEvNS_9BwdParamsE:
	.zero		9472


//--------------------- .nv.shared._ZN10layer_norm13ln_bwd_kernelINS_13Kernel_traitsI6__halfS2_S2_fjLj20480ELj4ELj1ELj4ELj16ENS_18Kernel_traits_baseILj20480ES2_S2_S2_fjLj128EEEEEEEvNS_9BwdParamsE --------------------------
	.section	.nv.shared._ZN10layer_norm13ln_bwd_kernelINS_13Kernel_traitsI6__halfS2_S2_fjLj20480ELj4ELj1ELj4ELj16ENS_18Kernel_traits_baseILj20480ES2_S2_S2_fjLj128EEEEEEEvNS_9BwdParamsE,"aw",@nobits
	.sectionflags	@""
	.align	16
	.zero		1024


//--------------------- .nv.shared._ZN10layer_norm22ln_bwd_finalize_kernelINS_22Kernel_traits_finalizeILj20480EffffjLj1024ELj4ENS_18Kernel_traits_baseILj20480EffffjLj1024EEEEEEEvNS_9BwdParamsE --------------------------
	.section	.nv.shared._ZN10layer_norm22ln_bwd_finalize_kernelINS_22Kernel_traits_finalizeILj20480EffffjLj1024ELj4ENS_18Kernel_traits_baseILj20480EffffjLj1024EEEEEEEvNS_9BwdParamsE,"aw",@nobits
	.sectionflags	@""
	.align	16
.nv.shared._ZN10layer_norm22ln_bwd_finalize_kernelINS_22Kernel_traits_finalizeILj20480EffffjLj1024ELj4ENS_18Kernel_traits_baseILj20480EffffjLj1024EEEEEEEvNS_9BwdParamsE:
	.zero		9472


//--------------------- .nv.shared._ZN10layer_norm13ln_bwd_kernelINS_13Kernel_traitsIffffjLj20480ELj4ELj1ELj4ELj16ENS_18Kernel_traits_baseILj20480EffffjLj128EEEEEEEvNS_9BwdParamsE --------------------------
	.section	.nv.shared._ZN10layer_norm13ln_bwd_kernelINS_13Kernel_traitsIffffjLj20480ELj4ELj1ELj4ELj16ENS_18Kernel_traits_baseILj20480EffffjLj128EEEEEEEvNS_9BwdParamsE,"aw",@nobits
	.sectionflags	@""
	.align	16
	.zero		1024


//--------------------- .nv.shared._ZN10layer_norm22ln_bwd_finalize_kernelINS_22Kernel_traits_finalizeILj18432E13__nv_bfloat16fS2_fjLj1024ELj4ENS_18Kernel_traits_baseILj18432ES2_fS2_fjLj1024EEEEEEEvNS_9BwdParamsE --------------------------
	.section	.nv.shared._ZN10layer_norm22ln_bwd_finalize_kernelINS_22Kernel_traits_finalizeILj18432E13__nv_bfloat16fS2_fjLj1024ELj4ENS_18Kernel_traits_baseILj18432ES2_fS2_fjLj1024EEEEEEEvNS_9BwdParamsE,"aw",@nobits
	.sectionflags	@""
	.align	16
.nv.shared._ZN10layer_norm22ln_bwd_finalize_kernelINS_22Kernel_traits_finalizeILj18432E13__nv_bfloat16fS2_fjLj1024ELj4ENS_18Kernel_traits_baseILj18432ES2_fS2_fjLj1024EEEEEEEvNS_9BwdParamsE:
	.zero		9472


//--------------------- .nv.shared._ZN10layer_norm13ln_bwd_kernelINS_13Kernel_traitsI13__nv_bfloat16fS2_fjLj18432ELj4ELj1ELj4ELj16ENS_18Kernel_traits_baseILj18432ES2_fS2_fjLj128EEEEEEEvNS_9BwdParamsE --------------------------
	.section	.nv.shared._ZN10layer_norm13ln_bwd_kernelINS_13Kernel_traitsI13__nv_bfloat16fS2_fjLj18432ELj4ELj1ELj4ELj16ENS_18Kernel_traits_baseILj18432ES2_fS2_fjLj128EEEEEEEvNS_9BwdParamsE,"aw",@nobits
	.sectionflags	@""
	.align	16
	.zero		1024


//--------------------- .nv.shared._ZN10layer_norm22ln_bwd_finalize_kernelINS_22Kernel_traits_finalizeILj18432E13__nv_bfloat16S2_S2_fjLj1024ELj4ENS_18Kernel_traits_baseILj18432ES2_S2_S2_fjLj1024EEEEEEEvNS_9BwdParamsE --------------------------
	.section	.nv.shared._ZN10layer_norm22ln_bwd_finalize_kernelINS_22Kernel_traits_finalizeILj18432E13__nv_bfloat16S2_S2_fjLj1024ELj4ENS_18Kernel_traits_baseILj18432ES2_S2_S2_fjLj1024EEEEEEEvNS_9BwdParamsE,"aw",@nobits
	.sectionflags	@""
	.align	16
.nv.shared._ZN10layer_norm22ln_bwd_finalize_kernelINS_22Kernel_traits_finalizeILj18432E13__nv_bfloat16S2_S2_fjLj1024ELj4ENS_18Kernel_traits_baseILj18432ES2_S2_S2_fjLj1024EEEEEEEvNS_9BwdParamsE:
	.zero		9472


//--------------------- .nv.shared._ZN10layer_norm13ln_bwd_kernelINS_13Kernel_traitsI13__nv_bfloat16S2_S2_fjLj18432ELj4ELj1ELj4ELj8ENS_18Kernel_traits_baseILj18432ES2_S2_S2_fjLj128EEEEEEEvNS_9BwdParamsE --------------------------
	.section	.nv.shared._ZN10layer_norm13ln_bwd_kernelINS_13Kernel_traitsI13__nv_bfloat16S2_S2_fjLj18432ELj4ELj1ELj4ELj8ENS_18Kernel_traits_baseILj18432ES2_S2_S2_fjLj128EEEEEEEvNS_9BwdParamsE,"aw",@nobits
	.sectionflags	@""
	.align	16
	.zero		1024


//--------------------- .nv.shared._ZN10layer_norm22ln_bwd_finalize_kernelINS_22Kernel_traits_finalizeILj18432E6__halffS2_fjLj1024ELj4ENS_18Kernel_traits_baseILj18432ES2_fS2_fjLj1024EEEEEEEvNS_9BwdParamsE --------------------------
	.section	.nv.shared._ZN10layer_norm22ln_bwd_finalize_kernelINS_22Kernel_traits_finalizeILj18432E6__halffS2_fjLj1024ELj4ENS_18Kernel_traits_baseILj18432ES2_fS2_fjLj1024EEEEEEEvNS_9BwdParamsE,"aw",@nobits
	.sectionflags	@""
	.align	16
.nv.shared._ZN10layer_norm22ln_bwd_finalize_kernelINS_22Kernel_traits_finalizeILj18432E6__halffS2_fjLj1024ELj4ENS_18Kernel_traits_baseILj18432ES2_fS2_fjLj1024EEEEEEEvNS_9BwdParamsE:
	.zero		9472


//--------------------- .nv.shared._ZN10layer_norm13ln_bwd_kernelINS_13Kernel_traitsI6__halffS2_fjLj18432ELj4ELj1ELj4ELj16ENS_18Kernel_traits_baseILj18432ES2_fS2_fjLj128EEEEEEEvNS_9BwdParamsE --------------------------
	.section	.nv.shared._ZN10layer_norm13ln_bwd_kernelINS_13Kernel_traitsI6__halffS2_fjLj18432ELj4ELj1ELj4ELj16ENS_18Kernel_traits_baseILj18432ES2_fS2_fjLj128EEEEEEEvNS_9BwdParamsE,"aw",@nobits
	.sectionflags	@""
	.align	16
	.zero		1024


//--------------------- .nv.shared._ZN10layer_norm22ln_bwd_finalize_kernelINS_22Kernel_traits_finalizeILj18432E6__halfS2_S2_fjLj1024ELj4ENS_18Kernel_traits_baseILj18432ES2_S2_S2_fjLj1024EEEEEEEvNS_9BwdParamsE --------------------------
	.section	.nv.shared._ZN10layer_norm22ln_bwd_finalize_kernelINS_22Kernel_traits_finalizeILj18432E6__halfS2_S2_fjLj1024ELj4ENS_18Kernel_traits_baseILj18432ES2_S2_S2_fjLj1024EEEEEEEvNS_9BwdParamsE,"aw",@nobits
	.sectionflags	@""
	.align	16
.nv.shared._ZN10layer_norm22ln_bwd_finalize_kernelINS_22Kernel_traits_finalizeILj18432E6__halfS2_S2_fjLj1024ELj4ENS_18Kernel_traits_baseILj18432ES2_S2_S2_fjLj1024EEEEEEEvNS_9BwdParamsE:
	.zero		9472


//--------------------- .nv.shared._ZN10layer_norm13ln_bwd_kernelINS_13Kernel_traitsI6__halfS2_S2_fjLj18432ELj4ELj1ELj4ELj8ENS_18Kernel_traits_baseILj18432ES2_S2_S2_fjLj128EEEEEEEvNS_9BwdParamsE --------------------------
	.section	.nv.shared._ZN10layer_norm13ln_bwd_kernelINS_13Kernel_traitsI6__halfS2_S2_fjLj18432ELj4ELj1ELj4ELj8ENS_18Kernel_traits_baseILj18432ES2_S2_S2_fjLj128EEEEEEEvNS_9BwdParamsE,"aw",@nobits
	.sectionflags	@""
	.align	16
	.zero		1024


//--------------------- .nv.shared._ZN10layer_norm22ln_bwd_finalize_kernelINS_22Kernel_traits_finalizeILj18432EffffjLj1024ELj4ENS_18Kernel_traits_baseILj18432EffffjLj1024EEEEEEEvNS_9BwdParamsE --------------------------
	.section	.nv.shared._ZN10layer_norm22ln_bwd_finalize_kernelINS_22Kernel_traits_finalizeILj18432EffffjLj1024ELj4ENS_18Kernel_traits_baseILj18432EffffjLj1024EEEEEEEvNS_9BwdParamsE,"aw",@nobits
	.sectionflags	@""
	.align	16
.nv.shared._ZN10layer_norm22ln_bwd_finalize_kernelINS_22Kernel_traits_finalizeILj18432EffffjLj1024ELj4ENS_18Kernel_traits_baseILj18432EffffjLj1024EEEEEEEvNS_9BwdParamsE:
	.zero		9472


//--------------------- .nv.shared._ZN10layer_norm13ln_bwd_kernelINS_13Kernel_traitsIffffjLj18432ELj4ELj1ELj4ELj16ENS_18Kernel_traits_baseILj18432EffffjLj128EEEEEEEvNS_9BwdParamsE --------------------------
	.section	.nv.shared._ZN10layer_norm13ln_bwd_kernelINS_13Kernel_traitsIffffjLj18432ELj4ELj1ELj4ELj16ENS_18Kernel_traits_baseILj18432EffffjLj128EEEEEEEvNS_9BwdParamsE,"aw",@nobits
	.sectionflags	@""
	.align	16
	.zero		1024


//--------------------- .nv.shared._ZN10layer_norm22ln_bwd_finalize_kernelINS_22Kernel_traits_finalizeILj16384E13__nv_bfloat16fS2_fjLj1024ELj4ENS_18Kernel_traits_baseILj16384ES2_fS2_fjLj1024EEEEEEEvNS_9BwdParamsE --------------------------
	.section	.nv.shared._ZN10layer_norm22ln_bwd_finalize_kernelINS_22Kernel_traits_finalizeILj16384E13__nv_bfloat16fS2_fjLj1024ELj4ENS_18Kernel_traits_baseILj16384ES2_fS2_fjLj1024EEEEEEEvNS_9BwdParamsE,"aw",@nobits
	.sectionflags	@""
	.align	16
.nv.shared._ZN10layer_norm22ln_bwd_finalize_kernelINS_22Kernel_traits_finalizeILj16384E13__nv_bfloat16fS2_fjLj1024ELj4ENS_18Kernel_traits_baseILj16384ES2_fS2_fjLj1024EEEEEEEvNS_9BwdParamsE:
	.zero		9472


//--------------------- .nv.shared._ZN10layer_norm13ln_bwd_kernelINS_13Kernel_traitsI13__nv_bfloat16fS2_fjLj16384ELj4ELj1ELj4ELj16ENS_18Kernel_traits_baseILj16384ES2_fS2_fjLj128EEEEEEEvNS_9BwdParamsE --------------------------
	.section	.nv.shared._ZN10layer_norm13ln_bwd_kernelINS_13Kernel_traitsI13__nv_bfloat16fS2_fjLj16384ELj4ELj1ELj4ELj16ENS_18Kernel_traits_baseILj16384ES2_fS2_fjLj128EEEEEEEvNS_9BwdParamsE,"aw",@nobits
	.sectionflags	@""
	.align	16
	.zero		1024


//--------------------- .nv.shared._ZN10layer_norm22ln_bwd_finalize_kernelINS_22Kernel_traits_finalizeILj16384E13__nv_bfloat16S2_S2_fjLj1024ELj4ENS_18Kernel_traits_baseILj16384ES2_S2_S2_fjLj1024EEEEEEEvNS_9BwdParamsE --------------------------
	.section	.nv.shared._ZN10layer_norm22ln_bwd_finalize_kernelINS_22Kernel_traits_finalizeILj16384E13__nv_bfloat16S2_S2_fjLj1024ELj4ENS_18Kernel_traits_baseILj16384ES2_S2_S2_fjLj1024EEEEEEEvNS_9BwdParamsE,"aw",@nobits
	.sectionflags	@""
	.align	16
.nv.shared._ZN10layer_norm22ln_bwd_finalize_kernelINS_22Kernel_traits_finalizeILj16384E13__nv_bfloat16S2_S2_fjLj1024ELj4ENS_18Kernel_traits_baseILj16384ES2_S2_S2_fjLj1024EEEEEEEvNS_9BwdParamsE:
	.zero		9472


//--------------------- .nv.shared._ZN10layer_norm13ln_bwd_kernelINS_13Kernel_traitsI13__nv_bfloat16S2_S2_fjLj16384ELj4ELj1ELj4ELj16ENS_18Kernel_traits_baseILj16384ES2_S2_S2_fjLj128EEEEEEEvNS_9BwdParamsE --------------------------
	.section	.nv.shared._ZN10layer_norm13ln_bwd_kernelINS_13Kernel_traitsI13__nv_bfloat16S2_S2_fjLj16384ELj4ELj1ELj4ELj16ENS_18Kernel_traits_baseILj16384ES2_S2_S2_fjLj128EEEEEEEvNS_9BwdParamsE,"aw",@nobits
	.sectionflags	@""
	.align	16
	.zero		1024


//--------------------- .nv.shared._ZN10layer_norm22ln_bwd_finalize_kernelINS_22Kernel_traits_finalizeILj16384E6__halffS2_fjLj1024ELj4ENS_18Kernel_traits_baseILj16384ES2_fS2_fjLj1024EEEEEEEvNS_9BwdParamsE --------------------------
	.section	.nv.shared._ZN10layer_norm22ln_bwd_finalize_kernelINS_22Kernel_traits_finalizeILj16384E6__halffS2_fjLj1024ELj4ENS_18Kernel_traits_baseILj16384ES2_fS2_fjLj1024EEEEEEEvNS_9BwdParamsE,"aw",@nobits
	.sectionflags	@""
	.align	16
.nv.shared._ZN10layer_norm22ln_bwd_finalize_kernelINS_22Kernel_traits_finalizeILj16384E6__halffS2_fjLj1024ELj4ENS_18Kernel_traits_baseILj16384ES2_fS2_fjLj1024EEEEEEEvNS_9BwdParamsE:
	.zero		9472


//--------------------- .nv.shared._ZN10layer_norm13ln_bwd_kernelINS_13Kernel_traitsI6__halffS2_fjLj16384ELj4ELj1ELj4ELj16ENS_18Kernel_traits_baseILj16384ES2_fS2_fjLj128EEEEEEEvNS_9BwdParamsE --------------------------
	.section	.nv.shared._ZN10layer_norm13ln_bwd_kernelINS_13Kernel_traitsI6__halffS2_fjLj16384ELj4ELj1ELj4ELj16ENS_18Kernel_traits_baseILj16384ES2_fS2_fjLj128EEEEEEEvNS_9BwdParamsE,"aw",@nobits
	.sectionflags	@""
	.align	16
	.zero		1024


//--------------------- .nv.shared._ZN10layer_norm22ln_bwd_finalize_kernelINS_22Kernel_traits_finalizeILj16384E6__halfS2_S2_fjLj1024ELj4ENS_18Kernel_traits_baseILj16384ES2_S2_S2_fjLj1024EEEEEEEvNS_9BwdParamsE --------------------------
	.section	.nv.shared._ZN10layer_norm22ln_bwd_finalize_kernelINS_22Kernel_traits_finalizeILj16384E6__halfS2_S2_fjLj1024ELj4ENS_18Kernel_traits_baseILj16384ES2_S2_S2_fjLj1024EEEEEEEvNS_9BwdParamsE,"aw",@nobits
	.sectionflags	@""
	.align	16
.nv.shared._ZN10layer_norm22ln_bwd_finalize_kernelINS_22Kernel_traits_finalizeILj16384E6__halfS2_S2_fjLj1024ELj4ENS_18Kernel_traits_baseILj16384ES2_S2_S2_fjLj1024EEEEEEEvNS_9BwdParamsE:
	.zero		9472


//--------------------- .nv.shared._ZN10layer_norm13ln_bwd_kernelINS_13Kernel_traitsI6__halfS2_S2_fjLj16384ELj4ELj1ELj4ELj16ENS_18Kernel_traits_baseILj16384ES2_S2_S2_fjLj128EEEEEEEvNS_9BwdParamsE --------------------------
	.section	.nv.shared._ZN10layer_norm13ln_bwd_kernelINS_13Kernel_traitsI6__halfS2_S2_fjLj16384ELj4ELj1ELj4ELj16ENS_18Kernel_traits_baseILj16384ES2_S2_S2_fjLj128EEEEEEEvNS_9BwdParamsE,"aw",@nobits
	.sectionflags	@""
	.align	16
	.zero		1024


//--------------------- .nv.shared._ZN10layer_norm22ln_bwd_finalize_kernelINS_22Kernel_traits_finalizeILj16384EffffjLj1024ELj4ENS_18Kernel_traits_baseILj16384EffffjLj1024EEEEEEEvNS_9BwdParamsE --------------------------
	.section	.nv.shared._ZN10layer_norm22ln_bwd_finalize_kernelINS_22Kernel_traits_finalizeILj16384EffffjLj1024ELj4ENS_18Kernel_traits_baseILj16384EffffjLj1024EEEEEEEvNS_9BwdParamsE,"aw",@nobits
	.sectionflags	@""
	.align	16
.nv.shared._ZN10layer_norm22ln_bwd_finalize_kernelINS_22Kernel_traits_finalizeILj16384EffffjLj1024ELj4ENS_18Kernel_traits_baseILj16384EffffjLj1024EEEEEEEvNS_9BwdParamsE:
	.zero		9472


//--------------------- .nv.shared._ZN10layer_norm13ln_bwd_kernelINS_13Kernel_traitsIffffjLj16384ELj4ELj1ELj4ELj16ENS_18Kernel_traits_baseILj16384EffffjLj128EEEEEEEvNS_9BwdParamsE --------------------------
	.section	.nv.shared._ZN10layer_norm13ln_bwd_kernelINS_13Kernel_traitsIffffjLj16384ELj4ELj1ELj4ELj16ENS_18Kernel_traits_baseILj16384EffffjLj128EEEEEEEvNS_9BwdParamsE,"aw",@nobits
	.sectionflags	@""
	.align	16
	.zero		1024


//--------------------- .nv.shared._ZN10layer_norm22ln_bwd_finalize_kernelINS_22Kernel_traits_finalizeILj15360E13__nv_bfloat16fS2_fjLj1024ELj4ENS_18Kernel_traits_baseILj15360ES2_fS2_fjLj1024EEEEEEEvNS_9BwdParamsE --------------------------
	.section	.nv.shared._ZN10layer_norm22ln_bwd_finalize_kernelINS_22Kernel_traits_finalizeILj15360E13__nv_bfloat16fS2_fjLj1024ELj4ENS_18Kernel_traits_baseILj15360ES2_fS2_fjLj1024EEEEEEEvNS_9BwdParamsE,"aw",@nobits
	.sectionflags	@""
	.align	16
.nv.shared._ZN10layer_norm22ln_bwd_finalize_kernelINS_22Kernel_traits_finalizeILj15360E13__nv_bfloat16fS2_fjLj1024ELj4ENS_18Kernel_traits_baseILj15360ES2_fS2_fjLj1024EEEEEEEvNS_9BwdParamsE:
	.zero		9472


//--------------------- .nv.shared._ZN10layer_norm13ln_bwd_kernelINS_13Kernel_traitsI13__nv_bfloat16fS2_fjLj15360ELj4ELj1ELj4ELj8ENS_18Kernel_traits_baseILj15360ES2_fS2_fjLj128EEEEEEEvNS_9BwdParamsE --------------------------
	.section	.nv.shared._ZN10layer_norm13ln_bwd_kernelINS_13Kernel_traitsI13__nv_bfloat16fS2_fjLj15360ELj4ELj1ELj4ELj8ENS_18Kernel_traits_baseILj15360ES2_fS2_fjLj128EEEEEEEvNS_9BwdParamsE,"aw",@nobits
	.sectionflags	@""
	.align	16
	.zero		1024


//--------------------- .nv.shared._ZN10layer_norm22ln_bwd_finalize_kernelINS_22Kernel_traits_finalizeILj15360E13__nv_bfloat16S2_S2_fjLj1024ELj4ENS_18Kernel_traits_baseILj15360ES2_S2_S2_fjLj1024EEEEEEEvNS_9BwdParamsE --------------------------
	.section	.nv.shared._ZN10layer_norm22ln_bwd_finalize_kernelINS_22Kernel_traits_finalizeILj15360E13__nv_bfloat16S2_S2_fjLj1024ELj4ENS_18Kernel_traits_baseILj15360ES2_S2_S2_fjLj1024EEEEEEEvNS_9BwdParamsE,"aw",@nobits
	.sectionflags	@""
	.align	16
.nv.shared._ZN10layer_norm22ln_bwd_finalize_kernelINS_22Kernel_traits_finalizeILj15360E13__nv_bfloat16S2_S2_fjLj1024ELj4ENS_18Kernel_traits_baseILj15360ES2_S2_S2_fjLj1024EEEEEEEvNS_9BwdParamsE:
	.zero		9472


//--------------------- .nv.shared._ZN10layer_norm13ln_bwd_kernelINS_13Kernel_traitsI13__nv_bfloat16S2_S2_fjLj15360ELj4ELj1ELj4ELj4ENS_18Kernel_traits_baseILj15360ES2_S2_S2_fjLj128EEEEEEEvNS_9BwdParamsE --------------------------
	.section	.nv.shared._ZN10layer_norm13ln_bwd_kernelINS_13Kernel_traitsI13__nv_bfloat16S2_S2_fjLj15360ELj4ELj1ELj4ELj4ENS_18Kernel_traits_baseILj15360ES2_S2_S2_fjLj128EEEEEEEvNS_9BwdParamsE,"aw",@nobits
	.sectionflags	@""
	.align	16
	.zero		1024


//--------------------- .nv.shared._ZN10layer_norm22ln_bwd_finalize_kernelINS_22Kernel_traits_finalizeILj15360E6__halffS2_fjLj1024ELj4ENS_18Kernel_traits_baseILj15360ES2_fS2_fjLj1024EEEEEEEvNS_9BwdParamsE --------------------------
	.section	.nv.shared._ZN10layer_norm22ln_bwd_finalize_kernelINS_22Kernel_traits_finalizeILj15360E6__halffS2_fjLj1024ELj4ENS_18Kernel_traits_baseILj15360ES2_fS2_fjLj1024EEEEEEEvNS_9BwdParamsE,"aw",@nobits
	.sectionflags	@""
	.align	16
.nv.shared._ZN10layer_norm22ln_bwd_finalize_kernelINS_22Kernel_traits_finalizeILj15360E6__halffS2_fjLj1024ELj4ENS_18Kernel_traits_baseILj15360ES2_fS2_fjLj1024EEEEEEEvNS_9BwdParamsE:
	.zero		9472


//--------------------- .nv.shared._ZN10layer_norm13ln_bwd_kernelINS_13Kernel_traitsI6__halffS2_fjLj15360ELj4ELj1ELj4ELj8ENS_18Kernel_traits_baseILj15360ES2_fS2_fjLj128EEEEEEEvNS_9BwdParamsE --------------------------
	.section	.nv.shared._ZN10layer_norm13ln_bwd_kernelINS_13Kernel_traitsI6__halffS2_fjLj15360ELj4ELj1ELj4ELj8ENS_18Kernel_traits_baseILj15360ES2_fS2_fjLj128EEEEEEEvNS_9BwdParamsE,"aw",@nobits
	.sectionflags	@""
	.align	16
	.zero		1024


//--------------------- .nv.shared._ZN10layer_norm22ln_bwd_finalize_kernelINS_22Kernel_traits_finalizeILj15360E6__halfS2_S2_fjLj1024ELj4ENS_18Kernel_traits_baseILj15360ES2_S2_S2_fjLj1024EEEEEEEvNS_9BwdParamsE --------------------------
	.section	.nv.shared._ZN10layer_norm22ln_bwd_finalize_kernelINS_22Kernel_traits_finalizeILj15360E6__halfS2_S2_fjLj1024ELj4ENS_18Kernel_traits_baseILj15360ES2_S2_S2_fjLj1024EEEEEEEvNS_9BwdParamsE,"aw",@nobits
	.sectionflags	@""
	.align	16
.nv.shared._ZN10layer_norm22ln_bwd_finalize_kernelINS_22Kernel_traits_finalizeILj15360E6__halfS2_S2_fjLj1024ELj4ENS_18Kernel_traits_baseILj15360ES2_S2_S2_fjLj1024EEEEEEEvNS_9BwdParamsE:
	.zero		9472


//--------------------- .nv.shared._ZN10layer_norm13ln_bwd_kernelINS_13Kernel_traitsI6__halfS2_S2_fjLj15360ELj4ELj1ELj4ELj4ENS_18Kernel_traits_baseILj15360ES2_S2_S2_fjLj128EEEEEEEvNS_9BwdParamsE --------------------------
	.section	.nv.shared._ZN10layer_norm13ln_bwd_kernelINS_13Kernel_traitsI6__halfS2_S2_fjLj15360ELj4ELj1ELj4ELj4ENS_18Kernel_traits_baseILj15360ES2_S2_S2_fjLj128EEEEEEEvNS_9BwdParamsE,"aw",@nobits
	.sectionflags	@""
	.align	16
	.zero		1024


//--------------------- .nv.shared._ZN10layer_norm22ln_bwd_finalize_kernelINS_22Kernel_traits_finalizeILj15360EffffjLj1024ELj4ENS_18Kernel_traits_baseILj15360EffffjLj1024EEEEEEEvNS_9BwdParamsE --------------------------
	.section	.nv.shared._ZN10layer_norm22ln_bwd_finalize_kernelINS_22Kernel_traits_finalizeILj15360EffffjLj1024ELj4ENS_18Kernel_traits_baseILj15360EffffjLj1024EEEEEEEvNS_9BwdParamsE,"aw",@nobits
	.sectionflags	@""
	.align	16
.nv.shared._ZN10layer_norm22ln_bwd_finalize_kernelINS_22Kernel_traits_finalizeILj15360EffffjLj1024ELj4ENS_18Kernel_traits_baseILj15360EffffjLj1024EEEEEEEvNS_9BwdParamsE:
	.zero		9472


//--------------------- .nv.shared._ZN10layer_norm13ln_bwd_kernelINS_13Kernel_traitsIffffjLj15360ELj4ELj1ELj4ELj8ENS_18Kernel_traits_baseILj15360EffffjLj128EEEEEEEvNS_9BwdParamsE --------------------------
	.section	.nv.shared._ZN10layer_norm13ln_bwd_kernelINS_13Kernel_traitsIffffjLj15360ELj4ELj1ELj4ELj8ENS_18Kernel_traits_baseILj15360EffffjLj128EEEEEEEvNS_9BwdParamsE,"aw",@nobits
	.sectionflags	@""
	.align	16
	.zero		1024


//--------------------- .nv.shared._ZN10layer_norm22ln_bwd_finalize_kernelINS_22Kernel_traits_finalizeILj14336E13__nv_bfloat16fS2_fjLj1024ELj4ENS_18Kernel_traits_baseILj14336ES2_fS2_fjLj1024EEEEEEEvNS_9BwdParamsE --------------------------
	.section	.nv.shared._ZN10layer_norm22ln_bwd_finalize_kernelINS_22Kernel_traits_finalizeILj14336E13__nv_bfloat16fS2_fjLj1024ELj4ENS_18Kernel_traits_baseILj14336ES2_fS2_fjLj1024EEEEEEEvNS_9BwdParamsE,"aw",@nobits
	.sectionflags	@""
	.align	16
.nv.shared._ZN10layer_norm22ln_bwd_finalize_kernelINS_22Kernel_traits_finalizeILj14336E13__nv_bfloat16fS2_fjLj1024ELj4ENS_18Kernel_traits_baseILj14336ES2_fS2_fjLj1024EEEEEEEvNS_9BwdParamsE:
	.zero		9472


//--------------------- .nv.shared._ZN10layer_norm13ln_bwd_kernelINS_13Kernel_traitsI13__nv_bfloat16fS2_fjLj14336ELj4ELj1ELj4ELj8ENS_18Kernel_traits_baseILj14336ES2_fS2_fjLj128EEEEEEEvNS_9BwdParamsE --------------------------
	.section	.nv.shared._ZN10layer_norm13ln_bwd_kernelINS_13Kernel_traitsI13__nv_bfloat16fS2_fjLj14336ELj4ELj1ELj4ELj8ENS_18Kernel_traits_baseILj14336ES2_fS2_fjLj128EEEEEEEvNS_9BwdParamsE,"aw",@nobits
	.sectionflags	@""
	.align	16
	.zero		1024


//--------------------- .nv.shared._ZN10layer_norm22ln_bwd_finalize_kernelINS_22Kernel_traits_finalizeILj14336E13__nv_bfloat16S2_S2_fjLj1024ELj4ENS_18Kernel_traits_baseILj14336ES2_S2_S2_fjLj1024EEEEEEEvNS_9BwdParamsE --------------------------
	.section	.nv.shared._ZN10layer_norm22ln_bwd_finalize_kernelINS_22Kernel_traits_finalizeILj14336E13__nv_bfloat16S2_S2_fjLj1024ELj4ENS_18Kernel_traits_baseILj14336ES2_S2_S2_fjLj1024EEEEEEEvNS_9BwdParamsE,"aw",@nobits
	.sectionflags	@""
	.align	16
.nv.shared._ZN10layer_norm22ln_bwd_finalize_kernelINS_22Kernel_traits_finalizeILj14336E13__nv_bfloat16S2_S2_fjLj1024ELj4ENS_18Kernel_traits_baseILj14336ES2_S2_S2_fjLj1024EEEEEEEvNS_9BwdParamsE:
	.zero		9472


//--------------------- .nv.shared._ZN10layer_norm13ln_bwd_kernelINS_13Kernel_traitsI13__nv_bfloat16S2_S2_fjLj14336ELj4ELj1ELj4ELj8ENS_18Kernel_traits_baseILj14336ES2_S2_S2_fjLj128EEEEEEEvNS_9BwdParamsE --------------------------
	.section	.nv.shared._ZN10layer_norm13ln_bwd_kernelINS_13Kernel_traitsI13__nv_bfloat16S2_S2_fjLj14336ELj4ELj1ELj4ELj8ENS_18Kernel_traits_baseILj14336ES2_S2_S2_fjLj128EEEEEEEvNS_9BwdParamsE,"aw",@nobits
	.sectionflags	@""
	.align	16
	.zero		1024


//--------------------- .nv.shared._ZN10layer_norm22ln_bwd_finalize_kernelINS_22Kernel_traits_finalizeILj14336E6__halffS2_fjLj1024ELj4ENS_18Kernel_traits_baseILj14336ES2_fS2_fjLj1024EEEEEEEvNS_9BwdParamsE --------------------------
	.section	.nv.shared._ZN10layer_norm22ln_bwd_finalize_kernelINS_22Kernel_traits_finalizeILj14336E6__halffS2_fjLj1024ELj4ENS_18Kernel_traits_baseILj14336ES2_fS2_fjLj1024EEEEEEEvNS_9BwdParamsE,"aw",@nobits
	.sectionflags	@""
	.align	16
.nv.shared._ZN10layer_norm22ln_bwd_finalize_kernelINS_22Kernel_traits_finalizeILj14336E6__halffS2_fjLj1024ELj4ENS_18Kernel_traits_baseILj14336ES2_fS2_fjLj1024EEEEEEEvNS_9BwdParamsE:
	.zero		9472


//--------------------- .nv.shared._ZN10layer_norm13ln_bwd_kernelINS_13Kernel_traitsI6__halffS2_fjLj14336ELj4ELj1ELj4ELj8ENS_18Kernel_traits_baseILj14336ES2_fS2_fjLj128EEEEEEEvNS_9BwdParamsE --------------------------
	.section	.nv.shared._ZN10layer_norm13ln_bwd_kernelINS_13Kernel_traitsI6__halffS2_fjLj14336ELj4ELj1ELj4ELj8ENS_18Kernel_traits_baseILj14336ES2_fS2_fjLj128EEEEEEEvNS_9BwdParamsE,"aw",@nobits
	.sectionflags	@""
	.align	16
	.zero		1024


//--------------------- .nv.shared._ZN10layer_norm22ln_bwd_finalize_kernelINS_22Kernel_traits_finalizeILj14336E6__halfS2_S2_fjLj1024ELj4ENS_18Kernel_traits_baseILj14336ES2_S2_S2_fjLj1024EEEEEEEvNS_9BwdParamsE --------------------------
	.section	.nv.shared._ZN10layer_norm22ln_bwd_finalize_kernelINS_22Kernel_traits_finalizeILj14336E6__halfS2_S2_fjLj1024ELj4ENS_18Kernel_traits_baseILj14336ES2_S2_S2_fjLj1024EEEEEEEvNS_9BwdParamsE,"aw",@nobits
	.sectionflags	@""
	.align	16
.nv.shared._ZN10layer_norm22ln_bwd_finalize_kernelINS_22Kernel_traits_finalizeILj14336E6__halfS2_S2_fjLj1024ELj4ENS_18Kernel_traits_baseILj14336ES2_S2_S2_fjLj1024EEEEEEEvNS_9BwdParamsE:
	.zero		9472


//--------------------- .nv.shared._ZN10layer_norm13ln_bwd_kernelINS_13Kernel_traitsI6__halfS2_S2_fjLj14336ELj4ELj1ELj4ELj8ENS_18Kernel_traits_baseILj14336ES2_S2_S2_fjLj128EEEEEEEvNS_9BwdParamsE --------------------------
	.section	.nv.shared._ZN10layer_norm13ln_bwd_kernelINS_13Kernel_traitsI6__halfS2_S2_fjLj14336ELj4ELj1ELj4ELj8ENS_18Kernel_traits_baseILj14336ES2_S2_S2_fjLj128EEEEEEEvNS_9BwdParamsE,"aw",@nobits
	.sectionflags	@""
	.align	16
	.zero		1024


//--------------------- .nv.shared._ZN10layer_norm22ln_bwd_finalize_kernelINS_22Kernel_traits_finalizeILj14336EffffjLj1024ELj4ENS_18Kernel_traits_baseILj14336EffffjLj1024EEEEEEEvNS_9BwdParamsE --------------------------
	.section	.nv.shared._ZN10layer_norm22ln_bwd_finalize_kernelINS_22Kernel_traits_finalizeILj14336EffffjLj1024ELj4ENS_18Kernel_traits_baseILj14336EffffjLj1024EEEEEEEvNS_9BwdParamsE,"aw",@nobits
	.sectionflags	@""
	.align	16
.nv.shared._ZN10layer_norm22ln_bwd_finalize_kernelINS_22Kernel_traits_finalizeILj14336EffffjLj1024ELj4ENS_18Kernel_traits_baseILj14336EffffjLj1024EEEEEEEvNS_9BwdParamsE:
	.zero		9472


//--------------------- .nv.shared._ZN10layer_norm13ln_bwd_kernelINS_13Kernel_traitsIffffjLj14336ELj4ELj1ELj4ELj8ENS_18Kernel_traits_baseILj14336EffffjLj128EEEEEEEvNS_9BwdParamsE --------------------------
	.section	.nv.shared._ZN10layer_norm13ln_bwd_kernelINS_13Kernel_traitsIffffjLj14336ELj4ELj1ELj4ELj8ENS_18Kernel_traits_baseILj14336EffffjLj128EEEEEEEvNS_9BwdParamsE,"aw",@nobits
	.sectionflags	@""
	.align	16
	.zero		1024


//--------------------- .nv.shared._ZN10layer_norm22ln_bwd_finalize_kernelINS_22Kernel_traits_finalizeILj12800E13__nv_bfloat16fS2_fjLj1024ELj4ENS_18Kernel_traits_baseILj12800ES2_fS2_fjLj1024EEEEEEEvNS_9BwdParamsE --------------------------
	.section	.nv.shared._ZN10layer_norm22ln_bwd_finalize_kernelINS_22Kernel_traits_finalizeILj12800E13__nv_bfloat16fS2_fjLj1024ELj4ENS_18Kernel_traits_baseILj12800ES2_fS2_fjLj1024EEEEEEEvNS_9BwdParamsE,"aw",@nobits
	.sectionflags	@""
	.align	16
.nv.shared._ZN10layer_norm22ln_bwd_finalize_kernelINS_22Kernel_traits_finalizeILj12800E13__nv_bfloat16fS2_fjLj1024ELj4ENS_18Kernel_traits_baseILj12800ES2_fS2_fjLj1024EEEEEEEvNS_9BwdParamsE:
	.zero		9472


//--------------------- .nv.shared._ZN10layer_norm13ln_bwd_kernelINS_13Kernel_traitsI13__nv_bfloat16fS2_fjLj12800ELj5ELj1ELj4ELj16ENS_18Kernel_traits_baseILj12800ES2_fS2_fjLj128EEEEEEEvNS_9BwdParamsE --------------------------
	.section	.nv.shared._ZN10layer_norm13ln_bwd_kernelINS_13Kernel_traitsI13__nv_bfloat16fS2_fjLj12800ELj5ELj1ELj4ELj16ENS_18Kernel_traits_baseILj12800ES2_fS2_fjLj128EEEEEEEvNS_9BwdParamsE,"aw",@nobits
	.sectionflags	@""
	.align	16
	.zero		1024


//--------------------- .nv.shared._ZN10layer_norm22ln_bwd_finalize_kernelINS_22Kernel_traits_finalizeILj12800E13__nv_bfloat16S2_S2_fjLj1024ELj4ENS_18Kernel_traits_baseILj12800ES2_S2_S2_fjLj1024EEEEEEEvNS_9BwdParamsE --------------------------
	.section	.nv.shared._ZN10layer_norm22ln_bwd_finalize_kernelINS_22Kernel_traits_finalizeILj12800E13__nv_bfloat16S2_S2_fjLj1024ELj4ENS_18Kernel_traits_baseILj12800ES2_S2_S2_fjLj1024EEEEEEEvNS_9BwdParamsE,"aw",@nobits
	.sectionflags	@""
	.align	16
.nv.shared._ZN10layer_norm22ln_bwd_finalize_kernelINS_22Kernel_traits_finalizeILj12800E13__nv_bfloat16S2_S2_fjLj1024ELj4ENS_18Kernel_traits_baseILj12800ES2_S2_S2_fjLj1024EEEEEEEvNS_9BwdParamsE:
	.zero		9472


//--------------------- .nv.shared._ZN10layer_norm13ln_bwd_kernelINS_13Kernel_traitsI13__nv_bfloat16S2_S2_fjLj12800ELj5ELj1ELj4ELj8ENS_18Kernel_traits_baseILj12800ES2_S2_S2_fjLj128EEEEEEEvNS_9BwdParamsE --------------------------
	.section	.nv.shared._ZN10layer_norm13ln_bwd_kernelINS_13Kernel_traitsI13__nv_bfloat16S2_S2_fjLj12800ELj5ELj1ELj4ELj8ENS_18Kernel_traits_baseILj12800ES2_S2_S2_fjLj128EEEEEEEvNS_9BwdParamsE,"aw",@nobits
	.sectionflags	@""
	.align	16
	.zero		1024


//--------------------- .nv.shared._ZN10layer_norm22ln_bwd_finalize_kernelINS_22Kernel_traits_finalizeILj12800E6__halffS2_fjLj1024ELj4ENS_18Kernel_traits_baseILj12800ES2_fS2_fjLj1024EEEEEEEvNS_9BwdParamsE --------------------------
	.section	.nv.shared._ZN10layer_norm22ln_bwd_finalize_kernelINS_22Kernel_traits_finalizeILj12800E6__halffS2_fjLj1024ELj4ENS_18Kernel_traits_baseILj12800ES2_fS2_fjLj1024EEEEEEEvNS_9BwdParamsE,"aw",@nobits
	.sectionflags	@""
	.align	16
.nv.shared._ZN10layer_norm22ln_bwd_finalize_kernelINS_22Kernel_traits_finalizeILj12800E6__halffS2_fjLj1024ELj4ENS_18Kernel_traits_baseILj12800ES2_fS2_fjLj1024EEEEEEEvNS_9BwdParamsE:
	.zero		9472


//--------------------- .nv.shared._ZN10layer_norm13ln_bwd_kernelINS_13Kernel_traitsI6__halffS2_fjLj12800ELj5ELj1ELj4ELj16ENS_18Kernel_traits_baseILj12800ES2_fS2_fjLj128EEEEEEEvNS_9BwdParamsE --------------------------
	.section	.nv.shared._ZN10layer_norm13ln_bwd_kernelINS_13Kernel_traitsI6__halffS2_fjLj12800ELj5ELj1ELj4ELj16ENS_18Kernel_traits_baseILj12800ES2_fS2_fjLj128EEEEEEEvNS_9BwdParamsE,"aw",@nobits
	.sectionflags	@""
	.align	16
	.zero		1024


//--------------------- .nv.shared._ZN10layer_norm22ln_bwd_finalize_kernelINS_22Kernel_traits_finalizeILj12800E6__halfS2_S2_fjLj1024ELj4ENS_18Kernel_traits_baseILj12800ES2_S2_S2_fjLj1024EEEEEEEvNS_9BwdParamsE --------------------------
	.section	.nv.shared._ZN10layer_norm22ln_bwd_finalize_kernelINS_22Kernel_traits_finalizeILj12800E6__halfS2_S2_fjLj1024ELj4ENS_18Kernel_traits_baseILj12800ES2_S2_S2_fjLj1024EEEEEEEvNS_9BwdParamsE,"aw",@nobits
	.sectionflags	@""
	.align	16
.nv.shared._ZN10layer_norm22ln_bwd_finalize_kernelINS_22Kernel_traits_finalizeILj12800E6__halfS2_S2_fjLj1024ELj4ENS_18Kernel_traits_baseILj12800ES2_S2_S2_fjLj1024EEEEEEEvNS_9BwdParamsE:
	.zero		9472


//--------------------- .nv.shared._ZN10layer_norm13ln_bwd_kernelINS_13Kernel_traitsI6__halfS2_S2_fjLj12800ELj5ELj1ELj4ELj8ENS_18Kernel_traits_baseILj12800ES2_S2_S2_fjLj128EEEEEEEvNS_9BwdParamsE --------------------------
	.section	.nv.shared._ZN10layer_norm13ln_bwd_kernelINS_13Kernel_traitsI6__halfS2_S2_fjLj12800ELj5ELj1ELj4ELj8ENS_18Kernel_traits_baseILj12800ES2_S2_S2_fjLj128EEEEEEEvNS_9BwdParamsE,"aw",@nobits
	.sectionflags	@""
	.align	16
	.zero		1024


//--------------------- .nv.shared._ZN10layer_norm22ln_bwd_finalize_kernelINS_22Kernel_traits_finalizeILj12800EffffjLj1024ELj4ENS_18Kernel_traits_baseILj12800EffffjLj1024EEEEEEEvNS_9BwdParamsE --------------------------
	.section	.nv.shared._ZN10layer_norm22ln_bwd_finalize_kernelINS_22Kernel_traits_finalizeILj12800EffffjLj1024ELj4ENS_18Kernel_traits_baseILj12800EffffjLj1024EEEEEEEvNS_9BwdParamsE,"aw",@nobits
	.sectionflags	@""
	.align	16
.nv.shared._ZN10layer_norm22ln_bwd_finalize_kernelINS_22Kernel_traits_finalizeILj12800EffffjLj1024ELj4ENS_18Kernel_traits_baseILj12800EffffjLj1024EEEEEEEvNS_9BwdParamsE:
	.zero		9472


//--------------------- .nv.shared._ZN10layer_norm13ln_bwd_kernelINS_13Kernel_traitsIffffjLj12800ELj5ELj1ELj4ELj16ENS_18Kernel_traits_baseILj12800EffffjLj128EEEEEEEvNS_9BwdParamsE --------------------------
	.section	.nv.shared._ZN10layer_norm13ln_bwd_kernelINS_13Kernel_traitsIffffjLj12800ELj5ELj1ELj4ELj16ENS_18Kernel_traits_baseILj12800EffffjLj128EEEEEEEvNS_9BwdParamsE,"aw",@nobits
	.sectionflags	@""
	.align	16
	.zero		1024


//--------------------- .nv.shared._ZN10layer_norm22ln_bwd_finalize_kernelINS_22Kernel_traits_finalizeILj12288E13__nv_bfloat16fS2_fjLj1024ELj4ENS_18Kernel_traits_baseILj12288ES2_fS2_fjLj1024EEEEEEEvNS_9BwdParamsE --------------------------
	.section	.nv.shared._ZN10layer_norm22ln_bwd_finalize_kernelINS_22Kernel_traits_finalizeILj12288E13__nv_bfloat16fS2_fjLj1024ELj4ENS_18Kernel_traits_baseILj12288ES2_fS2_fjLj1024EEEEEEEvNS_9BwdParamsE,"aw",@nobits
	.sectionflags	@""
	.align	16
.nv.shared._ZN10layer_norm22ln_bwd_finalize_kernelINS_22Kernel_traits_finalizeILj12288E13__nv_bfloat16fS2_fjLj1024ELj4ENS_18Kernel_traits_baseILj12288ES2_fS2_fjLj1024EEEEEEEvNS_9BwdParamsE:
	.zero		9472


//--------------------- .nv.shared._ZN10layer_norm13ln_bwd_kernelINS_13Kernel_traitsI13__nv_bfloat16fS2_fjLj12288ELj4ELj1ELj4ELj16ENS_18Kernel_traits_baseILj12288ES2_fS2_fjLj128EEEEEEEvNS_9BwdParamsE --------------------------
	.section	.nv.shared._ZN10layer_norm13ln_bwd_kernelINS_13Kernel_traitsI13__nv_bfloat16fS2_fjLj12288ELj4ELj1ELj4ELj16ENS_18Kernel_traits_baseILj12288ES2_fS2_fjLj128EEEEEEEvNS_9BwdParamsE,"aw",@nobits
	.sectionflags	@""
	.align	16
	.zero		1024


//--------------------- .nv.shared._ZN10layer_norm22ln_bwd_finalize_kernelINS_22Kernel_traits_finalizeILj12288E13__nv_bfloat16S2_S2_fjLj1024ELj4ENS_18Kernel_traits_baseILj12288ES2_S2_S2_fjLj1024EEEEEEEvNS_9BwdParamsE --------------------------
	.section	.nv.shared._ZN10layer_norm22ln_bwd_finalize_kernelINS_22Kernel_traits_finalizeILj12288E13__nv_bfloat16S2_S2_fjLj1024ELj4ENS_18Kernel_traits_baseILj12288ES2_S2_S2_fjLj1024EEEEEEEvNS_9BwdParamsE,"aw",@nobits
	.sectionflags	@""
	.align	16
.nv.shared._ZN10layer_norm22ln_bwd_finalize_kernelINS_22Kernel_traits_finalizeILj12288E13__nv_bfloat16S2_S2_fjLj1024ELj4ENS_18Kernel_traits_baseILj12288ES2_S2_S2_fjLj1024EEEEEEEvNS_9BwdParamsE:
	.zero		9472


//--------------------- .nv.shared._ZN10layer_norm13ln_bwd_kernelINS_13Kernel_traitsI13__nv_bfloat16S2_S2_fjLj12288ELj4ELj1ELj4ELj16ENS_18Kernel_traits_baseILj12288ES2_S2_S2_fjLj128EEEEEEEvNS_9BwdParamsE --------------------------
	.section	.nv.shared._ZN10layer_norm13ln_bwd_kernelINS_13Kernel_traitsI13__nv_bfloat16S2_S2_fjLj12288ELj4ELj1ELj4ELj16ENS_18Kernel_traits_baseILj12288ES2_S2_S2_fjLj128EEEEEEEvNS_9BwdParamsE,"aw",@nobits
	.sectionflags	@""
	.align	16
	.zero		1024


//--------------------- .nv.shared._ZN10layer_norm22ln_bwd_finalize_kernelINS_22Kernel_traits_finalizeILj12288E6__halffS2_fjLj1024ELj4ENS_18Kernel_traits_baseILj12288ES2_fS2_fjLj1024EEEEEEEvNS_9BwdParamsE --------------------------
	.section	.nv.shared._ZN10layer_norm22ln_bwd_finalize_kernelINS_22Kernel_traits_finalizeILj12288E6__halffS2_fjLj1024ELj4ENS_18Kernel_traits_baseILj12288ES2_fS2_fjLj1024EEEEEEEvNS_9BwdParamsE,"aw",@nobits
	.sectionflags	@""
	.align	16
.nv.shared._ZN10layer_norm22ln_bwd_finalize_kernelINS_22Kernel_traits_finalizeILj12288E6__halffS2_fjLj1024ELj4ENS_18Kernel_traits_baseILj12288ES2_fS2_fjLj1024EEEEEEEvNS_9BwdParamsE:
	.zero		9472


//--------------------- .nv.shared._ZN10layer_norm13ln_bwd_kernelINS_13Kernel_traitsI6__halffS2_fjLj12288ELj4ELj1ELj4ELj16ENS_18Kernel_traits_baseILj12288ES2_fS2_fjLj128EEEEEEEvNS_9BwdParamsE --------------------------
	.section	.nv.shared._ZN10layer_norm13ln_bwd_kernelINS_13Kernel_traitsI6__halffS2_fjLj12288ELj4ELj1ELj4ELj16ENS_18Kernel_traits_baseILj12288ES2_fS2_fjLj128EEEEEEEvNS_9BwdParamsE,"aw",@nobits
	.sectionflags	@""
	.align	16
	.zero		1024


//--------------------- .nv.shared._ZN10layer_norm22ln_bwd_finalize_kernelINS_22Kernel_traits_finalizeILj12288E6__halfS2_S2_fjLj1024ELj4ENS_18Kernel_traits_baseILj12288ES2_S2_S2_fjLj1024EEEEEEEvNS_9BwdParamsE --------------------------
	.section	.nv.shared._ZN10layer_norm22ln_bwd_finalize_kernelINS_22Kernel_traits_finalizeILj12288E6__halfS2_S2_fjLj1024ELj4ENS_18Kernel_traits_baseILj12288ES2_S2_S2_fjLj1024EEEEEEEvNS_9BwdParamsE,"aw",@nobits
	.sectionflags	@""
	.align	16
.nv.shared._ZN10layer_norm22ln_bwd_finalize_kernelINS_22Kernel_traits_finalizeILj12288E6__halfS2_S2_fjLj1024ELj4ENS_18Kernel_traits_baseILj12288ES2_S2_S2_fjLj1024EEEEEEEvNS_9BwdParamsE:
	.zero		9472


//--------------------- .nv.shared._ZN10layer_norm13ln_bwd_kernelINS_13Kernel_traitsI6__halfS2_S2_fjLj12288ELj4ELj1ELj4ELj16ENS_18Kernel_traits_baseILj12288ES2_S2_S2_fjLj128EEEEEEEvNS_9BwdParamsE --------------------------
	.section	.nv.shared._ZN10layer_norm13ln_bwd_kernelINS_13Kernel_traitsI6__halfS2_S2_fjLj12288ELj4ELj1ELj4ELj16ENS_18Kernel_traits_baseILj12288ES2_S2_S2_fjLj128EEEEEEEvNS_9BwdParamsE,"aw",@nobits
	.sectionflags	@""
	.align	16
	.zero		1024


//--------------------- .nv.shared._ZN10layer_norm22ln_bwd_finalize_kernelINS_22Kernel_traits_finalizeILj12288EffffjLj1024ELj4ENS_18Kernel_traits_baseILj12288EffffjLj1024EEEEEEEvNS_9BwdParamsE --------------------------
	.section	.nv.shared._ZN10layer_norm22ln_bwd_finalize_kernelINS_22Kernel_traits_finalizeILj12288EffffjLj1024ELj4ENS_18Kernel_traits_baseILj12288EffffjLj1024EEEEEEEvNS_9BwdParamsE,"aw",@nobits
	.sectionflags	@""
	.align	16
.nv.shared._ZN10layer_norm22ln_bwd_finalize_kernelINS_22Kernel_traits_finalizeILj12288EffffjLj1024ELj4ENS_18Kernel_traits_baseILj12288EffffjLj1024EEEEEEEvNS_9BwdParamsE:
	.zero		9472


//--------------------- .nv.shared._ZN10layer_norm13ln_bwd_kernelINS_13Kernel_traitsIffffjLj12288ELj4ELj1ELj4ELj16ENS_18Kernel_traits_baseILj12288EffffjLj128EEEEEEEvNS_9BwdParamsE --------------------------
	.section	.nv.shared._ZN10layer_norm13ln_bwd_kernelINS_13Kernel_traitsIffffjLj12288ELj4ELj1ELj4ELj16ENS_18Kernel_traits_baseILj12288EffffjLj128EEEEEEEvNS_9BwdParamsE,"aw",@nobits
	.sectionflags	@""
	.align	16
	.zero		1024


//--------------------- .nv.shared._ZN10layer_norm22ln_bwd_finalize_kernelINS_22Kernel_traits_finalizeILj10240E13__nv_bfloat16fS2_fjLj1024ELj4ENS_18Kernel_traits_baseILj10240ES2_fS2_fjLj1024EEEEEEEvNS_9BwdParamsE --------------------------
	.section	.nv.shared._ZN10layer_norm22ln_bwd_finalize_kernelINS_22Kernel_traits_finalizeILj10240E13__nv_bfloat16fS2_fjLj1024ELj4ENS_18Kernel_traits_baseILj10240ES2_fS2_fjLj1024EEEEEEEvNS_9BwdParamsE,"aw",@nobits
	.sectionflags	@""
	.align	16
.nv.shared._ZN10layer_norm22ln_bwd_finalize_kernelINS_22Kernel_traits_finalizeILj10240E13__nv_bfloat16fS2_fjLj1024ELj4ENS_18Kernel_traits_baseILj10240ES2_fS2_fjLj1024EEEEEEEvNS_9BwdParamsE:
	.zero		9472


//--------------------- .nv.shared._ZN10layer_norm13ln_bwd_kernelINS_13Kernel_traitsI13__nv_bfloat16fS2_fjLj10240ELj2ELj1ELj4ELj16ENS_18Kernel_traits_baseILj10240ES2_fS2_fjLj128EEEEEEEvNS_9BwdParamsE --------------------------
	.section	.nv.shared._ZN10layer_norm13ln_bwd_kernelINS_13Kernel_traitsI13__nv_bfloat16fS2_fjLj10240ELj2ELj1ELj4ELj16ENS_18Kernel_traits_baseILj10240ES2_fS2_fjLj128EEEEEEEvNS_9BwdParamsE,"aw",@nobits
	.sectionflags	@""
	.align	16
	.zero		1024


//--------------------- .nv.shared._ZN10layer_norm22ln_bwd_finalize_kernelINS_22Kernel_traits_finalizeILj10240E13__nv_bfloat16S2_S2_fjLj1024ELj4ENS_18Kernel_traits_baseILj10240ES2_S2_S2_fjLj1024EEEEEEEvNS_9BwdParamsE --------------------------
	.section	.nv.shared._ZN10layer_norm22ln_bwd_finalize_kernelINS_22Kernel_traits_finalizeILj10240E13__nv_bfloat16S2_S2_fjLj1024ELj4ENS_18Kernel_traits_baseILj10240ES2_S2_S2_fjLj1024EEEEEEEvNS_9BwdParamsE,"aw",@nobits
	.sectionflags	@""
	.align	16
.nv.shared._ZN10layer_norm22ln_bwd_finalize_kernelINS_22Kernel_traits_finalizeILj10240E13__nv_bfloat16S2_S2_fjLj1024ELj4ENS_18Kernel_traits_baseILj10240ES2_S2_S2_fjLj1024EEEEEEEvNS_9BwdParamsE:
	.zero		9472


//--------------------- .nv.shared._ZN10layer_norm13ln_bwd_kernelINS_13Kernel_traitsI13__nv_bfloat16S2_S2_fjLj10240ELj2ELj1ELj4ELj16ENS_18Kernel_traits_baseILj10240ES2_S2_S2_fjLj128EEEEEEEvNS_9BwdParamsE --------------------------
	.section	.nv.shared._ZN10layer_norm13ln_bwd_kernelINS_13Kernel_traitsI13__nv_bfloat16S2_S2_fjLj10240ELj2ELj1ELj4ELj16ENS_18Kernel_traits_baseILj10240ES2_S2_S2_fjLj128EEEEEEEvNS_9BwdParamsE,"aw",@nobits
	.sectionflags	@""
	.align	16
	.zero		1024


//--------------------- .nv.shared._ZN10layer_norm22ln_bwd_finalize_kernelINS_22Kernel_traits_finalizeILj10240E6__halffS2_fjLj1024ELj4ENS_18Kernel_traits_baseILj10240ES2_fS2_fjLj1024EEEEEEEvNS_9BwdParamsE --------------------------
	.section	.nv.shared._ZN10layer_norm22ln_bwd_finalize_kernelINS_22Kernel_traits_finalizeILj10240E6__halffS2_fjLj1024ELj4ENS_18Kernel_traits_baseILj10240ES2_fS2_fjLj1024EEEEEEEvNS_9BwdParamsE,"aw",@nobits
	.sectionflags	@""
	.align	16
.nv.shared._ZN10layer_norm22ln_bwd_finalize_kernelINS_22Kernel_traits_finalizeILj10240E6__halffS2_fjLj1024ELj4ENS_18Kernel_traits_baseILj10240ES2_fS2_fjLj1024EEEEEEEvNS_9BwdParamsE:
	.zero		9472


//--------------------- .nv.shared._ZN10layer_norm13ln_bwd_kernelINS_13Kernel_traitsI6__halffS2_fjLj10240ELj2ELj1ELj4ELj16ENS_18Kernel_traits_baseILj10240ES2_fS2_fjLj128EEEEEEEvNS_9BwdParamsE --------------------------
	.section	.nv.shared._ZN10layer_norm13ln_bwd_kernelINS_13Kernel_traitsI6__halffS2_fjLj10240ELj2ELj1ELj4ELj16ENS_18Kernel_traits_baseILj10240ES2_fS2_fjLj128EEEEEEEvNS_9BwdParamsE,"aw",@nobits
	.sectionflags	@""
	.align	16
	.zero		1024


//--------------------- .nv.shared._ZN10layer_norm22ln_bwd_finalize_kernelINS_22Kernel_traits_finalizeILj10240E6__halfS2_S2_fjLj1024ELj4ENS_18Kernel_traits_baseILj10240ES2_S2_S2_fjLj1024EEEEEEEvNS_9BwdParamsE --------------------------
	.section	.nv.shared._ZN10layer_norm22ln_bwd_finalize_kernelINS_22Kernel_traits_finalizeILj10240E6__halfS2_S2_fjLj1024ELj4ENS_18Kernel_traits_baseILj10240ES2_S2_S2_fjLj1024EEEEEEEvNS_9BwdParamsE,"aw",@nobits
	.sectionflags	@""
	.align	16
.nv.shared._ZN10layer_norm22ln_bwd_finalize_kernelINS_22Kernel_traits_finalizeILj10240E6__halfS2_S2_fjLj1024ELj4ENS_18Kernel_traits_baseILj10240ES2_S2_S2_fjLj1024EEEEEEEvNS_9BwdParamsE:
	.zero		9472


//--------------------- .nv.shared._ZN10layer_norm13ln_bwd_kernelINS_13Kernel_traitsI6__halfS2_S2_fjLj10240ELj2ELj1ELj4ELj16ENS_18Kernel_traits_baseILj10240ES2_S2_S2_fjLj128EEEEEEEvNS_9BwdParamsE --------------------------
	.section	.nv.shared._ZN10layer_norm13ln_bwd_kernelINS_13Kernel_traitsI6__halfS2_S2_fjLj10240ELj2ELj1ELj4ELj16ENS_18Kernel_traits_baseILj10240ES2_S2_S2_fjLj128EEEEEEEvNS_9BwdParamsE,"aw",@nobits
	.sectionflags	@""
	.align	16
	.zero		1024


//--------------------- .nv.shared._ZN10layer_norm22ln_bwd_finalize_kernelINS_22Kernel_traits_finalizeILj10240EffffjLj1024ELj4ENS_18Kernel_traits_baseILj10240EffffjLj1024EEEEEEEvNS_9BwdParamsE --------------------------
	.section	.nv.shared._ZN10layer_norm22ln_bwd_finalize_kernelINS_22Kernel_traits_finalizeILj10240EffffjLj1024ELj4ENS_18Kernel_traits_baseILj10240EffffjLj1024EEEEEEEvNS_9BwdParamsE,"aw",@nobits
	.sectionflags	@""
	.align	16
.nv.shared._ZN10layer_norm22ln_bwd_finalize_kernelINS_22Kernel_traits_finalizeILj10240EffffjLj1024ELj4ENS_18Kernel_traits_baseILj10240EffffjLj1024EEEEEEEvNS_9BwdParamsE:
	.zero		9472


//--------------------- .nv.shared._ZN10layer_norm13ln_bwd_kernelINS_13Kernel_traitsIffffjLj10240ELj2ELj1ELj4ELj16ENS_18Kernel_traits_baseILj10240EffffjLj128EEEEEEEvNS_9BwdParamsE --------------------------
	.section	.nv.shared._ZN10layer_norm13ln_bwd_kernelINS_13Kernel_traitsIffffjLj10240ELj2ELj1ELj4ELj16ENS_18Kernel_traits_baseILj10240EffffjLj128EEEEEEEvNS_9BwdParamsE,"aw",@nobits
	.sectionflags	@""
	.align	16
	.zero		1024


//--------------------- .nv.shared._ZN10layer_norm22ln_bwd_finalize_kernelINS_22Kernel_traits_finalizeILj8192E13__nv_bfloat16fS2_fjLj1024ELj4ENS_18Kernel_traits_baseILj8192ES2_fS2_fjLj1024EEEEEEEvNS_9BwdParamsE --------------------------
	.section	.nv.shared._ZN10layer_norm22ln_bwd_finalize_kernelINS_22Kernel_traits_finalizeILj8192E13__nv_bfloat16fS2_fjLj1024ELj4ENS_18Kernel_traits_baseILj8192ES2_fS2_fjLj1024EEEEEEEvNS_9BwdParamsE,"aw",@nobits
	.sectionflags	@""
	.align	16
.nv.shared._ZN10layer_norm22ln_bwd_finalize_kernelINS_22Kernel_traits_finalizeILj8192E13__nv_bfloat16fS2_fjLj1024ELj4ENS_18Kernel_traits_baseILj8192ES2_fS2_fjLj1024EEEEEEEvNS_9BwdParamsE:
	.zero		9472


//--------------------- .nv.shared._ZN10layer_norm13ln_bwd_kernelINS_13Kernel_traitsI13__nv_bfloat16fS2_fjLj8192ELj2ELj1ELj4ELj16ENS_18Kernel_traits_baseILj8192ES2_fS2_fjLj128EEEEEEEvNS_9BwdParamsE --------------------------
	.section	.nv.shared._ZN10layer_norm13ln_bwd_kernelINS_13Kernel_traitsI13__nv_bfloat16fS2_fjLj8192ELj2ELj1ELj4ELj16ENS_18Kernel_traits_baseILj8192ES2_fS2_fjLj128EEEEEEEvNS_9BwdParamsE,"aw",@nobits
	.sectionflags	@""
	.align	16
	.zero		1024


//--------------------- .nv.shared._ZN10layer_norm22ln_bwd_finalize_kernelINS_22Kernel_traits_finalizeILj8192E13__nv_bfloat16S2_S2_fjLj1024ELj4ENS_18Kernel_traits_baseILj8192ES2_S2_S2_fjLj1024EEEEEEEvNS_9BwdParamsE --------------------------
	.section	.nv.shared._ZN10layer_norm22ln_bwd_finalize_kernelINS_22Kernel_traits_finalizeILj8192E13__nv_bfloat16S2_S2_fjLj1024ELj4ENS_18Kernel_traits_baseILj8192ES2_S2_S2_fjLj1024EEEEEEEvNS_9BwdParamsE,"aw",@nobits
	.sectionflags	@""
	.align	16
.nv.shared._ZN10layer_norm22ln_bwd_finalize_kernelINS_22Kernel_traits_finalizeILj8192E13__nv_bfloat16S2_S2_fjLj1024ELj4ENS_18Kernel_traits_baseILj8192ES2_S2_S2_fjLj1024EEEEEEEvNS_9BwdParamsE:
	.zero		9472


//--------------------- .nv.shared._ZN10layer_norm13ln_bwd_kernelINS_13Kernel_traitsI13__nv_bfloat16S2_S2_fjLj8192ELj2ELj1ELj4ELj16ENS_18Kernel_traits_baseILj8192ES2_S2_S2_fjLj128EEEEEEEvNS_9BwdParamsE --------------------------
	.section	.nv.shared._ZN10layer_norm13ln_bwd_kernelINS_13Kernel_traitsI13__nv_bfloat16S2_S2_fjLj8192ELj2ELj1ELj4ELj16ENS_18Kernel_traits_baseILj8192ES2_S2_S2_fjLj128EEEEEEEvNS_9BwdParamsE,"aw",@nobits
	.sectionflags	@""
	.align	16
	.zero		1024


//--------------------- .nv.shared._ZN10layer_norm22ln_bwd_finalize_kernelINS_22Kernel_traits_finalizeILj8192E6__halffS2_fjLj1024ELj4ENS_18Kernel_traits_baseILj8192ES2_fS2_fjLj1024EEEEEEEvNS_9BwdParamsE --------------------------
	.section	.nv.shared._ZN10layer_norm22ln_bwd_finalize_kernelINS_22Kernel_traits_finalizeILj8192E6__halffS2_fjLj1024ELj4ENS_18Kernel_traits_baseILj8192ES2_fS2_fjLj1024EEEEEEEvNS_9BwdParamsE,"aw",@nobits
	.sectionflags	@""
	.align	16
.nv.shared._ZN10layer_norm22ln_bwd_finalize_kernelINS_22Kernel_traits_finalizeILj8192E6__halffS2_fjLj1024ELj4ENS_18Kernel_traits_baseILj8192ES2_fS2_fjLj1024EEEEEEEvNS_9BwdParamsE:
	.zero		9472


//--------------------- .nv.shared._ZN10layer_norm13ln_bwd_kernelINS_13Kernel_traitsI6__halffS2_fjLj8192ELj2ELj1ELj4ELj16ENS_18Kernel_traits_baseILj8192ES2_fS2_fjLj128EEEEEEEvNS_9BwdParamsE --------------------------
	.section	.nv.shared._ZN10layer_norm13ln_bwd_kernelINS_13Kernel_traitsI6__halffS2_fjLj8192ELj2ELj1ELj4ELj16ENS_18Kernel_traits_baseILj8192ES2_fS2_fjLj128EEEEEEEvNS_9BwdParamsE,"aw",@nobits
	.sectionflags	@""
	.align	16
	.zero		1024


//--------------------- .nv.shared._ZN10layer_norm22ln_bwd_finalize_kernelINS_22Kernel_traits_finalizeILj8192E6__halfS2_S2_fjLj1024ELj4ENS_18Kernel_traits_baseILj8192ES2_S2_S2_fjLj1024EEEEEEEvNS_9BwdParamsE --------------------------
	.section	.nv.shared._ZN10layer_norm22ln_bwd_finalize_kernelINS_22Kernel_traits_finalizeILj8192E6__halfS2_S2_fjLj1024ELj4ENS_18Kernel_traits_baseILj8192ES2_S2_S2_fjLj1024EEEEEEEvNS_9BwdParamsE,"aw",@nobits
	.sectionflags	@""
	.align	16
.nv.shared._ZN10layer_norm22ln_bwd_finalize_kernelINS_22Kernel_traits_finalizeILj8192E6__halfS2_S2_fjLj1024ELj4ENS_18Kernel_traits_baseILj8192ES2_S2_S2_fjLj1024EEEEEEEvNS_9BwdParamsE:
	.zero		9472


//--------------------- .nv.shared._ZN10layer_norm13ln_bwd_kernelINS_13Kernel_traitsI6__halfS2_S2_fjLj8192ELj2ELj1ELj4ELj16ENS_18Kernel_traits_baseILj8192ES2_S2_S2_fjLj128EEEEEEEvNS_9BwdParamsE --------------------------
	.section	.nv.shared._ZN10layer_norm13ln_bwd_kernelINS_13Kernel_traitsI6__halfS2_S2_fjLj8192ELj2ELj1ELj4ELj16ENS_18Kernel_traits_baseILj8192ES2_S2_S2_fjLj128EEEEEEEvNS_9BwdParamsE,"aw",@nobits
	.sectionflags	@""
	.align	16
	.zero		1024


//--------------------- .nv.shared._ZN10layer_norm22ln_bwd_finalize_kernelINS_22Kernel_traits_finalizeILj8192EffffjLj1024ELj4ENS_18Kernel_traits_baseILj8192EffffjLj1024EEEEEEEvNS_9BwdParamsE --------------------------
	.section	.nv.shared._ZN10layer_norm22ln_bwd_finalize_kernelINS_22Kernel_traits_finalizeILj8192EffffjLj1024ELj4ENS_18Kernel_traits_baseILj8192EffffjLj1024EEEEEEEvNS_9BwdParamsE,"aw",@nobits
	.sectionflags	@""
	.align	16
.nv.shared._ZN10layer_norm22ln_bwd_finalize_kernelINS_22Kernel_traits_finalizeILj8192EffffjLj1024ELj4ENS_18Kernel_traits_baseILj8192EffffjLj1024EEEEEEEvNS_9BwdParamsE:
	.zero		9472


//--------------------- .nv.shared._ZN10layer_norm13ln_bwd_kernelINS_13Kernel_traitsIffffjLj8192ELj2ELj1ELj4ELj16ENS_18Kernel_traits_baseILj8192EffffjLj128EEEEEEEvNS_9BwdParamsE --------------------------
	.section	.nv.shared._ZN10layer_norm13ln_bwd_kernelINS_13Kernel_traitsIffffjLj8192ELj2ELj1ELj4ELj16ENS_18Kernel_traits_baseILj8192EffffjLj128EEEEEEEvNS_9BwdParamsE,"aw",@nobits
	.sectionflags	@""
	.align	16
	.zero		1024


//--------------------- .nv.shared._ZN10layer_norm22ln_bwd_finalize_kernelINS_22Kernel_traits_finalizeILj6144E13__nv_bfloat16fS2_fjLj1024ELj4ENS_18Kernel_traits_baseILj6144ES2_fS2_fjLj1024EEEEEEEvNS_9BwdParamsE --------------------------
	.section	.nv.shared._ZN10layer_norm22ln_bwd_finalize_kernelINS_22Kernel_traits_finalizeILj6144E13__nv_bfloat16fS2_fjLj1024ELj4ENS_18Kernel_traits_baseILj6144ES2_fS2_fjLj1024EEEEEEEvNS_9BwdParamsE,"aw",@nobits
	.sectionflags	@""
	.align	16
.nv.shared._ZN10layer_norm22ln_bwd_finalize_kernelINS_22Kernel_traits_finalizeILj6144E13__nv_bfloat16fS2_fjLj1024ELj4ENS_18Kernel_traits_baseILj6144ES2_fS2_fjLj1024EEEEEEEvNS_9BwdParamsE:
	.zero		9472


//--------------------- .nv.shared._ZN10layer_norm13ln_bwd_kernelINS_13Kernel_traitsI13__nv_bfloat16fS2_fjLj6144ELj1ELj1ELj8ELj16ENS_18Kernel_traits_baseILj6144ES2_fS2_fjLj256EEEEEEEvNS_9BwdParamsE --------------------------
	.section	.nv.shared._ZN10layer_norm13ln_bwd_kernelINS_13Kernel_traitsI13__nv_bfloat16fS2_fjLj6144ELj1ELj1ELj8ELj16ENS_18Kernel_traits_baseILj6144ES2_fS2_fjLj256EEEEEEEvNS_9BwdParamsE,"aw",@nobits
	.sectionflags	@""
	.align	16
	.zero		1024


//--------------------- .nv.shared._ZN10layer_norm22ln_bwd_finalize_kernelINS_22Kernel_traits_finalizeILj6144E13__nv_bfloat16S2_S2_fjLj1024ELj4ENS_18Kernel_traits_baseILj6144ES2_S2_S2_fjLj1024EEEEEEEvNS_9BwdParamsE --------------------------
	.section	.nv.shared._ZN10layer_norm22ln_bwd_finalize_kernelINS_22Kernel_traits_finalizeILj6144E13__nv_bfloat16S2_S2_fjLj1024ELj4ENS_18Kernel_traits_baseILj6144ES2_S2_S2_fjLj1024EEEEEEEvNS_9BwdParamsE,"aw",@nobits
	.sectionflags	@""
	.align	16
.nv.shared._ZN10layer_norm22ln_bwd_finalize_kernelINS_22Kernel_traits_finalizeILj6144E13__nv_bfloat16S2_S2_fjLj1024ELj4ENS_18Kernel_traits_baseILj6144ES2_S2_S2_fjLj1024EEEEEEEvNS_9BwdParamsE:
	.zero		9472


//--------------------- .nv.shared._ZN10layer_norm13ln_bwd_kernelINS_13Kernel_traitsI13__nv_bfloat16S2_S2_fjLj6144ELj1ELj1ELj8ELj16ENS_18Kernel_traits_baseILj6144ES2_S2_S2_fjLj256EEEEEEEvNS_9BwdParamsE --------------------------
	.section	.nv.shared._ZN10layer_norm13ln_bwd_kernelINS_13Kernel_traitsI13__nv_bfloat16S2_S2_fjLj6144ELj1ELj1ELj8ELj16ENS_18Kernel_traits_baseILj6144ES2_S2_S2_fjLj256EEEEEEEvNS_9BwdParamsE,"aw",@nobits
	.sectionflags	@""
	.align	16
	.zero		1024


//--------------------- .nv.shared._ZN10layer_norm22ln_bwd_finalize_kernelINS_22Kernel_traits_finalizeILj6144E6__halffS2_fjLj1024ELj4ENS_18Kernel_traits_baseILj6144ES2_fS2_fjLj1024EEEEEEEvNS_9BwdParamsE --------------------------
	.section	.nv.shared._ZN10layer_norm22ln_bwd_finalize_kernelINS_22Kernel_traits_finalizeILj6144E6__halffS2_fjLj1024ELj4ENS_18Kernel_traits_baseILj6144ES2_fS2_fjLj1024EEEEEEEvNS_9BwdParamsE,"aw",@nobits
	.sectionflags	@""
	.align	16
.nv.shared._ZN10layer_norm22ln_bwd_finalize_kernelINS_22Kernel_traits_finalizeILj6144E6__halffS2_fjLj1024ELj4ENS_18Kernel_traits_baseILj6144ES2_fS2_fjLj1024EEEEEEEvNS_9BwdParamsE:
	.zero		9472


//--------------------- .nv.shared._ZN10layer_norm13ln_bwd_kernelINS_13Kernel_traitsI6__halffS2_fjLj6144ELj1ELj1ELj8ELj16ENS_18Kernel_traits_baseILj6144ES2_fS2_fjLj256EEEEEEEvNS_9BwdParamsE --------------------------
	.section	.nv.shared._ZN10layer_norm13ln_bwd_kernelINS_13Kernel_traitsI6__halffS2_fjLj6144ELj1ELj1ELj8ELj16ENS_18Kernel_traits_baseILj6144ES2_fS2_fjLj256EEEEEEEvNS_9BwdParamsE,"aw",@nobits
	.sectionflags	@""
	.align	16
	.zero		1024


//--------------------- .nv.shared._ZN10layer_norm22ln_bwd_finalize_kernelINS_22Kernel_traits_finalizeILj6144E6__halfS2_S2_fjLj1024ELj4ENS_18Kernel_traits_baseILj6144ES2_S2_S2_fjLj1024EEEEEEEvNS_9BwdParamsE --------------------------
	.section	.nv.shared._ZN10layer_norm22ln_bwd_finalize_kernelINS_22Kernel_traits_finalizeILj6144E6__halfS2_S2_fjLj1024ELj4ENS_18Kernel_traits_baseILj6144ES2_S2_S2_fjLj1024EEEEEEEvNS_9BwdParamsE,"aw",@nobits
	.sectionflags	@""
	.align	16
.nv.shared._ZN10layer_norm22ln_bwd_finalize_kernelINS_22Kernel_traits_finalizeILj6144E6__halfS2_S2_fjLj1024ELj4ENS_18Kernel_traits_baseILj6144ES2_S2_S2_fjLj1024EEEEEEEvNS_9BwdParamsE:
	.zero		9472


//--------------------- .nv.shared._ZN10layer_norm13ln_bwd_kernelINS_13Kernel_traitsI6__halfS2_S2_fjLj6144ELj1ELj1ELj8ELj16ENS_18Kernel_traits_baseILj6144ES2_S2_S2_fjLj256EEEEEEEvNS_9BwdParamsE --------------------------
	.section	.nv.shared._ZN10layer_norm13ln_bwd_kernelINS_13Kernel_traitsI6__halfS2_S2_fjLj6144ELj1ELj1ELj8ELj16ENS_18Kernel_traits_baseILj6144ES2_S2_S2_fjLj256EEEEEEEvNS_9BwdParamsE,"aw",@nobits
	.sectionflags	@""
	.align	16
	.zero		1024


//--------------------- .nv.shared._ZN10layer_norm22ln_bwd_finalize_kernelINS_22Kernel_traits_finalizeILj6144EffffjLj1024ELj4ENS_18Kernel_traits_baseILj6144EffffjLj1024EEEEEEEvNS_9BwdParamsE --------------------------
	.section	.nv.shared._ZN10layer_norm22ln_bwd_finalize_kernelINS_22Kernel_traits_finalizeILj6144EffffjLj1024ELj4ENS_18Kernel_traits_baseILj6144EffffjLj1024EEEEEEEvNS_9BwdParamsE,"aw",@nobits
	.sectionflags	@""
	.align	16
.nv.shared._ZN10layer_norm22ln_bwd_finalize_kernelINS_22Kernel_traits_finalizeILj6144EffffjLj1024ELj4ENS_18Kernel_traits_baseILj6144EffffjLj1024EEEEEEEvNS_9BwdParamsE:
	.zero		9472


//--------------------- .nv.shared._ZN10layer_norm13ln_bwd_kernelINS_13Kernel_traitsIffffjLj6144ELj1ELj1ELj8ELj16ENS_18Kernel_traits_baseILj6144EffffjLj256EEEEEEEvNS_9BwdParamsE --------------------------
	.section	.nv.shared._ZN10layer_norm13ln_bwd_kernelINS_13Kernel_traitsIffffjLj6144ELj1ELj1ELj8ELj16ENS_18Kernel_traits_baseILj6144EffffjLj256EEEEEEEvNS_9BwdParamsE,"aw",@nobits
	.sectionflags	@""
	.align	16
	.zero		1024


//--------------------- .nv.shared._ZN10layer_norm22ln_bwd_finalize_kernelINS_22Kernel_traits_finalizeILj5120E13__nv_bfloat16fS2_fjLj1024ELj4ENS_18Kernel_traits_baseILj5120ES2_fS2_fjLj1024EEEEEEEvNS_9BwdParamsE --------------------------
	.section	.nv.shared._ZN10layer_norm22ln_bwd_finalize_kernelINS_22Kernel_traits_finalizeILj5120E13__nv_bfloat16fS2_fjLj1024ELj4ENS_18Kernel_traits_baseILj5120ES2_fS2_fjLj1024EEEEEEEvNS_9BwdParamsE,"aw",@nobits
	.sectionflags	@""
	.align	16
.nv.shared._ZN10layer_norm22ln_bwd_finalize_kernelINS_22Kernel_traits_finalizeILj5120E13__nv_bfloat16fS2_fjLj1024ELj4ENS_18Kernel_traits_baseILj5120ES2_fS2_fjLj1024EEEEEEEvNS_9BwdParamsE:
	.zero		9472


//--------------------- .nv.shared._ZN10layer_norm13ln_bwd_kernelINS_13Kernel_traitsI13__nv_bfloat16fS2_fjLj5120ELj1ELj1ELj4ELj16ENS_18Kernel_traits_baseILj5120ES2_fS2_fjLj128EEEEEEEvNS_9BwdParamsE --------------------------
	.section	.nv.shared._ZN10layer_norm13ln_bwd_kernelINS_13Kernel_traitsI13__nv_bfloat16fS2_fjLj5120ELj1ELj1ELj4ELj16ENS_18Kernel_traits_baseILj5120ES2_fS2_fjLj128EEEEEEEvNS_9BwdParamsE,"aw",@nobits
	.sectionflags	@""
	.align	16
	.zero		1024


//--------------------- .nv.shared._ZN10layer_norm22ln_bwd_finalize_kernelINS_22Kernel_traits_finalizeILj5120E13__nv_bfloat16S2_S2_fjLj1024ELj4ENS_18Kernel_traits_baseILj5120ES2_S2_S2_fjLj1024EEEEEEEvNS_9BwdParamsE --------------------------
	.section	.nv.shared._ZN10layer_norm22ln_bwd_finalize_kernelINS_22Kernel_traits_finalizeILj5120E13__nv_bfloat16S2_S2_fjLj1024ELj4ENS_18Kernel_traits_baseILj5120ES2_S2_S2_fjLj1024EEEEEEEvNS_9BwdParamsE,"aw",@nobits
	.sectionflags	@""
	.align	16
.nv.shared._ZN10layer_norm22ln_bwd_finalize_kernelINS_22Kernel_traits_finalizeILj5120E13__nv_bfloat16S2_S2_fjLj1024ELj4ENS_18Kernel_traits_baseILj5120ES2_S2_S2_fjLj1024EEEEEEEvNS_9BwdParamsE:
	.zero		9472


//--------------------- .nv.shared._ZN10layer_norm13ln_bwd_kernelINS_13Kernel_traitsI13__nv_bfloat16S2_S2_fjLj5120ELj1ELj1ELj4ELj16ENS_18Kernel_traits_baseILj5120ES2_S2_S2_fjLj128EEEEEEEvNS_9BwdParamsE --------------------------
	.section	.nv.shared._ZN10layer_norm13ln_bwd_kernelINS_13Kernel_traitsI13__nv_bfloat16S2_S2_fjLj5120ELj1ELj1ELj4ELj16ENS_18Kernel_traits_baseILj5120ES2_S2_S2_fjLj128EEEEEEEvNS_9BwdParamsE,"aw",@nobits
	.sectionflags	@""
	.align	16
	.zero		1024


//--------------------- .nv.shared._ZN10layer_norm22ln_bwd_finalize_kernelINS_22Kernel_traits_finalizeILj5120E6__halffS2_fjLj1024ELj4ENS_18Kernel_traits_baseILj5120ES2_fS2_fjLj1024EEEEEEEvNS_9BwdParamsE --------------------------
	.section	.nv.shared._ZN10layer_norm22ln_bwd_finalize_kernelINS_22Kernel_traits_finalizeILj5120E6__halffS2_fjLj1024ELj4ENS_18Kernel_traits_baseILj5120ES2_fS2_fjLj1024EEEEEEEvNS_9BwdParamsE,"aw",@nobits
	.sectionflags	@""
	.align	16
.nv.shared._ZN10layer_norm22ln_bwd_finalize_kernelINS_22Kernel_traits_finalizeILj5120E6__halffS2_fjLj1024ELj4ENS_18Kernel_traits_baseILj5120ES2_fS2_fjLj1024EEEEEEEvNS_9BwdParamsE:
	.zero		9472


//--------------------- .nv.shared._ZN10layer_norm13ln_bwd_kernelINS_13Kernel_traitsI6__halffS2_fjLj5120ELj1ELj1ELj4ELj16ENS_18Kernel_traits_baseILj5120ES2_fS2_fjLj128EEEEEEEvNS_9BwdParamsE --------------------------
	.section	.nv.shared._ZN10layer_norm13ln_bwd_kernelINS_13Kernel_traitsI6__halffS2_fjLj5120ELj1ELj1ELj4ELj16ENS_18Kernel_traits_baseILj5120ES2_fS2_fjLj128EEEEEEEvNS_9BwdParamsE,"aw",@nobits
	.sectionflags	@""
	.align	16
	.zero		1024


//--------------------- .nv.shared._ZN10layer_norm22ln_bwd_finalize_kernelINS_22Kernel_traits_finalizeILj5120E6__halfS2_S2_fjLj1024ELj4ENS_18Kernel_traits_baseILj5120ES2_S2_S2_fjLj1024EEEEEEEvNS_9BwdParamsE --------------------------
	.section	.nv.shared._ZN10layer_norm22ln_bwd_finalize_kernelINS_22Kernel_traits_finalizeILj5120E6__halfS2_S2_fjLj1024ELj4ENS_18Kernel_traits_baseILj5120ES2_S2_S2_fjLj1024EEEEEEEvNS_9BwdParamsE,"aw",@nobits
	.sectionflags	@""
	.align	16
.nv.shared._ZN10layer_norm22ln_bwd_finalize_kernelINS_22Kernel_traits_finalizeILj5120E6__halfS2_S2_fjLj1024ELj4ENS_18Kernel_traits_baseILj5120ES2_S2_S2_fjLj1024EEEEEEEvNS_9BwdParamsE:
	.zero		9472


//--------------------- .nv.shared._ZN10layer_norm13ln_bwd_kernelINS_13Kernel_traitsI6__halfS2_S2_fjLj5120ELj1ELj1ELj4ELj16ENS_18Kernel_traits_baseILj5120ES2_S2_S2_fjLj128EEEEEEEvNS_9BwdParamsE --------------------------
	.section	.nv.shared._ZN10layer_norm13ln_bwd_kernelINS_13Kernel_traitsI6__halfS2_S2_fjLj5120ELj1ELj1ELj4ELj16ENS_18Kernel_traits_baseILj5120ES2_S2_S2_fjLj128EEEEEEEvNS_9BwdParamsE,"aw",@nobits
	.sectionflags	@""
	.align	16
	.zero		1024


//--------------------- .nv.shared._ZN10layer_norm22ln_bwd_finalize_kernelINS_22Kernel_traits_finalizeILj5120EffffjLj1024ELj4ENS_18Kernel_traits_baseILj5120EffffjLj1024EEEEEEEvNS_9BwdParamsE --------------------------
	.section	.nv.shared._ZN10layer_norm22ln_bwd_finalize_kernelINS_22Kernel_traits_finalizeILj5120EffffjLj1024ELj4ENS_18Kernel_traits_baseILj5120EffffjLj1024EEEEEEEvNS_9BwdParamsE,"aw",@nobits
	.sectionflags	@""
	.align	16
.nv.shared._ZN10layer_norm22ln_bwd_finalize_kernelINS_22Kernel_traits_finalizeILj5120EffffjLj1024ELj4ENS_18Kernel_traits_baseILj5120EffffjLj1024EEEEEEEvNS_9BwdParamsE:
	.zero		9472


//--------------------- .nv.shared._ZN10layer_norm13ln_bwd_kernelINS_13Kernel_traitsIffffjLj5120ELj1ELj1ELj4ELj16ENS_18Kernel_traits_baseILj5120EffffjLj128EEEEEEEvNS_9BwdParamsE --------------------------
	.section	.nv.shared._ZN10layer_norm13ln_bwd_kernelINS_13Kernel_traitsIffffjLj5120ELj1ELj1ELj4ELj16ENS_18Kernel_traits_baseILj5120EffffjLj128EEEEEEEvNS_9BwdParamsE,"aw",@nobits
	.sectionflags	@""
	.align	16
	.zero		1024


//--------------------- .nv.shared._ZN10layer_norm22ln_bwd_finalize_kernelINS_22Kernel_traits_finalizeILj4096E13__nv_bfloat16fS2_fjLj1024ELj4ENS_18Kernel_traits_baseILj4096ES2_fS2_fjLj1024EEEEEEEvNS_9BwdParamsE --------------------------
	.section	.nv.shared._ZN10layer_norm22ln_bwd_finalize_kernelINS_22Kernel_traits_finalizeILj4096E13__nv_bfloat16fS2_fjLj1024ELj4ENS_18Kernel_traits_baseILj4096ES2_fS2_fjLj1024EEEEEEEvNS_9BwdParamsE,"aw",@nobits
	.sectionflags	@""
	.align	16
.nv.shared._ZN10layer_norm22ln_bwd_finalize_kernelINS_22Kernel_traits_finalizeILj4096E13__nv_bfloat16fS2_fjLj1024ELj4ENS_18Kernel_traits_baseILj4096ES2_fS2_fjLj1024EEEEEEEvNS_9BwdParamsE:
	.zero		9472


//--------------------- .nv.shared._ZN10layer_norm13ln_bwd_kernelINS_13Kernel_traitsI13__nv_bfloat16fS2_fjLj4096ELj1ELj1ELj4ELj16ENS_18Kernel_traits_baseILj4096ES2_fS2_fjLj128EEEEEEEvNS_9BwdParamsE --------------------------
	.section	.nv.shared._ZN10layer_norm13ln_bwd_kernelINS_13Kernel_traitsI13__nv_bfloat16fS2_fjLj4096ELj1ELj1ELj4ELj16ENS_18Kernel_traits_baseILj4096ES2_fS2_fjLj128EEEEEEEvNS_9BwdParamsE,"aw",@nobits
	.sectionflags	@""
	.align	16
	.zero		1024


//--------------------- .nv.shared._ZN10layer_norm22ln_bwd_finalize_kernelINS_22Kernel_traits_finalizeILj4096E13__nv_bfloat16S2_S2_fjLj1024ELj4ENS_18Kernel_traits_baseILj4096ES2_S2_S2_fjLj1024EEEEEEEvNS_9BwdParamsE --------------------------
	.section	.nv.shared._ZN10layer_norm22ln_bwd_finalize_kernelINS_22Kernel_traits_finalizeILj4096E13__nv_bfloat16S2_S2_fjLj1024ELj4ENS_18Kernel_traits_baseILj4096ES2_S2_S2_fjLj1024EEEEEEEvNS_9BwdParamsE,"aw",@nobits
	.sectionflags	@""
	.align	16
.nv.shared._ZN10layer_norm22ln_bwd_finalize_kernelINS_22Kernel_traits_finalizeILj4096E13__nv_bfloat16S2_S2_fjLj1024ELj4ENS_18Kernel_traits_baseILj4096ES2_S2_S2_fjLj1024EEEEEEEvNS_9BwdParamsE:
	.zero		9472


//--------------------- .nv.shared._ZN10layer_norm13ln_bwd_kernelINS_13Kernel_traitsI13__nv_bfloat16S2_S2_fjLj4096ELj1ELj1ELj4ELj16ENS_18Kernel_traits_baseILj4096ES2_S2_S2_fjLj128EEEEEEEvNS_9BwdParamsE --------------------------
	.section	.nv.shared._ZN10layer_norm13ln_bwd_kernelINS_13Kernel_traitsI13__nv_bfloat16S2_S2_fjLj4096ELj1ELj1ELj4ELj16ENS_18Kernel_traits_baseILj4096ES2_S2_S2_fjLj128EEEEEEEvNS_9BwdParamsE,"aw",@nobits
	.sectionflags	@""
	.align	16
	.zero		1024


//--------------------- .nv.shared._ZN10layer_norm22ln_bwd_finalize_kernelINS_22Kernel_traits_finalizeILj4096E6__halffS2_fjLj1024ELj4ENS_18Kernel_traits_baseILj4096ES2_fS2_fjLj1024EEEEEEEvNS_9BwdParamsE --------------------------
	.section	.nv.shared._ZN10layer_norm22ln_bwd_finalize_kernelINS_22Kernel_traits_finalizeILj4096E6__halffS2_fjLj1024ELj4ENS_18Kernel_traits_baseILj4096ES2_fS2_fjLj1024EEEEEEEvNS_9BwdParamsE,"aw",@nobits
	.sectionflags	@""
	.align	16
.nv.shared._ZN10layer_norm22ln_bwd_finalize_kernelINS_22Kernel_traits_finalizeILj4096E6__halffS2_fjLj1024ELj4ENS_18Kernel_traits_baseILj4096ES2_fS2_fjLj1024EEEEEEEvNS_9BwdParamsE:
	.zero		9472


//--------------------- .nv.shared._ZN10layer_norm13ln_bwd_kernelINS_13Kernel_traitsI6__halffS2_fjLj4096ELj1ELj1ELj4ELj16ENS_18Kernel_traits_baseILj4096ES2_fS2_fjLj128EEEEEEEvNS_9BwdParamsE --------------------------
	.section	.nv.shared._ZN10layer_norm13ln_bwd_kernelINS_13Kernel_traitsI6__halffS2_fjLj4096ELj1ELj1ELj4ELj16ENS_18Kernel_traits_baseILj4096ES2_fS2_fjLj128EEEEEEEvNS_9BwdParamsE,"aw",@nobits
	.sectionflags	@""
	.align	16
	.zero		1024


//--------------------- .nv.shared._ZN10layer_norm22ln_bwd_finalize_kernelINS_22Kernel_traits_finalizeILj4096E6__halfS2_S2_fjLj1024ELj4ENS_18Kernel_traits_baseILj4096ES2_S2_S2_fjLj1024EEEEEEEvNS_9BwdParamsE --------------------------
	.section	.nv.shared._ZN10layer_norm22ln_bwd_finalize_kernelINS_22Kernel_traits_finalizeILj4096E6__halfS2_S2_fjLj1024ELj4ENS_18Kernel_traits_baseILj4096ES2_S2_S2_fjLj1024EEEEEEEvNS_9BwdParamsE,"aw",@nobits
	.sectionflags	@""
	.align	16
.nv.shared._ZN10layer_norm22ln_bwd_finalize_kernelINS_22Kernel_traits_finalizeILj4096E6__halfS2_S2_fjLj1024ELj4ENS_18Kernel_traits_baseILj4096ES2_S2_S2_fjLj1024EEEEEEEvNS_9BwdParamsE:
	.zero		9472


//--------------------- .nv.shared._ZN10layer_norm13ln_bwd_kernelINS_13Kernel_traitsI6__halfS2_S2_fjLj4096ELj1ELj1ELj4ELj16ENS_18Kernel_traits_baseILj4096ES2_S2_S2_fjLj128EEEEEEEvNS_9BwdParamsE --------------------------
	.section	.nv.shared._ZN10layer_norm13ln_bwd_kernelINS_13Kernel_traitsI6__halfS2_S2_fjLj4096ELj1ELj1ELj4ELj16ENS_18Kernel_traits_baseILj4096ES2_S2_S2_fjLj128EEEEEEEvNS_9BwdParamsE,"aw",@nobits
	.sectionflags	@""
	.align	16
	.zero		1024


//--------------------- .nv.shared._ZN10layer_norm22ln_bwd_finalize_kernelINS_22Kernel_traits_finalizeILj4096EffffjLj1024ELj4ENS_18Kernel_traits_baseILj4096EffffjLj1024EEEEEEEvNS_9BwdParamsE --------------------------
	.section	.nv.shared._ZN10layer_norm22ln_bwd_finalize_kernelINS_22Kernel_traits_finalizeILj4096EffffjLj1024ELj4ENS_18Kernel_traits_baseILj4096EffffjLj1024EEEEEEEvNS_9BwdParamsE,"aw",@nobits
	.sectionflags	@""
	.align	16
.nv.shared._ZN10layer_norm22ln_bwd_finalize_kernelINS_22Kernel_traits_finalizeILj4096EffffjLj1024ELj4ENS_18Kernel_traits_baseILj4096EffffjLj1024EEEEEEEvNS_9BwdParamsE:
	.zero		9472


//--------------------- .nv.shared._ZN10layer_norm13ln_bwd_kernelINS_13Kernel_traitsIffffjLj4096ELj1ELj1ELj4ELj16ENS_18Kernel_traits_baseILj4096EffffjLj128EEEEEEEvNS_9BwdParamsE --------------------------
	.section	.nv.shared._ZN10layer_norm13ln_bwd_kernelINS_13Kernel_traitsIffffjLj4096ELj1ELj1ELj4ELj16ENS_18Kernel_traits_baseILj4096EffffjLj128EEEEEEEvNS_9BwdParamsE,"aw",@nobits
	.sectionflags	@""
	.align	16
	.zero		1024


//--------------------- .nv.shared._ZN10layer_norm22ln_bwd_finalize_kernelINS_22Kernel_traits_finalizeILj3840E13__nv_bfloat16fS2_fjLj1024ELj4ENS_18Kernel_traits_baseILj3840ES2_fS2_fjLj1024EEEEEEEvNS_9BwdParamsE --------------------------
	.section	.nv.shared._ZN10layer_norm22ln_bwd_finalize_kernelINS_22Kernel_traits_finalizeILj3840E13__nv_bfloat16fS2_fjLj1024ELj4ENS_18Kernel_traits_baseILj3840ES2_fS2_fjLj1024EEEEEEEvNS_9BwdParamsE,"aw",@nobits
	.sectionflags	@""
	.align	16
.nv.shared._ZN10layer_norm22ln_bwd_finalize_kernelINS_22Kernel_traits_finalizeILj3840E13__nv_bfloat16fS2_fjLj1024ELj4ENS_18Kernel_traits_baseILj3840ES2_fS2_fjLj1024EEEEEEEvNS_9BwdParamsE:
	.zero		9472


//--------------------- .nv.shared._ZN10layer_norm13ln_bwd_kernelINS_13Kernel_traitsI13__nv_bfloat16fS2_fjLj3840ELj1ELj1ELj4ELj8ENS_18Kernel_traits_baseILj3840ES2_fS2_fjLj128EEEEEEEvNS_9BwdParamsE --------------------------
	.section	.nv.shared._ZN10layer_norm13ln_bwd_kernelINS_13Kernel_traitsI13__nv_bfloat16fS2_fjLj3840ELj1ELj1ELj4ELj8ENS_18Kernel_traits_baseILj3840ES2_fS2_fjLj128EEEEEEEvNS_9BwdParamsE,"aw",@nobits
	.sectionflags	@""
	.align	16
	.zero		1024


//--------------------- .nv.shared._ZN10layer_norm22ln_bwd_finalize_kernelINS_22Kernel_traits_finalizeILj3840E13__nv_bfloat16S2_S2_fjLj1024ELj4ENS_18Kernel_traits_baseILj3840ES2_S2_S2_fjLj1024EEEEEEEvNS_9BwdParamsE --------------------------
	.section	.nv.shared._ZN10layer_norm22ln_bwd_finalize_kernelINS_22Kernel_traits_finalizeILj3840E13__nv_bfloat16S2_S2_fjLj1024ELj4ENS_18Kernel_traits_baseILj3840ES2_S2_S2_fjLj1024EEEEEEEvNS_9BwdParamsE,"aw",@nobits
	.sectionflags	@""
	.align	16
.nv.shared._ZN10layer_norm22ln_bwd_finalize_kernelINS_22Kernel_traits_finalizeILj3840E13__nv_bfloat16S2_S2_fjLj1024ELj4ENS_18Kernel_traits_baseILj3840ES2_S2_S2_fjLj1024EEEEEEEvNS_9BwdParamsE:
	.zero		9472


//--------------------- .nv.shared._ZN10layer_norm13ln_bwd_kernelINS_13Kernel_traitsI13__nv_bfloat16S2_S2_fjLj3840ELj1ELj1ELj4ELj4ENS_18Kernel_traits_baseILj3840ES2_S2_S2_fjLj128EEEEEEEvNS_9BwdParamsE --------------------------
	.section	.nv.shared._ZN10layer_norm13ln_bwd_kernelINS_13Kernel_traitsI13__nv_bfloat16S2_S2_fjLj3840ELj1ELj1ELj4ELj4ENS_18Kernel_traits_baseILj3840ES2_S2_S2_fjLj128EEEEEEEvNS_9BwdParamsE,"aw",@nobits
	.sectionflags	@""
	.align	16
	.zero		1024


//--------------------- .nv.shared._ZN10layer_norm22ln_bwd_finalize_kernelINS_22Kernel_traits_finalizeILj3840E6__halffS2_fjLj1024ELj4ENS_18Kernel_traits_baseILj3840ES2_fS2_fjLj1024EEEEEEEvNS_9BwdParamsE --------------------------
	.section	.nv.shared._ZN10layer_norm22ln_bwd_finalize_kernelINS_22Kernel_traits_finalizeILj3840E6__halffS2_fjLj1024ELj4ENS_18Kernel_traits_baseILj3840ES2_fS2_fjLj1024EEEEEEEvNS_9BwdParamsE,"aw",@nobits
	.sectionflags	@""
	.align	16
.nv.shared._ZN10layer_norm22ln_bwd_finalize_kernelINS_22Kernel_traits_finalizeILj3840E6__halffS2_fjLj1024ELj4ENS_18Kernel_traits_baseILj3840ES2_fS2_fjLj1024EEEEEEEvNS_9BwdParamsE:
	.zero		9472


//--------------------- .nv.shared._ZN10layer_norm13ln_bwd_kernelINS_13Kernel_traitsI6__halffS2_fjLj3840ELj1ELj1ELj4ELj8ENS_18Kernel_traits_baseILj3840ES2_fS2_fjLj128EEEEEEEvNS_9BwdParamsE --------------------------
	.section	.nv.shared._ZN10layer_norm13ln_bwd_kernelINS_13Kernel_traitsI6__halffS2_fjLj3840ELj1ELj1ELj4ELj8ENS_18Kernel_traits_baseILj3840ES2_fS2_fjLj128EEEEEEEvNS_9BwdParamsE,"aw",@nobits
	.sectionflags	@""
	.align	16
	.zero		1024


//--------------------- .nv.shared._ZN10layer_norm22ln_bwd_finalize_kernelINS_22Kernel_traits_finalizeILj3840E6__halfS2_S2_fjLj1024ELj4ENS_18Kernel_traits_baseILj3840ES2_S2_S2_fjLj1024EEEEEEEvNS_9BwdParamsE --------------------------
	.section	.nv.shared._ZN10layer_norm22ln_bwd_finalize_kernelINS_22Kernel_traits_finalizeILj3840E6__halfS2_S2_fjLj1024ELj4ENS_18Kernel_traits_baseILj3840ES2_S2_S2_fjLj1024EEEEEEEvNS_9BwdParamsE,"aw",@nobits
	.sectionflags	@""
	.align	16
.nv.shared._ZN10layer_norm22ln_bwd_finalize_kernelINS_22Kernel_traits_finalizeILj3840E6__halfS2_S2_fjLj1024ELj4ENS_18Kernel_traits_baseILj3840ES2_S2_S2_fjLj1024EEEEEEEvNS_9BwdParamsE:
	.zero		9472


//--------------------- .nv.shared._ZN10layer_norm13ln_bwd_kernelINS_13Kernel_traitsI6__halfS2_S2_fjLj3840ELj1ELj1ELj4ELj4ENS_18Kernel_traits_baseILj3840ES2_S2_S2_fjLj128EEEEEEEvNS_9BwdParamsE --------------------------
	.section	.nv.shared._ZN10layer_norm13ln_bwd_kernelINS_13Kernel_traitsI6__halfS2_S2_fjLj3840ELj1ELj1ELj4ELj4ENS_18Kernel_traits_baseILj3840ES2_S2_S2_fjLj128EEEEEEEvNS_9BwdParamsE,"aw",@nobits
	.sectionflags	@""
	.align	16
	.zero		1024


//--------------------- .nv.shared._ZN10layer_norm22ln_bwd_finalize_kernelINS_22Kernel_traits_finalizeILj3840EffffjLj1024ELj4ENS_18Kernel_traits_baseILj3840EffffjLj1024EEEEEEEvNS_9BwdParamsE --------------------------
	.section	.nv.shared._ZN10layer_norm22ln_bwd_finalize_kernelINS_22Kernel_traits_finalizeILj3840EffffjLj1024ELj4ENS_18Kernel_traits_baseILj3840EffffjLj1024EEEEEEEvNS_9BwdParamsE,"aw",@nobits
	.sectionflags	@""
	.align	16
.nv.shared._ZN10layer_norm22ln_bwd_finalize_kernelINS_22Kernel_traits_finalizeILj3840EffffjLj1024ELj4ENS_18Kernel_traits_baseILj3840EffffjLj1024EEEEEEEvNS_9BwdParamsE:
	.zero		9472


//--------------------- .nv.shared._ZN10layer_norm13ln_bwd_kernelINS_13Kernel_traitsIffffjLj3840ELj1ELj1ELj4ELj8ENS_18Kernel_traits_baseILj3840EffffjLj128EEEEEEEvNS_9BwdParamsE --------------------------
	.section	.nv.shared._ZN10layer_norm13ln_bwd_kernelINS_13Kernel_traitsIffffjLj3840ELj1ELj1ELj4ELj8ENS_18Kernel_traits_baseILj3840EffffjLj128EEEEEEEvNS_9BwdParamsE,"aw",@nobits
	.sectionflags	@""
	.align	16
	.zero		1024


//--------------------- .nv.shared._ZN10layer_norm22ln_bwd_finalize_kernelINS_22Kernel_traits_finalizeILj3072E13__nv_bfloat16fS2_fjLj1024ELj4ENS_18Kernel_traits_baseILj3072ES2_fS2_fjLj1024EEEEEEEvNS_9BwdParamsE --------------------------
	.section	.nv.shared._ZN10layer_norm22ln_bwd_finalize_kernelINS_22Kernel_traits_finalizeILj3072E13__nv_bfloat16fS2_fjLj1024ELj4ENS_18Kernel_traits_baseILj3072ES2_fS2_fjLj1024EEEEEEEvNS_9BwdParamsE,"aw",@nobits
	.sectionflags	@""
	.align	16
.nv.shared._ZN10layer_norm22ln_bwd_finalize_kernelINS_22Kernel_traits_finalizeILj3072E13__nv_bfloat16fS2_fjLj1024ELj4ENS_18Kernel_traits_baseILj3072ES2_fS2_fjLj1024EEEEEEEvNS_9BwdParamsE:
	.zero		9472


//--------------------- .nv.shared._ZN10layer_norm13ln_bwd_kernelINS_13Kernel_traitsI13__nv_bfloat16fS2_fjLj3072ELj1ELj1ELj4ELj16ENS_18Kernel_traits_baseILj3072ES2_fS2_fjLj128EEEEEEEvNS_9BwdParamsE --------------------------
	.section	.nv.shared._ZN10layer_norm13ln_bwd_kernelINS_13Kernel_traitsI13__nv_bfloat16fS2_fjLj3072ELj1ELj1ELj4ELj16ENS_18Kernel_traits_baseILj3072ES2_fS2_fjLj128EEEEEEEvNS_9BwdParamsE,"aw",@nobits
	.sectionflags	@""
	.align	16
	.zero		1024


//--------------------- .nv.shared._ZN10layer_norm22ln_bwd_finalize_kernelINS_22Kernel_traits_finalizeILj3072E13__nv_bfloat16S2_S2_fjLj1024ELj4ENS_18Kernel_traits_baseILj3072ES2_S2_S2_fjLj1024EEEEEEEvNS_9BwdParamsE --------------------------
	.section	.nv.shared._ZN10layer_norm22ln_bwd_finalize_kernelINS_22Kernel_traits_finalizeILj3072E13__nv_bfloat16S2_S2_fjLj1024ELj4ENS_18Kernel_traits_baseILj3072ES2_S2_S2_fjLj1024EEEEEEEvNS_9BwdParamsE,"aw",@nobits
	.sectionflags	@""
	.align	16
.nv.shared._ZN10layer_norm22ln_bwd_finalize_kernelINS_22Kernel_traits_finalizeILj3072E13__nv_bfloat16S2_S2_fjLj1024ELj4ENS_18Kernel_traits_baseILj3072ES2_S2_S2_fjLj1024EEEEEEEvNS_9BwdParamsE:
	.zero		9472


//--------------------- .nv.shared._ZN10layer_norm13ln_bwd_kernelINS_13Kernel_traitsI13__nv_bfloat16S2_S2_fjLj3072ELj1ELj1ELj4ELj16ENS_18Kernel_traits_baseILj3072ES2_S2_S2_fjLj128EEEEEEEvNS_9BwdParamsE --------------------------
	.section	.nv.shared._ZN10layer_norm13ln_bwd_kernelINS_13Kernel_traitsI13__nv_bfloat16S2_S2_fjLj3072ELj1ELj1ELj4ELj16ENS_18Kernel_traits_baseILj3072ES2_S2_S2_fjLj128EEEEEEEvNS_9BwdParamsE,"aw",@nobits
	.sectionflags	@""
	.align	16
	.zero		1024


//--------------------- .nv.shared._ZN10layer_norm22ln_bwd_finalize_kernelINS_22Kernel_traits_finalizeILj3072E6__halffS2_fjLj1024ELj4ENS_18Kernel_traits_baseILj3072ES2_fS2_fjLj1024EEEEEEEvNS_9BwdParamsE --------------------------
	.section	.nv.shared._ZN10layer_norm22ln_bwd_finalize_kernelINS_22Kernel_traits_finalizeILj3072E6__halffS2_fjLj1024ELj4ENS_18Kernel_traits_baseILj3072ES2_fS2_fjLj1024EEEEEEEvNS_9BwdParamsE,"aw",@nobits
	.sectionflags	@""
	.align	16
.nv.shared._ZN10layer_norm22ln_bwd_finalize_kernelINS_22Kernel_traits_finalizeILj3072E6__halffS2_fjLj1024ELj4ENS_18Kernel_traits_baseILj3072ES2_fS2_fjLj1024EEEEEEEvNS_9BwdParamsE:
	.zero		9472


//--------------------- .nv.shared._ZN10layer_norm13ln_bwd_kernelINS_13Kernel_traitsI6__halffS2_fjLj3072ELj1ELj1ELj4ELj16ENS_18Kernel_traits_baseILj3072ES2_fS2_fjLj128EEEEEEEvNS_9BwdParamsE --------------------------
	.section	.nv.shared._ZN10layer_norm13ln_bwd_kernelINS_13Kernel_traitsI6__halffS2_fjLj3072ELj1ELj1ELj4ELj16ENS_18Kernel_traits_baseILj3072ES2_fS2_fjLj128EEEEEEEvNS_9BwdParamsE,"aw",@nobits
	.sectionflags	@""
	.align	16
	.zero		1024


//--------------------- .nv.shared._ZN10layer_norm22ln_bwd_finalize_kernelINS_22Kernel_traits_finalizeILj3072E6__halfS2_S2_fjLj1024ELj4ENS_18Kernel_traits_baseILj3072ES2_S2_S2_fjLj1024EEEEEEEvNS_9BwdParamsE --------------------------
	.section	.nv.shared._ZN10layer_norm22ln_bwd_finalize_kernelINS_22Kernel_traits_finalizeILj3072E6__halfS2_S2_fjLj1024ELj4ENS_18Kernel_traits_baseILj3072ES2_S2_S2_fjLj1024EEEEEEEvNS_9BwdParamsE,"aw",@nobits
	.sectionflags	@""
	.align	16
.nv.shared._ZN10layer_norm22ln_bwd_finalize_kernelINS_22Kernel_traits_finalizeILj3072E6__halfS2_S2_fjLj1024ELj4ENS_18Kernel_traits_baseILj3072ES2_S2_S2_fjLj1024EEEEEEEvNS_9BwdParamsE:
	.zero		9472


//--------------------- .nv.shared._ZN10layer_norm13ln_bwd_kernelINS_13Kernel_traitsI6__halfS2_S2_fjLj3072ELj1ELj1ELj4ELj16ENS_18Kernel_traits_baseILj3072ES2_S2_S2_fjLj128EEEEEEEvNS_9BwdParamsE --------------------------
	.section	.nv.shared._ZN10layer_norm13ln_bwd_kernelINS_13Kernel_traitsI6__halfS2_S2_fjLj3072ELj1ELj1ELj4ELj16ENS_18Kernel_traits_baseILj3072ES2_S2_S2_fjLj128EEEEEEEvNS_9BwdParamsE,"aw",@nobits
	.sectionflags	@""
	.align	16
	.zero		1024


//--------------------- .nv.shared._ZN10layer_norm22ln_bwd_finalize_kernelINS_22Kernel_traits_finalizeILj3072EffffjLj1024ELj4ENS_18Kernel_traits_baseILj3072EffffjLj1024EEEEEEEvNS_9BwdParamsE --------------------------
	.section	.nv.shared._ZN10layer_norm22ln_bwd_finalize_kernelINS_22Kernel_traits_finalizeILj3072EffffjLj1024ELj4ENS_18Kernel_traits_baseILj3072EffffjLj1024EEEEEEEvNS_9BwdParamsE,"aw",@nobits
	.sectionflags	@""
	.align	16
.nv.shared._ZN10layer_norm22ln_bwd_finalize_kernelINS_22Kernel_traits_finalizeILj3072EffffjLj1024ELj4ENS_18Kernel_traits_baseILj3072EffffjLj1024EEEEEEEvNS_9BwdParamsE:
	.zero		9472


//--------------------- .nv.shared._ZN10layer_norm13ln_bwd_kernelINS_13Kernel_traitsIffffjLj3072ELj1ELj1ELj4ELj16ENS_18Kernel_traits_baseILj3072EffffjLj128EEEEEEEvNS_9BwdParamsE --------------------------
	.section	.nv.shared._ZN10layer_norm13ln_bwd_kernelINS_13Kernel_traitsIffffjLj3072ELj1ELj1ELj4ELj16ENS_18Kernel_traits_baseILj3072EffffjLj128EEEEEEEvNS_9BwdParamsE,"aw",@nobits
	.sectionflags	@""
	.align	16
	.zero		1024


//--------------------- .nv.shared._ZN10layer_norm22ln_bwd_finalize_kernelINS_22Kernel_traits_finalizeILj2304E13__nv_bfloat16fS2_fjLj1024ELj4ENS_18Kernel_traits_baseILj2304ES2_fS2_fjLj1024EEEEEEEvNS_9BwdParamsE --------------------------
	.section	.nv.shared._ZN10layer_norm22ln_bwd_finalize_kernelINS_22Kernel_traits_finalizeILj2304E13__nv_bfloat16fS2_fjLj1024ELj4ENS_18Kernel_traits_baseILj2304ES2_fS2_fjLj1024EEEEEEEvNS_9BwdParamsE,"aw",@nobits
	.sectionflags	@""
	.align	16
.nv.shared._ZN10layer_norm22ln_bwd_finalize_kernelINS_22Kernel_traits_finalizeILj2304E13__nv_bfloat16fS2_fjLj1024ELj4ENS_18Kernel_traits_baseILj2304ES2_fS2_fjLj1024EEEEEEEvNS_9BwdParamsE:
	.zero		9472


//--------------------- .nv.shared._ZN10layer_norm13ln_bwd_kernelINS_13Kernel_traitsI13__nv_bfloat16fS2_fjLj2304ELj1ELj1ELj4ELj8ENS_18Kernel_traits_baseILj2304ES2_fS2_fjLj128EEEEEEEvNS_9BwdParamsE --------------------------
	.section	.nv.shared._ZN10layer_norm13ln_bwd_kernelINS_13Kernel_traitsI13__nv_bfloat16fS2_fjLj2304ELj1ELj1ELj4ELj8ENS_18Kernel_traits_baseILj2304ES2_fS2_fjLj128EEEEEEEvNS_9BwdParamsE,"aw",@nobits
	.sectionflags	@""
	.align	16
	.zero		1024


//--------------------- .nv.shared._ZN10layer_norm22ln_bwd_finalize_kernelINS_22Kernel_traits_finalizeILj2304E13__nv_bfloat16S2_S2_fjLj1024ELj4ENS_18Kernel_traits_baseILj2304ES2_S2_S2_fjLj1024EEEEEEEvNS_9BwdParamsE --------------------------
	.section	.nv.shared._ZN10layer_norm22ln_bwd_finalize_kernelINS_22Kernel_traits_finalizeILj2304E13__nv_bfloat16S2_S2_fjLj1024ELj4ENS_18Kernel_traits_baseILj2304ES2_S2_S2_fjLj1024EEEEEEEvNS_9BwdParamsE,"aw",@nobits
	.sectionflags	@""
	.align	16
.nv.shared._ZN10layer_norm22ln_bwd_finalize_kernelINS_22Kernel_traits_finalizeILj2304E13__nv_bfloat16S2_S2_fjLj1024ELj4ENS_18Kernel_traits_baseILj2304ES2_S2_S2_fjLj1024EEEEEEEvNS_9BwdParamsE:
	.zero		9472


//--------------------- .nv.shared._ZN10layer_norm13ln_bwd_kernelINS_13Kernel_traitsI13__nv_bfloat16S2_S2_fjLj2304ELj1ELj1ELj4ELj4ENS_18Kernel_traits_baseILj2304ES2_S2_S2_fjLj128EEEEEEEvNS_9BwdParamsE --------------------------
	.section	.nv.shared._ZN10layer_norm13ln_bwd_kernelINS_13Kernel_traitsI13__nv_bfloat16S2_S2_fjLj2304ELj1ELj1ELj4ELj4ENS_18Kernel_traits_baseILj2304ES2_S2_S2_fjLj128EEEEEEEvNS_9BwdParamsE,"aw",@nobits
	.sectionflags	@""
	.align	16
	.zero		1024


//--------------------- .nv.shared._ZN10layer_norm22ln_bwd_finalize_kernelINS_22Kernel_traits_finalizeILj2304E6__halffS2_fjLj1024ELj4ENS_18Kernel_traits_baseILj2304ES2_fS2_fjLj1024EEEEEEEvNS_9BwdParamsE --------------------------
	.section	.nv.shared._ZN10layer_norm22ln_bwd_finalize_kernelINS_22Kernel_traits_finalizeILj2304E6__halffS2_fjLj1024ELj4ENS_18Kernel_traits_baseILj2304ES2_fS2_fjLj1024EEEEEEEvNS_9BwdParamsE,"aw",@nobits
	.sectionflags	@""
	.align	16
.nv.shared._ZN10layer_norm22ln_bwd_finalize_kernelINS_22Kernel_traits_finalizeILj2304E6__halffS2_fjLj1024ELj4ENS_18Kernel_traits_baseILj2304ES2_fS2_fjLj1024EEEEEEEvNS_9BwdParamsE:
	.zero		9472


//--------------------- .nv.shared._ZN10layer_norm13ln_bwd_kernelINS_13Kernel_traitsI6__halffS2_fjLj2304ELj1ELj1ELj4ELj8ENS_18Kernel_traits_baseILj2304ES2_fS2_fjLj128EEEEEEEvNS_9BwdParamsE --------------------------
	.section	.nv.shared._ZN10layer_norm13ln_bwd_kernelINS_13Kernel_traitsI6__halffS2_fjLj2304ELj1ELj1ELj4ELj8ENS_18Kernel_traits_baseILj2304ES2_fS2_fjLj128EEEEEEEvNS_9BwdParamsE,"aw",@nobits
	.sectionflags	@""
	.align	16
	.zero		1024


//--------------------- .nv.shared._ZN10layer_norm22ln_bwd_finalize_kernelINS_22Kernel_traits_finalizeILj2304E6__halfS2_S2_fjLj1024ELj4ENS_18Kernel_traits_baseILj2304ES2_S2_S2_fjLj1024EEEEEEEvNS_9BwdParamsE --------------------------
	.section	.nv.shared._ZN10layer_norm22ln_bwd_finalize_kernelINS_22Kernel_traits_finalizeILj2304E6__halfS2_S2_fjLj1024ELj4ENS_18Kernel_traits_baseILj2304ES2_S2_S2_fjLj1024EEEEEEEvNS_9BwdParamsE,"aw",@nobits
	.sectionflags	@""
	.align	16
.nv.shared._ZN10layer_norm22ln_bwd_finalize_kernelINS_22Kernel_traits_finalizeILj2304E6__halfS2_S2_fjLj1024ELj4ENS_18Kernel_traits_baseILj2304ES2_S2_S2_fjLj1024EEEEEEEvNS_9BwdParamsE:
	.zero		9472


//--------------------- .nv.shared._ZN10layer_norm13ln_bwd_kernelINS_13Kernel_traitsI6__halfS2_S2_fjLj2304ELj1ELj1ELj4ELj4ENS_18Kernel_traits_baseILj2304ES2_S2_S2_fjLj128EEEEEEEvNS_9BwdParamsE --------------------------
	.section	.nv.shared._ZN10layer_norm13ln_bwd_kernelINS_13Kernel_traitsI6__halfS2_S2_fjLj2304ELj1ELj1ELj4ELj4ENS_18Kernel_traits_baseILj2304ES2_S2_S2_fjLj128EEEEEEEvNS_9BwdParamsE,"aw",@nobits
	.sectionflags	@""
	.align	16
	.zero		1024


//--------------------- .nv.shared._ZN10layer_norm22ln_bwd_finalize_kernelINS_22Kernel_traits_finalizeILj2304EffffjLj1024ELj4ENS_18Kernel_traits_baseILj2304EffffjLj1024EEEEEEEvNS_9BwdParamsE --------------------------
	.section	.nv.shared._ZN10layer_norm22ln_bwd_finalize_kernelINS_22Kernel_traits_finalizeILj2304EffffjLj1024ELj4ENS_18Kernel_traits_baseILj2304EffffjLj1024EEEEEEEvNS_9BwdParamsE,"aw",@nobits
	.sectionflags	@""
	.align	16
.nv.shared._ZN10layer_norm22ln_bwd_finalize_kernelINS_22Kernel_traits_finalizeILj2304EffffjLj1024ELj4ENS_18Kernel_traits_baseILj2304EffffjLj1024EEEEEEEvNS_9BwdParamsE:
	.zero		9472


//--------------------- .nv.shared._ZN10layer_norm13ln_bwd_kernelINS_13Kernel_traitsIffffjLj2304ELj1ELj1ELj4ELj8ENS_18Kernel_traits_baseILj2304EffffjLj128EEEEEEEvNS_9BwdParamsE --------------------------
	.section	.nv.shared._ZN10layer_norm13ln_bwd_kernelINS_13Kernel_traitsIffffjLj2304ELj1ELj1ELj4ELj8ENS_18Kernel_traits_baseILj2304EffffjLj128EEEEEEEvNS_9BwdParamsE,"aw",@nobits
	.sectionflags	@""
	.align	16
	.zero		1024


//--------------------- .nv.shared._ZN10layer_norm22ln_bwd_finalize_kernelINS_22Kernel_traits_finalizeILj2048E13__nv_bfloat16fS2_fjLj1024ELj4ENS_18Kernel_traits_baseILj2048ES2_fS2_fjLj1024EEEEEEEvNS_9BwdParamsE --------------------------
	.section	.nv.shared._ZN10layer_norm22ln_bwd_finalize_kernelINS_22Kernel_traits_finalizeILj2048E13__nv_bfloat16fS2_fjLj1024ELj4ENS_18Kernel_traits_baseILj2048ES2_fS2_fjLj1024EEEEEEEvNS_9BwdParamsE,"aw",@nobits
	.sectionflags	@""
	.align	16
.nv.shared._ZN10layer_norm22ln_bwd_finalize_kernelINS_22Kernel_traits_finalizeILj2048E13__nv_bfloat16fS2_fjLj1024ELj4ENS_18Kernel_traits_baseILj2048ES2_fS2_fjLj1024EEEEEEEvNS_9BwdParamsE:
	.zero		9472


//--------------------- .nv.shared._ZN10layer_norm13ln_bwd_kernelINS_13Kernel_traitsI13__nv_bfloat16fS2_fjLj2048ELj1ELj1ELj4ELj16ENS_18Kernel_traits_baseILj2048ES2_fS2_fjLj128EEEEEEEvNS_9BwdParamsE --------------------------
	.section	.nv.shared._ZN10layer_norm13ln_bwd_kernelINS_13Kernel_traitsI13__nv_bfloat16fS2_fjLj2048ELj1ELj1ELj4ELj16ENS_18Kernel_traits_baseILj2048ES2_fS2_fjLj128EEEEEEEvNS_9BwdParamsE,"aw",@nobits
	.sectionflags	@""
	.align	16
	.zero		1024


//--------------------- .nv.shared._ZN10layer_norm22ln_bwd_finalize_kernelINS_22Kernel_traits_finalizeILj2048E13__nv_bfloat16S2_S2_fjLj1024ELj4ENS_18Kernel_traits_baseILj2048ES2_S2_S2_fjLj1024EEEEEEEvNS_9BwdParamsE --------------------------
	.section	.nv.shared._ZN10layer_norm22ln_bwd_finalize_kernelINS_22Kernel_traits_finalizeILj2048E13__nv_bfloat16S2_S2_fjLj1024ELj4ENS_18Kernel_traits_baseILj2048ES2_S2_S2_fjLj1024EEEEEEEvNS_9BwdParamsE,"aw",@nobits
	.sectionflags	@""
	.align	16
.nv.shared._ZN10layer_norm22ln_bwd_finalize_kernelINS_22Kernel_traits_finalizeILj2048E13__nv_bfloat16S2_S2_fjLj1024ELj4ENS_18Kernel_traits_baseILj2048ES2_S2_S2_fjLj1024EEEEEEEvNS_9BwdParamsE:
	.zero		9472


//--------------------- .nv.shared._ZN10layer_norm13ln_bwd_kernelINS_13Kernel_traitsI13__nv_bfloat16S2_S2_fjLj2048ELj1ELj1ELj4ELj16ENS_18Kernel_traits_baseILj2048ES2_S2_S2_fjLj128EEEEEEEvNS_9BwdParamsE --------------------------
	.section	.nv.shared._ZN10layer_norm13ln_bwd_kernelINS_13Kernel_traitsI13__nv_bfloat16S2_S2_fjLj2048ELj1ELj1ELj4ELj16ENS_18Kernel_traits_baseILj2048ES2_S2_S2_fjLj128EEEEEEEvNS_9BwdParamsE,"aw",@nobits
	.sectionflags	@""
	.align	16
	.zero		1024


//--------------------- .nv.shared._ZN10layer_norm22ln_bwd_finalize_kernelINS_22Kernel_traits_finalizeILj2048E6__halffS2_fjLj1024ELj4ENS_18Kernel_traits_baseILj2048ES2_fS2_fjLj1024EEEEEEEvNS_9BwdParamsE --------------------------
	.section	.nv.shared._ZN10layer_norm22ln_bwd_finalize_kernelINS_22Kernel_traits_finalizeILj2048E6__halffS2_fjLj1024ELj4ENS_18Kernel_traits_baseILj2048ES2_fS2_fjLj1024EEEEEEEvNS_9BwdParamsE,"aw",@nobits
	.sectionflags	@""
	.align	16
.nv.shared._ZN10layer_norm22ln_bwd_finalize_kernelINS_22Kernel_traits_finalizeILj2048E6__halffS2_fjLj1024ELj4ENS_18Kernel_traits_baseILj2048ES2_fS2_fjLj1024EEEEEEEvNS_9BwdParamsE:
	.zero		9472


//--------------------- .nv.shared._ZN10layer_norm13ln_bwd_kernelINS_13Kernel_traitsI6__halffS2_fjLj2048ELj1ELj1ELj4ELj16ENS_18Kernel_traits_baseILj2048ES2_fS2_fjLj128EEEEEEEvNS_9BwdParamsE --------------------------
	.section	.nv.shared._ZN10layer_norm13ln_bwd_kernelINS_13Kernel_traitsI6__halffS2_fjLj2048ELj1ELj1ELj4ELj16ENS_18Kernel_traits_baseILj2048ES2_fS2_fjLj128EEEEEEEvNS_9BwdParamsE,"aw",@nobits
	.sectionflags	@""
	.align	16
	.zero		1024


//--------------------- .nv.shared._ZN10layer_norm22ln_bwd_finalize_kernelINS_22Kernel_traits_finalizeILj2048E6__halfS2_S2_fjLj1024ELj4ENS_18Kernel_traits_baseILj2048ES2_S2_S2_fjLj1024EEEEEEEvNS_9BwdParamsE --------------------------
	.section	.nv.shared._ZN10layer_norm22ln_bwd_finalize_kernelINS_22Kernel_traits_finalizeILj2048E6__halfS2_S2_fjLj1024ELj4ENS_18Kernel_traits_baseILj2048ES2_S2_S2_fjLj1024EEEEEEEvNS_9BwdParamsE,"aw",@nobits
	.sectionflags	@""
	.align	16
.nv.shared._ZN10layer_norm22ln_bwd_finalize_kernelINS_22Kernel_traits_finalizeILj2048E6__halfS2_S2_fjLj1024ELj4ENS_18Kernel_traits_baseILj2048ES2_S2_S2_fjLj1024EEEEEEEvNS_9BwdParamsE:
	.zero		9472


//--------------------- .nv.shared._ZN10layer_norm13ln_bwd_kernelINS_13Kernel_traitsI6__halfS2_S2_fjLj2048ELj1ELj1ELj4ELj16ENS_18Kernel_traits_baseILj2048ES2_S2_S2_fjLj128EEEEEEEvNS_9BwdParamsE --------------------------
	.section	.nv.shared._ZN10layer_norm13ln_bwd_kernelINS_13Kernel_traitsI6__halfS2_S2_fjLj2048ELj1ELj1ELj4ELj16ENS_18Kernel_traits_baseILj2048ES2_S2_S2_fjLj128EEEEEEEvNS_9BwdParamsE,"aw",@nobits
	.sectionflags	@""
	.align	16
	.zero		1024


//--------------------- .nv.shared._ZN10layer_norm22ln_bwd_finalize_kernelINS_22Kernel_traits_finalizeILj2048EffffjLj1024ELj4ENS_18Kernel_traits_baseILj2048EffffjLj1024EEEEEEEvNS_9BwdParamsE --------------------------
	.section	.nv.shared._ZN10layer_norm22ln_bwd_finalize_kernelINS_22Kernel_traits_finalizeILj2048EffffjLj1024ELj4ENS_18Kernel_traits_baseILj2048EffffjLj1024EEEEEEEvNS_9BwdParamsE,"aw",@nobits
	.sectionflags	@""
	.align	16
.nv.shared._ZN10layer_norm22ln_bwd_finalize_kernelINS_22Kernel_traits_finalizeILj2048EffffjLj1024ELj4ENS_18Kernel_traits_baseILj2048EffffjLj1024EEEEEEEvNS_9BwdParamsE:
	.zero		9472


//--------------------- .nv.shared._ZN10layer_norm13ln_bwd_kernelINS_13Kernel_traitsIffffjLj2048ELj1ELj1ELj4ELj16ENS_18Kernel_traits_baseILj2048EffffjLj128EEEEEEEvNS_9BwdParamsE --------------------------
	.section	.nv.shared._ZN10layer_norm13ln_bwd_kernelINS_13Kernel_traitsIffffjLj2048ELj1ELj1ELj4ELj16ENS_18Kernel_traits_baseILj2048EffffjLj128EEEEEEEvNS_9BwdParamsE,"aw",@nobits
	.sectionflags	@""
	.align	16
	.zero		1024


//--------------------- .nv.shared._ZN10layer_norm22ln_bwd_finalize_kernelINS_22Kernel_traits_finalizeILj1536E13__nv_bfloat16fS2_fjLj1024ELj4ENS_18Kernel_traits_baseILj1536ES2_fS2_fjLj1024EEEEEEEvNS_9BwdParamsE --------------------------
	.section	.nv.shared._ZN10layer_norm22ln_bwd_finalize_kernelINS_22Kernel_traits_finalizeILj1536E13__nv_bfloat16fS2_fjLj1024ELj4ENS_18Kernel_traits_baseILj1536ES2_fS2_fjLj1024EEEEEEEvNS_9BwdParamsE,"aw",@nobits
	.sectionflags	@""
	.align	16
.nv.shared._ZN10layer_norm22ln_bwd_finalize_kernelINS_22Kernel_traits_finalizeILj1536E13__nv_bfloat16fS2_fjLj1024ELj4ENS_18Kernel_traits_baseILj1536ES2_fS2_fjLj1024EEEEEEEvNS_9BwdParamsE:
	.zero		9472


//--------------------- .nv.shared._ZN10layer_norm13ln_bwd_kernelINS_13Kernel_traitsI13__nv_bfloat16fS2_fjLj1536ELj1ELj1ELj4ELj16ENS_18Kernel_traits_baseILj1536ES2_fS2_fjLj128EEEEEEEvNS_9BwdParamsE --------------------------
	.section	.nv.shared._ZN10layer_norm13ln_bwd_kernelINS_13Kernel_traitsI13__nv_bfloat16fS2_fjLj1536ELj1ELj1ELj4ELj16ENS_18Kernel_traits_baseILj1536ES2_fS2_fjLj128EEEEEEEvNS_9BwdParamsE,"aw",@nobits
	.sectionflags	@""
	.align	16
	.zero		1024


//--------------------- .nv.shared._ZN10layer_norm22ln_bwd_finalize_kernelINS_22Kernel_traits_finalizeILj1536E13__nv_bfloat16S2_S2_fjLj1024ELj4ENS_18Kernel_traits_baseILj1536ES2_S2_S2_fjLj1024EEEEEEEvNS_9BwdParamsE --------------------------
	.section	.nv.shared._ZN10layer_norm22ln_bwd_finalize_kernelINS_22Kernel_traits_finalizeILj1536E13__nv_bfloat16S2_S2_fjLj1024ELj4ENS_18Kernel_traits_baseILj1536ES2_S2_S2_fjLj1024EEEEEEEvNS_9BwdParamsE,"aw",@nobits
	.sectionflags	@""
	.align	16
.nv.shared._ZN10layer_norm22ln_bwd_finalize_kernelINS_22Kernel_traits_finalizeILj1536E13__nv_bfloat16S2_S2_fjLj1024ELj4ENS_18Kernel_traits_baseILj1536ES2_S2_S2_fjLj1024EEEEEEEvNS_9BwdParamsE:
	.zero		9472


//--------------------- .nv.shared._ZN10layer_norm13ln_bwd_kernelINS_13Kernel_traitsI13__nv_bfloat16S2_S2_fjLj1536ELj1ELj1ELj4ELj8ENS_18Kernel_traits_baseILj1536ES2_S2_S2_fjLj128EEEEEEEvNS_9BwdParamsE --------------------------
	.section	.nv.shared._ZN10layer_norm13ln_bwd_kernelINS_13Kernel_traitsI13__nv_bfloat16S2_S2_fjLj1536ELj1ELj1ELj4ELj8ENS_18Kernel_traits_baseILj1536ES2_S2_S2_fjLj128EEEEEEEvNS_9BwdParamsE,"aw",@nobits
	.sectionflags	@""
	.align	16
	.zero		1024


//--------------------- .nv.shared._ZN10layer_norm22ln_bwd_finalize_kernelINS_22Kernel_traits_finalizeILj1536E6__halffS2_fjLj1024ELj4ENS_18Kernel_traits_baseILj1536ES2_fS2_fjLj1024EEEEEEEvNS_9BwdParamsE --------------------------
	.section	.nv.shared._ZN10layer_norm22ln_bwd_finalize_kernelINS_22Kernel_traits_finalizeILj1536E6__halffS2_fjLj1024ELj4ENS_18Kernel_traits_baseILj1536ES2_fS2_fjLj1024EEEEEEEvNS_9BwdParamsE,"aw",@nobits
	.sectionflags	@""
	.align	16
.nv.shared._ZN10layer_norm22ln_bwd_finalize_kernelINS_22Kernel_traits_finalizeILj1536E6__halffS2_fjLj1024ELj4ENS_18Kernel_traits_baseILj1536ES2_fS2_fjLj1024EEEEEEEvNS_9BwdParamsE:
	.zero		9472


//--------------------- .nv.shared._ZN10layer_norm13ln_bwd_kernelINS_13Kernel_traitsI6__halffS2_fjLj1536ELj1ELj1ELj4ELj16ENS_18Kernel_traits_baseILj1536ES2_fS2_fjLj128EEEEEEEvNS_9BwdParamsE --------------------------
	.section	.nv.shared._ZN10layer_norm13ln_bwd_kernelINS_13Kernel_traitsI6__halffS2_fjLj1536ELj1ELj1ELj4ELj16ENS_18Kernel_traits_baseILj1536ES2_fS2_fjLj128EEEEEEEvNS_9BwdParamsE,"aw",@nobits
	.sectionflags	@""
	.align	16
	.zero		1024


//--------------------- .nv.shared._ZN10layer_norm22ln_bwd_finalize_kernelINS_22Kernel_traits_finalizeILj1536E6__halfS2_S2_fjLj1024ELj4ENS_18Kernel_traits_baseILj1536ES2_S2_S2_fjLj1024EEEEEEEvNS_9BwdParamsE --------------------------
	.section	.nv.shared._ZN10layer_norm22ln_bwd_finalize_kernelINS_22Kernel_traits_finalizeILj1536E6__halfS2_S2_fjLj1024ELj4ENS_18Kernel_traits_baseILj1536ES2_S2_S2_fjLj1024EEEEEEEvNS_9BwdParamsE,"aw",@nobits
	.sectionflags	@""
	.align	16
.nv.shared._ZN10layer_norm22ln_bwd_finalize_kernelINS_22Kernel_traits_finalizeILj1536E6__halfS2_S2_fjLj1024ELj4ENS_18Kernel_traits_baseILj1536ES2_S2_S2_fjLj1024EEEEEEEvNS_9BwdParamsE:
	.zero		9472


//--------------------- .nv.shared._ZN10layer_norm13ln_bwd_kernelINS_13Kernel_traitsI6__halfS2_S2_fjLj1536ELj1ELj1ELj4ELj8ENS_18Kernel_traits_baseILj1536ES2_S2_S2_fjLj128EEEEEEEvNS_9BwdParamsE --------------------------
	.section	.nv.shared._ZN10layer_norm13ln_bwd_kernelINS_13Kernel_traitsI6__halfS2_S2_fjLj1536ELj1ELj1ELj4ELj8ENS_18Kernel_traits_baseILj1536ES2_S2_S2_fjLj128EEEEEEEvNS_9BwdParamsE,"aw",@nobits
	.sectionflags	@""
	.align	16
	.zero		1024


//--------------------- .nv.shared._ZN10layer_norm22ln_bwd_finalize_kernelINS_22Kernel_traits_finalizeILj1536EffffjLj1024ELj4ENS_18Kernel_traits_baseILj1536EffffjLj1024EEEEEEEvNS_9BwdParamsE --------------------------
	.section	.nv.shared._ZN10layer_norm22ln_bwd_finalize_kernelINS_22Kernel_traits_finalizeILj1536EffffjLj1024ELj4ENS_18Kernel_traits_baseILj1536EffffjLj1024EEEEEEEvNS_9BwdParamsE,"aw",@nobits
	.sectionflags	@""
	.align	16
.nv.shared._ZN10layer_norm22ln_bwd_finalize_kernelINS_22Kernel_traits_finalizeILj1536EffffjLj1024ELj4ENS_18Kernel_traits_baseILj1536EffffjLj1024EEEEEEEvNS_9BwdParamsE:
	.zero		9472


//--------------------- .nv.shared._ZN10layer_norm13ln_bwd_kernelINS_13Kernel_traitsIffffjLj1536ELj1ELj1ELj4ELj16ENS_18Kernel_traits_baseILj1536EffffjLj128EEEEEEEvNS_9BwdParamsE --------------------------
	.section	.nv.shared._ZN10layer_norm13ln_bwd_kernelINS_13Kernel_traitsIffffjLj1536ELj1ELj1ELj4ELj16ENS_18Kernel_traits_baseILj1536EffffjLj128EEEEEEEvNS_9BwdParamsE,"aw",@nobits
	.sectionflags	@""
	.align	16
	.zero		1024


//--------------------- .nv.shared._ZN10layer_norm22ln_bwd_finalize_kernelINS_22Kernel_traits_finalizeILj1024E13__nv_bfloat16fS2_fjLj1024ELj4ENS_18Kernel_traits_baseILj1024ES2_fS2_fjLj1024EEEEEEEvNS_9BwdParamsE --------------------------
	.section	.nv.shared._ZN10layer_norm22ln_bwd_finalize_kernelINS_22Kernel_traits_finalizeILj1024E13__nv_bfloat16fS2_fjLj1024ELj4ENS_18Kernel_traits_baseILj1024ES2_fS2_fjLj1024EEEEEEEvNS_9BwdParamsE,"aw",@nobits
	.sectionflags	@""
	.align	16
.nv.shared._ZN10layer_norm22ln_bwd_finalize_kernelINS_22Kernel_traits_finalizeILj1024E13__nv_bfloat16fS2_fjLj1024ELj4ENS_18Kernel_traits_baseILj1024ES2_fS2_fjLj1024EEEEEEEvNS_9BwdParamsE:
	.zero		9472


//--------------------- .nv.shared._ZN10layer_norm13ln_bwd_kernelINS_13Kernel_traitsI13__nv_bfloat16fS2_fjLj1024ELj1ELj4ELj1ELj16ENS_18Kernel_traits_baseILj1024ES2_fS2_fjLj128EEEEEEEvNS_9BwdParamsE --------------------------
	.section	.nv.shared._ZN10layer_norm13ln_bwd_kernelINS_13Kernel_traitsI13__nv_bfloat16fS2_fjLj1024ELj1ELj4ELj1ELj16ENS_18Kernel_traits_baseILj1024ES2_fS2_fjLj128EEEEEEEvNS_9BwdParamsE,"aw",@nobits
	.sectionflags	@""
	.align	16
	.zero		1024


//--------------------- .nv.shared._ZN10layer_norm22ln_bwd_finalize_kernelINS_22Kernel_traits_finalizeILj1024E13__nv_bfloat16S2_S2_fjLj1024ELj4ENS_18Kernel_traits_baseILj1024ES2_S2_S2_fjLj1024EEEEEEEvNS_9BwdParamsE --------------------------
	.section	.nv.shared._ZN10layer_norm22ln_bwd_finalize_kernelINS_22Kernel_traits_finalizeILj1024E13__nv_bfloat16S2_S2_fjLj1024ELj4ENS_18Kernel_traits_baseILj1024ES2_S2_S2_fjLj1024EEEEEEEvNS_9BwdParamsE,"aw",@nobits
	.sectionflags	@""
	.align	16
.nv.shared._ZN10layer_norm22ln_bwd_finalize_kernelINS_22Kernel_traits_finalizeILj1024E13__nv_bfloat16S2_S2_fjLj1024ELj4ENS_18Kernel_traits_baseILj1024ES2_S2_S2_fjLj1024EEEEEEEvNS_9BwdParamsE:
	.zero		9472


//--------------------- .nv.shared._ZN10layer_norm13ln_bwd_kernelINS_13Kernel_traitsI13__nv_bfloat16S2_S2_fjLj1024ELj1ELj4ELj1ELj16ENS_18Kernel_traits_baseILj1024ES2_S2_S2_fjLj128EEEEEEEvNS_9BwdParamsE --------------------------
	.section	.nv.shared._ZN10layer_norm13ln_bwd_kernelINS_13Kernel_traitsI13__nv_bfloat16S2_S2_fjLj1024ELj1ELj4ELj1ELj16ENS_18Kernel_traits_baseILj1024ES2_S2_S2_fjLj128EEEEEEEvNS_9BwdParamsE,"aw",@nobits
	.sectionflags	@""
	.align	16
	.zero		1024


//--------------------- .nv.shared._ZN10layer_norm22ln_bwd_finalize_kernelINS_22Kernel_traits_finalizeILj1024E6__halffS2_fjLj1024ELj4ENS_18Kernel_traits_baseILj1024ES2_fS2_fjLj1024EEEEEEEvNS_9BwdParamsE --------------------------
	.section	.nv.shared._ZN10layer_norm22ln_bwd_finalize_kernelINS_22Kernel_traits_finalizeILj1024E6__halffS2_fjLj1024ELj4ENS_18Kernel_traits_baseILj1024ES2_fS2_fjLj1024EEEEEEEvNS_9BwdParamsE,"aw",@nobits
	.sectionflags	@""
	.align	16
.nv.shared._ZN10layer_norm22ln_bwd_finalize_kernelINS_22Kernel_traits_finalizeILj1024E6__halffS2_fjLj1024ELj4ENS_18Kernel_traits_baseILj1024ES2_fS2_fjLj1024EEEEEEEvNS_9BwdParamsE:
	.zero		9472


//--------------------- .nv.shared._ZN10layer_norm13ln_bwd_kernelINS_13Kernel_traitsI6__halffS2_fjLj1024ELj1ELj4ELj1ELj16ENS_18Kernel_traits_baseILj1024ES2_fS2_fjLj128EEEEEEEvNS_9BwdParamsE --------------------------
	.section	.nv.shared._ZN10layer_norm13ln_bwd_kernelINS_13Kernel_traitsI6__halffS2_fjLj1024ELj1ELj4ELj1ELj16ENS_18Kernel_traits_baseILj1024ES2_fS2_fjLj128EEEEEEEvNS_9BwdParamsE,"aw",@nobits
	.sectionflags	@""
	.align	16
	.zero		1024


//--------------------- .nv.shared._ZN10layer_norm22ln_bwd_finalize_kernelINS_22Kernel_traits_finalizeILj1024E6__halfS2_S2_fjLj1024ELj4ENS_18Kernel_traits_baseILj1024ES2_S2_S2_fjLj1024EEEEEEEvNS_9BwdParamsE --------------------------
	.section	.nv.shared._ZN10layer_norm22ln_bwd_finalize_kernelINS_22Kernel_traits_finalizeILj1024E6__halfS2_S2_fjLj1024ELj4ENS_18Kernel_traits_baseILj1024ES2_S2_S2_fjLj1024EEEEEEEvNS_9BwdParamsE,"aw",@nobits
	.sectionflags	@""
	.align	16
.nv.shared._ZN10layer_norm22ln_bwd_finalize_kernelINS_22Kernel_traits_finalizeILj1024E6__halfS2_S2_fjLj1024ELj4ENS_18Kernel_traits_baseILj1024ES2_S2_S2_fjLj1024EEEEEEEvNS_9BwdParamsE:
	.zero		9472


//--------------------- .nv.shared._ZN10layer_norm13ln_bwd_kernelINS_13Kernel_traitsI6__halfS2_S2_fjLj1024ELj1ELj4ELj1ELj16ENS_18Kernel_traits_baseILj1024ES2_S2_S2_fjLj128EEEEEEEvNS_9BwdParamsE --------------------------
	.section	.nv.shared._ZN10layer_norm13ln_bwd_kernelINS_13Kernel_traitsI6__halfS2_S2_fjLj1024ELj1ELj4ELj1ELj16ENS_18Kernel_traits_baseILj1024ES2_S2_S2_fjLj128EEEEEEEvNS_9BwdParamsE,"aw",@nobits
	.sectionflags	@""
	.align	16
	.zero		1024


//--------------------- .nv.shared._ZN10layer_norm22ln_bwd_finalize_kernelINS_22Kernel_traits_finalizeILj1024EffffjLj1024ELj4ENS_18Kernel_traits_baseILj1024EffffjLj1024EEEEEEEvNS_9BwdParamsE --------------------------
	.section	.nv.shared._ZN10layer_norm22ln_bwd_finalize_kernelINS_22Kernel_traits_finalizeILj1024EffffjLj1024ELj4ENS_18Kernel_traits_baseILj1024EffffjLj1024EEEEEEEvNS_9BwdParamsE,"aw",@nobits
	.sectionflags	@""
	.align	16
.nv.shared._ZN10layer_norm22ln_bwd_finalize_kernelINS_22Kernel_traits_finalizeILj1024EffffjLj1024ELj4ENS_18Kernel_traits_baseILj1024EffffjLj1024EEEEEEEvNS_9BwdParamsE:
	.zero		9472


//--------------------- .nv.shared._ZN10layer_norm13ln_bwd_kernelINS_13Kernel_traitsIffffjLj1024ELj1ELj4ELj1ELj16ENS_18Kernel_traits_baseILj1024EffffjLj128EEEEEEEvNS_9BwdParamsE --------------------------
	.section	.nv.shared._ZN10layer_norm13ln_bwd_kernelINS_13Kernel_traitsIffffjLj1024ELj1ELj4ELj1ELj16ENS_18Kernel_traits_baseILj1024EffffjLj128EEEEEEEvNS_9BwdParamsE,"aw",@nobits
	.sectionflags	@""
	.align	16
	.zero		1024


//--------------------- .nv.shared._ZN10layer_norm22ln_bwd_finalize_kernelINS_22Kernel_traits_finalizeILj768E13__nv_bfloat16fS2_fjLj1024ELj4ENS_18Kernel_traits_baseILj768ES2_fS2_fjLj1024EEEEEEEvNS_9BwdParamsE --------------------------
	.section	.nv.shared._ZN10layer_norm22ln_bwd_finalize_kernelINS_22Kernel_traits_finalizeILj768E13__nv_bfloat16fS2_fjLj1024ELj4ENS_18Kernel_traits_baseILj768ES2_fS2_fjLj1024EEEEEEEvNS_9BwdParamsE,"aw",@nobits
	.sectionflags	@""
	.align	16
.nv.shared._ZN10layer_norm22ln_bwd_finalize_kernelINS_22Kernel_traits_finalizeILj768E13__nv_bfloat16fS2_fjLj1024ELj4ENS_18Kernel_traits_baseILj768ES2_fS2_fjLj1024EEEEEEEvNS_9BwdParamsE:
	.zero		9472


//--------------------- .nv.shared._ZN10layer_norm13ln_bwd_kernelINS_13Kernel_traitsI13__nv_bfloat16fS2_fjLj768ELj1ELj4ELj1ELj16ENS_18Kernel_traits_baseILj768ES2_fS2_fjLj128EEEEEEEvNS_9BwdParamsE --------------------------
	.section	.nv.shared._ZN10layer_norm13ln_bwd_kernelINS_13Kernel_traitsI13__nv_bfloat16fS2_fjLj768ELj1ELj4ELj1ELj16ENS_18Kernel_traits_baseILj768ES2_fS2_fjLj128EEEEEEEvNS_9BwdParamsE,"aw",@nobits
	.sectionflags	@""
	.align	16
	.zero		1024


//--------------------- .nv.shared._ZN10layer_norm22ln_bwd_finalize_kernelINS_22Kernel_traits_finalizeILj768E13__nv_bfloat16S2_S2_fjLj1024ELj4ENS_18Kernel_traits_baseILj768ES2_S2_S2_fjLj1024EEEEEEEvNS_9BwdParamsE --------------------------
	.section	.nv.shared._ZN10layer_norm22ln_bwd_finalize_kernelINS_22Kernel_traits_finalizeILj768E13__nv_bfloat16S2_S2_fjLj1024ELj4ENS_18Kernel_traits_baseILj768ES2_S2_S2_fjLj1024EEEEEEEvNS_9BwdParamsE,"aw",@nobits
	.sectionflags	@""
	.align	16
.nv.shared._ZN10layer_norm22ln_bwd_finalize_kernelINS_22Kernel_traits_finalizeILj768E13__nv_bfloat16S2_S2_fjLj1024ELj4ENS_18Kernel_traits_baseILj768ES2_S2_S2_fjLj1024EEEEEEEvNS_9BwdParamsE:
	.zero		9472


//--------------------- .nv.shared._ZN10layer_norm13ln_bwd_kernelINS_13Kernel_traitsI13__nv_bfloat16S2_S2_fjLj768ELj1ELj4ELj1ELj16ENS_18Kernel_traits_baseILj768ES2_S2_S2_fjLj128EEEEEEEvNS_9BwdParamsE --------------------------
	.section	.nv.shared._ZN10layer_norm13ln_bwd_kernelINS_13Kernel_traitsI13__nv_bfloat16S2_S2_fjLj768ELj1ELj4ELj1ELj16ENS_18Kernel_traits_baseILj768ES2_S2_S2_fjLj128EEEEEEEvNS_9BwdParamsE,"aw",@nobits
	.sectionflags	@""
	.align	16
	.zero		1024


//--------------------- .nv.shared._ZN10layer_norm22ln_bwd_finalize_kernelINS_22Kernel_traits_finalizeILj768E6__halffS2_fjLj1024ELj4ENS_18Kernel_traits_baseILj768ES2_fS2_fjLj1024EEEEEEEvNS_9BwdParamsE --------------------------
	.section	.nv.shared._ZN10layer_norm22ln_bwd_finalize_kernelINS_22Kernel_traits_finalizeILj768E6__halffS2_fjLj1024ELj4ENS_18Kernel_traits_baseILj768ES2_fS2_fjLj1024EEEEEEEvNS_9BwdParamsE,"aw",@nobits
	.sectionflags	@""
	.align	16
.nv.shared._ZN10layer_norm22ln_bwd_finalize_kernelINS_22Kernel_traits_finalizeILj768E6__halffS2_fjLj1024ELj4ENS_18Kernel_traits_baseILj768ES2_fS2_fjLj1024EEEEEEEvNS_9BwdParamsE:
	.zero		9472


//--------------------- .nv.shared._ZN10layer_norm13ln_bwd_kernelINS_13Kernel_traitsI6__halffS2_fjLj768ELj1ELj4ELj1ELj16ENS_18Kernel_traits_baseILj768ES2_fS2_fjLj128EEEEEEEvNS_9BwdParamsE --------------------------
	.section	.nv.shared._ZN10layer_norm13ln_bwd_kernelINS_13Kernel_traitsI6__halffS2_fjLj768ELj1ELj4ELj1ELj16ENS_18Kernel_traits_baseILj768ES2_fS2_fjLj128EEEEEEEvNS_9BwdParamsE,"aw",@nobits
	.sectionflags	@""
	.align	16
	.zero		1024


//--------------------- .nv.shared._ZN10layer_norm22ln_bwd_finalize_kernelINS_22Kernel_traits_finalizeILj768E6__halfS2_S2_fjLj1024ELj4ENS_18Kernel_traits_baseILj768ES2_S2_S2_fjLj1024EEEEEEEvNS_9BwdParamsE --------------------------
	.section	.nv.shared._ZN10layer_norm22ln_bwd_finalize_kernelINS_22Kernel_traits_finalizeILj768E6__halfS2_S2_fjLj1024ELj4ENS_18Kernel_traits_baseILj768ES2_S2_S2_fjLj1024EEEEEEEvNS_9BwdParamsE,"aw",@nobits
	.sectionflags	@""
	.align	16
.nv.shared._ZN10layer_norm22ln_bwd_finalize_kernelINS_22Kernel_traits_finalizeILj768E6__halfS2_S2_fjLj1024ELj4ENS_18Kernel_traits_baseILj768ES2_S2_S2_fjLj1024EEEEEEEvNS_9BwdParamsE:
	.zero		9472


//--------------------- .nv.shared._ZN10layer_norm13ln_bwd_kernelINS_13Kernel_traitsI6__halfS2_S2_fjLj768ELj1ELj4ELj1ELj16ENS_18Kernel_traits_baseILj768ES2_S2_S2_fjLj128EEEEEEEvNS_9BwdParamsE --------------------------
	.section	.nv.shared._ZN10layer_norm13ln_bwd_kernelINS_13Kernel_traitsI6__halfS2_S2_fjLj768ELj1ELj4ELj1ELj16ENS_18Kernel_traits_baseILj768ES2_S2_S2_fjLj128EEEEEEEvNS_9BwdParamsE,"aw",@nobits
	.sectionflags	@""
	.align	16
	.zero		1024


//--------------------- .nv.shared._ZN10layer_norm22ln_bwd_finalize_kernelINS_22Kernel_traits_finalizeILj768EffffjLj1024ELj4ENS_18Kernel_traits_baseILj768EffffjLj1024EEEEEEEvNS_9BwdParamsE --------------------------
	.section	.nv.shared._ZN10layer_norm22ln_bwd_finalize_kernelINS_22Kernel_traits_finalizeILj768EffffjLj1024ELj4ENS_18Kernel_traits_baseILj768EffffjLj1024EEEEEEEvNS_9BwdParamsE,"aw",@nobits
	.sectionflags	@""
	.align	16
.nv.shared._ZN10layer_norm22ln_bwd_finalize_kernelINS_22Kernel_traits_finalizeILj768EffffjLj1024ELj4ENS_18Kernel_traits_baseILj768EffffjLj1024EEEEEEEvNS_9BwdParamsE:
	.zero		9472


//--------------------- .nv.shared._ZN10layer_norm13ln_bwd_kernelINS_13Kernel_traitsIffffjLj768ELj1ELj4ELj1ELj16ENS_18Kernel_traits_baseILj768EffffjLj128EEEEEEEvNS_9BwdParamsE --------------------------
	.section	.nv.shared._ZN10layer_norm13ln_bwd_kernelINS_13Kernel_traitsIffffjLj768ELj1ELj4ELj1ELj16ENS_18Kernel_traits_baseILj768EffffjLj128EEEEEEEvNS_9BwdParamsE,"aw",@nobits
	.sectionflags	@""
	.align	16
	.zero		1024


//--------------------- .nv.constant0._ZN10layer_norm22ln_bwd_finalize_kernelINS_22Kernel_traits_finalizeILj65536E13__nv_bfloat16fS2_fjLj1024ELj4ENS_18Kernel_traits_baseILj65536ES2_fS2_fjLj1024EEEEEEEvNS_9BwdParamsE --------------------------
	.section	.nv.constant0._ZN10layer_norm22ln_bwd_finalize_kernelINS_22Kernel_traits_finalizeILj65536E13__nv_bfloat16fS2_fjLj1024ELj4ENS_18Kernel_traits_baseILj65536ES2_fS2_fjLj1024EEEEEEEvNS_9BwdParamsE,"a",@progbits
	.sectionflags	@""
	.align	4
.nv.constant0._ZN10layer_norm22ln_bwd_finalize_kernelINS_22Kernel_traits_finalizeILj65536E13__nv_bfloat16fS2_fjLj1024ELj4ENS_18Kernel_traits_baseILj65536ES2_fS2_fjLj1024EEEEEEEvNS_9BwdParamsE:
	.zero		664


//--------------------- .nv.constant0._ZN10layer_norm13ln_bwd_kernelINS_13Kernel_traitsI13__nv_bfloat16fS2_fjLj65536ELj8ELj1ELj8ELj16ENS_18Kernel_traits_baseILj65536ES2_fS2_fjLj256EEEEEEEvNS_9BwdParamsE --------------------------
	.section	.nv.constant0._ZN10layer_norm13ln_bwd_kernelINS_13Kernel_traitsI13__nv_bfloat16fS2_fjLj65536ELj8ELj1ELj8ELj16ENS_18Kernel_traits_baseILj65536ES2_fS2_fjLj256EEEEEEEvNS_9BwdParamsE,"a",@progbits
	.sectionflags	@""
	.align	4
.nv.constant0._ZN10layer_norm13ln_bwd_kernelINS_13Kernel_traitsI13__nv_bfloat16fS2_fjLj65536ELj8ELj1ELj8ELj16ENS_18Kernel_traits_baseILj65536ES2_fS2_fjLj256EEEEEEEvNS_9BwdParamsE:
	.zero		664


//--------------------- .nv.constant0._ZN10layer_norm22ln_bwd_finalize_kernelINS_22Kernel_traits_finalizeILj65536E13__nv_bfloat16S2_S2_fjLj1024ELj4ENS_18Kernel_traits_baseILj65536ES2_S2_S2_fjLj1024EEEEEEEvNS_9BwdParamsE --------------------------
	.section	.nv.constant0._ZN10layer_norm22ln_bwd_finalize_kernelINS_22Kernel_traits_finalizeILj65536E13__nv_bfloat16S2_S2_fjLj1024ELj4ENS_18Kernel_traits_baseILj65536ES2_S2_S2_fjLj1024EEEEEEEvNS_9BwdParamsE,"a",@progbits
	.sectionflags	@""
	.align	4
.nv.constant0._ZN10layer_norm22ln_bwd_finalize_kernelINS_22Kernel_traits_finalizeILj65536E13__nv_bfloat16S2_S2_fjLj1024ELj4ENS_18Kernel_traits_baseILj65536ES2_S2_S2_fjLj1024EEEEEEEvNS_9BwdParamsE:
	.zero		664


//--------------------- .nv.constant0._ZN10layer_norm13ln_bwd_kernelINS_13Kernel_traitsI13__nv_bfloat16S2_S2_fjLj65536ELj8ELj1ELj8ELj16ENS_18Kernel_traits_baseILj65536ES2_S2_S2_fjLj256EEEEEEEvNS_9BwdParamsE --------------------------
	.section	.nv.constant0._ZN10layer_norm13ln_bwd_kernelINS_13Kernel_traitsI13__nv_bfloat16S2_S2_fjLj65536ELj8ELj1ELj8ELj16ENS_18Kernel_traits_baseILj65536ES2_S2_S2_fjLj256EEEEEEEvNS_9BwdParamsE,"a",@progbits
	.sectionflags	@""
	.align	4
.nv.constant0._ZN10layer_norm13ln_bwd_kernelINS_13Kernel_traitsI13__nv_bfloat16S2_S2_fjLj65536ELj8ELj1ELj8ELj16ENS_18Kernel_traits_baseILj65536ES2_S2_S2_fjLj256EEEEEEEvNS_9BwdParamsE:
	.zero		664


//--------------------- .nv.constant0._ZN10layer_norm22ln_bwd_finalize_kernelINS_22Kernel_traits_finalizeILj65536E6__halffS2_fjLj1024ELj4ENS_18Kernel_traits_baseILj65536ES2_fS2_fjLj1024EEEEEEEvNS_9BwdParamsE --------------------------
	.section	.nv.constant0._ZN10layer_norm22ln_bwd_finalize_kernelINS_22Kernel_traits_finalizeILj65536E6__halffS2_fjLj1024ELj4ENS_18Kernel_traits_baseILj65536ES2_fS2_fjLj1024EEEEEEEvNS_9BwdParamsE,"a",@progbits
	.sectionflags	@""
	.align	4
.nv.constant0._ZN10layer_norm22ln_bwd_finalize_kernelINS_22Kernel_traits_finalizeILj65536E6__halffS2_fjLj1024ELj4ENS_18Kernel_traits_baseILj65536ES2_fS2_fjLj1024EEEEEEEvNS_9BwdParamsE:
	.zero		664


//--------------------- .nv.constant0._ZN10layer_norm13ln_bwd_kernelINS_13Kernel_traitsI6__halffS2_fjLj65536ELj8ELj1ELj8ELj16ENS_18Kernel_traits_baseILj65536ES2_fS2_fjLj256EEEEEEEvNS_9BwdParamsE --------------------------
	.section	.nv.constant0._ZN10layer_norm13ln_bwd_kernelINS_13Kernel_traitsI6__halffS2_fjLj65536ELj8ELj1ELj8ELj16ENS_18Kernel_traits_baseILj65536ES2_fS2_fjLj256EEEEEEEvNS_9BwdParamsE,"a",@progbits
	.sectionflags	@""
	.align	4
.nv.constant0._ZN10layer_norm13ln_bwd_kernelINS_13Kernel_traitsI6__halffS2_fjLj65536ELj8ELj1ELj8ELj16ENS_18Kernel_traits_baseILj65536ES2_fS2_fjLj256EEEEEEEvNS_9BwdParamsE:
	.zero		664


//--------------------- .nv.constant0._ZN10layer_norm22ln_bwd_finalize_kernelINS_22Kernel_traits_finalizeILj65536E6__halfS2_S2_fjLj1024ELj4ENS_18Kernel_traits_baseILj65536ES2_S2_S2_fjLj1024EEEEEEEvNS_9BwdParamsE --------------------------
	.section	.nv.constant0._ZN10layer_norm22ln_bwd_finalize_kernelINS_22Kernel_traits_finalizeILj65536E6__halfS2_S2_fjLj1024ELj4ENS_18Kernel_traits_baseILj65536ES2_S2_S2_fjLj1024EEEEEEEvNS_9BwdParamsE,"a",@progbits
	.sectionflags	@""
	.align	4
.nv.constant0._ZN10layer_norm22ln_bwd_finalize_kernelINS_22Kernel_traits_finalizeILj65536E6__halfS2_S2_fjLj1024ELj4ENS_18Kernel_traits_baseILj65536ES2_S2_S2_fjLj1024EEEEEEEvNS_9BwdParamsE:
	.zero		664


//--------------------- .nv.constant0._ZN10layer_norm13ln_bwd_kernelINS_13Kernel_traitsI6__halfS2_S2_fjLj65536ELj8ELj1ELj8ELj16ENS_18Kernel_traits_baseILj65536ES2_S2_S2_fjLj256EEEEEEEvNS_9BwdParamsE --------------------------
	.section	.nv.constant0._ZN10layer_norm13ln_bwd_kernelINS_13Kernel_traitsI6__halfS2_S2_fjLj65536ELj8ELj1ELj8ELj16ENS_18Kernel_traits_baseILj65536ES2_S2_S2_fjLj256EEEEEEEvNS_9BwdParamsE,"a",@progbits
	.sectionflags	@""
	.align	4
.nv.constant0._ZN10layer_norm13ln_bwd_kernelINS_13Kernel_traitsI6__halfS2_S2_fjLj65536ELj8ELj1ELj8ELj16ENS_18Kernel_traits_baseILj65536ES2_S2_S2_fjLj256EEEEEEEvNS_9BwdParamsE:
	.zero		664


//--------------------- .nv.constant0._ZN10layer_norm22ln_bwd_finalize_kernelINS_22Kernel_traits_finalizeILj65536EffffjLj1024ELj4ENS_18Kernel_traits_baseILj65536EffffjLj1024EEEEEEEvNS_9BwdParamsE --------------------------
	.section	.nv.constant0._ZN10layer_norm22ln_bwd_finalize_kernelINS_22Kernel_traits_finalizeILj65536EffffjLj1024ELj4ENS_18Kernel_traits_baseILj65536EffffjLj1024EEEEEEEvNS_9BwdParamsE,"a",@progbits
	.sectionflags	@""
	.align	4
.nv.constant0._ZN10layer_norm22ln_bwd_finalize_kernelINS_22Kernel_traits_finalizeILj65536EffffjLj1024ELj4ENS_18Kernel_traits_baseILj65536EffffjLj1024EEEEEEEvNS_9BwdParamsE:
	.zero		664


//--------------------- .nv.constant0._ZN10layer_norm13ln_bwd_kernelINS_13Kernel_traitsIffffjLj65536ELj8ELj1ELj8ELj16ENS_18Kernel_traits_baseILj65536EffffjLj256EEEEEEEvNS_9BwdParamsE --------------------------
	.section	.nv.constant0._ZN10layer_norm13ln_bwd_kernelINS_13Kernel_traitsIffffjLj65536ELj8ELj1ELj8ELj16ENS_18Kernel_traits_baseILj65536EffffjLj256EEEEEEEvNS_9BwdParamsE,"a",@progbits
	.sectionflags	@""
	.align	4
.nv.constant0._ZN10layer_norm13ln_bwd_kernelINS_13Kernel_traitsIffffjLj65536ELj8ELj1ELj8ELj16ENS_18Kernel_traits_baseILj65536EffffjLj256EEEEEEEvNS_9BwdParamsE:
	.zero		664


//--------------------- .nv.constant0._ZN10layer_norm22ln_bwd_finalize_kernelINS_22Kernel_traits_finalizeILj49152E13__nv_bfloat16fS2_fjLj1024ELj4ENS_18Kernel_traits_baseILj49152ES2_fS2_fjLj1024EEEEEEEvNS_9BwdParamsE --------------------------
	.section	.nv.constant0._ZN10layer_norm22ln_bwd_finalize_kernelINS_22Kernel_traits_finalizeILj49152E13__nv_bfloat16fS2_fjLj1024ELj4ENS_18Kernel_traits_baseILj49152ES2_fS2_fjLj1024EEEEEEEvNS_9BwdParamsE,"a",@progbits
	.sectionflags	@""
	.align	4
.nv.constant0._ZN10layer_norm22ln_bwd_finalize_kernelINS_22Kernel_traits_finalizeILj49152E13__nv_bfloat16fS2_fjLj1024ELj4ENS_18Kernel_traits_baseILj49152ES2_fS2_fjLj1024EEEEEEEvNS_9BwdParamsE:
	.zero		664


//--------------------- .nv.constant0._ZN10layer_norm13ln_bwd_kernelINS_13Kernel_traitsI13__nv_bfloat16fS2_fjLj49152ELj8ELj1ELj8ELj16ENS_18Kernel_traits_baseILj49152ES2_fS2_fjLj256EEEEEEEvNS_9BwdParamsE --------------------------
	.section	.nv.constant0._ZN10layer_norm13ln_bwd_kernelINS_13Kernel_traitsI13__nv_bfloat16fS2_fjLj49152ELj8ELj1ELj8ELj16ENS_18Kernel_traits_baseILj49152ES2_fS2_fjLj256EEEEEEEvNS_9BwdParamsE,"a",@progbits
	.sectionflags	@""
	.align	4
.nv.constant0._ZN10layer_norm13ln_bwd_kernelINS_13Kernel_traitsI13__nv_bfloat16fS2_fjLj49152ELj8ELj1ELj8ELj16ENS_18Kernel_traits_baseILj49152ES2_fS2_fjLj256EEEEEEEvNS_9BwdParamsE:
	.zero		664


//--------------------- .nv.constant0._ZN10layer_norm22ln_bwd_finalize_kernelINS_22Kernel_traits_finalizeILj49152E13__nv_bfloat16S2_S2_fjLj1024ELj4ENS_18Kernel_traits_baseILj49152ES2_S2_S2_fjLj1024EEEEEEEvNS_9BwdParamsE --------------------------
	.section	.nv.constant0._ZN10layer_norm22ln_bwd_finalize_kernelINS_22Kernel_traits_finalizeILj49152E13__nv_bfloat16S2_S2_fjLj1024ELj4ENS_18Kernel_traits_baseILj49152ES2_S2_S2_fjLj1024EEEEEEEvNS_9BwdParamsE,"a",@progbits
	.sectionflags	@""
	.align	4
.nv.constant0._ZN10layer_norm22ln_bwd_finalize_kernelINS_22Kernel_traits_finalizeILj49152E13__nv_bfloat16S2_S2_fjLj1024ELj4ENS_18Kernel_traits_baseILj49152ES2_S2_S2_fjLj1024EEEEEEEvNS_9BwdParamsE:
	.zero		664


//--------------------- .nv.constant0._ZN10layer_norm13ln_bwd_kernelINS_13Kernel_traitsI13__nv_bfloat16S2_S2_fjLj49152ELj8ELj1ELj8ELj16ENS_18Kernel_traits_baseILj49152ES2_S2_S2_fjLj256EEEEEEEvNS_9BwdParamsE --------------------------
	.section	.nv.constant0._ZN10layer_norm13ln_bwd_kernelINS_13Kernel_traitsI13__nv_bfloat16S2_S2_fjLj49152ELj8ELj1ELj8ELj16ENS_18Kernel_traits_baseILj49152ES2_S2_S2_fjLj256EEEEEEEvNS_9BwdParamsE,"a",@progbits
	.sectionflags	@""
	.align	4
.nv.constant0._ZN10layer_norm13ln_bwd_kernelINS_13Kernel_traitsI13__nv_bfloat16S2_S2_fjLj49152ELj8ELj1ELj8ELj16ENS_18Kernel_traits_baseILj49152ES2_S2_S2_fjLj256EEEEEEEvNS_9BwdParamsE:
	.zero		664


//--------------------- .nv.constant0._ZN10layer_norm22ln_bwd_finalize_kernelINS_22Kernel_traits_finalizeILj49152E6__halffS2_fjLj1024ELj4ENS_18Kernel_traits_baseILj49152ES2_fS2_fjLj1024EEEEEEEvNS_9BwdParamsE --------------------------
	.section	.nv.constant0._ZN10layer_norm22ln_bwd_finalize_kernelINS_22Kernel_traits_finalizeILj49152E6__halffS2_fjLj1024ELj4ENS_18Kernel_traits_baseILj49152ES2_fS2_fjLj1024EEEEEEEvNS_9BwdParamsE,"a",@progbits
	.sectionflags	@""
	.align	4
.nv.constant0._ZN10layer_norm22ln_bwd_finalize_kernelINS_22Kernel_traits_finalizeILj49152E6__halffS2_fjLj1024ELj4ENS_18Kernel_traits_baseILj49152ES2_fS2_fjLj1024EEEEEEEvNS_9BwdParamsE:
	.zero		664


//--------------------- .nv.constant0._ZN10layer_norm13ln_bwd_kernelINS_13Kernel_traitsI6__halffS2_fjLj49152ELj8ELj1ELj8ELj16ENS_18Kernel_traits_baseILj49152ES2_fS2_fjLj256EEEEEEEvNS_9BwdParamsE --------------------------
	.section	.nv.constant0._ZN10layer_norm13ln_bwd_kernelINS_13Kernel_traitsI6__halffS2_fjLj49152ELj8ELj1ELj8ELj16ENS_18Kernel_traits_baseILj49152ES2_fS2_fjLj256EEEEEEEvNS_9BwdParamsE,"a",@progbits
	.sectionflags	@""
	.align	4
.nv.constant0._ZN10layer_norm13ln_bwd_kernelINS_13Kernel_traitsI6__halffS2_fjLj49152ELj8ELj1ELj8ELj16ENS_18Kernel_traits_baseILj49152ES2_fS2_fjLj256EEEEEEEvNS_9BwdParamsE:
	.zero		664


//--------------------- .nv.constant0._ZN10layer_norm22ln_bwd_finalize_kernelINS_22Kernel_traits_finalizeILj49152E6__halfS2_S2_fjLj1024ELj4ENS_18Kernel_traits_baseILj49152ES2_S2_S2_fjLj1024EEEEEEEvNS_9BwdParamsE --------------------------
	.section	.nv.constant0._ZN10layer_norm22ln_bwd_finalize_kernelINS_22Kernel_traits_finalizeILj49152E6__halfS2_S2_fjLj1024ELj4ENS_18Kernel_traits_baseILj49152ES2_S2_S2_fjLj1024EEEEEEEvNS_9BwdParamsE,"a",@progbits
	.sectionflags	@""
	.align	4
.nv.constant0._ZN10layer_norm22ln_bwd_finalize_kernelINS_22Kernel_traits_finalizeILj49152E6__halfS2_S2_fjLj1024ELj4ENS_18Kernel_traits_baseILj49152ES2_S2_S2_fjLj1024EEEEEEEvNS_9BwdParamsE:
	.zero		664


//--------------------- .nv.constant0._ZN10layer_norm13ln_bwd_kernelINS_13Kernel_traitsI6__halfS2_S2_fjLj49152ELj8ELj1ELj8ELj16ENS_18Kernel_traits_baseILj49152ES2_S2_S2_fjLj256EEEEEEEvNS_9BwdParamsE --------------------------
	.section	.nv.constant0._ZN10layer_norm13ln_bwd_kernelINS_13Kernel_traitsI6__halfS2_S2_fjLj49152ELj8ELj1ELj8ELj16ENS_18Kernel_traits_baseILj49152ES2_S2_S2_fjLj256EEEEEEEvNS_9BwdParamsE,"a",@progbits
	.sectionflags	@""
	.align	4
.nv.constant0._ZN10layer_norm13ln_bwd_kernelINS_13Kernel_traitsI6__halfS2_S2_fjLj49152ELj8ELj1ELj8ELj16ENS_18Kernel_traits_baseILj49152ES2_S2_S2_fjLj256EEEEEEEvNS_9BwdParamsE:
	.zero		664


//--------------------- .nv.constant0._ZN10layer_norm22ln_bwd_finalize_kernelINS_22Kernel_traits_finalizeILj49152EffffjLj1024ELj4ENS_18Kernel_traits_baseILj49152EffffjLj1024EEEEEEEvNS_9BwdParamsE --------------------------
	.section	.nv.constant0._ZN10layer_norm22ln_bwd_finalize_kernelINS_22Kernel_traits_finalizeILj49152EffffjLj1024ELj4ENS_18Kernel_traits_baseILj49152EffffjLj1024EEEEEEEvNS_9BwdParamsE,"a",@progbits
	.sectionflags	@""
	.align	4
.nv.constant0._ZN10layer_norm22ln_bwd_finalize_kernelINS_22Kernel_traits_finalizeILj49152EffffjLj1024ELj4ENS_18Kernel_traits_baseILj49152EffffjLj1024EEEEEEEvNS_9BwdParamsE:
	.zero		664


//--------------------- .nv.constant0._ZN10layer_norm13ln_bwd_kernelINS_13Kernel_traitsIffffjLj49152ELj8ELj1ELj8ELj16ENS_18Kernel_traits_baseILj49152EffffjLj256EEEEEEEvNS_9BwdParamsE --------------------------
	.section	.nv.constant0._ZN10layer_norm13ln_bwd_kernelINS_13Kernel_traitsIffffjLj49152ELj8ELj1ELj8ELj16ENS_18Kernel_traits_baseILj49152EffffjLj256EEEEEEEvNS_9BwdParamsE,"a",@progbits
	.sectionflags	@""
	.align	4
.nv.constant0._ZN10layer_norm13ln_bwd_kernelINS_13Kernel_traitsIffffjLj49152ELj8ELj1ELj8ELj16ENS_18Kernel_traits_baseILj49152EffffjLj256EEEEEEEvNS_9BwdParamsE:
	.zero		664


//--------------------- .nv.constant0._ZN10layer_norm22ln_bwd_finalize_kernelINS_22Kernel_traits_finalizeILj40960E13__nv_bfloat16fS2_fjLj1024ELj4ENS_18Kernel_traits_baseILj40960ES2_fS2_fjLj1024EEEEEEEvNS_9BwdParamsE --------------------------
	.section	.nv.constant0._ZN10layer_norm22ln_bwd_finalize_kernelINS_22Kernel_traits_finalizeILj40960E13__nv_bfloat16fS2_fjLj1024ELj4ENS_18Kernel_traits_baseILj40960ES2_fS2_fjLj1024EEEEEEEvNS_9BwdParamsE,"a",@progbits
	.sectionflags	@""
	.align	4
.nv.constant0._ZN10layer_norm22ln_bwd_finalize_kernelINS_22Kernel_traits_finalizeILj40960E13__nv_bfloat16fS2_fjLj1024ELj4ENS_18Kernel_traits_baseILj40960ES2_fS2_fjLj1024EEEEEEEvNS_9BwdParamsE:
	.zero		664


//--------------------- .nv.constant0._ZN10layer_norm13ln_bwd_kernelINS_13Kernel_traitsI13__nv_bfloat16fS2_fjLj40960ELj4ELj1ELj8ELj16ENS_18Kernel_traits_baseILj40960ES2_fS2_fjLj256EEEEEEEvNS_9BwdParamsE --------------------------
	.section	.nv.constant0._ZN10layer_norm13ln_bwd_kernelINS_13Kernel_traitsI13__nv_bfloat16fS2_fjLj40960ELj4ELj1ELj8ELj16ENS_18Kernel_traits_baseILj40960ES2_fS2_fjLj256EEEEEEEvNS_9BwdParamsE,"a",@progbits
	.sectionflags	@""
	.align	4
.nv.constant0._ZN10layer_norm13ln_bwd_kernelINS_13Kernel_traitsI13__nv_bfloat16fS2_fjLj40960ELj4ELj1ELj8ELj16ENS_18Kernel_traits_baseILj40960ES2_fS2_fjLj256EEEEEEEvNS_9BwdParamsE:
	.zero		664


//--------------------- .nv.constant0._ZN10layer_norm22ln_bwd_finalize_kernelINS_22Kernel_traits_finalizeILj40960E13__nv_bfloat16S2_S2_fjLj1024ELj4ENS_18Kernel_traits_baseILj40960ES2_S2_S2_fjLj1024EEEEEEEvNS_9BwdParamsE --------------------------
	.section	.nv.constant0._ZN10layer_norm22ln_bwd_finalize_kernelINS_22Kernel_traits_finalizeILj40960E13__nv_bfloat16S2_S2_fjLj1024ELj4ENS_18Kernel_traits_baseILj40960ES2_S2_S2_fjLj1024EEEEEEEvNS_9BwdParamsE,"a",@progbits
	.sectionflags	@""
	.align	4
.nv.constant0._ZN10layer_norm22ln_bwd_finalize_kernelINS_22Kernel_traits_finalizeILj40960E13__nv_bfloat16S2_S2_fjLj1024ELj4ENS_18Kernel_traits_baseILj40960ES2_S2_S2_fjLj1024EEEEEEEvNS_9BwdParamsE:
	.zero		664


//--------------------- .nv.constant0._ZN10layer_norm13ln_bwd_kernelINS_13Kernel_traitsI13__nv_bfloat16S2_S2_fjLj40960ELj4ELj1ELj8ELj16ENS_18Kernel_traits_baseILj40960ES2_S2_S2_fjLj256EEEEEEEvNS_9BwdParamsE --------------------------
	.section	.nv.constant0._ZN10layer_norm13ln_bwd_kernelINS_13Kernel_traitsI13__nv_bfloat16S2_S2_fjLj40960ELj4ELj1ELj8ELj16ENS_18Kernel_traits_baseILj40960ES2_S2_S2_fjLj256EEEEEEEvNS_9BwdParamsE,"a",@progbits
	.sectionflags	@""
	.align	4
.nv.constant0._ZN10layer_norm13ln_bwd_kernelINS_13Kernel_traitsI13__nv_bfloat16S2_S2_fjLj40960ELj4ELj1ELj8ELj16ENS_18Kernel_traits_baseILj40960ES2_S2_S2_fjLj256EEEEEEEvNS_9BwdParamsE:
	.zero		664


//--------------------- .nv.constant0._ZN10layer_norm22ln_bwd_finalize_kernelINS_22Kernel_traits_finalizeILj40960E6__halffS2_fjLj1024ELj4ENS_18Kernel_traits_baseILj40960ES2_fS2_fjLj1024EEEEEEEvNS_9BwdParamsE --------------------------
	.section	.nv.constant0._ZN10layer_norm22ln_bwd_finalize_kernelINS_22Kernel_traits_finalizeILj40960E6__halffS2_fjLj1024ELj4ENS_18Kernel_traits_baseILj40960ES2_fS2_fjLj1024EEEEEEEvNS_9BwdParamsE,"a",@progbits
	.sectionflags	@""
	.align	4
.nv.constant0._ZN10layer_norm22ln_bwd_finalize_kernelINS_22Kernel_traits_finalizeILj40960E6__halffS2_fjLj1024ELj4ENS_18Kernel_traits_baseILj40960ES2_fS2_fjLj1024EEEEEEEvNS_9BwdParamsE:
	.zero		664


//--------------------- .nv.constant0._ZN10layer_norm13ln_bwd_kernelINS_13Kernel_traitsI6__halffS2_fjLj40960ELj4ELj1ELj8ELj16ENS_18Kernel_traits_baseILj40960ES2_fS2_fjLj256EEEEEEEvNS_9BwdParamsE --------------------------
	.section	.nv.constant0._ZN10layer_norm13ln_bwd_kernelINS_13Kernel_traitsI6__halffS2_fjLj40960ELj4ELj1ELj8ELj16ENS_18Kernel_traits_baseILj40960ES2_fS2_fjLj256EEEEEEEvNS_9BwdParamsE,"a",@progbits
	.sectionflags	@""
	.align	4
.nv.constant0._ZN10layer_norm13ln_bwd_kernelINS_13Kernel_traitsI6__halffS2_fjLj40960ELj4ELj1ELj8ELj16ENS_18Kernel_traits_baseILj40960ES2_fS2_fjLj256EEEEEEEvNS_9BwdParamsE:
	.zero		664


//--------------------- .nv.constant0._ZN10layer_norm22ln_bwd_finalize_kernelINS_22Kernel_traits_finalizeILj40960E6__halfS2_S2_fjLj1024ELj4ENS_18Kernel_traits_baseILj40960ES2_S2_S2_fjLj1024EEEEEEEvNS_9BwdParamsE --------------------------
	.section	.nv.constant0._ZN10layer_norm22ln_bwd_finalize_kernelINS_22Kernel_traits_finalizeILj40960E6__halfS2_S2_fjLj1024ELj4ENS_18Kernel_traits_baseILj40960ES2_S2_S2_fjLj1024EEEEEEEvNS_9BwdParamsE,"a",@progbits
	.sectionflags	@""
	.align	4
.nv.constant0._ZN10layer_norm22ln_bwd_finalize_kernelINS_22Kernel_traits_finalizeILj40960E6__halfS2_S2_fjLj1024ELj4ENS_18Kernel_traits_baseILj40960ES2_S2_S2_fjLj1024EEEEEEEvNS_9BwdParamsE:
	.zero		664


//--------------------- .nv.constant0._ZN10layer_norm13ln_bwd_kernelINS_13Kernel_traitsI6__halfS2_S2_fjLj40960ELj4ELj1ELj8ELj16ENS_18Kernel_traits_baseILj40960ES2_S2_S2_fjLj256EEEEEEEvNS_9BwdParamsE --------------------------
	.section	.nv.constant0._ZN10layer_norm13ln_bwd_kernelINS_13Kernel_traitsI6__halfS2_S2_fjLj40960ELj4ELj1ELj8ELj16ENS_18Kernel_traits_baseILj40960ES2_S2_S2_fjLj256EEEEEEEvNS_9BwdParamsE,"a",@progbits
	.sectionflags	@""
	.align	4
.nv.constant0._ZN10layer_norm13ln_bwd_kernelINS_13Kernel_traitsI6__halfS2_S2_fjLj40960ELj4ELj1ELj8ELj16ENS_18Kernel_traits_baseILj40960ES2_S2_S2_fjLj256EEEEEEEvNS_9BwdParamsE:
	.zero		664


//--------------------- .nv.constant0._ZN10layer_norm22ln_bwd_finalize_kernelINS_22Kernel_traits_finalizeILj40960EffffjLj1024ELj4ENS_18Kernel_traits_baseILj40960EffffjLj1024EEEEEEEvNS_9BwdParamsE --------------------------
	.section	.nv.constant0._ZN10layer_norm22ln_bwd_finalize_kernelINS_22Kernel_traits_finalizeILj40960EffffjLj1024ELj4ENS_18Kernel_traits_baseILj40960EffffjLj1024EEEEEEEvNS_9BwdParamsE,"a",@progbits
	.sectionflags	@""
	.align	4
.nv.constant0._ZN10layer_norm22ln_bwd_finalize_kernelINS_22Kernel_traits_finalizeILj40960EffffjLj1024ELj4ENS_18Kernel_traits_baseILj40960EffffjLj1024EEEEEEEvNS_9BwdParamsE:
	.zero		664


//--------------------- .nv.constant0._ZN10layer_norm13ln_bwd_kernelINS_13Kernel_traitsIffffjLj40960ELj4ELj1ELj8ELj16ENS_18Kernel_traits_baseILj40960EffffjLj256EEEEEEEvNS_9BwdParamsE --------------------------
	.section	.nv.constant0._ZN10layer_norm13ln_bwd_kernelINS_13Kernel_traitsIffffjLj40960ELj4ELj1ELj8ELj16ENS_18Kernel_traits_baseILj40960EffffjLj256EEEEEEEvNS_9BwdParamsE,"a",@progbits
	.sectionflags	@""
	.align	4
.nv.constant0._ZN10layer_norm13ln_bwd_kernelINS_13Kernel_traitsIffffjLj40960ELj4ELj1ELj8ELj16ENS_18Kernel_traits_baseILj40960EffffjLj256EEEEEEEvNS_9BwdParamsE:
	.zero		664


//--------------------- .nv.constant0._ZN10layer_norm22ln_bwd_finalize_kernelINS_22Kernel_traits_finalizeILj32768E13__nv_bfloat16fS2_fjLj1024ELj4ENS_18Kernel_traits_baseILj32768ES2_fS2_fjLj1024EEEEEEEvNS_9BwdParamsE --------------------------
	.section	.nv.constant0._ZN10layer_norm22ln_bwd_finalize_kernelINS_22Kernel_traits_finalizeILj32768E13__nv_bfloat16fS2_fjLj1024ELj4ENS_18Kernel_traits_baseILj32768ES2_fS2_fjLj1024EEEEEEEvNS_9BwdParamsE,"a",@progbits
	.sectionflags	@""
	.align	4
.nv.constant0._ZN10layer_norm22ln_bwd_finalize_kernelINS_22Kernel_traits_finalizeILj32768E13__nv_bfloat16fS2_fjLj1024ELj4ENS_18Kernel_traits_baseILj32768ES2_fS2_fjLj1024EEEEEEEvNS_9BwdParamsE:
	.zero		664


//--------------------- .nv.constant0._ZN10layer_norm13ln_bwd_kernelINS_13Kernel_traitsI13__nv_bfloat16fS2_fjLj32768ELj4ELj1ELj8ELj16ENS_18Kernel_traits_baseILj32768ES2_fS2_fjLj256EEEEEEEvNS_9BwdParamsE --------------------------
	.section	.nv.constant0._ZN10layer_norm13ln_bwd_kernelINS_13Kernel_traitsI13__nv_bfloat16fS2_fjLj32768ELj4ELj1ELj8ELj16ENS_18Kernel_traits_baseILj32768ES2_fS2_fjLj256EEEEEEEvNS_9BwdParamsE,"a",@progbits
	.sectionflags	@""
	.align	4
.nv.constant0._ZN10layer_norm13ln_bwd_kernelINS_13Kernel_traitsI13__nv_bfloat16fS2_fjLj32768ELj4ELj1ELj8ELj16ENS_18Kernel_traits_baseILj32768ES2_fS2_fjLj256EEEEEEEvNS_9BwdParamsE:
	.zero		664


//--------------------- .nv.constant0._ZN10layer_norm22ln_bwd_finalize_kernelINS_22Kernel_traits_finalizeILj32768E13__nv_bfloat16S2_S2_fjLj1024ELj4ENS_18Kernel_traits_baseILj32768ES2_S2_S2_fjLj1024EEEEEEEvNS_9BwdParamsE --------------------------
	.section	.nv.constant0._ZN10layer_norm22ln_bwd_finalize_kernelINS_22Kernel_traits_finalizeILj32768E13__nv_bfloat16S2_S2_fjLj1024ELj4ENS_18Kernel_traits_baseILj32768ES2_S2_S2_fjLj1024EEEEEEEvNS_9BwdParamsE,"a",@progbits
	.sectionflags	@""
	.align	4
.nv.constant0._ZN10layer_norm22ln_bwd_finalize_kernelINS_22Kernel_traits_finalizeILj32768E13__nv_bfloat16S2_S2_fjLj1024ELj4ENS_18Kernel_traits_baseILj32768ES2_S2_S2_fjLj1024EEEEEEEvNS_9BwdParamsE:
	.zero		664


//--------------------- .nv.constant0._ZN10layer_norm13ln_bwd_kernelINS_13Kernel_traitsI13__nv_bfloat16S2_S2_fjLj32768ELj4ELj1ELj8ELj16ENS_18Kernel_traits_baseILj32768ES2_S2_S2_fjLj256EEEEEEEvNS_9BwdParamsE --------------------------
	.section	.nv.constant0._ZN10layer_norm13ln_bwd_kernelINS_13Kernel_traitsI13__nv_bfloat16S2_S2_fjLj32768ELj4ELj1ELj8ELj16ENS_18Kernel_traits_baseILj32768ES2_S2_S2_fjLj256EEEEEEEvNS_9BwdParamsE,"a",@progbits
	.sectionflags	@""
	.align	4
.nv.constant0._ZN10layer_norm13ln_bwd_kernelINS_13Kernel_traitsI13__nv_bfloat16S2_S2_fjLj32768ELj4ELj1ELj8ELj16ENS_18Kernel_traits_baseILj32768ES2_S2_S2_fjLj256EEEEEEEvNS_9BwdParamsE:
	.zero		664


//--------------------- .nv.constant0._ZN10layer_norm22ln_bwd_finalize_kernelINS_22Kernel_traits_finalizeILj32768E6__halffS2_fjLj1024ELj4ENS_18Kernel_traits_baseILj32768ES2_fS2_fjLj1024EEEEEEEvNS_9BwdParamsE --------------------------
	.section	.nv.constant0._ZN10layer_norm22ln_bwd_finalize_kernelINS_22Kernel_traits_finalizeILj32768E6__halffS2_fjLj1024ELj4ENS_18Kernel_traits_baseILj32768ES2_fS2_fjLj1024EEEEEEEvNS_9BwdParamsE,"a",@progbits
	.sectionflags	@""
	.align	4
.nv.constant0._ZN10layer_norm22ln_bwd_finalize_kernelINS_22Kernel_traits_finalizeILj32768E6__halffS2_fjLj1024ELj4ENS_18Kernel_traits_baseILj32768ES2_fS2_fjLj1024EEEEEEEvNS_9BwdParamsE:
	.zero		664


//--------------------- .nv.constant0._ZN10layer_norm13ln_bwd_kernelINS_13Kernel_traitsI6__halffS2_fjLj32768ELj4ELj1ELj8ELj16ENS_18Kernel_traits_baseILj32768ES2_fS2_fjLj256EEEEEEEvNS_9BwdParamsE --------------------------
	.section	.nv.constant0._ZN10layer_norm13ln_bwd_kernelINS_13Kernel_traitsI6__halffS2_fjLj32768ELj4ELj1ELj8ELj16ENS_18Kernel_traits_baseILj32768ES2_fS2_fjLj256EEEEEEEvNS_9BwdParamsE,"a",@progbits
	.sectionflags	@""
	.align	4
.nv.constant0._ZN10layer_norm13ln_bwd_kernelINS_13Kernel_traitsI6__halffS2_fjLj32768ELj4ELj1ELj8ELj16ENS_18Kernel_traits_baseILj32768ES2_fS2_fjLj256EEEEEEEvNS_9BwdParamsE:
	.zero		664


//--------------------- .nv.constant0._ZN10layer_norm22ln_bwd_finalize_kernelINS_22Kernel_traits_finalizeILj32768E6__halfS2_S2_fjLj1024ELj4ENS_18Kernel_traits_baseILj32768ES2_S2_S2_fjLj1024EEEEEEEvNS_9BwdParamsE --------------------------
	.section	.nv.constant0._ZN10layer_norm22ln_bwd_finalize_kernelINS_22Kernel_traits_finalizeILj32768E6__halfS2_S2_fjLj1024ELj4ENS_18Kernel_traits_baseILj32768ES2_S2_S2_fjLj1024EEEEEEEvNS_9BwdParamsE,"a",@progbits
	.sectionflags	@""
	.align	4
.nv.constant0._ZN10layer_norm22ln_bwd_finalize_kernelINS_22Kernel_traits_finalizeILj32768E6__halfS2_S2_fjLj1024ELj4ENS_18Kernel_traits_baseILj32768ES2_S2_S2_fjLj1024EEEEEEEvNS_9BwdParamsE:
	.zero		664


//--------------------- .nv.constant0._ZN10layer_norm13ln_bwd_kernelINS_13Kernel_traitsI6__halfS2_S2_fjLj32768ELj4ELj1ELj8ELj16ENS_18Kernel_traits_baseILj32768ES2_S2_S2_fjLj256EEEEEEEvNS_9BwdParamsE --------------------------
	.section	.nv.constant0._ZN10layer_norm13ln_bwd_kernelINS_13Kernel_traitsI6__halfS2_S2_fjLj32768ELj4ELj1ELj8ELj16ENS_18Kernel_traits_baseILj32768ES2_S2_S2_fjLj256EEEEEEEvNS_9BwdParamsE,"a",@progbits
	.sectionflags	@""
	.align	4
.nv.constant0._ZN10layer_norm13ln_bwd_kernelINS_13Kernel_traitsI6__halfS2_S2_fjLj32768ELj4ELj1ELj8ELj16ENS_18Kernel_traits_baseILj32768ES2_S2_S2_fjLj256EEEEEEEvNS_9BwdParamsE:
	.zero		664


//--------------------- .nv.constant0._ZN10layer_norm22ln_bwd_finalize_kernelINS_22Kernel_traits_finalizeILj32768EffffjLj1024ELj4ENS_18Kernel_traits_baseILj32768EffffjLj1024EEEEEEEvNS_9BwdParamsE --------------------------
	.section	.nv.constant0._ZN10layer_norm22ln_bwd_finalize_kernelINS_22Kernel_traits_finalizeILj32768EffffjLj1024ELj4ENS_18Kernel_traits_baseILj32768EffffjLj1024EEEEEEEvNS_9BwdParamsE,"a",@progbits
	.sectionflags	@""
	.align	4
.nv.constant0._ZN10layer_norm22ln_bwd_finalize_kernelINS_22Kernel_traits_finalizeILj32768EffffjLj1024ELj4ENS_18Kernel_traits_baseILj32768EffffjLj1024EEEEEEEvNS_9BwdParamsE:
	.zero		664


//--------------------- .nv.constant0._ZN10layer_norm13ln_bwd_kernelINS_13Kernel_traitsIffffjLj32768ELj4ELj1ELj8ELj16ENS_18Kernel_traits_baseILj32768EffffjLj256EEEEEEEvNS_9BwdParamsE --------------------------
	.section	.nv.constant0._ZN10layer_norm13ln_bwd_kernelINS_13Kernel_traitsIffffjLj32768ELj4ELj1ELj8ELj16ENS_18Kernel_traits_baseILj32768EffffjLj256EEEEEEEvNS_9BwdParamsE,"a",@progbits
	.sectionflags	@""
	.align	4
.nv.constant0._ZN10layer_norm13ln_bwd_kernelINS_13Kernel_traitsIffffjLj32768ELj4ELj1ELj8ELj16ENS_18Kernel_traits_baseILj32768EffffjLj256EEEEEEEvNS_9BwdParamsE:
	.zero		664


//--------------------- .nv.constant0._ZN10layer_norm22ln_bwd_finalize_kernelINS_22Kernel_traits_finalizeILj30720E13__nv_bfloat16fS2_fjLj1024ELj4ENS_18Kernel_traits_baseILj30720ES2_fS2_fjLj1024EEEEEEEvNS_9BwdParamsE --------------------------
	.section	.nv.constant0._ZN10layer_norm22ln_bwd_finalize_kernelINS_22Kernel_traits_finalizeILj30720E13__nv_bfloat16fS2_fjLj1024ELj4ENS_18Kernel_traits_baseILj30720ES2_fS2_fjLj1024EEEEEEEvNS_9BwdParamsE,"a",@progbits
	.sectionflags	@""
	.align	4
.nv.constant0._ZN10layer_norm22ln_bwd_finalize_kernelINS_22Kernel_traits_finalizeILj30720E13__nv_bfloat16fS2_fjLj1024ELj4ENS_18Kernel_traits_baseILj30720ES2_fS2_fjLj1024EEEEEEEvNS_9BwdParamsE:
	.zero		664


//--------------------- .nv.constant0._ZN10layer_norm13ln_bwd_kernelINS_13Kernel_traitsI13__nv_bfloat16fS2_fjLj30720ELj4ELj1ELj8ELj8ENS_18Kernel_traits_baseILj30720ES2_fS2_fjLj256EEEEEEEvNS_9BwdParamsE --------------------------
	.section	.nv.constant0._ZN10layer_norm13ln_bwd_kernelINS_13Kernel_traitsI13__nv_bfloat16fS2_fjLj30720ELj4ELj1ELj8ELj8ENS_18Kernel_traits_baseILj30720ES2_fS2_fjLj256EEEEEEEvNS_9BwdParamsE,"a",@progbits
	.sectionflags	@""
	.align	4
.nv.constant0._ZN10layer_norm13ln_bwd_kernelINS_13Kernel_traitsI13__nv_bfloat16fS2_fjLj30720ELj4ELj1ELj8ELj8ENS_18Kernel_traits_baseILj30720ES2_fS2_fjLj256EEEEEEEvNS_9BwdParamsE:
	.zero		664


//--------------------- .nv.constant0._ZN10layer_norm22ln_bwd_finalize_kernelINS_22Kernel_traits_finalizeILj30720E13__nv_bfloat16S2_S2_fjLj1024ELj4ENS_18Kernel_traits_baseILj30720ES2_S2_S2_fjLj1024EEEEEEEvNS_9BwdParamsE --------------------------
	.section	.nv.constant0._ZN10layer_norm22ln_bwd_finalize_kernelINS_22Kernel_traits_finalizeILj30720E13__nv_bfloat16S2_S2_fjLj1024ELj4ENS_18Kernel_traits_baseILj30720ES2_S2_S2_fjLj1024EEEEEEEvNS_9BwdParamsE,"a",@progbits
	.sectionflags	@""
	.align	4
.nv.constant0._ZN10layer_norm22ln_bwd_finalize_kernelINS_22Kernel_traits_finalizeILj30720E13__nv_bfloat16S2_S2_fjLj1024ELj4ENS_18Kernel_traits_baseILj30720ES2_S2_S2_fjLj1024EEEEEEEvNS_9BwdParamsE:
	.zero		664


//--------------------- .nv.constant0._ZN10layer_norm13ln_bwd_kernelINS_13Kernel_traitsI13__nv_bfloat16S2_S2_fjLj30720ELj4ELj1ELj8ELj4ENS_18Kernel_traits_baseILj30720ES2_S2_S2_fjLj256EEEEEEEvNS_9BwdParamsE --------------------------
	.section	.nv.constant0._ZN10layer_norm13ln_bwd_kernelINS_13Kernel_traitsI13__nv_bfloat16S2_S2_fjLj30720ELj4ELj1ELj8ELj4ENS_18Kernel_traits_baseILj30720ES2_S2_S2_fjLj256EEEEEEEvNS_9BwdParamsE,"a",@progbits
	.sectionflags	@""
	.align	4
.nv.constant0._ZN10layer_norm13ln_bwd_kernelINS_13Kernel_traitsI13__nv_bfloat16S2_S2_fjLj30720ELj4ELj1ELj8ELj4ENS_18Kernel_traits_baseILj30720ES2_S2_S2_fjLj256EEEEEEEvNS_9BwdParamsE:
	.zero		664


//--------------------- .nv.constant0._ZN10layer_norm22ln_bwd_finalize_kernelINS_22Kernel_traits_finalizeILj30720E6__halffS2_fjLj1024ELj4ENS_18Kernel_traits_baseILj30720ES2_fS2_fjLj1024EEEEEEEvNS_9BwdParamsE --------------------------
	.section	.nv.constant0._ZN10layer_norm22ln_bwd_finalize_kernelINS_22Kernel_traits_finalizeILj30720E6__halffS2_fjLj1024ELj4ENS_18Kernel_traits_baseILj30720ES2_fS2_fjLj1024EEEEEEEvNS_9BwdParamsE,"a",@progbits
	.sectionflags	@""
	.align	4
.nv.constant0._ZN10layer_norm22ln_bwd_finalize_kernelINS_22Kernel_traits_finalizeILj30720E6__halffS2_fjLj1024ELj4ENS_18Kernel_traits_baseILj30720ES2_fS2_fjLj1024EEEEEEEvNS_9BwdParamsE:
	.zero		664


//--------------------- .nv.constant0._ZN10layer_norm13ln_bwd_kernelINS_13Kernel_traitsI6__halffS2_fjLj30720ELj4ELj1ELj8ELj8ENS_18Kernel_traits_baseILj30720ES2_fS2_fjLj256EEEEEEEvNS_9BwdParamsE --------------------------
	.section	.nv.constant0._ZN10layer_norm13ln_bwd_kernelINS_13Kernel_traitsI6__halffS2_fjLj30720ELj4ELj1ELj8ELj8ENS_18Kernel_traits_baseILj30720ES2_fS2_fjLj256EEEEEEEvNS_9BwdParamsE,"a",@progbits
	.sectionflags	@""
	.align	4
.nv.constant0._ZN10layer_norm13ln_bwd_kernelINS_13Kernel_traitsI6__halffS2_fjLj30720ELj4ELj1ELj8ELj8ENS_18Kernel_traits_baseILj30720ES2_fS2_fjLj256EEEEEEEvNS_9BwdParamsE:
	.zero		664


//--------------------- .nv.constant0._ZN10layer_norm22ln_bwd_finalize_kernelINS_22Kernel_traits_finalizeILj30720E6__halfS2_S2_fjLj1024ELj4ENS_18Kernel_traits_baseILj30720ES2_S2_S2_fjLj1024EEEEEEEvNS_9BwdParamsE --------------------------
	.section	.nv.constant0._ZN10layer_norm22ln_bwd_finalize_kernelINS_22Kernel_traits_finalizeILj30720E6__halfS2_S2_fjLj1024ELj4ENS_18Kernel_traits_baseILj30720ES2_S2_S2_fjLj1024EEEEEEEvNS_9BwdParamsE,"a",@progbits
	.sectionflags	@""
	.align	4
.nv.constant0._ZN10layer_norm22ln_bwd_finalize_kernelINS_22Kernel_traits_finalizeILj30720E6__halfS2_S2_fjLj1024ELj4ENS_18Kernel_traits_baseILj30720ES2_S2_S2_fjLj1024EEEEEEEvNS_9BwdParamsE:
	.zero		664


//--------------------- .nv.constant0._ZN10layer_norm13ln_bwd_kernelINS_13Kernel_traitsI6__halfS2_S2_fjLj30720ELj4ELj1ELj8ELj4ENS_18Kernel_traits_baseILj30720ES2_S2_S2_fjLj256EEEEEEEvNS_9BwdParamsE --------------------------
	.section	.nv.constant0._ZN10layer_norm13ln_bwd_kernelINS_13Kernel_traitsI6__halfS2_S2_fjLj30720ELj4ELj1ELj8ELj4ENS_18Kernel_traits_baseILj30720ES2_S2_S2_fjLj256EEEEEEEvNS_9BwdParamsE,"a",@progbits
	.sectionflags	@""
	.align	4
.nv.constant0._ZN10layer_norm13ln_bwd_kernelINS_13Kernel_traitsI6__halfS2_S2_fjLj30720ELj4ELj1ELj8ELj4ENS_18Kernel_traits_baseILj30720ES2_S2_S2_fjLj256EEEEEEEvNS_9BwdParamsE:
	.zero		664


//--------------------- .nv.constant0._ZN10layer_norm22ln_bwd_finalize_kernelINS_22Kernel_traits_finalizeILj30720EffffjLj1024ELj4ENS_18Kernel_traits_baseILj30720EffffjLj1024EEEEEEEvNS_9BwdParamsE --------------------------
	.section	.nv.constant0._ZN10layer_norm22ln_bwd_finalize_kernelINS_22Kernel_traits_finalizeILj30720EffffjLj1024ELj4ENS_18Kernel_traits_baseILj30720EffffjLj1024EEEEEEEvNS_9BwdParamsE,"a",@progbits
	.sectionflags	@""
	.align	4
.nv.constant0._ZN10layer_norm22ln_bwd_finalize_kernelINS_22Kernel_traits_finalizeILj30720EffffjLj1024ELj4ENS_18Kernel_traits_baseILj30720EffffjLj1024EEEEEEEvNS_9BwdParamsE:
	.zero		664


//--------------------- .nv.constant0._ZN10layer_norm13ln_bwd_kernelINS_13Kernel_traitsIffffjLj30720ELj4ELj1ELj8ELj8ENS_18Kernel_traits_baseILj30720EffffjLj256EEEEEEEvNS_9BwdParamsE --------------------------
	.section	.nv.constant0._ZN10layer_norm13ln_bwd_kernelINS_13Kernel_traitsIffffjLj30720ELj4ELj1ELj8ELj8ENS_18Kernel_traits_baseILj30720EffffjLj256EEEEEEEvNS_9BwdParamsE,"a",@progbits
	.sectionflags	@""
	.align	4
.nv.constant0._ZN10layer_norm13ln_bwd_kernelINS_13Kernel_traitsIffffjLj30720ELj4ELj1ELj8ELj8ENS_18Kernel_traits_baseILj30720EffffjLj256EEEEEEEvNS_9BwdParamsE:
	.zero		664


//--------------------- .nv.constant0._ZN10layer_norm22ln_bwd_finalize_kernelINS_22Kernel_traits_finalizeILj25600E13__nv_bfloat16fS2_fjLj1024ELj4ENS_18Kernel_traits_baseILj25600ES2_fS2_fjLj1024EEEEEEEvNS_9BwdParamsE --------------------------
	.section	.nv.constant0._ZN10layer_norm22ln_bwd_finalize_kernelINS_22Kernel_traits_finalizeILj25600E13__nv_bfloat16fS2_fjLj1024ELj4ENS_18Kernel_traits_baseILj25600ES2_fS2_fjLj1024EEEEEEEvNS_9BwdParamsE,"a",@progbits
	.sectionflags	@""
	.align	4
.nv.constant0._ZN10layer_norm22ln_bwd_finalize_kernelINS_22Kernel_traits_finalizeILj25600E13__nv_bfloat16fS2_fjLj1024ELj4ENS_18Kernel_traits_baseILj25600ES2_fS2_fjLj1024EEEEEEEvNS_9BwdParamsE:
	.zero		664


//--------------------- .nv.constant0._ZN10layer_norm13ln_bwd_kernelINS_13Kernel_traitsI13__nv_bfloat16fS2_fjLj25600ELj5ELj1ELj4ELj16ENS_18Kernel_traits_baseILj25600ES2_fS2_fjLj128EEEEEEEvNS_9BwdParamsE --------------------------
	.section	.nv.constant0._ZN10layer_norm13ln_bwd_kernelINS_13Kernel_traitsI13__nv_bfloat16fS2_fjLj25600ELj5ELj1ELj4ELj16ENS_18Kernel_traits_baseILj25600ES2_fS2_fjLj128EEEEEEEvNS_9BwdParamsE,"a",@progbits
	.sectionflags	@""
	.align	4
.nv.constant0._ZN10layer_norm13ln_bwd_kernelINS_13Kernel_traitsI13__nv_bfloat16fS2_fjLj25600ELj5ELj1ELj4ELj16ENS_18Kernel_traits_baseILj25600ES2_fS2_fjLj128EEEEEEEvNS_9BwdParamsE:
	.zero		664


//--------------------- .nv.constant0._ZN10layer_norm22ln_bwd_finalize_kernelINS_22Kernel_traits_finalizeILj25600E13__nv_bfloat16S2_S2_fjLj1024ELj4ENS_18Kernel_traits_baseILj25600ES2_S2_S2_fjLj1024EEEEEEEvNS_9BwdParamsE --------------------------
	.section	.nv.constant0._ZN10layer_norm22ln_bwd_finalize_kernelINS_22Kernel_traits_finalizeILj25600E13__nv_bfloat16S2_S2_fjLj1024ELj4ENS_18Kernel_traits_baseILj25600ES2_S2_S2_fjLj1024EEEEEEEvNS_9BwdParamsE,"a",@progbits
	.sectionflags	@""
	.align	4
.nv.constant0._ZN10layer_norm22ln_bwd_finalize_kernelINS_22Kernel_traits_finalizeILj25600E13__nv_bfloat16S2_S2_fjLj1024ELj4ENS_18Kernel_traits_baseILj25600ES2_S2_S2_fjLj1024EEEEEEEvNS_9BwdParamsE:
	.zero		664


//--------------------- .nv.constant0._ZN10layer_norm13ln_bwd_kernelINS_13Kernel_traitsI13__nv_bfloat16S2_S2_fjLj25600ELj5ELj1ELj4ELj16ENS_18Kernel_traits_baseILj25600ES2_S2_S2_fjLj128EEEEEEEvNS_9BwdParamsE --------------------------
	.section	.nv.constant0._ZN10layer_norm13ln_bwd_kernelINS_13Kernel_traitsI13__nv_bfloat16S2_S2_fjLj25600ELj5ELj1ELj4ELj16ENS_18Kernel_traits_baseILj25600ES2_S2_S2_fjLj128EEEEEEEvNS_9BwdParamsE,"a",@progbits
	.sectionflags	@""
	.align	4
.nv.constant0._ZN10layer_norm13ln_bwd_kernelINS_13Kernel_traitsI13__nv_bfloat16S2_S2_fjLj25600ELj5ELj1ELj4ELj16ENS_18Kernel_traits_baseILj25600ES2_S2_S2_fjLj128EEEEEEEvNS_9BwdParamsE:
	.zero		664


//--------------------- .nv.constant0._ZN10layer_norm22ln_bwd_finalize_kernelINS_22Kernel_traits_finalizeILj25600E6__halffS2_fjLj1024ELj4ENS_18Kernel_traits_baseILj25600ES2_fS2_fjLj1024EEEEEEEvNS_9BwdParamsE --------------------------
	.section	.nv.constant0._ZN10layer_norm22ln_bwd_finalize_kernelINS_22Kernel_traits_finalizeILj25600E6__halffS2_fjLj1024ELj4ENS_18Kernel_traits_baseILj25600ES2_fS2_fjLj1024EEEEEEEvNS_9BwdParamsE,"a",@progbits
	.sectionflags	@""
	.align	4
.nv.constant0._ZN10layer_norm22ln_bwd_finalize_kernelINS_22Kernel_traits_finalizeILj25600E6__halffS2_fjLj1024ELj4ENS_18Kernel_traits_baseILj25600ES2_fS2_fjLj1024EEEEEEEvNS_9BwdParamsE:
	.zero		664


//--------------------- .nv.constant0._ZN10layer_norm13ln_bwd_kernelINS_13Kernel_traitsI6__halffS2_fjLj25600ELj5ELj1ELj4ELj16ENS_18Kernel_traits_baseILj25600ES2_fS2_fjLj128EEEEEEEvNS_9BwdParamsE --------------------------
	.section	.nv.constant0._ZN10layer_norm13ln_bwd_kernelINS_13Kernel_traitsI6__halffS2_fjLj25600ELj5ELj1ELj4ELj16ENS_18Kernel_traits_baseILj25600ES2_fS2_fjLj128EEEEEEEvNS_9BwdParamsE,"a",@progbits
	.sectionflags	@""
	.align	4
.nv.constant0._ZN10layer_norm13ln_bwd_kernelINS_13Kernel_traitsI6__halffS2_fjLj25600ELj5ELj1ELj4ELj16ENS_18Kernel_traits_baseILj25600ES2_fS2_fjLj128EEEEEEEvNS_9BwdParamsE:
	.zero		664


//--------------------- .nv.constant0._ZN10layer_norm22ln_bwd_finalize_kernelINS_22Kernel_traits_finalizeILj25600E6__halfS2_S2_fjLj1024ELj4ENS_18Kernel_traits_baseILj25600ES2_S2_S2_fjLj1024EEEEEEEvNS_9BwdParamsE --------------------------
	.section	.nv.constant0._ZN10layer_norm22ln_bwd_finalize_kernelINS_22Kernel_traits_finalizeILj25600E6__halfS2_S2_fjLj1024ELj4ENS_18Kernel_traits_baseILj25600ES2_S2_S2_fjLj1024EEEEEEEvNS_9BwdParamsE,"a",@progbits
	.sectionflags	@""
	.align	4
.nv.constant0._ZN10layer_norm22ln_bwd_finalize_kernelINS_22Kernel_traits_finalizeILj25600E6__halfS2_S2_fjLj1024ELj4ENS_18Kernel_traits_baseILj25600ES2_S2_S2_fjLj1024EEEEEEEvNS_9BwdParamsE:
	.zero		664


//--------------------- .nv.constant0._ZN10layer_norm13ln_bwd_kernelINS_13Kernel_traitsI6__halfS2_S2_fjLj25600ELj5ELj1ELj4ELj16ENS_18Kernel_traits_baseILj25600ES2_S2_S2_fjLj128EEEEEEEvNS_9BwdParamsE --------------------------
	.section	.nv.constant0._ZN10layer_norm13ln_bwd_kernelINS_13Kernel_traitsI6__halfS2_S2_fjLj25600ELj5ELj1ELj4ELj16ENS_18Kernel_traits_baseILj25600ES2_S2_S2_fjLj128EEEEEEEvNS_9BwdParamsE,"a",@progbits
	.sectionflags	@""
	.align	4
.nv.constant0._ZN10layer_norm13ln_bwd_kernelINS_13Kernel_traitsI6__halfS2_S2_fjLj25600ELj5ELj1ELj4ELj16ENS_18Kernel_traits_baseILj25600ES2_S2_S2_fjLj128EEEEEEEvNS_9BwdParamsE:
	.zero		664


//--------------------- .nv.constant0._ZN10layer_norm22ln_bwd_finalize_kernelINS_22Kernel_traits_finalizeILj25600EffffjLj1024ELj4ENS_18Kernel_traits_baseILj25600EffffjLj1024EEEEEEEvNS_9BwdParamsE --------------------------
	.section	.nv.constant0._ZN10layer_norm22ln_bwd_finalize_kernelINS_22Kernel_traits_finalizeILj25600EffffjLj1024ELj4ENS_18Kernel_traits_baseILj25600EffffjLj1024EEEEEEEvNS_9BwdParamsE,"a",@progbits
	.sectionflags	@""
	.align	4
.nv.constant0._ZN10layer_norm22ln_bwd_finalize_kernelINS_22Kernel_traits_finalizeILj25600EffffjLj1024ELj4ENS_18Kernel_traits_baseILj25600EffffjLj1024EEEEEEEvNS_9BwdParamsE:
	.zero		664


//--------------------- .nv.constant0._ZN10layer_norm13ln_bwd_kernelINS_13Kernel_traitsIffffjLj25600ELj5ELj1ELj4ELj16ENS_18Kernel_traits_baseILj25600EffffjLj128EEEEEEEvNS_9BwdParamsE --------------------------
	.section	.nv.constant0._ZN10layer_norm13ln_bwd_kernelINS_13Kernel_traitsIffffjLj25600ELj5ELj1ELj4ELj16ENS_18Kernel_traits_baseILj25600EffffjLj128EEEEEEEvNS_9BwdParamsE,"a",@progbits
	.sectionflags	@""
	.align	4
.nv.constant0._ZN10layer_norm13ln_bwd_kernelINS_13Kernel_traitsIffffjLj25600ELj5ELj1ELj4ELj16ENS_18Kernel_traits_baseILj25600EffffjLj128EEEEEEEvNS_9BwdParamsE:
	.zero		664


//--------------------- .nv.constant0._ZN10layer_norm22ln_bwd_finalize_kernelINS_22Kernel_traits_finalizeILj24576E13__nv_bfloat16fS2_fjLj1024ELj4ENS_18Kernel_traits_baseILj24576ES2_fS2_fjLj1024EEEEEEEvNS_9BwdParamsE --------------------------
	.section	.nv.constant0._ZN10layer_norm22ln_bwd_finalize_kernelINS_22Kernel_traits_finalizeILj24576E13__nv_bfloat16fS2_fjLj1024ELj4ENS_18Kernel_traits_baseILj24576ES2_fS2_fjLj1024EEEEEEEvNS_9BwdParamsE,"a",@progbits
	.sectionflags	@""
	.align	4
.nv.constant0._ZN10layer_norm22ln_bwd_finalize_kernelINS_22Kernel_traits_finalizeILj24576E13__nv_bfloat16fS2_fjLj1024ELj4ENS_18Kernel_traits_baseILj24576ES2_fS2_fjLj1024EEEEEEEvNS_9BwdParamsE:
	.zero		664


//--------------------- .nv.constant0._ZN10layer_norm13ln_bwd_kernelINS_13Kernel_traitsI13__nv_bfloat16fS2_fjLj24576ELj4ELj1ELj8ELj16ENS_18Kernel_traits_baseILj24576ES2_fS2_fjLj256EEEEEEEvNS_9BwdParamsE --------------------------
	.section	.nv.constant0._ZN10layer_norm13ln_bwd_kernelINS_13Kernel_traitsI13__nv_bfloat16fS2_fjLj24576ELj4ELj1ELj8ELj16ENS_18Kernel_traits_baseILj24576ES2_fS2_fjLj256EEEEEEEvNS_9BwdParamsE,"a",@progbits
	.sectionflags	@""
	.align	4
.nv.constant0._ZN10layer_norm13ln_bwd_kernelINS_13Kernel_traitsI13__nv_bfloat16fS2_fjLj24576ELj4ELj1ELj8ELj16ENS_18Kernel_traits_baseILj24576ES2_fS2_fjLj256EEEEEEEvNS_9BwdParamsE:
	.zero		664


//--------------------- .nv.constant0._ZN10layer_norm22ln_bwd_finalize_kernelINS_22Kernel_traits_finalizeILj24576E13__nv_bfloat16S2_S2_fjLj1024ELj4ENS_18Kernel_traits_baseILj24576ES2_S2_S2_fjLj1024EEEEEEEvNS_9BwdParamsE --------------------------
	.section	.nv.constant0._ZN10layer_norm22ln_bwd_finalize_kernelINS_22Kernel_traits_finalizeILj24576E13__nv_bfloat16S2_S2_fjLj1024ELj4ENS_18Kernel_traits_baseILj24576ES2_S2_S2_fjLj1024EEEEEEEvNS_9BwdParamsE,"a",@progbits
	.sectionflags	@""
	.align	4
.nv.constant0._ZN10layer_norm22ln_bwd_finalize_kernelINS_22Kernel_traits_finalizeILj24576E13__nv_bfloat16S2_S2_fjLj1024ELj4ENS_18Kernel_traits_baseILj24576ES2_S2_S2_fjLj1024EEEEEEEvNS_9BwdParamsE:
	.zero		664


//--------------------- .nv.constant0._ZN10layer_norm13ln_bwd_kernelINS_13Kernel_traitsI13__nv_bfloat16S2_S2_fjLj24576ELj4ELj1ELj8ELj16ENS_18Kernel_traits_baseILj24576ES2_S2_S2_fjLj256EEEEEEEvNS_9BwdParamsE --------------------------
	.section	.nv.constant0._ZN10layer_norm13ln_bwd_kernelINS_13Kernel_traitsI13__nv_bfloat16S2_S2_fjLj24576ELj4ELj1ELj8ELj16ENS_18Kernel_traits_baseILj24576ES2_S2_S2_fjLj256EEEEEEEvNS_9BwdParamsE,"a",@progbits
	.sectionflags	@""
	.align	4
.nv.constant0._ZN10layer_norm13ln_bwd_kernelINS_13Kernel_traitsI13__nv_bfloat16S2_S2_fjLj24576ELj4ELj1ELj8ELj16ENS_18Kernel_traits_baseILj24576ES2_S2_S2_fjLj256EEEEEEEvNS_9BwdParamsE:
	.zero		664


//--------------------- .nv.constant0._ZN10layer_norm22ln_bwd_finalize_kernelINS_22Kernel_traits_finalizeILj24576E6__halffS2_fjLj1024ELj4ENS_18Kernel_traits_baseILj24576ES2_fS2_fjLj1024EEEEEEEvNS_9BwdParamsE --------------------------
	.section	.nv.constant0._ZN10layer_norm22ln_bwd_finalize_kernelINS_22Kernel_traits_finalizeILj24576E6__halffS2_fjLj1024ELj4ENS_18Kernel_traits_baseILj24576ES2_fS2_fjLj1024EEEEEEEvNS_9BwdParamsE,"a",@progbits
	.sectionflags	@""
	.align	4
.nv.constant0._ZN10layer_norm22ln_bwd_finalize_kernelINS_22Kernel_traits_finalizeILj24576E6__halffS2_fjLj1024ELj4ENS_18Kernel_traits_baseILj24576ES2_fS2_fjLj1024EEEEEEEvNS_9BwdParamsE:
	.zero		664


//--------------------- .nv.constant0._ZN10layer_norm13ln_bwd_kernelINS_13Kernel_traitsI6__halffS2_fjLj24576ELj4ELj1ELj8ELj16ENS_18Kernel_traits_baseILj24576ES2_fS2_fjLj256EEEEEEEvNS_9BwdParamsE --------------------------
	.section	.nv.constant0._ZN10layer_norm13ln_bwd_kernelINS_13Kernel_traitsI6__halffS2_fjLj24576ELj4ELj1ELj8ELj16ENS_18Kernel_traits_baseILj24576ES2_fS2_fjLj256EEEEEEEvNS_9BwdParamsE,"a",@progbits
	.sectionflags	@""
	.align	4
.nv.constant0._ZN10layer_norm13ln_bwd_kernelINS_13Kernel_traitsI6__halffS2_fjLj24576ELj4ELj1ELj8ELj16ENS_18Kernel_traits_baseILj24576ES2_fS2_fjLj256EEEEEEEvNS_9BwdParamsE:
	.zero		664


//--------------------- .nv.constant0._ZN10layer_norm22ln_bwd_finalize_kernelINS_22Kernel_traits_finalizeILj24576E6__halfS2_S2_fjLj1024ELj4ENS_18Kernel_traits_baseILj24576ES2_S2_S2_fjLj1024EEEEEEEvNS_9BwdParamsE --------------------------
	.section	.nv.constant0._ZN10layer_norm22ln_bwd_finalize_kernelINS_22Kernel_traits_finalizeILj24576E6__halfS2_S2_fjLj1024ELj4ENS_18Kernel_traits_baseILj24576ES2_S2_S2_fjLj1024EEEEEEEvNS_9BwdParamsE,"a",@progbits
	.sectionflags	@""
	.align	4
.nv.constant0._ZN10layer_norm22ln_bwd_finalize_kernelINS_22Kernel_traits_finalizeILj24576E6__halfS2_S2_fjLj1024ELj4ENS_18Kernel_traits_baseILj24576ES2_S2_S2_fjLj1024EEEEEEEvNS_9BwdParamsE:
	.zero		664


//--------------------- .nv.constant0._ZN10layer_norm13ln_bwd_kernelINS_13Kernel_traitsI6__halfS2_S2_fjLj24576ELj4ELj1ELj8ELj16ENS_18Kernel_traits_baseILj24576ES2_S2_S2_fjLj256EEEEEEEvNS_9BwdParamsE --------------------------
	.section	.nv.constant0._ZN10layer_norm13ln_bwd_kernelINS_13Kernel_traitsI6__halfS2_S2_fjLj24576ELj4ELj1ELj8ELj16ENS_18Kernel_traits_baseILj24576ES2_S2_S2_fjLj256EEEEEEEvNS_9BwdParamsE,"a",@progbits
	.sectionflags	@""
	.align	4
.nv.constant0._ZN10layer_norm13ln_bwd_kernelINS_13Kernel_traitsI6__halfS2_S2_fjLj24576ELj4ELj1ELj8ELj16ENS_18Kernel_traits_baseILj24576ES2_S2_S2_fjLj256EEEEEEEvNS_9BwdParamsE:
	.zero		664


//--------------------- .nv.constant0._ZN10layer_norm22ln_bwd_finalize_kernelINS_22Kernel_traits_finalizeILj24576EffffjLj1024ELj4ENS_18Kernel_traits_baseILj24576EffffjLj1024EEEEEEEvNS_9BwdParamsE --------------------------
	.section	.nv.constant0._ZN10layer_norm22ln_bwd_finalize_kernelINS_22Kernel_traits_finalizeILj24576EffffjLj1024ELj4ENS_18Kernel_traits_baseILj24576EffffjLj1024EEEEEEEvNS_9BwdParamsE,"a",@progbits
	.sectionflags	@""
	.align	4
.nv.constant0._ZN10layer_norm22ln_bwd_finalize_kernelINS_22Kernel_traits_finalizeILj24576EffffjLj1024ELj4ENS_18Kernel_traits_baseILj24576EffffjLj1024EEEEEEEvNS_9BwdParamsE:
	.zero		664


//--------------------- .nv.constant0._ZN10layer_norm13ln_bwd_kernelINS_13Kernel_traitsIffffjLj24576ELj4ELj1ELj8ELj16ENS_18Kernel_traits_baseILj24576EffffjLj256EEEEEEEvNS_9BwdParamsE --------------------------
	.section	.nv.constant0._ZN10layer_norm13ln_bwd_kernelINS_13Kernel_traitsIffffjLj24576ELj4ELj1ELj8ELj16ENS_18Kernel_traits_baseILj24576EffffjLj256EEEEEEEvNS_9BwdParamsE,"a",@progbits
	.sectionflags	@""
	.align	4
.nv.constant0._ZN10layer_norm13ln_bwd_kernelINS_13Kernel_traitsIffffjLj24576ELj4ELj1ELj8ELj16ENS_18Kernel_traits_baseILj24576EffffjLj256EEEEEEEvNS_9BwdParamsE:
	.zero		664


//--------------------- .nv.constant0._ZN10layer_norm22ln_bwd_finalize_kernelINS_22Kernel_traits_finalizeILj20480E13__nv_bfloat16fS2_fjLj1024ELj4ENS_18Kernel_traits_baseILj20480ES2_fS2_fjLj1024EEEEEEEvNS_9BwdParamsE --------------------------
	.section	.nv.constant0._ZN10layer_norm22ln_bwd_finalize_kernelINS_22Kernel_traits_finalizeILj20480E13__nv_bfloat16fS2_fjLj1024ELj4ENS_18Kernel_traits_baseILj20480ES2_fS2_fjLj1024EEEEEEEvNS_9BwdParamsE,"a",@progbits
	.sectionflags	@""
	.align	4
.nv.constant0._ZN10layer_norm22ln_bwd_finalize_kernelINS_22Kernel_traits_finalizeILj20480E13__nv_bfloat16fS2_fjLj1024ELj4ENS_18Kernel_traits_baseILj20480ES2_fS2_fjLj1024EEEEEEEvNS_9BwdParamsE:
	.zero		664


//--------------------- .nv.constant0._ZN10layer_norm13ln_bwd_kernelINS_13Kernel_traitsI13__nv_bfloat16fS2_fjLj20480ELj4ELj1ELj4ELj16ENS_18Kernel_traits_baseILj20480ES2_fS2_fjLj128EEEEEEEvNS_9BwdParamsE --------------------------
	.section	.nv.constant0._ZN10layer_norm13ln_bwd_kernelINS_13Kernel_traitsI13__nv_bfloat16fS2_fjLj20480ELj4ELj1ELj4ELj16ENS_18Kernel_traits_baseILj20480ES2_fS2_fjLj128EEEEEEEvNS_9BwdParamsE,"a",@progbits
	.sectionflags	@""
	.align	4
.nv.constant0._ZN10layer_norm13ln_bwd_kernelINS_13Kernel_traitsI13__nv_bfloat16fS2_fjLj20480ELj4ELj1ELj4ELj16ENS_18Kernel_traits_baseILj20480ES2_fS2_fjLj128EEEEEEEvNS_9BwdParamsE:
	.zero		664


//--------------------- .nv.constant0._ZN10layer_norm22ln_bwd_finalize_kernelINS_22Kernel_traits_finalizeILj20480E13__nv_bfloat16S2_S2_fjLj1024ELj4ENS_18Kernel_traits_baseILj20480ES2_S2_S2_fjLj1024EEEEEEEvNS_9BwdParamsE --------------------------
	.section	.nv.constant0._ZN10layer_norm22ln_bwd_finalize_kernelINS_22Kernel_traits_finalizeILj20480E13__nv_bfloat16S2_S2_fjLj1024ELj4ENS_18Kernel_traits_baseILj20480ES2_S2_S2_fjLj1024EEEEEEEvNS_9BwdParamsE,"a",@progbits
	.sectionflags	@""
	.align	4
.nv.constant0._ZN10layer_norm22ln_bwd_finalize_kernelINS_22Kernel_traits_finalizeILj20480E13__nv_bfloat16S2_S2_fjLj1024ELj4ENS_18Kernel_traits_baseILj20480ES2_S2_S2_fjLj1024EEEEEEEvNS_9BwdParamsE:
	.zero		664


//--------------------- .nv.constant0._ZN10layer_norm13ln_bwd_kernelINS_13Kernel_traitsI13__nv_bfloat16S2_S2_fjLj20480ELj4ELj1ELj4ELj16ENS_18Kernel_traits_baseILj20480ES2_S2_S2_fjLj128EEEEEEEvNS_9BwdParamsE --------------------------
	.section	.nv.constant0._ZN10layer_norm13ln_bwd_kernelINS_13Kernel_traitsI13__nv_bfloat16S2_S2_fjLj20480ELj4ELj1ELj4ELj16ENS_18Kernel_traits_baseILj20480ES2_S2_S2_fjLj128EEEEEEEvNS_9BwdParamsE,"a",@progbits
	.sectionflags	@""
	.align	4
.nv.constant0._ZN10layer_norm13ln_bwd_kernelINS_13Kernel_traitsI13__nv_bfloat16S2_S2_fjLj20480ELj4ELj1ELj4ELj16ENS_18Kernel_traits_baseILj20480ES2_S2_S2_fjLj128EEEEEEEvNS_9BwdParamsE:
	.zero		664


//--------------------- .nv.constant0._ZN10layer_norm22ln_bwd_finalize_kernelINS_22Kernel_traits_finalizeILj20480E6__halffS2_fjLj1024ELj4ENS_18Kernel_traits_baseILj20480ES2_fS2_fjLj1024EEEEEEEvNS_9BwdParamsE --------------------------
	.section	.nv.constant0._ZN10layer_norm22ln_bwd_finalize_kernelINS_22Kernel_traits_finalizeILj20480E6__halffS2_fjLj1024ELj4ENS_18Kernel_traits_baseILj20480ES2_fS2_fjLj1024EEEEEEEvNS_9BwdParamsE,"a",@progbits
	.sectionflags	@""
	.align	4
.nv.constant0._ZN10layer_norm22ln_bwd_finalize_kernelINS_22Kernel_traits_finalizeILj20480E6__halffS2_fjLj1024ELj4ENS_18Kernel_traits_baseILj20480ES2_fS2_fjLj1024EEEEEEEvNS_9BwdParamsE:
	.zero		664


//--------------------- .nv.constant0._ZN10layer_norm13ln_bwd_kernelINS_13Kernel_traitsI6__halffS2_fjLj20480ELj4ELj1ELj4ELj16ENS_18Kernel_traits_baseILj20480ES2_fS2_fjLj128EEEEEEEvNS_9BwdParamsE --------------------------
	.section	.nv.constant0._ZN10layer_norm13ln_bwd_kernelINS_13Kernel_traitsI6__halffS2_fjLj20480ELj4ELj1ELj4ELj16ENS_18Kernel_traits_baseILj20480ES2_fS2_fjLj128EEEEEEEvNS_9BwdParamsE,"a",@progbits
	.sectionflags	@""
	.align	4
.nv.constant0._ZN10layer_norm13ln_bwd_kernelINS_13Kernel_traitsI6__halffS2_fjLj20480ELj4ELj1ELj4ELj16ENS_18Kernel_traits_baseILj20480ES2_fS2_fjLj128EEEEEEEvNS_9BwdParamsE:
	.zero		664


//--------------------- .nv.constant0._ZN10layer_norm22ln_bwd_finalize_kernelINS_22Kernel_traits_finalizeILj20480E6__halfS2_S2_fjLj1024ELj4ENS_18Kernel_traits_baseILj20480ES2_S2_S2_fjLj1024EEEEEEEvNS_9BwdParamsE --------------------------
	.section	.nv.constant0._ZN10layer_norm22ln_bwd_finalize_kernelINS_22Kernel_traits_finalizeILj20480E6__halfS2_S2_fjLj1024ELj4ENS_18Kernel_traits_baseILj20480ES2_S2_S2_fjLj1024EEEEEEEvNS_9BwdParamsE,"a",@progbits
	.sectionflags	@""
	.align	4
.nv.constant0._ZN10layer_norm22ln_bwd_finalize_kernelINS_22Kernel_traits_finalizeILj20480E6__halfS2_S2_fjLj1024ELj4ENS_18Kernel_traits_baseILj20480ES2_S2_S2_fjLj1024EEEEEEEvNS_9BwdParamsE:
	.zero		664


//--------------------- .nv.constant0._ZN10layer_norm13ln_bwd_kernelINS_13Kernel_traitsI6__halfS2_S2_fjLj20480ELj4ELj1ELj4ELj16ENS_18Kernel_traits_baseILj20480ES2_S2_S2_fjLj128EEEEEEEvNS_9BwdParamsE --------------------------
	.section	.nv.constant0._ZN10layer_norm13ln_bwd_kernelINS_13Kernel_traitsI6__halfS2_S2_fjLj20480ELj4ELj1ELj4ELj16ENS_18Kernel_traits_baseILj20480ES2_S2_S2_fjLj128EEEEEEEvNS_9BwdParamsE,"a",@progbits
	.sectionflags	@""
	.align	4
.nv.constant0._ZN10layer_norm13ln_bwd_kernelINS_13Kernel_traitsI6__halfS2_S2_fjLj20480ELj4ELj1ELj4ELj16ENS_18Kernel_traits_baseILj20480ES2_S2_S2_fjLj128EEEEEEEvNS_9BwdParamsE:
	.zero		664


//--------------------- .nv.constant0._ZN10layer_norm22ln_bwd_finalize_kernelINS_22Kernel_traits_finalizeILj20480EffffjLj1024ELj4ENS_18Kernel_traits_baseILj20480EffffjLj1024EEEEEEEvNS_9BwdParamsE --------------------------
	.section	.nv.constant0._ZN10layer_norm22ln_bwd_finalize_kernelINS_22Kernel_traits_finalizeILj20480EffffjLj1024ELj4ENS_18Kernel_traits_baseILj20480EffffjLj1024EEEEEEEvNS_9BwdParamsE,"a",@progbits
	.sectionflags	@""
	.align	4
.nv.constant0._ZN10layer_norm22ln_bwd_finalize_kernelINS_22Kernel_traits_finalizeILj20480EffffjLj1024ELj4ENS_18Kernel_traits_baseILj20480EffffjLj1024EEEEEEEvNS_9BwdParamsE:
	.zero		664


//--------------------- .nv.constant0._ZN10layer_norm13ln_bwd_kernelINS_13Kernel_traitsIffffjLj20480ELj4ELj1ELj4ELj16ENS_18Kernel_traits_baseILj20480EffffjLj128EEEEEEEvNS_9BwdParamsE --------------------------
	.section	.nv.constant0._ZN10layer_norm13ln_bwd_kernelINS_13Kernel_traitsIffffjLj20480ELj4ELj1ELj4ELj16ENS_18Kernel_traits_baseILj20480EffffjLj128EEEEEEEvNS_9BwdParamsE,"a",@progbits
	.sectionflags	@""
	.align	4
.nv.constant0._ZN10layer_norm13ln_bwd_kernelINS_13Kernel_traitsIffffjLj20480ELj4ELj1ELj4ELj16ENS_18Kernel_traits_baseILj20480EffffjLj128EEEEEEEvNS_9BwdParamsE:
	.zero		664


//--------------------- .nv.constant0._ZN10layer_norm22ln_bwd_finalize_kernelINS_22Kernel_traits_finalizeILj18432E13__nv_bfloat16fS2_fjLj1024ELj4ENS_18Kernel_traits_baseILj18432ES2_fS2_fjLj1024EEEEEEEvNS_9BwdParamsE --------------------------
	.section	.nv.constant0._ZN10layer_norm22ln_bwd_finalize_kernelINS_22Kernel_traits_finalizeILj18432E13__nv_bfloat16fS2_fjLj1024ELj4ENS_18Kernel_traits_baseILj18432ES2_fS2_fjLj1024EEEEEEEvNS_9BwdParamsE,"a",@progbits
	.sectionflags	@""
	.align	4
.nv.constant0._ZN10layer_norm22ln_bwd_finalize_kernelINS_22Kernel_traits_finalizeILj18432E13__nv_bfloat16fS2_fjLj1024ELj4ENS_18Kernel_traits_baseILj18432ES2_fS2_fjLj1024EEEEEEEvNS_9BwdParamsE:
	.zero		664


//--------------------- .nv.constant0._ZN10layer_norm13ln_bwd_kernelINS_13Kernel_traitsI13__nv_bfloat16fS2_fjLj18432ELj4ELj1ELj4ELj16ENS_18Kernel_traits_baseILj18432ES2_fS2_fjLj128EEEEEEEvNS_9BwdParamsE --------------------------
	.section	.nv.constant0._ZN10layer_norm13ln_bwd_kernelINS_13Kernel_traitsI13__nv_bfloat16fS2_fjLj18432ELj4ELj1ELj4ELj16ENS_18Kernel_traits_baseILj18432ES2_fS2_fjLj128EEEEEEEvNS_9BwdParamsE,"a",@progbits
	.sectionflags	@""
	.align	4
.nv.constant0._ZN10layer_norm13ln_bwd_kernelINS_13Kernel_traitsI13__nv_bfloat16fS2_fjLj18432ELj4ELj1ELj4ELj16ENS_18Kernel_traits_baseILj18432ES2_fS2_fjLj128EEEEEEEvNS_9BwdParamsE:
	.zero		664


//--------------------- .nv.constant0._ZN10layer_norm22ln_bwd_finalize_kernelINS_22Kernel_traits_finalizeILj18432E13__nv_bfloat16S2_S2_fjLj1024ELj4ENS_18Kernel_traits_baseILj18432ES2_S2_S2_fjLj1024EEEEEEEvNS_9BwdParamsE --------------------------
	.section	.nv.constant0._ZN10layer_norm22ln_bwd_finalize_kernelINS_22Kernel_traits_finalizeILj18432E13__nv_bfloat16S2_S2_fjLj1024ELj4ENS_18Kernel_traits_baseILj18432ES2_S2_S2_fjLj1024EEEEEEEvNS_9BwdParamsE,"a",@progbits
	.sectionflags	@""
	.align	4
.nv.constant0._ZN10layer_norm22ln_bwd_finalize_kernelINS_22Kernel_traits_finalizeILj18432E13__nv_bfloat16S2_S2_fjLj1024ELj4ENS_18Kernel_traits_baseILj18432ES2_S2_S2_fjLj1024EEEEEEEvNS_9BwdParamsE:
	.zero		664


//--------------------- .nv.constant0._ZN10layer_norm13ln_bwd_kernelINS_13Kernel_traitsI13__nv_bfloat16S2_S2_fjLj18432ELj4ELj1ELj4ELj8ENS_18Kernel_traits_baseILj18432ES2_S2_S2_fjLj128EEEEEEEvNS_9BwdParamsE --------------------------
	.section	.nv.constant0._ZN10layer_norm13ln_bwd_kernelINS_13Kernel_traitsI13__nv_bfloat16S2_S2_fjLj18432ELj4ELj1ELj4ELj8ENS_18Kernel_traits_baseILj18432ES2_S2_S2_fjLj128EEEEEEEvNS_9BwdParamsE,"a",@progbits
	.sectionflags	@""
	.align	4
.nv.constant0._ZN10layer_norm13ln_bwd_kernelINS_13Kernel_traitsI13__nv_bfloat16S2_S2_fjLj18432ELj4ELj1ELj4ELj8ENS_18Kernel_traits_baseILj18432ES2_S2_S2_fjLj128EEEEEEEvNS_9BwdParamsE:
	.zero		664


//--------------------- .nv.constant0._ZN10layer_norm22ln_bwd_finalize_kernelINS_22Kernel_traits_finalizeILj18432E6__halffS2_fjLj1024ELj4ENS_18Kernel_traits_baseILj18432ES2_fS2_fjLj1024EEEEEEEvNS_9BwdParamsE --------------------------
	.section	.nv.constant0._ZN10layer_norm22ln_bwd_finalize_kernelINS_22Kernel_traits_finalizeILj18432E6__halffS2_fjLj1024ELj4ENS_18Kernel_traits_baseILj18432ES2_fS2_fjLj1024EEEEEEEvNS_9BwdParamsE,"a",@progbits
	.sectionflags	@""
	.align	4
.nv.constant0._ZN10layer_norm22ln_bwd_finalize_kernelINS_22Kernel_traits_finalizeILj18432E6__halffS2_fjLj1024ELj4ENS_18Kernel_traits_baseILj18432ES2_fS2_fjLj1024EEEEEEEvNS_9BwdParamsE:
	.zero		664


//--------------------- .nv.constant0._ZN10layer_norm13ln_bwd_kernelINS_13Kernel_traitsI6__halffS2_fjLj18432ELj4ELj1ELj4ELj16ENS_18Kernel_traits_baseILj18432ES2_fS2_fjLj128EEEEEEEvNS_9BwdParamsE --------------------------
	.section	.nv.constant0._ZN10layer_norm13ln_bwd_kernelINS_13Kernel_traitsI6__halffS2_fjLj18432ELj4ELj1ELj4ELj16ENS_18Kernel_traits_baseILj18432ES2_fS2_fjLj128EEEEEEEvNS_9BwdParamsE,"a",@progbits
	.sectionflags	@""
	.align	4
.nv.constant0._ZN10layer_norm13ln_bwd_kernelINS_13Kernel_traitsI6__halffS2_fjLj18432ELj4ELj1ELj4ELj16ENS_18Kernel_traits_baseILj18432ES2_fS2_fjLj128EEEEEEEvNS_9BwdParamsE:
	.zero		664


//--------------------- .nv.constant0._ZN10layer_norm22ln_bwd_finalize_kernelINS_22Kernel_traits_finalizeILj18432E6__halfS2_S2_fjLj1024ELj4ENS_18Kernel_traits_baseILj18432ES2_S2_S2_fjLj1024EEEEEEEvNS_9BwdParamsE --------------------------
	.section	.nv.constant0._ZN10layer_norm22ln_bwd_finalize_kernelINS_22Kernel_traits_finalizeILj18432E6__halfS2_S2_fjLj1024ELj4ENS_18Kernel_traits_baseILj18432ES2_S2_S2_fjLj1024EEEEEEEvNS_9BwdParamsE,"a",@progbits
	.sectionflags	@""
	.align	4
.nv.constant0._ZN10layer_norm22ln_bwd_finalize_kernelINS_22Kernel_traits_finalizeILj18432E6__halfS2_S2_fjLj1024ELj4ENS_18Kernel_traits_baseILj18432ES2_S2_S2_fjLj1024EEEEEEEvNS_9BwdParamsE:
	.zero		664


//--------------------- .nv.constant0._ZN10layer_norm13ln_bwd_kernelINS_13Kernel_traitsI6__halfS2_S2_fjLj18432ELj4ELj1ELj4ELj8ENS_18Kernel_traits_baseILj18432ES2_S2_S2_fjLj128EEEEEEEvNS_9BwdParamsE --------------------------
	.section	.nv.constant0._ZN10layer_norm13ln_bwd_kernelINS_13Kernel_traitsI6__halfS2_S2_fjLj18432ELj4ELj1ELj4ELj8ENS_18Kernel_traits_baseILj18432ES2_S2_S2_fjLj128EEEEEEEvNS_9BwdParamsE,"a",@progbits
	.sectionflags	@""
	.align	4
.nv.constant0._ZN10layer_norm13ln_bwd_kernelINS_13Kernel_traitsI6__halfS2_S2_fjLj18432ELj4ELj1ELj4ELj8ENS_18Kernel_traits_baseILj18432ES2_S2_S2_fjLj128EEEEEEEvNS_9BwdParamsE:
	.zero		664


//--------------------- .nv.constant0._ZN10layer_norm22ln_bwd_finalize_kernelINS_22Kernel_traits_finalizeILj18432EffffjLj1024ELj4ENS_18Kernel_traits_baseILj18432EffffjLj1024EEEEEEEvNS_9BwdParamsE --------------------------
	.section	.nv.constant0._ZN10layer_norm22ln_bwd_finalize_kernelINS_22Kernel_traits_finalizeILj18432EffffjLj1024ELj4ENS_18Kernel_traits_baseILj18432EffffjLj1024EEEEEEEvNS_9BwdParamsE,"a",@progbits
	.sectionflags	@""
	.align	4
.nv.constant0._ZN10layer_norm22ln_bwd_finalize_kernelINS_22Kernel_traits_finalizeILj18432EffffjLj1024ELj4ENS_18Kernel_traits_baseILj18432EffffjLj1024EEEEEEEvNS_9BwdParamsE:
	.zero		664


//--------------------- .nv.constant0._ZN10layer_norm13ln_bwd_kernelINS_13Kernel_traitsIffffjLj18432ELj4ELj1ELj4ELj16ENS_18Kernel_traits_baseILj18432EffffjLj128EEEEEEEvNS_9BwdParamsE --------------------------
	.section	.nv.constant0._ZN10layer_norm13ln_bwd_kernelINS_13Kernel_traitsIffffjLj18432ELj4ELj1ELj4ELj16ENS_18Kernel_traits_baseILj18432EffffjLj128EEEEEEEvNS_9BwdParamsE,"a",@progbits
	.sectionflags	@""
	.align	4
.nv.constant0._ZN10layer_norm13ln_bwd_kernelINS_13Kernel_traitsIffffjLj18432ELj4ELj1ELj4ELj16ENS_18Kernel_traits_baseILj18432EffffjLj128EEEEEEEvNS_9BwdParamsE:
	.zero		664


//--------------------- .nv.constant0._ZN10layer_norm22ln_bwd_finalize_kernelINS_22Kernel_traits_finalizeILj16384E13__nv_bfloat16fS2_fjLj1024ELj4ENS_18Kernel_traits_baseILj16384ES2_fS2_fjLj1024EEEEEEEvNS_9BwdParamsE --------------------------
	.section	.nv.constant0._ZN10layer_norm22ln_bwd_finalize_kernelINS_22Kernel_traits_finalizeILj16384E13__nv_bfloat16fS2_fjLj1024ELj4ENS_18Kernel_traits_baseILj16384ES2_fS2_fjLj1024EEEEEEEvNS_9BwdParamsE,"a",@progbits
	.sectionflags	@""
	.align	4
.nv.constant0._ZN10layer_norm22ln_bwd_finalize_kernelINS_22Kernel_traits_finalizeILj16384E13__nv_bfloat16fS2_fjLj1024ELj4ENS_18Kernel_traits_baseILj16384ES2_fS2_fjLj1024EEEEEEEvNS_9BwdParamsE:
	.zero		664


//--------------------- .nv.constant0._ZN10layer_norm13ln_bwd_kernelINS_13Kernel_traitsI13__nv_bfloat16fS2_fjLj16384ELj4ELj1ELj4ELj16ENS_18Kernel_traits_baseILj16384ES2_fS2_fjLj128EEEEEEEvNS_9BwdParamsE --------------------------
	.section	.nv.constant0._ZN10layer_norm13ln_bwd_kernelINS_13Kernel_traitsI13__nv_bfloat16fS2_fjLj16384ELj4ELj1ELj4ELj16ENS_18Kernel_traits_baseILj16384ES2_fS2_fjLj128EEEEEEEvNS_9BwdParamsE,"a",@progbits
	.sectionflags	@""
	.align	4
.nv.constant0._ZN10layer_norm13ln_bwd_kernelINS_13Kernel_traitsI13__nv_bfloat16fS2_fjLj16384ELj4ELj1ELj4ELj16ENS_18Kernel_traits_baseILj16384ES2_fS2_fjLj128EEEEEEEvNS_9BwdParamsE:
	.zero		664


//--------------------- .nv.constant0._ZN10layer_norm22ln_bwd_finalize_kernelINS_22Kernel_traits_finalizeILj16384E13__nv_bfloat16S2_S2_fjLj1024ELj4ENS_18Kernel_traits_baseILj16384ES2_S2_S2_fjLj1024EEEEEEEvNS_9BwdParamsE --------------------------
	.section	.nv.constant0._ZN10layer_norm22ln_bwd_finalize_kernelINS_22Kernel_traits_finalizeILj16384E13__nv_bfloat16S2_S2_fjLj1024ELj4ENS_18Kernel_traits_baseILj16384ES2_S2_S2_fjLj1024EEEEEEEvNS_9BwdParamsE,"a",@progbits
	.sectionflags	@""
	.align	4
.nv.constant0._ZN10layer_norm22ln_bwd_finalize_kernelINS_22Kernel_traits_finalizeILj16384E13__nv_bfloat16S2_S2_fjLj1024ELj4ENS_18Kernel_traits_baseILj16384ES2_S2_S2_fjLj1024EEEEEEEvNS_9BwdParamsE:
	.zero		664


//--------------------- .nv.constant0._ZN10layer_norm13ln_bwd_kernelINS_13Kernel_traitsI13__nv_bfloat16S2_S2_fjLj16384ELj4ELj1ELj4ELj16ENS_18Kernel_traits_baseILj16384ES2_S2_S2_fjLj128EEEEEEEvNS_9BwdParamsE --------------------------
	.section	.nv.constant0._ZN10layer_norm13ln_bwd_kernelINS_13Kernel_traitsI13__nv_bfloat16S2_S2_fjLj16384ELj4ELj1ELj4ELj16ENS_18Kernel_traits_baseILj16384ES2_S2_S2_fjLj128EEEEEEEvNS_9BwdParamsE,"a",@progbits
	.sectionflags	@""
	.align	4
.nv.constant0._ZN10layer_norm13ln_bwd_kernelINS_13Kernel_traitsI13__nv_bfloat16S2_S2_fjLj16384ELj4ELj1ELj4ELj16ENS_18Kernel_traits_baseILj16384ES2_S2_S2_fjLj128EEEEEEEvNS_9BwdParamsE:
	.zero		664


//--------------------- .nv.constant0._ZN10layer_norm22ln_bwd_finalize_kernelINS_22Kernel_traits_finalizeILj16384E6__halffS2_fjLj1024ELj4ENS_18Kernel_traits_baseILj16384ES2_fS2_fjLj1024EEEEEEEvNS_9BwdParamsE --------------------------
	.section	.nv.constant0._ZN10layer_norm22ln_bwd_finalize_kernelINS_22Kernel_traits_finalizeILj16384E6__halffS2_fjLj1024ELj4ENS_18Kernel_traits_baseILj16384ES2_fS2_fjLj1024EEEEEEEvNS_9BwdParamsE,"a",@progbits
	.sectionflags	@""
	.align	4
.nv.constant0._ZN10layer_norm22ln_bwd_finalize_kernelINS_22Kernel_traits_finalizeILj16384E6__halffS2_fjLj1024ELj4ENS_18Kernel_traits_baseILj16384ES2_fS2_fjLj1024EEEEEEEvNS_9BwdParamsE:
	.zero		664


//--------------------- .nv.constant0._ZN10layer_norm13ln_bwd_kernelINS_13Kernel_traitsI6__halffS2_fjLj16384ELj4ELj1ELj4ELj16ENS_18Kernel_traits_baseILj16384ES2_fS2_fjLj128EEEEEEEvNS_9BwdParamsE --------------------------
	.section	.nv.constant0._ZN10layer_norm13ln_bwd_kernelINS_13Kernel_traitsI6__halffS2_fjLj16384ELj4ELj1ELj4ELj16ENS_18Kernel_traits_baseILj16384ES2_fS2_fjLj128EEEEEEEvNS_9BwdParamsE,"a",@progbits
	.sectionflags	@""
	.align	4
.nv.constant0._ZN10layer_norm13ln_bwd_kernelINS_13Kernel_traitsI6__halffS2_fjLj16384ELj4ELj1ELj4ELj16ENS_18Kernel_traits_baseILj16384ES2_fS2_fjLj128EEEEEEEvNS_9BwdParamsE:
	.zero		664


//--------------------- .nv.constant0._ZN10layer_norm22ln_bwd_finalize_kernelINS_22Kernel_traits_finalizeILj16384E6__halfS2_S2_fjLj1024ELj4ENS_18Kernel_traits_baseILj16384ES2_S2_S2_fjLj1024EEEEEEEvNS_9BwdParamsE --------------------------
	.section	.nv.constant0._ZN10layer_norm22ln_bwd_finalize_kernelINS_22Kernel_traits_finalizeILj16384E6__halfS2_S2_fjLj1024ELj4ENS_18Kernel_traits_baseILj16384ES2_S2_S2_fjLj1024EEEEEEEvNS_9BwdParamsE,"a",@progbits
	.sectionflags	@""
	.align	4
.nv.constant0._ZN10layer_norm22ln_bwd_finalize_kernelINS_22Kernel_traits_finalizeILj16384E6__halfS2_S2_fjLj1024ELj4ENS_18Kernel_traits_baseILj16384ES2_S2_S2_fjLj1024EEEEEEEvNS_9BwdParamsE:
	.zero		664


//--------------------- .nv.constant0._ZN10layer_norm13ln_bwd_kernelINS_13Kernel_traitsI6__halfS2_S2_fjLj16384ELj4ELj1ELj4ELj16ENS_18Kernel_traits_baseILj16384ES2_S2_S2_fjLj128EEEEEEEvNS_9BwdParamsE --------------------------
	.section	.nv.constant0._ZN10layer_norm13ln_bwd_kernelINS_13Kernel_traitsI6__halfS2_S2_fjLj16384ELj4ELj1ELj4ELj16ENS_18Kernel_traits_baseILj16384ES2_S2_S2_fjLj128EEEEEEEvNS_9BwdParamsE,"a",@progbits
	.sectionflags	@""
	.align	4
.nv.constant0._ZN10layer_norm13ln_bwd_kernelINS_13Kernel_traitsI6__halfS2_S2_fjLj16384ELj4ELj1ELj4ELj16ENS_18Kernel_traits_baseILj16384ES2_S2_S2_fjLj128EEEEEEEvNS_9BwdParamsE:
	.zero		664


//--------------------- .nv.constant0._ZN10layer_norm22ln_bwd_finalize_kernelINS_22Kernel_traits_finalizeILj16384EffffjLj1024ELj4ENS_18Kernel_traits_baseILj16384EffffjLj1024EEEEEEEvNS_9BwdParamsE --------------------------
	.section	.nv.constant0._ZN10layer_norm22ln_bwd_finalize_kernelINS_22Kernel_traits_finalizeILj16384EffffjLj1024ELj4ENS_18Kernel_traits_baseILj16384EffffjLj1024EEEEEEEvNS_9BwdParamsE,"a",@progbits
	.sectionflags	@""
	.align	4
.nv.constant0._ZN10layer_norm22ln_bwd_finalize_kernelINS_22Kernel_traits_finalizeILj16384EffffjLj1024ELj4ENS_18Kernel_traits_baseILj16384EffffjLj1024EEEEEEEvNS_9BwdParamsE:
	.zero		664


//--------------------- .nv.constant0._ZN10layer_norm13ln_bwd_kernelINS_13Kernel_traitsIffffjLj16384ELj4ELj1ELj4ELj16ENS_18Kernel_traits_baseILj16384EffffjLj128EEEEEEEvNS_9BwdParamsE --------------------------
	.section	.nv.constant0._ZN10layer_norm13ln_bwd_kernelINS_13Kernel_traitsIffffjLj16384ELj4ELj1ELj4ELj16ENS_18Kernel_traits_baseILj16384EffffjLj128EEEEEEEvNS_9BwdParamsE,"a",@progbits
	.sectionflags	@""
	.align	4
.nv.constant0._ZN10layer_norm13ln_bwd_kernelINS_13Kernel_traitsIffffjLj16384ELj4ELj1ELj4ELj16ENS_18Kernel_traits_baseILj16384EffffjLj128EEEEEEEvNS_9BwdParamsE:
	.zero		664


//--------------------- .nv.constant0._ZN10layer_norm22ln_bwd_finalize_kernelINS_22Kernel_traits_finalizeILj15360E13__nv_bfloat16fS2_fjLj1024ELj4ENS_18Kernel_traits_baseILj15360ES2_fS2_fjLj1024EEEEEEEvNS_9BwdParamsE --------------------------
	.section	.nv.constant0._ZN10layer_norm22ln_bwd_finalize_kernelINS_22Kernel_traits_finalizeILj15360E13__nv_bfloat16fS2_fjLj1024ELj4ENS_18Kernel_traits_baseILj15360ES2_fS2_fjLj1024EEEEEEEvNS_9BwdParamsE,"a",@progbits
	.sectionflags	@""
	.align	4
.nv.constant0._ZN10layer_norm22ln_bwd_finalize_kernelINS_22Kernel_traits_finalizeILj15360E13__nv_bfloat16fS2_fjLj1024ELj4ENS_18Kernel_traits_baseILj15360ES2_fS2_fjLj1024EEEEEEEvNS_9BwdParamsE:
	.zero		664


//--------------------- .nv.constant0._ZN10layer_norm13ln_bwd_kernelINS_13Kernel_traitsI13__nv_bfloat16fS2_fjLj15360ELj4ELj1ELj4ELj8ENS_18Kernel_traits_baseILj15360ES2_fS2_fjLj128EEEEEEEvNS_9BwdParamsE --------------------------
	.section	.nv.constant0._ZN10layer_norm13ln_bwd_kernelINS_13Kernel_traitsI13__nv_bfloat16fS2_fjLj15360ELj4ELj1ELj4ELj8ENS_18Kernel_traits_baseILj15360ES2_fS2_fjLj128EEEEEEEvNS_9BwdParamsE,"a",@progbits
	.sectionflags	@""
	.align	4
.nv.constant0._ZN10layer_norm13ln_bwd_kernelINS_13Kernel_traitsI13__nv_bfloat16fS2_fjLj15360ELj4ELj1ELj4ELj8ENS_18Kernel_traits_baseILj15360ES2_fS2_fjLj128EEEEEEEvNS_9BwdParamsE:
	.zero		664


//--------------------- .nv.constant0._ZN10layer_norm22ln_bwd_finalize_kernelINS_22Kernel_traits_finalizeILj15360E13__nv_bfloat16S2_S2_fjLj1024ELj4ENS_18Kernel_traits_baseILj15360ES2_S2_S2_fjLj1024EEEEEEEvNS_9BwdParamsE --------------------------
	.section	.nv.constant0._ZN10layer_norm22ln_bwd_finalize_kernelINS_22Kernel_traits_finalizeILj15360E13__nv_bfloat16S2_S2_fjLj1024ELj4ENS_18Kernel_traits_baseILj15360ES2_S2_S2_fjLj1024EEEEEEEvNS_9BwdParamsE,"a",@progbits
	.sectionflags	@""
	.align	4
.nv.constant0._ZN10layer_norm22ln_bwd_finalize_kernelINS_22Kernel_traits_finalizeILj15360E13__nv_bfloat16S2_S2_fjLj1024ELj4ENS_18Kernel_traits_baseILj15360ES2_S2_S2_fjLj1024EEEEEEEvNS_9BwdParamsE:
	.zero		664


//--------------------- .nv.constant0._ZN10layer_norm13ln_bwd_kernelINS_13Kernel_traitsI13__nv_bfloat16S2_S2_fjLj15360ELj4ELj1ELj4ELj4ENS_18Kernel_traits_baseILj15360ES2_S2_S2_fjLj128EEEEEEEvNS_9BwdParamsE --------------------------
	.section	.nv.constant0._ZN10layer_norm13ln_bwd_kernelINS_13Kernel_traitsI13__nv_bfloat16S2_S2_fjLj15360ELj4ELj1ELj4ELj4ENS_18Kernel_traits_baseILj15360ES2_S2_S2_fjLj128EEEEEEEvNS_9BwdParamsE,"a",@progbits
	.sectionflags	@""
	.align	4
.nv.constant0._ZN10layer_norm13ln_bwd_kernelINS_13Kernel_traitsI13__nv_bfloat16S2_S2_fjLj15360ELj4ELj1ELj4ELj4ENS_18Kernel_traits_baseILj15360ES2_S2_S2_fjLj128EEEEEEEvNS_9BwdParamsE:
	.zero		664


//--------------------- .nv.constant0._ZN10layer_norm22ln_bwd_finalize_kernelINS_22Kernel_traits_finalizeILj15360E6__halffS2_fjLj1024ELj4ENS_18Kernel_traits_baseILj15360ES2_fS2_fjLj1024EEEEEEEvNS_9BwdParamsE --------------------------
	.section	.nv.constant0._ZN10layer_norm22ln_bwd_finalize_kernelINS_22Kernel_traits_finalizeILj15360E6__halffS2_fjLj1024ELj4ENS_18Kernel_traits_baseILj15360ES2_fS2_fjLj1024EEEEEEEvNS_9BwdParamsE,"a",@progbits
	.sectionflags	@""
	.align	4
.nv.constant0._ZN10layer_norm22ln_bwd_finalize_kernelINS_22Kernel_traits_finalizeILj15360E6__halffS2_fjLj1024ELj4ENS_18Kernel_traits_baseILj15360ES2_fS2_fjLj1024EEEEEEEvNS_9BwdParamsE:
	.zero		664


//--------------------- .nv.constant0._ZN10layer_norm13ln_bwd_kernelINS_13Kernel_traitsI6__halffS2_fjLj15360ELj4ELj1ELj4ELj8ENS_18Kernel_traits_baseILj15360ES2_fS2_fjLj128EEEEEEEvNS_9BwdParamsE --------------------------
	.section	.nv.constant0._ZN10layer_norm13ln_bwd_kernelINS_13Kernel_traitsI6__halffS2_fjLj15360ELj4ELj1ELj4ELj8ENS_18Kernel_traits_baseILj15360ES2_fS2_fjLj128EEEEEEEvNS_9BwdParamsE,"a",@progbits
	.sectionflags	@""
	.align	4
.nv.constant0._ZN10layer_norm13ln_bwd_kernelINS_13Kernel_traitsI6__halffS2_fjLj15360ELj4ELj1ELj4ELj8ENS_18Kernel_traits_baseILj15360ES2_fS2_fjLj128EEEEEEEvNS_9BwdParamsE:
	.zero		664


//--------------------- .nv.constant0._ZN10layer_norm22ln_bwd_finalize_kernelINS_22Kernel_traits_finalizeILj15360E6__halfS2_S2_fjLj1024ELj4ENS_18Kernel_traits_baseILj15360ES2_S2_S2_fjLj1024EEEEEEEvNS_9BwdParamsE --------------------------
	.section	.nv.constant0._ZN10layer_norm22ln_bwd_finalize_kernelINS_22Kernel_traits_finalizeILj15360E6__halfS2_S2_fjLj1024ELj4ENS_18Kernel_traits_baseILj15360ES2_S2_S2_fjLj1024EEEEEEEvNS_9BwdParamsE,"a",@progbits
	.sectionflags	@""
	.align	4
.nv.constant0._ZN10layer_norm22ln_bwd_finalize_kernelINS_22Kernel_traits_finalizeILj15360E6__halfS2_S2_fjLj1024ELj4ENS_18Kernel_traits_baseILj15360ES2_S2_S2_fjLj1024EEEEEEEvNS_9BwdParamsE:
	.zero		664


//--------------------- .nv.constant0._ZN10layer_norm13ln_bwd_kernelINS_13Kernel_traitsI6__halfS2_S2_fjLj15360ELj4ELj1ELj4ELj4ENS_18Kernel_traits_baseILj15360ES2_S2_S2_fjLj128EEEEEEEvNS_9BwdParamsE --------------------------
	.section	.nv.constant0._ZN10layer_norm13ln_bwd_kernelINS_13Kernel_traitsI6__halfS2_S2_fjLj15360ELj4ELj1ELj4ELj4ENS_18Kernel_traits_baseILj15360ES2_S2_S2_fjLj128EEEEEEEvNS_9BwdParamsE,"a",@progbits
	.sectionflags	@""
	.align	4
.nv.constant0._ZN10layer_norm13ln_bwd_kernelINS_13Kernel_traitsI6__halfS2_S2_fjLj15360ELj4ELj1ELj4ELj4ENS_18Kernel_traits_baseILj15360ES2_S2_S2_fjLj128EEEEEEEvNS_9BwdParamsE:
	.zero		664


//--------------------- .nv.constant0._ZN10layer_norm22ln_bwd_finalize_kernelINS_22Kernel_traits_finalizeILj15360EffffjLj1024ELj4ENS_18Kernel_traits_baseILj15360EffffjLj1024EEEEEEEvNS_9BwdParamsE --------------------------
	.section	.nv.constant0._ZN10layer_norm22ln_bwd_finalize_kernelINS_22Kernel_traits_finalizeILj15360EffffjLj1024ELj4ENS_18Kernel_traits_baseILj15360EffffjLj1024EEEEEEEvNS_9BwdParamsE,"a",@progbits
	.sectionflags	@""
	.align	4
.nv.constant0._ZN10layer_norm22ln_bwd_finalize_kernelINS_22Kernel_traits_finalizeILj15360EffffjLj1024ELj4ENS_18Kernel_traits_baseILj15360EffffjLj1024EEEEEEEvNS_9BwdParamsE:
	.zero		664


//--------------------- .nv.constant0._ZN10layer_norm13ln_bwd_kernelINS_13Kernel_traitsIffffjLj15360ELj4ELj1ELj4ELj8ENS_18Kernel_traits_baseILj15360EffffjLj128EEEEEEEvNS_9BwdParamsE --------------------------
	.section	.nv.constant0._ZN10layer_norm13ln_bwd_kernelINS_13Kernel_traitsIffffjLj15360ELj4ELj1ELj4ELj8ENS_18Kernel_traits_baseILj15360EffffjLj128EEEEEEEvNS_9BwdParamsE,"a",@progbits
	.sectionflags	@""
	.align	4
.nv.constant0._ZN10layer_norm13ln_bwd_kernelINS_13Kernel_traitsIffffjLj15360ELj4ELj1ELj4ELj8ENS_18Kernel_traits_baseILj15360EffffjLj128EEEEEEEvNS_9BwdParamsE:
	.zero		664


//--------------------- .nv.constant0._ZN10layer_norm22ln_bwd_finalize_kernelINS_22Kernel_traits_finalizeILj14336E13__nv_bfloat16fS2_fjLj1024ELj4ENS_18Kernel_traits_baseILj14336ES2_fS2_fjLj1024EEEEEEEvNS_9BwdParamsE --------------------------
	.section	.nv.constant0._ZN10layer_norm22ln_bwd_finalize_kernelINS_22Kernel_traits_finalizeILj14336E13__nv_bfloat16fS2_fjLj1024ELj4ENS_18Kernel_traits_baseILj14336ES2_fS2_fjLj1024EEEEEEEvNS_9BwdParamsE,"a",@progbits
	.sectionflags	@""
	.align	4
.nv.constant0._ZN10layer_norm22ln_bwd_finalize_kernelINS_22Kernel_traits_finalizeILj14336E13__nv_bfloat16fS2_fjLj1024ELj4ENS_18Kernel_traits_baseILj14336ES2_fS2_fjLj1024EEEEEEEvNS_9BwdParamsE:
	.zero		664


//--------------------- .nv.constant0._ZN10layer_norm13ln_bwd_kernelINS_13Kernel_traitsI13__nv_bfloat16fS2_fjLj14336ELj4ELj1ELj4ELj8ENS_18Kernel_traits_baseILj14336ES2_fS2_fjLj128EEEEEEEvNS_9BwdParamsE --------------------------
	.section	.nv.constant0._ZN10layer_norm13ln_bwd_kernelINS_13Kernel_traitsI13__nv_bfloat16fS2_fjLj14336ELj4ELj1ELj4ELj8ENS_18Kernel_traits_baseILj14336ES2_fS2_fjLj128EEEEEEEvNS_9BwdParamsE,"a",@progbits
	.sectionflags	@""
	.align	4
.nv.constant0._ZN10layer_norm13ln_bwd_kernelINS_13Kernel_traitsI13__nv_bfloat16fS2_fjLj14336ELj4ELj1ELj4ELj8ENS_18Kernel_traits_baseILj14336ES2_fS2_fjLj128EEEEEEEvNS_9BwdParamsE:
	.zero		664


//--------------------- .nv.constant0._ZN10layer_norm22ln_bwd_finalize_kernelINS_22Kernel_traits_finalizeILj14336E13__nv_bfloat16S2_S2_fjLj1024ELj4ENS_18Kernel_traits_baseILj14336ES2_S2_S2_fjLj1024EEEEEEEvNS_9BwdParamsE --------------------------
	.section	.nv.constant0._ZN10layer_norm22ln_bwd_finalize_kernelINS_22Kernel_traits_finalizeILj14336E13__nv_bfloat16S2_S2_fjLj1024ELj4ENS_18Kernel_traits_baseILj14336ES2_S2_S2_fjLj1024EEEEEEEvNS_9BwdParamsE,"a",@progbits
	.sectionflags	@""
	.align	4
.nv.constant0._ZN10layer_norm22ln_bwd_finalize_kernelINS_22Kernel_traits_finalizeILj14336E13__nv_bfloat16S2_S2_fjLj1024ELj4ENS_18Kernel_traits_baseILj14336ES2_S2_S2_fjLj1024EEEEEEEvNS_9BwdParamsE:
	.zero		664


//--------------------- .nv.constant0._ZN10layer_norm13ln_bwd_kernelINS_13Kernel_traitsI13__nv_bfloat16S2_S2_fjLj14336ELj4ELj1ELj4ELj8ENS_18Kernel_traits_baseILj14336ES2_S2_S2_fjLj128EEEEEEEvNS_9BwdParamsE --------------------------
	.section	.nv.constant0._ZN10layer_norm13ln_bwd_kernelINS_13Kernel_traitsI13__nv_bfloat16S2_S2_fjLj14336ELj4ELj1ELj4ELj8ENS_18Kernel_traits_baseILj14336ES2_S2_S2_fjLj128EEEEEEEvNS_9BwdParamsE,"a",@progbits
	.sectionflags	@""
	.align	4
.nv.constant0._ZN10layer_norm13ln_bwd_kernelINS_13Kernel_traitsI13__nv_bfloat16S2_S2_fjLj14336ELj4ELj1ELj4ELj8ENS_18Kernel_traits_baseILj14336ES2_S2_S2_fjLj128EEEEEEEvNS_9BwdParamsE:
	.zero		664


//--------------------- .nv.constant0._ZN10layer_norm22ln_bwd_finalize_kernelINS_22Kernel_traits_finalizeILj14336E6__halffS2_fjLj1024ELj4ENS_18Kernel_traits_baseILj14336ES2_fS2_fjLj1024EEEEEEEvNS_9BwdParamsE --------------------------
	.section	.nv.constant0._ZN10layer_norm22ln_bwd_finalize_kernelINS_22Kernel_traits_finalizeILj14336E6__halffS2_fjLj1024ELj4ENS_18Kernel_traits_baseILj14336ES2_fS2_fjLj1024EEEEEEEvNS_9BwdParamsE,"a",@progbits
	.sectionflags	@""
	.align	4
.nv.constant0._ZN10layer_norm22ln_bwd_finalize_kernelINS_22Kernel_traits_finalizeILj14336E6__halffS2_fjLj1024ELj4ENS_18Kernel_traits_baseILj14336ES2_fS2_fjLj1024EEEEEEEvNS_9BwdParamsE:
	.zero		664


//--------------------- .nv.constant0._ZN10layer_norm13ln_bwd_kernelINS_13Kernel_traitsI6__halffS2_fjLj14336ELj4ELj1ELj4ELj8ENS_18Kernel_traits_baseILj14336ES2_fS2_fjLj128EEEEEEEvNS_9BwdParamsE --------------------------
	.section	.nv.constant0._ZN10layer_norm13ln_bwd_kernelINS_13Kernel_traitsI6__halffS2_fjLj14336ELj4ELj1ELj4ELj8ENS_18Kernel_traits_baseILj14336ES2_fS2_fjLj128EEEEEEEvNS_9BwdParamsE,"a",@progbits
	.sectionflags	@""
	.align	4
.nv.constant0._ZN10layer_norm13ln_bwd_kernelINS_13Kernel_traitsI6__halffS2_fjLj14336ELj4ELj1ELj4ELj8ENS_18Kernel_traits_baseILj14336ES2_fS2_fjLj128EEEEEEEvNS_9BwdParamsE:
	.zero		664


//--------------------- .nv.constant0._ZN10layer_norm22ln_bwd_finalize_kernelINS_22Kernel_traits_finalizeILj14336E6__halfS2_S2_fjLj1024ELj4ENS_18Kernel_traits_baseILj14336ES2_S2_S2_fjLj1024EEEEEEEvNS_9BwdParamsE --------------------------
	.section	.nv.constant0._ZN10layer_norm22ln_bwd_finalize_kernelINS_22Kernel_traits_finalizeILj14336E6__halfS2_S2_fjLj1024ELj4ENS_18Kernel_traits_baseILj14336ES2_S2_S2_fjLj1024EEEEEEEvNS_9BwdParamsE,"a",@progbits
	.sectionflags	@""
	.align	4
.nv.constant0._ZN10layer_norm22ln_bwd_finalize_kernelINS_22Kernel_traits_finalizeILj14336E6__halfS2_S2_fjLj1024ELj4ENS_18Kernel_traits_baseILj14336ES2_S2_S2_fjLj1024EEEEEEEvNS_9BwdParamsE:
	.zero		664


//--------------------- .nv.constant0._ZN10layer_norm13ln_bwd_kernelINS_13Kernel_traitsI6__halfS2_S2_fjLj14336ELj4ELj1ELj4ELj8ENS_18Kernel_traits_baseILj14336ES2_S2_S2_fjLj128EEEEEEEvNS_9BwdParamsE --------------------------
	.section	.nv.constant0._ZN10layer_norm13ln_bwd_kernelINS_13Kernel_traitsI6__halfS2_S2_fjLj14336ELj4ELj1ELj4ELj8ENS_18Kernel_traits_baseILj14336ES2_S2_S2_fjLj128EEEEEEEvNS_9BwdParamsE,"a",@progbits
	.sectionflags	@""
	.align	4
.nv.constant0._ZN10layer_norm13ln_bwd_kernelINS_13Kernel_traitsI6__halfS2_S2_fjLj14336ELj4ELj1ELj4ELj8ENS_18Kernel_traits_baseILj14336ES2_S2_S2_fjLj128EEEEEEEvNS_9BwdParamsE:
	.zero		664


//--------------------- .nv.constant0._ZN10layer_norm22ln_bwd_finalize_kernelINS_22Kernel_traits_finalizeILj14336EffffjLj1024ELj4ENS_18Kernel_traits_baseILj14336EffffjLj1024EEEEEEEvNS_9BwdParamsE --------------------------
	.section	.nv.constant0._ZN10layer_norm22ln_bwd_finalize_kernelINS_22Kernel_traits_finalizeILj14336EffffjLj1024ELj4ENS_18Kernel_traits_baseILj14336EffffjLj1024EEEEEEEvNS_9BwdParamsE,"a",@progbits
	.sectionflags	@""
	.align	4
.nv.constant0._ZN10layer_norm22ln_bwd_finalize_kernelINS_22Kernel_traits_finalizeILj14336EffffjLj1024ELj4ENS_18Kernel_traits_baseILj14336EffffjLj1024EEEEEEEvNS_9BwdParamsE:
	.zero		664


//--------------------- .nv.constant0._ZN10layer_norm13ln_bwd_kernelINS_13Kernel_traitsIffffjLj14336ELj4ELj1ELj4ELj8ENS_18Kernel_traits_baseILj14336EffffjLj128EEEEEEEvNS_9BwdParamsE --------------------------
	.section	.nv.constant0._ZN10layer_norm13ln_bwd_kernelINS_13Kernel_traitsIffffjLj14336ELj4ELj1ELj4ELj8ENS_18Kernel_traits_baseILj14336EffffjLj128EEEEEEEvNS_9BwdParamsE,"a",@progbits
	.sectionflags	@""
	.align	4
.nv.constant0._ZN10layer_norm13ln_bwd_kernelINS_13Kernel_traitsIffffjLj14336ELj4ELj1ELj4ELj8ENS_18Kernel_traits_baseILj14336EffffjLj128EEEEEEEvNS_9BwdParamsE:
	.zero		664


//--------------------- .nv.constant0._ZN10layer_norm22ln_bwd_finalize_kernelINS_22Kernel_traits_finalizeILj12800E13__nv_bfloat16fS2_fjLj1024ELj4ENS_18Kernel_traits_baseILj12800ES2_fS2_fjLj1024EEEEEEEvNS_9BwdParamsE --------------------------
	.section	.nv.constant0._ZN10layer_norm22ln_bwd_finalize_kernelINS_22Kernel_traits_finalizeILj12800E13__nv_bfloat16fS2_fjLj1024ELj4ENS_18Kernel_traits_baseILj12800ES2_fS2_fjLj1024EEEEEEEvNS_9BwdParamsE,"a",@progbits
	.sectionflags	@""
	.align	4
.nv.constant0._ZN10layer_norm22ln_bwd_finalize_kernelINS_22Kernel_traits_finalizeILj12800E13__nv_bfloat16fS2_fjLj1024ELj4ENS_18Kernel_traits_baseILj12800ES2_fS2_fjLj1024EEEEEEEvNS_9BwdParamsE:
	.zero		664


//--------------------- .nv.constant0._ZN10layer_norm13ln_bwd_kernelINS_13Kernel_traitsI13__nv_bfloat16fS2_fjLj12800ELj5ELj1ELj4ELj16ENS_18Kernel_traits_baseILj12800ES2_fS2_fjLj128EEEEEEEvNS_9BwdParamsE --------------------------
	.section	.nv.constant0._ZN10layer_norm13ln_bwd_kernelINS_13Kernel_traitsI13__nv_bfloat16fS2_fjLj12800ELj5ELj1ELj4ELj16ENS_18Kernel_traits_baseILj12800ES2_fS2_fjLj128EEEEEEEvNS_9BwdParamsE,"a",@progbits
	.sectionflags	@""
	.align	4
.nv.constant0._ZN10layer_norm13ln_bwd_kernelINS_13Kernel_traitsI13__nv_bfloat16fS2_fjLj12800ELj5ELj1ELj4ELj16ENS_18Kernel_traits_baseILj12800ES2_fS2_fjLj128EEEEEEEvNS_9BwdParamsE:
	.zero		664


//--------------------- .nv.constant0._ZN10layer_norm22ln_bwd_finalize_kernelINS_22Kernel_traits_finalizeILj12800E13__nv_bfloat16S2_S2_fjLj1024ELj4ENS_18Kernel_traits_baseILj12800ES2_S2_S2_fjLj1024EEEEEEEvNS_9BwdParamsE --------------------------
	.section	.nv.constant0._ZN10layer_norm22ln_bwd_finalize_kernelINS_22Kernel_traits_finalizeILj12800E13__nv_bfloat16S2_S2_fjLj1024ELj4ENS_18Kernel_traits_baseILj12800ES2_S2_S2_fjLj1024EEEEEEEvNS_9BwdParamsE,"a",@progbits
	.sectionflags	@""
	.align	4
.nv.constant0._ZN10layer_norm22ln_bwd_finalize_kernelINS_22Kernel_traits_finalizeILj12800E13__nv_bfloat16S2_S2_fjLj1024ELj4ENS_18Kernel_traits_baseILj12800ES2_S2_S2_fjLj1024EEEEEEEvNS_9BwdParamsE:
	.zero		664


//--------------------- .nv.constant0._ZN10layer_norm13ln_bwd_kernelINS_13Kernel_traitsI13__nv_bfloat16S2_S2_fjLj12800ELj5ELj1ELj4ELj8ENS_18Kernel_traits_baseILj12800ES2_S2_S2_fjLj128EEEEEEEvNS_9BwdParamsE --------------------------
	.section	.nv.constant0._ZN10layer_norm13ln_bwd_kernelINS_13Kernel_traitsI13__nv_bfloat16S2_S2_fjLj12800ELj5ELj1ELj4ELj8ENS_18Kernel_traits_baseILj12800ES2_S2_S2_fjLj128EEEEEEEvNS_9BwdParamsE,"a",@progbits
	.sectionflags	@""
	.align	4
.nv.constant0._ZN10layer_norm13ln_bwd_kernelINS_13Kernel_traitsI13__nv_bfloat16S2_S2_fjLj12800ELj5ELj1ELj4ELj8ENS_18Kernel_traits_baseILj12800ES2_S2_S2_fjLj128EEEEEEEvNS_9BwdParamsE:
	.zero		664


//--------------------- .nv.constant0._ZN10layer_norm22ln_bwd_finalize_kernelINS_22Kernel_traits_finalizeILj12800E6__halffS2_fjLj1024ELj4ENS_18Kernel_traits_baseILj12800ES2_fS2_fjLj1024EEEEEEEvNS_9BwdParamsE --------------------------
	.section	.nv.constant0._ZN10layer_norm22ln_bwd_finalize_kernelINS_22Kernel_traits_finalizeILj12800E6__halffS2_fjLj1024ELj4ENS_18Kernel_traits_baseILj12800ES2_fS2_fjLj1024EEEEEEEvNS_9BwdParamsE,"a",@progbits
	.sectionflags	@""
	.align	4
.nv.constant0._ZN10layer_norm22ln_bwd_finalize_kernelINS_22Kernel_traits_finalizeILj12800E6__halffS2_fjLj1024ELj4ENS_18Kernel_traits_baseILj12800ES2_fS2_fjLj1024EEEEEEEvNS_9BwdParamsE:
	.zero		664


//--------------------- .nv.constant0._ZN10layer_norm13ln_bwd_kernelINS_13Kernel_traitsI6__halffS2_fjLj12800ELj5ELj1ELj4ELj16ENS_18Kernel_traits_baseILj12800ES2_fS2_fjLj128EEEEEEEvNS_9BwdParamsE --------------------------
	.section	.nv.constant0._ZN10layer_norm13ln_bwd_kernelINS_13Kernel_traitsI6__halffS2_fjLj12800ELj5ELj1ELj4ELj16ENS_18Kernel_traits_baseILj12800ES2_fS2_fjLj128EEEEEEEvNS_9BwdParamsE,"a",@progbits
	.sectionflags	@""
	.align	4
.nv.constant0._ZN10layer_norm13ln_bwd_kernelINS_13Kernel_traitsI6__halffS2_fjLj12800ELj5ELj1ELj4ELj16ENS_18Kernel_traits_baseILj12800ES2_fS2_fjLj128EEEEEEEvNS_9BwdParamsE:
	.zero		664


//--------------------- .nv.constant0._ZN10layer_norm22ln_bwd_finalize_kernelINS_22Kernel_traits_finalizeILj12800E6__halfS2_S2_fjLj1024ELj4ENS_18Kernel_traits_baseILj12800ES2_S2_S2_fjLj1024EEEEEEEvNS_9BwdParamsE --------------------------
	.section	.nv.constant0._ZN10layer_norm22ln_bwd_finalize_kernelINS_22Kernel_traits_finalizeILj12800E6__halfS2_S2_fjLj1024ELj4ENS_18Kernel_traits_baseILj12800ES2_S2_S2_fjLj1024EEEEEEEvNS_9BwdParamsE,"a",@progbits
	.sectionflags	@""
	.align	4
.nv.constant0._ZN10layer_norm22ln_bwd_finalize_kernelINS_22Kernel_traits_finalizeILj12800E6__halfS2_S2_fjLj1024ELj4ENS_18Kernel_traits_baseILj12800ES2_S2_S2_fjLj1024EEEEEEEvNS_9BwdParamsE:
	.zero		664


//--------------------- .nv.constant0._ZN10layer_norm13ln_bwd_kernelINS_13Kernel_traitsI6__halfS2_S2_fjLj12800ELj5ELj1ELj4ELj8ENS_18Kernel_traits_baseILj12800ES2_S2_S2_fjLj128EEEEEEEvNS_9BwdParamsE --------------------------
	.section	.nv.constant0._ZN10layer_norm13ln_bwd_kernelINS_13Kernel_traitsI6__halfS2_S2_fjLj12800ELj5ELj1ELj4ELj8ENS_18Kernel_traits_baseILj12800ES2_S2_S2_fjLj128EEEEEEEvNS_9BwdParamsE,"a",@progbits
	.sectionflags	@""
	.align	4
.nv.constant0._ZN10layer_norm13ln_bwd_kernelINS_13Kernel_traitsI6__halfS2_S2_fjLj12800ELj5ELj1ELj4ELj8ENS_18Kernel_traits_baseILj12800ES2_S2_S2_fjLj128EEEEEEEvNS_9BwdParamsE:
	.zero		664


//--------------------- .nv.constant0._ZN10layer_norm22ln_bwd_finalize_kernelINS_22Kernel_traits_finalizeILj12800EffffjLj1024ELj4ENS_18Kernel_traits_baseILj12800EffffjLj1024EEEEEEEvNS_9BwdParamsE --------------------------
	.section	.nv.constant0._ZN10layer_norm22ln_bwd_finalize_kernelINS_22Kernel_traits_finalizeILj12800EffffjLj1024ELj4ENS_18Kernel_traits_baseILj12800EffffjLj1024EEEEEEEvNS_9BwdParamsE,"a",@progbits
	.sectionflags	@""
	.align	4
.nv.constant0._ZN10layer_norm22ln_bwd_finalize_kernelINS_22Kernel_traits_finalizeILj12800EffffjLj1024ELj4ENS_18Kernel_traits_baseILj12800EffffjLj1024EEEEEEEvNS_9BwdParamsE:
	.zero		664


//--------------------- .nv.constant0._ZN10layer_norm13ln_bwd_kernelINS_13Kernel_traitsIffffjLj12800ELj5ELj1ELj4ELj16ENS_18Kernel_traits_baseILj12800EffffjLj128EEEEEEEvNS_9BwdParamsE --------------------------
	.section	.nv.constant0._ZN10layer_norm13ln_bwd_kernelINS_13Kernel_traitsIffffjLj12800ELj5ELj1ELj4ELj16ENS_18Kernel_traits_baseILj12800EffffjLj128EEEEEEEvNS_9BwdParamsE,"a",@progbits
	.sectionflags	@""
	.align	4
.nv.constant0._ZN10layer_norm13ln_bwd_kernelINS_13Kernel_traitsIffffjLj12800ELj5ELj1ELj4ELj16ENS_18Kernel_traits_baseILj12800EffffjLj128EEEEEEEvNS_9BwdParamsE:
	.zero		664


//--------------------- .nv.constant0._ZN10layer_norm22ln_bwd_finalize_kernelINS_22Kernel_traits_finalizeILj12288E13__nv_bfloat16fS2_fjLj1024ELj4ENS_18Kernel_traits_baseILj12288ES2_fS2_fjLj1024EEEEEEEvNS_9BwdParamsE --------------------------
	.section	.nv.constant0._ZN10layer_norm22ln_bwd_finalize_kernelINS_22Kernel_traits_finalizeILj12288E13__nv_bfloat16fS2_fjLj1024ELj4ENS_18Kernel_traits_baseILj12288ES2_fS2_fjLj1024EEEEEEEvNS_9BwdParamsE,"a",@progbits
	.sectionflags	@""
	.align	4
.nv.constant0._ZN10layer_norm22ln_bwd_finalize_kernelINS_22Kernel_traits_finalizeILj12288E13__nv_bfloat16fS2_fjLj1024ELj4ENS_18Kernel_traits_baseILj12288ES2_fS2_fjLj1024EEEEEEEvNS_9BwdParamsE:
	.zero		664


//--------------------- .nv.constant0._ZN10layer_norm13ln_bwd_kernelINS_13Kernel_traitsI13__nv_bfloat16fS2_fjLj12288ELj4ELj1ELj4ELj16ENS_18Kernel_traits_baseILj12288ES2_fS2_fjLj128EEEEEEEvNS_9BwdParamsE --------------------------
	.section	.nv.constant0._ZN10layer_norm13ln_bwd_kernelINS_13Kernel_traitsI13__nv_bfloat16fS2_fjLj12288ELj4ELj1ELj4ELj16ENS_18Kernel_traits_baseILj12288ES2_fS2_fjLj128EEEEEEEvNS_9BwdParamsE,"a",@progbits
	.sectionflags	@""
	.align	4
.nv.constant0._ZN10layer_norm13ln_bwd_kernelINS_13Kernel_traitsI13__nv_bfloat16fS2_fjLj12288ELj4ELj1ELj4ELj16ENS_18Kernel_traits_baseILj12288ES2_fS2_fjLj128EEEEEEEvNS_9BwdParamsE:
	.zero		664


//--------------------- .nv.constant0._ZN10layer_norm22ln_bwd_finalize_kernelINS_22Kernel_traits_finalizeILj12288E13__nv_bfloat16S2_S2_fjLj1024ELj4ENS_18Kernel_traits_baseILj12288ES2_S2_S2_fjLj1024EEEEEEEvNS_9BwdParamsE --------------------------
	.section	.nv.constant0._ZN10layer_norm22ln_bwd_finalize_kernelINS_22Kernel_traits_finalizeILj12288E13__nv_bfloat16S2_S2_fjLj1024ELj4ENS_18Kernel_traits_baseILj12288ES2_S2_S2_fjLj1024EEEEEEEvNS_9BwdParamsE,"a",@progbits
	.sectionflags	@""
	.align	4
.nv.constant0._ZN10layer_norm22ln_bwd_finalize_kernelINS_22Kernel_traits_finalizeILj12288E13__nv_bfloat16S2_S2_fjLj1024ELj4ENS_18Kernel_traits_baseILj12288ES2_S2_S2_fjLj1024EEEEEEEvNS_9BwdParamsE:
	.zero		664


//--------------------- .nv.constant0._ZN10layer_norm13ln_bwd_kernelINS_13Kernel_traitsI13__nv_bfloat16S2_S2_fjLj12288ELj4ELj1ELj4ELj16ENS_18Kernel_traits_baseILj12288ES2_S2_S2_fjLj128EEEEEEEvNS_9BwdParamsE --------------------------
	.section	.nv.constant0._ZN10layer_norm13ln_bwd_kernelINS_13Kernel_traitsI13__nv_bfloat16S2_S2_fjLj12288ELj4ELj1ELj4ELj16ENS_18Kernel_traits_baseILj12288ES2_S2_S2_fjLj128EEEEEEEvNS_9BwdParamsE,"a",@progbits
	.sectionflags	@""
	.align	4
.nv.constant0._ZN10layer_norm13ln_bwd_kernelINS_13Kernel_traitsI13__nv_bfloat16S2_S2_fjLj12288ELj4ELj1ELj4ELj16ENS_18Kernel_traits_baseILj12288ES2_S2_S2_fjLj128EEEEEEEvNS_9BwdParamsE:
	.zero		664


//--------------------- .nv.constant0._ZN10layer_norm22ln_bwd_finalize_kernelINS_22Kernel_traits_finalizeILj12288E6__halffS2_fjLj1024ELj4ENS_18Kernel_traits_baseILj12288ES2_fS2_fjLj1024EEEEEEEvNS_9BwdParamsE --------------------------
	.section	.nv.constant0._ZN10layer_norm22ln_bwd_finalize_kernelINS_22Kernel_traits_finalizeILj12288E6__halffS2_fjLj1024ELj4ENS_18Kernel_traits_baseILj12288ES2_fS2_fjLj1024EEEEEEEvNS_9BwdParamsE,"a",@progbits
	.sectionflags	@""
	.align	4
.nv.constant0._ZN10layer_norm22ln_bwd_finalize_kernelINS_22Kernel_traits_finalizeILj12288E6__halffS2_fjLj1024ELj4ENS_18Kernel_traits_baseILj12288ES2_fS2_fjLj1024EEEEEEEvNS_9BwdParamsE:
	.zero		664


//--------------------- .nv.constant0._ZN10layer_norm13ln_bwd_kernelINS_13Kernel_traitsI6__halffS2_fjLj12288ELj4ELj1ELj4ELj16ENS_18Kernel_traits_baseILj12288ES2_fS2_fjLj128EEEEEEEvNS_9BwdParamsE --------------------------
	.section	.nv.constant0._ZN10layer_norm13ln_bwd_kernelINS_13Kernel_traitsI6__halffS2_fjLj12288ELj4ELj1ELj4ELj16ENS_18Kernel_traits_baseILj12288ES2_fS2_fjLj128EEEEEEEvNS_9BwdParamsE,"a",@progbits
	.sectionflags	@""
	.align	4
.nv.constant0._ZN10layer_norm13ln_bwd_kernelINS_13Kernel_traitsI6__halffS2_fjLj12288ELj4ELj1ELj4ELj16ENS_18Kernel_traits_baseILj12288ES2_fS2_fjLj128EEEEEEEvNS_9BwdParamsE:
	.zero		664


//--------------------- .nv.constant0._ZN10layer_norm22ln_bwd_finalize_kernelINS_22Kernel_traits_finalizeILj12288E6__halfS2_S2_fjLj1024ELj4ENS_18Kernel_traits_baseILj12288ES2_S2_S2_fjLj1024EEEEEEEvNS_9BwdParamsE --------------------------
	.section	.nv.constant0._ZN10layer_norm22ln_bwd_finalize_kernelINS_22Kernel_traits_finalizeILj12288E6__halfS2_S2_fjLj1024ELj4ENS_18Kernel_traits_baseILj12288ES2_S2_S2_fjLj1024EEEEEEEvNS_9BwdParamsE,"a",@progbits
	.sectionflags	@""
	.align	4
.nv.constant0._ZN10layer_norm22ln_bwd_finalize_kernelINS_22Kernel_traits_finalizeILj12288E6__halfS2_S2_fjLj1024ELj4ENS_18Kernel_traits_baseILj12288ES2_S2_S2_fjLj1024EEEEEEEvNS_9BwdParamsE:
	.zero		664


//--------------------- .nv.constant0._ZN10layer_norm13ln_bwd_kernelINS_13Kernel_traitsI6__halfS2_S2_fjLj12288ELj4ELj1ELj4ELj16ENS_18Kernel_traits_baseILj12288ES2_S2_S2_fjLj128EEEEEEEvNS_9BwdParamsE --------------------------
	.section	.nv.constant0._ZN10layer_norm13ln_bwd_kernelINS_13Kernel_traitsI6__halfS2_S2_fjLj12288ELj4ELj1ELj4ELj16ENS_18Kernel_traits_baseILj12288ES2_S2_S2_fjLj128EEEEEEEvNS_9BwdParamsE,"a",@progbits
	.sectionflags	@""
	.align	4
.nv.constant0._ZN10layer_norm13ln_bwd_kernelINS_13Kernel_traitsI6__halfS2_S2_fjLj12288ELj4ELj1ELj4ELj16ENS_18Kernel_traits_baseILj12288ES2_S2_S2_fjLj128EEEEEEEvNS_9BwdParamsE:
	.zero		664


//--------------------- .nv.constant0._ZN10layer_norm22ln_bwd_finalize_kernelINS_22Kernel_traits_finalizeILj12288EffffjLj1024ELj4ENS_18Kernel_traits_baseILj12288EffffjLj1024EEEEEEEvNS_9BwdParamsE --------------------------
	.section	.nv.constant0._ZN10layer_norm22ln_bwd_finalize_kernelINS_22Kernel_traits_finalizeILj12288EffffjLj1024ELj4ENS_18Kernel_traits_baseILj12288EffffjLj1024EEEEEEEvNS_9BwdParamsE,"a",@progbits
	.sectionflags	@""
	.align	4
.nv.constant0._ZN10layer_norm22ln_bwd_finalize_kernelINS_22Kernel_traits_finalizeILj12288EffffjLj1024ELj4ENS_18Kernel_traits_baseILj12288EffffjLj1024EEEEEEEvNS_9BwdParamsE:
	.zero		664


//--------------------- .nv.constant0._ZN10layer_norm13ln_bwd_kernelINS_13Kernel_traitsIffffjLj12288ELj4ELj1ELj4ELj16ENS_18Kernel_traits_baseILj12288EffffjLj128EEEEEEEvNS_9BwdParamsE --------------------------
	.section	.nv.constant0._ZN10layer_norm13ln_bwd_kernelINS_13Kernel_traitsIffffjLj12288ELj4ELj1ELj4ELj16ENS_18Kernel_traits_baseILj12288EffffjLj128EEEEEEEvNS_9BwdParamsE,"a",@progbits
	.sectionflags	@""
	.align	4
.nv.constant0._ZN10layer_norm13ln_bwd_kernelINS_13Kernel_traitsIffffjLj12288ELj4ELj1ELj4ELj16ENS_18Kernel_traits_baseILj12288EffffjLj128EEEEEEEvNS_9BwdParamsE:
	.zero		664


//--------------------- .nv.constant0._ZN10layer_norm22ln_bwd_finalize_kernelINS_22Kernel_traits_finalizeILj10240E13__nv_bfloat16fS2_fjLj1024ELj4ENS_18Kernel_traits_baseILj10240ES2_fS2_fjLj1024EEEEEEEvNS_9BwdParamsE --------------------------
	.section	.nv.constant0._ZN10layer_norm22ln_bwd_finalize_kernelINS_22Kernel_traits_finalizeILj10240E13__nv_bfloat16fS2_fjLj1024ELj4ENS_18Kernel_traits_baseILj10240ES2_fS2_fjLj1024EEEEEEEvNS_9BwdParamsE,"a",@progbits
	.sectionflags	@""
	.align	4
.nv.constant0._ZN10layer_norm22ln_bwd_finalize_kernelINS_22Kernel_traits_finalizeILj10240E13__nv_bfloat16fS2_fjLj1024ELj4ENS_18Kernel_traits_baseILj10240ES2_fS2_fjLj1024EEEEEEEvNS_9BwdParamsE:
	.zero		664


//--------------------- .nv.constant0._ZN10layer_norm13ln_bwd_kernelINS_13Kernel_traitsI13__nv_bfloat16fS2_fjLj10240ELj2ELj1ELj4ELj16ENS_18Kernel_traits_baseILj10240ES2_fS2_fjLj128EEEEEEEvNS_9BwdParamsE --------------------------
	.section	.nv.constant0._ZN10layer_norm13ln_bwd_kernelINS_13Kernel_traitsI13__nv_bfloat16fS2_fjLj10240ELj2ELj1ELj4ELj16ENS_18Kernel_traits_baseILj10240ES2_fS2_fjLj128EEEEEEEvNS_9BwdParamsE,"a",@progbits
	.sectionflags	@""
	.align	4
.nv.constant0._ZN10layer_norm13ln_bwd_kernelINS_13Kernel_traitsI13__nv_bfloat16fS2_fjLj10240ELj2ELj1ELj4ELj16ENS_18Kernel_traits_baseILj10240ES2_fS2_fjLj128EEEEEEEvNS_9BwdParamsE:
	.zero		664


//--------------------- .nv.constant0._ZN10layer_norm22ln_bwd_finalize_kernelINS_22Kernel_traits_finalizeILj10240E13__nv_bfloat16S2_S2_fjLj1024ELj4ENS_18Kernel_traits_baseILj10240ES2_S2_S2_fjLj1024EEEEEEEvNS_9BwdParamsE --------------------------
	.section	.nv.constant0._ZN10layer_norm22ln_bwd_finalize_kernelINS_22Kernel_traits_finalizeILj10240E13__nv_bfloat16S2_S2_fjLj1024ELj4ENS_18Kernel_traits_baseILj10240ES2_S2_S2_fjLj1024EEEEEEEvNS_9BwdParamsE,"a",@progbits
	.sectionflags	@""
	.align	4
.nv.constant0._ZN10layer_norm22ln_bwd_finalize_kernelINS_22Kernel_traits_finalizeILj10240E13__nv_bfloat16S2_S2_fjLj1024ELj4ENS_18Kernel_traits_baseILj10240ES2_S2_S2_fjLj1024EEEEEEEvNS_9BwdParamsE:
	.zero		664


//--------------------- .nv.constant0._ZN10layer_norm13ln_bwd_kernelINS_13Kernel_traitsI13__nv_bfloat16S2_S2_fjLj10240ELj2ELj1ELj4ELj16ENS_18Kernel_traits_baseILj10240ES2_S2_S2_fjLj128EEEEEEEvNS_9BwdParamsE --------------------------
	.section	.nv.constant0._ZN10layer_norm13ln_bwd_kernelINS_13Kernel_traitsI13__nv_bfloat16S2_S2_fjLj10240ELj2ELj1ELj4ELj16ENS_18Kernel_traits_baseILj10240ES2_S2_S2_fjLj128EEEEEEEvNS_9BwdParamsE,"a",@progbits
	.sectionflags	@""
	.align	4
.nv.constant0._ZN10layer_norm13ln_bwd_kernelINS_13Kernel_traitsI13__nv_bfloat16S2_S2_fjLj10240ELj2ELj1ELj4ELj16ENS_18Kernel_traits_baseILj10240ES2_S2_S2_fjLj128EEEEEEEvNS_9BwdParamsE:
	.zero		664


//--------------------- .nv.constant0._ZN10layer_norm22ln_bwd_finalize_kernelINS_22Kernel_traits_finalizeILj10240E6__halffS2_fjLj1024ELj4ENS_18Kernel_traits_baseILj10240ES2_fS2_fjLj1024EEEEEEEvNS_9BwdParamsE --------------------------
	.section	.nv.constant0._ZN10layer_norm22ln_bwd_finalize_kernelINS_22Kernel_traits_finalizeILj10240E6__halffS2_fjLj1024ELj4ENS_18Kernel_traits_baseILj10240ES2_fS2_fjLj1024EEEEEEEvNS_9BwdParamsE,"a",@progbits
	.sectionflags	@""
	.align	4
.nv.constant0._ZN10layer_norm22ln_bwd_finalize_kernelINS_22Kernel_traits_finalizeILj10240E6__halffS2_fjLj1024ELj4ENS_18Kernel_traits_baseILj10240ES2_fS2_fjLj1024EEEEEEEvNS_9BwdParamsE:
	.zero		664


//--------------------- .nv.constant0._ZN10layer_norm13ln_bwd_kernelINS_13Kernel_traitsI6__halffS2_fjLj10240ELj2ELj1ELj4ELj16ENS_18Kernel_traits_baseILj10240ES2_fS2_fjLj128EEEEEEEvNS_9BwdParamsE --------------------------
	.section	.nv.constant0._ZN10layer_norm13ln_bwd_kernelINS_13Kernel_traitsI6__halffS2_fjLj10240ELj2ELj1ELj4ELj16ENS_18Kernel_traits_baseILj10240ES2_fS2_fjLj128EEEEEEEvNS_9BwdParamsE,"a",@progbits
	.sectionflags	@""
	.align	4
.nv.constant0._ZN10layer_norm13ln_bwd_kernelINS_13Kernel_traitsI6__halffS2_fjLj10240ELj2ELj1ELj4ELj16ENS_18Kernel_traits_baseILj10240ES2_fS2_fjLj128EEEEEEEvNS_9BwdParamsE:
	.zero		664


//--------------------- .nv.constant0._ZN10layer_norm22ln_bwd_finalize_kernelINS_22Kernel_traits_finalizeILj10240E6__halfS2_S2_fjLj1024ELj4ENS_18Kernel_traits_baseILj10240ES2_S2_S2_fjLj1024EEEEEEEvNS_9BwdParamsE --------------------------
	.section	.nv.constant0._ZN10layer_norm22ln_bwd_finalize_kernelINS_22Kernel_traits_finalizeILj10240E6__halfS2_S2_fjLj1024ELj4ENS_18Kernel_traits_baseILj10240ES2_S2_S2_fjLj1024EEEEEEEvNS_9BwdParamsE,"a",@progbits
	.sectionflags	@""
	.align	4
.nv.constant0._ZN10layer_norm22ln_bwd_finalize_kernelINS_22Kernel_traits_finalizeILj10240E6__halfS2_S2_fjLj1024ELj4ENS_18Kernel_traits_baseILj10240ES2_S2_S2_fjLj1024EEEEEEEvNS_9BwdParamsE:
	.zero		664


//--------------------- .nv.constant0._ZN10layer_norm13ln_bwd_kernelINS_13Kernel_traitsI6__halfS2_S2_fjLj10240ELj2ELj1ELj4ELj16ENS_18Kernel_traits_baseILj10240ES2_S2_S2_fjLj128EEEEEEEvNS_9BwdParamsE --------------------------
	.section	.nv.constant0._ZN10layer_norm13ln_bwd_kernelINS_13Kernel_traitsI6__halfS2_S2_fjLj10240ELj2ELj1ELj4ELj16ENS_18Kernel_traits_baseILj10240ES2_S2_S2_fjLj128EEEEEEEvNS_9BwdParamsE,"a",@progbits
	.sectionflags	@""
	.align	4
.nv.constant0._ZN10layer_norm13ln_bwd_kernelINS_13Kernel_traitsI6__halfS2_S2_fjLj10240ELj2ELj1ELj4ELj16ENS_18Kernel_traits_baseILj10240ES2_S2_S2_fjLj128EEEEEEEvNS_9BwdParamsE:
	.zero		664


//--------------------- .nv.constant0._ZN10layer_norm22ln_bwd_finalize_kernelINS_22Kernel_traits_finalizeILj10240EffffjLj1024ELj4ENS_18Kernel_traits_baseILj10240EffffjLj1024EEEEEEEvNS_9BwdParamsE --------------------------
	.section	.nv.constant0._ZN10layer_norm22ln_bwd_finalize_kernelINS_22Kernel_traits_finalizeILj10240EffffjLj1024ELj4ENS_18Kernel_traits_baseILj10240EffffjLj1024EEEEEEEvNS_9BwdParamsE,"a",@progbits
	.sectionflags	@""
	.align	4
.nv.constant0._ZN10layer_norm22ln_bwd_finalize_kernelINS_22Kernel_traits_finalizeILj10240EffffjLj1024ELj4ENS_18Kernel_traits_baseILj10240EffffjLj1024EEEEEEEvNS_9BwdParamsE:
	.zero		664


//--------------------- .nv.constant0._ZN10layer_norm13ln_bwd_kernelINS_13Kernel_traitsIffffjLj10240ELj2ELj1ELj4ELj16ENS_18Kernel_traits_baseILj10240EffffjLj128EEEEEEEvNS_9BwdParamsE --------------------------
	.section	.nv.constant0._ZN10layer_norm13ln_bwd_kernelINS_13Kernel_traitsIffffjLj10240ELj2ELj1ELj4ELj16ENS_18Kernel_traits_baseILj10240EffffjLj128EEEEEEEvNS_9BwdParamsE,"a",@progbits
	.sectionflags	@""
	.align	4
.nv.constant0._ZN10layer_norm13ln_bwd_kernelINS_13Kernel_traitsIffffjLj10240ELj2ELj1ELj4ELj16ENS_18Kernel_traits_baseILj10240EffffjLj128EEEEEEEvNS_9BwdParamsE:
	.zero		664


//--------------------- .nv.constant0._ZN10layer_norm22ln_bwd_finalize_kernelINS_22Kernel_traits_finalizeILj8192E13__nv_bfloat16fS2_fjLj1024ELj4ENS_18Kernel_traits_baseILj8192ES2_fS2_fjLj1024EEEEEEEvNS_9BwdParamsE --------------------------
	.section	.nv.constant0._ZN10layer_norm22ln_bwd_finalize_kernelINS_22Kernel_traits_finalizeILj8192E13__nv_bfloat16fS2_fjLj1024ELj4ENS_18Kernel_traits_baseILj8192ES2_fS2_fjLj1024EEEEEEEvNS_9BwdParamsE,"a",@progbits
	.sectionflags	@""
	.align	4
.nv.constant0._ZN10layer_norm22ln_bwd_finalize_kernelINS_22Kernel_traits_finalizeILj8192E13__nv_bfloat16fS2_fjLj1024ELj4ENS_18Kernel_traits_baseILj8192ES2_fS2_fjLj1024EEEEEEEvNS_9BwdParamsE:
	.zero		664


//--------------------- .nv.constant0._ZN10layer_norm13ln_bwd_kernelINS_13Kernel_traitsI13__nv_bfloat16fS2_fjLj8192ELj2ELj1ELj4ELj16ENS_18Kernel_traits_baseILj8192ES2_fS2_fjLj128EEEEEEEvNS_9BwdParamsE --------------------------
	.section	.nv.constant0._ZN10layer_norm13ln_bwd_kernelINS_13Kernel_traitsI13__nv_bfloat16fS2_fjLj8192ELj2ELj1ELj4ELj16ENS_18Kernel_traits_baseILj8192ES2_fS2_fjLj128EEEEEEEvNS_9BwdParamsE,"a",@progbits
	.sectionflags	@""
	.align	4
.nv.constant0._ZN10layer_norm13ln_bwd_kernelINS_13Kernel_traitsI13__nv_bfloat16fS2_fjLj8192ELj2ELj1ELj4ELj16ENS_18Kernel_traits_baseILj8192ES2_fS2_fjLj128EEEEEEEvNS_9BwdParamsE:
	.zero		664


//--------------------- .nv.constant0._ZN10layer_norm22ln_bwd_finalize_kernelINS_22Kernel_traits_finalizeILj8192E13__nv_bfloat16S2_S2_fjLj1024ELj4ENS_18Kernel_traits_baseILj8192ES2_S2_S2_fjLj1024EEEEEEEvNS_9BwdParamsE --------------------------
	.section	.nv.constant0._ZN10layer_norm22ln_bwd_finalize_kernelINS_22Kernel_traits_finalizeILj8192E13__nv_bfloat16S2_S2_fjLj1024ELj4ENS_18Kernel_traits_baseILj8192ES2_S2_S2_fjLj1024EEEEEEEvNS_9BwdParamsE,"a",@progbits
	.sectionflags	@""
	.align	4
.nv.constant0._ZN10layer_norm22ln_bwd_finalize_kernelINS_22Kernel_traits_finalizeILj8192E13__nv_bfloat16S2_S2_fjLj1024ELj4ENS_18Kernel_traits_baseILj8192ES2_S2_S2_fjLj1024EEEEEEEvNS_9BwdParamsE:
	.zero		664


//--------------------- .nv.constant0._ZN10layer_norm13ln_bwd_kernelINS_13Kernel_traitsI13__nv_bfloat16S2_S2_fjLj8192ELj2ELj1ELj4ELj16ENS_18Kernel_traits_baseILj8192ES2_S2_S2_fjLj128EEEEEEEvNS_9BwdParamsE --------------------------
	.section	.nv.constant0._ZN10layer_norm13ln_bwd_kernelINS_13Kernel_traitsI13__nv_bfloat16S2_S2_fjLj8192ELj2ELj1ELj4ELj16ENS_18Kernel_traits_baseILj8192ES2_S2_S2_fjLj128EEEEEEEvNS_9BwdParamsE,"a",@progbits
	.sectionflags	@""
	.align	4
.nv.constant0._ZN10layer_norm13ln_bwd_kernelINS_13Kernel_traitsI13__nv_bfloat16S2_S2_fjLj8192ELj2ELj1ELj4ELj16ENS_18Kernel_traits_baseILj8192ES2_S2_S2_fjLj128EEEEEEEvNS_9BwdParamsE:
	.zero		664


//--------------------- .nv.constant0._ZN10layer_norm22ln_bwd_finalize_kernelINS_22Kernel_traits_finalizeILj8192E6__halffS2_fjLj1024ELj4ENS_18Kernel_traits_baseILj8192ES2_fS2_fjLj1024EEEEEEEvNS_9BwdParamsE --------------------------
	.section	.nv.constant0._ZN10layer_norm22ln_bwd_finalize_kernelINS_22Kernel_traits_finalizeILj8192E6__halffS2_fjLj1024ELj4ENS_18Kernel_traits_baseILj8192ES2_fS2_fjLj1024EEEEEEEvNS_9BwdParamsE,"a",@progbits
	.sectionflags	@""
	.align	4
.nv.constant0._ZN10layer_norm22ln_bwd_finalize_kernelINS_22Kernel_traits_finalizeILj8192E6__halffS2_fjLj1024ELj4ENS_18Kernel_traits_baseILj8192ES2_fS2_fjLj1024EEEEEEEvNS_9BwdParamsE:
	.zero		664


//--------------------- .nv.constant0._ZN10layer_norm13ln_bwd_kernelINS_13Kernel_traitsI6__halffS2_fjLj8192ELj2ELj1ELj4ELj16ENS_18Kernel_traits_baseILj8192ES2_fS2_fjLj128EEEEEEEvNS_9BwdParamsE --------------------------
	.section	.nv.constant0._ZN10layer_norm13ln_bwd_kernelINS_13Kernel_traitsI6__halffS2_fjLj8192ELj2ELj1ELj4ELj16ENS_18Kernel_traits_baseILj8192ES2_fS2_fjLj128EEEEEEEvNS_9BwdParamsE,"a",@progbits
	.sectionflags	@""
	.align	4
.nv.constant0._ZN10layer_norm13ln_bwd_kernelINS_13Kernel_traitsI6__halffS2_fjLj8192ELj2ELj1ELj4ELj16ENS_18Kernel_traits_baseILj8192ES2_fS2_fjLj128EEEEEEEvNS_9BwdParamsE:
	.zero		664


//--------------------- .nv.constant0._ZN10layer_norm22ln_bwd_finalize_kernelINS_22Kernel_traits_finalizeILj8192E6__halfS2_S2_fjLj1024ELj4ENS_18Kernel_traits_baseILj8192ES2_S2_S2_fjLj1024EEEEEEEvNS_9BwdParamsE --------------------------
	.section	.nv.constant0._ZN10layer_norm22ln_bwd_finalize_kernelINS_22Kernel_traits_finalizeILj8192E6__halfS2_S2_fjLj1024ELj4ENS_18Kernel_traits_baseILj8192ES2_S2_S2_fjLj1024EEEEEEEvNS_9BwdParamsE,"a",@progbits
	.sectionflags	@""
	.align	4
.nv.constant0._ZN10layer_norm22ln_bwd_finalize_kernelINS_22Kernel_traits_finalizeILj8192E6__halfS2_S2_fjLj1024ELj4ENS_18Kernel_traits_baseILj8192ES2_S2_S2_fjLj1024EEEEEEEvNS_9BwdParamsE:
	.zero		664


//--------------------- .nv.constant0._ZN10layer_norm13ln_bwd_kernelINS_13Kernel_traitsI6__halfS2_S2_fjLj8192ELj2ELj1ELj4ELj16ENS_18Kernel_traits_baseILj8192ES2_S2_S2_fjLj128EEEEEEEvNS_9BwdParamsE --------------------------
	.section	.nv.constant0._ZN10layer_norm13ln_bwd_kernelINS_13Kernel_traitsI6__halfS2_S2_fjLj8192ELj2ELj1ELj4ELj16ENS_18Kernel_traits_baseILj8192ES2_S2_S2_fjLj128EEEEEEEvNS_9BwdParamsE,"a",@progbits
	.sectionflags	@""
	.align	4
.nv.constant0._ZN10layer_norm13ln_bwd_kernelINS_13Kernel_traitsI6__halfS2_S2_fjLj8192ELj2ELj1ELj4ELj16ENS_18Kernel_traits_baseILj8192ES2_S2_S2_fjLj128EEEEEEEvNS_9BwdParamsE:
	.zero		664


//--------------------- .nv.constant0._ZN10layer_norm22ln_bwd_finalize_kernelINS_22Kernel_traits_finalizeILj8192EffffjLj1024ELj4ENS_18Kernel_traits_baseILj8192EffffjLj1024EEEEEEEvNS_9BwdParamsE --------------------------
	.section	.nv.constant0._ZN10layer_norm22ln_bwd_finalize_kernelINS_22Kernel_traits_finalizeILj8192EffffjLj1024ELj4ENS_18Kernel_traits_baseILj8192EffffjLj1024EEEEEEEvNS_9BwdParamsE,"a",@progbits
	.sectionflags	@""
	.align	4
.nv.constant0._ZN10layer_norm22ln_bwd_finalize_kernelINS_22Kernel_traits_finalizeILj8192EffffjLj1024ELj4ENS_18Kernel_traits_baseILj8192EffffjLj1024EEEEEEEvNS_9BwdParamsE:
	.zero		664


//--------------------- .nv.constant0._ZN10layer_norm13ln_bwd_kernelINS_13Kernel_traitsIffffjLj8192ELj2ELj1ELj4ELj16ENS_18Kernel_traits_baseILj8192EffffjLj128EEEEEEEvNS_9BwdParamsE --------------------------
	.section	.nv.constant0._ZN10layer_norm13ln_bwd_kernelINS_13Kernel_traitsIffffjLj8192ELj2ELj1ELj4ELj16ENS_18Kernel_traits_baseILj8192EffffjLj128EEEEEEEvNS_9BwdParamsE,"a",@progbits
	.sectionflags	@""
	.align	4
.nv.constant0._ZN10layer_norm13ln_bwd_kernelINS_13Kernel_traitsIffffjLj8192ELj2ELj1ELj4ELj16ENS_18Kernel_traits_baseILj8192EffffjLj128EEEEEEEvNS_9BwdParamsE:
	.zero		664


//--------------------- .nv.constant0._ZN10layer_norm22ln_bwd_finalize_kernelINS_22Kernel_traits_finalizeILj6144E13__nv_bfloat16fS2_fjLj1024ELj4ENS_18Kernel_traits_baseILj6144ES2_fS2_fjLj1024EEEEEEEvNS_9BwdParamsE --------------------------
	.section	.nv.constant0._ZN10layer_norm22ln_bwd_finalize_kernelINS_22Kernel_traits_finalizeILj6144E13__nv_bfloat16fS2_fjLj1024ELj4ENS_18Kernel_traits_baseILj6144ES2_fS2_fjLj1024EEEEEEEvNS_9BwdParamsE,"a",@progbits
	.sectionflags	@""
	.align	4
.nv.constant0._ZN10layer_norm22ln_bwd_finalize_kernelINS_22Kernel_traits_finalizeILj6144E13__nv_bfloat16fS2_fjLj1024ELj4ENS_18Kernel_traits_baseILj6144ES2_fS2_fjLj1024EEEEEEEvNS_9BwdParamsE:
	.zero		664


//--------------------- .nv.constant0._ZN10layer_norm13ln_bwd_kernelINS_13Kernel_traitsI13__nv_bfloat16fS2_fjLj6144ELj1ELj1ELj8ELj16ENS_18Kernel_traits_baseILj6144ES2_fS2_fjLj256EEEEEEEvNS_9BwdParamsE --------------------------
	.section	.nv.constant0._ZN10layer_norm13ln_bwd_kernelINS_13Kernel_traitsI13__nv_bfloat16fS2_fjLj6144ELj1ELj1ELj8ELj16ENS_18Kernel_traits_baseILj6144ES2_fS2_fjLj256EEEEEEEvNS_9BwdParamsE,"a",@progbits
	.sectionflags	@""
	.align	4
.nv.constant0._ZN10layer_norm13ln_bwd_kernelINS_13Kernel_traitsI13__nv_bfloat16fS2_fjLj6144ELj1ELj1ELj8ELj16ENS_18Kernel_traits_baseILj6144ES2_fS2_fjLj256EEEEEEEvNS_9BwdParamsE:
	.zero		664


//--------------------- .nv.constant0._ZN10layer_norm22ln_bwd_finalize_kernelINS_22Kernel_traits_finalizeILj6144E13__nv_bfloat16S2_S2_fjLj1024ELj4ENS_18Kernel_traits_baseILj6144ES2_S2_S2_fjLj1024EEEEEEEvNS_9BwdParamsE --------------------------
	.section	.nv.constant0._ZN10layer_norm22ln_bwd_finalize_kernelINS_22Kernel_traits_finalizeILj6144E13__nv_bfloat16S2_S2_fjLj1024ELj4ENS_18Kernel_traits_baseILj6144ES2_S2_S2_fjLj1024EEEEEEEvNS_9BwdParamsE,"a",@progbits
	.sectionflags	@""
	.align	4
.nv.constant0._ZN10layer_norm22ln_bwd_finalize_kernelINS_22Kernel_traits_finalizeILj6144E13__nv_bfloat16S2_S2_fjLj1024ELj4ENS_18Kernel_traits_baseILj6144ES2_S2_S2_fjLj1024EEEEEEEvNS_9BwdParamsE:
	.zero		664


//--------------------- .nv.constant0._ZN10layer_norm13ln_bwd_kernelINS_13Kernel_traitsI13__nv_bfloat16S2_S2_fjLj6144ELj1ELj1ELj8ELj16ENS_18Kernel_traits_baseILj6144ES2_S2_S2_fjLj256EEEEEEEvNS_9BwdParamsE --------------------------
	.section	.nv.constant0._ZN10layer_norm13ln_bwd_kernelINS_13Kernel_traitsI13__nv_bfloat16S2_S2_fjLj6144ELj1ELj1ELj8ELj16ENS_18Kernel_traits_baseILj6144ES2_S2_S2_fjLj256EEEEEEEvNS_9BwdParamsE,"a",@progbits
	.sectionflags	@""
	.align	4
.nv.constant0._ZN10layer_norm13ln_bwd_kernelINS_13Kernel_traitsI13__nv_bfloat16S2_S2_fjLj6144ELj1ELj1ELj8ELj16ENS_18Kernel_traits_baseILj6144ES2_S2_S2_fjLj256EEEEEEEvNS_9BwdParamsE:
	.zero		664


//--------------------- .nv.constant0._ZN10layer_norm22ln_bwd_finalize_kernelINS_22Kernel_traits_finalizeILj6144E6__halffS2_fjLj1024ELj4ENS_18Kernel_traits_baseILj6144ES2_fS2_fjLj1024EEEEEEEvNS_9BwdParamsE --------------------------
	.section	.nv.constant0._ZN10layer_norm22ln_bwd_finalize_kernelINS_22Kernel_traits_finalizeILj6144E6__halffS2_fjLj1024ELj4ENS_18Kernel_traits_baseILj6144ES2_fS2_fjLj1024EEEEEEEvNS_9BwdParamsE,"a",@progbits
	.sectionflags	@""
	.align	4
.nv.constant0._ZN10layer_norm22ln_bwd_finalize_kernelINS_22Kernel_traits_finalizeILj6144E6__halffS2_fjLj1024ELj4ENS_18Kernel_traits_baseILj6144ES2_fS2_fjLj1024EEEEEEEvNS_9BwdParamsE:
	.zero		664


//--------------------- .nv.constant0._ZN10layer_norm13ln_bwd_kernelINS_13Kernel_traitsI6__halffS2_fjLj6144ELj1ELj1ELj8ELj16ENS_18Kernel_traits_baseILj6144ES2_fS2_fjLj256EEEEEEEvNS_9BwdParamsE --------------------------
	.section	.nv.constant0._ZN10layer_norm13ln_bwd_kernelINS_13Kernel_traitsI6__halffS2_fjLj6144ELj1ELj1ELj8ELj16ENS_18Kernel_traits_baseILj6144ES2_fS2_fjLj256EEEEEEEvNS_9BwdParamsE,"a",@progbits
	.sectionflags	@""
	.align	4
.nv.constant0._ZN10layer_norm13ln_bwd_kernelINS_13Kernel_traitsI6__halffS2_fjLj6144ELj1ELj1ELj8ELj16ENS_18Kernel_traits_baseILj6144ES2_fS2_fjLj256EEEEEEEvNS_9BwdParamsE:
	.zero		664


//--------------------- .nv.constant0._ZN10layer_norm22ln_bwd_finalize_kernelINS_22Kernel_traits_finalizeILj6144E6__halfS2_S2_fjLj1024ELj4ENS_18Kernel_traits_baseILj6144ES2_S2_S2_fjLj1024EEEEEEEvNS_9BwdParamsE --------------------------
	.section	.nv.constant0._ZN10layer_norm22ln_bwd_finalize_kernelINS_22Kernel_traits_finalizeILj6144E6__halfS2_S2_fjLj1024ELj4ENS_18Kernel_traits_baseILj6144ES2_S2_S2_fjLj1024EEEEEEEvNS_9BwdParamsE,"a",@progbits
	.sectionflags	@""
	.align	4
.nv.constant0._ZN10layer_norm22ln_bwd_finalize_kernelINS_22Kernel_traits_finalizeILj6144E6__halfS2_S2_fjLj1024ELj4ENS_18Kernel_traits_baseILj6144ES2_S2_S2_fjLj1024EEEEEEEvNS_9BwdParamsE:
	.zero		664


//--------------------- .nv.constant0._ZN10layer_norm13ln_bwd_kernelINS_13Kernel_traitsI6__halfS2_S2_fjLj6144ELj1ELj1ELj8ELj16ENS_18Kernel_traits_baseILj6144ES2_S2_S2_fjLj256EEEEEEEvNS_9BwdParamsE --------------------------
	.section	.nv.constant0._ZN10layer_norm13ln_bwd_kernelINS_13Kernel_traitsI6__halfS2_S2_fjLj6144ELj1ELj1ELj8ELj16ENS_18Kernel_traits_baseILj6144ES2_S2_S2_fjLj256EEEEEEEvNS_9BwdParamsE,"a",@progbits
	.sectionflags	@""
	.align	4
.nv.constant0._ZN10layer_norm13ln_bwd_kernelINS_13Kernel_traitsI6__halfS2_S2_fjLj6144ELj1ELj1ELj8ELj16ENS_18Kernel_traits_baseILj6144ES2_S2_S2_fjLj256EEEEEEEvNS_9BwdParamsE:
	.zero		664


//--------------------- .nv.constant0._ZN10layer_norm22ln_bwd_finalize_kernelINS_22Kernel_traits_finalizeILj6144EffffjLj1024ELj4ENS_18Kernel_traits_baseILj6144EffffjLj1024EEEEEEEvNS_9BwdParamsE --------------------------
	.section	.nv.constant0._ZN10layer_norm22ln_bwd_finalize_kernelINS_22Kernel_traits_finalizeILj6144EffffjLj1024ELj4ENS_18Kernel_traits_baseILj6144EffffjLj1024EEEEEEEvNS_9BwdParamsE,"a",@progbits
	.sectionflags	@""
	.align	4
.nv.constant0._ZN10layer_norm22ln_bwd_finalize_kernelINS_22Kernel_traits_finalizeILj6144EffffjLj1024ELj4ENS_18Kernel_traits_baseILj6144EffffjLj1024EEEEEEEvNS_9BwdParamsE:
	.zero		664


//--------------------- .nv.constant0._ZN10layer_norm13ln_bwd_kernelINS_13Kernel_traitsIffffjLj6144ELj1ELj1ELj8ELj16ENS_18Kernel_traits_baseILj6144EffffjLj256EEEEEEEvNS_9BwdParamsE --------------------------
	.section	.nv.constant0._ZN10layer_norm13ln_bwd_kernelINS_13Kernel_traitsIffffjLj6144ELj1ELj1ELj8ELj16ENS_18Kernel_traits_baseILj6144EffffjLj256EEEEEEEvNS_9BwdParamsE,"a",@progbits
	.sectionflags	@""
	.align	4
.nv.constant0._ZN10layer_norm13ln_bwd_kernelINS_13Kernel_traitsIffffjLj6144ELj1ELj1ELj8ELj16ENS_18Kernel_traits_baseILj6144EffffjLj256EEEEEEEvNS_9BwdParamsE:
	.zero		664


//--------------------- .nv.constant0._ZN10layer_norm22ln_bwd_finalize_kernelINS_22Kernel_traits_finalizeILj5120E13__nv_bfloat16fS2_fjLj1024ELj4ENS_18Kernel_traits_baseILj5120ES2_fS2_fjLj1024EEEEEEEvNS_9BwdParamsE --------------------------
	.section	.nv.constant0._ZN10layer_norm22ln_bwd_finalize_kernelINS_22Kernel_traits_finalizeILj5120E13__nv_bfloat16fS2_fjLj1024ELj4ENS_18Kernel_traits_baseILj5120ES2_fS2_fjLj1024EEEEEEEvNS_9BwdParamsE,"a",@progbits
	.sectionflags	@""
	.align	4
.nv.constant0._ZN10layer_norm22ln_bwd_finalize_kernelINS_22Kernel_traits_finalizeILj5120E13__nv_bfloat16fS2_fjLj1024ELj4ENS_18Kernel_traits_baseILj5120ES2_fS2_fjLj1024EEEEEEEvNS_9BwdParamsE:
	.zero		664


//--------------------- .nv.constant0._ZN10layer_norm13ln_bwd_kernelINS_13Kernel_traitsI13__nv_bfloat16fS2_fjLj5120ELj1ELj1ELj4ELj16ENS_18Kernel_traits_baseILj5120ES2_fS2_fjLj128EEEEEEEvNS_9BwdParamsE --------------------------
	.section	.nv.constant0._ZN10layer_norm13ln_bwd_kernelINS_13Kernel_traitsI13__nv_bfloat16fS2_fjLj5120ELj1ELj1ELj4ELj16ENS_18Kernel_traits_baseILj5120ES2_fS2_fjLj128EEEEEEEvNS_9BwdParamsE,"a",@progbits
	.sectionflags	@""
	.align	4
.nv.constant0._ZN10layer_norm13ln_bwd_kernelINS_13Kernel_traitsI13__nv_bfloat16fS2_fjLj5120ELj1ELj1ELj4ELj16ENS_18Kernel_traits_baseILj5120ES2_fS2_fjLj128EEEEEEEvNS_9BwdParamsE:
	.zero		664


//--------------------- .nv.constant0._ZN10layer_norm22ln_bwd_finalize_kernelINS_22Kernel_traits_finalizeILj5120E13__nv_bfloat16S2_S2_fjLj1024ELj4ENS_18Kernel_traits_baseILj5120ES2_S2_S2_fjLj1024EEEEEEEvNS_9BwdParamsE --------------------------
	.section	.nv.constant0._ZN10layer_norm22ln_bwd_finalize_kernelINS_22Kernel_traits_finalizeILj5120E13__nv_bfloat16S2_S2_fjLj1024ELj4ENS_18Kernel_traits_baseILj5120ES2_S2_S2_fjLj1024EEEEEEEvNS_9BwdParamsE,"a",@progbits
	.sectionflags	@""
	.align	4
.nv.constant0._ZN10layer_norm22ln_bwd_finalize_kernelINS_22Kernel_traits_finalizeILj5120E13__nv_bfloat16S2_S2_fjLj1024ELj4ENS_18Kernel_traits_baseILj5120ES2_S2_S2_fjLj1024EEEEEEEvNS_9BwdParamsE:
	.zero		664


//--------------------- .nv.constant0._ZN10layer_norm13ln_bwd_kernelINS_13Kernel_traitsI13__nv_bfloat16S2_S2_fjLj5120ELj1ELj1ELj4ELj16ENS_18Kernel_traits_baseILj5120ES2_S2_S2_fjLj128EEEEEEEvNS_9BwdParamsE --------------------------
	.section	.nv.constant0._ZN10layer_norm13ln_bwd_kernelINS_13Kernel_traitsI13__nv_bfloat16S2_S2_fjLj5120ELj1ELj1ELj4ELj16ENS_18Kernel_traits_baseILj5120ES2_S2_S2_fjLj128EEEEEEEvNS_9BwdParamsE,"a",@progbits
	.sectionflags	@""
	.align	4
.nv.constant0._ZN10layer_norm13ln_bwd_kernelINS_13Kernel_traitsI13__nv_bfloat16S2_S2_fjLj5120ELj1ELj1ELj4ELj16ENS_18Kernel_traits_baseILj5120ES2_S2_S2_fjLj128EEEEEEEvNS_9BwdParamsE:
	.zero		664


//--------------------- .nv.constant0._ZN10layer_norm22ln_bwd_finalize_kernelINS_22Kernel_traits_finalizeILj5120E6__halffS2_fjLj1024ELj4ENS_18Kernel_traits_baseILj5120ES2_fS2_fjLj1024EEEEEEEvNS_9BwdParamsE --------------------------
	.section	.nv.constant0._ZN10layer_norm22ln_bwd_finalize_kernelINS_22Kernel_traits_finalizeILj5120E6__halffS2_fjLj1024ELj4ENS_18Kernel_traits_baseILj5120ES2_fS2_fjLj1024EEEEEEEvNS_9BwdParamsE,"a",@progbits
	.sectionflags	@""
	.align	4
.nv.constant0._ZN10layer_norm22ln_bwd_finalize_kernelINS_22Kernel_traits_finalizeILj5120E6__halffS2_fjLj1024ELj4ENS_18Kernel_traits_baseILj5120ES2_fS2_fjLj1024EEEEEEEvNS_9BwdParamsE:
	.zero		664


//--------------------- .nv.constant0._ZN10layer_norm13ln_bwd_kernelINS_13Kernel_traitsI6__halffS2_fjLj5120ELj1ELj1ELj4ELj16ENS_18Kernel_traits_baseILj5120ES2_fS2_fjLj128EEEEEEEvNS_9BwdParamsE --------------------------
	.section	.nv.constant0._ZN10layer_norm13ln_bwd_kernelINS_13Kernel_traitsI6__halffS2_fjLj5120ELj1ELj1ELj4ELj16ENS_18Kernel_traits_baseILj5120ES2_fS2_fjLj128EEEEEEEvNS_9BwdParamsE,"a",@progbits
	.sectionflags	@""
	.align	4
.nv.constant0._ZN10layer_norm13ln_bwd_kernelINS_13Kernel_traitsI6__halffS2_fjLj5120ELj1ELj1ELj4ELj16ENS_18Kernel_traits_baseILj5120ES2_fS2_fjLj128EEEEEEEvNS_9BwdParamsE:
	.zero		664


//--------------------- .nv.constant0._ZN10layer_norm22ln_bwd_finalize_kernelINS_22Kernel_traits_finalizeILj5120E6__halfS2_S2_fjLj1024ELj4ENS_18Kernel_traits_baseILj5120ES2_S2_S2_fjLj1024EEEEEEEvNS_9BwdParamsE --------------------------
	.section	.nv.constant0._ZN10layer_norm22ln_bwd_finalize_kernelINS_22Kernel_traits_finalizeILj5120E6__halfS2_S2_fjLj1024ELj4ENS_18Kernel_traits_baseILj5120ES2_S2_S2_fjLj1024EEEEEEEvNS_9BwdParamsE,"a",@progbits
	.sectionflags	@""
	.align	4
.nv.constant0._ZN10layer_norm22ln_bwd_finalize_kernelINS_22Kernel_traits_finalizeILj5120E6__halfS2_S2_fjLj1024ELj4ENS_18Kernel_traits_baseILj5120ES2_S2_S2_fjLj1024EEEEEEEvNS_9BwdParamsE:
	.zero		664


//--------------------- .nv.constant0._ZN10layer_norm13ln_bwd_kernelINS_13Kernel_traitsI6__halfS2_S2_fjLj5120ELj1ELj1ELj4ELj16ENS_18Kernel_traits_baseILj5120ES2_S2_S2_fjLj128EEEEEEEvNS_9BwdParamsE --------------------------
	.section	.nv.constant0._ZN10layer_norm13ln_bwd_kernelINS_13Kernel_traitsI6__halfS2_S2_fjLj5120ELj1ELj1ELj4ELj16ENS_18Kernel_traits_baseILj5120ES2_S2_S2_fjLj128EEEEEEEvNS_9BwdParamsE,"a",@progbits
	.sectionflags	@""
	.align	4
.nv.constant0._ZN10layer_norm13ln_bwd_kernelINS_13Kernel_traitsI6__halfS2_S2_fjLj5120ELj1ELj1ELj4ELj16ENS_18Kernel_traits_baseILj5120ES2_S2_S2_fjLj128EEEEEEEvNS_9BwdParamsE:
	.zero		664


//--------------------- .nv.constant0._ZN10layer_norm22ln_bwd_finalize_kernelINS_22Kernel_traits_finalizeILj5120EffffjLj1024ELj4ENS_18Kernel_traits_baseILj5120EffffjLj1024EEEEEEEvNS_9BwdParamsE --------------------------
	.section	.nv.constant0._ZN10layer_norm22ln_bwd_finalize_kernelINS_22Kernel_traits_finalizeILj5120EffffjLj1024ELj4ENS_18Kernel_traits_baseILj5120EffffjLj1024EEEEEEEvNS_9BwdParamsE,"a",@progbits
	.sectionflags	@""
	.align	4
.nv.constant0._ZN10layer_norm22ln_bwd_finalize_kernelINS_22Kernel_traits_finalizeILj5120EffffjLj1024ELj4ENS_18Kernel_traits_baseILj5120EffffjLj1024EEEEEEEvNS_9BwdParamsE:
	.zero		664


//--------------------- .nv.constant0._ZN10layer_norm13ln_bwd_kernelINS_13Kernel_traitsIffffjLj5120ELj1ELj1ELj4ELj16ENS_18Kernel_traits_baseILj5120EffffjLj128EEEEEEEvNS_9BwdParamsE --------------------------
	.section	.nv.constant0._ZN10layer_norm13ln_bwd_kernelINS_13Kernel_traitsIffffjLj5120ELj1ELj1ELj4ELj16ENS_18Kernel_traits_baseILj5120EffffjLj128EEEEEEEvNS_9BwdParamsE,"a",@progbits
	.sectionflags	@""
	.align	4
.nv.constant0._ZN10layer_norm13ln_bwd_kernelINS_13Kernel_traitsIffffjLj5120ELj1ELj1ELj4ELj16ENS_18Kernel_traits_baseILj5120EffffjLj128EEEEEEEvNS_9BwdParamsE:
	.zero		664


//--------------------- .nv.constant0._ZN10layer_norm22ln_bwd_finalize_kernelINS_22Kernel_traits_finalizeILj4096E13__nv_bfloat16fS2_fjLj1024ELj4ENS_18Kernel_traits_baseILj4096ES2_fS2_fjLj1024EEEEEEEvNS_9BwdParamsE --------------------------
	.section	.nv.constant0._ZN10layer_norm22ln_bwd_finalize_kernelINS_22Kernel_traits_finalizeILj4096E13__nv_bfloat16fS2_fjLj1024ELj4ENS_18Kernel_traits_baseILj4096ES2_fS2_fjLj1024EEEEEEEvNS_9BwdParamsE,"a",@progbits
	.sectionflags	@""
	.align	4
.nv.constant0._ZN10layer_norm22ln_bwd_finalize_kernelINS_22Kernel_traits_finalizeILj4096E13__nv_bfloat16fS2_fjLj1024ELj4ENS_18Kernel_traits_baseILj4096ES2_fS2_fjLj1024EEEEEEEvNS_9BwdParamsE:
	.zero		664


//--------------------- .nv.constant0._ZN10layer_norm13ln_bwd_kernelINS_13Kernel_traitsI13__nv_bfloat16fS2_fjLj4096ELj1ELj1ELj4ELj16ENS_18Kernel_traits_baseILj4096ES2_fS2_fjLj128EEEEEEEvNS_9BwdParamsE --------------------------
	.section	.nv.constant0._ZN10layer_norm13ln_bwd_kernelINS_13Kernel_traitsI13__nv_bfloat16fS2_fjLj4096ELj1ELj1ELj4ELj16ENS_18Kernel_traits_baseILj4096ES2_fS2_fjLj128EEEEEEEvNS_9BwdParamsE,"a",@progbits
	.sectionflags	@""
	.align	4
.nv.constant0._ZN10layer_norm13ln_bwd_kernelINS_13Kernel_traitsI13__nv_bfloat16fS2_fjLj4096ELj1ELj1ELj4ELj16ENS_18Kernel_traits_baseILj4096ES2_fS2_fjLj128EEEEEEEvNS_9BwdParamsE:
	.zero		664


//--------------------- .nv.constant0._ZN10layer_norm22ln_bwd_finalize_kernelINS_22Kernel_traits_finalizeILj4096E13__nv_bfloat16S2_S2_fjLj1024ELj4ENS_18Kernel_traits_baseILj4096ES2_S2_S2_fjLj1024EEEEEEEvNS_9BwdParamsE --------------------------
	.section	.nv.constant0._ZN10layer_norm22ln_bwd_finalize_kernelINS_22Kernel_traits_finalizeILj4096E13__nv_bfloat16S2_S2_fjLj1024ELj4ENS_18Kernel_traits_baseILj4096ES2_S2_S2_fjLj1024EEEEEEEvNS_9BwdParamsE,"a",@progbits
	.sectionflags	@""
	.align	4
.nv.constant0._ZN10layer_norm22ln_bwd_finalize_kernelINS_22Kernel_traits_finalizeILj4096E13__nv_bfloat16S2_S2_fjLj1024ELj4ENS_18Kernel_traits_baseILj4096ES2_S2_S2_fjLj1024EEEEEEEvNS_9BwdParamsE:
	.zero		664


//--------------------- .nv.constant0._ZN10layer_norm13ln_bwd_kernelINS_13Kernel_traitsI13__nv_bfloat16S2_S2_fjLj4096ELj1ELj1ELj4ELj16ENS_18Kernel_traits_baseILj4096ES2_S2_S2_fjLj128EEEEEEEvNS_9BwdParamsE --------------------------
	.section	.nv.constant0._ZN10layer_norm13ln_bwd_kernelINS_13Kernel_traitsI13__nv_bfloat16S2_S2_fjLj4096ELj1ELj1ELj4ELj16ENS_18Kernel_traits_baseILj4096ES2_S2_S2_fjLj128EEEEEEEvNS_9BwdParamsE,"a",@progbits
	.sectionflags	@""
	.align	4
.nv.constant0._ZN10layer_norm13ln_bwd_kernelINS_13Kernel_traitsI13__nv_bfloat16S2_S2_fjLj4096ELj1ELj1ELj4ELj16ENS_18Kernel_traits_baseILj4096ES2_S2_S2_fjLj128EEEEEEEvNS_9BwdParamsE:
	.zero		664


//--------------------- .nv.constant0._ZN10layer_norm22ln_bwd_finalize_kernelINS_22Kernel_traits_finalizeILj4096E6__halffS2_fjLj1024ELj4ENS_18Kernel_traits_baseILj4096ES2_fS2_fjLj1024EEEEEEEvNS_9BwdParamsE --------------------------
	.section	.nv.constant0._ZN10layer_norm22ln_bwd_finalize_kernelINS_22Kernel_traits_finalizeILj4096E6__halffS2_fjLj1024ELj4ENS_18Kernel_traits_baseILj4096ES2_fS2_fjLj1024EEEEEEEvNS_9BwdParamsE,"a",@progbits
	.sectionflags	@""
	.align	4
.nv.constant0._ZN10layer_norm22ln_bwd_finalize_kernelINS_22Kernel_traits_finalizeILj4096E6__halffS2_fjLj1024ELj4ENS_18Kernel_traits_baseILj4096ES2_fS2_fjLj1024EEEEEEEvNS_9BwdParamsE:
	.zero		664


//--------------------- .nv.constant0._ZN10layer_norm13ln_bwd_kernelINS_13Kernel_traitsI6__halffS2_fjLj4096ELj1ELj1ELj4ELj16ENS_18Kernel_traits_baseILj4096ES2_fS2_fjLj128EEEEEEEvNS_9BwdParamsE --------------------------
	.section	.nv.constant0._ZN10layer_norm13ln_bwd_kernelINS_13Kernel_traitsI6__halffS2_fjLj4096ELj1ELj1ELj4ELj16ENS_18Kernel_traits_baseILj4096ES2_fS2_fjLj128EEEEEEEvNS_9BwdParamsE,"a",@progbits
	.sectionflags	@""
	.align	4
.nv.constant0._ZN10layer_norm13ln_bwd_kernelINS_13Kernel_traitsI6__halffS2_fjLj4096ELj1ELj1ELj4ELj16ENS_18Kernel_traits_baseILj4096ES2_fS2_fjLj128EEEEEEEvNS_9BwdParamsE:
	.zero		664


//--------------------- .nv.constant0._ZN10layer_norm22ln_bwd_finalize_kernelINS_22Kernel_traits_finalizeILj4096E6__halfS2_S2_fjLj1024ELj4ENS_18Kernel_traits_baseILj4096ES2_S2_S2_fjLj1024EEEEEEEvNS_9BwdParamsE --------------------------
	.section	.nv.constant0._ZN10layer_norm22ln_bwd_finalize_kernelINS_22Kernel_traits_finalizeILj4096E6__halfS2_S2_fjLj1024ELj4ENS_18Kernel_traits_baseILj4096ES2_S2_S2_fjLj1024EEEEEEEvNS_9BwdParamsE,"a",@progbits
	.sectionflags	@""
	.align	4
.nv.constant0._ZN10layer_norm22ln_bwd_finalize_kernelINS_22Kernel_traits_finalizeILj4096E6__halfS2_S2_fjLj1024ELj4ENS_18Kernel_traits_baseILj4096ES2_S2_S2_fjLj1024EEEEEEEvNS_9BwdParamsE:
	.zero		664


//--------------------- .nv.constant0._ZN10layer_norm13ln_bwd_kernelINS_13Kernel_traitsI6__halfS2_S2_fjLj4096ELj1ELj1ELj4ELj16ENS_18Kernel_traits_baseILj4096ES2_S2_S2_fjLj128EEEEEEEvNS_9BwdParamsE --------------------------
	.section	.nv.constant0._ZN10layer_norm13ln_bwd_kernelINS_13Kernel_traitsI6__halfS2_S2_fjLj4096ELj1ELj1ELj4ELj16ENS_18Kernel_traits_baseILj4096ES2_S2_S2_fjLj128EEEEEEEvNS_9BwdParamsE,"a",@progbits
	.sectionflags	@""
	.align	4
.nv.constant0._ZN10layer_norm13ln_bwd_kernelINS_13Kernel_traitsI6__halfS2_S2_fjLj4096ELj1ELj1ELj4ELj16ENS_18Kernel_traits_baseILj4096ES2_S2_S2_fjLj128EEEEEEEvNS_9BwdParamsE:
	.zero		664


//--------------------- .nv.constant0._ZN10layer_norm22ln_bwd_finalize_kernelINS_22Kernel_traits_finalizeILj4096EffffjLj1024ELj4ENS_18Kernel_traits_baseILj4096EffffjLj1024EEEEEEEvNS_9BwdParamsE --------------------------
	.section	.nv.constant0._ZN10layer_norm22ln_bwd_finalize_kernelINS_22Kernel_traits_finalizeILj4096EffffjLj1024ELj4ENS_18Kernel_traits_baseILj4096EffffjLj1024EEEEEEEvNS_9BwdParamsE,"a",@progbits
	.sectionflags	@""
	.align	4
.nv.constant0._ZN10layer_norm22ln_bwd_finalize_kernelINS_22Kernel_traits_finalizeILj4096EffffjLj1024ELj4ENS_18Kernel_traits_baseILj4096EffffjLj1024EEEEEEEvNS_9BwdParamsE:
	.zero		664


//--------------------- .nv.constant0._ZN10layer_norm13ln_bwd_kernelINS_13Kernel_traitsIffffjLj4096ELj1ELj1ELj4ELj16ENS_18Kernel_traits_baseILj4096EffffjLj128EEEEEEEvNS_9BwdParamsE --------------------------
	.section	.nv.constant0._ZN10layer_norm13ln_bwd_kernelINS_13Kernel_traitsIffffjLj4096ELj1ELj1ELj4ELj16ENS_18Kernel_traits_baseILj4096EffffjLj128EEEEEEEvNS_9BwdParamsE,"a",@progbits
	.sectionflags	@""
	.align	4
.nv.constant0._ZN10layer_norm13ln_bwd_kernelINS_13Kernel_traitsIffffjLj4096ELj1ELj1ELj4ELj16ENS_18Kernel_traits_baseILj4096EffffjLj128EEEEEEEvNS_9BwdParamsE:
	.zero		664


//--------------------- .nv.constant0._ZN10layer_norm22ln_bwd_finalize_kernelINS_22Kernel_traits_finalizeILj3840E13__nv_bfloat16fS2_fjLj1024ELj4ENS_18Kernel_traits_baseILj3840ES2_fS2_fjLj1024EEEEEEEvNS_9BwdParamsE --------------------------
	.section	.nv.constant0._ZN10layer_norm22ln_bwd_finalize_kernelINS_22Kernel_traits_finalizeILj3840E13__nv_bfloat16fS2_fjLj1024ELj4ENS_18Kernel_traits_baseILj3840ES2_fS2_fjLj1024EEEEEEEvNS_9BwdParamsE,"a",@progbits
	.sectionflags	@""
	.align	4
.nv.constant0._ZN10layer_norm22ln_bwd_finalize_kernelINS_22Kernel_traits_finalizeILj3840E13__nv_bfloat16fS2_fjLj1024ELj4ENS_18Kernel_traits_baseILj3840ES2_fS2_fjLj1024EEEEEEEvNS_9BwdParamsE:
	.zero		664


//--------------------- .nv.constant0._ZN10layer_norm13ln_bwd_kernelINS_13Kernel_traitsI13__nv_bfloat16fS2_fjLj3840ELj1ELj1ELj4ELj8ENS_18Kernel_traits_baseILj3840ES2_fS2_fjLj128EEEEEEEvNS_9BwdParamsE --------------------------
	.section	.nv.constant0._ZN10layer_norm13ln_bwd_kernelINS_13Kernel_traitsI13__nv_bfloat16fS2_fjLj3840ELj1ELj1ELj4ELj8ENS_18Kernel_traits_baseILj3840ES2_fS2_fjLj128EEEEEEEvNS_9BwdParamsE,"a",@progbits
	.sectionflags	@""
	.align	4
.nv.constant0._ZN10layer_norm13ln_bwd_kernelINS_13Kernel_traitsI13__nv_bfloat16fS2_fjLj3840ELj1ELj1ELj4ELj8ENS_18Kernel_traits_baseILj3840ES2_fS2_fjLj128EEEEEEEvNS_9BwdParamsE:
	.zero		664


//--------------------- .nv.constant0._ZN10layer_norm22ln_bwd_finalize_kernelINS_22Kernel_traits_finalizeILj3840E13__nv_bfloat16S2_S2_fjLj1024ELj4ENS_18Kernel_traits_baseILj3840ES2_S2_S2_fjLj1024EEEEEEEvNS_9BwdParamsE --------------------------
	.section	.nv.constant0._ZN10layer_norm22ln_bwd_finalize_kernelINS_22Kernel_traits_finalizeILj3840E13__nv_bfloat16S2_S2_fjLj1024ELj4ENS_18Kernel_traits_baseILj3840ES2_S2_S2_fjLj1024EEEEEEEvNS_9BwdParamsE,"a",@progbits
	.sectionflags	@""
	.align	4
.nv.constant0._ZN10layer_norm22ln_bwd_finalize_kernelINS_22Kernel_traits_finalizeILj3840E13__nv_bfloat16S2_S2_fjLj1024ELj4ENS_18Kernel_traits_baseILj3840ES2_S2_S2_fjLj1024EEEEEEEvNS_9BwdParamsE:
	.zero		664


//--------------------- .nv.constant0._ZN10layer_norm13ln_bwd_kernelINS_13Kernel_traitsI13__nv_bfloat16S2_S2_fjLj3840ELj1ELj1ELj4ELj4ENS_18Kernel_traits_baseILj3840ES2_S2_S2_fjLj128EEEEEEEvNS_9BwdParamsE --------------------------
	.section	.nv.constant0._ZN10layer_norm13ln_bwd_kernelINS_13Kernel_traitsI13__nv_bfloat16S2_S2_fjLj3840ELj1ELj1ELj4ELj4ENS_18Kernel_traits_baseILj3840ES2_S2_S2_fjLj128EEEEEEEvNS_9BwdParamsE,"a",@progbits
	.sectionflags	@""
	.align	4
.nv.constant0._ZN10layer_norm13ln_bwd_kernelINS_13Kernel_traitsI13__nv_bfloat16S2_S2_fjLj3840ELj1ELj1ELj4ELj4ENS_18Kernel_traits_baseILj3840ES2_S2_S2_fjLj128EEEEEEEvNS_9BwdParamsE:
	.zero		664


//--------------------- .nv.constant0._ZN10layer_norm22ln_bwd_finalize_kernelINS_22Kernel_traits_finalizeILj3840E6__halffS2_fjLj1024ELj4ENS_18Kernel_traits_baseILj3840ES2_fS2_fjLj1024EEEEEEEvNS_9BwdParamsE --------------------------
	.section	.nv.constant0._ZN10layer_norm22ln_bwd_finalize_kernelINS_22Kernel_traits_finalizeILj3840E6__halffS2_fjLj1024ELj4ENS_18Kernel_traits_baseILj3840ES2_fS2_fjLj1024EEEEEEEvNS_9BwdParamsE,"a",@progbits
	.sectionflags	@""
	.align	4
.nv.constant0._ZN10layer_norm22ln_bwd_finalize_kernelINS_22Kernel_traits_finalizeILj3840E6__halffS2_fjLj1024ELj4ENS_18Kernel_traits_baseILj3840ES2_fS2_fjLj1024EEEEEEEvNS_9BwdParamsE:
	.zero		664


//--------------------- .nv.constant0._ZN10layer_norm13ln_bwd_kernelINS_13Kernel_traitsI6__halffS2_fjLj3840ELj1ELj1ELj4ELj8ENS_18Kernel_traits_baseILj3840ES2_fS2_fjLj128EEEEEEEvNS_9BwdParamsE --------------------------
	.section	.nv.constant0._ZN10layer_norm13ln_bwd_kernelINS_13Kernel_traitsI6__halffS2_fjLj3840ELj1ELj1ELj4ELj8ENS_18Kernel_traits_baseILj3840ES2_fS2_fjLj128EEEEEEEvNS_9BwdParamsE,"a",@progbits
	.sectionflags	@""
	.align	4
.nv.constant0._ZN10layer_norm13ln_bwd_kernelINS_13Kernel_traitsI6__halffS2_fjLj3840ELj1ELj1ELj4ELj8ENS_18Kernel_traits_baseILj3840ES2_fS2_fjLj128EEEEEEEvNS_9BwdParamsE:
	.zero		664


//--------------------- .nv.constant0._ZN10layer_norm22ln_bwd_finalize_kernelINS_22Kernel_traits_finalizeILj3840E6__halfS2_S2_fjLj1024ELj4ENS_18Kernel_traits_baseILj3840ES2_S2_S2_fjLj1024EEEEEEEvNS_9BwdParamsE --------------------------
	.section	.nv.constant0._ZN10layer_norm22ln_bwd_finalize_kernelINS_22Kernel_traits_finalizeILj3840E6__halfS2_S2_fjLj1024ELj4ENS_18Kernel_traits_baseILj3840ES2_S2_S2_fjLj1024EEEEEEEvNS_9BwdParamsE,"a",@progbits
	.sectionflags	@""
	.align	4
.nv.constant0._ZN10layer_norm22ln_bwd_finalize_kernelINS_22Kernel_traits_finalizeILj3840E6__halfS2_S2_fjLj1024ELj4ENS_18Kernel_traits_baseILj3840ES2_S2_S2_fjLj1024EEEEEEEvNS_9BwdParamsE:
	.zero		664


//--------------------- .nv.constant0._ZN10layer_norm13ln_bwd_kernelINS_13Kernel_traitsI6__halfS2_S2_fjLj3840ELj1ELj1ELj4ELj4ENS_18Kernel_traits_baseILj3840ES2_S2_S2_fjLj128EEEEEEEvNS_9BwdParamsE --------------------------
	.section	.nv.constant0._ZN10layer_norm13ln_bwd_kernelINS_13Kernel_traitsI6__halfS2_S2_fjLj3840ELj1ELj1ELj4ELj4ENS_18Kernel_traits_baseILj3840ES2_S2_S2_fjLj128EEEEEEEvNS_9BwdParamsE,"a",@progbits
	.sectionflags	@""
	.align	4
.nv.constant0._ZN10layer_norm13ln_bwd_kernelINS_13Kernel_traitsI6__halfS2_S2_fjLj3840ELj1ELj1ELj4ELj4ENS_18Kernel_traits_baseILj3840ES2_S2_S2_fjLj128EEEEEEEvNS_9BwdParamsE:
	.zero		664


//--------------------- .nv.constant0._ZN10layer_norm22ln_bwd_finalize_kernelINS_22Kernel_traits_finalizeILj3840EffffjLj1024ELj4ENS_18Kernel_traits_baseILj3840EffffjLj1024EEEEEEEvNS_9BwdParamsE --------------------------
	.section	.nv.constant0._ZN10layer_norm22ln_bwd_finalize_kernelINS_22Kernel_traits_finalizeILj3840EffffjLj1024ELj4ENS_18Kernel_traits_baseILj3840EffffjLj1024EEEEEEEvNS_9BwdParamsE,"a",@progbits
	.sectionflags	@""
	.align	4
.nv.constant0._ZN10layer_norm22ln_bwd_finalize_kernelINS_22Kernel_traits_finalizeILj3840EffffjLj1024ELj4ENS_18Kernel_traits_baseILj3840EffffjLj1024EEEEEEEvNS_9BwdParamsE:
	.zero		664


//--------------------- .nv.constant0._ZN10layer_norm13ln_bwd_kernelINS_13Kernel_traitsIffffjLj3840ELj1ELj1ELj4ELj8ENS_18Kernel_traits_baseILj3840EffffjLj128EEEEEEEvNS_9BwdParamsE --------------------------
	.section	.nv.constant0._ZN10layer_norm13ln_bwd_kernelINS_13Kernel_traitsIffffjLj3840ELj1ELj1ELj4ELj8ENS_18Kernel_traits_baseILj3840EffffjLj128EEEEEEEvNS_9BwdParamsE,"a",@progbits
	.sectionflags	@""
	.align	4
.nv.constant0._ZN10layer_norm13ln_bwd_kernelINS_13Kernel_traitsIffffjLj3840ELj1ELj1ELj4ELj8ENS_18Kernel_traits_baseILj3840EffffjLj128EEEEEEEvNS_9BwdParamsE:
	.zero		664


//--------------------- .nv.constant0._ZN10layer_norm22ln_bwd_finalize_kernelINS_22Kernel_traits_finalizeILj3072E13__nv_bfloat16fS2_fjLj1024ELj4ENS_18Kernel_traits_baseILj3072ES2_fS2_fjLj1024EEEEEEEvNS_9BwdParamsE --------------------------
	.section	.nv.constant0._ZN10layer_norm22ln_bwd_finalize_kernelINS_22Kernel_traits_finalizeILj3072E13__nv_bfloat16fS2_fjLj1024ELj4ENS_18Kernel_traits_baseILj3072ES2_fS2_fjLj1024EEEEEEEvNS_9BwdParamsE,"a",@progbits
	.sectionflags	@""
	.align	4
.nv.constant0._ZN10layer_norm22ln_bwd_finalize_kernelINS_22Kernel_traits_finalizeILj3072E13__nv_bfloat16fS2_fjLj1024ELj4ENS_18Kernel_traits_baseILj3072ES2_fS2_fjLj1024EEEEEEEvNS_9BwdParamsE:
	.zero		664


//--------------------- .nv.constant0._ZN10layer_norm13ln_bwd_kernelINS_13Kernel_traitsI13__nv_bfloat16fS2_fjLj3072ELj1ELj1ELj4ELj16ENS_18Kernel_traits_baseILj3072ES2_fS2_fjLj128EEEEEEEvNS_9BwdParamsE --------------------------
	.section	.nv.constant0._ZN10layer_norm13ln_bwd_kernelINS_13Kernel_traitsI13__nv_bfloat16fS2_fjLj3072ELj1ELj1ELj4ELj16ENS_18Kernel_traits_baseILj3072ES2_fS2_fjLj128EEEEEEEvNS_9BwdParamsE,"a",@progbits
	.sectionflags	@""
	.align	4
.nv.constant0._ZN10layer_norm13ln_bwd_kernelINS_13Kernel_traitsI13__nv_bfloat16fS2_fjLj3072ELj1ELj1ELj4ELj16ENS_18Kernel_traits_baseILj3072ES2_fS2_fjLj128EEEEEEEvNS_9BwdParamsE:
	.zero		664


//--------------------- .nv.constant0._ZN10layer_norm22ln_bwd_finalize_kernelINS_22Kernel_traits_finalizeILj3072E13__nv_bfloat16S2_S2_fjLj1024ELj4ENS_18Kernel_traits_baseILj3072ES2_S2_S2_fjLj1024EEEEEEEvNS_9BwdParamsE --------------------------
	.section	.nv.constant0._ZN10layer_norm22ln_bwd_finalize_kernelINS_22Kernel_traits_finalizeILj3072E13__nv_bfloat16S2_S2_fjLj1024ELj4ENS_18Kernel_traits_baseILj3072ES2_S2_S2_fjLj1024EEEEEEEvNS_9BwdParamsE,"a",@progbits
	.sectionflags	@""
	.align	4
.nv.constant0._ZN10layer_norm22ln_bwd_finalize_kernelINS_22Kernel_traits_finalizeILj3072E13__nv_bfloat16S2_S2_fjLj1024ELj4ENS_18Kernel_traits_baseILj3072ES2_S2_S2_fjLj1024EEEEEEEvNS_9BwdParamsE:
	.zero		664


//--------------------- .nv.constant0._ZN10layer_norm13ln_bwd_kernelINS_13Kernel_traitsI13__nv_bfloat16S2_S2_fjLj3072ELj1ELj1ELj4ELj16ENS_18Kernel_traits_baseILj3072ES2_S2_S2_fjLj128EEEEEEEvNS_9BwdParamsE --------------------------
	.section	.nv.constant0._ZN10layer_norm13ln_bwd_kernelINS_13Kernel_traitsI13__nv_bfloat16S2_S2_fjLj3072ELj1ELj1ELj4ELj16ENS_18Kernel_traits_baseILj3072ES2_S2_S2_fjLj128EEEEEEEvNS_9BwdParamsE,"a",@progbits
	.sectionflags	@""
	.align	4
.nv.constant0._ZN10layer_norm13ln_bwd_kernelINS_13Kernel_traitsI13__nv_bfloat16S2_S2_fjLj3072ELj1ELj1ELj4ELj16ENS_18Kernel_traits_baseILj3072ES2_S2_S2_fjLj128EEEEEEEvNS_9BwdParamsE:
	.zero		664


//--------------------- .nv.constant0._ZN10layer_norm22ln_bwd_finalize_kernelINS_22Kernel_traits_finalizeILj3072E6__halffS2_fjLj1024ELj4ENS_18Kernel_traits_baseILj3072ES2_fS2_fjLj1024EEEEEEEvNS_9BwdParamsE --------------------------
	.section	.nv.constant0._ZN10layer_norm22ln_bwd_finalize_kernelINS_22Kernel_traits_finalizeILj3072E6__halffS2_fjLj1024ELj4ENS_18Kernel_traits_baseILj3072ES2_fS2_fjLj1024EEEEEEEvNS_9BwdParamsE,"a",@progbits
	.sectionflags	@""
	.align	4
.nv.constant0._ZN10layer_norm22ln_bwd_finalize_kernelINS_22Kernel_traits_finalizeILj3072E6__halffS2_fjLj1024ELj4ENS_18Kernel_traits_baseILj3072ES2_fS2_fjLj1024EEEEEEEvNS_9BwdParamsE:
	.zero		664


//--------------------- .nv.constant0._ZN10layer_norm13ln_bwd_kernelINS_13Kernel_traitsI6__halffS2_fjLj3072ELj1ELj1ELj4ELj16ENS_18Kernel_traits_baseILj3072ES2_fS2_fjLj128EEEEEEEvNS_9BwdParamsE --------------------------
	.section	.nv.constant0._ZN10layer_norm13ln_bwd_kernelINS_13Kernel_traitsI6__halffS2_fjLj3072ELj1ELj1ELj4ELj16ENS_18Kernel_traits_baseILj3072ES2_fS2_fjLj128EEEEEEEvNS_9BwdParamsE,"a",@progbits
	.sectionflags	@""
	.align	4
.nv.constant0._ZN10layer_norm13ln_bwd_kernelINS_13Kernel_traitsI6__halffS2_fjLj3072ELj1ELj1ELj4ELj16ENS_18Kernel_traits_baseILj3072ES2_fS2_fjLj128EEEEEEEvNS_9BwdParamsE:
	.zero		664


//--------------------- .nv.constant0._ZN10layer_norm22ln_bwd_finalize_kernelINS_22Kernel_traits_finalizeILj3072E6__halfS2_S2_fjLj1024ELj4ENS_18Kernel_traits_baseILj3072ES2_S2_S2_fjLj1024EEEEEEEvNS_9BwdParamsE --------------------------
	.section	.nv.constant0._ZN10layer_norm22ln_bwd_finalize_kernelINS_22Kernel_traits_finalizeILj3072E6__halfS2_S2_fjLj1024ELj4ENS_18Kernel_traits_baseILj3072ES2_S2_S2_fjLj1024EEEEEEEvNS_9BwdParamsE,"a",@progbits
	.sectionflags	@""
	.align	4
.nv.constant0._ZN10layer_norm22ln_bwd_finalize_kernelINS_22Kernel_traits_finalizeILj3072E6__halfS2_S2_fjLj1024ELj4ENS_18Kernel_traits_baseILj3072ES2_S2_S2_fjLj1024EEEEEEEvNS_9BwdParamsE:
	.zero		664


//--------------------- .nv.constant0._ZN10layer_norm13ln_bwd_kernelINS_13Kernel_traitsI6__halfS2_S2_fjLj3072ELj1ELj1ELj4ELj16ENS_18Kernel_traits_baseILj3072ES2_S2_S2_fjLj128EEEEEEEvNS_9BwdParamsE --------------------------
	.section	.nv.constant0._ZN10layer_norm13ln_bwd_kernelINS_13Kernel_traitsI6__halfS2_S2_fjLj3072ELj1ELj1ELj4ELj16ENS_18Kernel_traits_baseILj3072ES2_S2_S2_fjLj128EEEEEEEvNS_9BwdParamsE,"a",@progbits
	.sectionflags	@""
	.align	4
.nv.constant0._ZN10layer_norm13ln_bwd_kernelINS_13Kernel_traitsI6__halfS2_S2_fjLj3072ELj1ELj1ELj4ELj16ENS_18Kernel_traits_baseILj3072ES2_S2_S2_fjLj128EEEEEEEvNS_9BwdParamsE:
	.zero		664


//--------------------- .nv.constant0._ZN10layer_norm22ln_bwd_finalize_kernelINS_22Kernel_traits_finalizeILj3072EffffjLj1024ELj4ENS_18Kernel_traits_baseILj3072EffffjLj1024EEEEEEEvNS_9BwdParamsE --------------------------
	.section	.nv.constant0._ZN10layer_norm22ln_bwd_finalize_kernelINS_22Kernel_traits_finalizeILj3072EffffjLj1024ELj4ENS_18Kernel_traits_baseILj3072EffffjLj1024EEEEEEEvNS_9BwdParamsE,"a",@progbits
	.sectionflags	@""
	.align	4
.nv.constant0._ZN10layer_norm22ln_bwd_finalize_kernelINS_22Kernel_traits_finalizeILj3072EffffjLj1024ELj4ENS_18Kernel_traits_baseILj3072EffffjLj1024EEEEEEEvNS_9BwdParamsE:
	.zero		664


//--------------------- .nv.constant0._ZN10layer_norm13ln_bwd_kernelINS_13Kernel_traitsIffffjLj3072ELj1ELj1ELj4ELj16ENS_18Kernel_traits_baseILj3072EffffjLj128EEEEEEEvNS_9BwdParamsE --------------------------
	.section	.nv.constant0._ZN10layer_norm13ln_bwd_kernelINS_13Kernel_traitsIffffjLj3072ELj1ELj1ELj4ELj16ENS_18Kernel_traits_baseILj3072EffffjLj128EEEEEEEvNS_9BwdParamsE,"a",@progbits
	.sectionflags	@""
	.align	4
.nv.constant0._ZN10layer_norm13ln_bwd_kernelINS_13Kernel_traitsIffffjLj3072ELj1ELj1ELj4ELj16ENS_18Kernel_traits_baseILj3072EffffjLj128EEEEEEEvNS_9BwdParamsE:
	.zero		664


//--------------------- .nv.constant0._ZN10layer_norm22ln_bwd_finalize_kernelINS_22Kernel_traits_finalizeILj2304E13__nv_bfloat16fS2_fjLj1024ELj4ENS_18Kernel_traits_baseILj2304ES2_fS2_fjLj1024EEEEEEEvNS_9BwdParamsE --------------------------
	.section	.nv.constant0._ZN10layer_norm22ln_bwd_finalize_kernelINS_22Kernel_traits_finalizeILj2304E13__nv_bfloat16fS2_fjLj1024ELj4ENS_18Kernel_traits_baseILj2304ES2_fS2_fjLj1024EEEEEEEvNS_9BwdParamsE,"a",@progbits
	.sectionflags	@""
	.align	4
.nv.constant0._ZN10layer_norm22ln_bwd_finalize_kernelINS_22Kernel_traits_finalizeILj2304E13__nv_bfloat16fS2_fjLj1024ELj4ENS_18Kernel_traits_baseILj2304ES2_fS2_fjLj1024EEEEEEEvNS_9BwdParamsE:
	.zero		664


//--------------------- .nv.constant0._ZN10layer_norm13ln_bwd_kernelINS_13Kernel_traitsI13__nv_bfloat16fS2_fjLj2304ELj1ELj1ELj4ELj8ENS_18Kernel_traits_baseILj2304ES2_fS2_fjLj128EEEEEEEvNS_9BwdParamsE --------------------------
	.section	.nv.constant0._ZN10layer_norm13ln_bwd_kernelINS_13Kernel_traitsI13__nv_bfloat16fS2_fjLj2304ELj1ELj1ELj4ELj8ENS_18Kernel_traits_baseILj2304ES2_fS2_fjLj128EEEEEEEvNS_9BwdParamsE,"a",@progbits
	.sectionflags	@""
	.align	4
.nv.constant0._ZN10layer_norm13ln_bwd_kernelINS_13Kernel_traitsI13__nv_bfloat16fS2_fjLj2304ELj1ELj1ELj4ELj8ENS_18Kernel_traits_baseILj2304ES2_fS2_fjLj128EEEEEEEvNS_9BwdParamsE:
	.zero		664


//--------------------- .nv.constant0._ZN10layer_norm22ln_bwd_finalize_kernelINS_22Kernel_traits_finalizeILj2304E13__nv_bfloat16S2_S2_fjLj1024ELj4ENS_18Kernel_traits_baseILj2304ES2_S2_S2_fjLj1024EEEEEEEvNS_9BwdParamsE --------------------------
	.section	.nv.constant0._ZN10layer_norm22ln_bwd_finalize_kernelINS_22Kernel_traits_finalizeILj2304E13__nv_bfloat16S2_S2_fjLj1024ELj4ENS_18Kernel_traits_baseILj2304ES2_S2_S2_fjLj1024EEEEEEEvNS_9BwdParamsE,"a",@progbits
	.sectionflags	@""
	.align	4
.nv.constant0._ZN10layer_norm22ln_bwd_finalize_kernelINS_22Kernel_traits_finalizeILj2304E13__nv_bfloat16S2_S2_fjLj1024ELj4ENS_18Kernel_traits_baseILj2304ES2_S2_S2_fjLj1024EEEEEEEvNS_9BwdParamsE:
	.zero		664


//--------------------- .nv.constant0._ZN10layer_norm13ln_bwd_kernelINS_13Kernel_traitsI13__nv_bfloat16S2_S2_fjLj2304ELj1ELj1ELj4ELj4ENS_18Kernel_traits_baseILj2304ES2_S2_S2_fjLj128EEEEEEEvNS_9BwdParamsE --------------------------
	.section	.nv.constant0._ZN10layer_norm13ln_bwd_kernelINS_13Kernel_traitsI13__nv_bfloat16S2_S2_fjLj2304ELj1ELj1ELj4ELj4ENS_18Kernel_traits_baseILj2304ES2_S2_S2_fjLj128EEEEEEEvNS_9BwdParamsE,"a",@progbits
	.sectionflags	@""
	.align	4
.nv.constant0._ZN10layer_norm13ln_bwd_kernelINS_13Kernel_traitsI13__nv_bfloat16S2_S2_fjLj2304ELj1ELj1ELj4ELj4ENS_18Kernel_traits_baseILj2304ES2_S2_S2_fjLj128EEEEEEEvNS_9BwdParamsE:
	.zero		664


//--------------------- .nv.constant0._ZN10layer_norm22ln_bwd_finalize_kernelINS_22Kernel_traits_finalizeILj2304E6__halffS2_fjLj1024ELj4ENS_18Kernel_traits_baseILj2304ES2_fS2_fjLj1024EEEEEEEvNS_9BwdParamsE --------------------------
	.section	.nv.constant0._ZN10layer_norm22ln_bwd_finalize_kernelINS_22Kernel_traits_finalizeILj2304E6__halffS2_fjLj1024ELj4ENS_18Kernel_traits_baseILj2304ES2_fS2_fjLj1024EEEEEEEvNS_9BwdParamsE,"a",@progbits
	.sectionflags	@""
	.align	4
.nv.constant0._ZN10layer_norm22ln_bwd_finalize_kernelINS_22Kernel_traits_finalizeILj2304E6__halffS2_fjLj1024ELj4ENS_18Kernel_traits_baseILj2304ES2_fS2_fjLj1024EEEEEEEvNS_9BwdParamsE:
	.zero		664


//--------------------- .nv.constant0._ZN10layer_norm13ln_bwd_kernelINS_13Kernel_traitsI6__halffS2_fjLj2304ELj1ELj1ELj4ELj8ENS_18Kernel_traits_baseILj2304ES2_fS2_fjLj128EEEEEEEvNS_9BwdParamsE --------------------------
	.section	.nv.constant0._ZN10layer_norm13ln_bwd_kernelINS_13Kernel_traitsI6__halffS2_fjLj2304ELj1ELj1ELj4ELj8ENS_18Kernel_traits_baseILj2304ES2_fS2_fjLj128EEEEEEEvNS_9BwdParamsE,"a",@progbits
	.sectionflags	@""
	.align	4
.nv.constant0._ZN10layer_norm13ln_bwd_kernelINS_13Kernel_traitsI6__halffS2_fjLj2304ELj1ELj1ELj4ELj8ENS_18Kernel_traits_baseILj2304ES2_fS2_fjLj128EEEEEEEvNS_9BwdParamsE:
	.zero		664


//--------------------- .nv.constant0._ZN10layer_norm22ln_bwd_finalize_kernelINS_22Kernel_traits_finalizeILj2304E6__halfS2_S2_fjLj1024ELj4ENS_18Kernel_traits_baseILj2304ES2_S2_S2_fjLj1024EEEEEEEvNS_9BwdParamsE --------------------------
	.section	.nv.constant0._ZN10layer_norm22ln_bwd_finalize_kernelINS_22Kernel_traits_finalizeILj2304E6__halfS2_S2_fjLj1024ELj4ENS_18Kernel_traits_baseILj2304ES2_S2_S2_fjLj1024EEEEEEEvNS_9BwdParamsE,"a",@progbits
	.sectionflags	@""
	.align	4
.nv.constant0._ZN10layer_norm22ln_bwd_finalize_kernelINS_22Kernel_traits_finalizeILj2304E6__halfS2_S2_fjLj1024ELj4ENS_18Kernel_traits_baseILj2304ES2_S2_S2_fjLj1024EEEEEEEvNS_9BwdParamsE:
	.zero		664


//--------------------- .nv.constant0._ZN10layer_norm13ln_bwd_kernelINS_13Kernel_traitsI6__halfS2_S2_fjLj2304ELj1ELj1ELj4ELj4ENS_18Kernel_traits_baseILj2304ES2_S2_S2_fjLj128EEEEEEEvNS_9BwdParamsE --------------------------
	.section	.nv.constant0._ZN10layer_norm13ln_bwd_kernelINS_13Kernel_traitsI6__halfS2_S2_fjLj2304ELj1ELj1ELj4ELj4ENS_18Kernel_traits_baseILj2304ES2_S2_S2_fjLj128EEEEEEEvNS_9BwdParamsE,"a",@progbits
	.sectionflags	@""
	.align	4
.nv.constant0._ZN10layer_norm13ln_bwd_kernelINS_13Kernel_traitsI6__halfS2_S2_fjLj2304ELj1ELj1ELj4ELj4ENS_18Kernel_traits_baseILj2304ES2_S2_S2_fjLj128EEEEEEEvNS_9BwdParamsE:
	.zero		664


//--------------------- .nv.constant0._ZN10layer_norm22ln_bwd_finalize_kernelINS_22Kernel_traits_finalizeILj2304EffffjLj1024ELj4ENS_18Kernel_traits_baseILj2304EffffjLj1024EEEEEEEvNS_9BwdParamsE --------------------------
	.section	.nv.constant0._ZN10layer_norm22ln_bwd_finalize_kernelINS_22Kernel_traits_finalizeILj2304EffffjLj1024ELj4ENS_18Kernel_traits_baseILj2304EffffjLj1024EEEEEEEvNS_9BwdParamsE,"a",@progbits
	.sectionflags	@""
	.align	4
.nv.constant0._ZN10layer_norm22ln_bwd_finalize_kernelINS_22Kernel_traits_finalizeILj2304EffffjLj1024ELj4ENS_18Kernel_traits_baseILj2304EffffjLj1024EEEEEEEvNS_9BwdParamsE:
	.zero		664


//--------------------- .nv.constant0._ZN10layer_norm13ln_bwd_kernelINS_13Kernel_traitsIffffjLj2304ELj1ELj1ELj4ELj8ENS_18Kernel_traits_baseILj2304EffffjLj128EEEEEEEvNS_9BwdParamsE --------------------------
	.section	.nv.constant0._ZN10layer_norm13ln_bwd_kernelINS_13Kernel_traitsIffffjLj2304ELj1ELj1ELj4ELj8ENS_18Kernel_traits_baseILj2304EffffjLj128EEEEEEEvNS_9BwdParamsE,"a",@progbits
	.sectionflags	@""
	.align	4
.nv.constant0._ZN10layer_norm13ln_bwd_kernelINS_13Kernel_traitsIffffjLj2304ELj1ELj1ELj4ELj8ENS_18Kernel_traits_baseILj2304EffffjLj128EEEEEEEvNS_9BwdParamsE:
	.zero		664


//--------------------- .nv.constant0._ZN10layer_norm22ln_bwd_finalize_kernelINS_22Kernel_traits_finalizeILj2048E13__nv_bfloat16fS2_fjLj1024ELj4ENS_18Kernel_traits_baseILj2048ES2_fS2_fjLj1024EEEEEEEvNS_9BwdParamsE --------------------------
	.section	.nv.constant0._ZN10layer_norm22ln_bwd_finalize_kernelINS_22Kernel_traits_finalizeILj2048E13__nv_bfloat16fS2_fjLj1024ELj4ENS_18Kernel_traits_baseILj2048ES2_fS2_fjLj1024EEEEEEEvNS_9BwdParamsE,"a",@progbits
	.sectionflags	@""
	.align	4
.nv.constant0._ZN10layer_norm22ln_bwd_finalize_kernelINS_22Kernel_traits_finalizeILj2048E13__nv_bfloat16fS2_fjLj1024ELj4ENS_18Kernel_traits_baseILj2048ES2_fS2_fjLj1024EEEEEEEvNS_9BwdParamsE:
	.zero		664


//--------------------- .nv.constant0._ZN10layer_norm13ln_bwd_kernelINS_13Kernel_traitsI13__nv_bfloat16fS2_fjLj2048ELj1ELj1ELj4ELj16ENS_18Kernel_traits_baseILj2048ES2_fS2_fjLj128EEEEEEEvNS_9BwdParamsE --------------------------
	.section	.nv.constant0._ZN10layer_norm13ln_bwd_kernelINS_13Kernel_traitsI13__nv_bfloat16fS2_fjLj2048ELj1ELj1ELj4ELj16ENS_18Kernel_traits_baseILj2048ES2_fS2_fjLj128EEEEEEEvNS_9BwdParamsE,"a",@progbits
	.sectionflags	@""
	.align	4
.nv.constant0._ZN10layer_norm13ln_bwd_kernelINS_13Kernel_traitsI13__nv_bfloat16fS2_fjLj2048ELj1ELj1ELj4ELj16ENS_18Kernel_traits_baseILj2048ES2_fS2_fjLj128EEEEEEEvNS_9BwdParamsE:
	.zero		664


//--------------------- .nv.constant0._ZN10layer_norm22ln_bwd_finalize_kernelINS_22Kernel_traits_finalizeILj2048E13__nv_bfloat16S2_S2_fjLj1024ELj4ENS_18Kernel_traits_baseILj2048ES2_S2_S2_fjLj1024EEEEEEEvNS_9BwdParamsE --------------------------
	.section	.nv.constant0._ZN10layer_norm22ln_bwd_finalize_kernelINS_22Kernel_traits_finalizeILj2048E13__nv_bfloat16S2_S2_fjLj1024ELj4ENS_18Kernel_traits_baseILj2048ES2_S2_S2_fjLj1024EEEEEEEvNS_9BwdParamsE,"a",@progbits
	.sectionflags	@""
	.align	4
.nv.constant0._ZN10layer_norm22ln_bwd_finalize_kernelINS_22Kernel_traits_finalizeILj2048E13__nv_bfloat16S2_S2_fjLj1024ELj4ENS_18Kernel_traits_baseILj2048ES2_S2_S2_fjLj1024EEEEEEEvNS_9BwdParamsE:
	.zero		664


//--------------------- .nv.constant0._ZN10layer_norm13ln_bwd_kernelINS_13Kernel_traitsI13__nv_bfloat16S2_S2_fjLj2048ELj1ELj1ELj4ELj16ENS_18Kernel_traits_baseILj2048ES2_S2_S2_fjLj128EEEEEEEvNS_9BwdParamsE --------------------------
	.section	.nv.constant0._ZN10layer_norm13ln_bwd_kernelINS_13Kernel_traitsI13__nv_bfloat16S2_S2_fjLj2048ELj1ELj1ELj4ELj16ENS_18Kernel_traits_baseILj2048ES2_S2_S2_fjLj128EEEEEEEvNS_9BwdParamsE,"a",@progbits
	.sectionflags	@""
	.align	4
.nv.constant0._ZN10layer_norm13ln_bwd_kernelINS_13Kernel_traitsI13__nv_bfloat16S2_S2_fjLj2048ELj1ELj1ELj4ELj16ENS_18Kernel_traits_baseILj2048ES2_S2_S2_fjLj128EEEEEEEvNS_9BwdParamsE:
	.zero		664


//--------------------- .nv.constant0._ZN10layer_norm22ln_bwd_finalize_kernelINS_22Kernel_traits_finalizeILj2048E6__halffS2_fjLj1024ELj4ENS_18Kernel_traits_baseILj2048ES2_fS2_fjLj1024EEEEEEEvNS_9BwdParamsE --------------------------
	.section	.nv.constant0._ZN10layer_norm22ln_bwd_finalize_kernelINS_22Kernel_traits_finalizeILj2048E6__halffS2_fjLj1024ELj4ENS_18Kernel_traits_baseILj2048ES2_fS2_fjLj1024EEEEEEEvNS_9BwdParamsE,"a",@progbits
	.sectionflags	@""
	.align	4
.nv.constant0._ZN10layer_norm22ln_bwd_finalize_kernelINS_22Kernel_traits_finalizeILj2048E6__halffS2_fjLj1024ELj4ENS_18Kernel_traits_baseILj2048ES2_fS2_fjLj1024EEEEEEEvNS_9BwdParamsE:
	.zero		664


//--------------------- .nv.constant0._ZN10layer_norm13ln_bwd_kernelINS_13Kernel_traitsI6__halffS2_fjLj2048ELj1ELj1ELj4ELj16ENS_18Kernel_traits_baseILj2048ES2_fS2_fjLj128EEEEEEEvNS_9BwdParamsE --------------------------
	.section	.nv.constant0._ZN10layer_norm13ln_bwd_kernelINS_13Kernel_traitsI6__halffS2_fjLj2048ELj1ELj1ELj4ELj16ENS_18Kernel_traits_baseILj2048ES2_fS2_fjLj128EEEEEEEvNS_9BwdParamsE,"a",@progbits
	.sectionflags	@""
	.align	4
.nv.constant0._ZN10layer_norm13ln_bwd_kernelINS_13Kernel_traitsI6__halffS2_fjLj2048ELj1ELj1ELj4ELj16ENS_18Kernel_traits_baseILj2048ES2_fS2_fjLj128EEEEEEEvNS_9BwdParamsE:
	.zero		664


//--------------------- .nv.constant0._ZN10layer_norm22ln_bwd_finalize_kernelINS_22Kernel_traits_finalizeILj2048E6__halfS2_S2_fjLj1024ELj4ENS_18Kernel_traits_baseILj2048ES2_S2_S2_fjLj1024EEEEEEEvNS_9BwdParamsE --------------------------
	.section	.nv.constant0._ZN10layer_norm22ln_bwd_finalize_kernelINS_22Kernel_traits_finalizeILj2048E6__halfS2_S2_fjLj1024ELj4ENS_18Kernel_traits_baseILj2048ES2_S2_S2_fjLj1024EEEEEEEvNS_9BwdParamsE,"a",@progbits
	.sectionflags	@""
	.align	4
.nv.constant0._ZN10layer_norm22ln_bwd_finalize_kernelINS_22Kernel_traits_finalizeILj2048E6__halfS2_S2_fjLj1024ELj4ENS_18Kernel_traits_baseILj2048ES2_S2_S2_fjLj1024EEEEEEEvNS_9BwdParamsE:
	.zero		664


//--------------------- .nv.constant0._ZN10layer_norm13ln_bwd_kernelINS_13Kernel_traitsI6__halfS2_S2_fjLj2048ELj1ELj1ELj4ELj16ENS_18Kernel_traits_baseILj2048ES2_S2_S2_fjLj128EEEEEEEvNS_9BwdParamsE --------------------------
	.section	.nv.constant0._ZN10layer_norm13ln_bwd_kernelINS_13Kernel_traitsI6__halfS2_S2_fjLj2048ELj1ELj1ELj4ELj16ENS_18Kernel_traits_baseILj2048ES2_S2_S2_fjLj128EEEEEEEvNS_9BwdParamsE,"a",@progbits
	.sectionflags	@""
	.align	4
.nv.constant0._ZN10layer_norm13ln_bwd_kernelINS_13Kernel_traitsI6__halfS2_S2_fjLj2048ELj1ELj1ELj4ELj16ENS_18Kernel_traits_baseILj2048ES2_S2_S2_fjLj128EEEEEEEvNS_9BwdParamsE:
	.zero		664


//--------------------- .nv.constant0._ZN10layer_norm22ln_bwd_finalize_kernelINS_22Kernel_traits_finalizeILj2048EffffjLj1024ELj4ENS_18Kernel_traits_baseILj2048EffffjLj1024EEEEEEEvNS_9BwdParamsE --------------------------
	.section	.nv.constant0._ZN10layer_norm22ln_bwd_finalize_kernelINS_22Kernel_traits_finalizeILj2048EffffjLj1024ELj4ENS_18Kernel_traits_baseILj2048EffffjLj1024EEEEEEEvNS_9BwdParamsE,"a",@progbits
	.sectionflags	@""
	.align	4
.nv.constant0._ZN10layer_norm22ln_bwd_finalize_kernelINS_22Kernel_traits_finalizeILj2048EffffjLj1024ELj4ENS_18Kernel_traits_baseILj2048EffffjLj1024EEEEEEEvNS_9BwdParamsE:
	.zero		664


//--------------------- .nv.constant0._ZN10layer_norm13ln_bwd_kernelINS_13Kernel_traitsIffffjLj2048ELj1ELj1ELj4ELj16ENS_18Kernel_traits_baseILj2048EffffjLj128EEEEEEEvNS_9BwdParamsE --------------------------
	.section	.nv.constant0._ZN10layer_norm13ln_bwd_kernelINS_13Kernel_traitsIffffjLj2048ELj1ELj1ELj4ELj16ENS_18Kernel_traits_baseILj2048EffffjLj128EEEEEEEvNS_9BwdParamsE,"a",@progbits
	.sectionflags	@""
	.align	4
.nv.constant0._ZN10layer_norm13ln_bwd_kernelINS_13Kernel_traitsIffffjLj2048ELj1ELj1ELj4ELj16ENS_18Kernel_traits_baseILj2048EffffjLj128EEEEEEEvNS_9BwdParamsE:
	.zero		664


//--------------------- .nv.constant0._ZN10layer_norm22ln_bwd_finalize_kernelINS_22Kernel_traits_finalizeILj1536E13__nv_bfloat16fS2_fjLj1024ELj4ENS_18Kernel_traits_baseILj1536ES2_fS2_fjLj1024EEEEEEEvNS_9BwdParamsE --------------------------
	.section	.nv.constant0._ZN10layer_norm22ln_bwd_finalize_kernelINS_22Kernel_traits_finalizeILj1536E13__nv_bfloat16fS2_fjLj1024ELj4ENS_18Kernel_traits_baseILj1536ES2_fS2_fjLj1024EEEEEEEvNS_9BwdParamsE,"a",@progbits
	.sectionflags	@""
	.align	4
.nv.constant0._ZN10layer_norm22ln_bwd_finalize_kernelINS_22Kernel_traits_finalizeILj1536E13__nv_bfloat16fS2_fjLj1024ELj4ENS_18Kernel_traits_baseILj1536ES2_fS2_fjLj1024EEEEEEEvNS_9BwdParamsE:
	.zero		664


//--------------------- .nv.constant0._ZN10layer_norm13ln_bwd_kernelINS_13Kernel_traitsI13__nv_bfloat16fS2_fjLj1536ELj1ELj1ELj4ELj16ENS_18Kernel_traits_baseILj1536ES2_fS2_fjLj128EEEEEEEvNS_9BwdParamsE --------------------------
	.section	.nv.constant0._ZN10layer_norm13ln_bwd_kernelINS_13Kernel_traitsI13__nv_bfloat16fS2_fjLj1536ELj1ELj1ELj4ELj16ENS_18Kernel_traits_baseILj1536ES2_fS2_fjLj128EEEEEEEvNS_9BwdParamsE,"a",@progbits
	.sectionflags	@""
	.align	4
.nv.constant0._ZN10layer_norm13ln_bwd_kernelINS_13Kernel_traitsI13__nv_bfloat16fS2_fjLj1536ELj1ELj1ELj4ELj16ENS_18Kernel_traits_baseILj1536ES2_fS2_fjLj128EEEEEEEvNS_9BwdParamsE:
	.zero		664


//--------------------- .nv.constant0._ZN10layer_norm22ln_bwd_finalize_kernelINS_22Kernel_traits_finalizeILj1536E13__nv_bfloat16S2_S2_fjLj1024ELj4ENS_18Kernel_traits_baseILj1536ES2_S2_S2_fjLj1024EEEEEEEvNS_9BwdParamsE --------------------------
	.section	.nv.constant0._ZN10layer_norm22ln_bwd_finalize_kernelINS_22Kernel_traits_finalizeILj1536E13__nv_bfloat16S2_S2_fjLj1024ELj4ENS_18Kernel_traits_baseILj1536ES2_S2_S2_fjLj1024EEEEEEEvNS_9BwdParamsE,"a",@progbits
	.sectionflags	@""
	.align	4
.nv.constant0._ZN10layer_norm22ln_bwd_finalize_kernelINS_22Kernel_traits_finalizeILj1536E13__nv_bfloat16S2_S2_fjLj1024ELj4ENS_18Kernel_traits_baseILj1536ES2_S2_S2_fjLj1024EEEEEEEvNS_9BwdParamsE:
	.zero		664


//--------------------- .nv.constant0._ZN10layer_norm13ln_bwd_kernelINS_13Kernel_traitsI13__nv_bfloat16S2_S2_fjLj1536ELj1ELj1ELj4ELj8ENS_18Kernel_traits_baseILj1536ES2_S2_S2_fjLj128EEEEEEEvNS_9BwdParamsE --------------------------
	.section	.nv.constant0._ZN10layer_norm13ln_bwd_kernelINS_13Kernel_traitsI13__nv_bfloat16S2_S2_fjLj1536ELj1ELj1ELj4ELj8ENS_18Kernel_traits_baseILj1536ES2_S2_S2_fjLj128EEEEEEEvNS_9BwdParamsE,"a",@progbits
	.sectionflags	@""
	.align	4
.nv.constant0._ZN10layer_norm13ln_bwd_kernelINS_13Kernel_traitsI13__nv_bfloat16S2_S2_fjLj1536ELj1ELj1ELj4ELj8ENS_18Kernel_traits_baseILj1536ES2_S2_S2_fjLj128EEEEEEEvNS_9BwdParamsE:
	.zero		664


//--------------------- .nv.constant0._ZN10layer_norm22ln_bwd_finalize_kernelINS_22Kernel_traits_finalizeILj1536E6__halffS2_fjLj1024ELj4ENS_18Kernel_traits_baseILj1536ES2_fS2_fjLj1024EEEEEEEvNS_9BwdParamsE --------------------------
	.section	.nv.constant0._ZN10layer_norm22ln_bwd_finalize_kernelINS_22Kernel_traits_finalizeILj1536E6__halffS2_fjLj1024ELj4ENS_18Kernel_traits_baseILj1536ES2_fS2_fjLj1024EEEEEEEvNS_9BwdParamsE,"a",@progbits
	.sectionflags	@""
	.align	4
.nv.constant0._ZN10layer_norm22ln_bwd_finalize_kernelINS_22Kernel_traits_finalizeILj1536E6__halffS2_fjLj1024ELj4ENS_18Kernel_traits_baseILj1536ES2_fS2_fjLj1024EEEEEEEvNS_9BwdParamsE:
	.zero		664


//--------------------- .nv.constant0._ZN10layer_norm13ln_bwd_kernelINS_13Kernel_traitsI6__halffS2_fjLj1536ELj1ELj1ELj4ELj16ENS_18Kernel_traits_baseILj1536ES2_fS2_fjLj128EEEEEEEvNS_9BwdParamsE --------------------------
	.section	.nv.constant0._ZN10layer_norm13ln_bwd_kernelINS_13Kernel_traitsI6__halffS2_fjLj1536ELj1ELj1ELj4ELj16ENS_18Kernel_traits_baseILj1536ES2_fS2_fjLj128EEEEEEEvNS_9BwdParamsE,"a",@progbits
	.sectionflags	@""
	.align	4
.nv.constant0._ZN10layer_norm13ln_bwd_kernelINS_13Kernel_traitsI6__halffS2_fjLj1536ELj1ELj1ELj4ELj16ENS_18Kernel_traits_baseILj1536ES2_fS2_fjLj128EEEEEEEvNS_9BwdParamsE:
	.zero		664


//--------------------- .nv.constant0._ZN10layer_norm22ln_bwd_finalize_kernelINS_22Kernel_traits_finalizeILj1536E6__halfS2_S2_fjLj1024ELj4ENS_18Kernel_traits_baseILj1536ES2_S2_S2_fjLj1024EEEEEEEvNS_9BwdParamsE --------------------------
	.section	.nv.constant0._ZN10layer_norm22ln_bwd_finalize_kernelINS_22Kernel_traits_finalizeILj1536E6__halfS2_S2_fjLj1024ELj4ENS_18Kernel_traits_baseILj1536ES2_S2_S2_fjLj1024EEEEEEEvNS_9BwdParamsE,"a",@progbits
	.sectionflags	@""
	.align	4
.nv.constant0._ZN10layer_norm22ln_bwd_finalize_kernelINS_22Kernel_traits_finalizeILj1536E6__halfS2_S2_fjLj1024ELj4ENS_18Kernel_traits_baseILj1536ES2_S2_S2_fjLj1024EEEEEEEvNS_9BwdParamsE:
	.zero		664


//--------------------- .nv.constant0._ZN10layer_norm13ln_bwd_kernelINS_13Kernel_traitsI6__halfS2_S2_fjLj1536ELj1ELj1ELj4ELj8ENS_18Kernel_traits_baseILj1536ES2_S2_S2_fjLj128EEEEEEEvNS_9BwdParamsE --------------------------
	.section	.nv.constant0._ZN10layer_norm13ln_bwd_kernelINS_13Kernel_traitsI6__halfS2_S2_fjLj1536ELj1ELj1ELj4ELj8ENS_18Kernel_traits_baseILj1536ES2_S2_S2_fjLj128EEEEEEEvNS_9BwdParamsE,"a",@progbits
	.sectionflags	@""
	.align	4
.nv.constant0._ZN10layer_norm13ln_bwd_kernelINS_13Kernel_traitsI6__halfS2_S2_fjLj1536ELj1ELj1ELj4ELj8ENS_18Kernel_traits_baseILj1536ES2_S2_S2_fjLj128EEEEEEEvNS_9BwdParamsE:
	.zero		664


//--------------------- .nv.constant0._ZN10layer_norm22ln_bwd_finalize_kernelINS_22Kernel_traits_finalizeILj1536EffffjLj1024ELj4ENS_18Kernel_traits_baseILj1536EffffjLj1024EEEEEEEvNS_9BwdParamsE --------------------------
	.section	.nv.constant0._ZN10layer_norm22ln_bwd_finalize_kernelINS_22Kernel_traits_finalizeILj1536EffffjLj1024ELj4ENS_18Kernel_traits_baseILj1536EffffjLj1024EEEEEEEvNS_9BwdParamsE,"a",@progbits
	.sectionflags	@""
	.align	4
.nv.constant0._ZN10layer_norm22ln_bwd_finalize_kernelINS_22Kernel_traits_finalizeILj1536EffffjLj1024ELj4ENS_18Kernel_traits_baseILj1536EffffjLj1024EEEEEEEvNS_9BwdParamsE:
	.zero		664


//--------------------- .nv.constant0._ZN10layer_norm13ln_bwd_kernelINS_13Kernel_traitsIffffjLj1536ELj1ELj1ELj4ELj16ENS_18Kernel_traits_baseILj1536EffffjLj128EEEEEEEvNS_9BwdParamsE --------------------------
	.section	.nv.constant0._ZN10layer_norm13ln_bwd_kernelINS_13Kernel_traitsIffffjLj1536ELj1ELj1ELj4ELj16ENS_18Kernel_traits_baseILj1536EffffjLj128EEEEEEEvNS_9BwdParamsE,"a",@progbits
	.sectionflags	@""
	.align	4
.nv.constant0._ZN10layer_norm13ln_bwd_kernelINS_13Kernel_traitsIffffjLj1536ELj1ELj1ELj4ELj16ENS_18Kernel_traits_baseILj1536EffffjLj128EEEEEEEvNS_9BwdParamsE:
	.zero		664


//--------------------- .nv.constant0._ZN10layer_norm22ln_bwd_finalize_kernelINS_22Kernel_traits_finalizeILj1024E13__nv_bfloat16fS2_fjLj1024ELj4ENS_18Kernel_traits_baseILj1024ES2_fS2_fjLj1024EEEEEEEvNS_9BwdParamsE --------------------------
	.section	.nv.constant0._ZN10layer_norm22ln_bwd_finalize_kernelINS_22Kernel_traits_finalizeILj1024E13__nv_bfloat16fS2_fjLj1024ELj4ENS_18Kernel_traits_baseILj1024ES2_fS2_fjLj1024EEEEEEEvNS_9BwdParamsE,"a",@progbits
	.sectionflags	@""
	.align	4
.nv.constant0._ZN10layer_norm22ln_bwd_finalize_kernelINS_22Kernel_traits_finalizeILj1024E13__nv_bfloat16fS2_fjLj1024ELj4ENS_18Kernel_traits_baseILj1024ES2_fS2_fjLj1024EEEEEEEvNS_9BwdParamsE:
	.zero		664


//--------------------- .nv.constant0._ZN10layer_norm13ln_bwd_kernelINS_13Kernel_traitsI13__nv_bfloat16fS2_fjLj1024ELj1ELj4ELj1ELj16ENS_18Kernel_traits_baseILj1024ES2_fS2_fjLj128EEEEEEEvNS_9BwdParamsE --------------------------
	.section	.nv.constant0._ZN10layer_norm13ln_bwd_kernelINS_13Kernel_traitsI13__nv_bfloat16fS2_fjLj1024ELj1ELj4ELj1ELj16ENS_18Kernel_traits_baseILj1024ES2_fS2_fjLj128EEEEEEEvNS_9BwdParamsE,"a",@progbits
	.sectionflags	@""
	.align	4
.nv.constant0._ZN10layer_norm13ln_bwd_kernelINS_13Kernel_traitsI13__nv_bfloat16fS2_fjLj1024ELj1ELj4ELj1ELj16ENS_18Kernel_traits_baseILj1024ES2_fS2_fjLj128EEEEEEEvNS_9BwdParamsE:
	.zero		664


//--------------------- .nv.constant0._ZN10layer_norm22ln_bwd_finalize_kernelINS_22Kernel_traits_finalizeILj1024E13__nv_bfloat16S2_S2_fjLj1024ELj4ENS_18Kernel_traits_baseILj1024ES2_S2_S2_fjLj1024EEEEEEEvNS_9BwdParamsE --------------------------
	.section	.nv.constant0._ZN10layer_norm22ln_bwd_finalize_kernelINS_22Kernel_traits_finalizeILj1024E13__nv_bfloat16S2_S2_fjLj1024ELj4ENS_18Kernel_traits_baseILj1024ES2_S2_S2_fjLj1024EEEEEEEvNS_9BwdParamsE,"a",@progbits
	.sectionflags	@""
	.align	4
.nv.constant0._ZN10layer_norm22ln_bwd_finalize_kernelINS_22Kernel_traits_finalizeILj1024E13__nv_bfloat16S2_S2_fjLj1024ELj4ENS_18Kernel_traits_baseILj1024ES2_S2_S2_fjLj1024EEEEEEEvNS_9BwdParamsE:
	.zero		664


//--------------------- .nv.constant0._ZN10layer_norm13ln_bwd_kernelINS_13Kernel_traitsI13__nv_bfloat16S2_S2_fjLj1024ELj1ELj4ELj1ELj16ENS_18Kernel_traits_baseILj1024ES2_S2_S2_fjLj128EEEEEEEvNS_9BwdParamsE --------------------------
	.section	.nv.constant0._ZN10layer_norm13ln_bwd_kernelINS_13Kernel_traitsI13__nv_bfloat16S2_S2_fjLj1024ELj1ELj4ELj1ELj16ENS_18Kernel_traits_baseILj1024ES2_S2_S2_fjLj128EEEEEEEvNS_9BwdParamsE,"a",@progbits
	.sectionflags	@""
	.align	4
.nv.constant0._ZN10layer_norm13ln_bwd_kernelINS_13Kernel_traitsI13__nv_bfloat16S2_S2_fjLj1024ELj1ELj4ELj1ELj16ENS_18Kernel_traits_baseILj1024ES2_S2_S2_fjLj128EEEEEEEvNS_9BwdParamsE:
	.zero		664


//--------------------- .nv.constant0._ZN10layer_norm22ln_bwd_finalize_kernelINS_22Kernel_traits_finalizeILj1024E6__halffS2_fjLj1024ELj4ENS_18Kernel_traits_baseILj1024ES2_fS2_fjLj1024EEEEEEEvNS_9BwdParamsE --------------------------
	.section	.nv.constant0._ZN10layer_norm22ln_bwd_finalize_kernelINS_22Kernel_traits_finalizeILj1024E6__halffS2_fjLj1024ELj4ENS_18Kernel_traits_baseILj1024ES2_fS2_fjLj1024EEEEEEEvNS_9BwdParamsE,"a",@progbits
	.sectionflags	@""
	.align	4
.nv.constant0._ZN10layer_norm22ln_bwd_finalize_kernelINS_22Kernel_traits_finalizeILj1024E6__halffS2_fjLj1024ELj4ENS_18Kernel_traits_baseILj1024ES2_fS2_fjLj1024EEEEEEEvNS_9BwdParamsE:
	.zero		664


//--------------------- .nv.constant0._ZN10layer_norm13ln_bwd_kernelINS_13Kernel_traitsI6__halffS2_fjLj1024ELj1ELj4ELj1ELj16ENS_18Kernel_traits_baseILj1024ES2_fS2_fjLj128EEEEEEEvNS_9BwdParamsE --------------------------
	.section	.nv.constant0._ZN10layer_norm13ln_bwd_kernelINS_13Kernel_traitsI6__halffS2_fjLj1024ELj1ELj4ELj1ELj16ENS_18Kernel_traits_baseILj1024ES2_fS2_fjLj128EEEEEEEvNS_9BwdParamsE,"a",@progbits
	.sectionflags	@""
	.align	4
.nv.constant0._ZN10layer_norm13ln_bwd_kernelINS_13Kernel_traitsI6__halffS2_fjLj1024ELj1ELj4ELj1ELj16ENS_18Kernel_traits_baseILj1024ES2_fS2_fjLj128EEEEEEEvNS_9BwdParamsE:
	.zero		664


//--------------------- .nv.constant0._ZN10layer_norm22ln_bwd_finalize_kernelINS_22Kernel_traits_finalizeILj1024E6__halfS2_S2_fjLj1024ELj4ENS_18Kernel_traits_baseILj1024ES2_S2_S2_fjLj1024EEEEEEEvNS_9BwdParamsE --------------------------
	.section	.nv.constant0._ZN10layer_norm22ln_bwd_finalize_kernelINS_22Kernel_traits_finalizeILj1024E6__halfS2_S2_fjLj1024ELj4ENS_18Kernel_traits_baseILj1024ES2_S2_S2_fjLj1024EEEEEEEvNS_9BwdParamsE,"a",@progbits
	.sectionflags	@""
	.align	4
.nv.constant0._ZN10layer_norm22ln_bwd_finalize_kernelINS_22Kernel_traits_finalizeILj1024E6__halfS2_S2_fjLj1024ELj4ENS_18Kernel_traits_baseILj1024ES2_S2_S2_fjLj1024EEEEEEEvNS_9BwdParamsE:
	.zero		664


//--------------------- .nv.constant0._ZN10layer_norm13ln_bwd_kernelINS_13Kernel_traitsI6__halfS2_S2_fjLj1024ELj1ELj4ELj1ELj16ENS_18Kernel_traits_baseILj1024ES2_S2_S2_fjLj128EEEEEEEvNS_9BwdParamsE --------------------------
	.section	.nv.constant0._ZN10layer_norm13ln_bwd_kernelINS_13Kernel_traitsI6__halfS2_S2_fjLj1024ELj1ELj4ELj1ELj16ENS_18Kernel_traits_baseILj1024ES2_S2_S2_fjLj128EEEEEEEvNS_9BwdParamsE,"a",@progbits
	.sectionflags	@""
	.align	4
.nv.constant0._ZN10layer_norm13ln_bwd_kernelINS_13Kernel_traitsI6__halfS2_S2_fjLj1024ELj1ELj4ELj1ELj16ENS_18Kernel_traits_baseILj1024ES2_S2_S2_fjLj128EEEEEEEvNS_9BwdParamsE:
	.zero		664


//--------------------- .nv.constant0._ZN10layer_norm22ln_bwd_finalize_kernelINS_22Kernel_traits_finalizeILj1024EffffjLj1024ELj4ENS_18Kernel_traits_baseILj1024EffffjLj1024EEEEEEEvNS_9BwdParamsE --------------------------
	.section	.nv.constant0._ZN10layer_norm22ln_bwd_finalize_kernelINS_22Kernel_traits_finalizeILj1024EffffjLj1024ELj4ENS_18Kernel_traits_baseILj1024EffffjLj1024EEEEEEEvNS_9BwdParamsE,"a",@progbits
	.sectionflags	@""
	.align	4
.nv.constant0._ZN10layer_norm22ln_bwd_finalize_kernelINS_22Kernel_traits_finalizeILj1024EffffjLj1024ELj4ENS_18Kernel_traits_baseILj1024EffffjLj1024EEEEEEEvNS_9BwdParamsE:
	.zero		664


//--------------------- .nv.constant0._ZN10layer_norm13ln_bwd_kernelINS_13Kernel_traitsIffffjLj1024ELj1ELj4ELj1ELj16ENS_18Kernel_traits_baseILj1024EffffjLj128EEEEEEEvNS_9BwdParamsE --------------------------
	.section	.nv.constant0._ZN10layer_norm13ln_bwd_kernelINS_13Kernel_traitsIffffjLj1024ELj1ELj4ELj1ELj16ENS_18Kernel_traits_baseILj1024EffffjLj128EEEEEEEvNS_9BwdParamsE,"a",@progbits
	.sectionflags	@""
	.align	4
.nv.constant0._ZN10layer_norm13ln_bwd_kernelINS_13Kernel_traitsIffffjLj1024ELj1ELj4ELj1ELj16ENS_18Kernel_traits_baseILj1024EffffjLj128EEEEEEEvNS_9BwdParamsE:
	.zero		664


//--------------------- .nv.constant0._ZN10layer_norm22ln_bwd_finalize_kernelINS_22Kernel_traits_finalizeILj768E13__nv_bfloat16fS2_fjLj1024ELj4ENS_18Kernel_traits_baseILj768ES2_fS2_fjLj1024EEEEEEEvNS_9BwdParamsE --------------------------
	.section	.nv.constant0._ZN10layer_norm22ln_bwd_finalize_kernelINS_22Kernel_traits_finalizeILj768E13__nv_bfloat16fS2_fjLj1024ELj4ENS_18Kernel_traits_baseILj768ES2_fS2_fjLj1024EEEEEEEvNS_9BwdParamsE,"a",@progbits
	.sectionflags	@""
	.align	4
.nv.constant0._ZN10layer_norm22ln_bwd_finalize_kernelINS_22Kernel_traits_finalizeILj768E13__nv_bfloat16fS2_fjLj1024ELj4ENS_18Kernel_traits_baseILj768ES2_fS2_fjLj1024EEEEEEEvNS_9BwdParamsE:
	.zero		664


//--------------------- .nv.constant0._ZN10layer_norm13ln_bwd_kernelINS_13Kernel_traitsI13__nv_bfloat16fS2_fjLj768ELj1ELj4ELj1ELj16ENS_18Kernel_traits_baseILj768ES2_fS2_fjLj128EEEEEEEvNS_9BwdParamsE --------------------------
	.section	.nv.constant0._ZN10layer_norm13ln_bwd_kernelINS_13Kernel_traitsI13__nv_bfloat16fS2_fjLj768ELj1ELj4ELj1ELj16ENS_18Kernel_traits_baseILj768ES2_fS2_fjLj128EEEEEEEvNS_9BwdParamsE,"a",@progbits
	.sectionflags	@""
	.align	4
.nv.constant0._ZN10layer_norm13ln_bwd_kernelINS_13Kernel_traitsI13__nv_bfloat16fS2_fjLj768ELj1ELj4ELj1ELj16ENS_18Kernel_traits_baseILj768ES2_fS2_fjLj128EEEEEEEvNS_9BwdParamsE:
	.zero		664


//--------------------- .nv.constant0._ZN10layer_norm22ln_bwd_finalize_kernelINS_22Kernel_traits_finalizeILj768E13__nv_bfloat16S2_S2_fjLj1024ELj4ENS_18Kernel_traits_baseILj768ES2_S2_S2_fjLj1024EEEEEEEvNS_9BwdParamsE --------------------------
	.section	.nv.constant0._ZN10layer_norm22ln_bwd_finalize_kernelINS_22Kernel_traits_finalizeILj768E13__nv_bfloat16S2_S2_fjLj1024ELj4ENS_18Kernel_traits_baseILj768ES2_S2_S2_fjLj1024EEEEEEEvNS_9BwdParamsE,"a",@progbits
	.sectionflags	@""
	.align	4
.nv.constant0._ZN10layer_norm22ln_bwd_finalize_kernelINS_22Kernel_traits_finalizeILj768E13__nv_bfloat16S2_S2_fjLj1024ELj4ENS_18Kernel_traits_baseILj768ES2_S2_S2_fjLj1024EEEEEEEvNS_9BwdParamsE:
	.zero		664


//--------------------- .nv.constant0._ZN10layer_norm13ln_bwd_kernelINS_13Kernel_traitsI13__nv_bfloat16S2_S2_fjLj768ELj1ELj4ELj1ELj16ENS_18Kernel_traits_baseILj768ES2_S2_S2_fjLj128EEEEEEEvNS_9BwdParamsE --------------------------
	.section	.nv.constant0._ZN10layer_norm13ln_bwd_kernelINS_13Kernel_traitsI13__nv_bfloat16S2_S2_fjLj768ELj1ELj4ELj1ELj16ENS_18Kernel_traits_baseILj768ES2_S2_S2_fjLj128EEEEEEEvNS_9BwdParamsE,"a",@progbits
	.sectionflags	@""
	.align	4
.nv.constant0._ZN10layer_norm13ln_bwd_kernelINS_13Kernel_traitsI13__nv_bfloat16S2_S2_fjLj768ELj1ELj4ELj1ELj16ENS_18Kernel_traits_baseILj768ES2_S2_S2_fjLj128EEEEEEEvNS_9BwdParamsE:
	.zero		664


//--------------------- .nv.constant0._ZN10layer_norm22ln_bwd_finalize_kernelINS_22Kernel_traits_finalizeILj768E6__halffS2_fjLj1024ELj4ENS_18Kernel_traits_baseILj768ES2_fS2_fjLj1024EEEEEEEvNS_9BwdParamsE --------------------------
	.section	.nv.constant0._ZN10layer_norm22ln_bwd_finalize_kernelINS_22Kernel_traits_finalizeILj768E6__halffS2_fjLj1024ELj4ENS_18Kernel_traits_baseILj768ES2_fS2_fjLj1024EEEEEEEvNS_9BwdParamsE,"a",@progbits
	.sectionflags	@""
	.align	4
.nv.constant0._ZN10layer_norm22ln_bwd_finalize_kernelINS_22Kernel_traits_finalizeILj768E6__halffS2_fjLj1024ELj4ENS_18Kernel_traits_baseILj768ES2_fS2_fjLj1024EEEEEEEvNS_9BwdParamsE:
	.zero		664


//--------------------- .nv.constant0._ZN10layer_norm13ln_bwd_kernelINS_13Kernel_traitsI6__halffS2_fjLj768ELj1ELj4ELj1ELj16ENS_18Kernel_traits_baseILj768ES2_fS2_fjLj128EEEEEEEvNS_9BwdParamsE --------------------------
	.section	.nv.constant0._ZN10layer_norm13ln_bwd_kernelINS_13Kernel_traitsI6__halffS2_fjLj768ELj1ELj4ELj1ELj16ENS_18Kernel_traits_baseILj768ES2_fS2_fjLj128EEEEEEEvNS_9BwdParamsE,"a",@progbits
	.sectionflags	@""
	.align	4
.nv.constant0._ZN10layer_norm13ln_bwd_kernelINS_13Kernel_traitsI6__halffS2_fjLj768ELj1ELj4ELj1ELj16ENS_18Kernel_traits_baseILj768ES2_fS2_fjLj128EEEEEEEvNS_9BwdParamsE:
	.zero		664


//--------------------- .nv.constant0._ZN10layer_norm22ln_bwd_finalize_kernelINS_22Kernel_traits_finalizeILj768E6__halfS2_S2_fjLj1024ELj4ENS_18Kernel_traits_baseILj768ES2_S2_S2_fjLj1024EEEEEEEvNS_9BwdParamsE --------------------------
	.section	.nv.constant0._ZN10layer_norm22ln_bwd_finalize_kernelINS_22Kernel_traits_finalizeILj768E6__halfS2_S2_fjLj1024ELj4ENS_18Kernel_traits_baseILj768ES2_S2_S2_fjLj1024EEEEEEEvNS_9BwdParamsE,"a",@progbits
	.sectionflags	@""
	.align	4
.nv.constant0._ZN10layer_norm22ln_bwd_finalize_kernelINS_22Kernel_traits_finalizeILj768E6__halfS2_S2_fjLj1024ELj4ENS_18Kernel_traits_baseILj768ES2_S2_S2_fjLj1024EEEEEEEvNS_9BwdParamsE:
	.zero		664


//--------------------- .nv.constant0._ZN10layer_norm13ln_bwd_kernelINS_13Kernel_traitsI6__halfS2_S2_fjLj768ELj1ELj4ELj1ELj16ENS_18Kernel_traits_baseILj768ES2_S2_S2_fjLj128EEEEEEEvNS_9BwdParamsE --------------------------
	.section	.nv.constant0._ZN10layer_norm13ln_bwd_kernelINS_13Kernel_traitsI6__halfS2_S2_fjLj768ELj1ELj4ELj1ELj16ENS_18Kernel_traits_baseILj768ES2_S2_S2_fjLj128EEEEEEEvNS_9BwdParamsE,"a",@progbits
	.sectionflags	@""
	.align	4
.nv.constant0._ZN10layer_norm13ln_bwd_kernelINS_13Kernel_traitsI6__halfS2_S2_fjLj768ELj1ELj4ELj1ELj16ENS_18Kernel_traits_baseILj768ES2_S2_S2_fjLj128EEEEEEEvNS_9BwdParamsE:
	.zero		664


//--------------------- .nv.constant0._ZN10layer_norm22ln_bwd_finalize_kernelINS_22Kernel_traits_finalizeILj768EffffjLj1024ELj4ENS_18Kernel_traits_baseILj768EffffjLj1024EEEEEEEvNS_9BwdParamsE --------------------------
	.section	.nv.constant0._ZN10layer_norm22ln_bwd_finalize_kernelINS_22Kernel_traits_finalizeILj768EffffjLj1024ELj4ENS_18Kernel_traits_baseILj768EffffjLj1024EEEEEEEvNS_9BwdParamsE,"a",@progbits
	.sectionflags	@""
	.align	4
.nv.constant0._ZN10layer_norm22ln_bwd_finalize_kernelINS_22Kernel_traits_finalizeILj768EffffjLj1024ELj4ENS_18Kernel_traits_baseILj768EffffjLj1024EEEEEEEvNS_9BwdParamsE:
	.zero		664


//--------------------- .nv.constant0._ZN10layer_norm13ln_bwd_kernelINS_13Kernel_traitsIffffjLj768ELj1ELj4ELj1ELj16ENS_18Kernel_traits_baseILj768EffffjLj128EEEEEEEvNS_9BwdParamsE --------------------------
	.section	.nv.constant0._ZN10layer_norm13ln_bwd_kernelINS_13Kernel_traitsIffffjLj768ELj1ELj4ELj1ELj16ENS_18Kernel_traits_baseILj768EffffjLj128EEEEEEEvNS_9BwdParamsE,"a",@progbits
	.sectionflags	@""
	.align	4
.nv.constant0._ZN10layer_norm13ln_bwd_kernelINS_13Kernel_traitsIffffjLj768ELj1ELj4ELj1ELj16ENS_18Kernel_traits_baseILj768EffffjLj128EEEEEEEvNS_9BwdParamsE:
	.zero		664


//--------------------- SYMBOLS --------------------------

	.type		.nv.reservedSmem.offset0,@object
	.size		.nv.reservedSmem.offset0,0x4
